//
// Generated by NVIDIA NVVM Compiler
//
// Compiler Build ID: CL-36424714
// Cuda compilation tools, release 13.0, V13.0.88
// Based on NVVM 20.0.0
//

.version 9.0
.target sm_100
.address_size 64

	// .globl	_ZN3cub18CUB_300001_SM_10006detail11EmptyKernelIvEEvv
// _ZZN3cub18CUB_300001_SM_10006detail6select23DeviceSelectSweepKernelINS2_10policy_hubIjNS0_8NullTypeEiLb0ELNS0_10SelectImplE0EE10Policy1000EN6thrust24THRUST_300001_SM_1000_NS17counting_iteratorIjNSA_11use_defaultESC_SC_EEPS5_NSA_6detail15normal_iteratorINSA_10device_ptrIjEEEEPlNS0_13ScanTileStateIiLb1EEEN36_GLOBAL__N__b0bc9b25_4_k_cu_7da0064a6is_hitES5_iNS2_19streaming_context_tIlLb1EEELS6_0EEEvT0_T1_T2_T3_T4_T5_T6_T7_iT8_NS1_7vsmem_tEE19static_temp_storage has been demoted
.global .align 1 .b8 _ZN34_INTERNAL_b0bc9b25_4_k_cu_7da0064a4cuda3std3__45__cpo5beginE[1];
.global .align 1 .b8 _ZN34_INTERNAL_b0bc9b25_4_k_cu_7da0064a4cuda3std3__45__cpo3endE[1];
.global .align 1 .b8 _ZN34_INTERNAL_b0bc9b25_4_k_cu_7da0064a4cuda3std3__45__cpo6cbeginE[1];
.global .align 1 .b8 _ZN34_INTERNAL_b0bc9b25_4_k_cu_7da0064a4cuda3std3__45__cpo4cendE[1];
.global .align 1 .b8 _ZN34_INTERNAL_b0bc9b25_4_k_cu_7da0064a4cuda3std3__45__cpo6rbeginE[1];
.global .align 1 .b8 _ZN34_INTERNAL_b0bc9b25_4_k_cu_7da0064a4cuda3std3__45__cpo4rendE[1];
.global .align 1 .b8 _ZN34_INTERNAL_b0bc9b25_4_k_cu_7da0064a4cuda3std3__45__cpo7crbeginE[1];
.global .align 1 .b8 _ZN34_INTERNAL_b0bc9b25_4_k_cu_7da0064a4cuda3std3__45__cpo5crendE[1];
.global .align 1 .b8 _ZN34_INTERNAL_b0bc9b25_4_k_cu_7da0064a4cuda3std3__436_GLOBAL__N__b0bc9b25_4_k_cu_7da0064a6ignoreE[1];
.global .align 1 .b8 _ZN34_INTERNAL_b0bc9b25_4_k_cu_7da0064a4cuda3std3__419piecewise_constructE[1];
.global .align 1 .b8 _ZN34_INTERNAL_b0bc9b25_4_k_cu_7da0064a4cuda3std3__48in_placeE[1];
.global .align 1 .b8 _ZN34_INTERNAL_b0bc9b25_4_k_cu_7da0064a4cuda3std3__420unreachable_sentinelE[1];
.global .align 1 .b8 _ZN34_INTERNAL_b0bc9b25_4_k_cu_7da0064a4cuda3std3__47nulloptE[1];
.global .align 1 .b8 _ZN34_INTERNAL_b0bc9b25_4_k_cu_7da0064a4cuda3std3__48unexpectE[1];
.global .align 1 .b8 _ZN34_INTERNAL_b0bc9b25_4_k_cu_7da0064a4cuda3std6ranges3__45__cpo4swapE[1];
.global .align 1 .b8 _ZN34_INTERNAL_b0bc9b25_4_k_cu_7da0064a4cuda3std6ranges3__45__cpo9iter_moveE[1];
.global .align 1 .b8 _ZN34_INTERNAL_b0bc9b25_4_k_cu_7da0064a4cuda3std6ranges3__45__cpo5beginE[1];
.global .align 1 .b8 _ZN34_INTERNAL_b0bc9b25_4_k_cu_7da0064a4cuda3std6ranges3__45__cpo3endE[1];
.global .align 1 .b8 _ZN34_INTERNAL_b0bc9b25_4_k_cu_7da0064a4cuda3std6ranges3__45__cpo6cbeginE[1];
.global .align 1 .b8 _ZN34_INTERNAL_b0bc9b25_4_k_cu_7da0064a4cuda3std6ranges3__45__cpo4cendE[1];
.global .align 1 .b8 _ZN34_INTERNAL_b0bc9b25_4_k_cu_7da0064a4cuda3std6ranges3__45__cpo7advanceE[1];
.global .align 1 .b8 _ZN34_INTERNAL_b0bc9b25_4_k_cu_7da0064a4cuda3std6ranges3__45__cpo9iter_swapE[1];
.global .align 1 .b8 _ZN34_INTERNAL_b0bc9b25_4_k_cu_7da0064a4cuda3std6ranges3__45__cpo4nextE[1];
.global .align 1 .b8 _ZN34_INTERNAL_b0bc9b25_4_k_cu_7da0064a4cuda3std6ranges3__45__cpo4prevE[1];
.global .align 1 .b8 _ZN34_INTERNAL_b0bc9b25_4_k_cu_7da0064a4cuda3std6ranges3__45__cpo4dataE[1];
.global .align 1 .b8 _ZN34_INTERNAL_b0bc9b25_4_k_cu_7da0064a4cuda3std6ranges3__45__cpo5cdataE[1];
.global .align 1 .b8 _ZN34_INTERNAL_b0bc9b25_4_k_cu_7da0064a4cuda3std6ranges3__45__cpo4sizeE[1];
.global .align 1 .b8 _ZN34_INTERNAL_b0bc9b25_4_k_cu_7da0064a4cuda3std6ranges3__45__cpo5ssizeE[1];
.global .align 1 .b8 _ZN34_INTERNAL_b0bc9b25_4_k_cu_7da0064a4cuda3std6ranges3__45__cpo8distanceE[1];
.global .align 1 .b8 _ZN34_INTERNAL_b0bc9b25_4_k_cu_7da0064a6thrust24THRUST_300001_SM_1000_NS8cuda_cub3parE[1];
.global .align 1 .b8 _ZN34_INTERNAL_b0bc9b25_4_k_cu_7da0064a6thrust24THRUST_300001_SM_1000_NS8cuda_cub10par_nosyncE[1];
.global .align 1 .b8 _ZN34_INTERNAL_b0bc9b25_4_k_cu_7da0064a6thrust24THRUST_300001_SM_1000_NS6system6detail10sequential3seqE[1];
.global .align 1 .b8 _ZN34_INTERNAL_b0bc9b25_4_k_cu_7da0064a6thrust24THRUST_300001_SM_1000_NS12placeholders2_1E[1];
.global .align 1 .b8 _ZN34_INTERNAL_b0bc9b25_4_k_cu_7da0064a6thrust24THRUST_300001_SM_1000_NS12placeholders2_2E[1];
.global .align 1 .b8 _ZN34_INTERNAL_b0bc9b25_4_k_cu_7da0064a6thrust24THRUST_300001_SM_1000_NS12placeholders2_3E[1];
.global .align 1 .b8 _ZN34_INTERNAL_b0bc9b25_4_k_cu_7da0064a6thrust24THRUST_300001_SM_1000_NS12placeholders2_4E[1];
.global .align 1 .b8 _ZN34_INTERNAL_b0bc9b25_4_k_cu_7da0064a6thrust24THRUST_300001_SM_1000_NS12placeholders2_5E[1];
.global .align 1 .b8 _ZN34_INTERNAL_b0bc9b25_4_k_cu_7da0064a6thrust24THRUST_300001_SM_1000_NS12placeholders2_6E[1];
.global .align 1 .b8 _ZN34_INTERNAL_b0bc9b25_4_k_cu_7da0064a6thrust24THRUST_300001_SM_1000_NS12placeholders2_7E[1];
.global .align 1 .b8 _ZN34_INTERNAL_b0bc9b25_4_k_cu_7da0064a6thrust24THRUST_300001_SM_1000_NS12placeholders2_8E[1];
.global .align 1 .b8 _ZN34_INTERNAL_b0bc9b25_4_k_cu_7da0064a6thrust24THRUST_300001_SM_1000_NS12placeholders2_9E[1];
.global .align 1 .b8 _ZN34_INTERNAL_b0bc9b25_4_k_cu_7da0064a6thrust24THRUST_300001_SM_1000_NS12placeholders3_10E[1];
.global .align 1 .b8 _ZN34_INTERNAL_b0bc9b25_4_k_cu_7da0064a6thrust24THRUST_300001_SM_1000_NS3seqE[1];

.visible .entry _ZN3cub18CUB_300001_SM_10006detail11EmptyKernelIvEEvv()
{


	ret;

}
	// .globl	_ZN3cub18CUB_300001_SM_10006detail8for_each13static_kernelINS2_12policy_hub_t12policy_500_tEmN6thrust24THRUST_300001_SM_1000_NS8cuda_cub20__uninitialized_fill7functorINS7_10device_ptrIjEEjEEEEvT0_T1_
.visible .entry _ZN3cub18CUB_300001_SM_10006detail8for_each13static_kernelINS2_12policy_hub_t12policy_500_tEmN6thrust24THRUST_300001_SM_1000_NS8cuda_cub20__uninitialized_fill7functorINS7_10device_ptrIjEEjEEEEvT0_T1_(
	.param .u64 _ZN3cub18CUB_300001_SM_10006detail8for_each13static_kernelINS2_12policy_hub_t12policy_500_tEmN6thrust24THRUST_300001_SM_1000_NS8cuda_cub20__uninitialized_fill7functorINS7_10device_ptrIjEEjEEEEvT0_T1__param_0,
	.param .align 8 .b8 _ZN3cub18CUB_300001_SM_10006detail8for_each13static_kernelINS2_12policy_hub_t12policy_500_tEmN6thrust24THRUST_300001_SM_1000_NS8cuda_cub20__uninitialized_fill7functorINS7_10device_ptrIjEEjEEEEvT0_T1__param_1[16]
)
.maxntid 256
{
	.reg .pred 	%p<4>;
	.reg .b16 	%rs<5>;
	.reg .b32 	%r<12>;
	.reg .b64 	%rd<16>;

	ld.param.u32 	%r3, [_ZN3cub18CUB_300001_SM_10006detail8for_each13static_kernelINS2_12policy_hub_t12policy_500_tEmN6thrust24THRUST_300001_SM_1000_NS8cuda_cub20__uninitialized_fill7functorINS7_10device_ptrIjEEjEEEEvT0_T1__param_1+8];
	ld.param.u64 	%rd4, [_ZN3cub18CUB_300001_SM_10006detail8for_each13static_kernelINS2_12policy_hub_t12policy_500_tEmN6thrust24THRUST_300001_SM_1000_NS8cuda_cub20__uninitialized_fill7functorINS7_10device_ptrIjEEjEEEEvT0_T1__param_1];
	ld.param.u64 	%rd5, [_ZN3cub18CUB_300001_SM_10006detail8for_each13static_kernelINS2_12policy_hub_t12policy_500_tEmN6thrust24THRUST_300001_SM_1000_NS8cuda_cub20__uninitialized_fill7functorINS7_10device_ptrIjEEjEEEEvT0_T1__param_0];
	mov.u32 	%r9, %ctaid.x;
	mul.wide.u32 	%rd1, %r9, 512;
	sub.s64 	%rd2, %rd5, %rd1;
	setp.lt.u64 	%p1, %rd2, 512;
	@%p1 bra 	$L__BB1_2;
	mov.u32 	%r11, %tid.x;
	cvta.to.global.u64 	%rd11, %rd4;
	cvt.u64.u32 	%rd12, %r11;
	add.s64 	%rd13, %rd1, %rd12;
	shl.b64 	%rd14, %rd13, 2;
	add.s64 	%rd15, %rd11, %rd14;
	st.global.u32 	[%rd15], %r3;
	st.global.u32 	[%rd15+1024], %r3;
	bra.uni 	$L__BB1_6;
$L__BB1_2:
	cvta.to.global.u64 	%rd6, %rd4;
	mov.u32 	%r2, %tid.x;
	cvt.u64.u32 	%rd7, %r2;
	setp.le.u64 	%p2, %rd2, %rd7;
	add.s64 	%rd8, %rd1, %rd7;
	shl.b64 	%rd9, %rd8, 2;
	add.s64 	%rd3, %rd6, %rd9;
	@%p2 bra 	$L__BB1_4;
	st.global.u32 	[%rd3], %r3;
$L__BB1_4:
	add.s32 	%r10, %r2, 256;
	cvt.u64.u32 	%rd10, %r10;
	setp.le.u64 	%p3, %rd2, %rd10;
	@%p3 bra 	$L__BB1_6;
	st.global.u32 	[%rd3+1024], %r3;
$L__BB1_6:
	ret;

}
	// .globl	_ZN3cub18CUB_300001_SM_10006detail4scan23DeviceCompactInitKernelINS0_13ScanTileStateIiLb1EEEPlEEvT_iT0_
.visible .entry _ZN3cub18CUB_300001_SM_10006detail4scan23DeviceCompactInitKernelINS0_13ScanTileStateIiLb1EEEPlEEvT_iT0_(
	.param .align 8 .b8 _ZN3cub18CUB_300001_SM_10006detail4scan23DeviceCompactInitKernelINS0_13ScanTileStateIiLb1EEEPlEEvT_iT0__param_0[8],
	.param .u32 _ZN3cub18CUB_300001_SM_10006detail4scan23DeviceCompactInitKernelINS0_13ScanTileStateIiLb1EEEPlEEvT_iT0__param_1,
	.param .u64 .ptr .align 1 _ZN3cub18CUB_300001_SM_10006detail4scan23DeviceCompactInitKernelINS0_13ScanTileStateIiLb1EEEPlEEvT_iT0__param_2
)
{
	.reg .pred 	%p<6>;
	.reg .b32 	%r<11>;
	.reg .b64 	%rd<10>;

	ld.param.u64 	%rd3, [_ZN3cub18CUB_300001_SM_10006detail4scan23DeviceCompactInitKernelINS0_13ScanTileStateIiLb1EEEPlEEvT_iT0__param_0];
	ld.param.u32 	%r4, [_ZN3cub18CUB_300001_SM_10006detail4scan23DeviceCompactInitKernelINS0_13ScanTileStateIiLb1EEEPlEEvT_iT0__param_1];
	ld.param.u64 	%rd2, [_ZN3cub18CUB_300001_SM_10006detail4scan23DeviceCompactInitKernelINS0_13ScanTileStateIiLb1EEEPlEEvT_iT0__param_2];
	cvta.to.global.u64 	%rd1, %rd3;
	mov.u32 	%r1, %ctaid.x;
	mov.u32 	%r5, %ntid.x;
	mov.u32 	%r2, %tid.x;
	mad.lo.s32 	%r3, %r1, %r5, %r2;
	setp.ge.s32 	%p1, %r3, %r4;
	@%p1 bra 	$L__BB2_2;
	mul.wide.s32 	%rd4, %r3, 8;
	add.s64 	%rd5, %rd1, %rd4;
	mov.b32 	%r6, 0;
	mov.b32 	%r7, 99;
	st.global.v2.u32 	[%rd5+256], {%r7, %r6};
$L__BB2_2:
	setp.ne.s32 	%p2, %r1, 0;
	setp.gt.u32 	%p3, %r2, 31;
	or.pred  	%p4, %p2, %p3;
	@%p4 bra 	$L__BB2_4;
	mul.wide.u32 	%rd6, %r2, 8;
	add.s64 	%rd7, %rd1, %rd6;
	mov.b32 	%r9, 0;
	st.global.v2.u32 	[%rd7], {%r9, %r9};
$L__BB2_4:
	or.b32  	%r10, %r1, %r2;
	setp.ne.s32 	%p5, %r10, 0;
	@%p5 bra 	$L__BB2_6;
	cvta.to.global.u64 	%rd8, %rd2;
	mov.b64 	%rd9, 0;
	st.global.u64 	[%rd8], %rd9;
$L__BB2_6:
	ret;

}
.entry _ZN3cub18CUB_300001_SM_10006detail6select23DeviceSelectSweepKernelINS2_10policy_hubIjNS0_8NullTypeEiLb0ELNS0_10SelectImplE0EE10Policy1000EN6thrust24THRUST_300001_SM_1000_NS17counting_iteratorIjNSA_11use_defaultESC_SC_EEPS5_NSA_6detail15normal_iteratorINSA_10device_ptrIjEEEEPlNS0_13ScanTileStateIiLb1EEEN36_GLOBAL__N__b0bc9b25_4_k_cu_7da0064a6is_hitES5_iNS2_19streaming_context_tIlLb1EEELS6_0EEEvT0_T1_T2_T3_T4_T5_T6_T7_iT8_NS1_7vsmem_tE(
	.param .align 4 .b8 _ZN3cub18CUB_300001_SM_10006detail6select23DeviceSelectSweepKernelINS2_10policy_hubIjNS0_8NullTypeEiLb0ELNS0_10SelectImplE0EE10Policy1000EN6thrust24THRUST_300001_SM_1000_NS17counting_iteratorIjNSA_11use_defaultESC_SC_EEPS5_NSA_6detail15normal_iteratorINSA_10device_ptrIjEEEEPlNS0_13ScanTileStateIiLb1EEEN36_GLOBAL__N__b0bc9b25_4_k_cu_7da0064a6is_hitES5_iNS2_19streaming_context_tIlLb1EEELS6_0EEEvT0_T1_T2_T3_T4_T5_T6_T7_iT8_NS1_7vsmem_tE_param_0[4],
	.param .u64 .ptr .align 1 _ZN3cub18CUB_300001_SM_10006detail6select23DeviceSelectSweepKernelINS2_10policy_hubIjNS0_8NullTypeEiLb0ELNS0_10SelectImplE0EE10Policy1000EN6thrust24THRUST_300001_SM_1000_NS17counting_iteratorIjNSA_11use_defaultESC_SC_EEPS5_NSA_6detail15normal_iteratorINSA_10device_ptrIjEEEEPlNS0_13ScanTileStateIiLb1EEEN36_GLOBAL__N__b0bc9b25_4_k_cu_7da0064a6is_hitES5_iNS2_19streaming_context_tIlLb1EEELS6_0EEEvT0_T1_T2_T3_T4_T5_T6_T7_iT8_NS1_7vsmem_tE_param_1,
	.param .align 8 .b8 _ZN3cub18CUB_300001_SM_10006detail6select23DeviceSelectSweepKernelINS2_10policy_hubIjNS0_8NullTypeEiLb0ELNS0_10SelectImplE0EE10Policy1000EN6thrust24THRUST_300001_SM_1000_NS17counting_iteratorIjNSA_11use_defaultESC_SC_EEPS5_NSA_6detail15normal_iteratorINSA_10device_ptrIjEEEEPlNS0_13ScanTileStateIiLb1EEEN36_GLOBAL__N__b0bc9b25_4_k_cu_7da0064a6is_hitES5_iNS2_19streaming_context_tIlLb1EEELS6_0EEEvT0_T1_T2_T3_T4_T5_T6_T7_iT8_NS1_7vsmem_tE_param_2[8],
	.param .u64 .ptr .align 1 _ZN3cub18CUB_300001_SM_10006detail6select23DeviceSelectSweepKernelINS2_10policy_hubIjNS0_8NullTypeEiLb0ELNS0_10SelectImplE0EE10Policy1000EN6thrust24THRUST_300001_SM_1000_NS17counting_iteratorIjNSA_11use_defaultESC_SC_EEPS5_NSA_6detail15normal_iteratorINSA_10device_ptrIjEEEEPlNS0_13ScanTileStateIiLb1EEEN36_GLOBAL__N__b0bc9b25_4_k_cu_7da0064a6is_hitES5_iNS2_19streaming_context_tIlLb1EEELS6_0EEEvT0_T1_T2_T3_T4_T5_T6_T7_iT8_NS1_7vsmem_tE_param_3,
	.param .align 8 .b8 _ZN3cub18CUB_300001_SM_10006detail6select23DeviceSelectSweepKernelINS2_10policy_hubIjNS0_8NullTypeEiLb0ELNS0_10SelectImplE0EE10Policy1000EN6thrust24THRUST_300001_SM_1000_NS17counting_iteratorIjNSA_11use_defaultESC_SC_EEPS5_NSA_6detail15normal_iteratorINSA_10device_ptrIjEEEEPlNS0_13ScanTileStateIiLb1EEEN36_GLOBAL__N__b0bc9b25_4_k_cu_7da0064a6is_hitES5_iNS2_19streaming_context_tIlLb1EEELS6_0EEEvT0_T1_T2_T3_T4_T5_T6_T7_iT8_NS1_7vsmem_tE_param_4[8],
	.param .align 4 .b8 _ZN3cub18CUB_300001_SM_10006detail6select23DeviceSelectSweepKernelINS2_10policy_hubIjNS0_8NullTypeEiLb0ELNS0_10SelectImplE0EE10Policy1000EN6thrust24THRUST_300001_SM_1000_NS17counting_iteratorIjNSA_11use_defaultESC_SC_EEPS5_NSA_6detail15normal_iteratorINSA_10device_ptrIjEEEEPlNS0_13ScanTileStateIiLb1EEEN36_GLOBAL__N__b0bc9b25_4_k_cu_7da0064a6is_hitES5_iNS2_19streaming_context_tIlLb1EEELS6_0EEEvT0_T1_T2_T3_T4_T5_T6_T7_iT8_NS1_7vsmem_tE_param_5[24],
	.param .align 1 .b8 _ZN3cub18CUB_300001_SM_10006detail6select23DeviceSelectSweepKernelINS2_10policy_hubIjNS0_8NullTypeEiLb0ELNS0_10SelectImplE0EE10Policy1000EN6thrust24THRUST_300001_SM_1000_NS17counting_iteratorIjNSA_11use_defaultESC_SC_EEPS5_NSA_6detail15normal_iteratorINSA_10device_ptrIjEEEEPlNS0_13ScanTileStateIiLb1EEEN36_GLOBAL__N__b0bc9b25_4_k_cu_7da0064a6is_hitES5_iNS2_19streaming_context_tIlLb1EEELS6_0EEEvT0_T1_T2_T3_T4_T5_T6_T7_iT8_NS1_7vsmem_tE_param_6[1],
	.param .u32 _ZN3cub18CUB_300001_SM_10006detail6select23DeviceSelectSweepKernelINS2_10policy_hubIjNS0_8NullTypeEiLb0ELNS0_10SelectImplE0EE10Policy1000EN6thrust24THRUST_300001_SM_1000_NS17counting_iteratorIjNSA_11use_defaultESC_SC_EEPS5_NSA_6detail15normal_iteratorINSA_10device_ptrIjEEEEPlNS0_13ScanTileStateIiLb1EEEN36_GLOBAL__N__b0bc9b25_4_k_cu_7da0064a6is_hitES5_iNS2_19streaming_context_tIlLb1EEELS6_0EEEvT0_T1_T2_T3_T4_T5_T6_T7_iT8_NS1_7vsmem_tE_param_7,
	.param .u32 _ZN3cub18CUB_300001_SM_10006detail6select23DeviceSelectSweepKernelINS2_10policy_hubIjNS0_8NullTypeEiLb0ELNS0_10SelectImplE0EE10Policy1000EN6thrust24THRUST_300001_SM_1000_NS17counting_iteratorIjNSA_11use_defaultESC_SC_EEPS5_NSA_6detail15normal_iteratorINSA_10device_ptrIjEEEEPlNS0_13ScanTileStateIiLb1EEEN36_GLOBAL__N__b0bc9b25_4_k_cu_7da0064a6is_hitES5_iNS2_19streaming_context_tIlLb1EEELS6_0EEEvT0_T1_T2_T3_T4_T5_T6_T7_iT8_NS1_7vsmem_tE_param_8,
	.param .align 8 .b8 _ZN3cub18CUB_300001_SM_10006detail6select23DeviceSelectSweepKernelINS2_10policy_hubIjNS0_8NullTypeEiLb0ELNS0_10SelectImplE0EE10Policy1000EN6thrust24THRUST_300001_SM_1000_NS17counting_iteratorIjNSA_11use_defaultESC_SC_EEPS5_NSA_6detail15normal_iteratorINSA_10device_ptrIjEEEEPlNS0_13ScanTileStateIiLb1EEEN36_GLOBAL__N__b0bc9b25_4_k_cu_7da0064a6is_hitES5_iNS2_19streaming_context_tIlLb1EEELS6_0EEEvT0_T1_T2_T3_T4_T5_T6_T7_iT8_NS1_7vsmem_tE_param_9[40],
	.param .align 8 .b8 _ZN3cub18CUB_300001_SM_10006detail6select23DeviceSelectSweepKernelINS2_10policy_hubIjNS0_8NullTypeEiLb0ELNS0_10SelectImplE0EE10Policy1000EN6thrust24THRUST_300001_SM_1000_NS17counting_iteratorIjNSA_11use_defaultESC_SC_EEPS5_NSA_6detail15normal_iteratorINSA_10device_ptrIjEEEEPlNS0_13ScanTileStateIiLb1EEEN36_GLOBAL__N__b0bc9b25_4_k_cu_7da0064a6is_hitES5_iNS2_19streaming_context_tIlLb1EEELS6_0EEEvT0_T1_T2_T3_T4_T5_T6_T7_iT8_NS1_7vsmem_tE_param_10[8]
)
.maxntid 384
{
	.local .align 4 .b8 	__local_depot3[2500];
	.reg .b64 	%SP;
	.reg .b64 	%SPL;
	.reg .pred 	%p<12073>;
	.reg .b16 	%rs<98>;
	.reg .b32 	%r<107095>;
	.reg .b64 	%rd<7412>;
	// demoted variable
	.shared .align 16 .b8 _ZZN3cub18CUB_300001_SM_10006detail6select23DeviceSelectSweepKernelINS2_10policy_hubIjNS0_8NullTypeEiLb0ELNS0_10SelectImplE0EE10Policy1000EN6thrust24THRUST_300001_SM_1000_NS17counting_iteratorIjNSA_11use_defaultESC_SC_EEPS5_NSA_6detail15normal_iteratorINSA_10device_ptrIjEEEEPlNS0_13ScanTileStateIiLb1EEEN36_GLOBAL__N__b0bc9b25_4_k_cu_7da0064a6is_hitES5_iNS2_19streaming_context_tIlLb1EEELS6_0EEEvT0_T1_T2_T3_T4_T5_T6_T7_iT8_NS1_7vsmem_tEE19static_temp_storage[23040];
	mov.u64 	%SPL, __local_depot3;
	ld.param.u32 	%r15026, [_ZN3cub18CUB_300001_SM_10006detail6select23DeviceSelectSweepKernelINS2_10policy_hubIjNS0_8NullTypeEiLb0ELNS0_10SelectImplE0EE10Policy1000EN6thrust24THRUST_300001_SM_1000_NS17counting_iteratorIjNSA_11use_defaultESC_SC_EEPS5_NSA_6detail15normal_iteratorINSA_10device_ptrIjEEEEPlNS0_13ScanTileStateIiLb1EEEN36_GLOBAL__N__b0bc9b25_4_k_cu_7da0064a6is_hitES5_iNS2_19streaming_context_tIlLb1EEELS6_0EEEvT0_T1_T2_T3_T4_T5_T6_T7_iT8_NS1_7vsmem_tE_param_5+20];
	ld.param.u32 	%r15025, [_ZN3cub18CUB_300001_SM_10006detail6select23DeviceSelectSweepKernelINS2_10policy_hubIjNS0_8NullTypeEiLb0ELNS0_10SelectImplE0EE10Policy1000EN6thrust24THRUST_300001_SM_1000_NS17counting_iteratorIjNSA_11use_defaultESC_SC_EEPS5_NSA_6detail15normal_iteratorINSA_10device_ptrIjEEEEPlNS0_13ScanTileStateIiLb1EEEN36_GLOBAL__N__b0bc9b25_4_k_cu_7da0064a6is_hitES5_iNS2_19streaming_context_tIlLb1EEELS6_0EEEvT0_T1_T2_T3_T4_T5_T6_T7_iT8_NS1_7vsmem_tE_param_5+16];
	ld.param.u32 	%r15024, [_ZN3cub18CUB_300001_SM_10006detail6select23DeviceSelectSweepKernelINS2_10policy_hubIjNS0_8NullTypeEiLb0ELNS0_10SelectImplE0EE10Policy1000EN6thrust24THRUST_300001_SM_1000_NS17counting_iteratorIjNSA_11use_defaultESC_SC_EEPS5_NSA_6detail15normal_iteratorINSA_10device_ptrIjEEEEPlNS0_13ScanTileStateIiLb1EEEN36_GLOBAL__N__b0bc9b25_4_k_cu_7da0064a6is_hitES5_iNS2_19streaming_context_tIlLb1EEELS6_0EEEvT0_T1_T2_T3_T4_T5_T6_T7_iT8_NS1_7vsmem_tE_param_5+12];
	ld.param.u32 	%r15023, [_ZN3cub18CUB_300001_SM_10006detail6select23DeviceSelectSweepKernelINS2_10policy_hubIjNS0_8NullTypeEiLb0ELNS0_10SelectImplE0EE10Policy1000EN6thrust24THRUST_300001_SM_1000_NS17counting_iteratorIjNSA_11use_defaultESC_SC_EEPS5_NSA_6detail15normal_iteratorINSA_10device_ptrIjEEEEPlNS0_13ScanTileStateIiLb1EEEN36_GLOBAL__N__b0bc9b25_4_k_cu_7da0064a6is_hitES5_iNS2_19streaming_context_tIlLb1EEELS6_0EEEvT0_T1_T2_T3_T4_T5_T6_T7_iT8_NS1_7vsmem_tE_param_5+8];
	ld.param.u32 	%r15022, [_ZN3cub18CUB_300001_SM_10006detail6select23DeviceSelectSweepKernelINS2_10policy_hubIjNS0_8NullTypeEiLb0ELNS0_10SelectImplE0EE10Policy1000EN6thrust24THRUST_300001_SM_1000_NS17counting_iteratorIjNSA_11use_defaultESC_SC_EEPS5_NSA_6detail15normal_iteratorINSA_10device_ptrIjEEEEPlNS0_13ScanTileStateIiLb1EEEN36_GLOBAL__N__b0bc9b25_4_k_cu_7da0064a6is_hitES5_iNS2_19streaming_context_tIlLb1EEELS6_0EEEvT0_T1_T2_T3_T4_T5_T6_T7_iT8_NS1_7vsmem_tE_param_5+4];
	ld.param.u32 	%r15021, [_ZN3cub18CUB_300001_SM_10006detail6select23DeviceSelectSweepKernelINS2_10policy_hubIjNS0_8NullTypeEiLb0ELNS0_10SelectImplE0EE10Policy1000EN6thrust24THRUST_300001_SM_1000_NS17counting_iteratorIjNSA_11use_defaultESC_SC_EEPS5_NSA_6detail15normal_iteratorINSA_10device_ptrIjEEEEPlNS0_13ScanTileStateIiLb1EEEN36_GLOBAL__N__b0bc9b25_4_k_cu_7da0064a6is_hitES5_iNS2_19streaming_context_tIlLb1EEELS6_0EEEvT0_T1_T2_T3_T4_T5_T6_T7_iT8_NS1_7vsmem_tE_param_5];
	ld.param.u64 	%rd6, [_ZN3cub18CUB_300001_SM_10006detail6select23DeviceSelectSweepKernelINS2_10policy_hubIjNS0_8NullTypeEiLb0ELNS0_10SelectImplE0EE10Policy1000EN6thrust24THRUST_300001_SM_1000_NS17counting_iteratorIjNSA_11use_defaultESC_SC_EEPS5_NSA_6detail15normal_iteratorINSA_10device_ptrIjEEEEPlNS0_13ScanTileStateIiLb1EEEN36_GLOBAL__N__b0bc9b25_4_k_cu_7da0064a6is_hitES5_iNS2_19streaming_context_tIlLb1EEELS6_0EEEvT0_T1_T2_T3_T4_T5_T6_T7_iT8_NS1_7vsmem_tE_param_4];
	ld.param.u32 	%r1, [_ZN3cub18CUB_300001_SM_10006detail6select23DeviceSelectSweepKernelINS2_10policy_hubIjNS0_8NullTypeEiLb0ELNS0_10SelectImplE0EE10Policy1000EN6thrust24THRUST_300001_SM_1000_NS17counting_iteratorIjNSA_11use_defaultESC_SC_EEPS5_NSA_6detail15normal_iteratorINSA_10device_ptrIjEEEEPlNS0_13ScanTileStateIiLb1EEEN36_GLOBAL__N__b0bc9b25_4_k_cu_7da0064a6is_hitES5_iNS2_19streaming_context_tIlLb1EEELS6_0EEEvT0_T1_T2_T3_T4_T5_T6_T7_iT8_NS1_7vsmem_tE_param_0];
	ld.param.u64 	%rd3329, [_ZN3cub18CUB_300001_SM_10006detail6select23DeviceSelectSweepKernelINS2_10policy_hubIjNS0_8NullTypeEiLb0ELNS0_10SelectImplE0EE10Policy1000EN6thrust24THRUST_300001_SM_1000_NS17counting_iteratorIjNSA_11use_defaultESC_SC_EEPS5_NSA_6detail15normal_iteratorINSA_10device_ptrIjEEEEPlNS0_13ScanTileStateIiLb1EEEN36_GLOBAL__N__b0bc9b25_4_k_cu_7da0064a6is_hitES5_iNS2_19streaming_context_tIlLb1EEELS6_0EEEvT0_T1_T2_T3_T4_T5_T6_T7_iT8_NS1_7vsmem_tE_param_2];
	ld.param.u32 	%r15028, [_ZN3cub18CUB_300001_SM_10006detail6select23DeviceSelectSweepKernelINS2_10policy_hubIjNS0_8NullTypeEiLb0ELNS0_10SelectImplE0EE10Policy1000EN6thrust24THRUST_300001_SM_1000_NS17counting_iteratorIjNSA_11use_defaultESC_SC_EEPS5_NSA_6detail15normal_iteratorINSA_10device_ptrIjEEEEPlNS0_13ScanTileStateIiLb1EEEN36_GLOBAL__N__b0bc9b25_4_k_cu_7da0064a6is_hitES5_iNS2_19streaming_context_tIlLb1EEELS6_0EEEvT0_T1_T2_T3_T4_T5_T6_T7_iT8_NS1_7vsmem_tE_param_8];
	mov.b64 	%rd3328, _ZN3cub18CUB_300001_SM_10006detail6select23DeviceSelectSweepKernelINS2_10policy_hubIjNS0_8NullTypeEiLb0ELNS0_10SelectImplE0EE10Policy1000EN6thrust24THRUST_300001_SM_1000_NS17counting_iteratorIjNSA_11use_defaultESC_SC_EEPS5_NSA_6detail15normal_iteratorINSA_10device_ptrIjEEEEPlNS0_13ScanTileStateIiLb1EEEN36_GLOBAL__N__b0bc9b25_4_k_cu_7da0064a6is_hitES5_iNS2_19streaming_context_tIlLb1EEELS6_0EEEvT0_T1_T2_T3_T4_T5_T6_T7_iT8_NS1_7vsmem_tE_param_9;
	mov.u64 	%rd1, %rd3328;
	add.u64 	%rd2, %SPL, 0;
	add.u64 	%rd3, %SPL, 0;
	add.u64 	%rd4, %SPL, 0;
	add.u64 	%rd5, %SPL, 0;
	cvta.to.global.u64 	%rd7, %rd3329;
	mov.u32 	%r15029, %ctaid.x;
	mov.u32 	%r15030, %nctaid.y;
	mov.u32 	%r15031, %ctaid.y;
	mad.lo.s32 	%r103844, %r15029, %r15030, %r15031;
	mul.lo.s32 	%r6, %r103844, 5760;
	add.s32 	%r15032, %r15028, -1;
	setp.ge.s32 	%p391, %r103844, %r15032;
	@%p391 bra 	$L__BB3_3546;
	setp.ne.s32 	%p6175, %r103844, 0;
	@%p6175 bra 	$L__BB3_1767;
	ld.param.u8 	%rs77, [%rd1];
	setp.eq.s16 	%p9018, %rs77, 0;
	ld.param.u32 	%r79378, [%rd1+16];
	selp.b32 	%r79379, %r79378, 0, %p9018;
	mov.u32 	%r7, %tid.x;
	and.b32  	%r79380, %r7, 31;
	and.b32  	%r79381, %r7, 992;
	mul.lo.s32 	%r79382, %r79381, 15;
	or.b32  	%r79383, %r79382, %r79380;
	add.s32 	%r79384, %r79383, %r6;
	add.s32 	%r79385, %r79384, %r1;
	add.s32 	%r79386, %r79385, %r79379;
	add.s32 	%r79387, %r79386, 32;
	add.s32 	%r79388, %r79386, 64;
	add.s32 	%r79389, %r79386, 96;
	add.s32 	%r79390, %r79386, 128;
	add.s32 	%r79391, %r79386, 160;
	add.s32 	%r79392, %r79386, 192;
	add.s32 	%r79393, %r79386, 224;
	add.s32 	%r79394, %r79386, 256;
	add.s32 	%r79395, %r79386, 288;
	add.s32 	%r79396, %r79386, 320;
	add.s32 	%r79397, %r79386, 352;
	add.s32 	%r79398, %r79386, 384;
	add.s32 	%r79399, %r79386, 416;
	add.s32 	%r79400, %r79386, 448;
	// begin inline asm
	mov.u32 %r79376, %laneid;
	// end inline asm
	shr.u32 	%r79401, %r7, 5;
	mad.lo.s32 	%r79402, %r79401, 480, %r79376;
	shl.b32 	%r79403, %r79402, 2;
	mov.u32 	%r79404, _ZZN3cub18CUB_300001_SM_10006detail6select23DeviceSelectSweepKernelINS2_10policy_hubIjNS0_8NullTypeEiLb0ELNS0_10SelectImplE0EE10Policy1000EN6thrust24THRUST_300001_SM_1000_NS17counting_iteratorIjNSA_11use_defaultESC_SC_EEPS5_NSA_6detail15normal_iteratorINSA_10device_ptrIjEEEEPlNS0_13ScanTileStateIiLb1EEEN36_GLOBAL__N__b0bc9b25_4_k_cu_7da0064a6is_hitES5_iNS2_19streaming_context_tIlLb1EEELS6_0EEEvT0_T1_T2_T3_T4_T5_T6_T7_iT8_NS1_7vsmem_tEE19static_temp_storage;
	add.s32 	%r79405, %r79404, %r79403;
	st.shared.u32 	[%r79405], %r79386;
	st.shared.u32 	[%r79405+128], %r79387;
	st.shared.u32 	[%r79405+256], %r79388;
	st.shared.u32 	[%r79405+384], %r79389;
	st.shared.u32 	[%r79405+512], %r79390;
	st.shared.u32 	[%r79405+640], %r79391;
	st.shared.u32 	[%r79405+768], %r79392;
	st.shared.u32 	[%r79405+896], %r79393;
	st.shared.u32 	[%r79405+1024], %r79394;
	st.shared.u32 	[%r79405+1152], %r79395;
	st.shared.u32 	[%r79405+1280], %r79396;
	st.shared.u32 	[%r79405+1408], %r79397;
	st.shared.u32 	[%r79405+1536], %r79398;
	st.shared.u32 	[%r79405+1664], %r79399;
	st.shared.u32 	[%r79405+1792], %r79400;
	bar.warp.sync 	-1;
	mad.lo.s32 	%r79406, %r79376, 56, %r79405;
	ld.shared.u32 	%r9, [%r79406];
	ld.shared.u32 	%r10, [%r79406+4];
	ld.shared.u32 	%r11, [%r79406+8];
	ld.shared.u32 	%r12, [%r79406+12];
	ld.shared.u32 	%r13, [%r79406+16];
	ld.shared.u32 	%r14, [%r79406+20];
	ld.shared.u32 	%r15, [%r79406+24];
	ld.shared.u32 	%r16, [%r79406+28];
	ld.shared.u32 	%r17, [%r79406+32];
	ld.shared.u32 	%r18, [%r79406+36];
	ld.shared.u32 	%r19, [%r79406+40];
	ld.shared.u32 	%r20, [%r79406+44];
	ld.shared.u32 	%r21, [%r79406+48];
	ld.shared.u32 	%r22, [%r79406+52];
	ld.shared.u32 	%r23, [%r79406+56];
	add.s32 	%r79407, %r15023, 62;
	sub.s32 	%r79408, %r15025, %r15024;
	add.s32 	%r24, %r79408, -6;
	max.s32 	%r25, %r79407, 0;
	mov.b32 	%r79409, 624;
	st.local.u32 	[%rd5+2496], %r79409;
	st.local.u32 	[%rd5], %r9;
	mov.b32 	%r100660, 1;
	mov.u32 	%r100659, %r9;
$L__BB3_3:
	shr.u32 	%r79410, %r100659, 30;
	xor.b32  	%r79411, %r79410, %r100659;
	mad.lo.s32 	%r79412, %r79411, 1812433253, %r100660;
	mul.wide.u32 	%rd5442, %r100660, 4;
	add.s64 	%rd8, %rd5, %rd5442;
	st.local.u32 	[%rd8], %r79412;
	shr.u32 	%r79413, %r79412, 30;
	xor.b32  	%r79414, %r79413, %r79412;
	mad.lo.s32 	%r79415, %r79414, 1812433253, %r100660;
	add.s32 	%r79416, %r79415, 1;
	st.local.u32 	[%rd8+4], %r79416;
	shr.u32 	%r79417, %r79416, 30;
	xor.b32  	%r79418, %r79417, %r79416;
	mad.lo.s32 	%r79419, %r79418, 1812433253, %r100660;
	add.s32 	%r28, %r79419, 2;
	st.local.u32 	[%rd8+8], %r28;
	add.s32 	%r29, %r100660, 3;
	setp.eq.s32 	%p9019, %r29, 624;
	@%p9019 bra 	$L__BB3_5;
	shr.u32 	%r79420, %r28, 30;
	xor.b32  	%r79421, %r79420, %r28;
	mad.lo.s32 	%r100659, %r79421, 1812433253, %r29;
	st.local.u32 	[%rd8+12], %r100659;
	add.s32 	%r100660, %r100660, 4;
	bra.uni 	$L__BB3_3;
$L__BB3_5:
	add.s64 	%rd9, %rd5, 908;
	setp.lt.s32 	%p9020, %r15023, -62;
	ld.local.u32 	%r100668, [%rd5+2496];
	mov.u32 	%r100669, %r9;
	@%p9020 bra 	$L__BB3_14;
	mov.b32 	%r100663, 0;
	mov.u32 	%r100669, %r9;
$L__BB3_7:
	setp.lt.s32 	%p9021, %r100668, 624;
	@%p9021 bra 	$L__BB3_13;
	mov.b32 	%r100665, 0;
	mov.u64 	%rd6127, %rd5;
$L__BB3_9:
	and.b32  	%r79424, %r100669, -2147483648;
	ld.local.u32 	%r79425, [%rd6127+4];
	and.b32  	%r79426, %r79425, 2147483646;
	or.b32  	%r79427, %r79426, %r79424;
	ld.local.u32 	%r79428, [%rd6127+1588];
	shr.u32 	%r79429, %r79427, 1;
	and.b32  	%r79430, %r79425, 1;
	setp.eq.b32 	%p9022, %r79430, 1;
	selp.b32 	%r79431, -1727483681, 0, %p9022;
	xor.b32  	%r79432, %r79431, %r79428;
	xor.b32  	%r79433, %r79432, %r79429;
	st.local.u32 	[%rd6127], %r79433;
	and.b32  	%r79434, %r79425, -2147483648;
	ld.local.u32 	%r79435, [%rd6127+8];
	and.b32  	%r79436, %r79435, 2147483646;
	or.b32  	%r79437, %r79436, %r79434;
	ld.local.u32 	%r79438, [%rd6127+1592];
	shr.u32 	%r79439, %r79437, 1;
	and.b32  	%r79440, %r79435, 1;
	setp.eq.b32 	%p9023, %r79440, 1;
	selp.b32 	%r79441, -1727483681, 0, %p9023;
	xor.b32  	%r79442, %r79441, %r79438;
	xor.b32  	%r79443, %r79442, %r79439;
	st.local.u32 	[%rd6127+4], %r79443;
	and.b32  	%r79444, %r79435, -2147483648;
	ld.local.u32 	%r38, [%rd6127+12];
	and.b32  	%r79445, %r38, 2147483646;
	or.b32  	%r79446, %r79445, %r79444;
	ld.local.u32 	%r79447, [%rd6127+1596];
	shr.u32 	%r79448, %r79446, 1;
	and.b32  	%r79449, %r38, 1;
	setp.eq.b32 	%p9024, %r79449, 1;
	selp.b32 	%r79450, -1727483681, 0, %p9024;
	xor.b32  	%r79451, %r79450, %r79447;
	xor.b32  	%r79452, %r79451, %r79448;
	st.local.u32 	[%rd6127+8], %r79452;
	setp.ne.s32 	%p9025, %r100665, 224;
	@%p9025 bra 	$L__BB3_7158;
	ld.local.u32 	%r100666, [%rd9];
	mov.b32 	%r100667, 227;
$L__BB3_11:
	mul.wide.u32 	%rd5443, %r100667, 4;
	add.s64 	%rd5444, %rd5, %rd5443;
	and.b32  	%r79463, %r100666, -2147483648;
	ld.local.u32 	%r79464, [%rd5444+4];
	and.b32  	%r79465, %r79464, 2147483646;
	or.b32  	%r79466, %r79465, %r79463;
	ld.local.u32 	%r79467, [%rd5444+-908];
	shr.u32 	%r79468, %r79466, 1;
	and.b32  	%r79469, %r79464, 1;
	setp.eq.b32 	%p9027, %r79469, 1;
	selp.b32 	%r79470, -1727483681, 0, %p9027;
	xor.b32  	%r79471, %r79470, %r79467;
	xor.b32  	%r79472, %r79471, %r79468;
	st.local.u32 	[%rd5444], %r79472;
	and.b32  	%r79473, %r79464, -2147483648;
	ld.local.u32 	%r79474, [%rd5444+8];
	and.b32  	%r79475, %r79474, 2147483646;
	or.b32  	%r79476, %r79475, %r79473;
	ld.local.u32 	%r79477, [%rd5444+-904];
	shr.u32 	%r79478, %r79476, 1;
	and.b32  	%r79479, %r79474, 1;
	setp.eq.b32 	%p9028, %r79479, 1;
	selp.b32 	%r79480, -1727483681, 0, %p9028;
	xor.b32  	%r79481, %r79480, %r79477;
	xor.b32  	%r79482, %r79481, %r79478;
	st.local.u32 	[%rd5444+4], %r79482;
	and.b32  	%r79483, %r79474, -2147483648;
	ld.local.u32 	%r79484, [%rd5444+12];
	and.b32  	%r79485, %r79484, 2147483646;
	or.b32  	%r79486, %r79485, %r79483;
	ld.local.u32 	%r79487, [%rd5444+-900];
	shr.u32 	%r79488, %r79486, 1;
	and.b32  	%r79489, %r79484, 1;
	setp.eq.b32 	%p9029, %r79489, 1;
	selp.b32 	%r79490, -1727483681, 0, %p9029;
	xor.b32  	%r79491, %r79490, %r79487;
	xor.b32  	%r79492, %r79491, %r79488;
	st.local.u32 	[%rd5444+8], %r79492;
	and.b32  	%r79493, %r79484, -2147483648;
	add.s32 	%r100667, %r100667, 4;
	ld.local.u32 	%r100666, [%rd5444+16];
	and.b32  	%r79494, %r100666, 2147483646;
	or.b32  	%r79495, %r79494, %r79493;
	ld.local.u32 	%r79496, [%rd5444+-896];
	shr.u32 	%r79497, %r79495, 1;
	and.b32  	%r79498, %r100666, 1;
	setp.eq.b32 	%p9030, %r79498, 1;
	selp.b32 	%r79499, -1727483681, 0, %p9030;
	xor.b32  	%r79500, %r79499, %r79496;
	xor.b32  	%r79501, %r79500, %r79497;
	st.local.u32 	[%rd5444+12], %r79501;
	setp.ne.s32 	%p9031, %r100667, 623;
	@%p9031 bra 	$L__BB3_11;
	ld.local.u32 	%r79503, [%rd5+2492];
	and.b32  	%r79504, %r79503, -2147483648;
	ld.local.u32 	%r100669, [%rd5];
	and.b32  	%r79505, %r100669, 2147483646;
	or.b32  	%r79506, %r79505, %r79504;
	ld.local.u32 	%r79507, [%rd5+1584];
	shr.u32 	%r79508, %r79506, 1;
	and.b32  	%r79509, %r100669, 1;
	setp.eq.b32 	%p9032, %r79509, 1;
	selp.b32 	%r79510, -1727483681, 0, %p9032;
	xor.b32  	%r79511, %r79510, %r79507;
	xor.b32  	%r79512, %r79511, %r79508;
	st.local.u32 	[%rd5+2492], %r79512;
	mov.b32 	%r100668, 0;
$L__BB3_13:
	add.s32 	%r100668, %r100668, 1;
	st.local.u32 	[%rd5+2496], %r100668;
	add.s32 	%r50, %r100663, 1;
	setp.ne.s32 	%p9033, %r100663, %r25;
	mov.u32 	%r100663, %r50;
	@%p9033 bra 	$L__BB3_7;
$L__BB3_14:
	add.s64 	%rd12, %rd5, 2492;
	add.s64 	%rd13, %rd5, 1584;
	add.s64 	%rd14, %rd9, -908;
	setp.lt.s32 	%p9034, %r100668, 624;
	@%p9034 bra 	$L__BB3_20;
	mov.b32 	%r100673, 0;
	mov.u64 	%rd6128, %rd5;
$L__BB3_16:
	and.b32  	%r79514, %r100669, -2147483648;
	ld.local.u32 	%r79515, [%rd6128+4];
	and.b32  	%r79516, %r79515, 2147483646;
	or.b32  	%r79517, %r79516, %r79514;
	ld.local.u32 	%r79518, [%rd6128+1588];
	shr.u32 	%r79519, %r79517, 1;
	and.b32  	%r79520, %r79515, 1;
	setp.eq.b32 	%p9035, %r79520, 1;
	selp.b32 	%r79521, -1727483681, 0, %p9035;
	xor.b32  	%r79522, %r79521, %r79518;
	xor.b32  	%r79523, %r79522, %r79519;
	st.local.u32 	[%rd6128], %r79523;
	and.b32  	%r79524, %r79515, -2147483648;
	ld.local.u32 	%r79525, [%rd6128+8];
	and.b32  	%r79526, %r79525, 2147483646;
	or.b32  	%r79527, %r79526, %r79524;
	ld.local.u32 	%r79528, [%rd6128+1592];
	shr.u32 	%r79529, %r79527, 1;
	and.b32  	%r79530, %r79525, 1;
	setp.eq.b32 	%p9036, %r79530, 1;
	selp.b32 	%r79531, -1727483681, 0, %p9036;
	xor.b32  	%r79532, %r79531, %r79528;
	xor.b32  	%r79533, %r79532, %r79529;
	st.local.u32 	[%rd6128+4], %r79533;
	and.b32  	%r79534, %r79525, -2147483648;
	ld.local.u32 	%r55, [%rd6128+12];
	and.b32  	%r79535, %r55, 2147483646;
	or.b32  	%r79536, %r79535, %r79534;
	ld.local.u32 	%r79537, [%rd6128+1596];
	shr.u32 	%r79538, %r79536, 1;
	and.b32  	%r79539, %r55, 1;
	setp.eq.b32 	%p9037, %r79539, 1;
	selp.b32 	%r79540, -1727483681, 0, %p9037;
	xor.b32  	%r79541, %r79540, %r79537;
	xor.b32  	%r79542, %r79541, %r79538;
	st.local.u32 	[%rd6128+8], %r79542;
	setp.ne.s32 	%p9038, %r100673, 224;
	@%p9038 bra 	$L__BB3_7159;
	ld.local.u32 	%r100675, [%rd5+908];
	add.s64 	%rd6129, %rd5, 924;
	mov.b32 	%r100674, 0;
$L__BB3_18:
	and.b32  	%r79553, %r100675, -2147483648;
	ld.local.u32 	%r79554, [%rd6129+-12];
	and.b32  	%r79555, %r79554, 2147483646;
	or.b32  	%r79556, %r79555, %r79553;
	ld.local.u32 	%r79557, [%rd6129+-924];
	shr.u32 	%r79558, %r79556, 1;
	and.b32  	%r79559, %r79554, 1;
	setp.eq.b32 	%p9040, %r79559, 1;
	selp.b32 	%r79560, -1727483681, 0, %p9040;
	xor.b32  	%r79561, %r79560, %r79557;
	xor.b32  	%r79562, %r79561, %r79558;
	st.local.u32 	[%rd6129+-16], %r79562;
	and.b32  	%r79563, %r79554, -2147483648;
	ld.local.u32 	%r79564, [%rd6129+-8];
	and.b32  	%r79565, %r79564, 2147483646;
	or.b32  	%r79566, %r79565, %r79563;
	ld.local.u32 	%r79567, [%rd6129+-920];
	shr.u32 	%r79568, %r79566, 1;
	and.b32  	%r79569, %r79564, 1;
	setp.eq.b32 	%p9041, %r79569, 1;
	selp.b32 	%r79570, -1727483681, 0, %p9041;
	xor.b32  	%r79571, %r79570, %r79567;
	xor.b32  	%r79572, %r79571, %r79568;
	st.local.u32 	[%rd6129+-12], %r79572;
	and.b32  	%r79573, %r79564, -2147483648;
	ld.local.u32 	%r79574, [%rd6129+-4];
	and.b32  	%r79575, %r79574, 2147483646;
	or.b32  	%r79576, %r79575, %r79573;
	ld.local.u32 	%r79577, [%rd6129+-916];
	shr.u32 	%r79578, %r79576, 1;
	and.b32  	%r79579, %r79574, 1;
	setp.eq.b32 	%p9042, %r79579, 1;
	selp.b32 	%r79580, -1727483681, 0, %p9042;
	xor.b32  	%r79581, %r79580, %r79577;
	xor.b32  	%r79582, %r79581, %r79578;
	st.local.u32 	[%rd6129+-8], %r79582;
	and.b32  	%r79583, %r79574, -2147483648;
	ld.local.u32 	%r100675, [%rd6129];
	and.b32  	%r79584, %r100675, 2147483646;
	or.b32  	%r79585, %r79584, %r79583;
	ld.local.u32 	%r79586, [%rd6129+-912];
	shr.u32 	%r79587, %r79585, 1;
	and.b32  	%r79588, %r100675, 1;
	setp.eq.b32 	%p9043, %r79588, 1;
	selp.b32 	%r79589, -1727483681, 0, %p9043;
	xor.b32  	%r79590, %r79589, %r79586;
	xor.b32  	%r79591, %r79590, %r79587;
	st.local.u32 	[%rd6129+-4], %r79591;
	add.s32 	%r100674, %r100674, 4;
	add.s64 	%rd6129, %rd6129, 16;
	setp.ne.s32 	%p9044, %r100674, 396;
	@%p9044 bra 	$L__BB3_18;
	ld.local.u32 	%r79593, [%rd12];
	and.b32  	%r79594, %r79593, -2147483648;
	ld.local.u32 	%r100669, [%rd14];
	and.b32  	%r79595, %r100669, 2147483646;
	or.b32  	%r79596, %r79595, %r79594;
	ld.local.u32 	%r79597, [%rd13];
	shr.u32 	%r79598, %r79596, 1;
	and.b32  	%r79599, %r100669, 1;
	setp.eq.b32 	%p9045, %r79599, 1;
	selp.b32 	%r79600, -1727483681, 0, %p9045;
	xor.b32  	%r79601, %r79600, %r79597;
	xor.b32  	%r79602, %r79601, %r79598;
	st.local.u32 	[%rd12], %r79602;
	mov.b32 	%r100668, 0;
$L__BB3_20:
	add.s32 	%r100683, %r100668, 1;
	st.local.u32 	[%rd5+2496], %r100683;
	mul.wide.s32 	%rd5445, %r100668, 4;
	add.s64 	%rd5446, %rd5, %rd5445;
	ld.local.u32 	%r79603, [%rd5446];
	shr.u32 	%r79604, %r79603, 11;
	xor.b32  	%r79605, %r79604, %r79603;
	shl.b32 	%r79606, %r79605, 7;
	and.b32  	%r79607, %r79606, -1658038656;
	xor.b32  	%r67, %r79607, %r79605;
	setp.lt.s32 	%p9046, %r100668, 623;
	@%p9046 bra 	$L__BB3_26;
	mov.b32 	%r100679, 0;
	mov.u64 	%rd6130, %rd5;
$L__BB3_22:
	and.b32  	%r79609, %r100669, -2147483648;
	ld.local.u32 	%r79610, [%rd6130+4];
	and.b32  	%r79611, %r79610, 2147483646;
	or.b32  	%r79612, %r79611, %r79609;
	ld.local.u32 	%r79613, [%rd6130+1588];
	shr.u32 	%r79614, %r79612, 1;
	and.b32  	%r79615, %r79610, 1;
	setp.eq.b32 	%p9047, %r79615, 1;
	selp.b32 	%r79616, -1727483681, 0, %p9047;
	xor.b32  	%r79617, %r79616, %r79613;
	xor.b32  	%r79618, %r79617, %r79614;
	st.local.u32 	[%rd6130], %r79618;
	and.b32  	%r79619, %r79610, -2147483648;
	ld.local.u32 	%r79620, [%rd6130+8];
	and.b32  	%r79621, %r79620, 2147483646;
	or.b32  	%r79622, %r79621, %r79619;
	ld.local.u32 	%r79623, [%rd6130+1592];
	shr.u32 	%r79624, %r79622, 1;
	and.b32  	%r79625, %r79620, 1;
	setp.eq.b32 	%p9048, %r79625, 1;
	selp.b32 	%r79626, -1727483681, 0, %p9048;
	xor.b32  	%r79627, %r79626, %r79623;
	xor.b32  	%r79628, %r79627, %r79624;
	st.local.u32 	[%rd6130+4], %r79628;
	and.b32  	%r79629, %r79620, -2147483648;
	ld.local.u32 	%r70, [%rd6130+12];
	and.b32  	%r79630, %r70, 2147483646;
	or.b32  	%r79631, %r79630, %r79629;
	ld.local.u32 	%r79632, [%rd6130+1596];
	shr.u32 	%r79633, %r79631, 1;
	and.b32  	%r79634, %r70, 1;
	setp.eq.b32 	%p9049, %r79634, 1;
	selp.b32 	%r79635, -1727483681, 0, %p9049;
	xor.b32  	%r79636, %r79635, %r79632;
	xor.b32  	%r79637, %r79636, %r79633;
	st.local.u32 	[%rd6130+8], %r79637;
	setp.ne.s32 	%p9050, %r100679, 224;
	@%p9050 bra 	$L__BB3_7160;
	ld.local.u32 	%r100681, [%rd5+908];
	add.s64 	%rd6131, %rd5, 924;
	mov.b32 	%r100680, 0;
$L__BB3_24:
	and.b32  	%r79648, %r100681, -2147483648;
	ld.local.u32 	%r79649, [%rd6131+-12];
	and.b32  	%r79650, %r79649, 2147483646;
	or.b32  	%r79651, %r79650, %r79648;
	ld.local.u32 	%r79652, [%rd6131+-924];
	shr.u32 	%r79653, %r79651, 1;
	and.b32  	%r79654, %r79649, 1;
	setp.eq.b32 	%p9052, %r79654, 1;
	selp.b32 	%r79655, -1727483681, 0, %p9052;
	xor.b32  	%r79656, %r79655, %r79652;
	xor.b32  	%r79657, %r79656, %r79653;
	st.local.u32 	[%rd6131+-16], %r79657;
	and.b32  	%r79658, %r79649, -2147483648;
	ld.local.u32 	%r79659, [%rd6131+-8];
	and.b32  	%r79660, %r79659, 2147483646;
	or.b32  	%r79661, %r79660, %r79658;
	ld.local.u32 	%r79662, [%rd6131+-920];
	shr.u32 	%r79663, %r79661, 1;
	and.b32  	%r79664, %r79659, 1;
	setp.eq.b32 	%p9053, %r79664, 1;
	selp.b32 	%r79665, -1727483681, 0, %p9053;
	xor.b32  	%r79666, %r79665, %r79662;
	xor.b32  	%r79667, %r79666, %r79663;
	st.local.u32 	[%rd6131+-12], %r79667;
	and.b32  	%r79668, %r79659, -2147483648;
	ld.local.u32 	%r79669, [%rd6131+-4];
	and.b32  	%r79670, %r79669, 2147483646;
	or.b32  	%r79671, %r79670, %r79668;
	ld.local.u32 	%r79672, [%rd6131+-916];
	shr.u32 	%r79673, %r79671, 1;
	and.b32  	%r79674, %r79669, 1;
	setp.eq.b32 	%p9054, %r79674, 1;
	selp.b32 	%r79675, -1727483681, 0, %p9054;
	xor.b32  	%r79676, %r79675, %r79672;
	xor.b32  	%r79677, %r79676, %r79673;
	st.local.u32 	[%rd6131+-8], %r79677;
	and.b32  	%r79678, %r79669, -2147483648;
	ld.local.u32 	%r100681, [%rd6131];
	and.b32  	%r79679, %r100681, 2147483646;
	or.b32  	%r79680, %r79679, %r79678;
	ld.local.u32 	%r79681, [%rd6131+-912];
	shr.u32 	%r79682, %r79680, 1;
	and.b32  	%r79683, %r100681, 1;
	setp.eq.b32 	%p9055, %r79683, 1;
	selp.b32 	%r79684, -1727483681, 0, %p9055;
	xor.b32  	%r79685, %r79684, %r79681;
	xor.b32  	%r79686, %r79685, %r79682;
	st.local.u32 	[%rd6131+-4], %r79686;
	add.s32 	%r100680, %r100680, 4;
	add.s64 	%rd6131, %rd6131, 16;
	setp.ne.s32 	%p9056, %r100680, 396;
	@%p9056 bra 	$L__BB3_24;
	ld.local.u32 	%r79688, [%rd12];
	and.b32  	%r79689, %r79688, -2147483648;
	ld.local.u32 	%r100669, [%rd14];
	and.b32  	%r79690, %r100669, 2147483646;
	or.b32  	%r79691, %r79690, %r79689;
	ld.local.u32 	%r79692, [%rd13];
	shr.u32 	%r79693, %r79691, 1;
	and.b32  	%r79694, %r100669, 1;
	setp.eq.b32 	%p9057, %r79694, 1;
	selp.b32 	%r79695, -1727483681, 0, %p9057;
	xor.b32  	%r79696, %r79695, %r79692;
	xor.b32  	%r79697, %r79696, %r79693;
	st.local.u32 	[%rd12], %r79697;
	mov.b32 	%r100683, 0;
$L__BB3_26:
	add.s32 	%r100689, %r100683, 1;
	st.local.u32 	[%rd5+2496], %r100689;
	mul.wide.s32 	%rd5447, %r100683, 4;
	add.s64 	%rd5448, %rd5, %rd5447;
	ld.local.u32 	%r79698, [%rd5448];
	shr.u32 	%r79699, %r79698, 11;
	xor.b32  	%r79700, %r79699, %r79698;
	shl.b32 	%r79701, %r79700, 7;
	and.b32  	%r79702, %r79701, -1658038656;
	xor.b32  	%r82, %r79702, %r79700;
	setp.lt.s32 	%p9058, %r100683, 623;
	@%p9058 bra 	$L__BB3_32;
	mov.b32 	%r100685, 0;
	mov.u64 	%rd6132, %rd5;
$L__BB3_28:
	and.b32  	%r79704, %r100669, -2147483648;
	ld.local.u32 	%r79705, [%rd6132+4];
	and.b32  	%r79706, %r79705, 2147483646;
	or.b32  	%r79707, %r79706, %r79704;
	ld.local.u32 	%r79708, [%rd6132+1588];
	shr.u32 	%r79709, %r79707, 1;
	and.b32  	%r79710, %r79705, 1;
	setp.eq.b32 	%p9059, %r79710, 1;
	selp.b32 	%r79711, -1727483681, 0, %p9059;
	xor.b32  	%r79712, %r79711, %r79708;
	xor.b32  	%r79713, %r79712, %r79709;
	st.local.u32 	[%rd6132], %r79713;
	and.b32  	%r79714, %r79705, -2147483648;
	ld.local.u32 	%r79715, [%rd6132+8];
	and.b32  	%r79716, %r79715, 2147483646;
	or.b32  	%r79717, %r79716, %r79714;
	ld.local.u32 	%r79718, [%rd6132+1592];
	shr.u32 	%r79719, %r79717, 1;
	and.b32  	%r79720, %r79715, 1;
	setp.eq.b32 	%p9060, %r79720, 1;
	selp.b32 	%r79721, -1727483681, 0, %p9060;
	xor.b32  	%r79722, %r79721, %r79718;
	xor.b32  	%r79723, %r79722, %r79719;
	st.local.u32 	[%rd6132+4], %r79723;
	and.b32  	%r79724, %r79715, -2147483648;
	ld.local.u32 	%r85, [%rd6132+12];
	and.b32  	%r79725, %r85, 2147483646;
	or.b32  	%r79726, %r79725, %r79724;
	ld.local.u32 	%r79727, [%rd6132+1596];
	shr.u32 	%r79728, %r79726, 1;
	and.b32  	%r79729, %r85, 1;
	setp.eq.b32 	%p9061, %r79729, 1;
	selp.b32 	%r79730, -1727483681, 0, %p9061;
	xor.b32  	%r79731, %r79730, %r79727;
	xor.b32  	%r79732, %r79731, %r79728;
	st.local.u32 	[%rd6132+8], %r79732;
	setp.ne.s32 	%p9062, %r100685, 224;
	@%p9062 bra 	$L__BB3_7161;
	ld.local.u32 	%r100687, [%rd5+908];
	add.s64 	%rd6133, %rd5, 924;
	mov.b32 	%r100686, 0;
$L__BB3_30:
	and.b32  	%r79743, %r100687, -2147483648;
	ld.local.u32 	%r79744, [%rd6133+-12];
	and.b32  	%r79745, %r79744, 2147483646;
	or.b32  	%r79746, %r79745, %r79743;
	ld.local.u32 	%r79747, [%rd6133+-924];
	shr.u32 	%r79748, %r79746, 1;
	and.b32  	%r79749, %r79744, 1;
	setp.eq.b32 	%p9064, %r79749, 1;
	selp.b32 	%r79750, -1727483681, 0, %p9064;
	xor.b32  	%r79751, %r79750, %r79747;
	xor.b32  	%r79752, %r79751, %r79748;
	st.local.u32 	[%rd6133+-16], %r79752;
	and.b32  	%r79753, %r79744, -2147483648;
	ld.local.u32 	%r79754, [%rd6133+-8];
	and.b32  	%r79755, %r79754, 2147483646;
	or.b32  	%r79756, %r79755, %r79753;
	ld.local.u32 	%r79757, [%rd6133+-920];
	shr.u32 	%r79758, %r79756, 1;
	and.b32  	%r79759, %r79754, 1;
	setp.eq.b32 	%p9065, %r79759, 1;
	selp.b32 	%r79760, -1727483681, 0, %p9065;
	xor.b32  	%r79761, %r79760, %r79757;
	xor.b32  	%r79762, %r79761, %r79758;
	st.local.u32 	[%rd6133+-12], %r79762;
	and.b32  	%r79763, %r79754, -2147483648;
	ld.local.u32 	%r79764, [%rd6133+-4];
	and.b32  	%r79765, %r79764, 2147483646;
	or.b32  	%r79766, %r79765, %r79763;
	ld.local.u32 	%r79767, [%rd6133+-916];
	shr.u32 	%r79768, %r79766, 1;
	and.b32  	%r79769, %r79764, 1;
	setp.eq.b32 	%p9066, %r79769, 1;
	selp.b32 	%r79770, -1727483681, 0, %p9066;
	xor.b32  	%r79771, %r79770, %r79767;
	xor.b32  	%r79772, %r79771, %r79768;
	st.local.u32 	[%rd6133+-8], %r79772;
	and.b32  	%r79773, %r79764, -2147483648;
	ld.local.u32 	%r100687, [%rd6133];
	and.b32  	%r79774, %r100687, 2147483646;
	or.b32  	%r79775, %r79774, %r79773;
	ld.local.u32 	%r79776, [%rd6133+-912];
	shr.u32 	%r79777, %r79775, 1;
	and.b32  	%r79778, %r100687, 1;
	setp.eq.b32 	%p9067, %r79778, 1;
	selp.b32 	%r79779, -1727483681, 0, %p9067;
	xor.b32  	%r79780, %r79779, %r79776;
	xor.b32  	%r79781, %r79780, %r79777;
	st.local.u32 	[%rd6133+-4], %r79781;
	add.s32 	%r100686, %r100686, 4;
	add.s64 	%rd6133, %rd6133, 16;
	setp.ne.s32 	%p9068, %r100686, 396;
	@%p9068 bra 	$L__BB3_30;
	ld.local.u32 	%r79783, [%rd12];
	and.b32  	%r79784, %r79783, -2147483648;
	ld.local.u32 	%r100669, [%rd14];
	and.b32  	%r79785, %r100669, 2147483646;
	or.b32  	%r79786, %r79785, %r79784;
	ld.local.u32 	%r79787, [%rd13];
	shr.u32 	%r79788, %r79786, 1;
	and.b32  	%r79789, %r100669, 1;
	setp.eq.b32 	%p9069, %r79789, 1;
	selp.b32 	%r79790, -1727483681, 0, %p9069;
	xor.b32  	%r79791, %r79790, %r79787;
	xor.b32  	%r79792, %r79791, %r79788;
	st.local.u32 	[%rd12], %r79792;
	mov.b32 	%r100689, 0;
$L__BB3_32:
	add.s32 	%r100695, %r100689, 1;
	st.local.u32 	[%rd5+2496], %r100695;
	mul.wide.s32 	%rd5449, %r100689, 4;
	add.s64 	%rd5450, %rd5, %rd5449;
	ld.local.u32 	%r79793, [%rd5450];
	shr.u32 	%r79794, %r79793, 11;
	xor.b32  	%r79795, %r79794, %r79793;
	shl.b32 	%r79796, %r79795, 7;
	and.b32  	%r79797, %r79796, -1658038656;
	xor.b32  	%r97, %r79797, %r79795;
	setp.lt.s32 	%p9070, %r100689, 623;
	@%p9070 bra 	$L__BB3_38;
	mov.b32 	%r100691, 0;
	mov.u64 	%rd6134, %rd5;
$L__BB3_34:
	and.b32  	%r79799, %r100669, -2147483648;
	ld.local.u32 	%r79800, [%rd6134+4];
	and.b32  	%r79801, %r79800, 2147483646;
	or.b32  	%r79802, %r79801, %r79799;
	ld.local.u32 	%r79803, [%rd6134+1588];
	shr.u32 	%r79804, %r79802, 1;
	and.b32  	%r79805, %r79800, 1;
	setp.eq.b32 	%p9071, %r79805, 1;
	selp.b32 	%r79806, -1727483681, 0, %p9071;
	xor.b32  	%r79807, %r79806, %r79803;
	xor.b32  	%r79808, %r79807, %r79804;
	st.local.u32 	[%rd6134], %r79808;
	and.b32  	%r79809, %r79800, -2147483648;
	ld.local.u32 	%r79810, [%rd6134+8];
	and.b32  	%r79811, %r79810, 2147483646;
	or.b32  	%r79812, %r79811, %r79809;
	ld.local.u32 	%r79813, [%rd6134+1592];
	shr.u32 	%r79814, %r79812, 1;
	and.b32  	%r79815, %r79810, 1;
	setp.eq.b32 	%p9072, %r79815, 1;
	selp.b32 	%r79816, -1727483681, 0, %p9072;
	xor.b32  	%r79817, %r79816, %r79813;
	xor.b32  	%r79818, %r79817, %r79814;
	st.local.u32 	[%rd6134+4], %r79818;
	and.b32  	%r79819, %r79810, -2147483648;
	ld.local.u32 	%r100, [%rd6134+12];
	and.b32  	%r79820, %r100, 2147483646;
	or.b32  	%r79821, %r79820, %r79819;
	ld.local.u32 	%r79822, [%rd6134+1596];
	shr.u32 	%r79823, %r79821, 1;
	and.b32  	%r79824, %r100, 1;
	setp.eq.b32 	%p9073, %r79824, 1;
	selp.b32 	%r79825, -1727483681, 0, %p9073;
	xor.b32  	%r79826, %r79825, %r79822;
	xor.b32  	%r79827, %r79826, %r79823;
	st.local.u32 	[%rd6134+8], %r79827;
	setp.ne.s32 	%p9074, %r100691, 224;
	@%p9074 bra 	$L__BB3_7162;
	ld.local.u32 	%r100693, [%rd5+908];
	add.s64 	%rd6135, %rd5, 924;
	mov.b32 	%r100692, 0;
$L__BB3_36:
	and.b32  	%r79838, %r100693, -2147483648;
	ld.local.u32 	%r79839, [%rd6135+-12];
	and.b32  	%r79840, %r79839, 2147483646;
	or.b32  	%r79841, %r79840, %r79838;
	ld.local.u32 	%r79842, [%rd6135+-924];
	shr.u32 	%r79843, %r79841, 1;
	and.b32  	%r79844, %r79839, 1;
	setp.eq.b32 	%p9076, %r79844, 1;
	selp.b32 	%r79845, -1727483681, 0, %p9076;
	xor.b32  	%r79846, %r79845, %r79842;
	xor.b32  	%r79847, %r79846, %r79843;
	st.local.u32 	[%rd6135+-16], %r79847;
	and.b32  	%r79848, %r79839, -2147483648;
	ld.local.u32 	%r79849, [%rd6135+-8];
	and.b32  	%r79850, %r79849, 2147483646;
	or.b32  	%r79851, %r79850, %r79848;
	ld.local.u32 	%r79852, [%rd6135+-920];
	shr.u32 	%r79853, %r79851, 1;
	and.b32  	%r79854, %r79849, 1;
	setp.eq.b32 	%p9077, %r79854, 1;
	selp.b32 	%r79855, -1727483681, 0, %p9077;
	xor.b32  	%r79856, %r79855, %r79852;
	xor.b32  	%r79857, %r79856, %r79853;
	st.local.u32 	[%rd6135+-12], %r79857;
	and.b32  	%r79858, %r79849, -2147483648;
	ld.local.u32 	%r79859, [%rd6135+-4];
	and.b32  	%r79860, %r79859, 2147483646;
	or.b32  	%r79861, %r79860, %r79858;
	ld.local.u32 	%r79862, [%rd6135+-916];
	shr.u32 	%r79863, %r79861, 1;
	and.b32  	%r79864, %r79859, 1;
	setp.eq.b32 	%p9078, %r79864, 1;
	selp.b32 	%r79865, -1727483681, 0, %p9078;
	xor.b32  	%r79866, %r79865, %r79862;
	xor.b32  	%r79867, %r79866, %r79863;
	st.local.u32 	[%rd6135+-8], %r79867;
	and.b32  	%r79868, %r79859, -2147483648;
	ld.local.u32 	%r100693, [%rd6135];
	and.b32  	%r79869, %r100693, 2147483646;
	or.b32  	%r79870, %r79869, %r79868;
	ld.local.u32 	%r79871, [%rd6135+-912];
	shr.u32 	%r79872, %r79870, 1;
	and.b32  	%r79873, %r100693, 1;
	setp.eq.b32 	%p9079, %r79873, 1;
	selp.b32 	%r79874, -1727483681, 0, %p9079;
	xor.b32  	%r79875, %r79874, %r79871;
	xor.b32  	%r79876, %r79875, %r79872;
	st.local.u32 	[%rd6135+-4], %r79876;
	add.s32 	%r100692, %r100692, 4;
	add.s64 	%rd6135, %rd6135, 16;
	setp.ne.s32 	%p9080, %r100692, 396;
	@%p9080 bra 	$L__BB3_36;
	ld.local.u32 	%r79878, [%rd12];
	and.b32  	%r79879, %r79878, -2147483648;
	ld.local.u32 	%r100669, [%rd14];
	and.b32  	%r79880, %r100669, 2147483646;
	or.b32  	%r79881, %r79880, %r79879;
	ld.local.u32 	%r79882, [%rd13];
	shr.u32 	%r79883, %r79881, 1;
	and.b32  	%r79884, %r100669, 1;
	setp.eq.b32 	%p9081, %r79884, 1;
	selp.b32 	%r79885, -1727483681, 0, %p9081;
	xor.b32  	%r79886, %r79885, %r79882;
	xor.b32  	%r79887, %r79886, %r79883;
	st.local.u32 	[%rd12], %r79887;
	mov.b32 	%r100695, 0;
$L__BB3_38:
	add.s32 	%r100701, %r100695, 1;
	st.local.u32 	[%rd5+2496], %r100701;
	mul.wide.s32 	%rd5451, %r100695, 4;
	add.s64 	%rd5452, %rd5, %rd5451;
	ld.local.u32 	%r79888, [%rd5452];
	shr.u32 	%r79889, %r79888, 11;
	xor.b32  	%r79890, %r79889, %r79888;
	shl.b32 	%r79891, %r79890, 7;
	and.b32  	%r79892, %r79891, -1658038656;
	xor.b32  	%r112, %r79892, %r79890;
	setp.lt.s32 	%p9082, %r100695, 623;
	@%p9082 bra 	$L__BB3_44;
	mov.b32 	%r100697, 0;
	mov.u64 	%rd6136, %rd5;
$L__BB3_40:
	and.b32  	%r79894, %r100669, -2147483648;
	ld.local.u32 	%r79895, [%rd6136+4];
	and.b32  	%r79896, %r79895, 2147483646;
	or.b32  	%r79897, %r79896, %r79894;
	ld.local.u32 	%r79898, [%rd6136+1588];
	shr.u32 	%r79899, %r79897, 1;
	and.b32  	%r79900, %r79895, 1;
	setp.eq.b32 	%p9083, %r79900, 1;
	selp.b32 	%r79901, -1727483681, 0, %p9083;
	xor.b32  	%r79902, %r79901, %r79898;
	xor.b32  	%r79903, %r79902, %r79899;
	st.local.u32 	[%rd6136], %r79903;
	and.b32  	%r79904, %r79895, -2147483648;
	ld.local.u32 	%r79905, [%rd6136+8];
	and.b32  	%r79906, %r79905, 2147483646;
	or.b32  	%r79907, %r79906, %r79904;
	ld.local.u32 	%r79908, [%rd6136+1592];
	shr.u32 	%r79909, %r79907, 1;
	and.b32  	%r79910, %r79905, 1;
	setp.eq.b32 	%p9084, %r79910, 1;
	selp.b32 	%r79911, -1727483681, 0, %p9084;
	xor.b32  	%r79912, %r79911, %r79908;
	xor.b32  	%r79913, %r79912, %r79909;
	st.local.u32 	[%rd6136+4], %r79913;
	and.b32  	%r79914, %r79905, -2147483648;
	ld.local.u32 	%r115, [%rd6136+12];
	and.b32  	%r79915, %r115, 2147483646;
	or.b32  	%r79916, %r79915, %r79914;
	ld.local.u32 	%r79917, [%rd6136+1596];
	shr.u32 	%r79918, %r79916, 1;
	and.b32  	%r79919, %r115, 1;
	setp.eq.b32 	%p9085, %r79919, 1;
	selp.b32 	%r79920, -1727483681, 0, %p9085;
	xor.b32  	%r79921, %r79920, %r79917;
	xor.b32  	%r79922, %r79921, %r79918;
	st.local.u32 	[%rd6136+8], %r79922;
	setp.ne.s32 	%p9086, %r100697, 224;
	@%p9086 bra 	$L__BB3_7163;
	ld.local.u32 	%r100698, [%rd9];
	mov.b32 	%r100699, 227;
$L__BB3_42:
	mul.wide.u32 	%rd5453, %r100699, 4;
	add.s64 	%rd5454, %rd5, %rd5453;
	and.b32  	%r79933, %r100698, -2147483648;
	ld.local.u32 	%r79934, [%rd5454+4];
	and.b32  	%r79935, %r79934, 2147483646;
	or.b32  	%r79936, %r79935, %r79933;
	ld.local.u32 	%r79937, [%rd5454+-908];
	shr.u32 	%r79938, %r79936, 1;
	and.b32  	%r79939, %r79934, 1;
	setp.eq.b32 	%p9088, %r79939, 1;
	selp.b32 	%r79940, -1727483681, 0, %p9088;
	xor.b32  	%r79941, %r79940, %r79937;
	xor.b32  	%r79942, %r79941, %r79938;
	st.local.u32 	[%rd5454], %r79942;
	and.b32  	%r79943, %r79934, -2147483648;
	ld.local.u32 	%r79944, [%rd5454+8];
	and.b32  	%r79945, %r79944, 2147483646;
	or.b32  	%r79946, %r79945, %r79943;
	ld.local.u32 	%r79947, [%rd5454+-904];
	shr.u32 	%r79948, %r79946, 1;
	and.b32  	%r79949, %r79944, 1;
	setp.eq.b32 	%p9089, %r79949, 1;
	selp.b32 	%r79950, -1727483681, 0, %p9089;
	xor.b32  	%r79951, %r79950, %r79947;
	xor.b32  	%r79952, %r79951, %r79948;
	st.local.u32 	[%rd5454+4], %r79952;
	and.b32  	%r79953, %r79944, -2147483648;
	ld.local.u32 	%r79954, [%rd5454+12];
	and.b32  	%r79955, %r79954, 2147483646;
	or.b32  	%r79956, %r79955, %r79953;
	ld.local.u32 	%r79957, [%rd5454+-900];
	shr.u32 	%r79958, %r79956, 1;
	and.b32  	%r79959, %r79954, 1;
	setp.eq.b32 	%p9090, %r79959, 1;
	selp.b32 	%r79960, -1727483681, 0, %p9090;
	xor.b32  	%r79961, %r79960, %r79957;
	xor.b32  	%r79962, %r79961, %r79958;
	st.local.u32 	[%rd5454+8], %r79962;
	and.b32  	%r79963, %r79954, -2147483648;
	add.s32 	%r100699, %r100699, 4;
	ld.local.u32 	%r100698, [%rd5454+16];
	and.b32  	%r79964, %r100698, 2147483646;
	or.b32  	%r79965, %r79964, %r79963;
	ld.local.u32 	%r79966, [%rd5454+-896];
	shr.u32 	%r79967, %r79965, 1;
	and.b32  	%r79968, %r100698, 1;
	setp.eq.b32 	%p9091, %r79968, 1;
	selp.b32 	%r79969, -1727483681, 0, %p9091;
	xor.b32  	%r79970, %r79969, %r79966;
	xor.b32  	%r79971, %r79970, %r79967;
	st.local.u32 	[%rd5454+12], %r79971;
	setp.ne.s32 	%p9092, %r100699, 623;
	@%p9092 bra 	$L__BB3_42;
	ld.local.u32 	%r79973, [%rd5+2492];
	and.b32  	%r79974, %r79973, -2147483648;
	ld.local.u32 	%r100669, [%rd5];
	and.b32  	%r79975, %r100669, 2147483646;
	or.b32  	%r79976, %r79975, %r79974;
	ld.local.u32 	%r79977, [%rd5+1584];
	shr.u32 	%r79978, %r79976, 1;
	and.b32  	%r79979, %r100669, 1;
	setp.eq.b32 	%p9093, %r79979, 1;
	selp.b32 	%r79980, -1727483681, 0, %p9093;
	xor.b32  	%r79981, %r79980, %r79977;
	xor.b32  	%r79982, %r79981, %r79978;
	st.local.u32 	[%rd5+2492], %r79982;
	mov.b32 	%r100701, 0;
$L__BB3_44:
	setp.gt.u32 	%p9095, %r15023, %r15024;
	add.s32 	%r100721, %r100701, 1;
	st.local.u32 	[%rd5+2496], %r100721;
	mul.wide.s32 	%rd5455, %r100701, 4;
	add.s64 	%rd5456, %rd5, %rd5455;
	ld.local.u32 	%r79983, [%rd5456];
	shr.u32 	%r79984, %r79983, 11;
	xor.b32  	%r79985, %r79984, %r79983;
	shl.b32 	%r79986, %r79985, 7;
	and.b32  	%r79987, %r79986, -1658038656;
	xor.b32  	%r79988, %r79987, %r79985;
	shl.b32 	%r79989, %r79988, 15;
	and.b32  	%r79990, %r79989, -402653184;
	xor.b32  	%r79991, %r79990, %r79988;
	shr.u32 	%r79992, %r79991, 27;
	shl.b32 	%r79993, %r67, 15;
	and.b32  	%r79994, %r79993, -402653184;
	xor.b32  	%r79995, %r79994, %r67;
	shr.u32 	%r79996, %r79995, 7;
	and.b32  	%r79997, %r79996, 32505856;
	shl.b32 	%r79998, %r82, 15;
	and.b32  	%r79999, %r79998, -402653184;
	xor.b32  	%r80000, %r79999, %r82;
	shr.u32 	%r80001, %r80000, 12;
	and.b32  	%r80002, %r80001, 1015808;
	or.b32  	%r80003, %r80002, %r79997;
	shl.b32 	%r80004, %r97, 15;
	and.b32  	%r80005, %r80004, -402653184;
	xor.b32  	%r80006, %r80005, %r97;
	shr.u32 	%r80007, %r80006, 17;
	and.b32  	%r80008, %r80007, 31744;
	or.b32  	%r80009, %r80003, %r80008;
	shl.b32 	%r80010, %r112, 15;
	and.b32  	%r80011, %r80010, -402653184;
	xor.b32  	%r80012, %r80011, %r112;
	shr.u32 	%r80013, %r80012, 22;
	and.b32  	%r80014, %r80013, 992;
	or.b32  	%r80015, %r80009, %r80014;
	or.b32  	%r100705, %r80015, %r79992;
	mov.pred 	%p11834, 0;
	@%p9095 bra 	$L__BB3_53;
	mov.pred 	%p11834, 0;
	mov.u32 	%r100710, %r100721;
	mov.u32 	%r100704, %r15023;
$L__BB3_46:
	shl.b32 	%r133, %r100705, 5;
	setp.lt.s32 	%p9097, %r100710, 624;
	@%p9097 bra 	$L__BB3_52;
	mov.b32 	%r100707, 0;
$L__BB3_48:
	mul.wide.u32 	%rd5457, %r100707, 4;
	add.s64 	%rd37, %rd5, %rd5457;
	and.b32  	%r80017, %r100669, -2147483648;
	ld.local.u32 	%r80018, [%rd37+4];
	and.b32  	%r80019, %r80018, 2147483646;
	or.b32  	%r80020, %r80019, %r80017;
	ld.local.u32 	%r80021, [%rd37+1588];
	shr.u32 	%r80022, %r80020, 1;
	and.b32  	%r80023, %r80018, 1;
	setp.eq.b32 	%p9098, %r80023, 1;
	selp.b32 	%r80024, -1727483681, 0, %p9098;
	xor.b32  	%r80025, %r80024, %r80021;
	xor.b32  	%r80026, %r80025, %r80022;
	st.local.u32 	[%rd37], %r80026;
	and.b32  	%r80027, %r80018, -2147483648;
	ld.local.u32 	%r80028, [%rd37+8];
	and.b32  	%r80029, %r80028, 2147483646;
	or.b32  	%r80030, %r80029, %r80027;
	ld.local.u32 	%r80031, [%rd37+1592];
	shr.u32 	%r80032, %r80030, 1;
	and.b32  	%r80033, %r80028, 1;
	setp.eq.b32 	%p9099, %r80033, 1;
	selp.b32 	%r80034, -1727483681, 0, %p9099;
	xor.b32  	%r80035, %r80034, %r80031;
	xor.b32  	%r80036, %r80035, %r80032;
	st.local.u32 	[%rd37+4], %r80036;
	and.b32  	%r80037, %r80028, -2147483648;
	ld.local.u32 	%r136, [%rd37+12];
	and.b32  	%r80038, %r136, 2147483646;
	or.b32  	%r80039, %r80038, %r80037;
	ld.local.u32 	%r80040, [%rd37+1596];
	shr.u32 	%r80041, %r80039, 1;
	and.b32  	%r80042, %r136, 1;
	setp.eq.b32 	%p9100, %r80042, 1;
	selp.b32 	%r80043, -1727483681, 0, %p9100;
	xor.b32  	%r80044, %r80043, %r80040;
	xor.b32  	%r80045, %r80044, %r80041;
	st.local.u32 	[%rd37+8], %r80045;
	setp.ne.s32 	%p9101, %r100707, 224;
	@%p9101 bra 	$L__BB3_7164;
	ld.local.u32 	%r100708, [%rd9];
	mov.b32 	%r100709, 227;
$L__BB3_50:
	mul.wide.u32 	%rd5458, %r100709, 4;
	add.s64 	%rd5459, %rd5, %rd5458;
	and.b32  	%r80056, %r100708, -2147483648;
	ld.local.u32 	%r80057, [%rd5459+4];
	and.b32  	%r80058, %r80057, 2147483646;
	or.b32  	%r80059, %r80058, %r80056;
	ld.local.u32 	%r80060, [%rd5459+-908];
	shr.u32 	%r80061, %r80059, 1;
	and.b32  	%r80062, %r80057, 1;
	setp.eq.b32 	%p9103, %r80062, 1;
	selp.b32 	%r80063, -1727483681, 0, %p9103;
	xor.b32  	%r80064, %r80063, %r80060;
	xor.b32  	%r80065, %r80064, %r80061;
	st.local.u32 	[%rd5459], %r80065;
	and.b32  	%r80066, %r80057, -2147483648;
	ld.local.u32 	%r80067, [%rd5459+8];
	and.b32  	%r80068, %r80067, 2147483646;
	or.b32  	%r80069, %r80068, %r80066;
	ld.local.u32 	%r80070, [%rd5459+-904];
	shr.u32 	%r80071, %r80069, 1;
	and.b32  	%r80072, %r80067, 1;
	setp.eq.b32 	%p9104, %r80072, 1;
	selp.b32 	%r80073, -1727483681, 0, %p9104;
	xor.b32  	%r80074, %r80073, %r80070;
	xor.b32  	%r80075, %r80074, %r80071;
	st.local.u32 	[%rd5459+4], %r80075;
	and.b32  	%r80076, %r80067, -2147483648;
	ld.local.u32 	%r80077, [%rd5459+12];
	and.b32  	%r80078, %r80077, 2147483646;
	or.b32  	%r80079, %r80078, %r80076;
	ld.local.u32 	%r80080, [%rd5459+-900];
	shr.u32 	%r80081, %r80079, 1;
	and.b32  	%r80082, %r80077, 1;
	setp.eq.b32 	%p9105, %r80082, 1;
	selp.b32 	%r80083, -1727483681, 0, %p9105;
	xor.b32  	%r80084, %r80083, %r80080;
	xor.b32  	%r80085, %r80084, %r80081;
	st.local.u32 	[%rd5459+8], %r80085;
	and.b32  	%r80086, %r80077, -2147483648;
	add.s32 	%r100709, %r100709, 4;
	ld.local.u32 	%r100708, [%rd5459+16];
	and.b32  	%r80087, %r100708, 2147483646;
	or.b32  	%r80088, %r80087, %r80086;
	ld.local.u32 	%r80089, [%rd5459+-896];
	shr.u32 	%r80090, %r80088, 1;
	and.b32  	%r80091, %r100708, 1;
	setp.eq.b32 	%p9106, %r80091, 1;
	selp.b32 	%r80092, -1727483681, 0, %p9106;
	xor.b32  	%r80093, %r80092, %r80089;
	xor.b32  	%r80094, %r80093, %r80090;
	st.local.u32 	[%rd5459+12], %r80094;
	setp.ne.s32 	%p9107, %r100709, 623;
	@%p9107 bra 	$L__BB3_50;
	ld.local.u32 	%r80096, [%rd5+2492];
	and.b32  	%r80097, %r80096, -2147483648;
	ld.local.u32 	%r100669, [%rd5];
	and.b32  	%r80098, %r100669, 2147483646;
	or.b32  	%r80099, %r80098, %r80097;
	ld.local.u32 	%r80100, [%rd5+1584];
	shr.u32 	%r80101, %r80099, 1;
	and.b32  	%r80102, %r100669, 1;
	setp.eq.b32 	%p9108, %r80102, 1;
	selp.b32 	%r80103, -1727483681, 0, %p9108;
	xor.b32  	%r80104, %r80103, %r80100;
	xor.b32  	%r80105, %r80104, %r80101;
	st.local.u32 	[%rd5+2492], %r80105;
	mov.b32 	%r100710, 0;
$L__BB3_52:
	add.s32 	%r100721, %r100710, 1;
	st.local.u32 	[%rd5+2496], %r100721;
	mul.wide.s32 	%rd5460, %r100710, 4;
	add.s64 	%rd5461, %rd5, %rd5460;
	ld.local.u32 	%r80106, [%rd5461];
	shr.u32 	%r80107, %r80106, 11;
	xor.b32  	%r80108, %r80107, %r80106;
	shl.b32 	%r80109, %r80108, 7;
	and.b32  	%r80110, %r80109, -1658038656;
	xor.b32  	%r80111, %r80110, %r80108;
	shl.b32 	%r80112, %r80111, 15;
	and.b32  	%r80113, %r80112, -402653184;
	xor.b32  	%r80114, %r80113, %r80111;
	shr.u32 	%r80115, %r80114, 27;
	and.b32  	%r80117, %r133, 1073741792;
	or.b32  	%r100705, %r80115, %r80117;
	setp.eq.s32 	%p9109, %r100705, %r15021;
	or.pred  	%p11834, %p11834, %p9109;
	add.s32 	%r100704, %r100704, 1;
	setp.le.u32 	%p9110, %r100704, %r15024;
	mov.u32 	%r100710, %r100721;
	@%p9110 bra 	$L__BB3_46;
$L__BB3_53:
	setp.lt.s32 	%p9111, %r24, 1;
	@%p9111 bra 	$L__BB3_62;
	mov.b32 	%r100716, 0;
$L__BB3_55:
	setp.lt.s32 	%p9112, %r100721, 624;
	@%p9112 bra 	$L__BB3_61;
	mov.b32 	%r100718, 0;
	mov.u64 	%rd6137, %rd5;
$L__BB3_57:
	and.b32  	%r80120, %r100669, -2147483648;
	ld.local.u32 	%r80121, [%rd6137+4];
	and.b32  	%r80122, %r80121, 2147483646;
	or.b32  	%r80123, %r80122, %r80120;
	ld.local.u32 	%r80124, [%rd6137+1588];
	shr.u32 	%r80125, %r80123, 1;
	and.b32  	%r80126, %r80121, 1;
	setp.eq.b32 	%p9113, %r80126, 1;
	selp.b32 	%r80127, -1727483681, 0, %p9113;
	xor.b32  	%r80128, %r80127, %r80124;
	xor.b32  	%r80129, %r80128, %r80125;
	st.local.u32 	[%rd6137], %r80129;
	and.b32  	%r80130, %r80121, -2147483648;
	ld.local.u32 	%r80131, [%rd6137+8];
	and.b32  	%r80132, %r80131, 2147483646;
	or.b32  	%r80133, %r80132, %r80130;
	ld.local.u32 	%r80134, [%rd6137+1592];
	shr.u32 	%r80135, %r80133, 1;
	and.b32  	%r80136, %r80131, 1;
	setp.eq.b32 	%p9114, %r80136, 1;
	selp.b32 	%r80137, -1727483681, 0, %p9114;
	xor.b32  	%r80138, %r80137, %r80134;
	xor.b32  	%r80139, %r80138, %r80135;
	st.local.u32 	[%rd6137+4], %r80139;
	and.b32  	%r80140, %r80131, -2147483648;
	ld.local.u32 	%r157, [%rd6137+12];
	and.b32  	%r80141, %r157, 2147483646;
	or.b32  	%r80142, %r80141, %r80140;
	ld.local.u32 	%r80143, [%rd6137+1596];
	shr.u32 	%r80144, %r80142, 1;
	and.b32  	%r80145, %r157, 1;
	setp.eq.b32 	%p9115, %r80145, 1;
	selp.b32 	%r80146, -1727483681, 0, %p9115;
	xor.b32  	%r80147, %r80146, %r80143;
	xor.b32  	%r80148, %r80147, %r80144;
	st.local.u32 	[%rd6137+8], %r80148;
	setp.ne.s32 	%p9116, %r100718, 224;
	@%p9116 bra 	$L__BB3_7165;
	ld.local.u32 	%r100719, [%rd9];
	mov.b32 	%r100720, 227;
$L__BB3_59:
	mul.wide.u32 	%rd5462, %r100720, 4;
	add.s64 	%rd5463, %rd5, %rd5462;
	and.b32  	%r80159, %r100719, -2147483648;
	ld.local.u32 	%r80160, [%rd5463+4];
	and.b32  	%r80161, %r80160, 2147483646;
	or.b32  	%r80162, %r80161, %r80159;
	ld.local.u32 	%r80163, [%rd5463+-908];
	shr.u32 	%r80164, %r80162, 1;
	and.b32  	%r80165, %r80160, 1;
	setp.eq.b32 	%p9118, %r80165, 1;
	selp.b32 	%r80166, -1727483681, 0, %p9118;
	xor.b32  	%r80167, %r80166, %r80163;
	xor.b32  	%r80168, %r80167, %r80164;
	st.local.u32 	[%rd5463], %r80168;
	and.b32  	%r80169, %r80160, -2147483648;
	ld.local.u32 	%r80170, [%rd5463+8];
	and.b32  	%r80171, %r80170, 2147483646;
	or.b32  	%r80172, %r80171, %r80169;
	ld.local.u32 	%r80173, [%rd5463+-904];
	shr.u32 	%r80174, %r80172, 1;
	and.b32  	%r80175, %r80170, 1;
	setp.eq.b32 	%p9119, %r80175, 1;
	selp.b32 	%r80176, -1727483681, 0, %p9119;
	xor.b32  	%r80177, %r80176, %r80173;
	xor.b32  	%r80178, %r80177, %r80174;
	st.local.u32 	[%rd5463+4], %r80178;
	and.b32  	%r80179, %r80170, -2147483648;
	ld.local.u32 	%r80180, [%rd5463+12];
	and.b32  	%r80181, %r80180, 2147483646;
	or.b32  	%r80182, %r80181, %r80179;
	ld.local.u32 	%r80183, [%rd5463+-900];
	shr.u32 	%r80184, %r80182, 1;
	and.b32  	%r80185, %r80180, 1;
	setp.eq.b32 	%p9120, %r80185, 1;
	selp.b32 	%r80186, -1727483681, 0, %p9120;
	xor.b32  	%r80187, %r80186, %r80183;
	xor.b32  	%r80188, %r80187, %r80184;
	st.local.u32 	[%rd5463+8], %r80188;
	and.b32  	%r80189, %r80180, -2147483648;
	add.s32 	%r100720, %r100720, 4;
	ld.local.u32 	%r100719, [%rd5463+16];
	and.b32  	%r80190, %r100719, 2147483646;
	or.b32  	%r80191, %r80190, %r80189;
	ld.local.u32 	%r80192, [%rd5463+-896];
	shr.u32 	%r80193, %r80191, 1;
	and.b32  	%r80194, %r100719, 1;
	setp.eq.b32 	%p9121, %r80194, 1;
	selp.b32 	%r80195, -1727483681, 0, %p9121;
	xor.b32  	%r80196, %r80195, %r80192;
	xor.b32  	%r80197, %r80196, %r80193;
	st.local.u32 	[%rd5463+12], %r80197;
	setp.ne.s32 	%p9122, %r100720, 623;
	@%p9122 bra 	$L__BB3_59;
	ld.local.u32 	%r80199, [%rd5+2492];
	and.b32  	%r80200, %r80199, -2147483648;
	ld.local.u32 	%r100669, [%rd5];
	and.b32  	%r80201, %r100669, 2147483646;
	or.b32  	%r80202, %r80201, %r80200;
	ld.local.u32 	%r80203, [%rd5+1584];
	shr.u32 	%r80204, %r80202, 1;
	and.b32  	%r80205, %r100669, 1;
	setp.eq.b32 	%p9123, %r80205, 1;
	selp.b32 	%r80206, -1727483681, 0, %p9123;
	xor.b32  	%r80207, %r80206, %r80203;
	xor.b32  	%r80208, %r80207, %r80204;
	st.local.u32 	[%rd5+2492], %r80208;
	mov.b32 	%r100721, 0;
$L__BB3_61:
	add.s32 	%r100721, %r100721, 1;
	st.local.u32 	[%rd5+2496], %r100721;
	add.s32 	%r100716, %r100716, 1;
	setp.ne.s32 	%p9124, %r100716, %r24;
	@%p9124 bra 	$L__BB3_55;
$L__BB3_62:
	setp.lt.s32 	%p9125, %r100721, 624;
	@%p9125 bra 	$L__BB3_68;
	mov.b32 	%r100726, 0;
	mov.u64 	%rd6138, %rd5;
$L__BB3_64:
	and.b32  	%r80210, %r100669, -2147483648;
	ld.local.u32 	%r80211, [%rd6138+4];
	and.b32  	%r80212, %r80211, 2147483646;
	or.b32  	%r80213, %r80212, %r80210;
	ld.local.u32 	%r80214, [%rd6138+1588];
	shr.u32 	%r80215, %r80213, 1;
	and.b32  	%r80216, %r80211, 1;
	setp.eq.b32 	%p9126, %r80216, 1;
	selp.b32 	%r80217, -1727483681, 0, %p9126;
	xor.b32  	%r80218, %r80217, %r80214;
	xor.b32  	%r80219, %r80218, %r80215;
	st.local.u32 	[%rd6138], %r80219;
	and.b32  	%r80220, %r80211, -2147483648;
	ld.local.u32 	%r80221, [%rd6138+8];
	and.b32  	%r80222, %r80221, 2147483646;
	or.b32  	%r80223, %r80222, %r80220;
	ld.local.u32 	%r80224, [%rd6138+1592];
	shr.u32 	%r80225, %r80223, 1;
	and.b32  	%r80226, %r80221, 1;
	setp.eq.b32 	%p9127, %r80226, 1;
	selp.b32 	%r80227, -1727483681, 0, %p9127;
	xor.b32  	%r80228, %r80227, %r80224;
	xor.b32  	%r80229, %r80228, %r80225;
	st.local.u32 	[%rd6138+4], %r80229;
	and.b32  	%r80230, %r80221, -2147483648;
	ld.local.u32 	%r174, [%rd6138+12];
	and.b32  	%r80231, %r174, 2147483646;
	or.b32  	%r80232, %r80231, %r80230;
	ld.local.u32 	%r80233, [%rd6138+1596];
	shr.u32 	%r80234, %r80232, 1;
	and.b32  	%r80235, %r174, 1;
	setp.eq.b32 	%p9128, %r80235, 1;
	selp.b32 	%r80236, -1727483681, 0, %p9128;
	xor.b32  	%r80237, %r80236, %r80233;
	xor.b32  	%r80238, %r80237, %r80234;
	st.local.u32 	[%rd6138+8], %r80238;
	setp.ne.s32 	%p9129, %r100726, 224;
	@%p9129 bra 	$L__BB3_7166;
	ld.local.u32 	%r100728, [%rd5+908];
	add.s64 	%rd6139, %rd5, 924;
	mov.b32 	%r100727, 0;
$L__BB3_66:
	and.b32  	%r80249, %r100728, -2147483648;
	ld.local.u32 	%r80250, [%rd6139+-12];
	and.b32  	%r80251, %r80250, 2147483646;
	or.b32  	%r80252, %r80251, %r80249;
	ld.local.u32 	%r80253, [%rd6139+-924];
	shr.u32 	%r80254, %r80252, 1;
	and.b32  	%r80255, %r80250, 1;
	setp.eq.b32 	%p9131, %r80255, 1;
	selp.b32 	%r80256, -1727483681, 0, %p9131;
	xor.b32  	%r80257, %r80256, %r80253;
	xor.b32  	%r80258, %r80257, %r80254;
	st.local.u32 	[%rd6139+-16], %r80258;
	and.b32  	%r80259, %r80250, -2147483648;
	ld.local.u32 	%r80260, [%rd6139+-8];
	and.b32  	%r80261, %r80260, 2147483646;
	or.b32  	%r80262, %r80261, %r80259;
	ld.local.u32 	%r80263, [%rd6139+-920];
	shr.u32 	%r80264, %r80262, 1;
	and.b32  	%r80265, %r80260, 1;
	setp.eq.b32 	%p9132, %r80265, 1;
	selp.b32 	%r80266, -1727483681, 0, %p9132;
	xor.b32  	%r80267, %r80266, %r80263;
	xor.b32  	%r80268, %r80267, %r80264;
	st.local.u32 	[%rd6139+-12], %r80268;
	and.b32  	%r80269, %r80260, -2147483648;
	ld.local.u32 	%r80270, [%rd6139+-4];
	and.b32  	%r80271, %r80270, 2147483646;
	or.b32  	%r80272, %r80271, %r80269;
	ld.local.u32 	%r80273, [%rd6139+-916];
	shr.u32 	%r80274, %r80272, 1;
	and.b32  	%r80275, %r80270, 1;
	setp.eq.b32 	%p9133, %r80275, 1;
	selp.b32 	%r80276, -1727483681, 0, %p9133;
	xor.b32  	%r80277, %r80276, %r80273;
	xor.b32  	%r80278, %r80277, %r80274;
	st.local.u32 	[%rd6139+-8], %r80278;
	and.b32  	%r80279, %r80270, -2147483648;
	ld.local.u32 	%r100728, [%rd6139];
	and.b32  	%r80280, %r100728, 2147483646;
	or.b32  	%r80281, %r80280, %r80279;
	ld.local.u32 	%r80282, [%rd6139+-912];
	shr.u32 	%r80283, %r80281, 1;
	and.b32  	%r80284, %r100728, 1;
	setp.eq.b32 	%p9134, %r80284, 1;
	selp.b32 	%r80285, -1727483681, 0, %p9134;
	xor.b32  	%r80286, %r80285, %r80282;
	xor.b32  	%r80287, %r80286, %r80283;
	st.local.u32 	[%rd6139+-4], %r80287;
	add.s32 	%r100727, %r100727, 4;
	add.s64 	%rd6139, %rd6139, 16;
	setp.ne.s32 	%p9135, %r100727, 396;
	@%p9135 bra 	$L__BB3_66;
	ld.local.u32 	%r80289, [%rd12];
	and.b32  	%r80290, %r80289, -2147483648;
	ld.local.u32 	%r100669, [%rd14];
	and.b32  	%r80291, %r100669, 2147483646;
	or.b32  	%r80292, %r80291, %r80290;
	ld.local.u32 	%r80293, [%rd13];
	shr.u32 	%r80294, %r80292, 1;
	and.b32  	%r80295, %r100669, 1;
	setp.eq.b32 	%p9136, %r80295, 1;
	selp.b32 	%r80296, -1727483681, 0, %p9136;
	xor.b32  	%r80297, %r80296, %r80293;
	xor.b32  	%r80298, %r80297, %r80294;
	st.local.u32 	[%rd12], %r80298;
	mov.b32 	%r100721, 0;
$L__BB3_68:
	add.s32 	%r100736, %r100721, 1;
	st.local.u32 	[%rd5+2496], %r100736;
	mul.wide.s32 	%rd5464, %r100721, 4;
	add.s64 	%rd5465, %rd5, %rd5464;
	ld.local.u32 	%r80299, [%rd5465];
	shr.u32 	%r80300, %r80299, 11;
	xor.b32  	%r80301, %r80300, %r80299;
	shl.b32 	%r80302, %r80301, 7;
	and.b32  	%r80303, %r80302, -1658038656;
	xor.b32  	%r186, %r80303, %r80301;
	setp.lt.s32 	%p9137, %r100721, 623;
	@%p9137 bra 	$L__BB3_74;
	mov.b32 	%r100732, 0;
	mov.u64 	%rd6140, %rd5;
$L__BB3_70:
	and.b32  	%r80305, %r100669, -2147483648;
	ld.local.u32 	%r80306, [%rd6140+4];
	and.b32  	%r80307, %r80306, 2147483646;
	or.b32  	%r80308, %r80307, %r80305;
	ld.local.u32 	%r80309, [%rd6140+1588];
	shr.u32 	%r80310, %r80308, 1;
	and.b32  	%r80311, %r80306, 1;
	setp.eq.b32 	%p9138, %r80311, 1;
	selp.b32 	%r80312, -1727483681, 0, %p9138;
	xor.b32  	%r80313, %r80312, %r80309;
	xor.b32  	%r80314, %r80313, %r80310;
	st.local.u32 	[%rd6140], %r80314;
	and.b32  	%r80315, %r80306, -2147483648;
	ld.local.u32 	%r80316, [%rd6140+8];
	and.b32  	%r80317, %r80316, 2147483646;
	or.b32  	%r80318, %r80317, %r80315;
	ld.local.u32 	%r80319, [%rd6140+1592];
	shr.u32 	%r80320, %r80318, 1;
	and.b32  	%r80321, %r80316, 1;
	setp.eq.b32 	%p9139, %r80321, 1;
	selp.b32 	%r80322, -1727483681, 0, %p9139;
	xor.b32  	%r80323, %r80322, %r80319;
	xor.b32  	%r80324, %r80323, %r80320;
	st.local.u32 	[%rd6140+4], %r80324;
	and.b32  	%r80325, %r80316, -2147483648;
	ld.local.u32 	%r189, [%rd6140+12];
	and.b32  	%r80326, %r189, 2147483646;
	or.b32  	%r80327, %r80326, %r80325;
	ld.local.u32 	%r80328, [%rd6140+1596];
	shr.u32 	%r80329, %r80327, 1;
	and.b32  	%r80330, %r189, 1;
	setp.eq.b32 	%p9140, %r80330, 1;
	selp.b32 	%r80331, -1727483681, 0, %p9140;
	xor.b32  	%r80332, %r80331, %r80328;
	xor.b32  	%r80333, %r80332, %r80329;
	st.local.u32 	[%rd6140+8], %r80333;
	setp.ne.s32 	%p9141, %r100732, 224;
	@%p9141 bra 	$L__BB3_7167;
	ld.local.u32 	%r100734, [%rd5+908];
	add.s64 	%rd6141, %rd5, 924;
	mov.b32 	%r100733, 0;
$L__BB3_72:
	and.b32  	%r80344, %r100734, -2147483648;
	ld.local.u32 	%r80345, [%rd6141+-12];
	and.b32  	%r80346, %r80345, 2147483646;
	or.b32  	%r80347, %r80346, %r80344;
	ld.local.u32 	%r80348, [%rd6141+-924];
	shr.u32 	%r80349, %r80347, 1;
	and.b32  	%r80350, %r80345, 1;
	setp.eq.b32 	%p9143, %r80350, 1;
	selp.b32 	%r80351, -1727483681, 0, %p9143;
	xor.b32  	%r80352, %r80351, %r80348;
	xor.b32  	%r80353, %r80352, %r80349;
	st.local.u32 	[%rd6141+-16], %r80353;
	and.b32  	%r80354, %r80345, -2147483648;
	ld.local.u32 	%r80355, [%rd6141+-8];
	and.b32  	%r80356, %r80355, 2147483646;
	or.b32  	%r80357, %r80356, %r80354;
	ld.local.u32 	%r80358, [%rd6141+-920];
	shr.u32 	%r80359, %r80357, 1;
	and.b32  	%r80360, %r80355, 1;
	setp.eq.b32 	%p9144, %r80360, 1;
	selp.b32 	%r80361, -1727483681, 0, %p9144;
	xor.b32  	%r80362, %r80361, %r80358;
	xor.b32  	%r80363, %r80362, %r80359;
	st.local.u32 	[%rd6141+-12], %r80363;
	and.b32  	%r80364, %r80355, -2147483648;
	ld.local.u32 	%r80365, [%rd6141+-4];
	and.b32  	%r80366, %r80365, 2147483646;
	or.b32  	%r80367, %r80366, %r80364;
	ld.local.u32 	%r80368, [%rd6141+-916];
	shr.u32 	%r80369, %r80367, 1;
	and.b32  	%r80370, %r80365, 1;
	setp.eq.b32 	%p9145, %r80370, 1;
	selp.b32 	%r80371, -1727483681, 0, %p9145;
	xor.b32  	%r80372, %r80371, %r80368;
	xor.b32  	%r80373, %r80372, %r80369;
	st.local.u32 	[%rd6141+-8], %r80373;
	and.b32  	%r80374, %r80365, -2147483648;
	ld.local.u32 	%r100734, [%rd6141];
	and.b32  	%r80375, %r100734, 2147483646;
	or.b32  	%r80376, %r80375, %r80374;
	ld.local.u32 	%r80377, [%rd6141+-912];
	shr.u32 	%r80378, %r80376, 1;
	and.b32  	%r80379, %r100734, 1;
	setp.eq.b32 	%p9146, %r80379, 1;
	selp.b32 	%r80380, -1727483681, 0, %p9146;
	xor.b32  	%r80381, %r80380, %r80377;
	xor.b32  	%r80382, %r80381, %r80378;
	st.local.u32 	[%rd6141+-4], %r80382;
	add.s32 	%r100733, %r100733, 4;
	add.s64 	%rd6141, %rd6141, 16;
	setp.ne.s32 	%p9147, %r100733, 396;
	@%p9147 bra 	$L__BB3_72;
	ld.local.u32 	%r80384, [%rd12];
	and.b32  	%r80385, %r80384, -2147483648;
	ld.local.u32 	%r100669, [%rd14];
	and.b32  	%r80386, %r100669, 2147483646;
	or.b32  	%r80387, %r80386, %r80385;
	ld.local.u32 	%r80388, [%rd13];
	shr.u32 	%r80389, %r80387, 1;
	and.b32  	%r80390, %r100669, 1;
	setp.eq.b32 	%p9148, %r80390, 1;
	selp.b32 	%r80391, -1727483681, 0, %p9148;
	xor.b32  	%r80392, %r80391, %r80388;
	xor.b32  	%r80393, %r80392, %r80389;
	st.local.u32 	[%rd12], %r80393;
	mov.b32 	%r100736, 0;
$L__BB3_74:
	add.s32 	%r100742, %r100736, 1;
	st.local.u32 	[%rd5+2496], %r100742;
	mul.wide.s32 	%rd5466, %r100736, 4;
	add.s64 	%rd5467, %rd5, %rd5466;
	ld.local.u32 	%r80394, [%rd5467];
	shr.u32 	%r80395, %r80394, 11;
	xor.b32  	%r80396, %r80395, %r80394;
	shl.b32 	%r80397, %r80396, 7;
	and.b32  	%r80398, %r80397, -1658038656;
	xor.b32  	%r201, %r80398, %r80396;
	setp.lt.s32 	%p9149, %r100736, 623;
	@%p9149 bra 	$L__BB3_80;
	mov.b32 	%r100738, 0;
	mov.u64 	%rd6142, %rd5;
$L__BB3_76:
	and.b32  	%r80400, %r100669, -2147483648;
	ld.local.u32 	%r80401, [%rd6142+4];
	and.b32  	%r80402, %r80401, 2147483646;
	or.b32  	%r80403, %r80402, %r80400;
	ld.local.u32 	%r80404, [%rd6142+1588];
	shr.u32 	%r80405, %r80403, 1;
	and.b32  	%r80406, %r80401, 1;
	setp.eq.b32 	%p9150, %r80406, 1;
	selp.b32 	%r80407, -1727483681, 0, %p9150;
	xor.b32  	%r80408, %r80407, %r80404;
	xor.b32  	%r80409, %r80408, %r80405;
	st.local.u32 	[%rd6142], %r80409;
	and.b32  	%r80410, %r80401, -2147483648;
	ld.local.u32 	%r80411, [%rd6142+8];
	and.b32  	%r80412, %r80411, 2147483646;
	or.b32  	%r80413, %r80412, %r80410;
	ld.local.u32 	%r80414, [%rd6142+1592];
	shr.u32 	%r80415, %r80413, 1;
	and.b32  	%r80416, %r80411, 1;
	setp.eq.b32 	%p9151, %r80416, 1;
	selp.b32 	%r80417, -1727483681, 0, %p9151;
	xor.b32  	%r80418, %r80417, %r80414;
	xor.b32  	%r80419, %r80418, %r80415;
	st.local.u32 	[%rd6142+4], %r80419;
	and.b32  	%r80420, %r80411, -2147483648;
	ld.local.u32 	%r204, [%rd6142+12];
	and.b32  	%r80421, %r204, 2147483646;
	or.b32  	%r80422, %r80421, %r80420;
	ld.local.u32 	%r80423, [%rd6142+1596];
	shr.u32 	%r80424, %r80422, 1;
	and.b32  	%r80425, %r204, 1;
	setp.eq.b32 	%p9152, %r80425, 1;
	selp.b32 	%r80426, -1727483681, 0, %p9152;
	xor.b32  	%r80427, %r80426, %r80423;
	xor.b32  	%r80428, %r80427, %r80424;
	st.local.u32 	[%rd6142+8], %r80428;
	setp.ne.s32 	%p9153, %r100738, 224;
	@%p9153 bra 	$L__BB3_7168;
	ld.local.u32 	%r100740, [%rd5+908];
	add.s64 	%rd6143, %rd5, 924;
	mov.b32 	%r100739, 0;
$L__BB3_78:
	and.b32  	%r80439, %r100740, -2147483648;
	ld.local.u32 	%r80440, [%rd6143+-12];
	and.b32  	%r80441, %r80440, 2147483646;
	or.b32  	%r80442, %r80441, %r80439;
	ld.local.u32 	%r80443, [%rd6143+-924];
	shr.u32 	%r80444, %r80442, 1;
	and.b32  	%r80445, %r80440, 1;
	setp.eq.b32 	%p9155, %r80445, 1;
	selp.b32 	%r80446, -1727483681, 0, %p9155;
	xor.b32  	%r80447, %r80446, %r80443;
	xor.b32  	%r80448, %r80447, %r80444;
	st.local.u32 	[%rd6143+-16], %r80448;
	and.b32  	%r80449, %r80440, -2147483648;
	ld.local.u32 	%r80450, [%rd6143+-8];
	and.b32  	%r80451, %r80450, 2147483646;
	or.b32  	%r80452, %r80451, %r80449;
	ld.local.u32 	%r80453, [%rd6143+-920];
	shr.u32 	%r80454, %r80452, 1;
	and.b32  	%r80455, %r80450, 1;
	setp.eq.b32 	%p9156, %r80455, 1;
	selp.b32 	%r80456, -1727483681, 0, %p9156;
	xor.b32  	%r80457, %r80456, %r80453;
	xor.b32  	%r80458, %r80457, %r80454;
	st.local.u32 	[%rd6143+-12], %r80458;
	and.b32  	%r80459, %r80450, -2147483648;
	ld.local.u32 	%r80460, [%rd6143+-4];
	and.b32  	%r80461, %r80460, 2147483646;
	or.b32  	%r80462, %r80461, %r80459;
	ld.local.u32 	%r80463, [%rd6143+-916];
	shr.u32 	%r80464, %r80462, 1;
	and.b32  	%r80465, %r80460, 1;
	setp.eq.b32 	%p9157, %r80465, 1;
	selp.b32 	%r80466, -1727483681, 0, %p9157;
	xor.b32  	%r80467, %r80466, %r80463;
	xor.b32  	%r80468, %r80467, %r80464;
	st.local.u32 	[%rd6143+-8], %r80468;
	and.b32  	%r80469, %r80460, -2147483648;
	ld.local.u32 	%r100740, [%rd6143];
	and.b32  	%r80470, %r100740, 2147483646;
	or.b32  	%r80471, %r80470, %r80469;
	ld.local.u32 	%r80472, [%rd6143+-912];
	shr.u32 	%r80473, %r80471, 1;
	and.b32  	%r80474, %r100740, 1;
	setp.eq.b32 	%p9158, %r80474, 1;
	selp.b32 	%r80475, -1727483681, 0, %p9158;
	xor.b32  	%r80476, %r80475, %r80472;
	xor.b32  	%r80477, %r80476, %r80473;
	st.local.u32 	[%rd6143+-4], %r80477;
	add.s32 	%r100739, %r100739, 4;
	add.s64 	%rd6143, %rd6143, 16;
	setp.ne.s32 	%p9159, %r100739, 396;
	@%p9159 bra 	$L__BB3_78;
	ld.local.u32 	%r80479, [%rd12];
	and.b32  	%r80480, %r80479, -2147483648;
	ld.local.u32 	%r100669, [%rd14];
	and.b32  	%r80481, %r100669, 2147483646;
	or.b32  	%r80482, %r80481, %r80480;
	ld.local.u32 	%r80483, [%rd13];
	shr.u32 	%r80484, %r80482, 1;
	and.b32  	%r80485, %r100669, 1;
	setp.eq.b32 	%p9160, %r80485, 1;
	selp.b32 	%r80486, -1727483681, 0, %p9160;
	xor.b32  	%r80487, %r80486, %r80483;
	xor.b32  	%r80488, %r80487, %r80484;
	st.local.u32 	[%rd12], %r80488;
	mov.b32 	%r100742, 0;
$L__BB3_80:
	add.s32 	%r100748, %r100742, 1;
	st.local.u32 	[%rd5+2496], %r100748;
	mul.wide.s32 	%rd5468, %r100742, 4;
	add.s64 	%rd5469, %rd5, %rd5468;
	ld.local.u32 	%r80489, [%rd5469];
	shr.u32 	%r80490, %r80489, 11;
	xor.b32  	%r80491, %r80490, %r80489;
	shl.b32 	%r80492, %r80491, 7;
	and.b32  	%r80493, %r80492, -1658038656;
	xor.b32  	%r216, %r80493, %r80491;
	setp.lt.s32 	%p9161, %r100742, 623;
	@%p9161 bra 	$L__BB3_86;
	mov.b32 	%r100744, 0;
	mov.u64 	%rd6144, %rd5;
$L__BB3_82:
	and.b32  	%r80495, %r100669, -2147483648;
	ld.local.u32 	%r80496, [%rd6144+4];
	and.b32  	%r80497, %r80496, 2147483646;
	or.b32  	%r80498, %r80497, %r80495;
	ld.local.u32 	%r80499, [%rd6144+1588];
	shr.u32 	%r80500, %r80498, 1;
	and.b32  	%r80501, %r80496, 1;
	setp.eq.b32 	%p9162, %r80501, 1;
	selp.b32 	%r80502, -1727483681, 0, %p9162;
	xor.b32  	%r80503, %r80502, %r80499;
	xor.b32  	%r80504, %r80503, %r80500;
	st.local.u32 	[%rd6144], %r80504;
	and.b32  	%r80505, %r80496, -2147483648;
	ld.local.u32 	%r80506, [%rd6144+8];
	and.b32  	%r80507, %r80506, 2147483646;
	or.b32  	%r80508, %r80507, %r80505;
	ld.local.u32 	%r80509, [%rd6144+1592];
	shr.u32 	%r80510, %r80508, 1;
	and.b32  	%r80511, %r80506, 1;
	setp.eq.b32 	%p9163, %r80511, 1;
	selp.b32 	%r80512, -1727483681, 0, %p9163;
	xor.b32  	%r80513, %r80512, %r80509;
	xor.b32  	%r80514, %r80513, %r80510;
	st.local.u32 	[%rd6144+4], %r80514;
	and.b32  	%r80515, %r80506, -2147483648;
	ld.local.u32 	%r219, [%rd6144+12];
	and.b32  	%r80516, %r219, 2147483646;
	or.b32  	%r80517, %r80516, %r80515;
	ld.local.u32 	%r80518, [%rd6144+1596];
	shr.u32 	%r80519, %r80517, 1;
	and.b32  	%r80520, %r219, 1;
	setp.eq.b32 	%p9164, %r80520, 1;
	selp.b32 	%r80521, -1727483681, 0, %p9164;
	xor.b32  	%r80522, %r80521, %r80518;
	xor.b32  	%r80523, %r80522, %r80519;
	st.local.u32 	[%rd6144+8], %r80523;
	setp.ne.s32 	%p9165, %r100744, 224;
	@%p9165 bra 	$L__BB3_7169;
	ld.local.u32 	%r100746, [%rd5+908];
	add.s64 	%rd6145, %rd5, 924;
	mov.b32 	%r100745, 0;
$L__BB3_84:
	and.b32  	%r80534, %r100746, -2147483648;
	ld.local.u32 	%r80535, [%rd6145+-12];
	and.b32  	%r80536, %r80535, 2147483646;
	or.b32  	%r80537, %r80536, %r80534;
	ld.local.u32 	%r80538, [%rd6145+-924];
	shr.u32 	%r80539, %r80537, 1;
	and.b32  	%r80540, %r80535, 1;
	setp.eq.b32 	%p9167, %r80540, 1;
	selp.b32 	%r80541, -1727483681, 0, %p9167;
	xor.b32  	%r80542, %r80541, %r80538;
	xor.b32  	%r80543, %r80542, %r80539;
	st.local.u32 	[%rd6145+-16], %r80543;
	and.b32  	%r80544, %r80535, -2147483648;
	ld.local.u32 	%r80545, [%rd6145+-8];
	and.b32  	%r80546, %r80545, 2147483646;
	or.b32  	%r80547, %r80546, %r80544;
	ld.local.u32 	%r80548, [%rd6145+-920];
	shr.u32 	%r80549, %r80547, 1;
	and.b32  	%r80550, %r80545, 1;
	setp.eq.b32 	%p9168, %r80550, 1;
	selp.b32 	%r80551, -1727483681, 0, %p9168;
	xor.b32  	%r80552, %r80551, %r80548;
	xor.b32  	%r80553, %r80552, %r80549;
	st.local.u32 	[%rd6145+-12], %r80553;
	and.b32  	%r80554, %r80545, -2147483648;
	ld.local.u32 	%r80555, [%rd6145+-4];
	and.b32  	%r80556, %r80555, 2147483646;
	or.b32  	%r80557, %r80556, %r80554;
	ld.local.u32 	%r80558, [%rd6145+-916];
	shr.u32 	%r80559, %r80557, 1;
	and.b32  	%r80560, %r80555, 1;
	setp.eq.b32 	%p9169, %r80560, 1;
	selp.b32 	%r80561, -1727483681, 0, %p9169;
	xor.b32  	%r80562, %r80561, %r80558;
	xor.b32  	%r80563, %r80562, %r80559;
	st.local.u32 	[%rd6145+-8], %r80563;
	and.b32  	%r80564, %r80555, -2147483648;
	ld.local.u32 	%r100746, [%rd6145];
	and.b32  	%r80565, %r100746, 2147483646;
	or.b32  	%r80566, %r80565, %r80564;
	ld.local.u32 	%r80567, [%rd6145+-912];
	shr.u32 	%r80568, %r80566, 1;
	and.b32  	%r80569, %r100746, 1;
	setp.eq.b32 	%p9170, %r80569, 1;
	selp.b32 	%r80570, -1727483681, 0, %p9170;
	xor.b32  	%r80571, %r80570, %r80567;
	xor.b32  	%r80572, %r80571, %r80568;
	st.local.u32 	[%rd6145+-4], %r80572;
	add.s32 	%r100745, %r100745, 4;
	add.s64 	%rd6145, %rd6145, 16;
	setp.ne.s32 	%p9171, %r100745, 396;
	@%p9171 bra 	$L__BB3_84;
	ld.local.u32 	%r80574, [%rd12];
	and.b32  	%r80575, %r80574, -2147483648;
	ld.local.u32 	%r100669, [%rd14];
	and.b32  	%r80576, %r100669, 2147483646;
	or.b32  	%r80577, %r80576, %r80575;
	ld.local.u32 	%r80578, [%rd13];
	shr.u32 	%r80579, %r80577, 1;
	and.b32  	%r80580, %r100669, 1;
	setp.eq.b32 	%p9172, %r80580, 1;
	selp.b32 	%r80581, -1727483681, 0, %p9172;
	xor.b32  	%r80582, %r80581, %r80578;
	xor.b32  	%r80583, %r80582, %r80579;
	st.local.u32 	[%rd12], %r80583;
	mov.b32 	%r100748, 0;
$L__BB3_86:
	add.s32 	%r100754, %r100748, 1;
	st.local.u32 	[%rd5+2496], %r100754;
	mul.wide.s32 	%rd5470, %r100748, 4;
	add.s64 	%rd5471, %rd5, %rd5470;
	ld.local.u32 	%r80584, [%rd5471];
	shr.u32 	%r80585, %r80584, 11;
	xor.b32  	%r80586, %r80585, %r80584;
	shl.b32 	%r80587, %r80586, 7;
	and.b32  	%r80588, %r80587, -1658038656;
	xor.b32  	%r231, %r80588, %r80586;
	setp.lt.s32 	%p9173, %r100748, 623;
	@%p9173 bra 	$L__BB3_92;
	mov.b32 	%r100750, 0;
	mov.u64 	%rd6146, %rd5;
$L__BB3_88:
	and.b32  	%r80590, %r100669, -2147483648;
	ld.local.u32 	%r80591, [%rd6146+4];
	and.b32  	%r80592, %r80591, 2147483646;
	or.b32  	%r80593, %r80592, %r80590;
	ld.local.u32 	%r80594, [%rd6146+1588];
	shr.u32 	%r80595, %r80593, 1;
	and.b32  	%r80596, %r80591, 1;
	setp.eq.b32 	%p9174, %r80596, 1;
	selp.b32 	%r80597, -1727483681, 0, %p9174;
	xor.b32  	%r80598, %r80597, %r80594;
	xor.b32  	%r80599, %r80598, %r80595;
	st.local.u32 	[%rd6146], %r80599;
	and.b32  	%r80600, %r80591, -2147483648;
	ld.local.u32 	%r80601, [%rd6146+8];
	and.b32  	%r80602, %r80601, 2147483646;
	or.b32  	%r80603, %r80602, %r80600;
	ld.local.u32 	%r80604, [%rd6146+1592];
	shr.u32 	%r80605, %r80603, 1;
	and.b32  	%r80606, %r80601, 1;
	setp.eq.b32 	%p9175, %r80606, 1;
	selp.b32 	%r80607, -1727483681, 0, %p9175;
	xor.b32  	%r80608, %r80607, %r80604;
	xor.b32  	%r80609, %r80608, %r80605;
	st.local.u32 	[%rd6146+4], %r80609;
	and.b32  	%r80610, %r80601, -2147483648;
	ld.local.u32 	%r234, [%rd6146+12];
	and.b32  	%r80611, %r234, 2147483646;
	or.b32  	%r80612, %r80611, %r80610;
	ld.local.u32 	%r80613, [%rd6146+1596];
	shr.u32 	%r80614, %r80612, 1;
	and.b32  	%r80615, %r234, 1;
	setp.eq.b32 	%p9176, %r80615, 1;
	selp.b32 	%r80616, -1727483681, 0, %p9176;
	xor.b32  	%r80617, %r80616, %r80613;
	xor.b32  	%r80618, %r80617, %r80614;
	st.local.u32 	[%rd6146+8], %r80618;
	setp.ne.s32 	%p9177, %r100750, 224;
	@%p9177 bra 	$L__BB3_7170;
	ld.local.u32 	%r100751, [%rd9];
	mov.b32 	%r100752, 227;
$L__BB3_90:
	mul.wide.u32 	%rd5472, %r100752, 4;
	add.s64 	%rd5473, %rd5, %rd5472;
	and.b32  	%r80629, %r100751, -2147483648;
	ld.local.u32 	%r80630, [%rd5473+4];
	and.b32  	%r80631, %r80630, 2147483646;
	or.b32  	%r80632, %r80631, %r80629;
	ld.local.u32 	%r80633, [%rd5473+-908];
	shr.u32 	%r80634, %r80632, 1;
	and.b32  	%r80635, %r80630, 1;
	setp.eq.b32 	%p9179, %r80635, 1;
	selp.b32 	%r80636, -1727483681, 0, %p9179;
	xor.b32  	%r80637, %r80636, %r80633;
	xor.b32  	%r80638, %r80637, %r80634;
	st.local.u32 	[%rd5473], %r80638;
	and.b32  	%r80639, %r80630, -2147483648;
	ld.local.u32 	%r80640, [%rd5473+8];
	and.b32  	%r80641, %r80640, 2147483646;
	or.b32  	%r80642, %r80641, %r80639;
	ld.local.u32 	%r80643, [%rd5473+-904];
	shr.u32 	%r80644, %r80642, 1;
	and.b32  	%r80645, %r80640, 1;
	setp.eq.b32 	%p9180, %r80645, 1;
	selp.b32 	%r80646, -1727483681, 0, %p9180;
	xor.b32  	%r80647, %r80646, %r80643;
	xor.b32  	%r80648, %r80647, %r80644;
	st.local.u32 	[%rd5473+4], %r80648;
	and.b32  	%r80649, %r80640, -2147483648;
	ld.local.u32 	%r80650, [%rd5473+12];
	and.b32  	%r80651, %r80650, 2147483646;
	or.b32  	%r80652, %r80651, %r80649;
	ld.local.u32 	%r80653, [%rd5473+-900];
	shr.u32 	%r80654, %r80652, 1;
	and.b32  	%r80655, %r80650, 1;
	setp.eq.b32 	%p9181, %r80655, 1;
	selp.b32 	%r80656, -1727483681, 0, %p9181;
	xor.b32  	%r80657, %r80656, %r80653;
	xor.b32  	%r80658, %r80657, %r80654;
	st.local.u32 	[%rd5473+8], %r80658;
	and.b32  	%r80659, %r80650, -2147483648;
	add.s32 	%r100752, %r100752, 4;
	ld.local.u32 	%r100751, [%rd5473+16];
	and.b32  	%r80660, %r100751, 2147483646;
	or.b32  	%r80661, %r80660, %r80659;
	ld.local.u32 	%r80662, [%rd5473+-896];
	shr.u32 	%r80663, %r80661, 1;
	and.b32  	%r80664, %r100751, 1;
	setp.eq.b32 	%p9182, %r80664, 1;
	selp.b32 	%r80665, -1727483681, 0, %p9182;
	xor.b32  	%r80666, %r80665, %r80662;
	xor.b32  	%r80667, %r80666, %r80663;
	st.local.u32 	[%rd5473+12], %r80667;
	setp.ne.s32 	%p9183, %r100752, 623;
	@%p9183 bra 	$L__BB3_90;
	ld.local.u32 	%r80669, [%rd5+2492];
	and.b32  	%r80670, %r80669, -2147483648;
	ld.local.u32 	%r100669, [%rd5];
	and.b32  	%r80671, %r100669, 2147483646;
	or.b32  	%r80672, %r80671, %r80670;
	ld.local.u32 	%r80673, [%rd5+1584];
	shr.u32 	%r80674, %r80672, 1;
	and.b32  	%r80675, %r100669, 1;
	setp.eq.b32 	%p9184, %r80675, 1;
	selp.b32 	%r80676, -1727483681, 0, %p9184;
	xor.b32  	%r80677, %r80676, %r80673;
	xor.b32  	%r80678, %r80677, %r80674;
	st.local.u32 	[%rd5+2492], %r80678;
	mov.b32 	%r100754, 0;
$L__BB3_92:
	setp.gt.u32 	%p9186, %r15025, %r15026;
	add.s32 	%r100763, %r100754, 1;
	st.local.u32 	[%rd5+2496], %r100763;
	mul.wide.s32 	%rd5474, %r100754, 4;
	add.s64 	%rd5475, %rd5, %rd5474;
	ld.local.u32 	%r80679, [%rd5475];
	shr.u32 	%r80680, %r80679, 11;
	xor.b32  	%r80681, %r80680, %r80679;
	shl.b32 	%r80682, %r80681, 7;
	and.b32  	%r80683, %r80682, -1658038656;
	xor.b32  	%r80684, %r80683, %r80681;
	shl.b32 	%r80685, %r80684, 15;
	and.b32  	%r80686, %r80685, -402653184;
	xor.b32  	%r80687, %r80686, %r80684;
	shr.u32 	%r80688, %r80687, 27;
	shl.b32 	%r80689, %r186, 15;
	and.b32  	%r80690, %r80689, -402653184;
	xor.b32  	%r80691, %r80690, %r186;
	shr.u32 	%r80692, %r80691, 7;
	and.b32  	%r80693, %r80692, 32505856;
	shl.b32 	%r80694, %r201, 15;
	and.b32  	%r80695, %r80694, -402653184;
	xor.b32  	%r80696, %r80695, %r201;
	shr.u32 	%r80697, %r80696, 12;
	and.b32  	%r80698, %r80697, 1015808;
	or.b32  	%r80699, %r80698, %r80693;
	shl.b32 	%r80700, %r216, 15;
	and.b32  	%r80701, %r80700, -402653184;
	xor.b32  	%r80702, %r80701, %r216;
	shr.u32 	%r80703, %r80702, 17;
	and.b32  	%r80704, %r80703, 31744;
	or.b32  	%r80705, %r80699, %r80704;
	shl.b32 	%r80706, %r231, 15;
	and.b32  	%r80707, %r80706, -402653184;
	xor.b32  	%r80708, %r80707, %r231;
	shr.u32 	%r80709, %r80708, 22;
	and.b32  	%r80710, %r80709, 992;
	or.b32  	%r80711, %r80705, %r80710;
	or.b32  	%r100758, %r80711, %r80688;
	mov.pred 	%p11836, 0;
	@%p9186 bra 	$L__BB3_101;
	mov.pred 	%p11836, 0;
	mov.u32 	%r100757, %r15025;
$L__BB3_94:
	shl.b32 	%r253, %r100758, 5;
	setp.lt.s32 	%p9188, %r100763, 624;
	@%p9188 bra 	$L__BB3_100;
	mov.b32 	%r100760, 0;
$L__BB3_96:
	mul.wide.u32 	%rd5476, %r100760, 4;
	add.s64 	%rd62, %rd5, %rd5476;
	and.b32  	%r80713, %r100669, -2147483648;
	ld.local.u32 	%r80714, [%rd62+4];
	and.b32  	%r80715, %r80714, 2147483646;
	or.b32  	%r80716, %r80715, %r80713;
	ld.local.u32 	%r80717, [%rd62+1588];
	shr.u32 	%r80718, %r80716, 1;
	and.b32  	%r80719, %r80714, 1;
	setp.eq.b32 	%p9189, %r80719, 1;
	selp.b32 	%r80720, -1727483681, 0, %p9189;
	xor.b32  	%r80721, %r80720, %r80717;
	xor.b32  	%r80722, %r80721, %r80718;
	st.local.u32 	[%rd62], %r80722;
	and.b32  	%r80723, %r80714, -2147483648;
	ld.local.u32 	%r80724, [%rd62+8];
	and.b32  	%r80725, %r80724, 2147483646;
	or.b32  	%r80726, %r80725, %r80723;
	ld.local.u32 	%r80727, [%rd62+1592];
	shr.u32 	%r80728, %r80726, 1;
	and.b32  	%r80729, %r80724, 1;
	setp.eq.b32 	%p9190, %r80729, 1;
	selp.b32 	%r80730, -1727483681, 0, %p9190;
	xor.b32  	%r80731, %r80730, %r80727;
	xor.b32  	%r80732, %r80731, %r80728;
	st.local.u32 	[%rd62+4], %r80732;
	and.b32  	%r80733, %r80724, -2147483648;
	ld.local.u32 	%r256, [%rd62+12];
	and.b32  	%r80734, %r256, 2147483646;
	or.b32  	%r80735, %r80734, %r80733;
	ld.local.u32 	%r80736, [%rd62+1596];
	shr.u32 	%r80737, %r80735, 1;
	and.b32  	%r80738, %r256, 1;
	setp.eq.b32 	%p9191, %r80738, 1;
	selp.b32 	%r80739, -1727483681, 0, %p9191;
	xor.b32  	%r80740, %r80739, %r80736;
	xor.b32  	%r80741, %r80740, %r80737;
	st.local.u32 	[%rd62+8], %r80741;
	setp.ne.s32 	%p9192, %r100760, 224;
	@%p9192 bra 	$L__BB3_7171;
	ld.local.u32 	%r100761, [%rd9];
	mov.b32 	%r100762, 227;
$L__BB3_98:
	mul.wide.u32 	%rd5477, %r100762, 4;
	add.s64 	%rd5478, %rd5, %rd5477;
	and.b32  	%r80752, %r100761, -2147483648;
	ld.local.u32 	%r80753, [%rd5478+4];
	and.b32  	%r80754, %r80753, 2147483646;
	or.b32  	%r80755, %r80754, %r80752;
	ld.local.u32 	%r80756, [%rd5478+-908];
	shr.u32 	%r80757, %r80755, 1;
	and.b32  	%r80758, %r80753, 1;
	setp.eq.b32 	%p9194, %r80758, 1;
	selp.b32 	%r80759, -1727483681, 0, %p9194;
	xor.b32  	%r80760, %r80759, %r80756;
	xor.b32  	%r80761, %r80760, %r80757;
	st.local.u32 	[%rd5478], %r80761;
	and.b32  	%r80762, %r80753, -2147483648;
	ld.local.u32 	%r80763, [%rd5478+8];
	and.b32  	%r80764, %r80763, 2147483646;
	or.b32  	%r80765, %r80764, %r80762;
	ld.local.u32 	%r80766, [%rd5478+-904];
	shr.u32 	%r80767, %r80765, 1;
	and.b32  	%r80768, %r80763, 1;
	setp.eq.b32 	%p9195, %r80768, 1;
	selp.b32 	%r80769, -1727483681, 0, %p9195;
	xor.b32  	%r80770, %r80769, %r80766;
	xor.b32  	%r80771, %r80770, %r80767;
	st.local.u32 	[%rd5478+4], %r80771;
	and.b32  	%r80772, %r80763, -2147483648;
	ld.local.u32 	%r80773, [%rd5478+12];
	and.b32  	%r80774, %r80773, 2147483646;
	or.b32  	%r80775, %r80774, %r80772;
	ld.local.u32 	%r80776, [%rd5478+-900];
	shr.u32 	%r80777, %r80775, 1;
	and.b32  	%r80778, %r80773, 1;
	setp.eq.b32 	%p9196, %r80778, 1;
	selp.b32 	%r80779, -1727483681, 0, %p9196;
	xor.b32  	%r80780, %r80779, %r80776;
	xor.b32  	%r80781, %r80780, %r80777;
	st.local.u32 	[%rd5478+8], %r80781;
	and.b32  	%r80782, %r80773, -2147483648;
	add.s32 	%r100762, %r100762, 4;
	ld.local.u32 	%r100761, [%rd5478+16];
	and.b32  	%r80783, %r100761, 2147483646;
	or.b32  	%r80784, %r80783, %r80782;
	ld.local.u32 	%r80785, [%rd5478+-896];
	shr.u32 	%r80786, %r80784, 1;
	and.b32  	%r80787, %r100761, 1;
	setp.eq.b32 	%p9197, %r80787, 1;
	selp.b32 	%r80788, -1727483681, 0, %p9197;
	xor.b32  	%r80789, %r80788, %r80785;
	xor.b32  	%r80790, %r80789, %r80786;
	st.local.u32 	[%rd5478+12], %r80790;
	setp.ne.s32 	%p9198, %r100762, 623;
	@%p9198 bra 	$L__BB3_98;
	ld.local.u32 	%r80792, [%rd5+2492];
	and.b32  	%r80793, %r80792, -2147483648;
	ld.local.u32 	%r100669, [%rd5];
	and.b32  	%r80794, %r100669, 2147483646;
	or.b32  	%r80795, %r80794, %r80793;
	ld.local.u32 	%r80796, [%rd5+1584];
	shr.u32 	%r80797, %r80795, 1;
	and.b32  	%r80798, %r100669, 1;
	setp.eq.b32 	%p9199, %r80798, 1;
	selp.b32 	%r80799, -1727483681, 0, %p9199;
	xor.b32  	%r80800, %r80799, %r80796;
	xor.b32  	%r80801, %r80800, %r80797;
	st.local.u32 	[%rd5+2492], %r80801;
	mov.b32 	%r100763, 0;
$L__BB3_100:
	add.s32 	%r267, %r100763, 1;
	st.local.u32 	[%rd5+2496], %r267;
	mul.wide.s32 	%rd5479, %r100763, 4;
	add.s64 	%rd5480, %rd5, %rd5479;
	ld.local.u32 	%r80802, [%rd5480];
	shr.u32 	%r80803, %r80802, 11;
	xor.b32  	%r80804, %r80803, %r80802;
	shl.b32 	%r80805, %r80804, 7;
	and.b32  	%r80806, %r80805, -1658038656;
	xor.b32  	%r80807, %r80806, %r80804;
	shl.b32 	%r80808, %r80807, 15;
	and.b32  	%r80809, %r80808, -402653184;
	xor.b32  	%r80810, %r80809, %r80807;
	shr.u32 	%r80811, %r80810, 27;
	and.b32  	%r80813, %r253, 1073741792;
	or.b32  	%r100758, %r80811, %r80813;
	setp.eq.s32 	%p9200, %r100758, %r15022;
	or.pred  	%p11836, %p11836, %p9200;
	add.s32 	%r100757, %r100757, 1;
	setp.le.u32 	%p9201, %r100757, %r15026;
	mov.u32 	%r100763, %r267;
	@%p9201 bra 	$L__BB3_94;
$L__BB3_101:
	and.pred  	%p7, %p11834, %p11836;
	mov.b32 	%r80815, 624;
	st.local.u32 	[%rd5+2496], %r80815;
	st.local.u32 	[%rd5], %r10;
	mov.b32 	%r100766, 1;
	mov.u32 	%r100765, %r10;
$L__BB3_102:
	shr.u32 	%r80816, %r100765, 30;
	xor.b32  	%r80817, %r80816, %r100765;
	mad.lo.s32 	%r80818, %r80817, 1812433253, %r100766;
	mul.wide.u32 	%rd5481, %r100766, 4;
	add.s64 	%rd63, %rd5, %rd5481;
	st.local.u32 	[%rd63], %r80818;
	shr.u32 	%r80819, %r80818, 30;
	xor.b32  	%r80820, %r80819, %r80818;
	mad.lo.s32 	%r80821, %r80820, 1812433253, %r100766;
	add.s32 	%r80822, %r80821, 1;
	st.local.u32 	[%rd63+4], %r80822;
	shr.u32 	%r80823, %r80822, 30;
	xor.b32  	%r80824, %r80823, %r80822;
	mad.lo.s32 	%r80825, %r80824, 1812433253, %r100766;
	add.s32 	%r272, %r80825, 2;
	st.local.u32 	[%rd63+8], %r272;
	add.s32 	%r273, %r100766, 3;
	setp.ne.s32 	%p9202, %r273, 624;
	@%p9202 bra 	$L__BB3_212;
	setp.lt.s32 	%p9203, %r15023, -62;
	ld.local.u32 	%r100774, [%rd5+2496];
	mov.u32 	%r100775, %r10;
	@%p9203 bra 	$L__BB3_112;
	mov.b32 	%r100769, 0;
	mov.u32 	%r100775, %r10;
$L__BB3_105:
	setp.lt.s32 	%p9204, %r100774, 624;
	@%p9204 bra 	$L__BB3_111;
	mov.b32 	%r100771, 0;
	mov.u64 	%rd6147, %rd5;
$L__BB3_107:
	and.b32  	%r80830, %r100775, -2147483648;
	ld.local.u32 	%r80831, [%rd6147+4];
	and.b32  	%r80832, %r80831, 2147483646;
	or.b32  	%r80833, %r80832, %r80830;
	ld.local.u32 	%r80834, [%rd6147+1588];
	shr.u32 	%r80835, %r80833, 1;
	and.b32  	%r80836, %r80831, 1;
	setp.eq.b32 	%p9205, %r80836, 1;
	selp.b32 	%r80837, -1727483681, 0, %p9205;
	xor.b32  	%r80838, %r80837, %r80834;
	xor.b32  	%r80839, %r80838, %r80835;
	st.local.u32 	[%rd6147], %r80839;
	and.b32  	%r80840, %r80831, -2147483648;
	ld.local.u32 	%r80841, [%rd6147+8];
	and.b32  	%r80842, %r80841, 2147483646;
	or.b32  	%r80843, %r80842, %r80840;
	ld.local.u32 	%r80844, [%rd6147+1592];
	shr.u32 	%r80845, %r80843, 1;
	and.b32  	%r80846, %r80841, 1;
	setp.eq.b32 	%p9206, %r80846, 1;
	selp.b32 	%r80847, -1727483681, 0, %p9206;
	xor.b32  	%r80848, %r80847, %r80844;
	xor.b32  	%r80849, %r80848, %r80845;
	st.local.u32 	[%rd6147+4], %r80849;
	and.b32  	%r80850, %r80841, -2147483648;
	ld.local.u32 	%r280, [%rd6147+12];
	and.b32  	%r80851, %r280, 2147483646;
	or.b32  	%r80852, %r80851, %r80850;
	ld.local.u32 	%r80853, [%rd6147+1596];
	shr.u32 	%r80854, %r80852, 1;
	and.b32  	%r80855, %r280, 1;
	setp.eq.b32 	%p9207, %r80855, 1;
	selp.b32 	%r80856, -1727483681, 0, %p9207;
	xor.b32  	%r80857, %r80856, %r80853;
	xor.b32  	%r80858, %r80857, %r80854;
	st.local.u32 	[%rd6147+8], %r80858;
	setp.ne.s32 	%p9208, %r100771, 224;
	@%p9208 bra 	$L__BB3_211;
	ld.local.u32 	%r100772, [%rd9];
	mov.b32 	%r100773, 227;
$L__BB3_109:
	mul.wide.u32 	%rd5482, %r100773, 4;
	add.s64 	%rd5483, %rd5, %rd5482;
	and.b32  	%r80869, %r100772, -2147483648;
	ld.local.u32 	%r80870, [%rd5483+4];
	and.b32  	%r80871, %r80870, 2147483646;
	or.b32  	%r80872, %r80871, %r80869;
	ld.local.u32 	%r80873, [%rd5483+-908];
	shr.u32 	%r80874, %r80872, 1;
	and.b32  	%r80875, %r80870, 1;
	setp.eq.b32 	%p9210, %r80875, 1;
	selp.b32 	%r80876, -1727483681, 0, %p9210;
	xor.b32  	%r80877, %r80876, %r80873;
	xor.b32  	%r80878, %r80877, %r80874;
	st.local.u32 	[%rd5483], %r80878;
	and.b32  	%r80879, %r80870, -2147483648;
	ld.local.u32 	%r80880, [%rd5483+8];
	and.b32  	%r80881, %r80880, 2147483646;
	or.b32  	%r80882, %r80881, %r80879;
	ld.local.u32 	%r80883, [%rd5483+-904];
	shr.u32 	%r80884, %r80882, 1;
	and.b32  	%r80885, %r80880, 1;
	setp.eq.b32 	%p9211, %r80885, 1;
	selp.b32 	%r80886, -1727483681, 0, %p9211;
	xor.b32  	%r80887, %r80886, %r80883;
	xor.b32  	%r80888, %r80887, %r80884;
	st.local.u32 	[%rd5483+4], %r80888;
	and.b32  	%r80889, %r80880, -2147483648;
	ld.local.u32 	%r80890, [%rd5483+12];
	and.b32  	%r80891, %r80890, 2147483646;
	or.b32  	%r80892, %r80891, %r80889;
	ld.local.u32 	%r80893, [%rd5483+-900];
	shr.u32 	%r80894, %r80892, 1;
	and.b32  	%r80895, %r80890, 1;
	setp.eq.b32 	%p9212, %r80895, 1;
	selp.b32 	%r80896, -1727483681, 0, %p9212;
	xor.b32  	%r80897, %r80896, %r80893;
	xor.b32  	%r80898, %r80897, %r80894;
	st.local.u32 	[%rd5483+8], %r80898;
	and.b32  	%r80899, %r80890, -2147483648;
	add.s32 	%r100773, %r100773, 4;
	ld.local.u32 	%r100772, [%rd5483+16];
	and.b32  	%r80900, %r100772, 2147483646;
	or.b32  	%r80901, %r80900, %r80899;
	ld.local.u32 	%r80902, [%rd5483+-896];
	shr.u32 	%r80903, %r80901, 1;
	and.b32  	%r80904, %r100772, 1;
	setp.eq.b32 	%p9213, %r80904, 1;
	selp.b32 	%r80905, -1727483681, 0, %p9213;
	xor.b32  	%r80906, %r80905, %r80902;
	xor.b32  	%r80907, %r80906, %r80903;
	st.local.u32 	[%rd5483+12], %r80907;
	setp.ne.s32 	%p9214, %r100773, 623;
	@%p9214 bra 	$L__BB3_109;
	ld.local.u32 	%r80909, [%rd5+2492];
	and.b32  	%r80910, %r80909, -2147483648;
	ld.local.u32 	%r100775, [%rd5];
	and.b32  	%r80911, %r100775, 2147483646;
	or.b32  	%r80912, %r80911, %r80910;
	ld.local.u32 	%r80913, [%rd5+1584];
	shr.u32 	%r80914, %r80912, 1;
	and.b32  	%r80915, %r100775, 1;
	setp.eq.b32 	%p9215, %r80915, 1;
	selp.b32 	%r80916, -1727483681, 0, %p9215;
	xor.b32  	%r80917, %r80916, %r80913;
	xor.b32  	%r80918, %r80917, %r80914;
	st.local.u32 	[%rd5+2492], %r80918;
	mov.b32 	%r100774, 0;
$L__BB3_111:
	add.s32 	%r100774, %r100774, 1;
	st.local.u32 	[%rd5+2496], %r100774;
	add.s32 	%r290, %r100769, 1;
	setp.ne.s32 	%p9216, %r100769, %r25;
	mov.u32 	%r100769, %r290;
	@%p9216 bra 	$L__BB3_105;
$L__BB3_112:
	setp.lt.s32 	%p9217, %r100774, 624;
	@%p9217 bra 	$L__BB3_118;
	mov.b32 	%r100779, 0;
	mov.u64 	%rd6148, %rd5;
$L__BB3_114:
	and.b32  	%r80920, %r100775, -2147483648;
	ld.local.u32 	%r80921, [%rd6148+4];
	and.b32  	%r80922, %r80921, 2147483646;
	or.b32  	%r80923, %r80922, %r80920;
	ld.local.u32 	%r80924, [%rd6148+1588];
	shr.u32 	%r80925, %r80923, 1;
	and.b32  	%r80926, %r80921, 1;
	setp.eq.b32 	%p9218, %r80926, 1;
	selp.b32 	%r80927, -1727483681, 0, %p9218;
	xor.b32  	%r80928, %r80927, %r80924;
	xor.b32  	%r80929, %r80928, %r80925;
	st.local.u32 	[%rd6148], %r80929;
	and.b32  	%r80930, %r80921, -2147483648;
	ld.local.u32 	%r80931, [%rd6148+8];
	and.b32  	%r80932, %r80931, 2147483646;
	or.b32  	%r80933, %r80932, %r80930;
	ld.local.u32 	%r80934, [%rd6148+1592];
	shr.u32 	%r80935, %r80933, 1;
	and.b32  	%r80936, %r80931, 1;
	setp.eq.b32 	%p9219, %r80936, 1;
	selp.b32 	%r80937, -1727483681, 0, %p9219;
	xor.b32  	%r80938, %r80937, %r80934;
	xor.b32  	%r80939, %r80938, %r80935;
	st.local.u32 	[%rd6148+4], %r80939;
	and.b32  	%r80940, %r80931, -2147483648;
	ld.local.u32 	%r295, [%rd6148+12];
	and.b32  	%r80941, %r295, 2147483646;
	or.b32  	%r80942, %r80941, %r80940;
	ld.local.u32 	%r80943, [%rd6148+1596];
	shr.u32 	%r80944, %r80942, 1;
	and.b32  	%r80945, %r295, 1;
	setp.eq.b32 	%p9220, %r80945, 1;
	selp.b32 	%r80946, -1727483681, 0, %p9220;
	xor.b32  	%r80947, %r80946, %r80943;
	xor.b32  	%r80948, %r80947, %r80944;
	st.local.u32 	[%rd6148+8], %r80948;
	setp.ne.s32 	%p9221, %r100779, 224;
	@%p9221 bra 	$L__BB3_210;
	ld.local.u32 	%r100781, [%rd5+908];
	add.s64 	%rd6149, %rd5, 924;
	mov.b32 	%r100780, 0;
$L__BB3_116:
	and.b32  	%r80959, %r100781, -2147483648;
	ld.local.u32 	%r80960, [%rd6149+-12];
	and.b32  	%r80961, %r80960, 2147483646;
	or.b32  	%r80962, %r80961, %r80959;
	ld.local.u32 	%r80963, [%rd6149+-924];
	shr.u32 	%r80964, %r80962, 1;
	and.b32  	%r80965, %r80960, 1;
	setp.eq.b32 	%p9223, %r80965, 1;
	selp.b32 	%r80966, -1727483681, 0, %p9223;
	xor.b32  	%r80967, %r80966, %r80963;
	xor.b32  	%r80968, %r80967, %r80964;
	st.local.u32 	[%rd6149+-16], %r80968;
	and.b32  	%r80969, %r80960, -2147483648;
	ld.local.u32 	%r80970, [%rd6149+-8];
	and.b32  	%r80971, %r80970, 2147483646;
	or.b32  	%r80972, %r80971, %r80969;
	ld.local.u32 	%r80973, [%rd6149+-920];
	shr.u32 	%r80974, %r80972, 1;
	and.b32  	%r80975, %r80970, 1;
	setp.eq.b32 	%p9224, %r80975, 1;
	selp.b32 	%r80976, -1727483681, 0, %p9224;
	xor.b32  	%r80977, %r80976, %r80973;
	xor.b32  	%r80978, %r80977, %r80974;
	st.local.u32 	[%rd6149+-12], %r80978;
	and.b32  	%r80979, %r80970, -2147483648;
	ld.local.u32 	%r80980, [%rd6149+-4];
	and.b32  	%r80981, %r80980, 2147483646;
	or.b32  	%r80982, %r80981, %r80979;
	ld.local.u32 	%r80983, [%rd6149+-916];
	shr.u32 	%r80984, %r80982, 1;
	and.b32  	%r80985, %r80980, 1;
	setp.eq.b32 	%p9225, %r80985, 1;
	selp.b32 	%r80986, -1727483681, 0, %p9225;
	xor.b32  	%r80987, %r80986, %r80983;
	xor.b32  	%r80988, %r80987, %r80984;
	st.local.u32 	[%rd6149+-8], %r80988;
	and.b32  	%r80989, %r80980, -2147483648;
	ld.local.u32 	%r100781, [%rd6149];
	and.b32  	%r80990, %r100781, 2147483646;
	or.b32  	%r80991, %r80990, %r80989;
	ld.local.u32 	%r80992, [%rd6149+-912];
	shr.u32 	%r80993, %r80991, 1;
	and.b32  	%r80994, %r100781, 1;
	setp.eq.b32 	%p9226, %r80994, 1;
	selp.b32 	%r80995, -1727483681, 0, %p9226;
	xor.b32  	%r80996, %r80995, %r80992;
	xor.b32  	%r80997, %r80996, %r80993;
	st.local.u32 	[%rd6149+-4], %r80997;
	add.s32 	%r100780, %r100780, 4;
	add.s64 	%rd6149, %rd6149, 16;
	setp.ne.s32 	%p9227, %r100780, 396;
	@%p9227 bra 	$L__BB3_116;
	ld.local.u32 	%r80999, [%rd12];
	and.b32  	%r81000, %r80999, -2147483648;
	ld.local.u32 	%r100775, [%rd14];
	and.b32  	%r81001, %r100775, 2147483646;
	or.b32  	%r81002, %r81001, %r81000;
	ld.local.u32 	%r81003, [%rd13];
	shr.u32 	%r81004, %r81002, 1;
	and.b32  	%r81005, %r100775, 1;
	setp.eq.b32 	%p9228, %r81005, 1;
	selp.b32 	%r81006, -1727483681, 0, %p9228;
	xor.b32  	%r81007, %r81006, %r81003;
	xor.b32  	%r81008, %r81007, %r81004;
	st.local.u32 	[%rd12], %r81008;
	mov.b32 	%r100774, 0;
$L__BB3_118:
	add.s32 	%r100789, %r100774, 1;
	st.local.u32 	[%rd5+2496], %r100789;
	mul.wide.s32 	%rd5484, %r100774, 4;
	add.s64 	%rd5485, %rd5, %rd5484;
	ld.local.u32 	%r81009, [%rd5485];
	shr.u32 	%r81010, %r81009, 11;
	xor.b32  	%r81011, %r81010, %r81009;
	shl.b32 	%r81012, %r81011, 7;
	and.b32  	%r81013, %r81012, -1658038656;
	xor.b32  	%r305, %r81013, %r81011;
	setp.lt.s32 	%p9229, %r100774, 623;
	@%p9229 bra 	$L__BB3_124;
	mov.b32 	%r100785, 0;
	mov.u64 	%rd6150, %rd5;
$L__BB3_120:
	and.b32  	%r81015, %r100775, -2147483648;
	ld.local.u32 	%r81016, [%rd6150+4];
	and.b32  	%r81017, %r81016, 2147483646;
	or.b32  	%r81018, %r81017, %r81015;
	ld.local.u32 	%r81019, [%rd6150+1588];
	shr.u32 	%r81020, %r81018, 1;
	and.b32  	%r81021, %r81016, 1;
	setp.eq.b32 	%p9230, %r81021, 1;
	selp.b32 	%r81022, -1727483681, 0, %p9230;
	xor.b32  	%r81023, %r81022, %r81019;
	xor.b32  	%r81024, %r81023, %r81020;
	st.local.u32 	[%rd6150], %r81024;
	and.b32  	%r81025, %r81016, -2147483648;
	ld.local.u32 	%r81026, [%rd6150+8];
	and.b32  	%r81027, %r81026, 2147483646;
	or.b32  	%r81028, %r81027, %r81025;
	ld.local.u32 	%r81029, [%rd6150+1592];
	shr.u32 	%r81030, %r81028, 1;
	and.b32  	%r81031, %r81026, 1;
	setp.eq.b32 	%p9231, %r81031, 1;
	selp.b32 	%r81032, -1727483681, 0, %p9231;
	xor.b32  	%r81033, %r81032, %r81029;
	xor.b32  	%r81034, %r81033, %r81030;
	st.local.u32 	[%rd6150+4], %r81034;
	and.b32  	%r81035, %r81026, -2147483648;
	ld.local.u32 	%r308, [%rd6150+12];
	and.b32  	%r81036, %r308, 2147483646;
	or.b32  	%r81037, %r81036, %r81035;
	ld.local.u32 	%r81038, [%rd6150+1596];
	shr.u32 	%r81039, %r81037, 1;
	and.b32  	%r81040, %r308, 1;
	setp.eq.b32 	%p9232, %r81040, 1;
	selp.b32 	%r81041, -1727483681, 0, %p9232;
	xor.b32  	%r81042, %r81041, %r81038;
	xor.b32  	%r81043, %r81042, %r81039;
	st.local.u32 	[%rd6150+8], %r81043;
	setp.ne.s32 	%p9233, %r100785, 224;
	@%p9233 bra 	$L__BB3_209;
	ld.local.u32 	%r100787, [%rd5+908];
	add.s64 	%rd6151, %rd5, 924;
	mov.b32 	%r100786, 0;
$L__BB3_122:
	and.b32  	%r81054, %r100787, -2147483648;
	ld.local.u32 	%r81055, [%rd6151+-12];
	and.b32  	%r81056, %r81055, 2147483646;
	or.b32  	%r81057, %r81056, %r81054;
	ld.local.u32 	%r81058, [%rd6151+-924];
	shr.u32 	%r81059, %r81057, 1;
	and.b32  	%r81060, %r81055, 1;
	setp.eq.b32 	%p9235, %r81060, 1;
	selp.b32 	%r81061, -1727483681, 0, %p9235;
	xor.b32  	%r81062, %r81061, %r81058;
	xor.b32  	%r81063, %r81062, %r81059;
	st.local.u32 	[%rd6151+-16], %r81063;
	and.b32  	%r81064, %r81055, -2147483648;
	ld.local.u32 	%r81065, [%rd6151+-8];
	and.b32  	%r81066, %r81065, 2147483646;
	or.b32  	%r81067, %r81066, %r81064;
	ld.local.u32 	%r81068, [%rd6151+-920];
	shr.u32 	%r81069, %r81067, 1;
	and.b32  	%r81070, %r81065, 1;
	setp.eq.b32 	%p9236, %r81070, 1;
	selp.b32 	%r81071, -1727483681, 0, %p9236;
	xor.b32  	%r81072, %r81071, %r81068;
	xor.b32  	%r81073, %r81072, %r81069;
	st.local.u32 	[%rd6151+-12], %r81073;
	and.b32  	%r81074, %r81065, -2147483648;
	ld.local.u32 	%r81075, [%rd6151+-4];
	and.b32  	%r81076, %r81075, 2147483646;
	or.b32  	%r81077, %r81076, %r81074;
	ld.local.u32 	%r81078, [%rd6151+-916];
	shr.u32 	%r81079, %r81077, 1;
	and.b32  	%r81080, %r81075, 1;
	setp.eq.b32 	%p9237, %r81080, 1;
	selp.b32 	%r81081, -1727483681, 0, %p9237;
	xor.b32  	%r81082, %r81081, %r81078;
	xor.b32  	%r81083, %r81082, %r81079;
	st.local.u32 	[%rd6151+-8], %r81083;
	and.b32  	%r81084, %r81075, -2147483648;
	ld.local.u32 	%r100787, [%rd6151];
	and.b32  	%r81085, %r100787, 2147483646;
	or.b32  	%r81086, %r81085, %r81084;
	ld.local.u32 	%r81087, [%rd6151+-912];
	shr.u32 	%r81088, %r81086, 1;
	and.b32  	%r81089, %r100787, 1;
	setp.eq.b32 	%p9238, %r81089, 1;
	selp.b32 	%r81090, -1727483681, 0, %p9238;
	xor.b32  	%r81091, %r81090, %r81087;
	xor.b32  	%r81092, %r81091, %r81088;
	st.local.u32 	[%rd6151+-4], %r81092;
	add.s32 	%r100786, %r100786, 4;
	add.s64 	%rd6151, %rd6151, 16;
	setp.ne.s32 	%p9239, %r100786, 396;
	@%p9239 bra 	$L__BB3_122;
	ld.local.u32 	%r81094, [%rd12];
	and.b32  	%r81095, %r81094, -2147483648;
	ld.local.u32 	%r100775, [%rd14];
	and.b32  	%r81096, %r100775, 2147483646;
	or.b32  	%r81097, %r81096, %r81095;
	ld.local.u32 	%r81098, [%rd13];
	shr.u32 	%r81099, %r81097, 1;
	and.b32  	%r81100, %r100775, 1;
	setp.eq.b32 	%p9240, %r81100, 1;
	selp.b32 	%r81101, -1727483681, 0, %p9240;
	xor.b32  	%r81102, %r81101, %r81098;
	xor.b32  	%r81103, %r81102, %r81099;
	st.local.u32 	[%rd12], %r81103;
	mov.b32 	%r100789, 0;
$L__BB3_124:
	add.s32 	%r100795, %r100789, 1;
	st.local.u32 	[%rd5+2496], %r100795;
	mul.wide.s32 	%rd5486, %r100789, 4;
	add.s64 	%rd5487, %rd5, %rd5486;
	ld.local.u32 	%r81104, [%rd5487];
	shr.u32 	%r81105, %r81104, 11;
	xor.b32  	%r81106, %r81105, %r81104;
	shl.b32 	%r81107, %r81106, 7;
	and.b32  	%r81108, %r81107, -1658038656;
	xor.b32  	%r318, %r81108, %r81106;
	setp.lt.s32 	%p9241, %r100789, 623;
	@%p9241 bra 	$L__BB3_130;
	mov.b32 	%r100791, 0;
	mov.u64 	%rd6152, %rd5;
$L__BB3_126:
	and.b32  	%r81110, %r100775, -2147483648;
	ld.local.u32 	%r81111, [%rd6152+4];
	and.b32  	%r81112, %r81111, 2147483646;
	or.b32  	%r81113, %r81112, %r81110;
	ld.local.u32 	%r81114, [%rd6152+1588];
	shr.u32 	%r81115, %r81113, 1;
	and.b32  	%r81116, %r81111, 1;
	setp.eq.b32 	%p9242, %r81116, 1;
	selp.b32 	%r81117, -1727483681, 0, %p9242;
	xor.b32  	%r81118, %r81117, %r81114;
	xor.b32  	%r81119, %r81118, %r81115;
	st.local.u32 	[%rd6152], %r81119;
	and.b32  	%r81120, %r81111, -2147483648;
	ld.local.u32 	%r81121, [%rd6152+8];
	and.b32  	%r81122, %r81121, 2147483646;
	or.b32  	%r81123, %r81122, %r81120;
	ld.local.u32 	%r81124, [%rd6152+1592];
	shr.u32 	%r81125, %r81123, 1;
	and.b32  	%r81126, %r81121, 1;
	setp.eq.b32 	%p9243, %r81126, 1;
	selp.b32 	%r81127, -1727483681, 0, %p9243;
	xor.b32  	%r81128, %r81127, %r81124;
	xor.b32  	%r81129, %r81128, %r81125;
	st.local.u32 	[%rd6152+4], %r81129;
	and.b32  	%r81130, %r81121, -2147483648;
	ld.local.u32 	%r321, [%rd6152+12];
	and.b32  	%r81131, %r321, 2147483646;
	or.b32  	%r81132, %r81131, %r81130;
	ld.local.u32 	%r81133, [%rd6152+1596];
	shr.u32 	%r81134, %r81132, 1;
	and.b32  	%r81135, %r321, 1;
	setp.eq.b32 	%p9244, %r81135, 1;
	selp.b32 	%r81136, -1727483681, 0, %p9244;
	xor.b32  	%r81137, %r81136, %r81133;
	xor.b32  	%r81138, %r81137, %r81134;
	st.local.u32 	[%rd6152+8], %r81138;
	setp.ne.s32 	%p9245, %r100791, 224;
	@%p9245 bra 	$L__BB3_208;
	ld.local.u32 	%r100793, [%rd5+908];
	add.s64 	%rd6153, %rd5, 924;
	mov.b32 	%r100792, 0;
$L__BB3_128:
	and.b32  	%r81149, %r100793, -2147483648;
	ld.local.u32 	%r81150, [%rd6153+-12];
	and.b32  	%r81151, %r81150, 2147483646;
	or.b32  	%r81152, %r81151, %r81149;
	ld.local.u32 	%r81153, [%rd6153+-924];
	shr.u32 	%r81154, %r81152, 1;
	and.b32  	%r81155, %r81150, 1;
	setp.eq.b32 	%p9247, %r81155, 1;
	selp.b32 	%r81156, -1727483681, 0, %p9247;
	xor.b32  	%r81157, %r81156, %r81153;
	xor.b32  	%r81158, %r81157, %r81154;
	st.local.u32 	[%rd6153+-16], %r81158;
	and.b32  	%r81159, %r81150, -2147483648;
	ld.local.u32 	%r81160, [%rd6153+-8];
	and.b32  	%r81161, %r81160, 2147483646;
	or.b32  	%r81162, %r81161, %r81159;
	ld.local.u32 	%r81163, [%rd6153+-920];
	shr.u32 	%r81164, %r81162, 1;
	and.b32  	%r81165, %r81160, 1;
	setp.eq.b32 	%p9248, %r81165, 1;
	selp.b32 	%r81166, -1727483681, 0, %p9248;
	xor.b32  	%r81167, %r81166, %r81163;
	xor.b32  	%r81168, %r81167, %r81164;
	st.local.u32 	[%rd6153+-12], %r81168;
	and.b32  	%r81169, %r81160, -2147483648;
	ld.local.u32 	%r81170, [%rd6153+-4];
	and.b32  	%r81171, %r81170, 2147483646;
	or.b32  	%r81172, %r81171, %r81169;
	ld.local.u32 	%r81173, [%rd6153+-916];
	shr.u32 	%r81174, %r81172, 1;
	and.b32  	%r81175, %r81170, 1;
	setp.eq.b32 	%p9249, %r81175, 1;
	selp.b32 	%r81176, -1727483681, 0, %p9249;
	xor.b32  	%r81177, %r81176, %r81173;
	xor.b32  	%r81178, %r81177, %r81174;
	st.local.u32 	[%rd6153+-8], %r81178;
	and.b32  	%r81179, %r81170, -2147483648;
	ld.local.u32 	%r100793, [%rd6153];
	and.b32  	%r81180, %r100793, 2147483646;
	or.b32  	%r81181, %r81180, %r81179;
	ld.local.u32 	%r81182, [%rd6153+-912];
	shr.u32 	%r81183, %r81181, 1;
	and.b32  	%r81184, %r100793, 1;
	setp.eq.b32 	%p9250, %r81184, 1;
	selp.b32 	%r81185, -1727483681, 0, %p9250;
	xor.b32  	%r81186, %r81185, %r81182;
	xor.b32  	%r81187, %r81186, %r81183;
	st.local.u32 	[%rd6153+-4], %r81187;
	add.s32 	%r100792, %r100792, 4;
	add.s64 	%rd6153, %rd6153, 16;
	setp.ne.s32 	%p9251, %r100792, 396;
	@%p9251 bra 	$L__BB3_128;
	ld.local.u32 	%r81189, [%rd12];
	and.b32  	%r81190, %r81189, -2147483648;
	ld.local.u32 	%r100775, [%rd14];
	and.b32  	%r81191, %r100775, 2147483646;
	or.b32  	%r81192, %r81191, %r81190;
	ld.local.u32 	%r81193, [%rd13];
	shr.u32 	%r81194, %r81192, 1;
	and.b32  	%r81195, %r100775, 1;
	setp.eq.b32 	%p9252, %r81195, 1;
	selp.b32 	%r81196, -1727483681, 0, %p9252;
	xor.b32  	%r81197, %r81196, %r81193;
	xor.b32  	%r81198, %r81197, %r81194;
	st.local.u32 	[%rd12], %r81198;
	mov.b32 	%r100795, 0;
$L__BB3_130:
	add.s32 	%r100801, %r100795, 1;
	st.local.u32 	[%rd5+2496], %r100801;
	mul.wide.s32 	%rd5488, %r100795, 4;
	add.s64 	%rd5489, %rd5, %rd5488;
	ld.local.u32 	%r81199, [%rd5489];
	shr.u32 	%r81200, %r81199, 11;
	xor.b32  	%r81201, %r81200, %r81199;
	shl.b32 	%r81202, %r81201, 7;
	and.b32  	%r81203, %r81202, -1658038656;
	xor.b32  	%r331, %r81203, %r81201;
	setp.lt.s32 	%p9253, %r100795, 623;
	@%p9253 bra 	$L__BB3_136;
	mov.b32 	%r100797, 0;
	mov.u64 	%rd6154, %rd5;
$L__BB3_132:
	and.b32  	%r81205, %r100775, -2147483648;
	ld.local.u32 	%r81206, [%rd6154+4];
	and.b32  	%r81207, %r81206, 2147483646;
	or.b32  	%r81208, %r81207, %r81205;
	ld.local.u32 	%r81209, [%rd6154+1588];
	shr.u32 	%r81210, %r81208, 1;
	and.b32  	%r81211, %r81206, 1;
	setp.eq.b32 	%p9254, %r81211, 1;
	selp.b32 	%r81212, -1727483681, 0, %p9254;
	xor.b32  	%r81213, %r81212, %r81209;
	xor.b32  	%r81214, %r81213, %r81210;
	st.local.u32 	[%rd6154], %r81214;
	and.b32  	%r81215, %r81206, -2147483648;
	ld.local.u32 	%r81216, [%rd6154+8];
	and.b32  	%r81217, %r81216, 2147483646;
	or.b32  	%r81218, %r81217, %r81215;
	ld.local.u32 	%r81219, [%rd6154+1592];
	shr.u32 	%r81220, %r81218, 1;
	and.b32  	%r81221, %r81216, 1;
	setp.eq.b32 	%p9255, %r81221, 1;
	selp.b32 	%r81222, -1727483681, 0, %p9255;
	xor.b32  	%r81223, %r81222, %r81219;
	xor.b32  	%r81224, %r81223, %r81220;
	st.local.u32 	[%rd6154+4], %r81224;
	and.b32  	%r81225, %r81216, -2147483648;
	ld.local.u32 	%r334, [%rd6154+12];
	and.b32  	%r81226, %r334, 2147483646;
	or.b32  	%r81227, %r81226, %r81225;
	ld.local.u32 	%r81228, [%rd6154+1596];
	shr.u32 	%r81229, %r81227, 1;
	and.b32  	%r81230, %r334, 1;
	setp.eq.b32 	%p9256, %r81230, 1;
	selp.b32 	%r81231, -1727483681, 0, %p9256;
	xor.b32  	%r81232, %r81231, %r81228;
	xor.b32  	%r81233, %r81232, %r81229;
	st.local.u32 	[%rd6154+8], %r81233;
	setp.ne.s32 	%p9257, %r100797, 224;
	@%p9257 bra 	$L__BB3_207;
	ld.local.u32 	%r100799, [%rd5+908];
	add.s64 	%rd6155, %rd5, 924;
	mov.b32 	%r100798, 0;
$L__BB3_134:
	and.b32  	%r81244, %r100799, -2147483648;
	ld.local.u32 	%r81245, [%rd6155+-12];
	and.b32  	%r81246, %r81245, 2147483646;
	or.b32  	%r81247, %r81246, %r81244;
	ld.local.u32 	%r81248, [%rd6155+-924];
	shr.u32 	%r81249, %r81247, 1;
	and.b32  	%r81250, %r81245, 1;
	setp.eq.b32 	%p9259, %r81250, 1;
	selp.b32 	%r81251, -1727483681, 0, %p9259;
	xor.b32  	%r81252, %r81251, %r81248;
	xor.b32  	%r81253, %r81252, %r81249;
	st.local.u32 	[%rd6155+-16], %r81253;
	and.b32  	%r81254, %r81245, -2147483648;
	ld.local.u32 	%r81255, [%rd6155+-8];
	and.b32  	%r81256, %r81255, 2147483646;
	or.b32  	%r81257, %r81256, %r81254;
	ld.local.u32 	%r81258, [%rd6155+-920];
	shr.u32 	%r81259, %r81257, 1;
	and.b32  	%r81260, %r81255, 1;
	setp.eq.b32 	%p9260, %r81260, 1;
	selp.b32 	%r81261, -1727483681, 0, %p9260;
	xor.b32  	%r81262, %r81261, %r81258;
	xor.b32  	%r81263, %r81262, %r81259;
	st.local.u32 	[%rd6155+-12], %r81263;
	and.b32  	%r81264, %r81255, -2147483648;
	ld.local.u32 	%r81265, [%rd6155+-4];
	and.b32  	%r81266, %r81265, 2147483646;
	or.b32  	%r81267, %r81266, %r81264;
	ld.local.u32 	%r81268, [%rd6155+-916];
	shr.u32 	%r81269, %r81267, 1;
	and.b32  	%r81270, %r81265, 1;
	setp.eq.b32 	%p9261, %r81270, 1;
	selp.b32 	%r81271, -1727483681, 0, %p9261;
	xor.b32  	%r81272, %r81271, %r81268;
	xor.b32  	%r81273, %r81272, %r81269;
	st.local.u32 	[%rd6155+-8], %r81273;
	and.b32  	%r81274, %r81265, -2147483648;
	ld.local.u32 	%r100799, [%rd6155];
	and.b32  	%r81275, %r100799, 2147483646;
	or.b32  	%r81276, %r81275, %r81274;
	ld.local.u32 	%r81277, [%rd6155+-912];
	shr.u32 	%r81278, %r81276, 1;
	and.b32  	%r81279, %r100799, 1;
	setp.eq.b32 	%p9262, %r81279, 1;
	selp.b32 	%r81280, -1727483681, 0, %p9262;
	xor.b32  	%r81281, %r81280, %r81277;
	xor.b32  	%r81282, %r81281, %r81278;
	st.local.u32 	[%rd6155+-4], %r81282;
	add.s32 	%r100798, %r100798, 4;
	add.s64 	%rd6155, %rd6155, 16;
	setp.ne.s32 	%p9263, %r100798, 396;
	@%p9263 bra 	$L__BB3_134;
	ld.local.u32 	%r81284, [%rd12];
	and.b32  	%r81285, %r81284, -2147483648;
	ld.local.u32 	%r100775, [%rd14];
	and.b32  	%r81286, %r100775, 2147483646;
	or.b32  	%r81287, %r81286, %r81285;
	ld.local.u32 	%r81288, [%rd13];
	shr.u32 	%r81289, %r81287, 1;
	and.b32  	%r81290, %r100775, 1;
	setp.eq.b32 	%p9264, %r81290, 1;
	selp.b32 	%r81291, -1727483681, 0, %p9264;
	xor.b32  	%r81292, %r81291, %r81288;
	xor.b32  	%r81293, %r81292, %r81289;
	st.local.u32 	[%rd12], %r81293;
	mov.b32 	%r100801, 0;
$L__BB3_136:
	add.s32 	%r100807, %r100801, 1;
	st.local.u32 	[%rd5+2496], %r100807;
	mul.wide.s32 	%rd5490, %r100801, 4;
	add.s64 	%rd5491, %rd5, %rd5490;
	ld.local.u32 	%r81294, [%rd5491];
	shr.u32 	%r81295, %r81294, 11;
	xor.b32  	%r81296, %r81295, %r81294;
	shl.b32 	%r81297, %r81296, 7;
	and.b32  	%r81298, %r81297, -1658038656;
	xor.b32  	%r344, %r81298, %r81296;
	setp.lt.s32 	%p9265, %r100801, 623;
	@%p9265 bra 	$L__BB3_142;
	mov.b32 	%r100803, 0;
	mov.u64 	%rd6156, %rd5;
$L__BB3_138:
	and.b32  	%r81300, %r100775, -2147483648;
	ld.local.u32 	%r81301, [%rd6156+4];
	and.b32  	%r81302, %r81301, 2147483646;
	or.b32  	%r81303, %r81302, %r81300;
	ld.local.u32 	%r81304, [%rd6156+1588];
	shr.u32 	%r81305, %r81303, 1;
	and.b32  	%r81306, %r81301, 1;
	setp.eq.b32 	%p9266, %r81306, 1;
	selp.b32 	%r81307, -1727483681, 0, %p9266;
	xor.b32  	%r81308, %r81307, %r81304;
	xor.b32  	%r81309, %r81308, %r81305;
	st.local.u32 	[%rd6156], %r81309;
	and.b32  	%r81310, %r81301, -2147483648;
	ld.local.u32 	%r81311, [%rd6156+8];
	and.b32  	%r81312, %r81311, 2147483646;
	or.b32  	%r81313, %r81312, %r81310;
	ld.local.u32 	%r81314, [%rd6156+1592];
	shr.u32 	%r81315, %r81313, 1;
	and.b32  	%r81316, %r81311, 1;
	setp.eq.b32 	%p9267, %r81316, 1;
	selp.b32 	%r81317, -1727483681, 0, %p9267;
	xor.b32  	%r81318, %r81317, %r81314;
	xor.b32  	%r81319, %r81318, %r81315;
	st.local.u32 	[%rd6156+4], %r81319;
	and.b32  	%r81320, %r81311, -2147483648;
	ld.local.u32 	%r347, [%rd6156+12];
	and.b32  	%r81321, %r347, 2147483646;
	or.b32  	%r81322, %r81321, %r81320;
	ld.local.u32 	%r81323, [%rd6156+1596];
	shr.u32 	%r81324, %r81322, 1;
	and.b32  	%r81325, %r347, 1;
	setp.eq.b32 	%p9268, %r81325, 1;
	selp.b32 	%r81326, -1727483681, 0, %p9268;
	xor.b32  	%r81327, %r81326, %r81323;
	xor.b32  	%r81328, %r81327, %r81324;
	st.local.u32 	[%rd6156+8], %r81328;
	setp.ne.s32 	%p9269, %r100803, 224;
	@%p9269 bra 	$L__BB3_206;
	ld.local.u32 	%r100804, [%rd9];
	mov.b32 	%r100805, 227;
$L__BB3_140:
	mul.wide.u32 	%rd5492, %r100805, 4;
	add.s64 	%rd5493, %rd5, %rd5492;
	and.b32  	%r81339, %r100804, -2147483648;
	ld.local.u32 	%r81340, [%rd5493+4];
	and.b32  	%r81341, %r81340, 2147483646;
	or.b32  	%r81342, %r81341, %r81339;
	ld.local.u32 	%r81343, [%rd5493+-908];
	shr.u32 	%r81344, %r81342, 1;
	and.b32  	%r81345, %r81340, 1;
	setp.eq.b32 	%p9271, %r81345, 1;
	selp.b32 	%r81346, -1727483681, 0, %p9271;
	xor.b32  	%r81347, %r81346, %r81343;
	xor.b32  	%r81348, %r81347, %r81344;
	st.local.u32 	[%rd5493], %r81348;
	and.b32  	%r81349, %r81340, -2147483648;
	ld.local.u32 	%r81350, [%rd5493+8];
	and.b32  	%r81351, %r81350, 2147483646;
	or.b32  	%r81352, %r81351, %r81349;
	ld.local.u32 	%r81353, [%rd5493+-904];
	shr.u32 	%r81354, %r81352, 1;
	and.b32  	%r81355, %r81350, 1;
	setp.eq.b32 	%p9272, %r81355, 1;
	selp.b32 	%r81356, -1727483681, 0, %p9272;
	xor.b32  	%r81357, %r81356, %r81353;
	xor.b32  	%r81358, %r81357, %r81354;
	st.local.u32 	[%rd5493+4], %r81358;
	and.b32  	%r81359, %r81350, -2147483648;
	ld.local.u32 	%r81360, [%rd5493+12];
	and.b32  	%r81361, %r81360, 2147483646;
	or.b32  	%r81362, %r81361, %r81359;
	ld.local.u32 	%r81363, [%rd5493+-900];
	shr.u32 	%r81364, %r81362, 1;
	and.b32  	%r81365, %r81360, 1;
	setp.eq.b32 	%p9273, %r81365, 1;
	selp.b32 	%r81366, -1727483681, 0, %p9273;
	xor.b32  	%r81367, %r81366, %r81363;
	xor.b32  	%r81368, %r81367, %r81364;
	st.local.u32 	[%rd5493+8], %r81368;
	and.b32  	%r81369, %r81360, -2147483648;
	add.s32 	%r100805, %r100805, 4;
	ld.local.u32 	%r100804, [%rd5493+16];
	and.b32  	%r81370, %r100804, 2147483646;
	or.b32  	%r81371, %r81370, %r81369;
	ld.local.u32 	%r81372, [%rd5493+-896];
	shr.u32 	%r81373, %r81371, 1;
	and.b32  	%r81374, %r100804, 1;
	setp.eq.b32 	%p9274, %r81374, 1;
	selp.b32 	%r81375, -1727483681, 0, %p9274;
	xor.b32  	%r81376, %r81375, %r81372;
	xor.b32  	%r81377, %r81376, %r81373;
	st.local.u32 	[%rd5493+12], %r81377;
	setp.ne.s32 	%p9275, %r100805, 623;
	@%p9275 bra 	$L__BB3_140;
	ld.local.u32 	%r81379, [%rd5+2492];
	and.b32  	%r81380, %r81379, -2147483648;
	ld.local.u32 	%r100775, [%rd5];
	and.b32  	%r81381, %r100775, 2147483646;
	or.b32  	%r81382, %r81381, %r81380;
	ld.local.u32 	%r81383, [%rd5+1584];
	shr.u32 	%r81384, %r81382, 1;
	and.b32  	%r81385, %r100775, 1;
	setp.eq.b32 	%p9276, %r81385, 1;
	selp.b32 	%r81386, -1727483681, 0, %p9276;
	xor.b32  	%r81387, %r81386, %r81383;
	xor.b32  	%r81388, %r81387, %r81384;
	st.local.u32 	[%rd5+2492], %r81388;
	mov.b32 	%r100807, 0;
$L__BB3_142:
	setp.gt.u32 	%p9278, %r15023, %r15024;
	add.s32 	%r100827, %r100807, 1;
	st.local.u32 	[%rd5+2496], %r100827;
	mul.wide.s32 	%rd5494, %r100807, 4;
	add.s64 	%rd5495, %rd5, %rd5494;
	ld.local.u32 	%r81389, [%rd5495];
	shr.u32 	%r81390, %r81389, 11;
	xor.b32  	%r81391, %r81390, %r81389;
	shl.b32 	%r81392, %r81391, 7;
	and.b32  	%r81393, %r81392, -1658038656;
	xor.b32  	%r81394, %r81393, %r81391;
	shl.b32 	%r81395, %r81394, 15;
	and.b32  	%r81396, %r81395, -402653184;
	xor.b32  	%r81397, %r81396, %r81394;
	shr.u32 	%r81398, %r81397, 27;
	shl.b32 	%r81399, %r305, 15;
	and.b32  	%r81400, %r81399, -402653184;
	xor.b32  	%r81401, %r81400, %r305;
	shr.u32 	%r81402, %r81401, 7;
	and.b32  	%r81403, %r81402, 32505856;
	shl.b32 	%r81404, %r318, 15;
	and.b32  	%r81405, %r81404, -402653184;
	xor.b32  	%r81406, %r81405, %r318;
	shr.u32 	%r81407, %r81406, 12;
	and.b32  	%r81408, %r81407, 1015808;
	or.b32  	%r81409, %r81408, %r81403;
	shl.b32 	%r81410, %r331, 15;
	and.b32  	%r81411, %r81410, -402653184;
	xor.b32  	%r81412, %r81411, %r331;
	shr.u32 	%r81413, %r81412, 17;
	and.b32  	%r81414, %r81413, 31744;
	or.b32  	%r81415, %r81409, %r81414;
	shl.b32 	%r81416, %r344, 15;
	and.b32  	%r81417, %r81416, -402653184;
	xor.b32  	%r81418, %r81417, %r344;
	shr.u32 	%r81419, %r81418, 22;
	and.b32  	%r81420, %r81419, 992;
	or.b32  	%r81421, %r81415, %r81420;
	or.b32  	%r100811, %r81421, %r81398;
	mov.pred 	%p11837, 0;
	@%p9278 bra 	$L__BB3_151;
	mov.pred 	%p11837, 0;
	mov.u32 	%r100816, %r100827;
	mov.u32 	%r100810, %r15023;
$L__BB3_144:
	shl.b32 	%r363, %r100811, 5;
	setp.lt.s32 	%p9280, %r100816, 624;
	@%p9280 bra 	$L__BB3_150;
	mov.b32 	%r100813, 0;
$L__BB3_146:
	mul.wide.u32 	%rd5496, %r100813, 4;
	add.s64 	%rd82, %rd5, %rd5496;
	and.b32  	%r81423, %r100775, -2147483648;
	ld.local.u32 	%r81424, [%rd82+4];
	and.b32  	%r81425, %r81424, 2147483646;
	or.b32  	%r81426, %r81425, %r81423;
	ld.local.u32 	%r81427, [%rd82+1588];
	shr.u32 	%r81428, %r81426, 1;
	and.b32  	%r81429, %r81424, 1;
	setp.eq.b32 	%p9281, %r81429, 1;
	selp.b32 	%r81430, -1727483681, 0, %p9281;
	xor.b32  	%r81431, %r81430, %r81427;
	xor.b32  	%r81432, %r81431, %r81428;
	st.local.u32 	[%rd82], %r81432;
	and.b32  	%r81433, %r81424, -2147483648;
	ld.local.u32 	%r81434, [%rd82+8];
	and.b32  	%r81435, %r81434, 2147483646;
	or.b32  	%r81436, %r81435, %r81433;
	ld.local.u32 	%r81437, [%rd82+1592];
	shr.u32 	%r81438, %r81436, 1;
	and.b32  	%r81439, %r81434, 1;
	setp.eq.b32 	%p9282, %r81439, 1;
	selp.b32 	%r81440, -1727483681, 0, %p9282;
	xor.b32  	%r81441, %r81440, %r81437;
	xor.b32  	%r81442, %r81441, %r81438;
	st.local.u32 	[%rd82+4], %r81442;
	and.b32  	%r81443, %r81434, -2147483648;
	ld.local.u32 	%r366, [%rd82+12];
	and.b32  	%r81444, %r366, 2147483646;
	or.b32  	%r81445, %r81444, %r81443;
	ld.local.u32 	%r81446, [%rd82+1596];
	shr.u32 	%r81447, %r81445, 1;
	and.b32  	%r81448, %r366, 1;
	setp.eq.b32 	%p9283, %r81448, 1;
	selp.b32 	%r81449, -1727483681, 0, %p9283;
	xor.b32  	%r81450, %r81449, %r81446;
	xor.b32  	%r81451, %r81450, %r81447;
	st.local.u32 	[%rd82+8], %r81451;
	setp.ne.s32 	%p9284, %r100813, 224;
	@%p9284 bra 	$L__BB3_7172;
	ld.local.u32 	%r100814, [%rd9];
	mov.b32 	%r100815, 227;
$L__BB3_148:
	mul.wide.u32 	%rd5497, %r100815, 4;
	add.s64 	%rd5498, %rd5, %rd5497;
	and.b32  	%r81462, %r100814, -2147483648;
	ld.local.u32 	%r81463, [%rd5498+4];
	and.b32  	%r81464, %r81463, 2147483646;
	or.b32  	%r81465, %r81464, %r81462;
	ld.local.u32 	%r81466, [%rd5498+-908];
	shr.u32 	%r81467, %r81465, 1;
	and.b32  	%r81468, %r81463, 1;
	setp.eq.b32 	%p9286, %r81468, 1;
	selp.b32 	%r81469, -1727483681, 0, %p9286;
	xor.b32  	%r81470, %r81469, %r81466;
	xor.b32  	%r81471, %r81470, %r81467;
	st.local.u32 	[%rd5498], %r81471;
	and.b32  	%r81472, %r81463, -2147483648;
	ld.local.u32 	%r81473, [%rd5498+8];
	and.b32  	%r81474, %r81473, 2147483646;
	or.b32  	%r81475, %r81474, %r81472;
	ld.local.u32 	%r81476, [%rd5498+-904];
	shr.u32 	%r81477, %r81475, 1;
	and.b32  	%r81478, %r81473, 1;
	setp.eq.b32 	%p9287, %r81478, 1;
	selp.b32 	%r81479, -1727483681, 0, %p9287;
	xor.b32  	%r81480, %r81479, %r81476;
	xor.b32  	%r81481, %r81480, %r81477;
	st.local.u32 	[%rd5498+4], %r81481;
	and.b32  	%r81482, %r81473, -2147483648;
	ld.local.u32 	%r81483, [%rd5498+12];
	and.b32  	%r81484, %r81483, 2147483646;
	or.b32  	%r81485, %r81484, %r81482;
	ld.local.u32 	%r81486, [%rd5498+-900];
	shr.u32 	%r81487, %r81485, 1;
	and.b32  	%r81488, %r81483, 1;
	setp.eq.b32 	%p9288, %r81488, 1;
	selp.b32 	%r81489, -1727483681, 0, %p9288;
	xor.b32  	%r81490, %r81489, %r81486;
	xor.b32  	%r81491, %r81490, %r81487;
	st.local.u32 	[%rd5498+8], %r81491;
	and.b32  	%r81492, %r81483, -2147483648;
	add.s32 	%r100815, %r100815, 4;
	ld.local.u32 	%r100814, [%rd5498+16];
	and.b32  	%r81493, %r100814, 2147483646;
	or.b32  	%r81494, %r81493, %r81492;
	ld.local.u32 	%r81495, [%rd5498+-896];
	shr.u32 	%r81496, %r81494, 1;
	and.b32  	%r81497, %r100814, 1;
	setp.eq.b32 	%p9289, %r81497, 1;
	selp.b32 	%r81498, -1727483681, 0, %p9289;
	xor.b32  	%r81499, %r81498, %r81495;
	xor.b32  	%r81500, %r81499, %r81496;
	st.local.u32 	[%rd5498+12], %r81500;
	setp.ne.s32 	%p9290, %r100815, 623;
	@%p9290 bra 	$L__BB3_148;
	ld.local.u32 	%r81502, [%rd5+2492];
	and.b32  	%r81503, %r81502, -2147483648;
	ld.local.u32 	%r100775, [%rd5];
	and.b32  	%r81504, %r100775, 2147483646;
	or.b32  	%r81505, %r81504, %r81503;
	ld.local.u32 	%r81506, [%rd5+1584];
	shr.u32 	%r81507, %r81505, 1;
	and.b32  	%r81508, %r100775, 1;
	setp.eq.b32 	%p9291, %r81508, 1;
	selp.b32 	%r81509, -1727483681, 0, %p9291;
	xor.b32  	%r81510, %r81509, %r81506;
	xor.b32  	%r81511, %r81510, %r81507;
	st.local.u32 	[%rd5+2492], %r81511;
	mov.b32 	%r100816, 0;
$L__BB3_150:
	add.s32 	%r100827, %r100816, 1;
	st.local.u32 	[%rd5+2496], %r100827;
	mul.wide.s32 	%rd5499, %r100816, 4;
	add.s64 	%rd5500, %rd5, %rd5499;
	ld.local.u32 	%r81512, [%rd5500];
	shr.u32 	%r81513, %r81512, 11;
	xor.b32  	%r81514, %r81513, %r81512;
	shl.b32 	%r81515, %r81514, 7;
	and.b32  	%r81516, %r81515, -1658038656;
	xor.b32  	%r81517, %r81516, %r81514;
	shl.b32 	%r81518, %r81517, 15;
	and.b32  	%r81519, %r81518, -402653184;
	xor.b32  	%r81520, %r81519, %r81517;
	shr.u32 	%r81521, %r81520, 27;
	and.b32  	%r81523, %r363, 1073741792;
	or.b32  	%r100811, %r81521, %r81523;
	setp.eq.s32 	%p9292, %r100811, %r15021;
	or.pred  	%p11837, %p11837, %p9292;
	add.s32 	%r100810, %r100810, 1;
	setp.gt.u32 	%p9293, %r100810, %r15024;
	mov.u32 	%r100816, %r100827;
	@%p9293 bra 	$L__BB3_151;
	bra.uni 	$L__BB3_144;
$L__BB3_151:
	setp.lt.s32 	%p9294, %r24, 1;
	@%p9294 bra 	$L__BB3_160;
	mov.b32 	%r100822, 0;
$L__BB3_153:
	setp.lt.s32 	%p9295, %r100827, 624;
	@%p9295 bra 	$L__BB3_159;
	mov.b32 	%r100824, 0;
	mov.u64 	%rd6157, %rd5;
$L__BB3_155:
	and.b32  	%r81526, %r100775, -2147483648;
	ld.local.u32 	%r81527, [%rd6157+4];
	and.b32  	%r81528, %r81527, 2147483646;
	or.b32  	%r81529, %r81528, %r81526;
	ld.local.u32 	%r81530, [%rd6157+1588];
	shr.u32 	%r81531, %r81529, 1;
	and.b32  	%r81532, %r81527, 1;
	setp.eq.b32 	%p9296, %r81532, 1;
	selp.b32 	%r81533, -1727483681, 0, %p9296;
	xor.b32  	%r81534, %r81533, %r81530;
	xor.b32  	%r81535, %r81534, %r81531;
	st.local.u32 	[%rd6157], %r81535;
	and.b32  	%r81536, %r81527, -2147483648;
	ld.local.u32 	%r81537, [%rd6157+8];
	and.b32  	%r81538, %r81537, 2147483646;
	or.b32  	%r81539, %r81538, %r81536;
	ld.local.u32 	%r81540, [%rd6157+1592];
	shr.u32 	%r81541, %r81539, 1;
	and.b32  	%r81542, %r81537, 1;
	setp.eq.b32 	%p9297, %r81542, 1;
	selp.b32 	%r81543, -1727483681, 0, %p9297;
	xor.b32  	%r81544, %r81543, %r81540;
	xor.b32  	%r81545, %r81544, %r81541;
	st.local.u32 	[%rd6157+4], %r81545;
	and.b32  	%r81546, %r81537, -2147483648;
	ld.local.u32 	%r387, [%rd6157+12];
	and.b32  	%r81547, %r387, 2147483646;
	or.b32  	%r81548, %r81547, %r81546;
	ld.local.u32 	%r81549, [%rd6157+1596];
	shr.u32 	%r81550, %r81548, 1;
	and.b32  	%r81551, %r387, 1;
	setp.eq.b32 	%p9298, %r81551, 1;
	selp.b32 	%r81552, -1727483681, 0, %p9298;
	xor.b32  	%r81553, %r81552, %r81549;
	xor.b32  	%r81554, %r81553, %r81550;
	st.local.u32 	[%rd6157+8], %r81554;
	setp.ne.s32 	%p9299, %r100824, 224;
	@%p9299 bra 	$L__BB3_205;
	ld.local.u32 	%r100825, [%rd9];
	mov.b32 	%r100826, 227;
$L__BB3_157:
	mul.wide.u32 	%rd5501, %r100826, 4;
	add.s64 	%rd5502, %rd5, %rd5501;
	and.b32  	%r81565, %r100825, -2147483648;
	ld.local.u32 	%r81566, [%rd5502+4];
	and.b32  	%r81567, %r81566, 2147483646;
	or.b32  	%r81568, %r81567, %r81565;
	ld.local.u32 	%r81569, [%rd5502+-908];
	shr.u32 	%r81570, %r81568, 1;
	and.b32  	%r81571, %r81566, 1;
	setp.eq.b32 	%p9301, %r81571, 1;
	selp.b32 	%r81572, -1727483681, 0, %p9301;
	xor.b32  	%r81573, %r81572, %r81569;
	xor.b32  	%r81574, %r81573, %r81570;
	st.local.u32 	[%rd5502], %r81574;
	and.b32  	%r81575, %r81566, -2147483648;
	ld.local.u32 	%r81576, [%rd5502+8];
	and.b32  	%r81577, %r81576, 2147483646;
	or.b32  	%r81578, %r81577, %r81575;
	ld.local.u32 	%r81579, [%rd5502+-904];
	shr.u32 	%r81580, %r81578, 1;
	and.b32  	%r81581, %r81576, 1;
	setp.eq.b32 	%p9302, %r81581, 1;
	selp.b32 	%r81582, -1727483681, 0, %p9302;
	xor.b32  	%r81583, %r81582, %r81579;
	xor.b32  	%r81584, %r81583, %r81580;
	st.local.u32 	[%rd5502+4], %r81584;
	and.b32  	%r81585, %r81576, -2147483648;
	ld.local.u32 	%r81586, [%rd5502+12];
	and.b32  	%r81587, %r81586, 2147483646;
	or.b32  	%r81588, %r81587, %r81585;
	ld.local.u32 	%r81589, [%rd5502+-900];
	shr.u32 	%r81590, %r81588, 1;
	and.b32  	%r81591, %r81586, 1;
	setp.eq.b32 	%p9303, %r81591, 1;
	selp.b32 	%r81592, -1727483681, 0, %p9303;
	xor.b32  	%r81593, %r81592, %r81589;
	xor.b32  	%r81594, %r81593, %r81590;
	st.local.u32 	[%rd5502+8], %r81594;
	and.b32  	%r81595, %r81586, -2147483648;
	add.s32 	%r100826, %r100826, 4;
	ld.local.u32 	%r100825, [%rd5502+16];
	and.b32  	%r81596, %r100825, 2147483646;
	or.b32  	%r81597, %r81596, %r81595;
	ld.local.u32 	%r81598, [%rd5502+-896];
	shr.u32 	%r81599, %r81597, 1;
	and.b32  	%r81600, %r100825, 1;
	setp.eq.b32 	%p9304, %r81600, 1;
	selp.b32 	%r81601, -1727483681, 0, %p9304;
	xor.b32  	%r81602, %r81601, %r81598;
	xor.b32  	%r81603, %r81602, %r81599;
	st.local.u32 	[%rd5502+12], %r81603;
	setp.ne.s32 	%p9305, %r100826, 623;
	@%p9305 bra 	$L__BB3_157;
	ld.local.u32 	%r81605, [%rd5+2492];
	and.b32  	%r81606, %r81605, -2147483648;
	ld.local.u32 	%r100775, [%rd5];
	and.b32  	%r81607, %r100775, 2147483646;
	or.b32  	%r81608, %r81607, %r81606;
	ld.local.u32 	%r81609, [%rd5+1584];
	shr.u32 	%r81610, %r81608, 1;
	and.b32  	%r81611, %r100775, 1;
	setp.eq.b32 	%p9306, %r81611, 1;
	selp.b32 	%r81612, -1727483681, 0, %p9306;
	xor.b32  	%r81613, %r81612, %r81609;
	xor.b32  	%r81614, %r81613, %r81610;
	st.local.u32 	[%rd5+2492], %r81614;
	mov.b32 	%r100827, 0;
$L__BB3_159:
	add.s32 	%r100827, %r100827, 1;
	st.local.u32 	[%rd5+2496], %r100827;
	add.s32 	%r100822, %r100822, 1;
	setp.ne.s32 	%p9307, %r100822, %r24;
	@%p9307 bra 	$L__BB3_153;
$L__BB3_160:
	setp.lt.s32 	%p9308, %r100827, 624;
	@%p9308 bra 	$L__BB3_166;
	mov.b32 	%r100832, 0;
	mov.u64 	%rd6158, %rd5;
$L__BB3_162:
	and.b32  	%r81616, %r100775, -2147483648;
	ld.local.u32 	%r81617, [%rd6158+4];
	and.b32  	%r81618, %r81617, 2147483646;
	or.b32  	%r81619, %r81618, %r81616;
	ld.local.u32 	%r81620, [%rd6158+1588];
	shr.u32 	%r81621, %r81619, 1;
	and.b32  	%r81622, %r81617, 1;
	setp.eq.b32 	%p9309, %r81622, 1;
	selp.b32 	%r81623, -1727483681, 0, %p9309;
	xor.b32  	%r81624, %r81623, %r81620;
	xor.b32  	%r81625, %r81624, %r81621;
	st.local.u32 	[%rd6158], %r81625;
	and.b32  	%r81626, %r81617, -2147483648;
	ld.local.u32 	%r81627, [%rd6158+8];
	and.b32  	%r81628, %r81627, 2147483646;
	or.b32  	%r81629, %r81628, %r81626;
	ld.local.u32 	%r81630, [%rd6158+1592];
	shr.u32 	%r81631, %r81629, 1;
	and.b32  	%r81632, %r81627, 1;
	setp.eq.b32 	%p9310, %r81632, 1;
	selp.b32 	%r81633, -1727483681, 0, %p9310;
	xor.b32  	%r81634, %r81633, %r81630;
	xor.b32  	%r81635, %r81634, %r81631;
	st.local.u32 	[%rd6158+4], %r81635;
	and.b32  	%r81636, %r81627, -2147483648;
	ld.local.u32 	%r402, [%rd6158+12];
	and.b32  	%r81637, %r402, 2147483646;
	or.b32  	%r81638, %r81637, %r81636;
	ld.local.u32 	%r81639, [%rd6158+1596];
	shr.u32 	%r81640, %r81638, 1;
	and.b32  	%r81641, %r402, 1;
	setp.eq.b32 	%p9311, %r81641, 1;
	selp.b32 	%r81642, -1727483681, 0, %p9311;
	xor.b32  	%r81643, %r81642, %r81639;
	xor.b32  	%r81644, %r81643, %r81640;
	st.local.u32 	[%rd6158+8], %r81644;
	setp.ne.s32 	%p9312, %r100832, 224;
	@%p9312 bra 	$L__BB3_204;
	ld.local.u32 	%r100834, [%rd5+908];
	add.s64 	%rd6159, %rd5, 924;
	mov.b32 	%r100833, 0;
$L__BB3_164:
	and.b32  	%r81655, %r100834, -2147483648;
	ld.local.u32 	%r81656, [%rd6159+-12];
	and.b32  	%r81657, %r81656, 2147483646;
	or.b32  	%r81658, %r81657, %r81655;
	ld.local.u32 	%r81659, [%rd6159+-924];
	shr.u32 	%r81660, %r81658, 1;
	and.b32  	%r81661, %r81656, 1;
	setp.eq.b32 	%p9314, %r81661, 1;
	selp.b32 	%r81662, -1727483681, 0, %p9314;
	xor.b32  	%r81663, %r81662, %r81659;
	xor.b32  	%r81664, %r81663, %r81660;
	st.local.u32 	[%rd6159+-16], %r81664;
	and.b32  	%r81665, %r81656, -2147483648;
	ld.local.u32 	%r81666, [%rd6159+-8];
	and.b32  	%r81667, %r81666, 2147483646;
	or.b32  	%r81668, %r81667, %r81665;
	ld.local.u32 	%r81669, [%rd6159+-920];
	shr.u32 	%r81670, %r81668, 1;
	and.b32  	%r81671, %r81666, 1;
	setp.eq.b32 	%p9315, %r81671, 1;
	selp.b32 	%r81672, -1727483681, 0, %p9315;
	xor.b32  	%r81673, %r81672, %r81669;
	xor.b32  	%r81674, %r81673, %r81670;
	st.local.u32 	[%rd6159+-12], %r81674;
	and.b32  	%r81675, %r81666, -2147483648;
	ld.local.u32 	%r81676, [%rd6159+-4];
	and.b32  	%r81677, %r81676, 2147483646;
	or.b32  	%r81678, %r81677, %r81675;
	ld.local.u32 	%r81679, [%rd6159+-916];
	shr.u32 	%r81680, %r81678, 1;
	and.b32  	%r81681, %r81676, 1;
	setp.eq.b32 	%p9316, %r81681, 1;
	selp.b32 	%r81682, -1727483681, 0, %p9316;
	xor.b32  	%r81683, %r81682, %r81679;
	xor.b32  	%r81684, %r81683, %r81680;
	st.local.u32 	[%rd6159+-8], %r81684;
	and.b32  	%r81685, %r81676, -2147483648;
	ld.local.u32 	%r100834, [%rd6159];
	and.b32  	%r81686, %r100834, 2147483646;
	or.b32  	%r81687, %r81686, %r81685;
	ld.local.u32 	%r81688, [%rd6159+-912];
	shr.u32 	%r81689, %r81687, 1;
	and.b32  	%r81690, %r100834, 1;
	setp.eq.b32 	%p9317, %r81690, 1;
	selp.b32 	%r81691, -1727483681, 0, %p9317;
	xor.b32  	%r81692, %r81691, %r81688;
	xor.b32  	%r81693, %r81692, %r81689;
	st.local.u32 	[%rd6159+-4], %r81693;
	add.s32 	%r100833, %r100833, 4;
	add.s64 	%rd6159, %rd6159, 16;
	setp.ne.s32 	%p9318, %r100833, 396;
	@%p9318 bra 	$L__BB3_164;
	ld.local.u32 	%r81695, [%rd12];
	and.b32  	%r81696, %r81695, -2147483648;
	ld.local.u32 	%r100775, [%rd14];
	and.b32  	%r81697, %r100775, 2147483646;
	or.b32  	%r81698, %r81697, %r81696;
	ld.local.u32 	%r81699, [%rd13];
	shr.u32 	%r81700, %r81698, 1;
	and.b32  	%r81701, %r100775, 1;
	setp.eq.b32 	%p9319, %r81701, 1;
	selp.b32 	%r81702, -1727483681, 0, %p9319;
	xor.b32  	%r81703, %r81702, %r81699;
	xor.b32  	%r81704, %r81703, %r81700;
	st.local.u32 	[%rd12], %r81704;
	mov.b32 	%r100827, 0;
$L__BB3_166:
	add.s32 	%r100842, %r100827, 1;
	st.local.u32 	[%rd5+2496], %r100842;
	mul.wide.s32 	%rd5503, %r100827, 4;
	add.s64 	%rd5504, %rd5, %rd5503;
	ld.local.u32 	%r81705, [%rd5504];
	shr.u32 	%r81706, %r81705, 11;
	xor.b32  	%r81707, %r81706, %r81705;
	shl.b32 	%r81708, %r81707, 7;
	and.b32  	%r81709, %r81708, -1658038656;
	xor.b32  	%r412, %r81709, %r81707;
	setp.lt.s32 	%p9320, %r100827, 623;
	@%p9320 bra 	$L__BB3_172;
	mov.b32 	%r100838, 0;
	mov.u64 	%rd6160, %rd5;
$L__BB3_168:
	and.b32  	%r81711, %r100775, -2147483648;
	ld.local.u32 	%r81712, [%rd6160+4];
	and.b32  	%r81713, %r81712, 2147483646;
	or.b32  	%r81714, %r81713, %r81711;
	ld.local.u32 	%r81715, [%rd6160+1588];
	shr.u32 	%r81716, %r81714, 1;
	and.b32  	%r81717, %r81712, 1;
	setp.eq.b32 	%p9321, %r81717, 1;
	selp.b32 	%r81718, -1727483681, 0, %p9321;
	xor.b32  	%r81719, %r81718, %r81715;
	xor.b32  	%r81720, %r81719, %r81716;
	st.local.u32 	[%rd6160], %r81720;
	and.b32  	%r81721, %r81712, -2147483648;
	ld.local.u32 	%r81722, [%rd6160+8];
	and.b32  	%r81723, %r81722, 2147483646;
	or.b32  	%r81724, %r81723, %r81721;
	ld.local.u32 	%r81725, [%rd6160+1592];
	shr.u32 	%r81726, %r81724, 1;
	and.b32  	%r81727, %r81722, 1;
	setp.eq.b32 	%p9322, %r81727, 1;
	selp.b32 	%r81728, -1727483681, 0, %p9322;
	xor.b32  	%r81729, %r81728, %r81725;
	xor.b32  	%r81730, %r81729, %r81726;
	st.local.u32 	[%rd6160+4], %r81730;
	and.b32  	%r81731, %r81722, -2147483648;
	ld.local.u32 	%r415, [%rd6160+12];
	and.b32  	%r81732, %r415, 2147483646;
	or.b32  	%r81733, %r81732, %r81731;
	ld.local.u32 	%r81734, [%rd6160+1596];
	shr.u32 	%r81735, %r81733, 1;
	and.b32  	%r81736, %r415, 1;
	setp.eq.b32 	%p9323, %r81736, 1;
	selp.b32 	%r81737, -1727483681, 0, %p9323;
	xor.b32  	%r81738, %r81737, %r81734;
	xor.b32  	%r81739, %r81738, %r81735;
	st.local.u32 	[%rd6160+8], %r81739;
	setp.ne.s32 	%p9324, %r100838, 224;
	@%p9324 bra 	$L__BB3_203;
	ld.local.u32 	%r100840, [%rd5+908];
	add.s64 	%rd6161, %rd5, 924;
	mov.b32 	%r100839, 0;
$L__BB3_170:
	and.b32  	%r81750, %r100840, -2147483648;
	ld.local.u32 	%r81751, [%rd6161+-12];
	and.b32  	%r81752, %r81751, 2147483646;
	or.b32  	%r81753, %r81752, %r81750;
	ld.local.u32 	%r81754, [%rd6161+-924];
	shr.u32 	%r81755, %r81753, 1;
	and.b32  	%r81756, %r81751, 1;
	setp.eq.b32 	%p9326, %r81756, 1;
	selp.b32 	%r81757, -1727483681, 0, %p9326;
	xor.b32  	%r81758, %r81757, %r81754;
	xor.b32  	%r81759, %r81758, %r81755;
	st.local.u32 	[%rd6161+-16], %r81759;
	and.b32  	%r81760, %r81751, -2147483648;
	ld.local.u32 	%r81761, [%rd6161+-8];
	and.b32  	%r81762, %r81761, 2147483646;
	or.b32  	%r81763, %r81762, %r81760;
	ld.local.u32 	%r81764, [%rd6161+-920];
	shr.u32 	%r81765, %r81763, 1;
	and.b32  	%r81766, %r81761, 1;
	setp.eq.b32 	%p9327, %r81766, 1;
	selp.b32 	%r81767, -1727483681, 0, %p9327;
	xor.b32  	%r81768, %r81767, %r81764;
	xor.b32  	%r81769, %r81768, %r81765;
	st.local.u32 	[%rd6161+-12], %r81769;
	and.b32  	%r81770, %r81761, -2147483648;
	ld.local.u32 	%r81771, [%rd6161+-4];
	and.b32  	%r81772, %r81771, 2147483646;
	or.b32  	%r81773, %r81772, %r81770;
	ld.local.u32 	%r81774, [%rd6161+-916];
	shr.u32 	%r81775, %r81773, 1;
	and.b32  	%r81776, %r81771, 1;
	setp.eq.b32 	%p9328, %r81776, 1;
	selp.b32 	%r81777, -1727483681, 0, %p9328;
	xor.b32  	%r81778, %r81777, %r81774;
	xor.b32  	%r81779, %r81778, %r81775;
	st.local.u32 	[%rd6161+-8], %r81779;
	and.b32  	%r81780, %r81771, -2147483648;
	ld.local.u32 	%r100840, [%rd6161];
	and.b32  	%r81781, %r100840, 2147483646;
	or.b32  	%r81782, %r81781, %r81780;
	ld.local.u32 	%r81783, [%rd6161+-912];
	shr.u32 	%r81784, %r81782, 1;
	and.b32  	%r81785, %r100840, 1;
	setp.eq.b32 	%p9329, %r81785, 1;
	selp.b32 	%r81786, -1727483681, 0, %p9329;
	xor.b32  	%r81787, %r81786, %r81783;
	xor.b32  	%r81788, %r81787, %r81784;
	st.local.u32 	[%rd6161+-4], %r81788;
	add.s32 	%r100839, %r100839, 4;
	add.s64 	%rd6161, %rd6161, 16;
	setp.ne.s32 	%p9330, %r100839, 396;
	@%p9330 bra 	$L__BB3_170;
	ld.local.u32 	%r81790, [%rd12];
	and.b32  	%r81791, %r81790, -2147483648;
	ld.local.u32 	%r100775, [%rd14];
	and.b32  	%r81792, %r100775, 2147483646;
	or.b32  	%r81793, %r81792, %r81791;
	ld.local.u32 	%r81794, [%rd13];
	shr.u32 	%r81795, %r81793, 1;
	and.b32  	%r81796, %r100775, 1;
	setp.eq.b32 	%p9331, %r81796, 1;
	selp.b32 	%r81797, -1727483681, 0, %p9331;
	xor.b32  	%r81798, %r81797, %r81794;
	xor.b32  	%r81799, %r81798, %r81795;
	st.local.u32 	[%rd12], %r81799;
	mov.b32 	%r100842, 0;
$L__BB3_172:
	add.s32 	%r100848, %r100842, 1;
	st.local.u32 	[%rd5+2496], %r100848;
	mul.wide.s32 	%rd5505, %r100842, 4;
	add.s64 	%rd5506, %rd5, %rd5505;
	ld.local.u32 	%r81800, [%rd5506];
	shr.u32 	%r81801, %r81800, 11;
	xor.b32  	%r81802, %r81801, %r81800;
	shl.b32 	%r81803, %r81802, 7;
	and.b32  	%r81804, %r81803, -1658038656;
	xor.b32  	%r425, %r81804, %r81802;
	setp.lt.s32 	%p9332, %r100842, 623;
	@%p9332 bra 	$L__BB3_178;
	mov.b32 	%r100844, 0;
	mov.u64 	%rd6162, %rd5;
$L__BB3_174:
	and.b32  	%r81806, %r100775, -2147483648;
	ld.local.u32 	%r81807, [%rd6162+4];
	and.b32  	%r81808, %r81807, 2147483646;
	or.b32  	%r81809, %r81808, %r81806;
	ld.local.u32 	%r81810, [%rd6162+1588];
	shr.u32 	%r81811, %r81809, 1;
	and.b32  	%r81812, %r81807, 1;
	setp.eq.b32 	%p9333, %r81812, 1;
	selp.b32 	%r81813, -1727483681, 0, %p9333;
	xor.b32  	%r81814, %r81813, %r81810;
	xor.b32  	%r81815, %r81814, %r81811;
	st.local.u32 	[%rd6162], %r81815;
	and.b32  	%r81816, %r81807, -2147483648;
	ld.local.u32 	%r81817, [%rd6162+8];
	and.b32  	%r81818, %r81817, 2147483646;
	or.b32  	%r81819, %r81818, %r81816;
	ld.local.u32 	%r81820, [%rd6162+1592];
	shr.u32 	%r81821, %r81819, 1;
	and.b32  	%r81822, %r81817, 1;
	setp.eq.b32 	%p9334, %r81822, 1;
	selp.b32 	%r81823, -1727483681, 0, %p9334;
	xor.b32  	%r81824, %r81823, %r81820;
	xor.b32  	%r81825, %r81824, %r81821;
	st.local.u32 	[%rd6162+4], %r81825;
	and.b32  	%r81826, %r81817, -2147483648;
	ld.local.u32 	%r428, [%rd6162+12];
	and.b32  	%r81827, %r428, 2147483646;
	or.b32  	%r81828, %r81827, %r81826;
	ld.local.u32 	%r81829, [%rd6162+1596];
	shr.u32 	%r81830, %r81828, 1;
	and.b32  	%r81831, %r428, 1;
	setp.eq.b32 	%p9335, %r81831, 1;
	selp.b32 	%r81832, -1727483681, 0, %p9335;
	xor.b32  	%r81833, %r81832, %r81829;
	xor.b32  	%r81834, %r81833, %r81830;
	st.local.u32 	[%rd6162+8], %r81834;
	setp.ne.s32 	%p9336, %r100844, 224;
	@%p9336 bra 	$L__BB3_202;
	ld.local.u32 	%r100846, [%rd5+908];
	add.s64 	%rd6163, %rd5, 924;
	mov.b32 	%r100845, 0;
$L__BB3_176:
	and.b32  	%r81845, %r100846, -2147483648;
	ld.local.u32 	%r81846, [%rd6163+-12];
	and.b32  	%r81847, %r81846, 2147483646;
	or.b32  	%r81848, %r81847, %r81845;
	ld.local.u32 	%r81849, [%rd6163+-924];
	shr.u32 	%r81850, %r81848, 1;
	and.b32  	%r81851, %r81846, 1;
	setp.eq.b32 	%p9338, %r81851, 1;
	selp.b32 	%r81852, -1727483681, 0, %p9338;
	xor.b32  	%r81853, %r81852, %r81849;
	xor.b32  	%r81854, %r81853, %r81850;
	st.local.u32 	[%rd6163+-16], %r81854;
	and.b32  	%r81855, %r81846, -2147483648;
	ld.local.u32 	%r81856, [%rd6163+-8];
	and.b32  	%r81857, %r81856, 2147483646;
	or.b32  	%r81858, %r81857, %r81855;
	ld.local.u32 	%r81859, [%rd6163+-920];
	shr.u32 	%r81860, %r81858, 1;
	and.b32  	%r81861, %r81856, 1;
	setp.eq.b32 	%p9339, %r81861, 1;
	selp.b32 	%r81862, -1727483681, 0, %p9339;
	xor.b32  	%r81863, %r81862, %r81859;
	xor.b32  	%r81864, %r81863, %r81860;
	st.local.u32 	[%rd6163+-12], %r81864;
	and.b32  	%r81865, %r81856, -2147483648;
	ld.local.u32 	%r81866, [%rd6163+-4];
	and.b32  	%r81867, %r81866, 2147483646;
	or.b32  	%r81868, %r81867, %r81865;
	ld.local.u32 	%r81869, [%rd6163+-916];
	shr.u32 	%r81870, %r81868, 1;
	and.b32  	%r81871, %r81866, 1;
	setp.eq.b32 	%p9340, %r81871, 1;
	selp.b32 	%r81872, -1727483681, 0, %p9340;
	xor.b32  	%r81873, %r81872, %r81869;
	xor.b32  	%r81874, %r81873, %r81870;
	st.local.u32 	[%rd6163+-8], %r81874;
	and.b32  	%r81875, %r81866, -2147483648;
	ld.local.u32 	%r100846, [%rd6163];
	and.b32  	%r81876, %r100846, 2147483646;
	or.b32  	%r81877, %r81876, %r81875;
	ld.local.u32 	%r81878, [%rd6163+-912];
	shr.u32 	%r81879, %r81877, 1;
	and.b32  	%r81880, %r100846, 1;
	setp.eq.b32 	%p9341, %r81880, 1;
	selp.b32 	%r81881, -1727483681, 0, %p9341;
	xor.b32  	%r81882, %r81881, %r81878;
	xor.b32  	%r81883, %r81882, %r81879;
	st.local.u32 	[%rd6163+-4], %r81883;
	add.s32 	%r100845, %r100845, 4;
	add.s64 	%rd6163, %rd6163, 16;
	setp.ne.s32 	%p9342, %r100845, 396;
	@%p9342 bra 	$L__BB3_176;
	ld.local.u32 	%r81885, [%rd12];
	and.b32  	%r81886, %r81885, -2147483648;
	ld.local.u32 	%r100775, [%rd14];
	and.b32  	%r81887, %r100775, 2147483646;
	or.b32  	%r81888, %r81887, %r81886;
	ld.local.u32 	%r81889, [%rd13];
	shr.u32 	%r81890, %r81888, 1;
	and.b32  	%r81891, %r100775, 1;
	setp.eq.b32 	%p9343, %r81891, 1;
	selp.b32 	%r81892, -1727483681, 0, %p9343;
	xor.b32  	%r81893, %r81892, %r81889;
	xor.b32  	%r81894, %r81893, %r81890;
	st.local.u32 	[%rd12], %r81894;
	mov.b32 	%r100848, 0;
$L__BB3_178:
	add.s32 	%r100854, %r100848, 1;
	st.local.u32 	[%rd5+2496], %r100854;
	mul.wide.s32 	%rd5507, %r100848, 4;
	add.s64 	%rd5508, %rd5, %rd5507;
	ld.local.u32 	%r81895, [%rd5508];
	shr.u32 	%r81896, %r81895, 11;
	xor.b32  	%r81897, %r81896, %r81895;
	shl.b32 	%r81898, %r81897, 7;
	and.b32  	%r81899, %r81898, -1658038656;
	xor.b32  	%r438, %r81899, %r81897;
	setp.lt.s32 	%p9344, %r100848, 623;
	@%p9344 bra 	$L__BB3_184;
	mov.b32 	%r100850, 0;
	mov.u64 	%rd6164, %rd5;
$L__BB3_180:
	and.b32  	%r81901, %r100775, -2147483648;
	ld.local.u32 	%r81902, [%rd6164+4];
	and.b32  	%r81903, %r81902, 2147483646;
	or.b32  	%r81904, %r81903, %r81901;
	ld.local.u32 	%r81905, [%rd6164+1588];
	shr.u32 	%r81906, %r81904, 1;
	and.b32  	%r81907, %r81902, 1;
	setp.eq.b32 	%p9345, %r81907, 1;
	selp.b32 	%r81908, -1727483681, 0, %p9345;
	xor.b32  	%r81909, %r81908, %r81905;
	xor.b32  	%r81910, %r81909, %r81906;
	st.local.u32 	[%rd6164], %r81910;
	and.b32  	%r81911, %r81902, -2147483648;
	ld.local.u32 	%r81912, [%rd6164+8];
	and.b32  	%r81913, %r81912, 2147483646;
	or.b32  	%r81914, %r81913, %r81911;
	ld.local.u32 	%r81915, [%rd6164+1592];
	shr.u32 	%r81916, %r81914, 1;
	and.b32  	%r81917, %r81912, 1;
	setp.eq.b32 	%p9346, %r81917, 1;
	selp.b32 	%r81918, -1727483681, 0, %p9346;
	xor.b32  	%r81919, %r81918, %r81915;
	xor.b32  	%r81920, %r81919, %r81916;
	st.local.u32 	[%rd6164+4], %r81920;
	and.b32  	%r81921, %r81912, -2147483648;
	ld.local.u32 	%r441, [%rd6164+12];
	and.b32  	%r81922, %r441, 2147483646;
	or.b32  	%r81923, %r81922, %r81921;
	ld.local.u32 	%r81924, [%rd6164+1596];
	shr.u32 	%r81925, %r81923, 1;
	and.b32  	%r81926, %r441, 1;
	setp.eq.b32 	%p9347, %r81926, 1;
	selp.b32 	%r81927, -1727483681, 0, %p9347;
	xor.b32  	%r81928, %r81927, %r81924;
	xor.b32  	%r81929, %r81928, %r81925;
	st.local.u32 	[%rd6164+8], %r81929;
	setp.ne.s32 	%p9348, %r100850, 224;
	@%p9348 bra 	$L__BB3_201;
	ld.local.u32 	%r100852, [%rd5+908];
	add.s64 	%rd6165, %rd5, 924;
	mov.b32 	%r100851, 0;
$L__BB3_182:
	and.b32  	%r81940, %r100852, -2147483648;
	ld.local.u32 	%r81941, [%rd6165+-12];
	and.b32  	%r81942, %r81941, 2147483646;
	or.b32  	%r81943, %r81942, %r81940;
	ld.local.u32 	%r81944, [%rd6165+-924];
	shr.u32 	%r81945, %r81943, 1;
	and.b32  	%r81946, %r81941, 1;
	setp.eq.b32 	%p9350, %r81946, 1;
	selp.b32 	%r81947, -1727483681, 0, %p9350;
	xor.b32  	%r81948, %r81947, %r81944;
	xor.b32  	%r81949, %r81948, %r81945;
	st.local.u32 	[%rd6165+-16], %r81949;
	and.b32  	%r81950, %r81941, -2147483648;
	ld.local.u32 	%r81951, [%rd6165+-8];
	and.b32  	%r81952, %r81951, 2147483646;
	or.b32  	%r81953, %r81952, %r81950;
	ld.local.u32 	%r81954, [%rd6165+-920];
	shr.u32 	%r81955, %r81953, 1;
	and.b32  	%r81956, %r81951, 1;
	setp.eq.b32 	%p9351, %r81956, 1;
	selp.b32 	%r81957, -1727483681, 0, %p9351;
	xor.b32  	%r81958, %r81957, %r81954;
	xor.b32  	%r81959, %r81958, %r81955;
	st.local.u32 	[%rd6165+-12], %r81959;
	and.b32  	%r81960, %r81951, -2147483648;
	ld.local.u32 	%r81961, [%rd6165+-4];
	and.b32  	%r81962, %r81961, 2147483646;
	or.b32  	%r81963, %r81962, %r81960;
	ld.local.u32 	%r81964, [%rd6165+-916];
	shr.u32 	%r81965, %r81963, 1;
	and.b32  	%r81966, %r81961, 1;
	setp.eq.b32 	%p9352, %r81966, 1;
	selp.b32 	%r81967, -1727483681, 0, %p9352;
	xor.b32  	%r81968, %r81967, %r81964;
	xor.b32  	%r81969, %r81968, %r81965;
	st.local.u32 	[%rd6165+-8], %r81969;
	and.b32  	%r81970, %r81961, -2147483648;
	ld.local.u32 	%r100852, [%rd6165];
	and.b32  	%r81971, %r100852, 2147483646;
	or.b32  	%r81972, %r81971, %r81970;
	ld.local.u32 	%r81973, [%rd6165+-912];
	shr.u32 	%r81974, %r81972, 1;
	and.b32  	%r81975, %r100852, 1;
	setp.eq.b32 	%p9353, %r81975, 1;
	selp.b32 	%r81976, -1727483681, 0, %p9353;
	xor.b32  	%r81977, %r81976, %r81973;
	xor.b32  	%r81978, %r81977, %r81974;
	st.local.u32 	[%rd6165+-4], %r81978;
	add.s32 	%r100851, %r100851, 4;
	add.s64 	%rd6165, %rd6165, 16;
	setp.ne.s32 	%p9354, %r100851, 396;
	@%p9354 bra 	$L__BB3_182;
	ld.local.u32 	%r81980, [%rd12];
	and.b32  	%r81981, %r81980, -2147483648;
	ld.local.u32 	%r100775, [%rd14];
	and.b32  	%r81982, %r100775, 2147483646;
	or.b32  	%r81983, %r81982, %r81981;
	ld.local.u32 	%r81984, [%rd13];
	shr.u32 	%r81985, %r81983, 1;
	and.b32  	%r81986, %r100775, 1;
	setp.eq.b32 	%p9355, %r81986, 1;
	selp.b32 	%r81987, -1727483681, 0, %p9355;
	xor.b32  	%r81988, %r81987, %r81984;
	xor.b32  	%r81989, %r81988, %r81985;
	st.local.u32 	[%rd12], %r81989;
	mov.b32 	%r100854, 0;
$L__BB3_184:
	add.s32 	%r100860, %r100854, 1;
	st.local.u32 	[%rd5+2496], %r100860;
	mul.wide.s32 	%rd5509, %r100854, 4;
	add.s64 	%rd5510, %rd5, %rd5509;
	ld.local.u32 	%r81990, [%rd5510];
	shr.u32 	%r81991, %r81990, 11;
	xor.b32  	%r81992, %r81991, %r81990;
	shl.b32 	%r81993, %r81992, 7;
	and.b32  	%r81994, %r81993, -1658038656;
	xor.b32  	%r451, %r81994, %r81992;
	setp.lt.s32 	%p9356, %r100854, 623;
	@%p9356 bra 	$L__BB3_190;
	mov.b32 	%r100856, 0;
	mov.u64 	%rd6166, %rd5;
$L__BB3_186:
	and.b32  	%r81996, %r100775, -2147483648;
	ld.local.u32 	%r81997, [%rd6166+4];
	and.b32  	%r81998, %r81997, 2147483646;
	or.b32  	%r81999, %r81998, %r81996;
	ld.local.u32 	%r82000, [%rd6166+1588];
	shr.u32 	%r82001, %r81999, 1;
	and.b32  	%r82002, %r81997, 1;
	setp.eq.b32 	%p9357, %r82002, 1;
	selp.b32 	%r82003, -1727483681, 0, %p9357;
	xor.b32  	%r82004, %r82003, %r82000;
	xor.b32  	%r82005, %r82004, %r82001;
	st.local.u32 	[%rd6166], %r82005;
	and.b32  	%r82006, %r81997, -2147483648;
	ld.local.u32 	%r82007, [%rd6166+8];
	and.b32  	%r82008, %r82007, 2147483646;
	or.b32  	%r82009, %r82008, %r82006;
	ld.local.u32 	%r82010, [%rd6166+1592];
	shr.u32 	%r82011, %r82009, 1;
	and.b32  	%r82012, %r82007, 1;
	setp.eq.b32 	%p9358, %r82012, 1;
	selp.b32 	%r82013, -1727483681, 0, %p9358;
	xor.b32  	%r82014, %r82013, %r82010;
	xor.b32  	%r82015, %r82014, %r82011;
	st.local.u32 	[%rd6166+4], %r82015;
	and.b32  	%r82016, %r82007, -2147483648;
	ld.local.u32 	%r454, [%rd6166+12];
	and.b32  	%r82017, %r454, 2147483646;
	or.b32  	%r82018, %r82017, %r82016;
	ld.local.u32 	%r82019, [%rd6166+1596];
	shr.u32 	%r82020, %r82018, 1;
	and.b32  	%r82021, %r454, 1;
	setp.eq.b32 	%p9359, %r82021, 1;
	selp.b32 	%r82022, -1727483681, 0, %p9359;
	xor.b32  	%r82023, %r82022, %r82019;
	xor.b32  	%r82024, %r82023, %r82020;
	st.local.u32 	[%rd6166+8], %r82024;
	setp.ne.s32 	%p9360, %r100856, 224;
	@%p9360 bra 	$L__BB3_200;
	ld.local.u32 	%r100857, [%rd9];
	mov.b32 	%r100858, 227;
$L__BB3_188:
	mul.wide.u32 	%rd5511, %r100858, 4;
	add.s64 	%rd5512, %rd5, %rd5511;
	and.b32  	%r82035, %r100857, -2147483648;
	ld.local.u32 	%r82036, [%rd5512+4];
	and.b32  	%r82037, %r82036, 2147483646;
	or.b32  	%r82038, %r82037, %r82035;
	ld.local.u32 	%r82039, [%rd5512+-908];
	shr.u32 	%r82040, %r82038, 1;
	and.b32  	%r82041, %r82036, 1;
	setp.eq.b32 	%p9362, %r82041, 1;
	selp.b32 	%r82042, -1727483681, 0, %p9362;
	xor.b32  	%r82043, %r82042, %r82039;
	xor.b32  	%r82044, %r82043, %r82040;
	st.local.u32 	[%rd5512], %r82044;
	and.b32  	%r82045, %r82036, -2147483648;
	ld.local.u32 	%r82046, [%rd5512+8];
	and.b32  	%r82047, %r82046, 2147483646;
	or.b32  	%r82048, %r82047, %r82045;
	ld.local.u32 	%r82049, [%rd5512+-904];
	shr.u32 	%r82050, %r82048, 1;
	and.b32  	%r82051, %r82046, 1;
	setp.eq.b32 	%p9363, %r82051, 1;
	selp.b32 	%r82052, -1727483681, 0, %p9363;
	xor.b32  	%r82053, %r82052, %r82049;
	xor.b32  	%r82054, %r82053, %r82050;
	st.local.u32 	[%rd5512+4], %r82054;
	and.b32  	%r82055, %r82046, -2147483648;
	ld.local.u32 	%r82056, [%rd5512+12];
	and.b32  	%r82057, %r82056, 2147483646;
	or.b32  	%r82058, %r82057, %r82055;
	ld.local.u32 	%r82059, [%rd5512+-900];
	shr.u32 	%r82060, %r82058, 1;
	and.b32  	%r82061, %r82056, 1;
	setp.eq.b32 	%p9364, %r82061, 1;
	selp.b32 	%r82062, -1727483681, 0, %p9364;
	xor.b32  	%r82063, %r82062, %r82059;
	xor.b32  	%r82064, %r82063, %r82060;
	st.local.u32 	[%rd5512+8], %r82064;
	and.b32  	%r82065, %r82056, -2147483648;
	add.s32 	%r100858, %r100858, 4;
	ld.local.u32 	%r100857, [%rd5512+16];
	and.b32  	%r82066, %r100857, 2147483646;
	or.b32  	%r82067, %r82066, %r82065;
	ld.local.u32 	%r82068, [%rd5512+-896];
	shr.u32 	%r82069, %r82067, 1;
	and.b32  	%r82070, %r100857, 1;
	setp.eq.b32 	%p9365, %r82070, 1;
	selp.b32 	%r82071, -1727483681, 0, %p9365;
	xor.b32  	%r82072, %r82071, %r82068;
	xor.b32  	%r82073, %r82072, %r82069;
	st.local.u32 	[%rd5512+12], %r82073;
	setp.ne.s32 	%p9366, %r100858, 623;
	@%p9366 bra 	$L__BB3_188;
	ld.local.u32 	%r82075, [%rd5+2492];
	and.b32  	%r82076, %r82075, -2147483648;
	ld.local.u32 	%r100775, [%rd5];
	and.b32  	%r82077, %r100775, 2147483646;
	or.b32  	%r82078, %r82077, %r82076;
	ld.local.u32 	%r82079, [%rd5+1584];
	shr.u32 	%r82080, %r82078, 1;
	and.b32  	%r82081, %r100775, 1;
	setp.eq.b32 	%p9367, %r82081, 1;
	selp.b32 	%r82082, -1727483681, 0, %p9367;
	xor.b32  	%r82083, %r82082, %r82079;
	xor.b32  	%r82084, %r82083, %r82080;
	st.local.u32 	[%rd5+2492], %r82084;
	mov.b32 	%r100860, 0;
$L__BB3_190:
	setp.gt.u32 	%p9369, %r15025, %r15026;
	add.s32 	%r100869, %r100860, 1;
	st.local.u32 	[%rd5+2496], %r100869;
	mul.wide.s32 	%rd5513, %r100860, 4;
	add.s64 	%rd5514, %rd5, %rd5513;
	ld.local.u32 	%r82085, [%rd5514];
	shr.u32 	%r82086, %r82085, 11;
	xor.b32  	%r82087, %r82086, %r82085;
	shl.b32 	%r82088, %r82087, 7;
	and.b32  	%r82089, %r82088, -1658038656;
	xor.b32  	%r82090, %r82089, %r82087;
	shl.b32 	%r82091, %r82090, 15;
	and.b32  	%r82092, %r82091, -402653184;
	xor.b32  	%r82093, %r82092, %r82090;
	shr.u32 	%r82094, %r82093, 27;
	shl.b32 	%r82095, %r412, 15;
	and.b32  	%r82096, %r82095, -402653184;
	xor.b32  	%r82097, %r82096, %r412;
	shr.u32 	%r82098, %r82097, 7;
	and.b32  	%r82099, %r82098, 32505856;
	shl.b32 	%r82100, %r425, 15;
	and.b32  	%r82101, %r82100, -402653184;
	xor.b32  	%r82102, %r82101, %r425;
	shr.u32 	%r82103, %r82102, 12;
	and.b32  	%r82104, %r82103, 1015808;
	or.b32  	%r82105, %r82104, %r82099;
	shl.b32 	%r82106, %r438, 15;
	and.b32  	%r82107, %r82106, -402653184;
	xor.b32  	%r82108, %r82107, %r438;
	shr.u32 	%r82109, %r82108, 17;
	and.b32  	%r82110, %r82109, 31744;
	or.b32  	%r82111, %r82105, %r82110;
	shl.b32 	%r82112, %r451, 15;
	and.b32  	%r82113, %r82112, -402653184;
	xor.b32  	%r82114, %r82113, %r451;
	shr.u32 	%r82115, %r82114, 22;
	and.b32  	%r82116, %r82115, 992;
	or.b32  	%r82117, %r82111, %r82116;
	or.b32  	%r100864, %r82117, %r82094;
	mov.pred 	%p11839, 0;
	@%p9369 bra 	$L__BB3_199;
	mov.pred 	%p11839, 0;
	mov.u32 	%r100863, %r15025;
$L__BB3_192:
	shl.b32 	%r471, %r100864, 5;
	setp.lt.s32 	%p9371, %r100869, 624;
	@%p9371 bra 	$L__BB3_198;
	mov.b32 	%r100866, 0;
$L__BB3_194:
	mul.wide.u32 	%rd5515, %r100866, 4;
	add.s64 	%rd101, %rd5, %rd5515;
	and.b32  	%r82119, %r100775, -2147483648;
	ld.local.u32 	%r82120, [%rd101+4];
	and.b32  	%r82121, %r82120, 2147483646;
	or.b32  	%r82122, %r82121, %r82119;
	ld.local.u32 	%r82123, [%rd101+1588];
	shr.u32 	%r82124, %r82122, 1;
	and.b32  	%r82125, %r82120, 1;
	setp.eq.b32 	%p9372, %r82125, 1;
	selp.b32 	%r82126, -1727483681, 0, %p9372;
	xor.b32  	%r82127, %r82126, %r82123;
	xor.b32  	%r82128, %r82127, %r82124;
	st.local.u32 	[%rd101], %r82128;
	and.b32  	%r82129, %r82120, -2147483648;
	ld.local.u32 	%r82130, [%rd101+8];
	and.b32  	%r82131, %r82130, 2147483646;
	or.b32  	%r82132, %r82131, %r82129;
	ld.local.u32 	%r82133, [%rd101+1592];
	shr.u32 	%r82134, %r82132, 1;
	and.b32  	%r82135, %r82130, 1;
	setp.eq.b32 	%p9373, %r82135, 1;
	selp.b32 	%r82136, -1727483681, 0, %p9373;
	xor.b32  	%r82137, %r82136, %r82133;
	xor.b32  	%r82138, %r82137, %r82134;
	st.local.u32 	[%rd101+4], %r82138;
	and.b32  	%r82139, %r82130, -2147483648;
	ld.local.u32 	%r474, [%rd101+12];
	and.b32  	%r82140, %r474, 2147483646;
	or.b32  	%r82141, %r82140, %r82139;
	ld.local.u32 	%r82142, [%rd101+1596];
	shr.u32 	%r82143, %r82141, 1;
	and.b32  	%r82144, %r474, 1;
	setp.eq.b32 	%p9374, %r82144, 1;
	selp.b32 	%r82145, -1727483681, 0, %p9374;
	xor.b32  	%r82146, %r82145, %r82142;
	xor.b32  	%r82147, %r82146, %r82143;
	st.local.u32 	[%rd101+8], %r82147;
	setp.ne.s32 	%p9375, %r100866, 224;
	@%p9375 bra 	$L__BB3_7173;
	ld.local.u32 	%r100867, [%rd9];
	mov.b32 	%r100868, 227;
$L__BB3_196:
	mul.wide.u32 	%rd5516, %r100868, 4;
	add.s64 	%rd5517, %rd5, %rd5516;
	and.b32  	%r82158, %r100867, -2147483648;
	ld.local.u32 	%r82159, [%rd5517+4];
	and.b32  	%r82160, %r82159, 2147483646;
	or.b32  	%r82161, %r82160, %r82158;
	ld.local.u32 	%r82162, [%rd5517+-908];
	shr.u32 	%r82163, %r82161, 1;
	and.b32  	%r82164, %r82159, 1;
	setp.eq.b32 	%p9377, %r82164, 1;
	selp.b32 	%r82165, -1727483681, 0, %p9377;
	xor.b32  	%r82166, %r82165, %r82162;
	xor.b32  	%r82167, %r82166, %r82163;
	st.local.u32 	[%rd5517], %r82167;
	and.b32  	%r82168, %r82159, -2147483648;
	ld.local.u32 	%r82169, [%rd5517+8];
	and.b32  	%r82170, %r82169, 2147483646;
	or.b32  	%r82171, %r82170, %r82168;
	ld.local.u32 	%r82172, [%rd5517+-904];
	shr.u32 	%r82173, %r82171, 1;
	and.b32  	%r82174, %r82169, 1;
	setp.eq.b32 	%p9378, %r82174, 1;
	selp.b32 	%r82175, -1727483681, 0, %p9378;
	xor.b32  	%r82176, %r82175, %r82172;
	xor.b32  	%r82177, %r82176, %r82173;
	st.local.u32 	[%rd5517+4], %r82177;
	and.b32  	%r82178, %r82169, -2147483648;
	ld.local.u32 	%r82179, [%rd5517+12];
	and.b32  	%r82180, %r82179, 2147483646;
	or.b32  	%r82181, %r82180, %r82178;
	ld.local.u32 	%r82182, [%rd5517+-900];
	shr.u32 	%r82183, %r82181, 1;
	and.b32  	%r82184, %r82179, 1;
	setp.eq.b32 	%p9379, %r82184, 1;
	selp.b32 	%r82185, -1727483681, 0, %p9379;
	xor.b32  	%r82186, %r82185, %r82182;
	xor.b32  	%r82187, %r82186, %r82183;
	st.local.u32 	[%rd5517+8], %r82187;
	and.b32  	%r82188, %r82179, -2147483648;
	add.s32 	%r100868, %r100868, 4;
	ld.local.u32 	%r100867, [%rd5517+16];
	and.b32  	%r82189, %r100867, 2147483646;
	or.b32  	%r82190, %r82189, %r82188;
	ld.local.u32 	%r82191, [%rd5517+-896];
	shr.u32 	%r82192, %r82190, 1;
	and.b32  	%r82193, %r100867, 1;
	setp.eq.b32 	%p9380, %r82193, 1;
	selp.b32 	%r82194, -1727483681, 0, %p9380;
	xor.b32  	%r82195, %r82194, %r82191;
	xor.b32  	%r82196, %r82195, %r82192;
	st.local.u32 	[%rd5517+12], %r82196;
	setp.ne.s32 	%p9381, %r100868, 623;
	@%p9381 bra 	$L__BB3_196;
	ld.local.u32 	%r82198, [%rd5+2492];
	and.b32  	%r82199, %r82198, -2147483648;
	ld.local.u32 	%r100775, [%rd5];
	and.b32  	%r82200, %r100775, 2147483646;
	or.b32  	%r82201, %r82200, %r82199;
	ld.local.u32 	%r82202, [%rd5+1584];
	shr.u32 	%r82203, %r82201, 1;
	and.b32  	%r82204, %r100775, 1;
	setp.eq.b32 	%p9382, %r82204, 1;
	selp.b32 	%r82205, -1727483681, 0, %p9382;
	xor.b32  	%r82206, %r82205, %r82202;
	xor.b32  	%r82207, %r82206, %r82203;
	st.local.u32 	[%rd5+2492], %r82207;
	mov.b32 	%r100869, 0;
$L__BB3_198:
	add.s32 	%r483, %r100869, 1;
	st.local.u32 	[%rd5+2496], %r483;
	mul.wide.s32 	%rd5518, %r100869, 4;
	add.s64 	%rd5519, %rd5, %rd5518;
	ld.local.u32 	%r82208, [%rd5519];
	shr.u32 	%r82209, %r82208, 11;
	xor.b32  	%r82210, %r82209, %r82208;
	shl.b32 	%r82211, %r82210, 7;
	and.b32  	%r82212, %r82211, -1658038656;
	xor.b32  	%r82213, %r82212, %r82210;
	shl.b32 	%r82214, %r82213, 15;
	and.b32  	%r82215, %r82214, -402653184;
	xor.b32  	%r82216, %r82215, %r82213;
	shr.u32 	%r82217, %r82216, 27;
	and.b32  	%r82219, %r471, 1073741792;
	or.b32  	%r100864, %r82217, %r82219;
	setp.eq.s32 	%p9383, %r100864, %r15022;
	or.pred  	%p11839, %p11839, %p9383;
	add.s32 	%r100863, %r100863, 1;
	setp.gt.u32 	%p9384, %r100863, %r15026;
	mov.u32 	%r100869, %r483;
	@%p9384 bra 	$L__BB3_199;
	bra.uni 	$L__BB3_192;
$L__BB3_199:
	and.pred  	%p14, %p11837, %p11839;
	mov.b32 	%r82221, 624;
	st.local.u32 	[%rd5+2496], %r82221;
	st.local.u32 	[%rd5], %r11;
	mov.b32 	%r100872, 1;
	mov.u32 	%r100871, %r11;
	bra.uni 	$L__BB3_214;
$L__BB3_200:
	and.b32  	%r82025, %r454, -2147483648;
	add.s32 	%r100856, %r100856, 4;
	add.s64 	%rd102, %rd6166, 16;
	ld.local.u32 	%r100775, [%rd6166+16];
	and.b32  	%r82026, %r100775, 2147483646;
	or.b32  	%r82027, %r82026, %r82025;
	ld.local.u32 	%r82028, [%rd6166+1600];
	shr.u32 	%r82029, %r82027, 1;
	and.b32  	%r82030, %r100775, 1;
	setp.eq.b32 	%p9361, %r82030, 1;
	selp.b32 	%r82031, -1727483681, 0, %p9361;
	xor.b32  	%r82032, %r82031, %r82028;
	xor.b32  	%r82033, %r82032, %r82029;
	st.local.u32 	[%rd6166+12], %r82033;
	mov.u64 	%rd6166, %rd102;
	bra.uni 	$L__BB3_186;
$L__BB3_201:
	and.b32  	%r81930, %r441, -2147483648;
	add.s32 	%r100850, %r100850, 4;
	add.s64 	%rd103, %rd6164, 16;
	ld.local.u32 	%r100775, [%rd6164+16];
	and.b32  	%r81931, %r100775, 2147483646;
	or.b32  	%r81932, %r81931, %r81930;
	ld.local.u32 	%r81933, [%rd6164+1600];
	shr.u32 	%r81934, %r81932, 1;
	and.b32  	%r81935, %r100775, 1;
	setp.eq.b32 	%p9349, %r81935, 1;
	selp.b32 	%r81936, -1727483681, 0, %p9349;
	xor.b32  	%r81937, %r81936, %r81933;
	xor.b32  	%r81938, %r81937, %r81934;
	st.local.u32 	[%rd6164+12], %r81938;
	mov.u64 	%rd6164, %rd103;
	bra.uni 	$L__BB3_180;
$L__BB3_202:
	and.b32  	%r81835, %r428, -2147483648;
	add.s32 	%r100844, %r100844, 4;
	add.s64 	%rd104, %rd6162, 16;
	ld.local.u32 	%r100775, [%rd6162+16];
	and.b32  	%r81836, %r100775, 2147483646;
	or.b32  	%r81837, %r81836, %r81835;
	ld.local.u32 	%r81838, [%rd6162+1600];
	shr.u32 	%r81839, %r81837, 1;
	and.b32  	%r81840, %r100775, 1;
	setp.eq.b32 	%p9337, %r81840, 1;
	selp.b32 	%r81841, -1727483681, 0, %p9337;
	xor.b32  	%r81842, %r81841, %r81838;
	xor.b32  	%r81843, %r81842, %r81839;
	st.local.u32 	[%rd6162+12], %r81843;
	mov.u64 	%rd6162, %rd104;
	bra.uni 	$L__BB3_174;
$L__BB3_203:
	and.b32  	%r81740, %r415, -2147483648;
	add.s32 	%r100838, %r100838, 4;
	add.s64 	%rd105, %rd6160, 16;
	ld.local.u32 	%r100775, [%rd6160+16];
	and.b32  	%r81741, %r100775, 2147483646;
	or.b32  	%r81742, %r81741, %r81740;
	ld.local.u32 	%r81743, [%rd6160+1600];
	shr.u32 	%r81744, %r81742, 1;
	and.b32  	%r81745, %r100775, 1;
	setp.eq.b32 	%p9325, %r81745, 1;
	selp.b32 	%r81746, -1727483681, 0, %p9325;
	xor.b32  	%r81747, %r81746, %r81743;
	xor.b32  	%r81748, %r81747, %r81744;
	st.local.u32 	[%rd6160+12], %r81748;
	mov.u64 	%rd6160, %rd105;
	bra.uni 	$L__BB3_168;
$L__BB3_204:
	and.b32  	%r81645, %r402, -2147483648;
	add.s32 	%r100832, %r100832, 4;
	add.s64 	%rd106, %rd6158, 16;
	ld.local.u32 	%r100775, [%rd6158+16];
	and.b32  	%r81646, %r100775, 2147483646;
	or.b32  	%r81647, %r81646, %r81645;
	ld.local.u32 	%r81648, [%rd6158+1600];
	shr.u32 	%r81649, %r81647, 1;
	and.b32  	%r81650, %r100775, 1;
	setp.eq.b32 	%p9313, %r81650, 1;
	selp.b32 	%r81651, -1727483681, 0, %p9313;
	xor.b32  	%r81652, %r81651, %r81648;
	xor.b32  	%r81653, %r81652, %r81649;
	st.local.u32 	[%rd6158+12], %r81653;
	mov.u64 	%rd6158, %rd106;
	bra.uni 	$L__BB3_162;
$L__BB3_205:
	and.b32  	%r81555, %r387, -2147483648;
	add.s32 	%r100824, %r100824, 4;
	add.s64 	%rd107, %rd6157, 16;
	ld.local.u32 	%r100775, [%rd6157+16];
	and.b32  	%r81556, %r100775, 2147483646;
	or.b32  	%r81557, %r81556, %r81555;
	ld.local.u32 	%r81558, [%rd6157+1600];
	shr.u32 	%r81559, %r81557, 1;
	and.b32  	%r81560, %r100775, 1;
	setp.eq.b32 	%p9300, %r81560, 1;
	selp.b32 	%r81561, -1727483681, 0, %p9300;
	xor.b32  	%r81562, %r81561, %r81558;
	xor.b32  	%r81563, %r81562, %r81559;
	st.local.u32 	[%rd6157+12], %r81563;
	mov.u64 	%rd6157, %rd107;
	bra.uni 	$L__BB3_155;
$L__BB3_206:
	and.b32  	%r81329, %r347, -2147483648;
	add.s32 	%r100803, %r100803, 4;
	add.s64 	%rd108, %rd6156, 16;
	ld.local.u32 	%r100775, [%rd6156+16];
	and.b32  	%r81330, %r100775, 2147483646;
	or.b32  	%r81331, %r81330, %r81329;
	ld.local.u32 	%r81332, [%rd6156+1600];
	shr.u32 	%r81333, %r81331, 1;
	and.b32  	%r81334, %r100775, 1;
	setp.eq.b32 	%p9270, %r81334, 1;
	selp.b32 	%r81335, -1727483681, 0, %p9270;
	xor.b32  	%r81336, %r81335, %r81332;
	xor.b32  	%r81337, %r81336, %r81333;
	st.local.u32 	[%rd6156+12], %r81337;
	mov.u64 	%rd6156, %rd108;
	bra.uni 	$L__BB3_138;
$L__BB3_207:
	and.b32  	%r81234, %r334, -2147483648;
	add.s32 	%r100797, %r100797, 4;
	add.s64 	%rd109, %rd6154, 16;
	ld.local.u32 	%r100775, [%rd6154+16];
	and.b32  	%r81235, %r100775, 2147483646;
	or.b32  	%r81236, %r81235, %r81234;
	ld.local.u32 	%r81237, [%rd6154+1600];
	shr.u32 	%r81238, %r81236, 1;
	and.b32  	%r81239, %r100775, 1;
	setp.eq.b32 	%p9258, %r81239, 1;
	selp.b32 	%r81240, -1727483681, 0, %p9258;
	xor.b32  	%r81241, %r81240, %r81237;
	xor.b32  	%r81242, %r81241, %r81238;
	st.local.u32 	[%rd6154+12], %r81242;
	mov.u64 	%rd6154, %rd109;
	bra.uni 	$L__BB3_132;
$L__BB3_208:
	and.b32  	%r81139, %r321, -2147483648;
	add.s32 	%r100791, %r100791, 4;
	add.s64 	%rd110, %rd6152, 16;
	ld.local.u32 	%r100775, [%rd6152+16];
	and.b32  	%r81140, %r100775, 2147483646;
	or.b32  	%r81141, %r81140, %r81139;
	ld.local.u32 	%r81142, [%rd6152+1600];
	shr.u32 	%r81143, %r81141, 1;
	and.b32  	%r81144, %r100775, 1;
	setp.eq.b32 	%p9246, %r81144, 1;
	selp.b32 	%r81145, -1727483681, 0, %p9246;
	xor.b32  	%r81146, %r81145, %r81142;
	xor.b32  	%r81147, %r81146, %r81143;
	st.local.u32 	[%rd6152+12], %r81147;
	mov.u64 	%rd6152, %rd110;
	bra.uni 	$L__BB3_126;
$L__BB3_209:
	and.b32  	%r81044, %r308, -2147483648;
	add.s32 	%r100785, %r100785, 4;
	add.s64 	%rd111, %rd6150, 16;
	ld.local.u32 	%r100775, [%rd6150+16];
	and.b32  	%r81045, %r100775, 2147483646;
	or.b32  	%r81046, %r81045, %r81044;
	ld.local.u32 	%r81047, [%rd6150+1600];
	shr.u32 	%r81048, %r81046, 1;
	and.b32  	%r81049, %r100775, 1;
	setp.eq.b32 	%p9234, %r81049, 1;
	selp.b32 	%r81050, -1727483681, 0, %p9234;
	xor.b32  	%r81051, %r81050, %r81047;
	xor.b32  	%r81052, %r81051, %r81048;
	st.local.u32 	[%rd6150+12], %r81052;
	mov.u64 	%rd6150, %rd111;
	bra.uni 	$L__BB3_120;
$L__BB3_210:
	and.b32  	%r80949, %r295, -2147483648;
	add.s32 	%r100779, %r100779, 4;
	add.s64 	%rd112, %rd6148, 16;
	ld.local.u32 	%r100775, [%rd6148+16];
	and.b32  	%r80950, %r100775, 2147483646;
	or.b32  	%r80951, %r80950, %r80949;
	ld.local.u32 	%r80952, [%rd6148+1600];
	shr.u32 	%r80953, %r80951, 1;
	and.b32  	%r80954, %r100775, 1;
	setp.eq.b32 	%p9222, %r80954, 1;
	selp.b32 	%r80955, -1727483681, 0, %p9222;
	xor.b32  	%r80956, %r80955, %r80952;
	xor.b32  	%r80957, %r80956, %r80953;
	st.local.u32 	[%rd6148+12], %r80957;
	mov.u64 	%rd6148, %rd112;
	bra.uni 	$L__BB3_114;
$L__BB3_211:
	and.b32  	%r80859, %r280, -2147483648;
	add.s32 	%r100771, %r100771, 4;
	add.s64 	%rd113, %rd6147, 16;
	ld.local.u32 	%r100775, [%rd6147+16];
	and.b32  	%r80860, %r100775, 2147483646;
	or.b32  	%r80861, %r80860, %r80859;
	ld.local.u32 	%r80862, [%rd6147+1600];
	shr.u32 	%r80863, %r80861, 1;
	and.b32  	%r80864, %r100775, 1;
	setp.eq.b32 	%p9209, %r80864, 1;
	selp.b32 	%r80865, -1727483681, 0, %p9209;
	xor.b32  	%r80866, %r80865, %r80862;
	xor.b32  	%r80867, %r80866, %r80863;
	st.local.u32 	[%rd6147+12], %r80867;
	mov.u64 	%rd6147, %rd113;
	bra.uni 	$L__BB3_107;
$L__BB3_212:
	shr.u32 	%r80826, %r272, 30;
	xor.b32  	%r80827, %r80826, %r272;
	mad.lo.s32 	%r100765, %r80827, 1812433253, %r273;
	st.local.u32 	[%rd63+12], %r100765;
	add.s32 	%r100766, %r100766, 4;
	bra.uni 	$L__BB3_102;
$L__BB3_213:
	shr.u32 	%r82232, %r516, 30;
	xor.b32  	%r82233, %r82232, %r516;
	mad.lo.s32 	%r100871, %r82233, 1812433253, %r517;
	st.local.u32 	[%rd114+12], %r100871;
	add.s32 	%r100872, %r100872, 4;
$L__BB3_214:
	shr.u32 	%r82222, %r100871, 30;
	xor.b32  	%r82223, %r82222, %r100871;
	mad.lo.s32 	%r82224, %r82223, 1812433253, %r100872;
	mul.wide.u32 	%rd5520, %r100872, 4;
	add.s64 	%rd114, %rd5, %rd5520;
	st.local.u32 	[%rd114], %r82224;
	shr.u32 	%r82225, %r82224, 30;
	xor.b32  	%r82226, %r82225, %r82224;
	mad.lo.s32 	%r82227, %r82226, 1812433253, %r100872;
	add.s32 	%r82228, %r82227, 1;
	st.local.u32 	[%rd114+4], %r82228;
	shr.u32 	%r82229, %r82228, 30;
	xor.b32  	%r82230, %r82229, %r82228;
	mad.lo.s32 	%r82231, %r82230, 1812433253, %r100872;
	add.s32 	%r516, %r82231, 2;
	st.local.u32 	[%rd114+8], %r516;
	add.s32 	%r517, %r100872, 3;
	setp.ne.s32 	%p9385, %r517, 624;
	@%p9385 bra 	$L__BB3_213;
	setp.lt.s32 	%p9386, %r15023, -62;
	ld.local.u32 	%r100880, [%rd5+2496];
	mov.u32 	%r100881, %r11;
	@%p9386 bra 	$L__BB3_224;
	mov.b32 	%r100875, 0;
	mov.u32 	%r100881, %r11;
$L__BB3_217:
	setp.lt.s32 	%p9387, %r100880, 624;
	@%p9387 bra 	$L__BB3_223;
	mov.b32 	%r100877, 0;
	mov.u64 	%rd6167, %rd5;
$L__BB3_219:
	and.b32  	%r82236, %r100881, -2147483648;
	ld.local.u32 	%r82237, [%rd6167+4];
	and.b32  	%r82238, %r82237, 2147483646;
	or.b32  	%r82239, %r82238, %r82236;
	ld.local.u32 	%r82240, [%rd6167+1588];
	shr.u32 	%r82241, %r82239, 1;
	and.b32  	%r82242, %r82237, 1;
	setp.eq.b32 	%p9388, %r82242, 1;
	selp.b32 	%r82243, -1727483681, 0, %p9388;
	xor.b32  	%r82244, %r82243, %r82240;
	xor.b32  	%r82245, %r82244, %r82241;
	st.local.u32 	[%rd6167], %r82245;
	and.b32  	%r82246, %r82237, -2147483648;
	ld.local.u32 	%r82247, [%rd6167+8];
	and.b32  	%r82248, %r82247, 2147483646;
	or.b32  	%r82249, %r82248, %r82246;
	ld.local.u32 	%r82250, [%rd6167+1592];
	shr.u32 	%r82251, %r82249, 1;
	and.b32  	%r82252, %r82247, 1;
	setp.eq.b32 	%p9389, %r82252, 1;
	selp.b32 	%r82253, -1727483681, 0, %p9389;
	xor.b32  	%r82254, %r82253, %r82250;
	xor.b32  	%r82255, %r82254, %r82251;
	st.local.u32 	[%rd6167+4], %r82255;
	and.b32  	%r82256, %r82247, -2147483648;
	ld.local.u32 	%r524, [%rd6167+12];
	and.b32  	%r82257, %r524, 2147483646;
	or.b32  	%r82258, %r82257, %r82256;
	ld.local.u32 	%r82259, [%rd6167+1596];
	shr.u32 	%r82260, %r82258, 1;
	and.b32  	%r82261, %r524, 1;
	setp.eq.b32 	%p9390, %r82261, 1;
	selp.b32 	%r82262, -1727483681, 0, %p9390;
	xor.b32  	%r82263, %r82262, %r82259;
	xor.b32  	%r82264, %r82263, %r82260;
	st.local.u32 	[%rd6167+8], %r82264;
	setp.ne.s32 	%p9391, %r100877, 224;
	@%p9391 bra 	$L__BB3_323;
	ld.local.u32 	%r100878, [%rd9];
	mov.b32 	%r100879, 227;
$L__BB3_221:
	mul.wide.u32 	%rd5521, %r100879, 4;
	add.s64 	%rd5522, %rd5, %rd5521;
	and.b32  	%r82275, %r100878, -2147483648;
	ld.local.u32 	%r82276, [%rd5522+4];
	and.b32  	%r82277, %r82276, 2147483646;
	or.b32  	%r82278, %r82277, %r82275;
	ld.local.u32 	%r82279, [%rd5522+-908];
	shr.u32 	%r82280, %r82278, 1;
	and.b32  	%r82281, %r82276, 1;
	setp.eq.b32 	%p9393, %r82281, 1;
	selp.b32 	%r82282, -1727483681, 0, %p9393;
	xor.b32  	%r82283, %r82282, %r82279;
	xor.b32  	%r82284, %r82283, %r82280;
	st.local.u32 	[%rd5522], %r82284;
	and.b32  	%r82285, %r82276, -2147483648;
	ld.local.u32 	%r82286, [%rd5522+8];
	and.b32  	%r82287, %r82286, 2147483646;
	or.b32  	%r82288, %r82287, %r82285;
	ld.local.u32 	%r82289, [%rd5522+-904];
	shr.u32 	%r82290, %r82288, 1;
	and.b32  	%r82291, %r82286, 1;
	setp.eq.b32 	%p9394, %r82291, 1;
	selp.b32 	%r82292, -1727483681, 0, %p9394;
	xor.b32  	%r82293, %r82292, %r82289;
	xor.b32  	%r82294, %r82293, %r82290;
	st.local.u32 	[%rd5522+4], %r82294;
	and.b32  	%r82295, %r82286, -2147483648;
	ld.local.u32 	%r82296, [%rd5522+12];
	and.b32  	%r82297, %r82296, 2147483646;
	or.b32  	%r82298, %r82297, %r82295;
	ld.local.u32 	%r82299, [%rd5522+-900];
	shr.u32 	%r82300, %r82298, 1;
	and.b32  	%r82301, %r82296, 1;
	setp.eq.b32 	%p9395, %r82301, 1;
	selp.b32 	%r82302, -1727483681, 0, %p9395;
	xor.b32  	%r82303, %r82302, %r82299;
	xor.b32  	%r82304, %r82303, %r82300;
	st.local.u32 	[%rd5522+8], %r82304;
	and.b32  	%r82305, %r82296, -2147483648;
	add.s32 	%r100879, %r100879, 4;
	ld.local.u32 	%r100878, [%rd5522+16];
	and.b32  	%r82306, %r100878, 2147483646;
	or.b32  	%r82307, %r82306, %r82305;
	ld.local.u32 	%r82308, [%rd5522+-896];
	shr.u32 	%r82309, %r82307, 1;
	and.b32  	%r82310, %r100878, 1;
	setp.eq.b32 	%p9396, %r82310, 1;
	selp.b32 	%r82311, -1727483681, 0, %p9396;
	xor.b32  	%r82312, %r82311, %r82308;
	xor.b32  	%r82313, %r82312, %r82309;
	st.local.u32 	[%rd5522+12], %r82313;
	setp.ne.s32 	%p9397, %r100879, 623;
	@%p9397 bra 	$L__BB3_221;
	ld.local.u32 	%r82315, [%rd5+2492];
	and.b32  	%r82316, %r82315, -2147483648;
	ld.local.u32 	%r100881, [%rd5];
	and.b32  	%r82317, %r100881, 2147483646;
	or.b32  	%r82318, %r82317, %r82316;
	ld.local.u32 	%r82319, [%rd5+1584];
	shr.u32 	%r82320, %r82318, 1;
	and.b32  	%r82321, %r100881, 1;
	setp.eq.b32 	%p9398, %r82321, 1;
	selp.b32 	%r82322, -1727483681, 0, %p9398;
	xor.b32  	%r82323, %r82322, %r82319;
	xor.b32  	%r82324, %r82323, %r82320;
	st.local.u32 	[%rd5+2492], %r82324;
	mov.b32 	%r100880, 0;
$L__BB3_223:
	add.s32 	%r100880, %r100880, 1;
	st.local.u32 	[%rd5+2496], %r100880;
	add.s32 	%r534, %r100875, 1;
	setp.ne.s32 	%p9399, %r100875, %r25;
	mov.u32 	%r100875, %r534;
	@%p9399 bra 	$L__BB3_217;
$L__BB3_224:
	setp.lt.s32 	%p9400, %r100880, 624;
	@%p9400 bra 	$L__BB3_230;
	mov.b32 	%r100885, 0;
	mov.u64 	%rd6168, %rd5;
$L__BB3_226:
	and.b32  	%r82326, %r100881, -2147483648;
	ld.local.u32 	%r82327, [%rd6168+4];
	and.b32  	%r82328, %r82327, 2147483646;
	or.b32  	%r82329, %r82328, %r82326;
	ld.local.u32 	%r82330, [%rd6168+1588];
	shr.u32 	%r82331, %r82329, 1;
	and.b32  	%r82332, %r82327, 1;
	setp.eq.b32 	%p9401, %r82332, 1;
	selp.b32 	%r82333, -1727483681, 0, %p9401;
	xor.b32  	%r82334, %r82333, %r82330;
	xor.b32  	%r82335, %r82334, %r82331;
	st.local.u32 	[%rd6168], %r82335;
	and.b32  	%r82336, %r82327, -2147483648;
	ld.local.u32 	%r82337, [%rd6168+8];
	and.b32  	%r82338, %r82337, 2147483646;
	or.b32  	%r82339, %r82338, %r82336;
	ld.local.u32 	%r82340, [%rd6168+1592];
	shr.u32 	%r82341, %r82339, 1;
	and.b32  	%r82342, %r82337, 1;
	setp.eq.b32 	%p9402, %r82342, 1;
	selp.b32 	%r82343, -1727483681, 0, %p9402;
	xor.b32  	%r82344, %r82343, %r82340;
	xor.b32  	%r82345, %r82344, %r82341;
	st.local.u32 	[%rd6168+4], %r82345;
	and.b32  	%r82346, %r82337, -2147483648;
	ld.local.u32 	%r539, [%rd6168+12];
	and.b32  	%r82347, %r539, 2147483646;
	or.b32  	%r82348, %r82347, %r82346;
	ld.local.u32 	%r82349, [%rd6168+1596];
	shr.u32 	%r82350, %r82348, 1;
	and.b32  	%r82351, %r539, 1;
	setp.eq.b32 	%p9403, %r82351, 1;
	selp.b32 	%r82352, -1727483681, 0, %p9403;
	xor.b32  	%r82353, %r82352, %r82349;
	xor.b32  	%r82354, %r82353, %r82350;
	st.local.u32 	[%rd6168+8], %r82354;
	setp.ne.s32 	%p9404, %r100885, 224;
	@%p9404 bra 	$L__BB3_322;
	ld.local.u32 	%r100887, [%rd5+908];
	add.s64 	%rd6169, %rd5, 924;
	mov.b32 	%r100886, 0;
$L__BB3_228:
	and.b32  	%r82365, %r100887, -2147483648;
	ld.local.u32 	%r82366, [%rd6169+-12];
	and.b32  	%r82367, %r82366, 2147483646;
	or.b32  	%r82368, %r82367, %r82365;
	ld.local.u32 	%r82369, [%rd6169+-924];
	shr.u32 	%r82370, %r82368, 1;
	and.b32  	%r82371, %r82366, 1;
	setp.eq.b32 	%p9406, %r82371, 1;
	selp.b32 	%r82372, -1727483681, 0, %p9406;
	xor.b32  	%r82373, %r82372, %r82369;
	xor.b32  	%r82374, %r82373, %r82370;
	st.local.u32 	[%rd6169+-16], %r82374;
	and.b32  	%r82375, %r82366, -2147483648;
	ld.local.u32 	%r82376, [%rd6169+-8];
	and.b32  	%r82377, %r82376, 2147483646;
	or.b32  	%r82378, %r82377, %r82375;
	ld.local.u32 	%r82379, [%rd6169+-920];
	shr.u32 	%r82380, %r82378, 1;
	and.b32  	%r82381, %r82376, 1;
	setp.eq.b32 	%p9407, %r82381, 1;
	selp.b32 	%r82382, -1727483681, 0, %p9407;
	xor.b32  	%r82383, %r82382, %r82379;
	xor.b32  	%r82384, %r82383, %r82380;
	st.local.u32 	[%rd6169+-12], %r82384;
	and.b32  	%r82385, %r82376, -2147483648;
	ld.local.u32 	%r82386, [%rd6169+-4];
	and.b32  	%r82387, %r82386, 2147483646;
	or.b32  	%r82388, %r82387, %r82385;
	ld.local.u32 	%r82389, [%rd6169+-916];
	shr.u32 	%r82390, %r82388, 1;
	and.b32  	%r82391, %r82386, 1;
	setp.eq.b32 	%p9408, %r82391, 1;
	selp.b32 	%r82392, -1727483681, 0, %p9408;
	xor.b32  	%r82393, %r82392, %r82389;
	xor.b32  	%r82394, %r82393, %r82390;
	st.local.u32 	[%rd6169+-8], %r82394;
	and.b32  	%r82395, %r82386, -2147483648;
	ld.local.u32 	%r100887, [%rd6169];
	and.b32  	%r82396, %r100887, 2147483646;
	or.b32  	%r82397, %r82396, %r82395;
	ld.local.u32 	%r82398, [%rd6169+-912];
	shr.u32 	%r82399, %r82397, 1;
	and.b32  	%r82400, %r100887, 1;
	setp.eq.b32 	%p9409, %r82400, 1;
	selp.b32 	%r82401, -1727483681, 0, %p9409;
	xor.b32  	%r82402, %r82401, %r82398;
	xor.b32  	%r82403, %r82402, %r82399;
	st.local.u32 	[%rd6169+-4], %r82403;
	add.s32 	%r100886, %r100886, 4;
	add.s64 	%rd6169, %rd6169, 16;
	setp.ne.s32 	%p9410, %r100886, 396;
	@%p9410 bra 	$L__BB3_228;
	ld.local.u32 	%r82405, [%rd12];
	and.b32  	%r82406, %r82405, -2147483648;
	ld.local.u32 	%r100881, [%rd14];
	and.b32  	%r82407, %r100881, 2147483646;
	or.b32  	%r82408, %r82407, %r82406;
	ld.local.u32 	%r82409, [%rd13];
	shr.u32 	%r82410, %r82408, 1;
	and.b32  	%r82411, %r100881, 1;
	setp.eq.b32 	%p9411, %r82411, 1;
	selp.b32 	%r82412, -1727483681, 0, %p9411;
	xor.b32  	%r82413, %r82412, %r82409;
	xor.b32  	%r82414, %r82413, %r82410;
	st.local.u32 	[%rd12], %r82414;
	mov.b32 	%r100880, 0;
$L__BB3_230:
	add.s32 	%r100895, %r100880, 1;
	st.local.u32 	[%rd5+2496], %r100895;
	mul.wide.s32 	%rd5523, %r100880, 4;
	add.s64 	%rd5524, %rd5, %rd5523;
	ld.local.u32 	%r82415, [%rd5524];
	shr.u32 	%r82416, %r82415, 11;
	xor.b32  	%r82417, %r82416, %r82415;
	shl.b32 	%r82418, %r82417, 7;
	and.b32  	%r82419, %r82418, -1658038656;
	xor.b32  	%r549, %r82419, %r82417;
	setp.lt.s32 	%p9412, %r100880, 623;
	@%p9412 bra 	$L__BB3_236;
	mov.b32 	%r100891, 0;
	mov.u64 	%rd6170, %rd5;
$L__BB3_232:
	and.b32  	%r82421, %r100881, -2147483648;
	ld.local.u32 	%r82422, [%rd6170+4];
	and.b32  	%r82423, %r82422, 2147483646;
	or.b32  	%r82424, %r82423, %r82421;
	ld.local.u32 	%r82425, [%rd6170+1588];
	shr.u32 	%r82426, %r82424, 1;
	and.b32  	%r82427, %r82422, 1;
	setp.eq.b32 	%p9413, %r82427, 1;
	selp.b32 	%r82428, -1727483681, 0, %p9413;
	xor.b32  	%r82429, %r82428, %r82425;
	xor.b32  	%r82430, %r82429, %r82426;
	st.local.u32 	[%rd6170], %r82430;
	and.b32  	%r82431, %r82422, -2147483648;
	ld.local.u32 	%r82432, [%rd6170+8];
	and.b32  	%r82433, %r82432, 2147483646;
	or.b32  	%r82434, %r82433, %r82431;
	ld.local.u32 	%r82435, [%rd6170+1592];
	shr.u32 	%r82436, %r82434, 1;
	and.b32  	%r82437, %r82432, 1;
	setp.eq.b32 	%p9414, %r82437, 1;
	selp.b32 	%r82438, -1727483681, 0, %p9414;
	xor.b32  	%r82439, %r82438, %r82435;
	xor.b32  	%r82440, %r82439, %r82436;
	st.local.u32 	[%rd6170+4], %r82440;
	and.b32  	%r82441, %r82432, -2147483648;
	ld.local.u32 	%r552, [%rd6170+12];
	and.b32  	%r82442, %r552, 2147483646;
	or.b32  	%r82443, %r82442, %r82441;
	ld.local.u32 	%r82444, [%rd6170+1596];
	shr.u32 	%r82445, %r82443, 1;
	and.b32  	%r82446, %r552, 1;
	setp.eq.b32 	%p9415, %r82446, 1;
	selp.b32 	%r82447, -1727483681, 0, %p9415;
	xor.b32  	%r82448, %r82447, %r82444;
	xor.b32  	%r82449, %r82448, %r82445;
	st.local.u32 	[%rd6170+8], %r82449;
	setp.ne.s32 	%p9416, %r100891, 224;
	@%p9416 bra 	$L__BB3_321;
	ld.local.u32 	%r100893, [%rd5+908];
	add.s64 	%rd6171, %rd5, 924;
	mov.b32 	%r100892, 0;
$L__BB3_234:
	and.b32  	%r82460, %r100893, -2147483648;
	ld.local.u32 	%r82461, [%rd6171+-12];
	and.b32  	%r82462, %r82461, 2147483646;
	or.b32  	%r82463, %r82462, %r82460;
	ld.local.u32 	%r82464, [%rd6171+-924];
	shr.u32 	%r82465, %r82463, 1;
	and.b32  	%r82466, %r82461, 1;
	setp.eq.b32 	%p9418, %r82466, 1;
	selp.b32 	%r82467, -1727483681, 0, %p9418;
	xor.b32  	%r82468, %r82467, %r82464;
	xor.b32  	%r82469, %r82468, %r82465;
	st.local.u32 	[%rd6171+-16], %r82469;
	and.b32  	%r82470, %r82461, -2147483648;
	ld.local.u32 	%r82471, [%rd6171+-8];
	and.b32  	%r82472, %r82471, 2147483646;
	or.b32  	%r82473, %r82472, %r82470;
	ld.local.u32 	%r82474, [%rd6171+-920];
	shr.u32 	%r82475, %r82473, 1;
	and.b32  	%r82476, %r82471, 1;
	setp.eq.b32 	%p9419, %r82476, 1;
	selp.b32 	%r82477, -1727483681, 0, %p9419;
	xor.b32  	%r82478, %r82477, %r82474;
	xor.b32  	%r82479, %r82478, %r82475;
	st.local.u32 	[%rd6171+-12], %r82479;
	and.b32  	%r82480, %r82471, -2147483648;
	ld.local.u32 	%r82481, [%rd6171+-4];
	and.b32  	%r82482, %r82481, 2147483646;
	or.b32  	%r82483, %r82482, %r82480;
	ld.local.u32 	%r82484, [%rd6171+-916];
	shr.u32 	%r82485, %r82483, 1;
	and.b32  	%r82486, %r82481, 1;
	setp.eq.b32 	%p9420, %r82486, 1;
	selp.b32 	%r82487, -1727483681, 0, %p9420;
	xor.b32  	%r82488, %r82487, %r82484;
	xor.b32  	%r82489, %r82488, %r82485;
	st.local.u32 	[%rd6171+-8], %r82489;
	and.b32  	%r82490, %r82481, -2147483648;
	ld.local.u32 	%r100893, [%rd6171];
	and.b32  	%r82491, %r100893, 2147483646;
	or.b32  	%r82492, %r82491, %r82490;
	ld.local.u32 	%r82493, [%rd6171+-912];
	shr.u32 	%r82494, %r82492, 1;
	and.b32  	%r82495, %r100893, 1;
	setp.eq.b32 	%p9421, %r82495, 1;
	selp.b32 	%r82496, -1727483681, 0, %p9421;
	xor.b32  	%r82497, %r82496, %r82493;
	xor.b32  	%r82498, %r82497, %r82494;
	st.local.u32 	[%rd6171+-4], %r82498;
	add.s32 	%r100892, %r100892, 4;
	add.s64 	%rd6171, %rd6171, 16;
	setp.ne.s32 	%p9422, %r100892, 396;
	@%p9422 bra 	$L__BB3_234;
	ld.local.u32 	%r82500, [%rd12];
	and.b32  	%r82501, %r82500, -2147483648;
	ld.local.u32 	%r100881, [%rd14];
	and.b32  	%r82502, %r100881, 2147483646;
	or.b32  	%r82503, %r82502, %r82501;
	ld.local.u32 	%r82504, [%rd13];
	shr.u32 	%r82505, %r82503, 1;
	and.b32  	%r82506, %r100881, 1;
	setp.eq.b32 	%p9423, %r82506, 1;
	selp.b32 	%r82507, -1727483681, 0, %p9423;
	xor.b32  	%r82508, %r82507, %r82504;
	xor.b32  	%r82509, %r82508, %r82505;
	st.local.u32 	[%rd12], %r82509;
	mov.b32 	%r100895, 0;
$L__BB3_236:
	add.s32 	%r100901, %r100895, 1;
	st.local.u32 	[%rd5+2496], %r100901;
	mul.wide.s32 	%rd5525, %r100895, 4;
	add.s64 	%rd5526, %rd5, %rd5525;
	ld.local.u32 	%r82510, [%rd5526];
	shr.u32 	%r82511, %r82510, 11;
	xor.b32  	%r82512, %r82511, %r82510;
	shl.b32 	%r82513, %r82512, 7;
	and.b32  	%r82514, %r82513, -1658038656;
	xor.b32  	%r562, %r82514, %r82512;
	setp.lt.s32 	%p9424, %r100895, 623;
	@%p9424 bra 	$L__BB3_242;
	mov.b32 	%r100897, 0;
	mov.u64 	%rd6172, %rd5;
$L__BB3_238:
	and.b32  	%r82516, %r100881, -2147483648;
	ld.local.u32 	%r82517, [%rd6172+4];
	and.b32  	%r82518, %r82517, 2147483646;
	or.b32  	%r82519, %r82518, %r82516;
	ld.local.u32 	%r82520, [%rd6172+1588];
	shr.u32 	%r82521, %r82519, 1;
	and.b32  	%r82522, %r82517, 1;
	setp.eq.b32 	%p9425, %r82522, 1;
	selp.b32 	%r82523, -1727483681, 0, %p9425;
	xor.b32  	%r82524, %r82523, %r82520;
	xor.b32  	%r82525, %r82524, %r82521;
	st.local.u32 	[%rd6172], %r82525;
	and.b32  	%r82526, %r82517, -2147483648;
	ld.local.u32 	%r82527, [%rd6172+8];
	and.b32  	%r82528, %r82527, 2147483646;
	or.b32  	%r82529, %r82528, %r82526;
	ld.local.u32 	%r82530, [%rd6172+1592];
	shr.u32 	%r82531, %r82529, 1;
	and.b32  	%r82532, %r82527, 1;
	setp.eq.b32 	%p9426, %r82532, 1;
	selp.b32 	%r82533, -1727483681, 0, %p9426;
	xor.b32  	%r82534, %r82533, %r82530;
	xor.b32  	%r82535, %r82534, %r82531;
	st.local.u32 	[%rd6172+4], %r82535;
	and.b32  	%r82536, %r82527, -2147483648;
	ld.local.u32 	%r565, [%rd6172+12];
	and.b32  	%r82537, %r565, 2147483646;
	or.b32  	%r82538, %r82537, %r82536;
	ld.local.u32 	%r82539, [%rd6172+1596];
	shr.u32 	%r82540, %r82538, 1;
	and.b32  	%r82541, %r565, 1;
	setp.eq.b32 	%p9427, %r82541, 1;
	selp.b32 	%r82542, -1727483681, 0, %p9427;
	xor.b32  	%r82543, %r82542, %r82539;
	xor.b32  	%r82544, %r82543, %r82540;
	st.local.u32 	[%rd6172+8], %r82544;
	setp.ne.s32 	%p9428, %r100897, 224;
	@%p9428 bra 	$L__BB3_320;
	ld.local.u32 	%r100899, [%rd5+908];
	add.s64 	%rd6173, %rd5, 924;
	mov.b32 	%r100898, 0;
$L__BB3_240:
	and.b32  	%r82555, %r100899, -2147483648;
	ld.local.u32 	%r82556, [%rd6173+-12];
	and.b32  	%r82557, %r82556, 2147483646;
	or.b32  	%r82558, %r82557, %r82555;
	ld.local.u32 	%r82559, [%rd6173+-924];
	shr.u32 	%r82560, %r82558, 1;
	and.b32  	%r82561, %r82556, 1;
	setp.eq.b32 	%p9430, %r82561, 1;
	selp.b32 	%r82562, -1727483681, 0, %p9430;
	xor.b32  	%r82563, %r82562, %r82559;
	xor.b32  	%r82564, %r82563, %r82560;
	st.local.u32 	[%rd6173+-16], %r82564;
	and.b32  	%r82565, %r82556, -2147483648;
	ld.local.u32 	%r82566, [%rd6173+-8];
	and.b32  	%r82567, %r82566, 2147483646;
	or.b32  	%r82568, %r82567, %r82565;
	ld.local.u32 	%r82569, [%rd6173+-920];
	shr.u32 	%r82570, %r82568, 1;
	and.b32  	%r82571, %r82566, 1;
	setp.eq.b32 	%p9431, %r82571, 1;
	selp.b32 	%r82572, -1727483681, 0, %p9431;
	xor.b32  	%r82573, %r82572, %r82569;
	xor.b32  	%r82574, %r82573, %r82570;
	st.local.u32 	[%rd6173+-12], %r82574;
	and.b32  	%r82575, %r82566, -2147483648;
	ld.local.u32 	%r82576, [%rd6173+-4];
	and.b32  	%r82577, %r82576, 2147483646;
	or.b32  	%r82578, %r82577, %r82575;
	ld.local.u32 	%r82579, [%rd6173+-916];
	shr.u32 	%r82580, %r82578, 1;
	and.b32  	%r82581, %r82576, 1;
	setp.eq.b32 	%p9432, %r82581, 1;
	selp.b32 	%r82582, -1727483681, 0, %p9432;
	xor.b32  	%r82583, %r82582, %r82579;
	xor.b32  	%r82584, %r82583, %r82580;
	st.local.u32 	[%rd6173+-8], %r82584;
	and.b32  	%r82585, %r82576, -2147483648;
	ld.local.u32 	%r100899, [%rd6173];
	and.b32  	%r82586, %r100899, 2147483646;
	or.b32  	%r82587, %r82586, %r82585;
	ld.local.u32 	%r82588, [%rd6173+-912];
	shr.u32 	%r82589, %r82587, 1;
	and.b32  	%r82590, %r100899, 1;
	setp.eq.b32 	%p9433, %r82590, 1;
	selp.b32 	%r82591, -1727483681, 0, %p9433;
	xor.b32  	%r82592, %r82591, %r82588;
	xor.b32  	%r82593, %r82592, %r82589;
	st.local.u32 	[%rd6173+-4], %r82593;
	add.s32 	%r100898, %r100898, 4;
	add.s64 	%rd6173, %rd6173, 16;
	setp.ne.s32 	%p9434, %r100898, 396;
	@%p9434 bra 	$L__BB3_240;
	ld.local.u32 	%r82595, [%rd12];
	and.b32  	%r82596, %r82595, -2147483648;
	ld.local.u32 	%r100881, [%rd14];
	and.b32  	%r82597, %r100881, 2147483646;
	or.b32  	%r82598, %r82597, %r82596;
	ld.local.u32 	%r82599, [%rd13];
	shr.u32 	%r82600, %r82598, 1;
	and.b32  	%r82601, %r100881, 1;
	setp.eq.b32 	%p9435, %r82601, 1;
	selp.b32 	%r82602, -1727483681, 0, %p9435;
	xor.b32  	%r82603, %r82602, %r82599;
	xor.b32  	%r82604, %r82603, %r82600;
	st.local.u32 	[%rd12], %r82604;
	mov.b32 	%r100901, 0;
$L__BB3_242:
	add.s32 	%r100907, %r100901, 1;
	st.local.u32 	[%rd5+2496], %r100907;
	mul.wide.s32 	%rd5527, %r100901, 4;
	add.s64 	%rd5528, %rd5, %rd5527;
	ld.local.u32 	%r82605, [%rd5528];
	shr.u32 	%r82606, %r82605, 11;
	xor.b32  	%r82607, %r82606, %r82605;
	shl.b32 	%r82608, %r82607, 7;
	and.b32  	%r82609, %r82608, -1658038656;
	xor.b32  	%r575, %r82609, %r82607;
	setp.lt.s32 	%p9436, %r100901, 623;
	@%p9436 bra 	$L__BB3_248;
	mov.b32 	%r100903, 0;
	mov.u64 	%rd6174, %rd5;
$L__BB3_244:
	and.b32  	%r82611, %r100881, -2147483648;
	ld.local.u32 	%r82612, [%rd6174+4];
	and.b32  	%r82613, %r82612, 2147483646;
	or.b32  	%r82614, %r82613, %r82611;
	ld.local.u32 	%r82615, [%rd6174+1588];
	shr.u32 	%r82616, %r82614, 1;
	and.b32  	%r82617, %r82612, 1;
	setp.eq.b32 	%p9437, %r82617, 1;
	selp.b32 	%r82618, -1727483681, 0, %p9437;
	xor.b32  	%r82619, %r82618, %r82615;
	xor.b32  	%r82620, %r82619, %r82616;
	st.local.u32 	[%rd6174], %r82620;
	and.b32  	%r82621, %r82612, -2147483648;
	ld.local.u32 	%r82622, [%rd6174+8];
	and.b32  	%r82623, %r82622, 2147483646;
	or.b32  	%r82624, %r82623, %r82621;
	ld.local.u32 	%r82625, [%rd6174+1592];
	shr.u32 	%r82626, %r82624, 1;
	and.b32  	%r82627, %r82622, 1;
	setp.eq.b32 	%p9438, %r82627, 1;
	selp.b32 	%r82628, -1727483681, 0, %p9438;
	xor.b32  	%r82629, %r82628, %r82625;
	xor.b32  	%r82630, %r82629, %r82626;
	st.local.u32 	[%rd6174+4], %r82630;
	and.b32  	%r82631, %r82622, -2147483648;
	ld.local.u32 	%r578, [%rd6174+12];
	and.b32  	%r82632, %r578, 2147483646;
	or.b32  	%r82633, %r82632, %r82631;
	ld.local.u32 	%r82634, [%rd6174+1596];
	shr.u32 	%r82635, %r82633, 1;
	and.b32  	%r82636, %r578, 1;
	setp.eq.b32 	%p9439, %r82636, 1;
	selp.b32 	%r82637, -1727483681, 0, %p9439;
	xor.b32  	%r82638, %r82637, %r82634;
	xor.b32  	%r82639, %r82638, %r82635;
	st.local.u32 	[%rd6174+8], %r82639;
	setp.ne.s32 	%p9440, %r100903, 224;
	@%p9440 bra 	$L__BB3_319;
	ld.local.u32 	%r100905, [%rd5+908];
	add.s64 	%rd6175, %rd5, 924;
	mov.b32 	%r100904, 0;
$L__BB3_246:
	and.b32  	%r82650, %r100905, -2147483648;
	ld.local.u32 	%r82651, [%rd6175+-12];
	and.b32  	%r82652, %r82651, 2147483646;
	or.b32  	%r82653, %r82652, %r82650;
	ld.local.u32 	%r82654, [%rd6175+-924];
	shr.u32 	%r82655, %r82653, 1;
	and.b32  	%r82656, %r82651, 1;
	setp.eq.b32 	%p9442, %r82656, 1;
	selp.b32 	%r82657, -1727483681, 0, %p9442;
	xor.b32  	%r82658, %r82657, %r82654;
	xor.b32  	%r82659, %r82658, %r82655;
	st.local.u32 	[%rd6175+-16], %r82659;
	and.b32  	%r82660, %r82651, -2147483648;
	ld.local.u32 	%r82661, [%rd6175+-8];
	and.b32  	%r82662, %r82661, 2147483646;
	or.b32  	%r82663, %r82662, %r82660;
	ld.local.u32 	%r82664, [%rd6175+-920];
	shr.u32 	%r82665, %r82663, 1;
	and.b32  	%r82666, %r82661, 1;
	setp.eq.b32 	%p9443, %r82666, 1;
	selp.b32 	%r82667, -1727483681, 0, %p9443;
	xor.b32  	%r82668, %r82667, %r82664;
	xor.b32  	%r82669, %r82668, %r82665;
	st.local.u32 	[%rd6175+-12], %r82669;
	and.b32  	%r82670, %r82661, -2147483648;
	ld.local.u32 	%r82671, [%rd6175+-4];
	and.b32  	%r82672, %r82671, 2147483646;
	or.b32  	%r82673, %r82672, %r82670;
	ld.local.u32 	%r82674, [%rd6175+-916];
	shr.u32 	%r82675, %r82673, 1;
	and.b32  	%r82676, %r82671, 1;
	setp.eq.b32 	%p9444, %r82676, 1;
	selp.b32 	%r82677, -1727483681, 0, %p9444;
	xor.b32  	%r82678, %r82677, %r82674;
	xor.b32  	%r82679, %r82678, %r82675;
	st.local.u32 	[%rd6175+-8], %r82679;
	and.b32  	%r82680, %r82671, -2147483648;
	ld.local.u32 	%r100905, [%rd6175];
	and.b32  	%r82681, %r100905, 2147483646;
	or.b32  	%r82682, %r82681, %r82680;
	ld.local.u32 	%r82683, [%rd6175+-912];
	shr.u32 	%r82684, %r82682, 1;
	and.b32  	%r82685, %r100905, 1;
	setp.eq.b32 	%p9445, %r82685, 1;
	selp.b32 	%r82686, -1727483681, 0, %p9445;
	xor.b32  	%r82687, %r82686, %r82683;
	xor.b32  	%r82688, %r82687, %r82684;
	st.local.u32 	[%rd6175+-4], %r82688;
	add.s32 	%r100904, %r100904, 4;
	add.s64 	%rd6175, %rd6175, 16;
	setp.ne.s32 	%p9446, %r100904, 396;
	@%p9446 bra 	$L__BB3_246;
	ld.local.u32 	%r82690, [%rd12];
	and.b32  	%r82691, %r82690, -2147483648;
	ld.local.u32 	%r100881, [%rd14];
	and.b32  	%r82692, %r100881, 2147483646;
	or.b32  	%r82693, %r82692, %r82691;
	ld.local.u32 	%r82694, [%rd13];
	shr.u32 	%r82695, %r82693, 1;
	and.b32  	%r82696, %r100881, 1;
	setp.eq.b32 	%p9447, %r82696, 1;
	selp.b32 	%r82697, -1727483681, 0, %p9447;
	xor.b32  	%r82698, %r82697, %r82694;
	xor.b32  	%r82699, %r82698, %r82695;
	st.local.u32 	[%rd12], %r82699;
	mov.b32 	%r100907, 0;
$L__BB3_248:
	add.s32 	%r100913, %r100907, 1;
	st.local.u32 	[%rd5+2496], %r100913;
	mul.wide.s32 	%rd5529, %r100907, 4;
	add.s64 	%rd5530, %rd5, %rd5529;
	ld.local.u32 	%r82700, [%rd5530];
	shr.u32 	%r82701, %r82700, 11;
	xor.b32  	%r82702, %r82701, %r82700;
	shl.b32 	%r82703, %r82702, 7;
	and.b32  	%r82704, %r82703, -1658038656;
	xor.b32  	%r588, %r82704, %r82702;
	setp.lt.s32 	%p9448, %r100907, 623;
	@%p9448 bra 	$L__BB3_254;
	mov.b32 	%r100909, 0;
	mov.u64 	%rd6176, %rd5;
$L__BB3_250:
	and.b32  	%r82706, %r100881, -2147483648;
	ld.local.u32 	%r82707, [%rd6176+4];
	and.b32  	%r82708, %r82707, 2147483646;
	or.b32  	%r82709, %r82708, %r82706;
	ld.local.u32 	%r82710, [%rd6176+1588];
	shr.u32 	%r82711, %r82709, 1;
	and.b32  	%r82712, %r82707, 1;
	setp.eq.b32 	%p9449, %r82712, 1;
	selp.b32 	%r82713, -1727483681, 0, %p9449;
	xor.b32  	%r82714, %r82713, %r82710;
	xor.b32  	%r82715, %r82714, %r82711;
	st.local.u32 	[%rd6176], %r82715;
	and.b32  	%r82716, %r82707, -2147483648;
	ld.local.u32 	%r82717, [%rd6176+8];
	and.b32  	%r82718, %r82717, 2147483646;
	or.b32  	%r82719, %r82718, %r82716;
	ld.local.u32 	%r82720, [%rd6176+1592];
	shr.u32 	%r82721, %r82719, 1;
	and.b32  	%r82722, %r82717, 1;
	setp.eq.b32 	%p9450, %r82722, 1;
	selp.b32 	%r82723, -1727483681, 0, %p9450;
	xor.b32  	%r82724, %r82723, %r82720;
	xor.b32  	%r82725, %r82724, %r82721;
	st.local.u32 	[%rd6176+4], %r82725;
	and.b32  	%r82726, %r82717, -2147483648;
	ld.local.u32 	%r591, [%rd6176+12];
	and.b32  	%r82727, %r591, 2147483646;
	or.b32  	%r82728, %r82727, %r82726;
	ld.local.u32 	%r82729, [%rd6176+1596];
	shr.u32 	%r82730, %r82728, 1;
	and.b32  	%r82731, %r591, 1;
	setp.eq.b32 	%p9451, %r82731, 1;
	selp.b32 	%r82732, -1727483681, 0, %p9451;
	xor.b32  	%r82733, %r82732, %r82729;
	xor.b32  	%r82734, %r82733, %r82730;
	st.local.u32 	[%rd6176+8], %r82734;
	setp.ne.s32 	%p9452, %r100909, 224;
	@%p9452 bra 	$L__BB3_318;
	ld.local.u32 	%r100910, [%rd9];
	mov.b32 	%r100911, 227;
$L__BB3_252:
	mul.wide.u32 	%rd5531, %r100911, 4;
	add.s64 	%rd5532, %rd5, %rd5531;
	and.b32  	%r82745, %r100910, -2147483648;
	ld.local.u32 	%r82746, [%rd5532+4];
	and.b32  	%r82747, %r82746, 2147483646;
	or.b32  	%r82748, %r82747, %r82745;
	ld.local.u32 	%r82749, [%rd5532+-908];
	shr.u32 	%r82750, %r82748, 1;
	and.b32  	%r82751, %r82746, 1;
	setp.eq.b32 	%p9454, %r82751, 1;
	selp.b32 	%r82752, -1727483681, 0, %p9454;
	xor.b32  	%r82753, %r82752, %r82749;
	xor.b32  	%r82754, %r82753, %r82750;
	st.local.u32 	[%rd5532], %r82754;
	and.b32  	%r82755, %r82746, -2147483648;
	ld.local.u32 	%r82756, [%rd5532+8];
	and.b32  	%r82757, %r82756, 2147483646;
	or.b32  	%r82758, %r82757, %r82755;
	ld.local.u32 	%r82759, [%rd5532+-904];
	shr.u32 	%r82760, %r82758, 1;
	and.b32  	%r82761, %r82756, 1;
	setp.eq.b32 	%p9455, %r82761, 1;
	selp.b32 	%r82762, -1727483681, 0, %p9455;
	xor.b32  	%r82763, %r82762, %r82759;
	xor.b32  	%r82764, %r82763, %r82760;
	st.local.u32 	[%rd5532+4], %r82764;
	and.b32  	%r82765, %r82756, -2147483648;
	ld.local.u32 	%r82766, [%rd5532+12];
	and.b32  	%r82767, %r82766, 2147483646;
	or.b32  	%r82768, %r82767, %r82765;
	ld.local.u32 	%r82769, [%rd5532+-900];
	shr.u32 	%r82770, %r82768, 1;
	and.b32  	%r82771, %r82766, 1;
	setp.eq.b32 	%p9456, %r82771, 1;
	selp.b32 	%r82772, -1727483681, 0, %p9456;
	xor.b32  	%r82773, %r82772, %r82769;
	xor.b32  	%r82774, %r82773, %r82770;
	st.local.u32 	[%rd5532+8], %r82774;
	and.b32  	%r82775, %r82766, -2147483648;
	add.s32 	%r100911, %r100911, 4;
	ld.local.u32 	%r100910, [%rd5532+16];
	and.b32  	%r82776, %r100910, 2147483646;
	or.b32  	%r82777, %r82776, %r82775;
	ld.local.u32 	%r82778, [%rd5532+-896];
	shr.u32 	%r82779, %r82777, 1;
	and.b32  	%r82780, %r100910, 1;
	setp.eq.b32 	%p9457, %r82780, 1;
	selp.b32 	%r82781, -1727483681, 0, %p9457;
	xor.b32  	%r82782, %r82781, %r82778;
	xor.b32  	%r82783, %r82782, %r82779;
	st.local.u32 	[%rd5532+12], %r82783;
	setp.ne.s32 	%p9458, %r100911, 623;
	@%p9458 bra 	$L__BB3_252;
	ld.local.u32 	%r82785, [%rd5+2492];
	and.b32  	%r82786, %r82785, -2147483648;
	ld.local.u32 	%r100881, [%rd5];
	and.b32  	%r82787, %r100881, 2147483646;
	or.b32  	%r82788, %r82787, %r82786;
	ld.local.u32 	%r82789, [%rd5+1584];
	shr.u32 	%r82790, %r82788, 1;
	and.b32  	%r82791, %r100881, 1;
	setp.eq.b32 	%p9459, %r82791, 1;
	selp.b32 	%r82792, -1727483681, 0, %p9459;
	xor.b32  	%r82793, %r82792, %r82789;
	xor.b32  	%r82794, %r82793, %r82790;
	st.local.u32 	[%rd5+2492], %r82794;
	mov.b32 	%r100913, 0;
$L__BB3_254:
	setp.gt.u32 	%p9461, %r15023, %r15024;
	add.s32 	%r100933, %r100913, 1;
	st.local.u32 	[%rd5+2496], %r100933;
	mul.wide.s32 	%rd5533, %r100913, 4;
	add.s64 	%rd5534, %rd5, %rd5533;
	ld.local.u32 	%r82795, [%rd5534];
	shr.u32 	%r82796, %r82795, 11;
	xor.b32  	%r82797, %r82796, %r82795;
	shl.b32 	%r82798, %r82797, 7;
	and.b32  	%r82799, %r82798, -1658038656;
	xor.b32  	%r82800, %r82799, %r82797;
	shl.b32 	%r82801, %r82800, 15;
	and.b32  	%r82802, %r82801, -402653184;
	xor.b32  	%r82803, %r82802, %r82800;
	shr.u32 	%r82804, %r82803, 27;
	shl.b32 	%r82805, %r549, 15;
	and.b32  	%r82806, %r82805, -402653184;
	xor.b32  	%r82807, %r82806, %r549;
	shr.u32 	%r82808, %r82807, 7;
	and.b32  	%r82809, %r82808, 32505856;
	shl.b32 	%r82810, %r562, 15;
	and.b32  	%r82811, %r82810, -402653184;
	xor.b32  	%r82812, %r82811, %r562;
	shr.u32 	%r82813, %r82812, 12;
	and.b32  	%r82814, %r82813, 1015808;
	or.b32  	%r82815, %r82814, %r82809;
	shl.b32 	%r82816, %r575, 15;
	and.b32  	%r82817, %r82816, -402653184;
	xor.b32  	%r82818, %r82817, %r575;
	shr.u32 	%r82819, %r82818, 17;
	and.b32  	%r82820, %r82819, 31744;
	or.b32  	%r82821, %r82815, %r82820;
	shl.b32 	%r82822, %r588, 15;
	and.b32  	%r82823, %r82822, -402653184;
	xor.b32  	%r82824, %r82823, %r588;
	shr.u32 	%r82825, %r82824, 22;
	and.b32  	%r82826, %r82825, 992;
	or.b32  	%r82827, %r82821, %r82826;
	or.b32  	%r100917, %r82827, %r82804;
	mov.pred 	%p11841, 0;
	@%p9461 bra 	$L__BB3_263;
	mov.pred 	%p11841, 0;
	mov.u32 	%r100922, %r100933;
	mov.u32 	%r100916, %r15023;
$L__BB3_256:
	shl.b32 	%r607, %r100917, 5;
	setp.lt.s32 	%p9463, %r100922, 624;
	@%p9463 bra 	$L__BB3_262;
	mov.b32 	%r100919, 0;
$L__BB3_258:
	mul.wide.u32 	%rd5535, %r100919, 4;
	add.s64 	%rd133, %rd5, %rd5535;
	and.b32  	%r82829, %r100881, -2147483648;
	ld.local.u32 	%r82830, [%rd133+4];
	and.b32  	%r82831, %r82830, 2147483646;
	or.b32  	%r82832, %r82831, %r82829;
	ld.local.u32 	%r82833, [%rd133+1588];
	shr.u32 	%r82834, %r82832, 1;
	and.b32  	%r82835, %r82830, 1;
	setp.eq.b32 	%p9464, %r82835, 1;
	selp.b32 	%r82836, -1727483681, 0, %p9464;
	xor.b32  	%r82837, %r82836, %r82833;
	xor.b32  	%r82838, %r82837, %r82834;
	st.local.u32 	[%rd133], %r82838;
	and.b32  	%r82839, %r82830, -2147483648;
	ld.local.u32 	%r82840, [%rd133+8];
	and.b32  	%r82841, %r82840, 2147483646;
	or.b32  	%r82842, %r82841, %r82839;
	ld.local.u32 	%r82843, [%rd133+1592];
	shr.u32 	%r82844, %r82842, 1;
	and.b32  	%r82845, %r82840, 1;
	setp.eq.b32 	%p9465, %r82845, 1;
	selp.b32 	%r82846, -1727483681, 0, %p9465;
	xor.b32  	%r82847, %r82846, %r82843;
	xor.b32  	%r82848, %r82847, %r82844;
	st.local.u32 	[%rd133+4], %r82848;
	and.b32  	%r82849, %r82840, -2147483648;
	ld.local.u32 	%r610, [%rd133+12];
	and.b32  	%r82850, %r610, 2147483646;
	or.b32  	%r82851, %r82850, %r82849;
	ld.local.u32 	%r82852, [%rd133+1596];
	shr.u32 	%r82853, %r82851, 1;
	and.b32  	%r82854, %r610, 1;
	setp.eq.b32 	%p9466, %r82854, 1;
	selp.b32 	%r82855, -1727483681, 0, %p9466;
	xor.b32  	%r82856, %r82855, %r82852;
	xor.b32  	%r82857, %r82856, %r82853;
	st.local.u32 	[%rd133+8], %r82857;
	setp.ne.s32 	%p9467, %r100919, 224;
	@%p9467 bra 	$L__BB3_7174;
	ld.local.u32 	%r100920, [%rd9];
	mov.b32 	%r100921, 227;
$L__BB3_260:
	mul.wide.u32 	%rd5536, %r100921, 4;
	add.s64 	%rd5537, %rd5, %rd5536;
	and.b32  	%r82868, %r100920, -2147483648;
	ld.local.u32 	%r82869, [%rd5537+4];
	and.b32  	%r82870, %r82869, 2147483646;
	or.b32  	%r82871, %r82870, %r82868;
	ld.local.u32 	%r82872, [%rd5537+-908];
	shr.u32 	%r82873, %r82871, 1;
	and.b32  	%r82874, %r82869, 1;
	setp.eq.b32 	%p9469, %r82874, 1;
	selp.b32 	%r82875, -1727483681, 0, %p9469;
	xor.b32  	%r82876, %r82875, %r82872;
	xor.b32  	%r82877, %r82876, %r82873;
	st.local.u32 	[%rd5537], %r82877;
	and.b32  	%r82878, %r82869, -2147483648;
	ld.local.u32 	%r82879, [%rd5537+8];
	and.b32  	%r82880, %r82879, 2147483646;
	or.b32  	%r82881, %r82880, %r82878;
	ld.local.u32 	%r82882, [%rd5537+-904];
	shr.u32 	%r82883, %r82881, 1;
	and.b32  	%r82884, %r82879, 1;
	setp.eq.b32 	%p9470, %r82884, 1;
	selp.b32 	%r82885, -1727483681, 0, %p9470;
	xor.b32  	%r82886, %r82885, %r82882;
	xor.b32  	%r82887, %r82886, %r82883;
	st.local.u32 	[%rd5537+4], %r82887;
	and.b32  	%r82888, %r82879, -2147483648;
	ld.local.u32 	%r82889, [%rd5537+12];
	and.b32  	%r82890, %r82889, 2147483646;
	or.b32  	%r82891, %r82890, %r82888;
	ld.local.u32 	%r82892, [%rd5537+-900];
	shr.u32 	%r82893, %r82891, 1;
	and.b32  	%r82894, %r82889, 1;
	setp.eq.b32 	%p9471, %r82894, 1;
	selp.b32 	%r82895, -1727483681, 0, %p9471;
	xor.b32  	%r82896, %r82895, %r82892;
	xor.b32  	%r82897, %r82896, %r82893;
	st.local.u32 	[%rd5537+8], %r82897;
	and.b32  	%r82898, %r82889, -2147483648;
	add.s32 	%r100921, %r100921, 4;
	ld.local.u32 	%r100920, [%rd5537+16];
	and.b32  	%r82899, %r100920, 2147483646;
	or.b32  	%r82900, %r82899, %r82898;
	ld.local.u32 	%r82901, [%rd5537+-896];
	shr.u32 	%r82902, %r82900, 1;
	and.b32  	%r82903, %r100920, 1;
	setp.eq.b32 	%p9472, %r82903, 1;
	selp.b32 	%r82904, -1727483681, 0, %p9472;
	xor.b32  	%r82905, %r82904, %r82901;
	xor.b32  	%r82906, %r82905, %r82902;
	st.local.u32 	[%rd5537+12], %r82906;
	setp.ne.s32 	%p9473, %r100921, 623;
	@%p9473 bra 	$L__BB3_260;
	ld.local.u32 	%r82908, [%rd5+2492];
	and.b32  	%r82909, %r82908, -2147483648;
	ld.local.u32 	%r100881, [%rd5];
	and.b32  	%r82910, %r100881, 2147483646;
	or.b32  	%r82911, %r82910, %r82909;
	ld.local.u32 	%r82912, [%rd5+1584];
	shr.u32 	%r82913, %r82911, 1;
	and.b32  	%r82914, %r100881, 1;
	setp.eq.b32 	%p9474, %r82914, 1;
	selp.b32 	%r82915, -1727483681, 0, %p9474;
	xor.b32  	%r82916, %r82915, %r82912;
	xor.b32  	%r82917, %r82916, %r82913;
	st.local.u32 	[%rd5+2492], %r82917;
	mov.b32 	%r100922, 0;
$L__BB3_262:
	add.s32 	%r100933, %r100922, 1;
	st.local.u32 	[%rd5+2496], %r100933;
	mul.wide.s32 	%rd5538, %r100922, 4;
	add.s64 	%rd5539, %rd5, %rd5538;
	ld.local.u32 	%r82918, [%rd5539];
	shr.u32 	%r82919, %r82918, 11;
	xor.b32  	%r82920, %r82919, %r82918;
	shl.b32 	%r82921, %r82920, 7;
	and.b32  	%r82922, %r82921, -1658038656;
	xor.b32  	%r82923, %r82922, %r82920;
	shl.b32 	%r82924, %r82923, 15;
	and.b32  	%r82925, %r82924, -402653184;
	xor.b32  	%r82926, %r82925, %r82923;
	shr.u32 	%r82927, %r82926, 27;
	and.b32  	%r82929, %r607, 1073741792;
	or.b32  	%r100917, %r82927, %r82929;
	setp.eq.s32 	%p9475, %r100917, %r15021;
	or.pred  	%p11841, %p11841, %p9475;
	add.s32 	%r100916, %r100916, 1;
	setp.gt.u32 	%p9476, %r100916, %r15024;
	mov.u32 	%r100922, %r100933;
	@%p9476 bra 	$L__BB3_263;
	bra.uni 	$L__BB3_256;
$L__BB3_263:
	setp.lt.s32 	%p9477, %r24, 1;
	@%p9477 bra 	$L__BB3_272;
	mov.b32 	%r100928, 0;
$L__BB3_265:
	setp.lt.s32 	%p9478, %r100933, 624;
	@%p9478 bra 	$L__BB3_271;
	mov.b32 	%r100930, 0;
	mov.u64 	%rd6177, %rd5;
$L__BB3_267:
	and.b32  	%r82932, %r100881, -2147483648;
	ld.local.u32 	%r82933, [%rd6177+4];
	and.b32  	%r82934, %r82933, 2147483646;
	or.b32  	%r82935, %r82934, %r82932;
	ld.local.u32 	%r82936, [%rd6177+1588];
	shr.u32 	%r82937, %r82935, 1;
	and.b32  	%r82938, %r82933, 1;
	setp.eq.b32 	%p9479, %r82938, 1;
	selp.b32 	%r82939, -1727483681, 0, %p9479;
	xor.b32  	%r82940, %r82939, %r82936;
	xor.b32  	%r82941, %r82940, %r82937;
	st.local.u32 	[%rd6177], %r82941;
	and.b32  	%r82942, %r82933, -2147483648;
	ld.local.u32 	%r82943, [%rd6177+8];
	and.b32  	%r82944, %r82943, 2147483646;
	or.b32  	%r82945, %r82944, %r82942;
	ld.local.u32 	%r82946, [%rd6177+1592];
	shr.u32 	%r82947, %r82945, 1;
	and.b32  	%r82948, %r82943, 1;
	setp.eq.b32 	%p9480, %r82948, 1;
	selp.b32 	%r82949, -1727483681, 0, %p9480;
	xor.b32  	%r82950, %r82949, %r82946;
	xor.b32  	%r82951, %r82950, %r82947;
	st.local.u32 	[%rd6177+4], %r82951;
	and.b32  	%r82952, %r82943, -2147483648;
	ld.local.u32 	%r631, [%rd6177+12];
	and.b32  	%r82953, %r631, 2147483646;
	or.b32  	%r82954, %r82953, %r82952;
	ld.local.u32 	%r82955, [%rd6177+1596];
	shr.u32 	%r82956, %r82954, 1;
	and.b32  	%r82957, %r631, 1;
	setp.eq.b32 	%p9481, %r82957, 1;
	selp.b32 	%r82958, -1727483681, 0, %p9481;
	xor.b32  	%r82959, %r82958, %r82955;
	xor.b32  	%r82960, %r82959, %r82956;
	st.local.u32 	[%rd6177+8], %r82960;
	setp.ne.s32 	%p9482, %r100930, 224;
	@%p9482 bra 	$L__BB3_317;
	ld.local.u32 	%r100931, [%rd9];
	mov.b32 	%r100932, 227;
$L__BB3_269:
	mul.wide.u32 	%rd5540, %r100932, 4;
	add.s64 	%rd5541, %rd5, %rd5540;
	and.b32  	%r82971, %r100931, -2147483648;
	ld.local.u32 	%r82972, [%rd5541+4];
	and.b32  	%r82973, %r82972, 2147483646;
	or.b32  	%r82974, %r82973, %r82971;
	ld.local.u32 	%r82975, [%rd5541+-908];
	shr.u32 	%r82976, %r82974, 1;
	and.b32  	%r82977, %r82972, 1;
	setp.eq.b32 	%p9484, %r82977, 1;
	selp.b32 	%r82978, -1727483681, 0, %p9484;
	xor.b32  	%r82979, %r82978, %r82975;
	xor.b32  	%r82980, %r82979, %r82976;
	st.local.u32 	[%rd5541], %r82980;
	and.b32  	%r82981, %r82972, -2147483648;
	ld.local.u32 	%r82982, [%rd5541+8];
	and.b32  	%r82983, %r82982, 2147483646;
	or.b32  	%r82984, %r82983, %r82981;
	ld.local.u32 	%r82985, [%rd5541+-904];
	shr.u32 	%r82986, %r82984, 1;
	and.b32  	%r82987, %r82982, 1;
	setp.eq.b32 	%p9485, %r82987, 1;
	selp.b32 	%r82988, -1727483681, 0, %p9485;
	xor.b32  	%r82989, %r82988, %r82985;
	xor.b32  	%r82990, %r82989, %r82986;
	st.local.u32 	[%rd5541+4], %r82990;
	and.b32  	%r82991, %r82982, -2147483648;
	ld.local.u32 	%r82992, [%rd5541+12];
	and.b32  	%r82993, %r82992, 2147483646;
	or.b32  	%r82994, %r82993, %r82991;
	ld.local.u32 	%r82995, [%rd5541+-900];
	shr.u32 	%r82996, %r82994, 1;
	and.b32  	%r82997, %r82992, 1;
	setp.eq.b32 	%p9486, %r82997, 1;
	selp.b32 	%r82998, -1727483681, 0, %p9486;
	xor.b32  	%r82999, %r82998, %r82995;
	xor.b32  	%r83000, %r82999, %r82996;
	st.local.u32 	[%rd5541+8], %r83000;
	and.b32  	%r83001, %r82992, -2147483648;
	add.s32 	%r100932, %r100932, 4;
	ld.local.u32 	%r100931, [%rd5541+16];
	and.b32  	%r83002, %r100931, 2147483646;
	or.b32  	%r83003, %r83002, %r83001;
	ld.local.u32 	%r83004, [%rd5541+-896];
	shr.u32 	%r83005, %r83003, 1;
	and.b32  	%r83006, %r100931, 1;
	setp.eq.b32 	%p9487, %r83006, 1;
	selp.b32 	%r83007, -1727483681, 0, %p9487;
	xor.b32  	%r83008, %r83007, %r83004;
	xor.b32  	%r83009, %r83008, %r83005;
	st.local.u32 	[%rd5541+12], %r83009;
	setp.ne.s32 	%p9488, %r100932, 623;
	@%p9488 bra 	$L__BB3_269;
	ld.local.u32 	%r83011, [%rd5+2492];
	and.b32  	%r83012, %r83011, -2147483648;
	ld.local.u32 	%r100881, [%rd5];
	and.b32  	%r83013, %r100881, 2147483646;
	or.b32  	%r83014, %r83013, %r83012;
	ld.local.u32 	%r83015, [%rd5+1584];
	shr.u32 	%r83016, %r83014, 1;
	and.b32  	%r83017, %r100881, 1;
	setp.eq.b32 	%p9489, %r83017, 1;
	selp.b32 	%r83018, -1727483681, 0, %p9489;
	xor.b32  	%r83019, %r83018, %r83015;
	xor.b32  	%r83020, %r83019, %r83016;
	st.local.u32 	[%rd5+2492], %r83020;
	mov.b32 	%r100933, 0;
$L__BB3_271:
	add.s32 	%r100933, %r100933, 1;
	st.local.u32 	[%rd5+2496], %r100933;
	add.s32 	%r100928, %r100928, 1;
	setp.ne.s32 	%p9490, %r100928, %r24;
	@%p9490 bra 	$L__BB3_265;
$L__BB3_272:
	setp.lt.s32 	%p9491, %r100933, 624;
	@%p9491 bra 	$L__BB3_278;
	mov.b32 	%r100938, 0;
	mov.u64 	%rd6178, %rd5;
$L__BB3_274:
	and.b32  	%r83022, %r100881, -2147483648;
	ld.local.u32 	%r83023, [%rd6178+4];
	and.b32  	%r83024, %r83023, 2147483646;
	or.b32  	%r83025, %r83024, %r83022;
	ld.local.u32 	%r83026, [%rd6178+1588];
	shr.u32 	%r83027, %r83025, 1;
	and.b32  	%r83028, %r83023, 1;
	setp.eq.b32 	%p9492, %r83028, 1;
	selp.b32 	%r83029, -1727483681, 0, %p9492;
	xor.b32  	%r83030, %r83029, %r83026;
	xor.b32  	%r83031, %r83030, %r83027;
	st.local.u32 	[%rd6178], %r83031;
	and.b32  	%r83032, %r83023, -2147483648;
	ld.local.u32 	%r83033, [%rd6178+8];
	and.b32  	%r83034, %r83033, 2147483646;
	or.b32  	%r83035, %r83034, %r83032;
	ld.local.u32 	%r83036, [%rd6178+1592];
	shr.u32 	%r83037, %r83035, 1;
	and.b32  	%r83038, %r83033, 1;
	setp.eq.b32 	%p9493, %r83038, 1;
	selp.b32 	%r83039, -1727483681, 0, %p9493;
	xor.b32  	%r83040, %r83039, %r83036;
	xor.b32  	%r83041, %r83040, %r83037;
	st.local.u32 	[%rd6178+4], %r83041;
	and.b32  	%r83042, %r83033, -2147483648;
	ld.local.u32 	%r646, [%rd6178+12];
	and.b32  	%r83043, %r646, 2147483646;
	or.b32  	%r83044, %r83043, %r83042;
	ld.local.u32 	%r83045, [%rd6178+1596];
	shr.u32 	%r83046, %r83044, 1;
	and.b32  	%r83047, %r646, 1;
	setp.eq.b32 	%p9494, %r83047, 1;
	selp.b32 	%r83048, -1727483681, 0, %p9494;
	xor.b32  	%r83049, %r83048, %r83045;
	xor.b32  	%r83050, %r83049, %r83046;
	st.local.u32 	[%rd6178+8], %r83050;
	setp.ne.s32 	%p9495, %r100938, 224;
	@%p9495 bra 	$L__BB3_316;
	ld.local.u32 	%r100940, [%rd5+908];
	add.s64 	%rd6179, %rd5, 924;
	mov.b32 	%r100939, 0;
$L__BB3_276:
	and.b32  	%r83061, %r100940, -2147483648;
	ld.local.u32 	%r83062, [%rd6179+-12];
	and.b32  	%r83063, %r83062, 2147483646;
	or.b32  	%r83064, %r83063, %r83061;
	ld.local.u32 	%r83065, [%rd6179+-924];
	shr.u32 	%r83066, %r83064, 1;
	and.b32  	%r83067, %r83062, 1;
	setp.eq.b32 	%p9497, %r83067, 1;
	selp.b32 	%r83068, -1727483681, 0, %p9497;
	xor.b32  	%r83069, %r83068, %r83065;
	xor.b32  	%r83070, %r83069, %r83066;
	st.local.u32 	[%rd6179+-16], %r83070;
	and.b32  	%r83071, %r83062, -2147483648;
	ld.local.u32 	%r83072, [%rd6179+-8];
	and.b32  	%r83073, %r83072, 2147483646;
	or.b32  	%r83074, %r83073, %r83071;
	ld.local.u32 	%r83075, [%rd6179+-920];
	shr.u32 	%r83076, %r83074, 1;
	and.b32  	%r83077, %r83072, 1;
	setp.eq.b32 	%p9498, %r83077, 1;
	selp.b32 	%r83078, -1727483681, 0, %p9498;
	xor.b32  	%r83079, %r83078, %r83075;
	xor.b32  	%r83080, %r83079, %r83076;
	st.local.u32 	[%rd6179+-12], %r83080;
	and.b32  	%r83081, %r83072, -2147483648;
	ld.local.u32 	%r83082, [%rd6179+-4];
	and.b32  	%r83083, %r83082, 2147483646;
	or.b32  	%r83084, %r83083, %r83081;
	ld.local.u32 	%r83085, [%rd6179+-916];
	shr.u32 	%r83086, %r83084, 1;
	and.b32  	%r83087, %r83082, 1;
	setp.eq.b32 	%p9499, %r83087, 1;
	selp.b32 	%r83088, -1727483681, 0, %p9499;
	xor.b32  	%r83089, %r83088, %r83085;
	xor.b32  	%r83090, %r83089, %r83086;
	st.local.u32 	[%rd6179+-8], %r83090;
	and.b32  	%r83091, %r83082, -2147483648;
	ld.local.u32 	%r100940, [%rd6179];
	and.b32  	%r83092, %r100940, 2147483646;
	or.b32  	%r83093, %r83092, %r83091;
	ld.local.u32 	%r83094, [%rd6179+-912];
	shr.u32 	%r83095, %r83093, 1;
	and.b32  	%r83096, %r100940, 1;
	setp.eq.b32 	%p9500, %r83096, 1;
	selp.b32 	%r83097, -1727483681, 0, %p9500;
	xor.b32  	%r83098, %r83097, %r83094;
	xor.b32  	%r83099, %r83098, %r83095;
	st.local.u32 	[%rd6179+-4], %r83099;
	add.s32 	%r100939, %r100939, 4;
	add.s64 	%rd6179, %rd6179, 16;
	setp.ne.s32 	%p9501, %r100939, 396;
	@%p9501 bra 	$L__BB3_276;
	ld.local.u32 	%r83101, [%rd12];
	and.b32  	%r83102, %r83101, -2147483648;
	ld.local.u32 	%r100881, [%rd14];
	and.b32  	%r83103, %r100881, 2147483646;
	or.b32  	%r83104, %r83103, %r83102;
	ld.local.u32 	%r83105, [%rd13];
	shr.u32 	%r83106, %r83104, 1;
	and.b32  	%r83107, %r100881, 1;
	setp.eq.b32 	%p9502, %r83107, 1;
	selp.b32 	%r83108, -1727483681, 0, %p9502;
	xor.b32  	%r83109, %r83108, %r83105;
	xor.b32  	%r83110, %r83109, %r83106;
	st.local.u32 	[%rd12], %r83110;
	mov.b32 	%r100933, 0;
$L__BB3_278:
	add.s32 	%r100948, %r100933, 1;
	st.local.u32 	[%rd5+2496], %r100948;
	mul.wide.s32 	%rd5542, %r100933, 4;
	add.s64 	%rd5543, %rd5, %rd5542;
	ld.local.u32 	%r83111, [%rd5543];
	shr.u32 	%r83112, %r83111, 11;
	xor.b32  	%r83113, %r83112, %r83111;
	shl.b32 	%r83114, %r83113, 7;
	and.b32  	%r83115, %r83114, -1658038656;
	xor.b32  	%r656, %r83115, %r83113;
	setp.lt.s32 	%p9503, %r100933, 623;
	@%p9503 bra 	$L__BB3_284;
	mov.b32 	%r100944, 0;
	mov.u64 	%rd6180, %rd5;
$L__BB3_280:
	and.b32  	%r83117, %r100881, -2147483648;
	ld.local.u32 	%r83118, [%rd6180+4];
	and.b32  	%r83119, %r83118, 2147483646;
	or.b32  	%r83120, %r83119, %r83117;
	ld.local.u32 	%r83121, [%rd6180+1588];
	shr.u32 	%r83122, %r83120, 1;
	and.b32  	%r83123, %r83118, 1;
	setp.eq.b32 	%p9504, %r83123, 1;
	selp.b32 	%r83124, -1727483681, 0, %p9504;
	xor.b32  	%r83125, %r83124, %r83121;
	xor.b32  	%r83126, %r83125, %r83122;
	st.local.u32 	[%rd6180], %r83126;
	and.b32  	%r83127, %r83118, -2147483648;
	ld.local.u32 	%r83128, [%rd6180+8];
	and.b32  	%r83129, %r83128, 2147483646;
	or.b32  	%r83130, %r83129, %r83127;
	ld.local.u32 	%r83131, [%rd6180+1592];
	shr.u32 	%r83132, %r83130, 1;
	and.b32  	%r83133, %r83128, 1;
	setp.eq.b32 	%p9505, %r83133, 1;
	selp.b32 	%r83134, -1727483681, 0, %p9505;
	xor.b32  	%r83135, %r83134, %r83131;
	xor.b32  	%r83136, %r83135, %r83132;
	st.local.u32 	[%rd6180+4], %r83136;
	and.b32  	%r83137, %r83128, -2147483648;
	ld.local.u32 	%r659, [%rd6180+12];
	and.b32  	%r83138, %r659, 2147483646;
	or.b32  	%r83139, %r83138, %r83137;
	ld.local.u32 	%r83140, [%rd6180+1596];
	shr.u32 	%r83141, %r83139, 1;
	and.b32  	%r83142, %r659, 1;
	setp.eq.b32 	%p9506, %r83142, 1;
	selp.b32 	%r83143, -1727483681, 0, %p9506;
	xor.b32  	%r83144, %r83143, %r83140;
	xor.b32  	%r83145, %r83144, %r83141;
	st.local.u32 	[%rd6180+8], %r83145;
	setp.ne.s32 	%p9507, %r100944, 224;
	@%p9507 bra 	$L__BB3_315;
	ld.local.u32 	%r100946, [%rd5+908];
	add.s64 	%rd6181, %rd5, 924;
	mov.b32 	%r100945, 0;
$L__BB3_282:
	and.b32  	%r83156, %r100946, -2147483648;
	ld.local.u32 	%r83157, [%rd6181+-12];
	and.b32  	%r83158, %r83157, 2147483646;
	or.b32  	%r83159, %r83158, %r83156;
	ld.local.u32 	%r83160, [%rd6181+-924];
	shr.u32 	%r83161, %r83159, 1;
	and.b32  	%r83162, %r83157, 1;
	setp.eq.b32 	%p9509, %r83162, 1;
	selp.b32 	%r83163, -1727483681, 0, %p9509;
	xor.b32  	%r83164, %r83163, %r83160;
	xor.b32  	%r83165, %r83164, %r83161;
	st.local.u32 	[%rd6181+-16], %r83165;
	and.b32  	%r83166, %r83157, -2147483648;
	ld.local.u32 	%r83167, [%rd6181+-8];
	and.b32  	%r83168, %r83167, 2147483646;
	or.b32  	%r83169, %r83168, %r83166;
	ld.local.u32 	%r83170, [%rd6181+-920];
	shr.u32 	%r83171, %r83169, 1;
	and.b32  	%r83172, %r83167, 1;
	setp.eq.b32 	%p9510, %r83172, 1;
	selp.b32 	%r83173, -1727483681, 0, %p9510;
	xor.b32  	%r83174, %r83173, %r83170;
	xor.b32  	%r83175, %r83174, %r83171;
	st.local.u32 	[%rd6181+-12], %r83175;
	and.b32  	%r83176, %r83167, -2147483648;
	ld.local.u32 	%r83177, [%rd6181+-4];
	and.b32  	%r83178, %r83177, 2147483646;
	or.b32  	%r83179, %r83178, %r83176;
	ld.local.u32 	%r83180, [%rd6181+-916];
	shr.u32 	%r83181, %r83179, 1;
	and.b32  	%r83182, %r83177, 1;
	setp.eq.b32 	%p9511, %r83182, 1;
	selp.b32 	%r83183, -1727483681, 0, %p9511;
	xor.b32  	%r83184, %r83183, %r83180;
	xor.b32  	%r83185, %r83184, %r83181;
	st.local.u32 	[%rd6181+-8], %r83185;
	and.b32  	%r83186, %r83177, -2147483648;
	ld.local.u32 	%r100946, [%rd6181];
	and.b32  	%r83187, %r100946, 2147483646;
	or.b32  	%r83188, %r83187, %r83186;
	ld.local.u32 	%r83189, [%rd6181+-912];
	shr.u32 	%r83190, %r83188, 1;
	and.b32  	%r83191, %r100946, 1;
	setp.eq.b32 	%p9512, %r83191, 1;
	selp.b32 	%r83192, -1727483681, 0, %p9512;
	xor.b32  	%r83193, %r83192, %r83189;
	xor.b32  	%r83194, %r83193, %r83190;
	st.local.u32 	[%rd6181+-4], %r83194;
	add.s32 	%r100945, %r100945, 4;
	add.s64 	%rd6181, %rd6181, 16;
	setp.ne.s32 	%p9513, %r100945, 396;
	@%p9513 bra 	$L__BB3_282;
	ld.local.u32 	%r83196, [%rd12];
	and.b32  	%r83197, %r83196, -2147483648;
	ld.local.u32 	%r100881, [%rd14];
	and.b32  	%r83198, %r100881, 2147483646;
	or.b32  	%r83199, %r83198, %r83197;
	ld.local.u32 	%r83200, [%rd13];
	shr.u32 	%r83201, %r83199, 1;
	and.b32  	%r83202, %r100881, 1;
	setp.eq.b32 	%p9514, %r83202, 1;
	selp.b32 	%r83203, -1727483681, 0, %p9514;
	xor.b32  	%r83204, %r83203, %r83200;
	xor.b32  	%r83205, %r83204, %r83201;
	st.local.u32 	[%rd12], %r83205;
	mov.b32 	%r100948, 0;
$L__BB3_284:
	add.s32 	%r100954, %r100948, 1;
	st.local.u32 	[%rd5+2496], %r100954;
	mul.wide.s32 	%rd5544, %r100948, 4;
	add.s64 	%rd5545, %rd5, %rd5544;
	ld.local.u32 	%r83206, [%rd5545];
	shr.u32 	%r83207, %r83206, 11;
	xor.b32  	%r83208, %r83207, %r83206;
	shl.b32 	%r83209, %r83208, 7;
	and.b32  	%r83210, %r83209, -1658038656;
	xor.b32  	%r669, %r83210, %r83208;
	setp.lt.s32 	%p9515, %r100948, 623;
	@%p9515 bra 	$L__BB3_290;
	mov.b32 	%r100950, 0;
	mov.u64 	%rd6182, %rd5;
$L__BB3_286:
	and.b32  	%r83212, %r100881, -2147483648;
	ld.local.u32 	%r83213, [%rd6182+4];
	and.b32  	%r83214, %r83213, 2147483646;
	or.b32  	%r83215, %r83214, %r83212;
	ld.local.u32 	%r83216, [%rd6182+1588];
	shr.u32 	%r83217, %r83215, 1;
	and.b32  	%r83218, %r83213, 1;
	setp.eq.b32 	%p9516, %r83218, 1;
	selp.b32 	%r83219, -1727483681, 0, %p9516;
	xor.b32  	%r83220, %r83219, %r83216;
	xor.b32  	%r83221, %r83220, %r83217;
	st.local.u32 	[%rd6182], %r83221;
	and.b32  	%r83222, %r83213, -2147483648;
	ld.local.u32 	%r83223, [%rd6182+8];
	and.b32  	%r83224, %r83223, 2147483646;
	or.b32  	%r83225, %r83224, %r83222;
	ld.local.u32 	%r83226, [%rd6182+1592];
	shr.u32 	%r83227, %r83225, 1;
	and.b32  	%r83228, %r83223, 1;
	setp.eq.b32 	%p9517, %r83228, 1;
	selp.b32 	%r83229, -1727483681, 0, %p9517;
	xor.b32  	%r83230, %r83229, %r83226;
	xor.b32  	%r83231, %r83230, %r83227;
	st.local.u32 	[%rd6182+4], %r83231;
	and.b32  	%r83232, %r83223, -2147483648;
	ld.local.u32 	%r672, [%rd6182+12];
	and.b32  	%r83233, %r672, 2147483646;
	or.b32  	%r83234, %r83233, %r83232;
	ld.local.u32 	%r83235, [%rd6182+1596];
	shr.u32 	%r83236, %r83234, 1;
	and.b32  	%r83237, %r672, 1;
	setp.eq.b32 	%p9518, %r83237, 1;
	selp.b32 	%r83238, -1727483681, 0, %p9518;
	xor.b32  	%r83239, %r83238, %r83235;
	xor.b32  	%r83240, %r83239, %r83236;
	st.local.u32 	[%rd6182+8], %r83240;
	setp.ne.s32 	%p9519, %r100950, 224;
	@%p9519 bra 	$L__BB3_314;
	ld.local.u32 	%r100952, [%rd5+908];
	add.s64 	%rd6183, %rd5, 924;
	mov.b32 	%r100951, 0;
$L__BB3_288:
	and.b32  	%r83251, %r100952, -2147483648;
	ld.local.u32 	%r83252, [%rd6183+-12];
	and.b32  	%r83253, %r83252, 2147483646;
	or.b32  	%r83254, %r83253, %r83251;
	ld.local.u32 	%r83255, [%rd6183+-924];
	shr.u32 	%r83256, %r83254, 1;
	and.b32  	%r83257, %r83252, 1;
	setp.eq.b32 	%p9521, %r83257, 1;
	selp.b32 	%r83258, -1727483681, 0, %p9521;
	xor.b32  	%r83259, %r83258, %r83255;
	xor.b32  	%r83260, %r83259, %r83256;
	st.local.u32 	[%rd6183+-16], %r83260;
	and.b32  	%r83261, %r83252, -2147483648;
	ld.local.u32 	%r83262, [%rd6183+-8];
	and.b32  	%r83263, %r83262, 2147483646;
	or.b32  	%r83264, %r83263, %r83261;
	ld.local.u32 	%r83265, [%rd6183+-920];
	shr.u32 	%r83266, %r83264, 1;
	and.b32  	%r83267, %r83262, 1;
	setp.eq.b32 	%p9522, %r83267, 1;
	selp.b32 	%r83268, -1727483681, 0, %p9522;
	xor.b32  	%r83269, %r83268, %r83265;
	xor.b32  	%r83270, %r83269, %r83266;
	st.local.u32 	[%rd6183+-12], %r83270;
	and.b32  	%r83271, %r83262, -2147483648;
	ld.local.u32 	%r83272, [%rd6183+-4];
	and.b32  	%r83273, %r83272, 2147483646;
	or.b32  	%r83274, %r83273, %r83271;
	ld.local.u32 	%r83275, [%rd6183+-916];
	shr.u32 	%r83276, %r83274, 1;
	and.b32  	%r83277, %r83272, 1;
	setp.eq.b32 	%p9523, %r83277, 1;
	selp.b32 	%r83278, -1727483681, 0, %p9523;
	xor.b32  	%r83279, %r83278, %r83275;
	xor.b32  	%r83280, %r83279, %r83276;
	st.local.u32 	[%rd6183+-8], %r83280;
	and.b32  	%r83281, %r83272, -2147483648;
	ld.local.u32 	%r100952, [%rd6183];
	and.b32  	%r83282, %r100952, 2147483646;
	or.b32  	%r83283, %r83282, %r83281;
	ld.local.u32 	%r83284, [%rd6183+-912];
	shr.u32 	%r83285, %r83283, 1;
	and.b32  	%r83286, %r100952, 1;
	setp.eq.b32 	%p9524, %r83286, 1;
	selp.b32 	%r83287, -1727483681, 0, %p9524;
	xor.b32  	%r83288, %r83287, %r83284;
	xor.b32  	%r83289, %r83288, %r83285;
	st.local.u32 	[%rd6183+-4], %r83289;
	add.s32 	%r100951, %r100951, 4;
	add.s64 	%rd6183, %rd6183, 16;
	setp.ne.s32 	%p9525, %r100951, 396;
	@%p9525 bra 	$L__BB3_288;
	ld.local.u32 	%r83291, [%rd12];
	and.b32  	%r83292, %r83291, -2147483648;
	ld.local.u32 	%r100881, [%rd14];
	and.b32  	%r83293, %r100881, 2147483646;
	or.b32  	%r83294, %r83293, %r83292;
	ld.local.u32 	%r83295, [%rd13];
	shr.u32 	%r83296, %r83294, 1;
	and.b32  	%r83297, %r100881, 1;
	setp.eq.b32 	%p9526, %r83297, 1;
	selp.b32 	%r83298, -1727483681, 0, %p9526;
	xor.b32  	%r83299, %r83298, %r83295;
	xor.b32  	%r83300, %r83299, %r83296;
	st.local.u32 	[%rd12], %r83300;
	mov.b32 	%r100954, 0;
$L__BB3_290:
	add.s32 	%r100960, %r100954, 1;
	st.local.u32 	[%rd5+2496], %r100960;
	mul.wide.s32 	%rd5546, %r100954, 4;
	add.s64 	%rd5547, %rd5, %rd5546;
	ld.local.u32 	%r83301, [%rd5547];
	shr.u32 	%r83302, %r83301, 11;
	xor.b32  	%r83303, %r83302, %r83301;
	shl.b32 	%r83304, %r83303, 7;
	and.b32  	%r83305, %r83304, -1658038656;
	xor.b32  	%r682, %r83305, %r83303;
	setp.lt.s32 	%p9527, %r100954, 623;
	@%p9527 bra 	$L__BB3_296;
	mov.b32 	%r100956, 0;
	mov.u64 	%rd6184, %rd5;
$L__BB3_292:
	and.b32  	%r83307, %r100881, -2147483648;
	ld.local.u32 	%r83308, [%rd6184+4];
	and.b32  	%r83309, %r83308, 2147483646;
	or.b32  	%r83310, %r83309, %r83307;
	ld.local.u32 	%r83311, [%rd6184+1588];
	shr.u32 	%r83312, %r83310, 1;
	and.b32  	%r83313, %r83308, 1;
	setp.eq.b32 	%p9528, %r83313, 1;
	selp.b32 	%r83314, -1727483681, 0, %p9528;
	xor.b32  	%r83315, %r83314, %r83311;
	xor.b32  	%r83316, %r83315, %r83312;
	st.local.u32 	[%rd6184], %r83316;
	and.b32  	%r83317, %r83308, -2147483648;
	ld.local.u32 	%r83318, [%rd6184+8];
	and.b32  	%r83319, %r83318, 2147483646;
	or.b32  	%r83320, %r83319, %r83317;
	ld.local.u32 	%r83321, [%rd6184+1592];
	shr.u32 	%r83322, %r83320, 1;
	and.b32  	%r83323, %r83318, 1;
	setp.eq.b32 	%p9529, %r83323, 1;
	selp.b32 	%r83324, -1727483681, 0, %p9529;
	xor.b32  	%r83325, %r83324, %r83321;
	xor.b32  	%r83326, %r83325, %r83322;
	st.local.u32 	[%rd6184+4], %r83326;
	and.b32  	%r83327, %r83318, -2147483648;
	ld.local.u32 	%r685, [%rd6184+12];
	and.b32  	%r83328, %r685, 2147483646;
	or.b32  	%r83329, %r83328, %r83327;
	ld.local.u32 	%r83330, [%rd6184+1596];
	shr.u32 	%r83331, %r83329, 1;
	and.b32  	%r83332, %r685, 1;
	setp.eq.b32 	%p9530, %r83332, 1;
	selp.b32 	%r83333, -1727483681, 0, %p9530;
	xor.b32  	%r83334, %r83333, %r83330;
	xor.b32  	%r83335, %r83334, %r83331;
	st.local.u32 	[%rd6184+8], %r83335;
	setp.ne.s32 	%p9531, %r100956, 224;
	@%p9531 bra 	$L__BB3_313;
	ld.local.u32 	%r100958, [%rd5+908];
	add.s64 	%rd6185, %rd5, 924;
	mov.b32 	%r100957, 0;
$L__BB3_294:
	and.b32  	%r83346, %r100958, -2147483648;
	ld.local.u32 	%r83347, [%rd6185+-12];
	and.b32  	%r83348, %r83347, 2147483646;
	or.b32  	%r83349, %r83348, %r83346;
	ld.local.u32 	%r83350, [%rd6185+-924];
	shr.u32 	%r83351, %r83349, 1;
	and.b32  	%r83352, %r83347, 1;
	setp.eq.b32 	%p9533, %r83352, 1;
	selp.b32 	%r83353, -1727483681, 0, %p9533;
	xor.b32  	%r83354, %r83353, %r83350;
	xor.b32  	%r83355, %r83354, %r83351;
	st.local.u32 	[%rd6185+-16], %r83355;
	and.b32  	%r83356, %r83347, -2147483648;
	ld.local.u32 	%r83357, [%rd6185+-8];
	and.b32  	%r83358, %r83357, 2147483646;
	or.b32  	%r83359, %r83358, %r83356;
	ld.local.u32 	%r83360, [%rd6185+-920];
	shr.u32 	%r83361, %r83359, 1;
	and.b32  	%r83362, %r83357, 1;
	setp.eq.b32 	%p9534, %r83362, 1;
	selp.b32 	%r83363, -1727483681, 0, %p9534;
	xor.b32  	%r83364, %r83363, %r83360;
	xor.b32  	%r83365, %r83364, %r83361;
	st.local.u32 	[%rd6185+-12], %r83365;
	and.b32  	%r83366, %r83357, -2147483648;
	ld.local.u32 	%r83367, [%rd6185+-4];
	and.b32  	%r83368, %r83367, 2147483646;
	or.b32  	%r83369, %r83368, %r83366;
	ld.local.u32 	%r83370, [%rd6185+-916];
	shr.u32 	%r83371, %r83369, 1;
	and.b32  	%r83372, %r83367, 1;
	setp.eq.b32 	%p9535, %r83372, 1;
	selp.b32 	%r83373, -1727483681, 0, %p9535;
	xor.b32  	%r83374, %r83373, %r83370;
	xor.b32  	%r83375, %r83374, %r83371;
	st.local.u32 	[%rd6185+-8], %r83375;
	and.b32  	%r83376, %r83367, -2147483648;
	ld.local.u32 	%r100958, [%rd6185];
	and.b32  	%r83377, %r100958, 2147483646;
	or.b32  	%r83378, %r83377, %r83376;
	ld.local.u32 	%r83379, [%rd6185+-912];
	shr.u32 	%r83380, %r83378, 1;
	and.b32  	%r83381, %r100958, 1;
	setp.eq.b32 	%p9536, %r83381, 1;
	selp.b32 	%r83382, -1727483681, 0, %p9536;
	xor.b32  	%r83383, %r83382, %r83379;
	xor.b32  	%r83384, %r83383, %r83380;
	st.local.u32 	[%rd6185+-4], %r83384;
	add.s32 	%r100957, %r100957, 4;
	add.s64 	%rd6185, %rd6185, 16;
	setp.ne.s32 	%p9537, %r100957, 396;
	@%p9537 bra 	$L__BB3_294;
	ld.local.u32 	%r83386, [%rd12];
	and.b32  	%r83387, %r83386, -2147483648;
	ld.local.u32 	%r100881, [%rd14];
	and.b32  	%r83388, %r100881, 2147483646;
	or.b32  	%r83389, %r83388, %r83387;
	ld.local.u32 	%r83390, [%rd13];
	shr.u32 	%r83391, %r83389, 1;
	and.b32  	%r83392, %r100881, 1;
	setp.eq.b32 	%p9538, %r83392, 1;
	selp.b32 	%r83393, -1727483681, 0, %p9538;
	xor.b32  	%r83394, %r83393, %r83390;
	xor.b32  	%r83395, %r83394, %r83391;
	st.local.u32 	[%rd12], %r83395;
	mov.b32 	%r100960, 0;
$L__BB3_296:
	add.s32 	%r100966, %r100960, 1;
	st.local.u32 	[%rd5+2496], %r100966;
	mul.wide.s32 	%rd5548, %r100960, 4;
	add.s64 	%rd5549, %rd5, %rd5548;
	ld.local.u32 	%r83396, [%rd5549];
	shr.u32 	%r83397, %r83396, 11;
	xor.b32  	%r83398, %r83397, %r83396;
	shl.b32 	%r83399, %r83398, 7;
	and.b32  	%r83400, %r83399, -1658038656;
	xor.b32  	%r695, %r83400, %r83398;
	setp.lt.s32 	%p9539, %r100960, 623;
	@%p9539 bra 	$L__BB3_302;
	mov.b32 	%r100962, 0;
	mov.u64 	%rd6186, %rd5;
$L__BB3_298:
	and.b32  	%r83402, %r100881, -2147483648;
	ld.local.u32 	%r83403, [%rd6186+4];
	and.b32  	%r83404, %r83403, 2147483646;
	or.b32  	%r83405, %r83404, %r83402;
	ld.local.u32 	%r83406, [%rd6186+1588];
	shr.u32 	%r83407, %r83405, 1;
	and.b32  	%r83408, %r83403, 1;
	setp.eq.b32 	%p9540, %r83408, 1;
	selp.b32 	%r83409, -1727483681, 0, %p9540;
	xor.b32  	%r83410, %r83409, %r83406;
	xor.b32  	%r83411, %r83410, %r83407;
	st.local.u32 	[%rd6186], %r83411;
	and.b32  	%r83412, %r83403, -2147483648;
	ld.local.u32 	%r83413, [%rd6186+8];
	and.b32  	%r83414, %r83413, 2147483646;
	or.b32  	%r83415, %r83414, %r83412;
	ld.local.u32 	%r83416, [%rd6186+1592];
	shr.u32 	%r83417, %r83415, 1;
	and.b32  	%r83418, %r83413, 1;
	setp.eq.b32 	%p9541, %r83418, 1;
	selp.b32 	%r83419, -1727483681, 0, %p9541;
	xor.b32  	%r83420, %r83419, %r83416;
	xor.b32  	%r83421, %r83420, %r83417;
	st.local.u32 	[%rd6186+4], %r83421;
	and.b32  	%r83422, %r83413, -2147483648;
	ld.local.u32 	%r698, [%rd6186+12];
	and.b32  	%r83423, %r698, 2147483646;
	or.b32  	%r83424, %r83423, %r83422;
	ld.local.u32 	%r83425, [%rd6186+1596];
	shr.u32 	%r83426, %r83424, 1;
	and.b32  	%r83427, %r698, 1;
	setp.eq.b32 	%p9542, %r83427, 1;
	selp.b32 	%r83428, -1727483681, 0, %p9542;
	xor.b32  	%r83429, %r83428, %r83425;
	xor.b32  	%r83430, %r83429, %r83426;
	st.local.u32 	[%rd6186+8], %r83430;
	setp.ne.s32 	%p9543, %r100962, 224;
	@%p9543 bra 	$L__BB3_312;
	ld.local.u32 	%r100963, [%rd9];
	mov.b32 	%r100964, 227;
$L__BB3_300:
	mul.wide.u32 	%rd5550, %r100964, 4;
	add.s64 	%rd5551, %rd5, %rd5550;
	and.b32  	%r83441, %r100963, -2147483648;
	ld.local.u32 	%r83442, [%rd5551+4];
	and.b32  	%r83443, %r83442, 2147483646;
	or.b32  	%r83444, %r83443, %r83441;
	ld.local.u32 	%r83445, [%rd5551+-908];
	shr.u32 	%r83446, %r83444, 1;
	and.b32  	%r83447, %r83442, 1;
	setp.eq.b32 	%p9545, %r83447, 1;
	selp.b32 	%r83448, -1727483681, 0, %p9545;
	xor.b32  	%r83449, %r83448, %r83445;
	xor.b32  	%r83450, %r83449, %r83446;
	st.local.u32 	[%rd5551], %r83450;
	and.b32  	%r83451, %r83442, -2147483648;
	ld.local.u32 	%r83452, [%rd5551+8];
	and.b32  	%r83453, %r83452, 2147483646;
	or.b32  	%r83454, %r83453, %r83451;
	ld.local.u32 	%r83455, [%rd5551+-904];
	shr.u32 	%r83456, %r83454, 1;
	and.b32  	%r83457, %r83452, 1;
	setp.eq.b32 	%p9546, %r83457, 1;
	selp.b32 	%r83458, -1727483681, 0, %p9546;
	xor.b32  	%r83459, %r83458, %r83455;
	xor.b32  	%r83460, %r83459, %r83456;
	st.local.u32 	[%rd5551+4], %r83460;
	and.b32  	%r83461, %r83452, -2147483648;
	ld.local.u32 	%r83462, [%rd5551+12];
	and.b32  	%r83463, %r83462, 2147483646;
	or.b32  	%r83464, %r83463, %r83461;
	ld.local.u32 	%r83465, [%rd5551+-900];
	shr.u32 	%r83466, %r83464, 1;
	and.b32  	%r83467, %r83462, 1;
	setp.eq.b32 	%p9547, %r83467, 1;
	selp.b32 	%r83468, -1727483681, 0, %p9547;
	xor.b32  	%r83469, %r83468, %r83465;
	xor.b32  	%r83470, %r83469, %r83466;
	st.local.u32 	[%rd5551+8], %r83470;
	and.b32  	%r83471, %r83462, -2147483648;
	add.s32 	%r100964, %r100964, 4;
	ld.local.u32 	%r100963, [%rd5551+16];
	and.b32  	%r83472, %r100963, 2147483646;
	or.b32  	%r83473, %r83472, %r83471;
	ld.local.u32 	%r83474, [%rd5551+-896];
	shr.u32 	%r83475, %r83473, 1;
	and.b32  	%r83476, %r100963, 1;
	setp.eq.b32 	%p9548, %r83476, 1;
	selp.b32 	%r83477, -1727483681, 0, %p9548;
	xor.b32  	%r83478, %r83477, %r83474;
	xor.b32  	%r83479, %r83478, %r83475;
	st.local.u32 	[%rd5551+12], %r83479;
	setp.ne.s32 	%p9549, %r100964, 623;
	@%p9549 bra 	$L__BB3_300;
	ld.local.u32 	%r83481, [%rd5+2492];
	and.b32  	%r83482, %r83481, -2147483648;
	ld.local.u32 	%r100881, [%rd5];
	and.b32  	%r83483, %r100881, 2147483646;
	or.b32  	%r83484, %r83483, %r83482;
	ld.local.u32 	%r83485, [%rd5+1584];
	shr.u32 	%r83486, %r83484, 1;
	and.b32  	%r83487, %r100881, 1;
	setp.eq.b32 	%p9550, %r83487, 1;
	selp.b32 	%r83488, -1727483681, 0, %p9550;
	xor.b32  	%r83489, %r83488, %r83485;
	xor.b32  	%r83490, %r83489, %r83486;
	st.local.u32 	[%rd5+2492], %r83490;
	mov.b32 	%r100966, 0;
$L__BB3_302:
	setp.gt.u32 	%p9552, %r15025, %r15026;
	add.s32 	%r100975, %r100966, 1;
	st.local.u32 	[%rd5+2496], %r100975;
	mul.wide.s32 	%rd5552, %r100966, 4;
	add.s64 	%rd5553, %rd5, %rd5552;
	ld.local.u32 	%r83491, [%rd5553];
	shr.u32 	%r83492, %r83491, 11;
	xor.b32  	%r83493, %r83492, %r83491;
	shl.b32 	%r83494, %r83493, 7;
	and.b32  	%r83495, %r83494, -1658038656;
	xor.b32  	%r83496, %r83495, %r83493;
	shl.b32 	%r83497, %r83496, 15;
	and.b32  	%r83498, %r83497, -402653184;
	xor.b32  	%r83499, %r83498, %r83496;
	shr.u32 	%r83500, %r83499, 27;
	shl.b32 	%r83501, %r656, 15;
	and.b32  	%r83502, %r83501, -402653184;
	xor.b32  	%r83503, %r83502, %r656;
	shr.u32 	%r83504, %r83503, 7;
	and.b32  	%r83505, %r83504, 32505856;
	shl.b32 	%r83506, %r669, 15;
	and.b32  	%r83507, %r83506, -402653184;
	xor.b32  	%r83508, %r83507, %r669;
	shr.u32 	%r83509, %r83508, 12;
	and.b32  	%r83510, %r83509, 1015808;
	or.b32  	%r83511, %r83510, %r83505;
	shl.b32 	%r83512, %r682, 15;
	and.b32  	%r83513, %r83512, -402653184;
	xor.b32  	%r83514, %r83513, %r682;
	shr.u32 	%r83515, %r83514, 17;
	and.b32  	%r83516, %r83515, 31744;
	or.b32  	%r83517, %r83511, %r83516;
	shl.b32 	%r83518, %r695, 15;
	and.b32  	%r83519, %r83518, -402653184;
	xor.b32  	%r83520, %r83519, %r695;
	shr.u32 	%r83521, %r83520, 22;
	and.b32  	%r83522, %r83521, 992;
	or.b32  	%r83523, %r83517, %r83522;
	or.b32  	%r100970, %r83523, %r83500;
	mov.pred 	%p11843, 0;
	@%p9552 bra 	$L__BB3_311;
	mov.pred 	%p11843, 0;
	mov.u32 	%r100969, %r15025;
$L__BB3_304:
	shl.b32 	%r715, %r100970, 5;
	setp.lt.s32 	%p9554, %r100975, 624;
	@%p9554 bra 	$L__BB3_310;
	mov.b32 	%r100972, 0;
$L__BB3_306:
	mul.wide.u32 	%rd5554, %r100972, 4;
	add.s64 	%rd152, %rd5, %rd5554;
	and.b32  	%r83525, %r100881, -2147483648;
	ld.local.u32 	%r83526, [%rd152+4];
	and.b32  	%r83527, %r83526, 2147483646;
	or.b32  	%r83528, %r83527, %r83525;
	ld.local.u32 	%r83529, [%rd152+1588];
	shr.u32 	%r83530, %r83528, 1;
	and.b32  	%r83531, %r83526, 1;
	setp.eq.b32 	%p9555, %r83531, 1;
	selp.b32 	%r83532, -1727483681, 0, %p9555;
	xor.b32  	%r83533, %r83532, %r83529;
	xor.b32  	%r83534, %r83533, %r83530;
	st.local.u32 	[%rd152], %r83534;
	and.b32  	%r83535, %r83526, -2147483648;
	ld.local.u32 	%r83536, [%rd152+8];
	and.b32  	%r83537, %r83536, 2147483646;
	or.b32  	%r83538, %r83537, %r83535;
	ld.local.u32 	%r83539, [%rd152+1592];
	shr.u32 	%r83540, %r83538, 1;
	and.b32  	%r83541, %r83536, 1;
	setp.eq.b32 	%p9556, %r83541, 1;
	selp.b32 	%r83542, -1727483681, 0, %p9556;
	xor.b32  	%r83543, %r83542, %r83539;
	xor.b32  	%r83544, %r83543, %r83540;
	st.local.u32 	[%rd152+4], %r83544;
	and.b32  	%r83545, %r83536, -2147483648;
	ld.local.u32 	%r718, [%rd152+12];
	and.b32  	%r83546, %r718, 2147483646;
	or.b32  	%r83547, %r83546, %r83545;
	ld.local.u32 	%r83548, [%rd152+1596];
	shr.u32 	%r83549, %r83547, 1;
	and.b32  	%r83550, %r718, 1;
	setp.eq.b32 	%p9557, %r83550, 1;
	selp.b32 	%r83551, -1727483681, 0, %p9557;
	xor.b32  	%r83552, %r83551, %r83548;
	xor.b32  	%r83553, %r83552, %r83549;
	st.local.u32 	[%rd152+8], %r83553;
	setp.ne.s32 	%p9558, %r100972, 224;
	@%p9558 bra 	$L__BB3_7175;
	ld.local.u32 	%r100973, [%rd9];
	mov.b32 	%r100974, 227;
$L__BB3_308:
	mul.wide.u32 	%rd5555, %r100974, 4;
	add.s64 	%rd5556, %rd5, %rd5555;
	and.b32  	%r83564, %r100973, -2147483648;
	ld.local.u32 	%r83565, [%rd5556+4];
	and.b32  	%r83566, %r83565, 2147483646;
	or.b32  	%r83567, %r83566, %r83564;
	ld.local.u32 	%r83568, [%rd5556+-908];
	shr.u32 	%r83569, %r83567, 1;
	and.b32  	%r83570, %r83565, 1;
	setp.eq.b32 	%p9560, %r83570, 1;
	selp.b32 	%r83571, -1727483681, 0, %p9560;
	xor.b32  	%r83572, %r83571, %r83568;
	xor.b32  	%r83573, %r83572, %r83569;
	st.local.u32 	[%rd5556], %r83573;
	and.b32  	%r83574, %r83565, -2147483648;
	ld.local.u32 	%r83575, [%rd5556+8];
	and.b32  	%r83576, %r83575, 2147483646;
	or.b32  	%r83577, %r83576, %r83574;
	ld.local.u32 	%r83578, [%rd5556+-904];
	shr.u32 	%r83579, %r83577, 1;
	and.b32  	%r83580, %r83575, 1;
	setp.eq.b32 	%p9561, %r83580, 1;
	selp.b32 	%r83581, -1727483681, 0, %p9561;
	xor.b32  	%r83582, %r83581, %r83578;
	xor.b32  	%r83583, %r83582, %r83579;
	st.local.u32 	[%rd5556+4], %r83583;
	and.b32  	%r83584, %r83575, -2147483648;
	ld.local.u32 	%r83585, [%rd5556+12];
	and.b32  	%r83586, %r83585, 2147483646;
	or.b32  	%r83587, %r83586, %r83584;
	ld.local.u32 	%r83588, [%rd5556+-900];
	shr.u32 	%r83589, %r83587, 1;
	and.b32  	%r83590, %r83585, 1;
	setp.eq.b32 	%p9562, %r83590, 1;
	selp.b32 	%r83591, -1727483681, 0, %p9562;
	xor.b32  	%r83592, %r83591, %r83588;
	xor.b32  	%r83593, %r83592, %r83589;
	st.local.u32 	[%rd5556+8], %r83593;
	and.b32  	%r83594, %r83585, -2147483648;
	add.s32 	%r100974, %r100974, 4;
	ld.local.u32 	%r100973, [%rd5556+16];
	and.b32  	%r83595, %r100973, 2147483646;
	or.b32  	%r83596, %r83595, %r83594;
	ld.local.u32 	%r83597, [%rd5556+-896];
	shr.u32 	%r83598, %r83596, 1;
	and.b32  	%r83599, %r100973, 1;
	setp.eq.b32 	%p9563, %r83599, 1;
	selp.b32 	%r83600, -1727483681, 0, %p9563;
	xor.b32  	%r83601, %r83600, %r83597;
	xor.b32  	%r83602, %r83601, %r83598;
	st.local.u32 	[%rd5556+12], %r83602;
	setp.ne.s32 	%p9564, %r100974, 623;
	@%p9564 bra 	$L__BB3_308;
	ld.local.u32 	%r83604, [%rd5+2492];
	and.b32  	%r83605, %r83604, -2147483648;
	ld.local.u32 	%r100881, [%rd5];
	and.b32  	%r83606, %r100881, 2147483646;
	or.b32  	%r83607, %r83606, %r83605;
	ld.local.u32 	%r83608, [%rd5+1584];
	shr.u32 	%r83609, %r83607, 1;
	and.b32  	%r83610, %r100881, 1;
	setp.eq.b32 	%p9565, %r83610, 1;
	selp.b32 	%r83611, -1727483681, 0, %p9565;
	xor.b32  	%r83612, %r83611, %r83608;
	xor.b32  	%r83613, %r83612, %r83609;
	st.local.u32 	[%rd5+2492], %r83613;
	mov.b32 	%r100975, 0;
$L__BB3_310:
	add.s32 	%r727, %r100975, 1;
	st.local.u32 	[%rd5+2496], %r727;
	mul.wide.s32 	%rd5557, %r100975, 4;
	add.s64 	%rd5558, %rd5, %rd5557;
	ld.local.u32 	%r83614, [%rd5558];
	shr.u32 	%r83615, %r83614, 11;
	xor.b32  	%r83616, %r83615, %r83614;
	shl.b32 	%r83617, %r83616, 7;
	and.b32  	%r83618, %r83617, -1658038656;
	xor.b32  	%r83619, %r83618, %r83616;
	shl.b32 	%r83620, %r83619, 15;
	and.b32  	%r83621, %r83620, -402653184;
	xor.b32  	%r83622, %r83621, %r83619;
	shr.u32 	%r83623, %r83622, 27;
	and.b32  	%r83625, %r715, 1073741792;
	or.b32  	%r100970, %r83623, %r83625;
	setp.eq.s32 	%p9566, %r100970, %r15022;
	or.pred  	%p11843, %p11843, %p9566;
	add.s32 	%r100969, %r100969, 1;
	setp.gt.u32 	%p9567, %r100969, %r15026;
	mov.u32 	%r100975, %r727;
	@%p9567 bra 	$L__BB3_311;
	bra.uni 	$L__BB3_304;
$L__BB3_311:
	and.pred  	%p21, %p11841, %p11843;
	mov.b32 	%r83627, 624;
	st.local.u32 	[%rd5+2496], %r83627;
	st.local.u32 	[%rd5], %r12;
	mov.b32 	%r100978, 1;
	mov.u32 	%r100977, %r12;
	bra.uni 	$L__BB3_325;
$L__BB3_312:
	and.b32  	%r83431, %r698, -2147483648;
	add.s32 	%r100962, %r100962, 4;
	add.s64 	%rd153, %rd6186, 16;
	ld.local.u32 	%r100881, [%rd6186+16];
	and.b32  	%r83432, %r100881, 2147483646;
	or.b32  	%r83433, %r83432, %r83431;
	ld.local.u32 	%r83434, [%rd6186+1600];
	shr.u32 	%r83435, %r83433, 1;
	and.b32  	%r83436, %r100881, 1;
	setp.eq.b32 	%p9544, %r83436, 1;
	selp.b32 	%r83437, -1727483681, 0, %p9544;
	xor.b32  	%r83438, %r83437, %r83434;
	xor.b32  	%r83439, %r83438, %r83435;
	st.local.u32 	[%rd6186+12], %r83439;
	mov.u64 	%rd6186, %rd153;
	bra.uni 	$L__BB3_298;
$L__BB3_313:
	and.b32  	%r83336, %r685, -2147483648;
	add.s32 	%r100956, %r100956, 4;
	add.s64 	%rd154, %rd6184, 16;
	ld.local.u32 	%r100881, [%rd6184+16];
	and.b32  	%r83337, %r100881, 2147483646;
	or.b32  	%r83338, %r83337, %r83336;
	ld.local.u32 	%r83339, [%rd6184+1600];
	shr.u32 	%r83340, %r83338, 1;
	and.b32  	%r83341, %r100881, 1;
	setp.eq.b32 	%p9532, %r83341, 1;
	selp.b32 	%r83342, -1727483681, 0, %p9532;
	xor.b32  	%r83343, %r83342, %r83339;
	xor.b32  	%r83344, %r83343, %r83340;
	st.local.u32 	[%rd6184+12], %r83344;
	mov.u64 	%rd6184, %rd154;
	bra.uni 	$L__BB3_292;
$L__BB3_314:
	and.b32  	%r83241, %r672, -2147483648;
	add.s32 	%r100950, %r100950, 4;
	add.s64 	%rd155, %rd6182, 16;
	ld.local.u32 	%r100881, [%rd6182+16];
	and.b32  	%r83242, %r100881, 2147483646;
	or.b32  	%r83243, %r83242, %r83241;
	ld.local.u32 	%r83244, [%rd6182+1600];
	shr.u32 	%r83245, %r83243, 1;
	and.b32  	%r83246, %r100881, 1;
	setp.eq.b32 	%p9520, %r83246, 1;
	selp.b32 	%r83247, -1727483681, 0, %p9520;
	xor.b32  	%r83248, %r83247, %r83244;
	xor.b32  	%r83249, %r83248, %r83245;
	st.local.u32 	[%rd6182+12], %r83249;
	mov.u64 	%rd6182, %rd155;
	bra.uni 	$L__BB3_286;
$L__BB3_315:
	and.b32  	%r83146, %r659, -2147483648;
	add.s32 	%r100944, %r100944, 4;
	add.s64 	%rd156, %rd6180, 16;
	ld.local.u32 	%r100881, [%rd6180+16];
	and.b32  	%r83147, %r100881, 2147483646;
	or.b32  	%r83148, %r83147, %r83146;
	ld.local.u32 	%r83149, [%rd6180+1600];
	shr.u32 	%r83150, %r83148, 1;
	and.b32  	%r83151, %r100881, 1;
	setp.eq.b32 	%p9508, %r83151, 1;
	selp.b32 	%r83152, -1727483681, 0, %p9508;
	xor.b32  	%r83153, %r83152, %r83149;
	xor.b32  	%r83154, %r83153, %r83150;
	st.local.u32 	[%rd6180+12], %r83154;
	mov.u64 	%rd6180, %rd156;
	bra.uni 	$L__BB3_280;
$L__BB3_316:
	and.b32  	%r83051, %r646, -2147483648;
	add.s32 	%r100938, %r100938, 4;
	add.s64 	%rd157, %rd6178, 16;
	ld.local.u32 	%r100881, [%rd6178+16];
	and.b32  	%r83052, %r100881, 2147483646;
	or.b32  	%r83053, %r83052, %r83051;
	ld.local.u32 	%r83054, [%rd6178+1600];
	shr.u32 	%r83055, %r83053, 1;
	and.b32  	%r83056, %r100881, 1;
	setp.eq.b32 	%p9496, %r83056, 1;
	selp.b32 	%r83057, -1727483681, 0, %p9496;
	xor.b32  	%r83058, %r83057, %r83054;
	xor.b32  	%r83059, %r83058, %r83055;
	st.local.u32 	[%rd6178+12], %r83059;
	mov.u64 	%rd6178, %rd157;
	bra.uni 	$L__BB3_274;
$L__BB3_317:
	and.b32  	%r82961, %r631, -2147483648;
	add.s32 	%r100930, %r100930, 4;
	add.s64 	%rd158, %rd6177, 16;
	ld.local.u32 	%r100881, [%rd6177+16];
	and.b32  	%r82962, %r100881, 2147483646;
	or.b32  	%r82963, %r82962, %r82961;
	ld.local.u32 	%r82964, [%rd6177+1600];
	shr.u32 	%r82965, %r82963, 1;
	and.b32  	%r82966, %r100881, 1;
	setp.eq.b32 	%p9483, %r82966, 1;
	selp.b32 	%r82967, -1727483681, 0, %p9483;
	xor.b32  	%r82968, %r82967, %r82964;
	xor.b32  	%r82969, %r82968, %r82965;
	st.local.u32 	[%rd6177+12], %r82969;
	mov.u64 	%rd6177, %rd158;
	bra.uni 	$L__BB3_267;
$L__BB3_318:
	and.b32  	%r82735, %r591, -2147483648;
	add.s32 	%r100909, %r100909, 4;
	add.s64 	%rd159, %rd6176, 16;
	ld.local.u32 	%r100881, [%rd6176+16];
	and.b32  	%r82736, %r100881, 2147483646;
	or.b32  	%r82737, %r82736, %r82735;
	ld.local.u32 	%r82738, [%rd6176+1600];
	shr.u32 	%r82739, %r82737, 1;
	and.b32  	%r82740, %r100881, 1;
	setp.eq.b32 	%p9453, %r82740, 1;
	selp.b32 	%r82741, -1727483681, 0, %p9453;
	xor.b32  	%r82742, %r82741, %r82738;
	xor.b32  	%r82743, %r82742, %r82739;
	st.local.u32 	[%rd6176+12], %r82743;
	mov.u64 	%rd6176, %rd159;
	bra.uni 	$L__BB3_250;
$L__BB3_319:
	and.b32  	%r82640, %r578, -2147483648;
	add.s32 	%r100903, %r100903, 4;
	add.s64 	%rd160, %rd6174, 16;
	ld.local.u32 	%r100881, [%rd6174+16];
	and.b32  	%r82641, %r100881, 2147483646;
	or.b32  	%r82642, %r82641, %r82640;
	ld.local.u32 	%r82643, [%rd6174+1600];
	shr.u32 	%r82644, %r82642, 1;
	and.b32  	%r82645, %r100881, 1;
	setp.eq.b32 	%p9441, %r82645, 1;
	selp.b32 	%r82646, -1727483681, 0, %p9441;
	xor.b32  	%r82647, %r82646, %r82643;
	xor.b32  	%r82648, %r82647, %r82644;
	st.local.u32 	[%rd6174+12], %r82648;
	mov.u64 	%rd6174, %rd160;
	bra.uni 	$L__BB3_244;
$L__BB3_320:
	and.b32  	%r82545, %r565, -2147483648;
	add.s32 	%r100897, %r100897, 4;
	add.s64 	%rd161, %rd6172, 16;
	ld.local.u32 	%r100881, [%rd6172+16];
	and.b32  	%r82546, %r100881, 2147483646;
	or.b32  	%r82547, %r82546, %r82545;
	ld.local.u32 	%r82548, [%rd6172+1600];
	shr.u32 	%r82549, %r82547, 1;
	and.b32  	%r82550, %r100881, 1;
	setp.eq.b32 	%p9429, %r82550, 1;
	selp.b32 	%r82551, -1727483681, 0, %p9429;
	xor.b32  	%r82552, %r82551, %r82548;
	xor.b32  	%r82553, %r82552, %r82549;
	st.local.u32 	[%rd6172+12], %r82553;
	mov.u64 	%rd6172, %rd161;
	bra.uni 	$L__BB3_238;
$L__BB3_321:
	and.b32  	%r82450, %r552, -2147483648;
	add.s32 	%r100891, %r100891, 4;
	add.s64 	%rd162, %rd6170, 16;
	ld.local.u32 	%r100881, [%rd6170+16];
	and.b32  	%r82451, %r100881, 2147483646;
	or.b32  	%r82452, %r82451, %r82450;
	ld.local.u32 	%r82453, [%rd6170+1600];
	shr.u32 	%r82454, %r82452, 1;
	and.b32  	%r82455, %r100881, 1;
	setp.eq.b32 	%p9417, %r82455, 1;
	selp.b32 	%r82456, -1727483681, 0, %p9417;
	xor.b32  	%r82457, %r82456, %r82453;
	xor.b32  	%r82458, %r82457, %r82454;
	st.local.u32 	[%rd6170+12], %r82458;
	mov.u64 	%rd6170, %rd162;
	bra.uni 	$L__BB3_232;
$L__BB3_322:
	and.b32  	%r82355, %r539, -2147483648;
	add.s32 	%r100885, %r100885, 4;
	add.s64 	%rd163, %rd6168, 16;
	ld.local.u32 	%r100881, [%rd6168+16];
	and.b32  	%r82356, %r100881, 2147483646;
	or.b32  	%r82357, %r82356, %r82355;
	ld.local.u32 	%r82358, [%rd6168+1600];
	shr.u32 	%r82359, %r82357, 1;
	and.b32  	%r82360, %r100881, 1;
	setp.eq.b32 	%p9405, %r82360, 1;
	selp.b32 	%r82361, -1727483681, 0, %p9405;
	xor.b32  	%r82362, %r82361, %r82358;
	xor.b32  	%r82363, %r82362, %r82359;
	st.local.u32 	[%rd6168+12], %r82363;
	mov.u64 	%rd6168, %rd163;
	bra.uni 	$L__BB3_226;
$L__BB3_323:
	and.b32  	%r82265, %r524, -2147483648;
	add.s32 	%r100877, %r100877, 4;
	add.s64 	%rd164, %rd6167, 16;
	ld.local.u32 	%r100881, [%rd6167+16];
	and.b32  	%r82266, %r100881, 2147483646;
	or.b32  	%r82267, %r82266, %r82265;
	ld.local.u32 	%r82268, [%rd6167+1600];
	shr.u32 	%r82269, %r82267, 1;
	and.b32  	%r82270, %r100881, 1;
	setp.eq.b32 	%p9392, %r82270, 1;
	selp.b32 	%r82271, -1727483681, 0, %p9392;
	xor.b32  	%r82272, %r82271, %r82268;
	xor.b32  	%r82273, %r82272, %r82269;
	st.local.u32 	[%rd6167+12], %r82273;
	mov.u64 	%rd6167, %rd164;
	bra.uni 	$L__BB3_219;
$L__BB3_324:
	shr.u32 	%r83638, %r760, 30;
	xor.b32  	%r83639, %r83638, %r760;
	mad.lo.s32 	%r100977, %r83639, 1812433253, %r761;
	st.local.u32 	[%rd165+12], %r100977;
	add.s32 	%r100978, %r100978, 4;
$L__BB3_325:
	shr.u32 	%r83628, %r100977, 30;
	xor.b32  	%r83629, %r83628, %r100977;
	mad.lo.s32 	%r83630, %r83629, 1812433253, %r100978;
	mul.wide.u32 	%rd5559, %r100978, 4;
	add.s64 	%rd165, %rd5, %rd5559;
	st.local.u32 	[%rd165], %r83630;
	shr.u32 	%r83631, %r83630, 30;
	xor.b32  	%r83632, %r83631, %r83630;
	mad.lo.s32 	%r83633, %r83632, 1812433253, %r100978;
	add.s32 	%r83634, %r83633, 1;
	st.local.u32 	[%rd165+4], %r83634;
	shr.u32 	%r83635, %r83634, 30;
	xor.b32  	%r83636, %r83635, %r83634;
	mad.lo.s32 	%r83637, %r83636, 1812433253, %r100978;
	add.s32 	%r760, %r83637, 2;
	st.local.u32 	[%rd165+8], %r760;
	add.s32 	%r761, %r100978, 3;
	setp.ne.s32 	%p9568, %r761, 624;
	@%p9568 bra 	$L__BB3_324;
	setp.lt.s32 	%p9569, %r15023, -62;
	ld.local.u32 	%r100986, [%rd5+2496];
	mov.u32 	%r100987, %r12;
	@%p9569 bra 	$L__BB3_335;
	mov.b32 	%r100981, 0;
	mov.u32 	%r100987, %r12;
$L__BB3_328:
	setp.lt.s32 	%p9570, %r100986, 624;
	@%p9570 bra 	$L__BB3_334;
	mov.b32 	%r100983, 0;
	mov.u64 	%rd6187, %rd5;
$L__BB3_330:
	and.b32  	%r83642, %r100987, -2147483648;
	ld.local.u32 	%r83643, [%rd6187+4];
	and.b32  	%r83644, %r83643, 2147483646;
	or.b32  	%r83645, %r83644, %r83642;
	ld.local.u32 	%r83646, [%rd6187+1588];
	shr.u32 	%r83647, %r83645, 1;
	and.b32  	%r83648, %r83643, 1;
	setp.eq.b32 	%p9571, %r83648, 1;
	selp.b32 	%r83649, -1727483681, 0, %p9571;
	xor.b32  	%r83650, %r83649, %r83646;
	xor.b32  	%r83651, %r83650, %r83647;
	st.local.u32 	[%rd6187], %r83651;
	and.b32  	%r83652, %r83643, -2147483648;
	ld.local.u32 	%r83653, [%rd6187+8];
	and.b32  	%r83654, %r83653, 2147483646;
	or.b32  	%r83655, %r83654, %r83652;
	ld.local.u32 	%r83656, [%rd6187+1592];
	shr.u32 	%r83657, %r83655, 1;
	and.b32  	%r83658, %r83653, 1;
	setp.eq.b32 	%p9572, %r83658, 1;
	selp.b32 	%r83659, -1727483681, 0, %p9572;
	xor.b32  	%r83660, %r83659, %r83656;
	xor.b32  	%r83661, %r83660, %r83657;
	st.local.u32 	[%rd6187+4], %r83661;
	and.b32  	%r83662, %r83653, -2147483648;
	ld.local.u32 	%r768, [%rd6187+12];
	and.b32  	%r83663, %r768, 2147483646;
	or.b32  	%r83664, %r83663, %r83662;
	ld.local.u32 	%r83665, [%rd6187+1596];
	shr.u32 	%r83666, %r83664, 1;
	and.b32  	%r83667, %r768, 1;
	setp.eq.b32 	%p9573, %r83667, 1;
	selp.b32 	%r83668, -1727483681, 0, %p9573;
	xor.b32  	%r83669, %r83668, %r83665;
	xor.b32  	%r83670, %r83669, %r83666;
	st.local.u32 	[%rd6187+8], %r83670;
	setp.ne.s32 	%p9574, %r100983, 224;
	@%p9574 bra 	$L__BB3_434;
	ld.local.u32 	%r100984, [%rd9];
	mov.b32 	%r100985, 227;
$L__BB3_332:
	mul.wide.u32 	%rd5560, %r100985, 4;
	add.s64 	%rd5561, %rd5, %rd5560;
	and.b32  	%r83681, %r100984, -2147483648;
	ld.local.u32 	%r83682, [%rd5561+4];
	and.b32  	%r83683, %r83682, 2147483646;
	or.b32  	%r83684, %r83683, %r83681;
	ld.local.u32 	%r83685, [%rd5561+-908];
	shr.u32 	%r83686, %r83684, 1;
	and.b32  	%r83687, %r83682, 1;
	setp.eq.b32 	%p9576, %r83687, 1;
	selp.b32 	%r83688, -1727483681, 0, %p9576;
	xor.b32  	%r83689, %r83688, %r83685;
	xor.b32  	%r83690, %r83689, %r83686;
	st.local.u32 	[%rd5561], %r83690;
	and.b32  	%r83691, %r83682, -2147483648;
	ld.local.u32 	%r83692, [%rd5561+8];
	and.b32  	%r83693, %r83692, 2147483646;
	or.b32  	%r83694, %r83693, %r83691;
	ld.local.u32 	%r83695, [%rd5561+-904];
	shr.u32 	%r83696, %r83694, 1;
	and.b32  	%r83697, %r83692, 1;
	setp.eq.b32 	%p9577, %r83697, 1;
	selp.b32 	%r83698, -1727483681, 0, %p9577;
	xor.b32  	%r83699, %r83698, %r83695;
	xor.b32  	%r83700, %r83699, %r83696;
	st.local.u32 	[%rd5561+4], %r83700;
	and.b32  	%r83701, %r83692, -2147483648;
	ld.local.u32 	%r83702, [%rd5561+12];
	and.b32  	%r83703, %r83702, 2147483646;
	or.b32  	%r83704, %r83703, %r83701;
	ld.local.u32 	%r83705, [%rd5561+-900];
	shr.u32 	%r83706, %r83704, 1;
	and.b32  	%r83707, %r83702, 1;
	setp.eq.b32 	%p9578, %r83707, 1;
	selp.b32 	%r83708, -1727483681, 0, %p9578;
	xor.b32  	%r83709, %r83708, %r83705;
	xor.b32  	%r83710, %r83709, %r83706;
	st.local.u32 	[%rd5561+8], %r83710;
	and.b32  	%r83711, %r83702, -2147483648;
	add.s32 	%r100985, %r100985, 4;
	ld.local.u32 	%r100984, [%rd5561+16];
	and.b32  	%r83712, %r100984, 2147483646;
	or.b32  	%r83713, %r83712, %r83711;
	ld.local.u32 	%r83714, [%rd5561+-896];
	shr.u32 	%r83715, %r83713, 1;
	and.b32  	%r83716, %r100984, 1;
	setp.eq.b32 	%p9579, %r83716, 1;
	selp.b32 	%r83717, -1727483681, 0, %p9579;
	xor.b32  	%r83718, %r83717, %r83714;
	xor.b32  	%r83719, %r83718, %r83715;
	st.local.u32 	[%rd5561+12], %r83719;
	setp.ne.s32 	%p9580, %r100985, 623;
	@%p9580 bra 	$L__BB3_332;
	ld.local.u32 	%r83721, [%rd5+2492];
	and.b32  	%r83722, %r83721, -2147483648;
	ld.local.u32 	%r100987, [%rd5];
	and.b32  	%r83723, %r100987, 2147483646;
	or.b32  	%r83724, %r83723, %r83722;
	ld.local.u32 	%r83725, [%rd5+1584];
	shr.u32 	%r83726, %r83724, 1;
	and.b32  	%r83727, %r100987, 1;
	setp.eq.b32 	%p9581, %r83727, 1;
	selp.b32 	%r83728, -1727483681, 0, %p9581;
	xor.b32  	%r83729, %r83728, %r83725;
	xor.b32  	%r83730, %r83729, %r83726;
	st.local.u32 	[%rd5+2492], %r83730;
	mov.b32 	%r100986, 0;
$L__BB3_334:
	add.s32 	%r100986, %r100986, 1;
	st.local.u32 	[%rd5+2496], %r100986;
	add.s32 	%r778, %r100981, 1;
	setp.ne.s32 	%p9582, %r100981, %r25;
	mov.u32 	%r100981, %r778;
	@%p9582 bra 	$L__BB3_328;
$L__BB3_335:
	setp.lt.s32 	%p9583, %r100986, 624;
	@%p9583 bra 	$L__BB3_341;
	mov.b32 	%r100991, 0;
	mov.u64 	%rd6188, %rd5;
$L__BB3_337:
	and.b32  	%r83732, %r100987, -2147483648;
	ld.local.u32 	%r83733, [%rd6188+4];
	and.b32  	%r83734, %r83733, 2147483646;
	or.b32  	%r83735, %r83734, %r83732;
	ld.local.u32 	%r83736, [%rd6188+1588];
	shr.u32 	%r83737, %r83735, 1;
	and.b32  	%r83738, %r83733, 1;
	setp.eq.b32 	%p9584, %r83738, 1;
	selp.b32 	%r83739, -1727483681, 0, %p9584;
	xor.b32  	%r83740, %r83739, %r83736;
	xor.b32  	%r83741, %r83740, %r83737;
	st.local.u32 	[%rd6188], %r83741;
	and.b32  	%r83742, %r83733, -2147483648;
	ld.local.u32 	%r83743, [%rd6188+8];
	and.b32  	%r83744, %r83743, 2147483646;
	or.b32  	%r83745, %r83744, %r83742;
	ld.local.u32 	%r83746, [%rd6188+1592];
	shr.u32 	%r83747, %r83745, 1;
	and.b32  	%r83748, %r83743, 1;
	setp.eq.b32 	%p9585, %r83748, 1;
	selp.b32 	%r83749, -1727483681, 0, %p9585;
	xor.b32  	%r83750, %r83749, %r83746;
	xor.b32  	%r83751, %r83750, %r83747;
	st.local.u32 	[%rd6188+4], %r83751;
	and.b32  	%r83752, %r83743, -2147483648;
	ld.local.u32 	%r783, [%rd6188+12];
	and.b32  	%r83753, %r783, 2147483646;
	or.b32  	%r83754, %r83753, %r83752;
	ld.local.u32 	%r83755, [%rd6188+1596];
	shr.u32 	%r83756, %r83754, 1;
	and.b32  	%r83757, %r783, 1;
	setp.eq.b32 	%p9586, %r83757, 1;
	selp.b32 	%r83758, -1727483681, 0, %p9586;
	xor.b32  	%r83759, %r83758, %r83755;
	xor.b32  	%r83760, %r83759, %r83756;
	st.local.u32 	[%rd6188+8], %r83760;
	setp.ne.s32 	%p9587, %r100991, 224;
	@%p9587 bra 	$L__BB3_433;
	ld.local.u32 	%r100993, [%rd5+908];
	add.s64 	%rd6189, %rd5, 924;
	mov.b32 	%r100992, 0;
$L__BB3_339:
	and.b32  	%r83771, %r100993, -2147483648;
	ld.local.u32 	%r83772, [%rd6189+-12];
	and.b32  	%r83773, %r83772, 2147483646;
	or.b32  	%r83774, %r83773, %r83771;
	ld.local.u32 	%r83775, [%rd6189+-924];
	shr.u32 	%r83776, %r83774, 1;
	and.b32  	%r83777, %r83772, 1;
	setp.eq.b32 	%p9589, %r83777, 1;
	selp.b32 	%r83778, -1727483681, 0, %p9589;
	xor.b32  	%r83779, %r83778, %r83775;
	xor.b32  	%r83780, %r83779, %r83776;
	st.local.u32 	[%rd6189+-16], %r83780;
	and.b32  	%r83781, %r83772, -2147483648;
	ld.local.u32 	%r83782, [%rd6189+-8];
	and.b32  	%r83783, %r83782, 2147483646;
	or.b32  	%r83784, %r83783, %r83781;
	ld.local.u32 	%r83785, [%rd6189+-920];
	shr.u32 	%r83786, %r83784, 1;
	and.b32  	%r83787, %r83782, 1;
	setp.eq.b32 	%p9590, %r83787, 1;
	selp.b32 	%r83788, -1727483681, 0, %p9590;
	xor.b32  	%r83789, %r83788, %r83785;
	xor.b32  	%r83790, %r83789, %r83786;
	st.local.u32 	[%rd6189+-12], %r83790;
	and.b32  	%r83791, %r83782, -2147483648;
	ld.local.u32 	%r83792, [%rd6189+-4];
	and.b32  	%r83793, %r83792, 2147483646;
	or.b32  	%r83794, %r83793, %r83791;
	ld.local.u32 	%r83795, [%rd6189+-916];
	shr.u32 	%r83796, %r83794, 1;
	and.b32  	%r83797, %r83792, 1;
	setp.eq.b32 	%p9591, %r83797, 1;
	selp.b32 	%r83798, -1727483681, 0, %p9591;
	xor.b32  	%r83799, %r83798, %r83795;
	xor.b32  	%r83800, %r83799, %r83796;
	st.local.u32 	[%rd6189+-8], %r83800;
	and.b32  	%r83801, %r83792, -2147483648;
	ld.local.u32 	%r100993, [%rd6189];
	and.b32  	%r83802, %r100993, 2147483646;
	or.b32  	%r83803, %r83802, %r83801;
	ld.local.u32 	%r83804, [%rd6189+-912];
	shr.u32 	%r83805, %r83803, 1;
	and.b32  	%r83806, %r100993, 1;
	setp.eq.b32 	%p9592, %r83806, 1;
	selp.b32 	%r83807, -1727483681, 0, %p9592;
	xor.b32  	%r83808, %r83807, %r83804;
	xor.b32  	%r83809, %r83808, %r83805;
	st.local.u32 	[%rd6189+-4], %r83809;
	add.s32 	%r100992, %r100992, 4;
	add.s64 	%rd6189, %rd6189, 16;
	setp.ne.s32 	%p9593, %r100992, 396;
	@%p9593 bra 	$L__BB3_339;
	ld.local.u32 	%r83811, [%rd12];
	and.b32  	%r83812, %r83811, -2147483648;
	ld.local.u32 	%r100987, [%rd14];
	and.b32  	%r83813, %r100987, 2147483646;
	or.b32  	%r83814, %r83813, %r83812;
	ld.local.u32 	%r83815, [%rd13];
	shr.u32 	%r83816, %r83814, 1;
	and.b32  	%r83817, %r100987, 1;
	setp.eq.b32 	%p9594, %r83817, 1;
	selp.b32 	%r83818, -1727483681, 0, %p9594;
	xor.b32  	%r83819, %r83818, %r83815;
	xor.b32  	%r83820, %r83819, %r83816;
	st.local.u32 	[%rd12], %r83820;
	mov.b32 	%r100986, 0;
$L__BB3_341:
	add.s32 	%r101001, %r100986, 1;
	st.local.u32 	[%rd5+2496], %r101001;
	mul.wide.s32 	%rd5562, %r100986, 4;
	add.s64 	%rd5563, %rd5, %rd5562;
	ld.local.u32 	%r83821, [%rd5563];
	shr.u32 	%r83822, %r83821, 11;
	xor.b32  	%r83823, %r83822, %r83821;
	shl.b32 	%r83824, %r83823, 7;
	and.b32  	%r83825, %r83824, -1658038656;
	xor.b32  	%r793, %r83825, %r83823;
	setp.lt.s32 	%p9595, %r100986, 623;
	@%p9595 bra 	$L__BB3_347;
	mov.b32 	%r100997, 0;
	mov.u64 	%rd6190, %rd5;
$L__BB3_343:
	and.b32  	%r83827, %r100987, -2147483648;
	ld.local.u32 	%r83828, [%rd6190+4];
	and.b32  	%r83829, %r83828, 2147483646;
	or.b32  	%r83830, %r83829, %r83827;
	ld.local.u32 	%r83831, [%rd6190+1588];
	shr.u32 	%r83832, %r83830, 1;
	and.b32  	%r83833, %r83828, 1;
	setp.eq.b32 	%p9596, %r83833, 1;
	selp.b32 	%r83834, -1727483681, 0, %p9596;
	xor.b32  	%r83835, %r83834, %r83831;
	xor.b32  	%r83836, %r83835, %r83832;
	st.local.u32 	[%rd6190], %r83836;
	and.b32  	%r83837, %r83828, -2147483648;
	ld.local.u32 	%r83838, [%rd6190+8];
	and.b32  	%r83839, %r83838, 2147483646;
	or.b32  	%r83840, %r83839, %r83837;
	ld.local.u32 	%r83841, [%rd6190+1592];
	shr.u32 	%r83842, %r83840, 1;
	and.b32  	%r83843, %r83838, 1;
	setp.eq.b32 	%p9597, %r83843, 1;
	selp.b32 	%r83844, -1727483681, 0, %p9597;
	xor.b32  	%r83845, %r83844, %r83841;
	xor.b32  	%r83846, %r83845, %r83842;
	st.local.u32 	[%rd6190+4], %r83846;
	and.b32  	%r83847, %r83838, -2147483648;
	ld.local.u32 	%r796, [%rd6190+12];
	and.b32  	%r83848, %r796, 2147483646;
	or.b32  	%r83849, %r83848, %r83847;
	ld.local.u32 	%r83850, [%rd6190+1596];
	shr.u32 	%r83851, %r83849, 1;
	and.b32  	%r83852, %r796, 1;
	setp.eq.b32 	%p9598, %r83852, 1;
	selp.b32 	%r83853, -1727483681, 0, %p9598;
	xor.b32  	%r83854, %r83853, %r83850;
	xor.b32  	%r83855, %r83854, %r83851;
	st.local.u32 	[%rd6190+8], %r83855;
	setp.ne.s32 	%p9599, %r100997, 224;
	@%p9599 bra 	$L__BB3_432;
	ld.local.u32 	%r100999, [%rd5+908];
	add.s64 	%rd6191, %rd5, 924;
	mov.b32 	%r100998, 0;
$L__BB3_345:
	and.b32  	%r83866, %r100999, -2147483648;
	ld.local.u32 	%r83867, [%rd6191+-12];
	and.b32  	%r83868, %r83867, 2147483646;
	or.b32  	%r83869, %r83868, %r83866;
	ld.local.u32 	%r83870, [%rd6191+-924];
	shr.u32 	%r83871, %r83869, 1;
	and.b32  	%r83872, %r83867, 1;
	setp.eq.b32 	%p9601, %r83872, 1;
	selp.b32 	%r83873, -1727483681, 0, %p9601;
	xor.b32  	%r83874, %r83873, %r83870;
	xor.b32  	%r83875, %r83874, %r83871;
	st.local.u32 	[%rd6191+-16], %r83875;
	and.b32  	%r83876, %r83867, -2147483648;
	ld.local.u32 	%r83877, [%rd6191+-8];
	and.b32  	%r83878, %r83877, 2147483646;
	or.b32  	%r83879, %r83878, %r83876;
	ld.local.u32 	%r83880, [%rd6191+-920];
	shr.u32 	%r83881, %r83879, 1;
	and.b32  	%r83882, %r83877, 1;
	setp.eq.b32 	%p9602, %r83882, 1;
	selp.b32 	%r83883, -1727483681, 0, %p9602;
	xor.b32  	%r83884, %r83883, %r83880;
	xor.b32  	%r83885, %r83884, %r83881;
	st.local.u32 	[%rd6191+-12], %r83885;
	and.b32  	%r83886, %r83877, -2147483648;
	ld.local.u32 	%r83887, [%rd6191+-4];
	and.b32  	%r83888, %r83887, 2147483646;
	or.b32  	%r83889, %r83888, %r83886;
	ld.local.u32 	%r83890, [%rd6191+-916];
	shr.u32 	%r83891, %r83889, 1;
	and.b32  	%r83892, %r83887, 1;
	setp.eq.b32 	%p9603, %r83892, 1;
	selp.b32 	%r83893, -1727483681, 0, %p9603;
	xor.b32  	%r83894, %r83893, %r83890;
	xor.b32  	%r83895, %r83894, %r83891;
	st.local.u32 	[%rd6191+-8], %r83895;
	and.b32  	%r83896, %r83887, -2147483648;
	ld.local.u32 	%r100999, [%rd6191];
	and.b32  	%r83897, %r100999, 2147483646;
	or.b32  	%r83898, %r83897, %r83896;
	ld.local.u32 	%r83899, [%rd6191+-912];
	shr.u32 	%r83900, %r83898, 1;
	and.b32  	%r83901, %r100999, 1;
	setp.eq.b32 	%p9604, %r83901, 1;
	selp.b32 	%r83902, -1727483681, 0, %p9604;
	xor.b32  	%r83903, %r83902, %r83899;
	xor.b32  	%r83904, %r83903, %r83900;
	st.local.u32 	[%rd6191+-4], %r83904;
	add.s32 	%r100998, %r100998, 4;
	add.s64 	%rd6191, %rd6191, 16;
	setp.ne.s32 	%p9605, %r100998, 396;
	@%p9605 bra 	$L__BB3_345;
	ld.local.u32 	%r83906, [%rd12];
	and.b32  	%r83907, %r83906, -2147483648;
	ld.local.u32 	%r100987, [%rd14];
	and.b32  	%r83908, %r100987, 2147483646;
	or.b32  	%r83909, %r83908, %r83907;
	ld.local.u32 	%r83910, [%rd13];
	shr.u32 	%r83911, %r83909, 1;
	and.b32  	%r83912, %r100987, 1;
	setp.eq.b32 	%p9606, %r83912, 1;
	selp.b32 	%r83913, -1727483681, 0, %p9606;
	xor.b32  	%r83914, %r83913, %r83910;
	xor.b32  	%r83915, %r83914, %r83911;
	st.local.u32 	[%rd12], %r83915;
	mov.b32 	%r101001, 0;
$L__BB3_347:
	add.s32 	%r101007, %r101001, 1;
	st.local.u32 	[%rd5+2496], %r101007;
	mul.wide.s32 	%rd5564, %r101001, 4;
	add.s64 	%rd5565, %rd5, %rd5564;
	ld.local.u32 	%r83916, [%rd5565];
	shr.u32 	%r83917, %r83916, 11;
	xor.b32  	%r83918, %r83917, %r83916;
	shl.b32 	%r83919, %r83918, 7;
	and.b32  	%r83920, %r83919, -1658038656;
	xor.b32  	%r806, %r83920, %r83918;
	setp.lt.s32 	%p9607, %r101001, 623;
	@%p9607 bra 	$L__BB3_353;
	mov.b32 	%r101003, 0;
	mov.u64 	%rd6192, %rd5;
$L__BB3_349:
	and.b32  	%r83922, %r100987, -2147483648;
	ld.local.u32 	%r83923, [%rd6192+4];
	and.b32  	%r83924, %r83923, 2147483646;
	or.b32  	%r83925, %r83924, %r83922;
	ld.local.u32 	%r83926, [%rd6192+1588];
	shr.u32 	%r83927, %r83925, 1;
	and.b32  	%r83928, %r83923, 1;
	setp.eq.b32 	%p9608, %r83928, 1;
	selp.b32 	%r83929, -1727483681, 0, %p9608;
	xor.b32  	%r83930, %r83929, %r83926;
	xor.b32  	%r83931, %r83930, %r83927;
	st.local.u32 	[%rd6192], %r83931;
	and.b32  	%r83932, %r83923, -2147483648;
	ld.local.u32 	%r83933, [%rd6192+8];
	and.b32  	%r83934, %r83933, 2147483646;
	or.b32  	%r83935, %r83934, %r83932;
	ld.local.u32 	%r83936, [%rd6192+1592];
	shr.u32 	%r83937, %r83935, 1;
	and.b32  	%r83938, %r83933, 1;
	setp.eq.b32 	%p9609, %r83938, 1;
	selp.b32 	%r83939, -1727483681, 0, %p9609;
	xor.b32  	%r83940, %r83939, %r83936;
	xor.b32  	%r83941, %r83940, %r83937;
	st.local.u32 	[%rd6192+4], %r83941;
	and.b32  	%r83942, %r83933, -2147483648;
	ld.local.u32 	%r809, [%rd6192+12];
	and.b32  	%r83943, %r809, 2147483646;
	or.b32  	%r83944, %r83943, %r83942;
	ld.local.u32 	%r83945, [%rd6192+1596];
	shr.u32 	%r83946, %r83944, 1;
	and.b32  	%r83947, %r809, 1;
	setp.eq.b32 	%p9610, %r83947, 1;
	selp.b32 	%r83948, -1727483681, 0, %p9610;
	xor.b32  	%r83949, %r83948, %r83945;
	xor.b32  	%r83950, %r83949, %r83946;
	st.local.u32 	[%rd6192+8], %r83950;
	setp.ne.s32 	%p9611, %r101003, 224;
	@%p9611 bra 	$L__BB3_431;
	ld.local.u32 	%r101005, [%rd5+908];
	add.s64 	%rd6193, %rd5, 924;
	mov.b32 	%r101004, 0;
$L__BB3_351:
	and.b32  	%r83961, %r101005, -2147483648;
	ld.local.u32 	%r83962, [%rd6193+-12];
	and.b32  	%r83963, %r83962, 2147483646;
	or.b32  	%r83964, %r83963, %r83961;
	ld.local.u32 	%r83965, [%rd6193+-924];
	shr.u32 	%r83966, %r83964, 1;
	and.b32  	%r83967, %r83962, 1;
	setp.eq.b32 	%p9613, %r83967, 1;
	selp.b32 	%r83968, -1727483681, 0, %p9613;
	xor.b32  	%r83969, %r83968, %r83965;
	xor.b32  	%r83970, %r83969, %r83966;
	st.local.u32 	[%rd6193+-16], %r83970;
	and.b32  	%r83971, %r83962, -2147483648;
	ld.local.u32 	%r83972, [%rd6193+-8];
	and.b32  	%r83973, %r83972, 2147483646;
	or.b32  	%r83974, %r83973, %r83971;
	ld.local.u32 	%r83975, [%rd6193+-920];
	shr.u32 	%r83976, %r83974, 1;
	and.b32  	%r83977, %r83972, 1;
	setp.eq.b32 	%p9614, %r83977, 1;
	selp.b32 	%r83978, -1727483681, 0, %p9614;
	xor.b32  	%r83979, %r83978, %r83975;
	xor.b32  	%r83980, %r83979, %r83976;
	st.local.u32 	[%rd6193+-12], %r83980;
	and.b32  	%r83981, %r83972, -2147483648;
	ld.local.u32 	%r83982, [%rd6193+-4];
	and.b32  	%r83983, %r83982, 2147483646;
	or.b32  	%r83984, %r83983, %r83981;
	ld.local.u32 	%r83985, [%rd6193+-916];
	shr.u32 	%r83986, %r83984, 1;
	and.b32  	%r83987, %r83982, 1;
	setp.eq.b32 	%p9615, %r83987, 1;
	selp.b32 	%r83988, -1727483681, 0, %p9615;
	xor.b32  	%r83989, %r83988, %r83985;
	xor.b32  	%r83990, %r83989, %r83986;
	st.local.u32 	[%rd6193+-8], %r83990;
	and.b32  	%r83991, %r83982, -2147483648;
	ld.local.u32 	%r101005, [%rd6193];
	and.b32  	%r83992, %r101005, 2147483646;
	or.b32  	%r83993, %r83992, %r83991;
	ld.local.u32 	%r83994, [%rd6193+-912];
	shr.u32 	%r83995, %r83993, 1;
	and.b32  	%r83996, %r101005, 1;
	setp.eq.b32 	%p9616, %r83996, 1;
	selp.b32 	%r83997, -1727483681, 0, %p9616;
	xor.b32  	%r83998, %r83997, %r83994;
	xor.b32  	%r83999, %r83998, %r83995;
	st.local.u32 	[%rd6193+-4], %r83999;
	add.s32 	%r101004, %r101004, 4;
	add.s64 	%rd6193, %rd6193, 16;
	setp.ne.s32 	%p9617, %r101004, 396;
	@%p9617 bra 	$L__BB3_351;
	ld.local.u32 	%r84001, [%rd12];
	and.b32  	%r84002, %r84001, -2147483648;
	ld.local.u32 	%r100987, [%rd14];
	and.b32  	%r84003, %r100987, 2147483646;
	or.b32  	%r84004, %r84003, %r84002;
	ld.local.u32 	%r84005, [%rd13];
	shr.u32 	%r84006, %r84004, 1;
	and.b32  	%r84007, %r100987, 1;
	setp.eq.b32 	%p9618, %r84007, 1;
	selp.b32 	%r84008, -1727483681, 0, %p9618;
	xor.b32  	%r84009, %r84008, %r84005;
	xor.b32  	%r84010, %r84009, %r84006;
	st.local.u32 	[%rd12], %r84010;
	mov.b32 	%r101007, 0;
$L__BB3_353:
	add.s32 	%r101013, %r101007, 1;
	st.local.u32 	[%rd5+2496], %r101013;
	mul.wide.s32 	%rd5566, %r101007, 4;
	add.s64 	%rd5567, %rd5, %rd5566;
	ld.local.u32 	%r84011, [%rd5567];
	shr.u32 	%r84012, %r84011, 11;
	xor.b32  	%r84013, %r84012, %r84011;
	shl.b32 	%r84014, %r84013, 7;
	and.b32  	%r84015, %r84014, -1658038656;
	xor.b32  	%r819, %r84015, %r84013;
	setp.lt.s32 	%p9619, %r101007, 623;
	@%p9619 bra 	$L__BB3_359;
	mov.b32 	%r101009, 0;
	mov.u64 	%rd6194, %rd5;
$L__BB3_355:
	and.b32  	%r84017, %r100987, -2147483648;
	ld.local.u32 	%r84018, [%rd6194+4];
	and.b32  	%r84019, %r84018, 2147483646;
	or.b32  	%r84020, %r84019, %r84017;
	ld.local.u32 	%r84021, [%rd6194+1588];
	shr.u32 	%r84022, %r84020, 1;
	and.b32  	%r84023, %r84018, 1;
	setp.eq.b32 	%p9620, %r84023, 1;
	selp.b32 	%r84024, -1727483681, 0, %p9620;
	xor.b32  	%r84025, %r84024, %r84021;
	xor.b32  	%r84026, %r84025, %r84022;
	st.local.u32 	[%rd6194], %r84026;
	and.b32  	%r84027, %r84018, -2147483648;
	ld.local.u32 	%r84028, [%rd6194+8];
	and.b32  	%r84029, %r84028, 2147483646;
	or.b32  	%r84030, %r84029, %r84027;
	ld.local.u32 	%r84031, [%rd6194+1592];
	shr.u32 	%r84032, %r84030, 1;
	and.b32  	%r84033, %r84028, 1;
	setp.eq.b32 	%p9621, %r84033, 1;
	selp.b32 	%r84034, -1727483681, 0, %p9621;
	xor.b32  	%r84035, %r84034, %r84031;
	xor.b32  	%r84036, %r84035, %r84032;
	st.local.u32 	[%rd6194+4], %r84036;
	and.b32  	%r84037, %r84028, -2147483648;
	ld.local.u32 	%r822, [%rd6194+12];
	and.b32  	%r84038, %r822, 2147483646;
	or.b32  	%r84039, %r84038, %r84037;
	ld.local.u32 	%r84040, [%rd6194+1596];
	shr.u32 	%r84041, %r84039, 1;
	and.b32  	%r84042, %r822, 1;
	setp.eq.b32 	%p9622, %r84042, 1;
	selp.b32 	%r84043, -1727483681, 0, %p9622;
	xor.b32  	%r84044, %r84043, %r84040;
	xor.b32  	%r84045, %r84044, %r84041;
	st.local.u32 	[%rd6194+8], %r84045;
	setp.ne.s32 	%p9623, %r101009, 224;
	@%p9623 bra 	$L__BB3_430;
	ld.local.u32 	%r101011, [%rd5+908];
	add.s64 	%rd6195, %rd5, 924;
	mov.b32 	%r101010, 0;
$L__BB3_357:
	and.b32  	%r84056, %r101011, -2147483648;
	ld.local.u32 	%r84057, [%rd6195+-12];
	and.b32  	%r84058, %r84057, 2147483646;
	or.b32  	%r84059, %r84058, %r84056;
	ld.local.u32 	%r84060, [%rd6195+-924];
	shr.u32 	%r84061, %r84059, 1;
	and.b32  	%r84062, %r84057, 1;
	setp.eq.b32 	%p9625, %r84062, 1;
	selp.b32 	%r84063, -1727483681, 0, %p9625;
	xor.b32  	%r84064, %r84063, %r84060;
	xor.b32  	%r84065, %r84064, %r84061;
	st.local.u32 	[%rd6195+-16], %r84065;
	and.b32  	%r84066, %r84057, -2147483648;
	ld.local.u32 	%r84067, [%rd6195+-8];
	and.b32  	%r84068, %r84067, 2147483646;
	or.b32  	%r84069, %r84068, %r84066;
	ld.local.u32 	%r84070, [%rd6195+-920];
	shr.u32 	%r84071, %r84069, 1;
	and.b32  	%r84072, %r84067, 1;
	setp.eq.b32 	%p9626, %r84072, 1;
	selp.b32 	%r84073, -1727483681, 0, %p9626;
	xor.b32  	%r84074, %r84073, %r84070;
	xor.b32  	%r84075, %r84074, %r84071;
	st.local.u32 	[%rd6195+-12], %r84075;
	and.b32  	%r84076, %r84067, -2147483648;
	ld.local.u32 	%r84077, [%rd6195+-4];
	and.b32  	%r84078, %r84077, 2147483646;
	or.b32  	%r84079, %r84078, %r84076;
	ld.local.u32 	%r84080, [%rd6195+-916];
	shr.u32 	%r84081, %r84079, 1;
	and.b32  	%r84082, %r84077, 1;
	setp.eq.b32 	%p9627, %r84082, 1;
	selp.b32 	%r84083, -1727483681, 0, %p9627;
	xor.b32  	%r84084, %r84083, %r84080;
	xor.b32  	%r84085, %r84084, %r84081;
	st.local.u32 	[%rd6195+-8], %r84085;
	and.b32  	%r84086, %r84077, -2147483648;
	ld.local.u32 	%r101011, [%rd6195];
	and.b32  	%r84087, %r101011, 2147483646;
	or.b32  	%r84088, %r84087, %r84086;
	ld.local.u32 	%r84089, [%rd6195+-912];
	shr.u32 	%r84090, %r84088, 1;
	and.b32  	%r84091, %r101011, 1;
	setp.eq.b32 	%p9628, %r84091, 1;
	selp.b32 	%r84092, -1727483681, 0, %p9628;
	xor.b32  	%r84093, %r84092, %r84089;
	xor.b32  	%r84094, %r84093, %r84090;
	st.local.u32 	[%rd6195+-4], %r84094;
	add.s32 	%r101010, %r101010, 4;
	add.s64 	%rd6195, %rd6195, 16;
	setp.ne.s32 	%p9629, %r101010, 396;
	@%p9629 bra 	$L__BB3_357;
	ld.local.u32 	%r84096, [%rd12];
	and.b32  	%r84097, %r84096, -2147483648;
	ld.local.u32 	%r100987, [%rd14];
	and.b32  	%r84098, %r100987, 2147483646;
	or.b32  	%r84099, %r84098, %r84097;
	ld.local.u32 	%r84100, [%rd13];
	shr.u32 	%r84101, %r84099, 1;
	and.b32  	%r84102, %r100987, 1;
	setp.eq.b32 	%p9630, %r84102, 1;
	selp.b32 	%r84103, -1727483681, 0, %p9630;
	xor.b32  	%r84104, %r84103, %r84100;
	xor.b32  	%r84105, %r84104, %r84101;
	st.local.u32 	[%rd12], %r84105;
	mov.b32 	%r101013, 0;
$L__BB3_359:
	add.s32 	%r101019, %r101013, 1;
	st.local.u32 	[%rd5+2496], %r101019;
	mul.wide.s32 	%rd5568, %r101013, 4;
	add.s64 	%rd5569, %rd5, %rd5568;
	ld.local.u32 	%r84106, [%rd5569];
	shr.u32 	%r84107, %r84106, 11;
	xor.b32  	%r84108, %r84107, %r84106;
	shl.b32 	%r84109, %r84108, 7;
	and.b32  	%r84110, %r84109, -1658038656;
	xor.b32  	%r832, %r84110, %r84108;
	setp.lt.s32 	%p9631, %r101013, 623;
	@%p9631 bra 	$L__BB3_365;
	mov.b32 	%r101015, 0;
	mov.u64 	%rd6196, %rd5;
$L__BB3_361:
	and.b32  	%r84112, %r100987, -2147483648;
	ld.local.u32 	%r84113, [%rd6196+4];
	and.b32  	%r84114, %r84113, 2147483646;
	or.b32  	%r84115, %r84114, %r84112;
	ld.local.u32 	%r84116, [%rd6196+1588];
	shr.u32 	%r84117, %r84115, 1;
	and.b32  	%r84118, %r84113, 1;
	setp.eq.b32 	%p9632, %r84118, 1;
	selp.b32 	%r84119, -1727483681, 0, %p9632;
	xor.b32  	%r84120, %r84119, %r84116;
	xor.b32  	%r84121, %r84120, %r84117;
	st.local.u32 	[%rd6196], %r84121;
	and.b32  	%r84122, %r84113, -2147483648;
	ld.local.u32 	%r84123, [%rd6196+8];
	and.b32  	%r84124, %r84123, 2147483646;
	or.b32  	%r84125, %r84124, %r84122;
	ld.local.u32 	%r84126, [%rd6196+1592];
	shr.u32 	%r84127, %r84125, 1;
	and.b32  	%r84128, %r84123, 1;
	setp.eq.b32 	%p9633, %r84128, 1;
	selp.b32 	%r84129, -1727483681, 0, %p9633;
	xor.b32  	%r84130, %r84129, %r84126;
	xor.b32  	%r84131, %r84130, %r84127;
	st.local.u32 	[%rd6196+4], %r84131;
	and.b32  	%r84132, %r84123, -2147483648;
	ld.local.u32 	%r835, [%rd6196+12];
	and.b32  	%r84133, %r835, 2147483646;
	or.b32  	%r84134, %r84133, %r84132;
	ld.local.u32 	%r84135, [%rd6196+1596];
	shr.u32 	%r84136, %r84134, 1;
	and.b32  	%r84137, %r835, 1;
	setp.eq.b32 	%p9634, %r84137, 1;
	selp.b32 	%r84138, -1727483681, 0, %p9634;
	xor.b32  	%r84139, %r84138, %r84135;
	xor.b32  	%r84140, %r84139, %r84136;
	st.local.u32 	[%rd6196+8], %r84140;
	setp.ne.s32 	%p9635, %r101015, 224;
	@%p9635 bra 	$L__BB3_429;
	ld.local.u32 	%r101016, [%rd9];
	mov.b32 	%r101017, 227;
$L__BB3_363:
	mul.wide.u32 	%rd5570, %r101017, 4;
	add.s64 	%rd5571, %rd5, %rd5570;
	and.b32  	%r84151, %r101016, -2147483648;
	ld.local.u32 	%r84152, [%rd5571+4];
	and.b32  	%r84153, %r84152, 2147483646;
	or.b32  	%r84154, %r84153, %r84151;
	ld.local.u32 	%r84155, [%rd5571+-908];
	shr.u32 	%r84156, %r84154, 1;
	and.b32  	%r84157, %r84152, 1;
	setp.eq.b32 	%p9637, %r84157, 1;
	selp.b32 	%r84158, -1727483681, 0, %p9637;
	xor.b32  	%r84159, %r84158, %r84155;
	xor.b32  	%r84160, %r84159, %r84156;
	st.local.u32 	[%rd5571], %r84160;
	and.b32  	%r84161, %r84152, -2147483648;
	ld.local.u32 	%r84162, [%rd5571+8];
	and.b32  	%r84163, %r84162, 2147483646;
	or.b32  	%r84164, %r84163, %r84161;
	ld.local.u32 	%r84165, [%rd5571+-904];
	shr.u32 	%r84166, %r84164, 1;
	and.b32  	%r84167, %r84162, 1;
	setp.eq.b32 	%p9638, %r84167, 1;
	selp.b32 	%r84168, -1727483681, 0, %p9638;
	xor.b32  	%r84169, %r84168, %r84165;
	xor.b32  	%r84170, %r84169, %r84166;
	st.local.u32 	[%rd5571+4], %r84170;
	and.b32  	%r84171, %r84162, -2147483648;
	ld.local.u32 	%r84172, [%rd5571+12];
	and.b32  	%r84173, %r84172, 2147483646;
	or.b32  	%r84174, %r84173, %r84171;
	ld.local.u32 	%r84175, [%rd5571+-900];
	shr.u32 	%r84176, %r84174, 1;
	and.b32  	%r84177, %r84172, 1;
	setp.eq.b32 	%p9639, %r84177, 1;
	selp.b32 	%r84178, -1727483681, 0, %p9639;
	xor.b32  	%r84179, %r84178, %r84175;
	xor.b32  	%r84180, %r84179, %r84176;
	st.local.u32 	[%rd5571+8], %r84180;
	and.b32  	%r84181, %r84172, -2147483648;
	add.s32 	%r101017, %r101017, 4;
	ld.local.u32 	%r101016, [%rd5571+16];
	and.b32  	%r84182, %r101016, 2147483646;
	or.b32  	%r84183, %r84182, %r84181;
	ld.local.u32 	%r84184, [%rd5571+-896];
	shr.u32 	%r84185, %r84183, 1;
	and.b32  	%r84186, %r101016, 1;
	setp.eq.b32 	%p9640, %r84186, 1;
	selp.b32 	%r84187, -1727483681, 0, %p9640;
	xor.b32  	%r84188, %r84187, %r84184;
	xor.b32  	%r84189, %r84188, %r84185;
	st.local.u32 	[%rd5571+12], %r84189;
	setp.ne.s32 	%p9641, %r101017, 623;
	@%p9641 bra 	$L__BB3_363;
	ld.local.u32 	%r84191, [%rd5+2492];
	and.b32  	%r84192, %r84191, -2147483648;
	ld.local.u32 	%r100987, [%rd5];
	and.b32  	%r84193, %r100987, 2147483646;
	or.b32  	%r84194, %r84193, %r84192;
	ld.local.u32 	%r84195, [%rd5+1584];
	shr.u32 	%r84196, %r84194, 1;
	and.b32  	%r84197, %r100987, 1;
	setp.eq.b32 	%p9642, %r84197, 1;
	selp.b32 	%r84198, -1727483681, 0, %p9642;
	xor.b32  	%r84199, %r84198, %r84195;
	xor.b32  	%r84200, %r84199, %r84196;
	st.local.u32 	[%rd5+2492], %r84200;
	mov.b32 	%r101019, 0;
$L__BB3_365:
	setp.gt.u32 	%p9644, %r15023, %r15024;
	add.s32 	%r101039, %r101019, 1;
	st.local.u32 	[%rd5+2496], %r101039;
	mul.wide.s32 	%rd5572, %r101019, 4;
	add.s64 	%rd5573, %rd5, %rd5572;
	ld.local.u32 	%r84201, [%rd5573];
	shr.u32 	%r84202, %r84201, 11;
	xor.b32  	%r84203, %r84202, %r84201;
	shl.b32 	%r84204, %r84203, 7;
	and.b32  	%r84205, %r84204, -1658038656;
	xor.b32  	%r84206, %r84205, %r84203;
	shl.b32 	%r84207, %r84206, 15;
	and.b32  	%r84208, %r84207, -402653184;
	xor.b32  	%r84209, %r84208, %r84206;
	shr.u32 	%r84210, %r84209, 27;
	shl.b32 	%r84211, %r793, 15;
	and.b32  	%r84212, %r84211, -402653184;
	xor.b32  	%r84213, %r84212, %r793;
	shr.u32 	%r84214, %r84213, 7;
	and.b32  	%r84215, %r84214, 32505856;
	shl.b32 	%r84216, %r806, 15;
	and.b32  	%r84217, %r84216, -402653184;
	xor.b32  	%r84218, %r84217, %r806;
	shr.u32 	%r84219, %r84218, 12;
	and.b32  	%r84220, %r84219, 1015808;
	or.b32  	%r84221, %r84220, %r84215;
	shl.b32 	%r84222, %r819, 15;
	and.b32  	%r84223, %r84222, -402653184;
	xor.b32  	%r84224, %r84223, %r819;
	shr.u32 	%r84225, %r84224, 17;
	and.b32  	%r84226, %r84225, 31744;
	or.b32  	%r84227, %r84221, %r84226;
	shl.b32 	%r84228, %r832, 15;
	and.b32  	%r84229, %r84228, -402653184;
	xor.b32  	%r84230, %r84229, %r832;
	shr.u32 	%r84231, %r84230, 22;
	and.b32  	%r84232, %r84231, 992;
	or.b32  	%r84233, %r84227, %r84232;
	or.b32  	%r101023, %r84233, %r84210;
	mov.pred 	%p11845, 0;
	@%p9644 bra 	$L__BB3_374;
	mov.pred 	%p11845, 0;
	mov.u32 	%r101028, %r101039;
	mov.u32 	%r101022, %r15023;
$L__BB3_367:
	shl.b32 	%r851, %r101023, 5;
	setp.lt.s32 	%p9646, %r101028, 624;
	@%p9646 bra 	$L__BB3_373;
	mov.b32 	%r101025, 0;
$L__BB3_369:
	mul.wide.u32 	%rd5574, %r101025, 4;
	add.s64 	%rd184, %rd5, %rd5574;
	and.b32  	%r84235, %r100987, -2147483648;
	ld.local.u32 	%r84236, [%rd184+4];
	and.b32  	%r84237, %r84236, 2147483646;
	or.b32  	%r84238, %r84237, %r84235;
	ld.local.u32 	%r84239, [%rd184+1588];
	shr.u32 	%r84240, %r84238, 1;
	and.b32  	%r84241, %r84236, 1;
	setp.eq.b32 	%p9647, %r84241, 1;
	selp.b32 	%r84242, -1727483681, 0, %p9647;
	xor.b32  	%r84243, %r84242, %r84239;
	xor.b32  	%r84244, %r84243, %r84240;
	st.local.u32 	[%rd184], %r84244;
	and.b32  	%r84245, %r84236, -2147483648;
	ld.local.u32 	%r84246, [%rd184+8];
	and.b32  	%r84247, %r84246, 2147483646;
	or.b32  	%r84248, %r84247, %r84245;
	ld.local.u32 	%r84249, [%rd184+1592];
	shr.u32 	%r84250, %r84248, 1;
	and.b32  	%r84251, %r84246, 1;
	setp.eq.b32 	%p9648, %r84251, 1;
	selp.b32 	%r84252, -1727483681, 0, %p9648;
	xor.b32  	%r84253, %r84252, %r84249;
	xor.b32  	%r84254, %r84253, %r84250;
	st.local.u32 	[%rd184+4], %r84254;
	and.b32  	%r84255, %r84246, -2147483648;
	ld.local.u32 	%r854, [%rd184+12];
	and.b32  	%r84256, %r854, 2147483646;
	or.b32  	%r84257, %r84256, %r84255;
	ld.local.u32 	%r84258, [%rd184+1596];
	shr.u32 	%r84259, %r84257, 1;
	and.b32  	%r84260, %r854, 1;
	setp.eq.b32 	%p9649, %r84260, 1;
	selp.b32 	%r84261, -1727483681, 0, %p9649;
	xor.b32  	%r84262, %r84261, %r84258;
	xor.b32  	%r84263, %r84262, %r84259;
	st.local.u32 	[%rd184+8], %r84263;
	setp.ne.s32 	%p9650, %r101025, 224;
	@%p9650 bra 	$L__BB3_7176;
	ld.local.u32 	%r101026, [%rd9];
	mov.b32 	%r101027, 227;
$L__BB3_371:
	mul.wide.u32 	%rd5575, %r101027, 4;
	add.s64 	%rd5576, %rd5, %rd5575;
	and.b32  	%r84274, %r101026, -2147483648;
	ld.local.u32 	%r84275, [%rd5576+4];
	and.b32  	%r84276, %r84275, 2147483646;
	or.b32  	%r84277, %r84276, %r84274;
	ld.local.u32 	%r84278, [%rd5576+-908];
	shr.u32 	%r84279, %r84277, 1;
	and.b32  	%r84280, %r84275, 1;
	setp.eq.b32 	%p9652, %r84280, 1;
	selp.b32 	%r84281, -1727483681, 0, %p9652;
	xor.b32  	%r84282, %r84281, %r84278;
	xor.b32  	%r84283, %r84282, %r84279;
	st.local.u32 	[%rd5576], %r84283;
	and.b32  	%r84284, %r84275, -2147483648;
	ld.local.u32 	%r84285, [%rd5576+8];
	and.b32  	%r84286, %r84285, 2147483646;
	or.b32  	%r84287, %r84286, %r84284;
	ld.local.u32 	%r84288, [%rd5576+-904];
	shr.u32 	%r84289, %r84287, 1;
	and.b32  	%r84290, %r84285, 1;
	setp.eq.b32 	%p9653, %r84290, 1;
	selp.b32 	%r84291, -1727483681, 0, %p9653;
	xor.b32  	%r84292, %r84291, %r84288;
	xor.b32  	%r84293, %r84292, %r84289;
	st.local.u32 	[%rd5576+4], %r84293;
	and.b32  	%r84294, %r84285, -2147483648;
	ld.local.u32 	%r84295, [%rd5576+12];
	and.b32  	%r84296, %r84295, 2147483646;
	or.b32  	%r84297, %r84296, %r84294;
	ld.local.u32 	%r84298, [%rd5576+-900];
	shr.u32 	%r84299, %r84297, 1;
	and.b32  	%r84300, %r84295, 1;
	setp.eq.b32 	%p9654, %r84300, 1;
	selp.b32 	%r84301, -1727483681, 0, %p9654;
	xor.b32  	%r84302, %r84301, %r84298;
	xor.b32  	%r84303, %r84302, %r84299;
	st.local.u32 	[%rd5576+8], %r84303;
	and.b32  	%r84304, %r84295, -2147483648;
	add.s32 	%r101027, %r101027, 4;
	ld.local.u32 	%r101026, [%rd5576+16];
	and.b32  	%r84305, %r101026, 2147483646;
	or.b32  	%r84306, %r84305, %r84304;
	ld.local.u32 	%r84307, [%rd5576+-896];
	shr.u32 	%r84308, %r84306, 1;
	and.b32  	%r84309, %r101026, 1;
	setp.eq.b32 	%p9655, %r84309, 1;
	selp.b32 	%r84310, -1727483681, 0, %p9655;
	xor.b32  	%r84311, %r84310, %r84307;
	xor.b32  	%r84312, %r84311, %r84308;
	st.local.u32 	[%rd5576+12], %r84312;
	setp.ne.s32 	%p9656, %r101027, 623;
	@%p9656 bra 	$L__BB3_371;
	ld.local.u32 	%r84314, [%rd5+2492];
	and.b32  	%r84315, %r84314, -2147483648;
	ld.local.u32 	%r100987, [%rd5];
	and.b32  	%r84316, %r100987, 2147483646;
	or.b32  	%r84317, %r84316, %r84315;
	ld.local.u32 	%r84318, [%rd5+1584];
	shr.u32 	%r84319, %r84317, 1;
	and.b32  	%r84320, %r100987, 1;
	setp.eq.b32 	%p9657, %r84320, 1;
	selp.b32 	%r84321, -1727483681, 0, %p9657;
	xor.b32  	%r84322, %r84321, %r84318;
	xor.b32  	%r84323, %r84322, %r84319;
	st.local.u32 	[%rd5+2492], %r84323;
	mov.b32 	%r101028, 0;
$L__BB3_373:
	add.s32 	%r101039, %r101028, 1;
	st.local.u32 	[%rd5+2496], %r101039;
	mul.wide.s32 	%rd5577, %r101028, 4;
	add.s64 	%rd5578, %rd5, %rd5577;
	ld.local.u32 	%r84324, [%rd5578];
	shr.u32 	%r84325, %r84324, 11;
	xor.b32  	%r84326, %r84325, %r84324;
	shl.b32 	%r84327, %r84326, 7;
	and.b32  	%r84328, %r84327, -1658038656;
	xor.b32  	%r84329, %r84328, %r84326;
	shl.b32 	%r84330, %r84329, 15;
	and.b32  	%r84331, %r84330, -402653184;
	xor.b32  	%r84332, %r84331, %r84329;
	shr.u32 	%r84333, %r84332, 27;
	and.b32  	%r84335, %r851, 1073741792;
	or.b32  	%r101023, %r84333, %r84335;
	setp.eq.s32 	%p9658, %r101023, %r15021;
	or.pred  	%p11845, %p11845, %p9658;
	add.s32 	%r101022, %r101022, 1;
	setp.gt.u32 	%p9659, %r101022, %r15024;
	mov.u32 	%r101028, %r101039;
	@%p9659 bra 	$L__BB3_374;
	bra.uni 	$L__BB3_367;
$L__BB3_374:
	setp.lt.s32 	%p9660, %r24, 1;
	@%p9660 bra 	$L__BB3_383;
	mov.b32 	%r101034, 0;
$L__BB3_376:
	setp.lt.s32 	%p9661, %r101039, 624;
	@%p9661 bra 	$L__BB3_382;
	mov.b32 	%r101036, 0;
	mov.u64 	%rd6197, %rd5;
$L__BB3_378:
	and.b32  	%r84338, %r100987, -2147483648;
	ld.local.u32 	%r84339, [%rd6197+4];
	and.b32  	%r84340, %r84339, 2147483646;
	or.b32  	%r84341, %r84340, %r84338;
	ld.local.u32 	%r84342, [%rd6197+1588];
	shr.u32 	%r84343, %r84341, 1;
	and.b32  	%r84344, %r84339, 1;
	setp.eq.b32 	%p9662, %r84344, 1;
	selp.b32 	%r84345, -1727483681, 0, %p9662;
	xor.b32  	%r84346, %r84345, %r84342;
	xor.b32  	%r84347, %r84346, %r84343;
	st.local.u32 	[%rd6197], %r84347;
	and.b32  	%r84348, %r84339, -2147483648;
	ld.local.u32 	%r84349, [%rd6197+8];
	and.b32  	%r84350, %r84349, 2147483646;
	or.b32  	%r84351, %r84350, %r84348;
	ld.local.u32 	%r84352, [%rd6197+1592];
	shr.u32 	%r84353, %r84351, 1;
	and.b32  	%r84354, %r84349, 1;
	setp.eq.b32 	%p9663, %r84354, 1;
	selp.b32 	%r84355, -1727483681, 0, %p9663;
	xor.b32  	%r84356, %r84355, %r84352;
	xor.b32  	%r84357, %r84356, %r84353;
	st.local.u32 	[%rd6197+4], %r84357;
	and.b32  	%r84358, %r84349, -2147483648;
	ld.local.u32 	%r875, [%rd6197+12];
	and.b32  	%r84359, %r875, 2147483646;
	or.b32  	%r84360, %r84359, %r84358;
	ld.local.u32 	%r84361, [%rd6197+1596];
	shr.u32 	%r84362, %r84360, 1;
	and.b32  	%r84363, %r875, 1;
	setp.eq.b32 	%p9664, %r84363, 1;
	selp.b32 	%r84364, -1727483681, 0, %p9664;
	xor.b32  	%r84365, %r84364, %r84361;
	xor.b32  	%r84366, %r84365, %r84362;
	st.local.u32 	[%rd6197+8], %r84366;
	setp.ne.s32 	%p9665, %r101036, 224;
	@%p9665 bra 	$L__BB3_428;
	ld.local.u32 	%r101037, [%rd9];
	mov.b32 	%r101038, 227;
$L__BB3_380:
	mul.wide.u32 	%rd5579, %r101038, 4;
	add.s64 	%rd5580, %rd5, %rd5579;
	and.b32  	%r84377, %r101037, -2147483648;
	ld.local.u32 	%r84378, [%rd5580+4];
	and.b32  	%r84379, %r84378, 2147483646;
	or.b32  	%r84380, %r84379, %r84377;
	ld.local.u32 	%r84381, [%rd5580+-908];
	shr.u32 	%r84382, %r84380, 1;
	and.b32  	%r84383, %r84378, 1;
	setp.eq.b32 	%p9667, %r84383, 1;
	selp.b32 	%r84384, -1727483681, 0, %p9667;
	xor.b32  	%r84385, %r84384, %r84381;
	xor.b32  	%r84386, %r84385, %r84382;
	st.local.u32 	[%rd5580], %r84386;
	and.b32  	%r84387, %r84378, -2147483648;
	ld.local.u32 	%r84388, [%rd5580+8];
	and.b32  	%r84389, %r84388, 2147483646;
	or.b32  	%r84390, %r84389, %r84387;
	ld.local.u32 	%r84391, [%rd5580+-904];
	shr.u32 	%r84392, %r84390, 1;
	and.b32  	%r84393, %r84388, 1;
	setp.eq.b32 	%p9668, %r84393, 1;
	selp.b32 	%r84394, -1727483681, 0, %p9668;
	xor.b32  	%r84395, %r84394, %r84391;
	xor.b32  	%r84396, %r84395, %r84392;
	st.local.u32 	[%rd5580+4], %r84396;
	and.b32  	%r84397, %r84388, -2147483648;
	ld.local.u32 	%r84398, [%rd5580+12];
	and.b32  	%r84399, %r84398, 2147483646;
	or.b32  	%r84400, %r84399, %r84397;
	ld.local.u32 	%r84401, [%rd5580+-900];
	shr.u32 	%r84402, %r84400, 1;
	and.b32  	%r84403, %r84398, 1;
	setp.eq.b32 	%p9669, %r84403, 1;
	selp.b32 	%r84404, -1727483681, 0, %p9669;
	xor.b32  	%r84405, %r84404, %r84401;
	xor.b32  	%r84406, %r84405, %r84402;
	st.local.u32 	[%rd5580+8], %r84406;
	and.b32  	%r84407, %r84398, -2147483648;
	add.s32 	%r101038, %r101038, 4;
	ld.local.u32 	%r101037, [%rd5580+16];
	and.b32  	%r84408, %r101037, 2147483646;
	or.b32  	%r84409, %r84408, %r84407;
	ld.local.u32 	%r84410, [%rd5580+-896];
	shr.u32 	%r84411, %r84409, 1;
	and.b32  	%r84412, %r101037, 1;
	setp.eq.b32 	%p9670, %r84412, 1;
	selp.b32 	%r84413, -1727483681, 0, %p9670;
	xor.b32  	%r84414, %r84413, %r84410;
	xor.b32  	%r84415, %r84414, %r84411;
	st.local.u32 	[%rd5580+12], %r84415;
	setp.ne.s32 	%p9671, %r101038, 623;
	@%p9671 bra 	$L__BB3_380;
	ld.local.u32 	%r84417, [%rd5+2492];
	and.b32  	%r84418, %r84417, -2147483648;
	ld.local.u32 	%r100987, [%rd5];
	and.b32  	%r84419, %r100987, 2147483646;
	or.b32  	%r84420, %r84419, %r84418;
	ld.local.u32 	%r84421, [%rd5+1584];
	shr.u32 	%r84422, %r84420, 1;
	and.b32  	%r84423, %r100987, 1;
	setp.eq.b32 	%p9672, %r84423, 1;
	selp.b32 	%r84424, -1727483681, 0, %p9672;
	xor.b32  	%r84425, %r84424, %r84421;
	xor.b32  	%r84426, %r84425, %r84422;
	st.local.u32 	[%rd5+2492], %r84426;
	mov.b32 	%r101039, 0;
$L__BB3_382:
	add.s32 	%r101039, %r101039, 1;
	st.local.u32 	[%rd5+2496], %r101039;
	add.s32 	%r101034, %r101034, 1;
	setp.ne.s32 	%p9673, %r101034, %r24;
	@%p9673 bra 	$L__BB3_376;
$L__BB3_383:
	setp.lt.s32 	%p9674, %r101039, 624;
	@%p9674 bra 	$L__BB3_389;
	mov.b32 	%r101044, 0;
	mov.u64 	%rd6198, %rd5;
$L__BB3_385:
	and.b32  	%r84428, %r100987, -2147483648;
	ld.local.u32 	%r84429, [%rd6198+4];
	and.b32  	%r84430, %r84429, 2147483646;
	or.b32  	%r84431, %r84430, %r84428;
	ld.local.u32 	%r84432, [%rd6198+1588];
	shr.u32 	%r84433, %r84431, 1;
	and.b32  	%r84434, %r84429, 1;
	setp.eq.b32 	%p9675, %r84434, 1;
	selp.b32 	%r84435, -1727483681, 0, %p9675;
	xor.b32  	%r84436, %r84435, %r84432;
	xor.b32  	%r84437, %r84436, %r84433;
	st.local.u32 	[%rd6198], %r84437;
	and.b32  	%r84438, %r84429, -2147483648;
	ld.local.u32 	%r84439, [%rd6198+8];
	and.b32  	%r84440, %r84439, 2147483646;
	or.b32  	%r84441, %r84440, %r84438;
	ld.local.u32 	%r84442, [%rd6198+1592];
	shr.u32 	%r84443, %r84441, 1;
	and.b32  	%r84444, %r84439, 1;
	setp.eq.b32 	%p9676, %r84444, 1;
	selp.b32 	%r84445, -1727483681, 0, %p9676;
	xor.b32  	%r84446, %r84445, %r84442;
	xor.b32  	%r84447, %r84446, %r84443;
	st.local.u32 	[%rd6198+4], %r84447;
	and.b32  	%r84448, %r84439, -2147483648;
	ld.local.u32 	%r890, [%rd6198+12];
	and.b32  	%r84449, %r890, 2147483646;
	or.b32  	%r84450, %r84449, %r84448;
	ld.local.u32 	%r84451, [%rd6198+1596];
	shr.u32 	%r84452, %r84450, 1;
	and.b32  	%r84453, %r890, 1;
	setp.eq.b32 	%p9677, %r84453, 1;
	selp.b32 	%r84454, -1727483681, 0, %p9677;
	xor.b32  	%r84455, %r84454, %r84451;
	xor.b32  	%r84456, %r84455, %r84452;
	st.local.u32 	[%rd6198+8], %r84456;
	setp.ne.s32 	%p9678, %r101044, 224;
	@%p9678 bra 	$L__BB3_427;
	ld.local.u32 	%r101046, [%rd5+908];
	add.s64 	%rd6199, %rd5, 924;
	mov.b32 	%r101045, 0;
$L__BB3_387:
	and.b32  	%r84467, %r101046, -2147483648;
	ld.local.u32 	%r84468, [%rd6199+-12];
	and.b32  	%r84469, %r84468, 2147483646;
	or.b32  	%r84470, %r84469, %r84467;
	ld.local.u32 	%r84471, [%rd6199+-924];
	shr.u32 	%r84472, %r84470, 1;
	and.b32  	%r84473, %r84468, 1;
	setp.eq.b32 	%p9680, %r84473, 1;
	selp.b32 	%r84474, -1727483681, 0, %p9680;
	xor.b32  	%r84475, %r84474, %r84471;
	xor.b32  	%r84476, %r84475, %r84472;
	st.local.u32 	[%rd6199+-16], %r84476;
	and.b32  	%r84477, %r84468, -2147483648;
	ld.local.u32 	%r84478, [%rd6199+-8];
	and.b32  	%r84479, %r84478, 2147483646;
	or.b32  	%r84480, %r84479, %r84477;
	ld.local.u32 	%r84481, [%rd6199+-920];
	shr.u32 	%r84482, %r84480, 1;
	and.b32  	%r84483, %r84478, 1;
	setp.eq.b32 	%p9681, %r84483, 1;
	selp.b32 	%r84484, -1727483681, 0, %p9681;
	xor.b32  	%r84485, %r84484, %r84481;
	xor.b32  	%r84486, %r84485, %r84482;
	st.local.u32 	[%rd6199+-12], %r84486;
	and.b32  	%r84487, %r84478, -2147483648;
	ld.local.u32 	%r84488, [%rd6199+-4];
	and.b32  	%r84489, %r84488, 2147483646;
	or.b32  	%r84490, %r84489, %r84487;
	ld.local.u32 	%r84491, [%rd6199+-916];
	shr.u32 	%r84492, %r84490, 1;
	and.b32  	%r84493, %r84488, 1;
	setp.eq.b32 	%p9682, %r84493, 1;
	selp.b32 	%r84494, -1727483681, 0, %p9682;
	xor.b32  	%r84495, %r84494, %r84491;
	xor.b32  	%r84496, %r84495, %r84492;
	st.local.u32 	[%rd6199+-8], %r84496;
	and.b32  	%r84497, %r84488, -2147483648;
	ld.local.u32 	%r101046, [%rd6199];
	and.b32  	%r84498, %r101046, 2147483646;
	or.b32  	%r84499, %r84498, %r84497;
	ld.local.u32 	%r84500, [%rd6199+-912];
	shr.u32 	%r84501, %r84499, 1;
	and.b32  	%r84502, %r101046, 1;
	setp.eq.b32 	%p9683, %r84502, 1;
	selp.b32 	%r84503, -1727483681, 0, %p9683;
	xor.b32  	%r84504, %r84503, %r84500;
	xor.b32  	%r84505, %r84504, %r84501;
	st.local.u32 	[%rd6199+-4], %r84505;
	add.s32 	%r101045, %r101045, 4;
	add.s64 	%rd6199, %rd6199, 16;
	setp.ne.s32 	%p9684, %r101045, 396;
	@%p9684 bra 	$L__BB3_387;
	ld.local.u32 	%r84507, [%rd12];
	and.b32  	%r84508, %r84507, -2147483648;
	ld.local.u32 	%r100987, [%rd14];
	and.b32  	%r84509, %r100987, 2147483646;
	or.b32  	%r84510, %r84509, %r84508;
	ld.local.u32 	%r84511, [%rd13];
	shr.u32 	%r84512, %r84510, 1;
	and.b32  	%r84513, %r100987, 1;
	setp.eq.b32 	%p9685, %r84513, 1;
	selp.b32 	%r84514, -1727483681, 0, %p9685;
	xor.b32  	%r84515, %r84514, %r84511;
	xor.b32  	%r84516, %r84515, %r84512;
	st.local.u32 	[%rd12], %r84516;
	mov.b32 	%r101039, 0;
$L__BB3_389:
	add.s32 	%r101054, %r101039, 1;
	st.local.u32 	[%rd5+2496], %r101054;
	mul.wide.s32 	%rd5581, %r101039, 4;
	add.s64 	%rd5582, %rd5, %rd5581;
	ld.local.u32 	%r84517, [%rd5582];
	shr.u32 	%r84518, %r84517, 11;
	xor.b32  	%r84519, %r84518, %r84517;
	shl.b32 	%r84520, %r84519, 7;
	and.b32  	%r84521, %r84520, -1658038656;
	xor.b32  	%r900, %r84521, %r84519;
	setp.lt.s32 	%p9686, %r101039, 623;
	@%p9686 bra 	$L__BB3_395;
	mov.b32 	%r101050, 0;
	mov.u64 	%rd6200, %rd5;
$L__BB3_391:
	and.b32  	%r84523, %r100987, -2147483648;
	ld.local.u32 	%r84524, [%rd6200+4];
	and.b32  	%r84525, %r84524, 2147483646;
	or.b32  	%r84526, %r84525, %r84523;
	ld.local.u32 	%r84527, [%rd6200+1588];
	shr.u32 	%r84528, %r84526, 1;
	and.b32  	%r84529, %r84524, 1;
	setp.eq.b32 	%p9687, %r84529, 1;
	selp.b32 	%r84530, -1727483681, 0, %p9687;
	xor.b32  	%r84531, %r84530, %r84527;
	xor.b32  	%r84532, %r84531, %r84528;
	st.local.u32 	[%rd6200], %r84532;
	and.b32  	%r84533, %r84524, -2147483648;
	ld.local.u32 	%r84534, [%rd6200+8];
	and.b32  	%r84535, %r84534, 2147483646;
	or.b32  	%r84536, %r84535, %r84533;
	ld.local.u32 	%r84537, [%rd6200+1592];
	shr.u32 	%r84538, %r84536, 1;
	and.b32  	%r84539, %r84534, 1;
	setp.eq.b32 	%p9688, %r84539, 1;
	selp.b32 	%r84540, -1727483681, 0, %p9688;
	xor.b32  	%r84541, %r84540, %r84537;
	xor.b32  	%r84542, %r84541, %r84538;
	st.local.u32 	[%rd6200+4], %r84542;
	and.b32  	%r84543, %r84534, -2147483648;
	ld.local.u32 	%r903, [%rd6200+12];
	and.b32  	%r84544, %r903, 2147483646;
	or.b32  	%r84545, %r84544, %r84543;
	ld.local.u32 	%r84546, [%rd6200+1596];
	shr.u32 	%r84547, %r84545, 1;
	and.b32  	%r84548, %r903, 1;
	setp.eq.b32 	%p9689, %r84548, 1;
	selp.b32 	%r84549, -1727483681, 0, %p9689;
	xor.b32  	%r84550, %r84549, %r84546;
	xor.b32  	%r84551, %r84550, %r84547;
	st.local.u32 	[%rd6200+8], %r84551;
	setp.ne.s32 	%p9690, %r101050, 224;
	@%p9690 bra 	$L__BB3_426;
	ld.local.u32 	%r101052, [%rd5+908];
	add.s64 	%rd6201, %rd5, 924;
	mov.b32 	%r101051, 0;
$L__BB3_393:
	and.b32  	%r84562, %r101052, -2147483648;
	ld.local.u32 	%r84563, [%rd6201+-12];
	and.b32  	%r84564, %r84563, 2147483646;
	or.b32  	%r84565, %r84564, %r84562;
	ld.local.u32 	%r84566, [%rd6201+-924];
	shr.u32 	%r84567, %r84565, 1;
	and.b32  	%r84568, %r84563, 1;
	setp.eq.b32 	%p9692, %r84568, 1;
	selp.b32 	%r84569, -1727483681, 0, %p9692;
	xor.b32  	%r84570, %r84569, %r84566;
	xor.b32  	%r84571, %r84570, %r84567;
	st.local.u32 	[%rd6201+-16], %r84571;
	and.b32  	%r84572, %r84563, -2147483648;
	ld.local.u32 	%r84573, [%rd6201+-8];
	and.b32  	%r84574, %r84573, 2147483646;
	or.b32  	%r84575, %r84574, %r84572;
	ld.local.u32 	%r84576, [%rd6201+-920];
	shr.u32 	%r84577, %r84575, 1;
	and.b32  	%r84578, %r84573, 1;
	setp.eq.b32 	%p9693, %r84578, 1;
	selp.b32 	%r84579, -1727483681, 0, %p9693;
	xor.b32  	%r84580, %r84579, %r84576;
	xor.b32  	%r84581, %r84580, %r84577;
	st.local.u32 	[%rd6201+-12], %r84581;
	and.b32  	%r84582, %r84573, -2147483648;
	ld.local.u32 	%r84583, [%rd6201+-4];
	and.b32  	%r84584, %r84583, 2147483646;
	or.b32  	%r84585, %r84584, %r84582;
	ld.local.u32 	%r84586, [%rd6201+-916];
	shr.u32 	%r84587, %r84585, 1;
	and.b32  	%r84588, %r84583, 1;
	setp.eq.b32 	%p9694, %r84588, 1;
	selp.b32 	%r84589, -1727483681, 0, %p9694;
	xor.b32  	%r84590, %r84589, %r84586;
	xor.b32  	%r84591, %r84590, %r84587;
	st.local.u32 	[%rd6201+-8], %r84591;
	and.b32  	%r84592, %r84583, -2147483648;
	ld.local.u32 	%r101052, [%rd6201];
	and.b32  	%r84593, %r101052, 2147483646;
	or.b32  	%r84594, %r84593, %r84592;
	ld.local.u32 	%r84595, [%rd6201+-912];
	shr.u32 	%r84596, %r84594, 1;
	and.b32  	%r84597, %r101052, 1;
	setp.eq.b32 	%p9695, %r84597, 1;
	selp.b32 	%r84598, -1727483681, 0, %p9695;
	xor.b32  	%r84599, %r84598, %r84595;
	xor.b32  	%r84600, %r84599, %r84596;
	st.local.u32 	[%rd6201+-4], %r84600;
	add.s32 	%r101051, %r101051, 4;
	add.s64 	%rd6201, %rd6201, 16;
	setp.ne.s32 	%p9696, %r101051, 396;
	@%p9696 bra 	$L__BB3_393;
	ld.local.u32 	%r84602, [%rd12];
	and.b32  	%r84603, %r84602, -2147483648;
	ld.local.u32 	%r100987, [%rd14];
	and.b32  	%r84604, %r100987, 2147483646;
	or.b32  	%r84605, %r84604, %r84603;
	ld.local.u32 	%r84606, [%rd13];
	shr.u32 	%r84607, %r84605, 1;
	and.b32  	%r84608, %r100987, 1;
	setp.eq.b32 	%p9697, %r84608, 1;
	selp.b32 	%r84609, -1727483681, 0, %p9697;
	xor.b32  	%r84610, %r84609, %r84606;
	xor.b32  	%r84611, %r84610, %r84607;
	st.local.u32 	[%rd12], %r84611;
	mov.b32 	%r101054, 0;
$L__BB3_395:
	add.s32 	%r101060, %r101054, 1;
	st.local.u32 	[%rd5+2496], %r101060;
	mul.wide.s32 	%rd5583, %r101054, 4;
	add.s64 	%rd5584, %rd5, %rd5583;
	ld.local.u32 	%r84612, [%rd5584];
	shr.u32 	%r84613, %r84612, 11;
	xor.b32  	%r84614, %r84613, %r84612;
	shl.b32 	%r84615, %r84614, 7;
	and.b32  	%r84616, %r84615, -1658038656;
	xor.b32  	%r913, %r84616, %r84614;
	setp.lt.s32 	%p9698, %r101054, 623;
	@%p9698 bra 	$L__BB3_401;
	mov.b32 	%r101056, 0;
	mov.u64 	%rd6202, %rd5;
$L__BB3_397:
	and.b32  	%r84618, %r100987, -2147483648;
	ld.local.u32 	%r84619, [%rd6202+4];
	and.b32  	%r84620, %r84619, 2147483646;
	or.b32  	%r84621, %r84620, %r84618;
	ld.local.u32 	%r84622, [%rd6202+1588];
	shr.u32 	%r84623, %r84621, 1;
	and.b32  	%r84624, %r84619, 1;
	setp.eq.b32 	%p9699, %r84624, 1;
	selp.b32 	%r84625, -1727483681, 0, %p9699;
	xor.b32  	%r84626, %r84625, %r84622;
	xor.b32  	%r84627, %r84626, %r84623;
	st.local.u32 	[%rd6202], %r84627;
	and.b32  	%r84628, %r84619, -2147483648;
	ld.local.u32 	%r84629, [%rd6202+8];
	and.b32  	%r84630, %r84629, 2147483646;
	or.b32  	%r84631, %r84630, %r84628;
	ld.local.u32 	%r84632, [%rd6202+1592];
	shr.u32 	%r84633, %r84631, 1;
	and.b32  	%r84634, %r84629, 1;
	setp.eq.b32 	%p9700, %r84634, 1;
	selp.b32 	%r84635, -1727483681, 0, %p9700;
	xor.b32  	%r84636, %r84635, %r84632;
	xor.b32  	%r84637, %r84636, %r84633;
	st.local.u32 	[%rd6202+4], %r84637;
	and.b32  	%r84638, %r84629, -2147483648;
	ld.local.u32 	%r916, [%rd6202+12];
	and.b32  	%r84639, %r916, 2147483646;
	or.b32  	%r84640, %r84639, %r84638;
	ld.local.u32 	%r84641, [%rd6202+1596];
	shr.u32 	%r84642, %r84640, 1;
	and.b32  	%r84643, %r916, 1;
	setp.eq.b32 	%p9701, %r84643, 1;
	selp.b32 	%r84644, -1727483681, 0, %p9701;
	xor.b32  	%r84645, %r84644, %r84641;
	xor.b32  	%r84646, %r84645, %r84642;
	st.local.u32 	[%rd6202+8], %r84646;
	setp.ne.s32 	%p9702, %r101056, 224;
	@%p9702 bra 	$L__BB3_425;
	ld.local.u32 	%r101058, [%rd5+908];
	add.s64 	%rd6203, %rd5, 924;
	mov.b32 	%r101057, 0;
$L__BB3_399:
	and.b32  	%r84657, %r101058, -2147483648;
	ld.local.u32 	%r84658, [%rd6203+-12];
	and.b32  	%r84659, %r84658, 2147483646;
	or.b32  	%r84660, %r84659, %r84657;
	ld.local.u32 	%r84661, [%rd6203+-924];
	shr.u32 	%r84662, %r84660, 1;
	and.b32  	%r84663, %r84658, 1;
	setp.eq.b32 	%p9704, %r84663, 1;
	selp.b32 	%r84664, -1727483681, 0, %p9704;
	xor.b32  	%r84665, %r84664, %r84661;
	xor.b32  	%r84666, %r84665, %r84662;
	st.local.u32 	[%rd6203+-16], %r84666;
	and.b32  	%r84667, %r84658, -2147483648;
	ld.local.u32 	%r84668, [%rd6203+-8];
	and.b32  	%r84669, %r84668, 2147483646;
	or.b32  	%r84670, %r84669, %r84667;
	ld.local.u32 	%r84671, [%rd6203+-920];
	shr.u32 	%r84672, %r84670, 1;
	and.b32  	%r84673, %r84668, 1;
	setp.eq.b32 	%p9705, %r84673, 1;
	selp.b32 	%r84674, -1727483681, 0, %p9705;
	xor.b32  	%r84675, %r84674, %r84671;
	xor.b32  	%r84676, %r84675, %r84672;
	st.local.u32 	[%rd6203+-12], %r84676;
	and.b32  	%r84677, %r84668, -2147483648;
	ld.local.u32 	%r84678, [%rd6203+-4];
	and.b32  	%r84679, %r84678, 2147483646;
	or.b32  	%r84680, %r84679, %r84677;
	ld.local.u32 	%r84681, [%rd6203+-916];
	shr.u32 	%r84682, %r84680, 1;
	and.b32  	%r84683, %r84678, 1;
	setp.eq.b32 	%p9706, %r84683, 1;
	selp.b32 	%r84684, -1727483681, 0, %p9706;
	xor.b32  	%r84685, %r84684, %r84681;
	xor.b32  	%r84686, %r84685, %r84682;
	st.local.u32 	[%rd6203+-8], %r84686;
	and.b32  	%r84687, %r84678, -2147483648;
	ld.local.u32 	%r101058, [%rd6203];
	and.b32  	%r84688, %r101058, 2147483646;
	or.b32  	%r84689, %r84688, %r84687;
	ld.local.u32 	%r84690, [%rd6203+-912];
	shr.u32 	%r84691, %r84689, 1;
	and.b32  	%r84692, %r101058, 1;
	setp.eq.b32 	%p9707, %r84692, 1;
	selp.b32 	%r84693, -1727483681, 0, %p9707;
	xor.b32  	%r84694, %r84693, %r84690;
	xor.b32  	%r84695, %r84694, %r84691;
	st.local.u32 	[%rd6203+-4], %r84695;
	add.s32 	%r101057, %r101057, 4;
	add.s64 	%rd6203, %rd6203, 16;
	setp.ne.s32 	%p9708, %r101057, 396;
	@%p9708 bra 	$L__BB3_399;
	ld.local.u32 	%r84697, [%rd12];
	and.b32  	%r84698, %r84697, -2147483648;
	ld.local.u32 	%r100987, [%rd14];
	and.b32  	%r84699, %r100987, 2147483646;
	or.b32  	%r84700, %r84699, %r84698;
	ld.local.u32 	%r84701, [%rd13];
	shr.u32 	%r84702, %r84700, 1;
	and.b32  	%r84703, %r100987, 1;
	setp.eq.b32 	%p9709, %r84703, 1;
	selp.b32 	%r84704, -1727483681, 0, %p9709;
	xor.b32  	%r84705, %r84704, %r84701;
	xor.b32  	%r84706, %r84705, %r84702;
	st.local.u32 	[%rd12], %r84706;
	mov.b32 	%r101060, 0;
$L__BB3_401:
	add.s32 	%r101066, %r101060, 1;
	st.local.u32 	[%rd5+2496], %r101066;
	mul.wide.s32 	%rd5585, %r101060, 4;
	add.s64 	%rd5586, %rd5, %rd5585;
	ld.local.u32 	%r84707, [%rd5586];
	shr.u32 	%r84708, %r84707, 11;
	xor.b32  	%r84709, %r84708, %r84707;
	shl.b32 	%r84710, %r84709, 7;
	and.b32  	%r84711, %r84710, -1658038656;
	xor.b32  	%r926, %r84711, %r84709;
	setp.lt.s32 	%p9710, %r101060, 623;
	@%p9710 bra 	$L__BB3_407;
	mov.b32 	%r101062, 0;
	mov.u64 	%rd6204, %rd5;
$L__BB3_403:
	and.b32  	%r84713, %r100987, -2147483648;
	ld.local.u32 	%r84714, [%rd6204+4];
	and.b32  	%r84715, %r84714, 2147483646;
	or.b32  	%r84716, %r84715, %r84713;
	ld.local.u32 	%r84717, [%rd6204+1588];
	shr.u32 	%r84718, %r84716, 1;
	and.b32  	%r84719, %r84714, 1;
	setp.eq.b32 	%p9711, %r84719, 1;
	selp.b32 	%r84720, -1727483681, 0, %p9711;
	xor.b32  	%r84721, %r84720, %r84717;
	xor.b32  	%r84722, %r84721, %r84718;
	st.local.u32 	[%rd6204], %r84722;
	and.b32  	%r84723, %r84714, -2147483648;
	ld.local.u32 	%r84724, [%rd6204+8];
	and.b32  	%r84725, %r84724, 2147483646;
	or.b32  	%r84726, %r84725, %r84723;
	ld.local.u32 	%r84727, [%rd6204+1592];
	shr.u32 	%r84728, %r84726, 1;
	and.b32  	%r84729, %r84724, 1;
	setp.eq.b32 	%p9712, %r84729, 1;
	selp.b32 	%r84730, -1727483681, 0, %p9712;
	xor.b32  	%r84731, %r84730, %r84727;
	xor.b32  	%r84732, %r84731, %r84728;
	st.local.u32 	[%rd6204+4], %r84732;
	and.b32  	%r84733, %r84724, -2147483648;
	ld.local.u32 	%r929, [%rd6204+12];
	and.b32  	%r84734, %r929, 2147483646;
	or.b32  	%r84735, %r84734, %r84733;
	ld.local.u32 	%r84736, [%rd6204+1596];
	shr.u32 	%r84737, %r84735, 1;
	and.b32  	%r84738, %r929, 1;
	setp.eq.b32 	%p9713, %r84738, 1;
	selp.b32 	%r84739, -1727483681, 0, %p9713;
	xor.b32  	%r84740, %r84739, %r84736;
	xor.b32  	%r84741, %r84740, %r84737;
	st.local.u32 	[%rd6204+8], %r84741;
	setp.ne.s32 	%p9714, %r101062, 224;
	@%p9714 bra 	$L__BB3_424;
	ld.local.u32 	%r101064, [%rd5+908];
	add.s64 	%rd6205, %rd5, 924;
	mov.b32 	%r101063, 0;
$L__BB3_405:
	and.b32  	%r84752, %r101064, -2147483648;
	ld.local.u32 	%r84753, [%rd6205+-12];
	and.b32  	%r84754, %r84753, 2147483646;
	or.b32  	%r84755, %r84754, %r84752;
	ld.local.u32 	%r84756, [%rd6205+-924];
	shr.u32 	%r84757, %r84755, 1;
	and.b32  	%r84758, %r84753, 1;
	setp.eq.b32 	%p9716, %r84758, 1;
	selp.b32 	%r84759, -1727483681, 0, %p9716;
	xor.b32  	%r84760, %r84759, %r84756;
	xor.b32  	%r84761, %r84760, %r84757;
	st.local.u32 	[%rd6205+-16], %r84761;
	and.b32  	%r84762, %r84753, -2147483648;
	ld.local.u32 	%r84763, [%rd6205+-8];
	and.b32  	%r84764, %r84763, 2147483646;
	or.b32  	%r84765, %r84764, %r84762;
	ld.local.u32 	%r84766, [%rd6205+-920];
	shr.u32 	%r84767, %r84765, 1;
	and.b32  	%r84768, %r84763, 1;
	setp.eq.b32 	%p9717, %r84768, 1;
	selp.b32 	%r84769, -1727483681, 0, %p9717;
	xor.b32  	%r84770, %r84769, %r84766;
	xor.b32  	%r84771, %r84770, %r84767;
	st.local.u32 	[%rd6205+-12], %r84771;
	and.b32  	%r84772, %r84763, -2147483648;
	ld.local.u32 	%r84773, [%rd6205+-4];
	and.b32  	%r84774, %r84773, 2147483646;
	or.b32  	%r84775, %r84774, %r84772;
	ld.local.u32 	%r84776, [%rd6205+-916];
	shr.u32 	%r84777, %r84775, 1;
	and.b32  	%r84778, %r84773, 1;
	setp.eq.b32 	%p9718, %r84778, 1;
	selp.b32 	%r84779, -1727483681, 0, %p9718;
	xor.b32  	%r84780, %r84779, %r84776;
	xor.b32  	%r84781, %r84780, %r84777;
	st.local.u32 	[%rd6205+-8], %r84781;
	and.b32  	%r84782, %r84773, -2147483648;
	ld.local.u32 	%r101064, [%rd6205];
	and.b32  	%r84783, %r101064, 2147483646;
	or.b32  	%r84784, %r84783, %r84782;
	ld.local.u32 	%r84785, [%rd6205+-912];
	shr.u32 	%r84786, %r84784, 1;
	and.b32  	%r84787, %r101064, 1;
	setp.eq.b32 	%p9719, %r84787, 1;
	selp.b32 	%r84788, -1727483681, 0, %p9719;
	xor.b32  	%r84789, %r84788, %r84785;
	xor.b32  	%r84790, %r84789, %r84786;
	st.local.u32 	[%rd6205+-4], %r84790;
	add.s32 	%r101063, %r101063, 4;
	add.s64 	%rd6205, %rd6205, 16;
	setp.ne.s32 	%p9720, %r101063, 396;
	@%p9720 bra 	$L__BB3_405;
	ld.local.u32 	%r84792, [%rd12];
	and.b32  	%r84793, %r84792, -2147483648;
	ld.local.u32 	%r100987, [%rd14];
	and.b32  	%r84794, %r100987, 2147483646;
	or.b32  	%r84795, %r84794, %r84793;
	ld.local.u32 	%r84796, [%rd13];
	shr.u32 	%r84797, %r84795, 1;
	and.b32  	%r84798, %r100987, 1;
	setp.eq.b32 	%p9721, %r84798, 1;
	selp.b32 	%r84799, -1727483681, 0, %p9721;
	xor.b32  	%r84800, %r84799, %r84796;
	xor.b32  	%r84801, %r84800, %r84797;
	st.local.u32 	[%rd12], %r84801;
	mov.b32 	%r101066, 0;
$L__BB3_407:
	add.s32 	%r101072, %r101066, 1;
	st.local.u32 	[%rd5+2496], %r101072;
	mul.wide.s32 	%rd5587, %r101066, 4;
	add.s64 	%rd5588, %rd5, %rd5587;
	ld.local.u32 	%r84802, [%rd5588];
	shr.u32 	%r84803, %r84802, 11;
	xor.b32  	%r84804, %r84803, %r84802;
	shl.b32 	%r84805, %r84804, 7;
	and.b32  	%r84806, %r84805, -1658038656;
	xor.b32  	%r939, %r84806, %r84804;
	setp.lt.s32 	%p9722, %r101066, 623;
	@%p9722 bra 	$L__BB3_413;
	mov.b32 	%r101068, 0;
	mov.u64 	%rd6206, %rd5;
$L__BB3_409:
	and.b32  	%r84808, %r100987, -2147483648;
	ld.local.u32 	%r84809, [%rd6206+4];
	and.b32  	%r84810, %r84809, 2147483646;
	or.b32  	%r84811, %r84810, %r84808;
	ld.local.u32 	%r84812, [%rd6206+1588];
	shr.u32 	%r84813, %r84811, 1;
	and.b32  	%r84814, %r84809, 1;
	setp.eq.b32 	%p9723, %r84814, 1;
	selp.b32 	%r84815, -1727483681, 0, %p9723;
	xor.b32  	%r84816, %r84815, %r84812;
	xor.b32  	%r84817, %r84816, %r84813;
	st.local.u32 	[%rd6206], %r84817;
	and.b32  	%r84818, %r84809, -2147483648;
	ld.local.u32 	%r84819, [%rd6206+8];
	and.b32  	%r84820, %r84819, 2147483646;
	or.b32  	%r84821, %r84820, %r84818;
	ld.local.u32 	%r84822, [%rd6206+1592];
	shr.u32 	%r84823, %r84821, 1;
	and.b32  	%r84824, %r84819, 1;
	setp.eq.b32 	%p9724, %r84824, 1;
	selp.b32 	%r84825, -1727483681, 0, %p9724;
	xor.b32  	%r84826, %r84825, %r84822;
	xor.b32  	%r84827, %r84826, %r84823;
	st.local.u32 	[%rd6206+4], %r84827;
	and.b32  	%r84828, %r84819, -2147483648;
	ld.local.u32 	%r942, [%rd6206+12];
	and.b32  	%r84829, %r942, 2147483646;
	or.b32  	%r84830, %r84829, %r84828;
	ld.local.u32 	%r84831, [%rd6206+1596];
	shr.u32 	%r84832, %r84830, 1;
	and.b32  	%r84833, %r942, 1;
	setp.eq.b32 	%p9725, %r84833, 1;
	selp.b32 	%r84834, -1727483681, 0, %p9725;
	xor.b32  	%r84835, %r84834, %r84831;
	xor.b32  	%r84836, %r84835, %r84832;
	st.local.u32 	[%rd6206+8], %r84836;
	setp.ne.s32 	%p9726, %r101068, 224;
	@%p9726 bra 	$L__BB3_423;
	ld.local.u32 	%r101069, [%rd9];
	mov.b32 	%r101070, 227;
$L__BB3_411:
	mul.wide.u32 	%rd5589, %r101070, 4;
	add.s64 	%rd5590, %rd5, %rd5589;
	and.b32  	%r84847, %r101069, -2147483648;
	ld.local.u32 	%r84848, [%rd5590+4];
	and.b32  	%r84849, %r84848, 2147483646;
	or.b32  	%r84850, %r84849, %r84847;
	ld.local.u32 	%r84851, [%rd5590+-908];
	shr.u32 	%r84852, %r84850, 1;
	and.b32  	%r84853, %r84848, 1;
	setp.eq.b32 	%p9728, %r84853, 1;
	selp.b32 	%r84854, -1727483681, 0, %p9728;
	xor.b32  	%r84855, %r84854, %r84851;
	xor.b32  	%r84856, %r84855, %r84852;
	st.local.u32 	[%rd5590], %r84856;
	and.b32  	%r84857, %r84848, -2147483648;
	ld.local.u32 	%r84858, [%rd5590+8];
	and.b32  	%r84859, %r84858, 2147483646;
	or.b32  	%r84860, %r84859, %r84857;
	ld.local.u32 	%r84861, [%rd5590+-904];
	shr.u32 	%r84862, %r84860, 1;
	and.b32  	%r84863, %r84858, 1;
	setp.eq.b32 	%p9729, %r84863, 1;
	selp.b32 	%r84864, -1727483681, 0, %p9729;
	xor.b32  	%r84865, %r84864, %r84861;
	xor.b32  	%r84866, %r84865, %r84862;
	st.local.u32 	[%rd5590+4], %r84866;
	and.b32  	%r84867, %r84858, -2147483648;
	ld.local.u32 	%r84868, [%rd5590+12];
	and.b32  	%r84869, %r84868, 2147483646;
	or.b32  	%r84870, %r84869, %r84867;
	ld.local.u32 	%r84871, [%rd5590+-900];
	shr.u32 	%r84872, %r84870, 1;
	and.b32  	%r84873, %r84868, 1;
	setp.eq.b32 	%p9730, %r84873, 1;
	selp.b32 	%r84874, -1727483681, 0, %p9730;
	xor.b32  	%r84875, %r84874, %r84871;
	xor.b32  	%r84876, %r84875, %r84872;
	st.local.u32 	[%rd5590+8], %r84876;
	and.b32  	%r84877, %r84868, -2147483648;
	add.s32 	%r101070, %r101070, 4;
	ld.local.u32 	%r101069, [%rd5590+16];
	and.b32  	%r84878, %r101069, 2147483646;
	or.b32  	%r84879, %r84878, %r84877;
	ld.local.u32 	%r84880, [%rd5590+-896];
	shr.u32 	%r84881, %r84879, 1;
	and.b32  	%r84882, %r101069, 1;
	setp.eq.b32 	%p9731, %r84882, 1;
	selp.b32 	%r84883, -1727483681, 0, %p9731;
	xor.b32  	%r84884, %r84883, %r84880;
	xor.b32  	%r84885, %r84884, %r84881;
	st.local.u32 	[%rd5590+12], %r84885;
	setp.ne.s32 	%p9732, %r101070, 623;
	@%p9732 bra 	$L__BB3_411;
	ld.local.u32 	%r84887, [%rd5+2492];
	and.b32  	%r84888, %r84887, -2147483648;
	ld.local.u32 	%r100987, [%rd5];
	and.b32  	%r84889, %r100987, 2147483646;
	or.b32  	%r84890, %r84889, %r84888;
	ld.local.u32 	%r84891, [%rd5+1584];
	shr.u32 	%r84892, %r84890, 1;
	and.b32  	%r84893, %r100987, 1;
	setp.eq.b32 	%p9733, %r84893, 1;
	selp.b32 	%r84894, -1727483681, 0, %p9733;
	xor.b32  	%r84895, %r84894, %r84891;
	xor.b32  	%r84896, %r84895, %r84892;
	st.local.u32 	[%rd5+2492], %r84896;
	mov.b32 	%r101072, 0;
$L__BB3_413:
	setp.gt.u32 	%p9735, %r15025, %r15026;
	add.s32 	%r101081, %r101072, 1;
	st.local.u32 	[%rd5+2496], %r101081;
	mul.wide.s32 	%rd5591, %r101072, 4;
	add.s64 	%rd5592, %rd5, %rd5591;
	ld.local.u32 	%r84897, [%rd5592];
	shr.u32 	%r84898, %r84897, 11;
	xor.b32  	%r84899, %r84898, %r84897;
	shl.b32 	%r84900, %r84899, 7;
	and.b32  	%r84901, %r84900, -1658038656;
	xor.b32  	%r84902, %r84901, %r84899;
	shl.b32 	%r84903, %r84902, 15;
	and.b32  	%r84904, %r84903, -402653184;
	xor.b32  	%r84905, %r84904, %r84902;
	shr.u32 	%r84906, %r84905, 27;
	shl.b32 	%r84907, %r900, 15;
	and.b32  	%r84908, %r84907, -402653184;
	xor.b32  	%r84909, %r84908, %r900;
	shr.u32 	%r84910, %r84909, 7;
	and.b32  	%r84911, %r84910, 32505856;
	shl.b32 	%r84912, %r913, 15;
	and.b32  	%r84913, %r84912, -402653184;
	xor.b32  	%r84914, %r84913, %r913;
	shr.u32 	%r84915, %r84914, 12;
	and.b32  	%r84916, %r84915, 1015808;
	or.b32  	%r84917, %r84916, %r84911;
	shl.b32 	%r84918, %r926, 15;
	and.b32  	%r84919, %r84918, -402653184;
	xor.b32  	%r84920, %r84919, %r926;
	shr.u32 	%r84921, %r84920, 17;
	and.b32  	%r84922, %r84921, 31744;
	or.b32  	%r84923, %r84917, %r84922;
	shl.b32 	%r84924, %r939, 15;
	and.b32  	%r84925, %r84924, -402653184;
	xor.b32  	%r84926, %r84925, %r939;
	shr.u32 	%r84927, %r84926, 22;
	and.b32  	%r84928, %r84927, 992;
	or.b32  	%r84929, %r84923, %r84928;
	or.b32  	%r101076, %r84929, %r84906;
	mov.pred 	%p11847, 0;
	@%p9735 bra 	$L__BB3_422;
	mov.pred 	%p11847, 0;
	mov.u32 	%r101075, %r15025;
$L__BB3_415:
	shl.b32 	%r959, %r101076, 5;
	setp.lt.s32 	%p9737, %r101081, 624;
	@%p9737 bra 	$L__BB3_421;
	mov.b32 	%r101078, 0;
$L__BB3_417:
	mul.wide.u32 	%rd5593, %r101078, 4;
	add.s64 	%rd203, %rd5, %rd5593;
	and.b32  	%r84931, %r100987, -2147483648;
	ld.local.u32 	%r84932, [%rd203+4];
	and.b32  	%r84933, %r84932, 2147483646;
	or.b32  	%r84934, %r84933, %r84931;
	ld.local.u32 	%r84935, [%rd203+1588];
	shr.u32 	%r84936, %r84934, 1;
	and.b32  	%r84937, %r84932, 1;
	setp.eq.b32 	%p9738, %r84937, 1;
	selp.b32 	%r84938, -1727483681, 0, %p9738;
	xor.b32  	%r84939, %r84938, %r84935;
	xor.b32  	%r84940, %r84939, %r84936;
	st.local.u32 	[%rd203], %r84940;
	and.b32  	%r84941, %r84932, -2147483648;
	ld.local.u32 	%r84942, [%rd203+8];
	and.b32  	%r84943, %r84942, 2147483646;
	or.b32  	%r84944, %r84943, %r84941;
	ld.local.u32 	%r84945, [%rd203+1592];
	shr.u32 	%r84946, %r84944, 1;
	and.b32  	%r84947, %r84942, 1;
	setp.eq.b32 	%p9739, %r84947, 1;
	selp.b32 	%r84948, -1727483681, 0, %p9739;
	xor.b32  	%r84949, %r84948, %r84945;
	xor.b32  	%r84950, %r84949, %r84946;
	st.local.u32 	[%rd203+4], %r84950;
	and.b32  	%r84951, %r84942, -2147483648;
	ld.local.u32 	%r962, [%rd203+12];
	and.b32  	%r84952, %r962, 2147483646;
	or.b32  	%r84953, %r84952, %r84951;
	ld.local.u32 	%r84954, [%rd203+1596];
	shr.u32 	%r84955, %r84953, 1;
	and.b32  	%r84956, %r962, 1;
	setp.eq.b32 	%p9740, %r84956, 1;
	selp.b32 	%r84957, -1727483681, 0, %p9740;
	xor.b32  	%r84958, %r84957, %r84954;
	xor.b32  	%r84959, %r84958, %r84955;
	st.local.u32 	[%rd203+8], %r84959;
	setp.ne.s32 	%p9741, %r101078, 224;
	@%p9741 bra 	$L__BB3_7177;
	ld.local.u32 	%r101079, [%rd9];
	mov.b32 	%r101080, 227;
$L__BB3_419:
	mul.wide.u32 	%rd5594, %r101080, 4;
	add.s64 	%rd5595, %rd5, %rd5594;
	and.b32  	%r84970, %r101079, -2147483648;
	ld.local.u32 	%r84971, [%rd5595+4];
	and.b32  	%r84972, %r84971, 2147483646;
	or.b32  	%r84973, %r84972, %r84970;
	ld.local.u32 	%r84974, [%rd5595+-908];
	shr.u32 	%r84975, %r84973, 1;
	and.b32  	%r84976, %r84971, 1;
	setp.eq.b32 	%p9743, %r84976, 1;
	selp.b32 	%r84977, -1727483681, 0, %p9743;
	xor.b32  	%r84978, %r84977, %r84974;
	xor.b32  	%r84979, %r84978, %r84975;
	st.local.u32 	[%rd5595], %r84979;
	and.b32  	%r84980, %r84971, -2147483648;
	ld.local.u32 	%r84981, [%rd5595+8];
	and.b32  	%r84982, %r84981, 2147483646;
	or.b32  	%r84983, %r84982, %r84980;
	ld.local.u32 	%r84984, [%rd5595+-904];
	shr.u32 	%r84985, %r84983, 1;
	and.b32  	%r84986, %r84981, 1;
	setp.eq.b32 	%p9744, %r84986, 1;
	selp.b32 	%r84987, -1727483681, 0, %p9744;
	xor.b32  	%r84988, %r84987, %r84984;
	xor.b32  	%r84989, %r84988, %r84985;
	st.local.u32 	[%rd5595+4], %r84989;
	and.b32  	%r84990, %r84981, -2147483648;
	ld.local.u32 	%r84991, [%rd5595+12];
	and.b32  	%r84992, %r84991, 2147483646;
	or.b32  	%r84993, %r84992, %r84990;
	ld.local.u32 	%r84994, [%rd5595+-900];
	shr.u32 	%r84995, %r84993, 1;
	and.b32  	%r84996, %r84991, 1;
	setp.eq.b32 	%p9745, %r84996, 1;
	selp.b32 	%r84997, -1727483681, 0, %p9745;
	xor.b32  	%r84998, %r84997, %r84994;
	xor.b32  	%r84999, %r84998, %r84995;
	st.local.u32 	[%rd5595+8], %r84999;
	and.b32  	%r85000, %r84991, -2147483648;
	add.s32 	%r101080, %r101080, 4;
	ld.local.u32 	%r101079, [%rd5595+16];
	and.b32  	%r85001, %r101079, 2147483646;
	or.b32  	%r85002, %r85001, %r85000;
	ld.local.u32 	%r85003, [%rd5595+-896];
	shr.u32 	%r85004, %r85002, 1;
	and.b32  	%r85005, %r101079, 1;
	setp.eq.b32 	%p9746, %r85005, 1;
	selp.b32 	%r85006, -1727483681, 0, %p9746;
	xor.b32  	%r85007, %r85006, %r85003;
	xor.b32  	%r85008, %r85007, %r85004;
	st.local.u32 	[%rd5595+12], %r85008;
	setp.ne.s32 	%p9747, %r101080, 623;
	@%p9747 bra 	$L__BB3_419;
	ld.local.u32 	%r85010, [%rd5+2492];
	and.b32  	%r85011, %r85010, -2147483648;
	ld.local.u32 	%r100987, [%rd5];
	and.b32  	%r85012, %r100987, 2147483646;
	or.b32  	%r85013, %r85012, %r85011;
	ld.local.u32 	%r85014, [%rd5+1584];
	shr.u32 	%r85015, %r85013, 1;
	and.b32  	%r85016, %r100987, 1;
	setp.eq.b32 	%p9748, %r85016, 1;
	selp.b32 	%r85017, -1727483681, 0, %p9748;
	xor.b32  	%r85018, %r85017, %r85014;
	xor.b32  	%r85019, %r85018, %r85015;
	st.local.u32 	[%rd5+2492], %r85019;
	mov.b32 	%r101081, 0;
$L__BB3_421:
	add.s32 	%r971, %r101081, 1;
	st.local.u32 	[%rd5+2496], %r971;
	mul.wide.s32 	%rd5596, %r101081, 4;
	add.s64 	%rd5597, %rd5, %rd5596;
	ld.local.u32 	%r85020, [%rd5597];
	shr.u32 	%r85021, %r85020, 11;
	xor.b32  	%r85022, %r85021, %r85020;
	shl.b32 	%r85023, %r85022, 7;
	and.b32  	%r85024, %r85023, -1658038656;
	xor.b32  	%r85025, %r85024, %r85022;
	shl.b32 	%r85026, %r85025, 15;
	and.b32  	%r85027, %r85026, -402653184;
	xor.b32  	%r85028, %r85027, %r85025;
	shr.u32 	%r85029, %r85028, 27;
	and.b32  	%r85031, %r959, 1073741792;
	or.b32  	%r101076, %r85029, %r85031;
	setp.eq.s32 	%p9749, %r101076, %r15022;
	or.pred  	%p11847, %p11847, %p9749;
	add.s32 	%r101075, %r101075, 1;
	setp.gt.u32 	%p9750, %r101075, %r15026;
	mov.u32 	%r101081, %r971;
	@%p9750 bra 	$L__BB3_422;
	bra.uni 	$L__BB3_415;
$L__BB3_422:
	and.pred  	%p28, %p11845, %p11847;
	mov.b32 	%r85033, 624;
	st.local.u32 	[%rd5+2496], %r85033;
	st.local.u32 	[%rd5], %r13;
	mov.b32 	%r101084, 1;
	mov.u32 	%r101083, %r13;
	bra.uni 	$L__BB3_436;
$L__BB3_423:
	and.b32  	%r84837, %r942, -2147483648;
	add.s32 	%r101068, %r101068, 4;
	add.s64 	%rd204, %rd6206, 16;
	ld.local.u32 	%r100987, [%rd6206+16];
	and.b32  	%r84838, %r100987, 2147483646;
	or.b32  	%r84839, %r84838, %r84837;
	ld.local.u32 	%r84840, [%rd6206+1600];
	shr.u32 	%r84841, %r84839, 1;
	and.b32  	%r84842, %r100987, 1;
	setp.eq.b32 	%p9727, %r84842, 1;
	selp.b32 	%r84843, -1727483681, 0, %p9727;
	xor.b32  	%r84844, %r84843, %r84840;
	xor.b32  	%r84845, %r84844, %r84841;
	st.local.u32 	[%rd6206+12], %r84845;
	mov.u64 	%rd6206, %rd204;
	bra.uni 	$L__BB3_409;
$L__BB3_424:
	and.b32  	%r84742, %r929, -2147483648;
	add.s32 	%r101062, %r101062, 4;
	add.s64 	%rd205, %rd6204, 16;
	ld.local.u32 	%r100987, [%rd6204+16];
	and.b32  	%r84743, %r100987, 2147483646;
	or.b32  	%r84744, %r84743, %r84742;
	ld.local.u32 	%r84745, [%rd6204+1600];
	shr.u32 	%r84746, %r84744, 1;
	and.b32  	%r84747, %r100987, 1;
	setp.eq.b32 	%p9715, %r84747, 1;
	selp.b32 	%r84748, -1727483681, 0, %p9715;
	xor.b32  	%r84749, %r84748, %r84745;
	xor.b32  	%r84750, %r84749, %r84746;
	st.local.u32 	[%rd6204+12], %r84750;
	mov.u64 	%rd6204, %rd205;
	bra.uni 	$L__BB3_403;
$L__BB3_425:
	and.b32  	%r84647, %r916, -2147483648;
	add.s32 	%r101056, %r101056, 4;
	add.s64 	%rd206, %rd6202, 16;
	ld.local.u32 	%r100987, [%rd6202+16];
	and.b32  	%r84648, %r100987, 2147483646;
	or.b32  	%r84649, %r84648, %r84647;
	ld.local.u32 	%r84650, [%rd6202+1600];
	shr.u32 	%r84651, %r84649, 1;
	and.b32  	%r84652, %r100987, 1;
	setp.eq.b32 	%p9703, %r84652, 1;
	selp.b32 	%r84653, -1727483681, 0, %p9703;
	xor.b32  	%r84654, %r84653, %r84650;
	xor.b32  	%r84655, %r84654, %r84651;
	st.local.u32 	[%rd6202+12], %r84655;
	mov.u64 	%rd6202, %rd206;
	bra.uni 	$L__BB3_397;
$L__BB3_426:
	and.b32  	%r84552, %r903, -2147483648;
	add.s32 	%r101050, %r101050, 4;
	add.s64 	%rd207, %rd6200, 16;
	ld.local.u32 	%r100987, [%rd6200+16];
	and.b32  	%r84553, %r100987, 2147483646;
	or.b32  	%r84554, %r84553, %r84552;
	ld.local.u32 	%r84555, [%rd6200+1600];
	shr.u32 	%r84556, %r84554, 1;
	and.b32  	%r84557, %r100987, 1;
	setp.eq.b32 	%p9691, %r84557, 1;
	selp.b32 	%r84558, -1727483681, 0, %p9691;
	xor.b32  	%r84559, %r84558, %r84555;
	xor.b32  	%r84560, %r84559, %r84556;
	st.local.u32 	[%rd6200+12], %r84560;
	mov.u64 	%rd6200, %rd207;
	bra.uni 	$L__BB3_391;
$L__BB3_427:
	and.b32  	%r84457, %r890, -2147483648;
	add.s32 	%r101044, %r101044, 4;
	add.s64 	%rd208, %rd6198, 16;
	ld.local.u32 	%r100987, [%rd6198+16];
	and.b32  	%r84458, %r100987, 2147483646;
	or.b32  	%r84459, %r84458, %r84457;
	ld.local.u32 	%r84460, [%rd6198+1600];
	shr.u32 	%r84461, %r84459, 1;
	and.b32  	%r84462, %r100987, 1;
	setp.eq.b32 	%p9679, %r84462, 1;
	selp.b32 	%r84463, -1727483681, 0, %p9679;
	xor.b32  	%r84464, %r84463, %r84460;
	xor.b32  	%r84465, %r84464, %r84461;
	st.local.u32 	[%rd6198+12], %r84465;
	mov.u64 	%rd6198, %rd208;
	bra.uni 	$L__BB3_385;
$L__BB3_428:
	and.b32  	%r84367, %r875, -2147483648;
	add.s32 	%r101036, %r101036, 4;
	add.s64 	%rd209, %rd6197, 16;
	ld.local.u32 	%r100987, [%rd6197+16];
	and.b32  	%r84368, %r100987, 2147483646;
	or.b32  	%r84369, %r84368, %r84367;
	ld.local.u32 	%r84370, [%rd6197+1600];
	shr.u32 	%r84371, %r84369, 1;
	and.b32  	%r84372, %r100987, 1;
	setp.eq.b32 	%p9666, %r84372, 1;
	selp.b32 	%r84373, -1727483681, 0, %p9666;
	xor.b32  	%r84374, %r84373, %r84370;
	xor.b32  	%r84375, %r84374, %r84371;
	st.local.u32 	[%rd6197+12], %r84375;
	mov.u64 	%rd6197, %rd209;
	bra.uni 	$L__BB3_378;
$L__BB3_429:
	and.b32  	%r84141, %r835, -2147483648;
	add.s32 	%r101015, %r101015, 4;
	add.s64 	%rd210, %rd6196, 16;
	ld.local.u32 	%r100987, [%rd6196+16];
	and.b32  	%r84142, %r100987, 2147483646;
	or.b32  	%r84143, %r84142, %r84141;
	ld.local.u32 	%r84144, [%rd6196+1600];
	shr.u32 	%r84145, %r84143, 1;
	and.b32  	%r84146, %r100987, 1;
	setp.eq.b32 	%p9636, %r84146, 1;
	selp.b32 	%r84147, -1727483681, 0, %p9636;
	xor.b32  	%r84148, %r84147, %r84144;
	xor.b32  	%r84149, %r84148, %r84145;
	st.local.u32 	[%rd6196+12], %r84149;
	mov.u64 	%rd6196, %rd210;
	bra.uni 	$L__BB3_361;
$L__BB3_430:
	and.b32  	%r84046, %r822, -2147483648;
	add.s32 	%r101009, %r101009, 4;
	add.s64 	%rd211, %rd6194, 16;
	ld.local.u32 	%r100987, [%rd6194+16];
	and.b32  	%r84047, %r100987, 2147483646;
	or.b32  	%r84048, %r84047, %r84046;
	ld.local.u32 	%r84049, [%rd6194+1600];
	shr.u32 	%r84050, %r84048, 1;
	and.b32  	%r84051, %r100987, 1;
	setp.eq.b32 	%p9624, %r84051, 1;
	selp.b32 	%r84052, -1727483681, 0, %p9624;
	xor.b32  	%r84053, %r84052, %r84049;
	xor.b32  	%r84054, %r84053, %r84050;
	st.local.u32 	[%rd6194+12], %r84054;
	mov.u64 	%rd6194, %rd211;
	bra.uni 	$L__BB3_355;
$L__BB3_431:
	and.b32  	%r83951, %r809, -2147483648;
	add.s32 	%r101003, %r101003, 4;
	add.s64 	%rd212, %rd6192, 16;
	ld.local.u32 	%r100987, [%rd6192+16];
	and.b32  	%r83952, %r100987, 2147483646;
	or.b32  	%r83953, %r83952, %r83951;
	ld.local.u32 	%r83954, [%rd6192+1600];
	shr.u32 	%r83955, %r83953, 1;
	and.b32  	%r83956, %r100987, 1;
	setp.eq.b32 	%p9612, %r83956, 1;
	selp.b32 	%r83957, -1727483681, 0, %p9612;
	xor.b32  	%r83958, %r83957, %r83954;
	xor.b32  	%r83959, %r83958, %r83955;
	st.local.u32 	[%rd6192+12], %r83959;
	mov.u64 	%rd6192, %rd212;
	bra.uni 	$L__BB3_349;
$L__BB3_432:
	and.b32  	%r83856, %r796, -2147483648;
	add.s32 	%r100997, %r100997, 4;
	add.s64 	%rd213, %rd6190, 16;
	ld.local.u32 	%r100987, [%rd6190+16];
	and.b32  	%r83857, %r100987, 2147483646;
	or.b32  	%r83858, %r83857, %r83856;
	ld.local.u32 	%r83859, [%rd6190+1600];
	shr.u32 	%r83860, %r83858, 1;
	and.b32  	%r83861, %r100987, 1;
	setp.eq.b32 	%p9600, %r83861, 1;
	selp.b32 	%r83862, -1727483681, 0, %p9600;
	xor.b32  	%r83863, %r83862, %r83859;
	xor.b32  	%r83864, %r83863, %r83860;
	st.local.u32 	[%rd6190+12], %r83864;
	mov.u64 	%rd6190, %rd213;
	bra.uni 	$L__BB3_343;
$L__BB3_433:
	and.b32  	%r83761, %r783, -2147483648;
	add.s32 	%r100991, %r100991, 4;
	add.s64 	%rd214, %rd6188, 16;
	ld.local.u32 	%r100987, [%rd6188+16];
	and.b32  	%r83762, %r100987, 2147483646;
	or.b32  	%r83763, %r83762, %r83761;
	ld.local.u32 	%r83764, [%rd6188+1600];
	shr.u32 	%r83765, %r83763, 1;
	and.b32  	%r83766, %r100987, 1;
	setp.eq.b32 	%p9588, %r83766, 1;
	selp.b32 	%r83767, -1727483681, 0, %p9588;
	xor.b32  	%r83768, %r83767, %r83764;
	xor.b32  	%r83769, %r83768, %r83765;
	st.local.u32 	[%rd6188+12], %r83769;
	mov.u64 	%rd6188, %rd214;
	bra.uni 	$L__BB3_337;
$L__BB3_434:
	and.b32  	%r83671, %r768, -2147483648;
	add.s32 	%r100983, %r100983, 4;
	add.s64 	%rd215, %rd6187, 16;
	ld.local.u32 	%r100987, [%rd6187+16];
	and.b32  	%r83672, %r100987, 2147483646;
	or.b32  	%r83673, %r83672, %r83671;
	ld.local.u32 	%r83674, [%rd6187+1600];
	shr.u32 	%r83675, %r83673, 1;
	and.b32  	%r83676, %r100987, 1;
	setp.eq.b32 	%p9575, %r83676, 1;
	selp.b32 	%r83677, -1727483681, 0, %p9575;
	xor.b32  	%r83678, %r83677, %r83674;
	xor.b32  	%r83679, %r83678, %r83675;
	st.local.u32 	[%rd6187+12], %r83679;
	mov.u64 	%rd6187, %rd215;
	bra.uni 	$L__BB3_330;
$L__BB3_435:
	shr.u32 	%r85044, %r1004, 30;
	xor.b32  	%r85045, %r85044, %r1004;
	mad.lo.s32 	%r101083, %r85045, 1812433253, %r1005;
	st.local.u32 	[%rd216+12], %r101083;
	add.s32 	%r101084, %r101084, 4;
$L__BB3_436:
	shr.u32 	%r85034, %r101083, 30;
	xor.b32  	%r85035, %r85034, %r101083;
	mad.lo.s32 	%r85036, %r85035, 1812433253, %r101084;
	mul.wide.u32 	%rd5598, %r101084, 4;
	add.s64 	%rd216, %rd5, %rd5598;
	st.local.u32 	[%rd216], %r85036;
	shr.u32 	%r85037, %r85036, 30;
	xor.b32  	%r85038, %r85037, %r85036;
	mad.lo.s32 	%r85039, %r85038, 1812433253, %r101084;
	add.s32 	%r85040, %r85039, 1;
	st.local.u32 	[%rd216+4], %r85040;
	shr.u32 	%r85041, %r85040, 30;
	xor.b32  	%r85042, %r85041, %r85040;
	mad.lo.s32 	%r85043, %r85042, 1812433253, %r101084;
	add.s32 	%r1004, %r85043, 2;
	st.local.u32 	[%rd216+8], %r1004;
	add.s32 	%r1005, %r101084, 3;
	setp.ne.s32 	%p9751, %r1005, 624;
	@%p9751 bra 	$L__BB3_435;
	setp.lt.s32 	%p9752, %r15023, -62;
	ld.local.u32 	%r101092, [%rd5+2496];
	mov.u32 	%r101093, %r13;
	@%p9752 bra 	$L__BB3_446;
	mov.b32 	%r101087, 0;
	mov.u32 	%r101093, %r13;
$L__BB3_439:
	setp.lt.s32 	%p9753, %r101092, 624;
	@%p9753 bra 	$L__BB3_445;
	mov.b32 	%r101089, 0;
	mov.u64 	%rd6207, %rd5;
$L__BB3_441:
	and.b32  	%r85048, %r101093, -2147483648;
	ld.local.u32 	%r85049, [%rd6207+4];
	and.b32  	%r85050, %r85049, 2147483646;
	or.b32  	%r85051, %r85050, %r85048;
	ld.local.u32 	%r85052, [%rd6207+1588];
	shr.u32 	%r85053, %r85051, 1;
	and.b32  	%r85054, %r85049, 1;
	setp.eq.b32 	%p9754, %r85054, 1;
	selp.b32 	%r85055, -1727483681, 0, %p9754;
	xor.b32  	%r85056, %r85055, %r85052;
	xor.b32  	%r85057, %r85056, %r85053;
	st.local.u32 	[%rd6207], %r85057;
	and.b32  	%r85058, %r85049, -2147483648;
	ld.local.u32 	%r85059, [%rd6207+8];
	and.b32  	%r85060, %r85059, 2147483646;
	or.b32  	%r85061, %r85060, %r85058;
	ld.local.u32 	%r85062, [%rd6207+1592];
	shr.u32 	%r85063, %r85061, 1;
	and.b32  	%r85064, %r85059, 1;
	setp.eq.b32 	%p9755, %r85064, 1;
	selp.b32 	%r85065, -1727483681, 0, %p9755;
	xor.b32  	%r85066, %r85065, %r85062;
	xor.b32  	%r85067, %r85066, %r85063;
	st.local.u32 	[%rd6207+4], %r85067;
	and.b32  	%r85068, %r85059, -2147483648;
	ld.local.u32 	%r1012, [%rd6207+12];
	and.b32  	%r85069, %r1012, 2147483646;
	or.b32  	%r85070, %r85069, %r85068;
	ld.local.u32 	%r85071, [%rd6207+1596];
	shr.u32 	%r85072, %r85070, 1;
	and.b32  	%r85073, %r1012, 1;
	setp.eq.b32 	%p9756, %r85073, 1;
	selp.b32 	%r85074, -1727483681, 0, %p9756;
	xor.b32  	%r85075, %r85074, %r85071;
	xor.b32  	%r85076, %r85075, %r85072;
	st.local.u32 	[%rd6207+8], %r85076;
	setp.ne.s32 	%p9757, %r101089, 224;
	@%p9757 bra 	$L__BB3_545;
	ld.local.u32 	%r101090, [%rd9];
	mov.b32 	%r101091, 227;
$L__BB3_443:
	mul.wide.u32 	%rd5599, %r101091, 4;
	add.s64 	%rd5600, %rd5, %rd5599;
	and.b32  	%r85087, %r101090, -2147483648;
	ld.local.u32 	%r85088, [%rd5600+4];
	and.b32  	%r85089, %r85088, 2147483646;
	or.b32  	%r85090, %r85089, %r85087;
	ld.local.u32 	%r85091, [%rd5600+-908];
	shr.u32 	%r85092, %r85090, 1;
	and.b32  	%r85093, %r85088, 1;
	setp.eq.b32 	%p9759, %r85093, 1;
	selp.b32 	%r85094, -1727483681, 0, %p9759;
	xor.b32  	%r85095, %r85094, %r85091;
	xor.b32  	%r85096, %r85095, %r85092;
	st.local.u32 	[%rd5600], %r85096;
	and.b32  	%r85097, %r85088, -2147483648;
	ld.local.u32 	%r85098, [%rd5600+8];
	and.b32  	%r85099, %r85098, 2147483646;
	or.b32  	%r85100, %r85099, %r85097;
	ld.local.u32 	%r85101, [%rd5600+-904];
	shr.u32 	%r85102, %r85100, 1;
	and.b32  	%r85103, %r85098, 1;
	setp.eq.b32 	%p9760, %r85103, 1;
	selp.b32 	%r85104, -1727483681, 0, %p9760;
	xor.b32  	%r85105, %r85104, %r85101;
	xor.b32  	%r85106, %r85105, %r85102;
	st.local.u32 	[%rd5600+4], %r85106;
	and.b32  	%r85107, %r85098, -2147483648;
	ld.local.u32 	%r85108, [%rd5600+12];
	and.b32  	%r85109, %r85108, 2147483646;
	or.b32  	%r85110, %r85109, %r85107;
	ld.local.u32 	%r85111, [%rd5600+-900];
	shr.u32 	%r85112, %r85110, 1;
	and.b32  	%r85113, %r85108, 1;
	setp.eq.b32 	%p9761, %r85113, 1;
	selp.b32 	%r85114, -1727483681, 0, %p9761;
	xor.b32  	%r85115, %r85114, %r85111;
	xor.b32  	%r85116, %r85115, %r85112;
	st.local.u32 	[%rd5600+8], %r85116;
	and.b32  	%r85117, %r85108, -2147483648;
	add.s32 	%r101091, %r101091, 4;
	ld.local.u32 	%r101090, [%rd5600+16];
	and.b32  	%r85118, %r101090, 2147483646;
	or.b32  	%r85119, %r85118, %r85117;
	ld.local.u32 	%r85120, [%rd5600+-896];
	shr.u32 	%r85121, %r85119, 1;
	and.b32  	%r85122, %r101090, 1;
	setp.eq.b32 	%p9762, %r85122, 1;
	selp.b32 	%r85123, -1727483681, 0, %p9762;
	xor.b32  	%r85124, %r85123, %r85120;
	xor.b32  	%r85125, %r85124, %r85121;
	st.local.u32 	[%rd5600+12], %r85125;
	setp.ne.s32 	%p9763, %r101091, 623;
	@%p9763 bra 	$L__BB3_443;
	ld.local.u32 	%r85127, [%rd5+2492];
	and.b32  	%r85128, %r85127, -2147483648;
	ld.local.u32 	%r101093, [%rd5];
	and.b32  	%r85129, %r101093, 2147483646;
	or.b32  	%r85130, %r85129, %r85128;
	ld.local.u32 	%r85131, [%rd5+1584];
	shr.u32 	%r85132, %r85130, 1;
	and.b32  	%r85133, %r101093, 1;
	setp.eq.b32 	%p9764, %r85133, 1;
	selp.b32 	%r85134, -1727483681, 0, %p9764;
	xor.b32  	%r85135, %r85134, %r85131;
	xor.b32  	%r85136, %r85135, %r85132;
	st.local.u32 	[%rd5+2492], %r85136;
	mov.b32 	%r101092, 0;
$L__BB3_445:
	add.s32 	%r101092, %r101092, 1;
	st.local.u32 	[%rd5+2496], %r101092;
	add.s32 	%r1022, %r101087, 1;
	setp.ne.s32 	%p9765, %r101087, %r25;
	mov.u32 	%r101087, %r1022;
	@%p9765 bra 	$L__BB3_439;
$L__BB3_446:
	setp.lt.s32 	%p9766, %r101092, 624;
	@%p9766 bra 	$L__BB3_452;
	mov.b32 	%r101097, 0;
	mov.u64 	%rd6208, %rd5;
$L__BB3_448:
	and.b32  	%r85138, %r101093, -2147483648;
	ld.local.u32 	%r85139, [%rd6208+4];
	and.b32  	%r85140, %r85139, 2147483646;
	or.b32  	%r85141, %r85140, %r85138;
	ld.local.u32 	%r85142, [%rd6208+1588];
	shr.u32 	%r85143, %r85141, 1;
	and.b32  	%r85144, %r85139, 1;
	setp.eq.b32 	%p9767, %r85144, 1;
	selp.b32 	%r85145, -1727483681, 0, %p9767;
	xor.b32  	%r85146, %r85145, %r85142;
	xor.b32  	%r85147, %r85146, %r85143;
	st.local.u32 	[%rd6208], %r85147;
	and.b32  	%r85148, %r85139, -2147483648;
	ld.local.u32 	%r85149, [%rd6208+8];
	and.b32  	%r85150, %r85149, 2147483646;
	or.b32  	%r85151, %r85150, %r85148;
	ld.local.u32 	%r85152, [%rd6208+1592];
	shr.u32 	%r85153, %r85151, 1;
	and.b32  	%r85154, %r85149, 1;
	setp.eq.b32 	%p9768, %r85154, 1;
	selp.b32 	%r85155, -1727483681, 0, %p9768;
	xor.b32  	%r85156, %r85155, %r85152;
	xor.b32  	%r85157, %r85156, %r85153;
	st.local.u32 	[%rd6208+4], %r85157;
	and.b32  	%r85158, %r85149, -2147483648;
	ld.local.u32 	%r1027, [%rd6208+12];
	and.b32  	%r85159, %r1027, 2147483646;
	or.b32  	%r85160, %r85159, %r85158;
	ld.local.u32 	%r85161, [%rd6208+1596];
	shr.u32 	%r85162, %r85160, 1;
	and.b32  	%r85163, %r1027, 1;
	setp.eq.b32 	%p9769, %r85163, 1;
	selp.b32 	%r85164, -1727483681, 0, %p9769;
	xor.b32  	%r85165, %r85164, %r85161;
	xor.b32  	%r85166, %r85165, %r85162;
	st.local.u32 	[%rd6208+8], %r85166;
	setp.ne.s32 	%p9770, %r101097, 224;
	@%p9770 bra 	$L__BB3_544;
	ld.local.u32 	%r101099, [%rd5+908];
	add.s64 	%rd6209, %rd5, 924;
	mov.b32 	%r101098, 0;
$L__BB3_450:
	and.b32  	%r85177, %r101099, -2147483648;
	ld.local.u32 	%r85178, [%rd6209+-12];
	and.b32  	%r85179, %r85178, 2147483646;
	or.b32  	%r85180, %r85179, %r85177;
	ld.local.u32 	%r85181, [%rd6209+-924];
	shr.u32 	%r85182, %r85180, 1;
	and.b32  	%r85183, %r85178, 1;
	setp.eq.b32 	%p9772, %r85183, 1;
	selp.b32 	%r85184, -1727483681, 0, %p9772;
	xor.b32  	%r85185, %r85184, %r85181;
	xor.b32  	%r85186, %r85185, %r85182;
	st.local.u32 	[%rd6209+-16], %r85186;
	and.b32  	%r85187, %r85178, -2147483648;
	ld.local.u32 	%r85188, [%rd6209+-8];
	and.b32  	%r85189, %r85188, 2147483646;
	or.b32  	%r85190, %r85189, %r85187;
	ld.local.u32 	%r85191, [%rd6209+-920];
	shr.u32 	%r85192, %r85190, 1;
	and.b32  	%r85193, %r85188, 1;
	setp.eq.b32 	%p9773, %r85193, 1;
	selp.b32 	%r85194, -1727483681, 0, %p9773;
	xor.b32  	%r85195, %r85194, %r85191;
	xor.b32  	%r85196, %r85195, %r85192;
	st.local.u32 	[%rd6209+-12], %r85196;
	and.b32  	%r85197, %r85188, -2147483648;
	ld.local.u32 	%r85198, [%rd6209+-4];
	and.b32  	%r85199, %r85198, 2147483646;
	or.b32  	%r85200, %r85199, %r85197;
	ld.local.u32 	%r85201, [%rd6209+-916];
	shr.u32 	%r85202, %r85200, 1;
	and.b32  	%r85203, %r85198, 1;
	setp.eq.b32 	%p9774, %r85203, 1;
	selp.b32 	%r85204, -1727483681, 0, %p9774;
	xor.b32  	%r85205, %r85204, %r85201;
	xor.b32  	%r85206, %r85205, %r85202;
	st.local.u32 	[%rd6209+-8], %r85206;
	and.b32  	%r85207, %r85198, -2147483648;
	ld.local.u32 	%r101099, [%rd6209];
	and.b32  	%r85208, %r101099, 2147483646;
	or.b32  	%r85209, %r85208, %r85207;
	ld.local.u32 	%r85210, [%rd6209+-912];
	shr.u32 	%r85211, %r85209, 1;
	and.b32  	%r85212, %r101099, 1;
	setp.eq.b32 	%p9775, %r85212, 1;
	selp.b32 	%r85213, -1727483681, 0, %p9775;
	xor.b32  	%r85214, %r85213, %r85210;
	xor.b32  	%r85215, %r85214, %r85211;
	st.local.u32 	[%rd6209+-4], %r85215;
	add.s32 	%r101098, %r101098, 4;
	add.s64 	%rd6209, %rd6209, 16;
	setp.ne.s32 	%p9776, %r101098, 396;
	@%p9776 bra 	$L__BB3_450;
	ld.local.u32 	%r85217, [%rd12];
	and.b32  	%r85218, %r85217, -2147483648;
	ld.local.u32 	%r101093, [%rd14];
	and.b32  	%r85219, %r101093, 2147483646;
	or.b32  	%r85220, %r85219, %r85218;
	ld.local.u32 	%r85221, [%rd13];
	shr.u32 	%r85222, %r85220, 1;
	and.b32  	%r85223, %r101093, 1;
	setp.eq.b32 	%p9777, %r85223, 1;
	selp.b32 	%r85224, -1727483681, 0, %p9777;
	xor.b32  	%r85225, %r85224, %r85221;
	xor.b32  	%r85226, %r85225, %r85222;
	st.local.u32 	[%rd12], %r85226;
	mov.b32 	%r101092, 0;
$L__BB3_452:
	add.s32 	%r101107, %r101092, 1;
	st.local.u32 	[%rd5+2496], %r101107;
	mul.wide.s32 	%rd5601, %r101092, 4;
	add.s64 	%rd5602, %rd5, %rd5601;
	ld.local.u32 	%r85227, [%rd5602];
	shr.u32 	%r85228, %r85227, 11;
	xor.b32  	%r85229, %r85228, %r85227;
	shl.b32 	%r85230, %r85229, 7;
	and.b32  	%r85231, %r85230, -1658038656;
	xor.b32  	%r1037, %r85231, %r85229;
	setp.lt.s32 	%p9778, %r101092, 623;
	@%p9778 bra 	$L__BB3_458;
	mov.b32 	%r101103, 0;
	mov.u64 	%rd6210, %rd5;
$L__BB3_454:
	and.b32  	%r85233, %r101093, -2147483648;
	ld.local.u32 	%r85234, [%rd6210+4];
	and.b32  	%r85235, %r85234, 2147483646;
	or.b32  	%r85236, %r85235, %r85233;
	ld.local.u32 	%r85237, [%rd6210+1588];
	shr.u32 	%r85238, %r85236, 1;
	and.b32  	%r85239, %r85234, 1;
	setp.eq.b32 	%p9779, %r85239, 1;
	selp.b32 	%r85240, -1727483681, 0, %p9779;
	xor.b32  	%r85241, %r85240, %r85237;
	xor.b32  	%r85242, %r85241, %r85238;
	st.local.u32 	[%rd6210], %r85242;
	and.b32  	%r85243, %r85234, -2147483648;
	ld.local.u32 	%r85244, [%rd6210+8];
	and.b32  	%r85245, %r85244, 2147483646;
	or.b32  	%r85246, %r85245, %r85243;
	ld.local.u32 	%r85247, [%rd6210+1592];
	shr.u32 	%r85248, %r85246, 1;
	and.b32  	%r85249, %r85244, 1;
	setp.eq.b32 	%p9780, %r85249, 1;
	selp.b32 	%r85250, -1727483681, 0, %p9780;
	xor.b32  	%r85251, %r85250, %r85247;
	xor.b32  	%r85252, %r85251, %r85248;
	st.local.u32 	[%rd6210+4], %r85252;
	and.b32  	%r85253, %r85244, -2147483648;
	ld.local.u32 	%r1040, [%rd6210+12];
	and.b32  	%r85254, %r1040, 2147483646;
	or.b32  	%r85255, %r85254, %r85253;
	ld.local.u32 	%r85256, [%rd6210+1596];
	shr.u32 	%r85257, %r85255, 1;
	and.b32  	%r85258, %r1040, 1;
	setp.eq.b32 	%p9781, %r85258, 1;
	selp.b32 	%r85259, -1727483681, 0, %p9781;
	xor.b32  	%r85260, %r85259, %r85256;
	xor.b32  	%r85261, %r85260, %r85257;
	st.local.u32 	[%rd6210+8], %r85261;
	setp.ne.s32 	%p9782, %r101103, 224;
	@%p9782 bra 	$L__BB3_543;
	ld.local.u32 	%r101105, [%rd5+908];
	add.s64 	%rd6211, %rd5, 924;
	mov.b32 	%r101104, 0;
$L__BB3_456:
	and.b32  	%r85272, %r101105, -2147483648;
	ld.local.u32 	%r85273, [%rd6211+-12];
	and.b32  	%r85274, %r85273, 2147483646;
	or.b32  	%r85275, %r85274, %r85272;
	ld.local.u32 	%r85276, [%rd6211+-924];
	shr.u32 	%r85277, %r85275, 1;
	and.b32  	%r85278, %r85273, 1;
	setp.eq.b32 	%p9784, %r85278, 1;
	selp.b32 	%r85279, -1727483681, 0, %p9784;
	xor.b32  	%r85280, %r85279, %r85276;
	xor.b32  	%r85281, %r85280, %r85277;
	st.local.u32 	[%rd6211+-16], %r85281;
	and.b32  	%r85282, %r85273, -2147483648;
	ld.local.u32 	%r85283, [%rd6211+-8];
	and.b32  	%r85284, %r85283, 2147483646;
	or.b32  	%r85285, %r85284, %r85282;
	ld.local.u32 	%r85286, [%rd6211+-920];
	shr.u32 	%r85287, %r85285, 1;
	and.b32  	%r85288, %r85283, 1;
	setp.eq.b32 	%p9785, %r85288, 1;
	selp.b32 	%r85289, -1727483681, 0, %p9785;
	xor.b32  	%r85290, %r85289, %r85286;
	xor.b32  	%r85291, %r85290, %r85287;
	st.local.u32 	[%rd6211+-12], %r85291;
	and.b32  	%r85292, %r85283, -2147483648;
	ld.local.u32 	%r85293, [%rd6211+-4];
	and.b32  	%r85294, %r85293, 2147483646;
	or.b32  	%r85295, %r85294, %r85292;
	ld.local.u32 	%r85296, [%rd6211+-916];
	shr.u32 	%r85297, %r85295, 1;
	and.b32  	%r85298, %r85293, 1;
	setp.eq.b32 	%p9786, %r85298, 1;
	selp.b32 	%r85299, -1727483681, 0, %p9786;
	xor.b32  	%r85300, %r85299, %r85296;
	xor.b32  	%r85301, %r85300, %r85297;
	st.local.u32 	[%rd6211+-8], %r85301;
	and.b32  	%r85302, %r85293, -2147483648;
	ld.local.u32 	%r101105, [%rd6211];
	and.b32  	%r85303, %r101105, 2147483646;
	or.b32  	%r85304, %r85303, %r85302;
	ld.local.u32 	%r85305, [%rd6211+-912];
	shr.u32 	%r85306, %r85304, 1;
	and.b32  	%r85307, %r101105, 1;
	setp.eq.b32 	%p9787, %r85307, 1;
	selp.b32 	%r85308, -1727483681, 0, %p9787;
	xor.b32  	%r85309, %r85308, %r85305;
	xor.b32  	%r85310, %r85309, %r85306;
	st.local.u32 	[%rd6211+-4], %r85310;
	add.s32 	%r101104, %r101104, 4;
	add.s64 	%rd6211, %rd6211, 16;
	setp.ne.s32 	%p9788, %r101104, 396;
	@%p9788 bra 	$L__BB3_456;
	ld.local.u32 	%r85312, [%rd12];
	and.b32  	%r85313, %r85312, -2147483648;
	ld.local.u32 	%r101093, [%rd14];
	and.b32  	%r85314, %r101093, 2147483646;
	or.b32  	%r85315, %r85314, %r85313;
	ld.local.u32 	%r85316, [%rd13];
	shr.u32 	%r85317, %r85315, 1;
	and.b32  	%r85318, %r101093, 1;
	setp.eq.b32 	%p9789, %r85318, 1;
	selp.b32 	%r85319, -1727483681, 0, %p9789;
	xor.b32  	%r85320, %r85319, %r85316;
	xor.b32  	%r85321, %r85320, %r85317;
	st.local.u32 	[%rd12], %r85321;
	mov.b32 	%r101107, 0;
$L__BB3_458:
	add.s32 	%r101113, %r101107, 1;
	st.local.u32 	[%rd5+2496], %r101113;
	mul.wide.s32 	%rd5603, %r101107, 4;
	add.s64 	%rd5604, %rd5, %rd5603;
	ld.local.u32 	%r85322, [%rd5604];
	shr.u32 	%r85323, %r85322, 11;
	xor.b32  	%r85324, %r85323, %r85322;
	shl.b32 	%r85325, %r85324, 7;
	and.b32  	%r85326, %r85325, -1658038656;
	xor.b32  	%r1050, %r85326, %r85324;
	setp.lt.s32 	%p9790, %r101107, 623;
	@%p9790 bra 	$L__BB3_464;
	mov.b32 	%r101109, 0;
	mov.u64 	%rd6212, %rd5;
$L__BB3_460:
	and.b32  	%r85328, %r101093, -2147483648;
	ld.local.u32 	%r85329, [%rd6212+4];
	and.b32  	%r85330, %r85329, 2147483646;
	or.b32  	%r85331, %r85330, %r85328;
	ld.local.u32 	%r85332, [%rd6212+1588];
	shr.u32 	%r85333, %r85331, 1;
	and.b32  	%r85334, %r85329, 1;
	setp.eq.b32 	%p9791, %r85334, 1;
	selp.b32 	%r85335, -1727483681, 0, %p9791;
	xor.b32  	%r85336, %r85335, %r85332;
	xor.b32  	%r85337, %r85336, %r85333;
	st.local.u32 	[%rd6212], %r85337;
	and.b32  	%r85338, %r85329, -2147483648;
	ld.local.u32 	%r85339, [%rd6212+8];
	and.b32  	%r85340, %r85339, 2147483646;
	or.b32  	%r85341, %r85340, %r85338;
	ld.local.u32 	%r85342, [%rd6212+1592];
	shr.u32 	%r85343, %r85341, 1;
	and.b32  	%r85344, %r85339, 1;
	setp.eq.b32 	%p9792, %r85344, 1;
	selp.b32 	%r85345, -1727483681, 0, %p9792;
	xor.b32  	%r85346, %r85345, %r85342;
	xor.b32  	%r85347, %r85346, %r85343;
	st.local.u32 	[%rd6212+4], %r85347;
	and.b32  	%r85348, %r85339, -2147483648;
	ld.local.u32 	%r1053, [%rd6212+12];
	and.b32  	%r85349, %r1053, 2147483646;
	or.b32  	%r85350, %r85349, %r85348;
	ld.local.u32 	%r85351, [%rd6212+1596];
	shr.u32 	%r85352, %r85350, 1;
	and.b32  	%r85353, %r1053, 1;
	setp.eq.b32 	%p9793, %r85353, 1;
	selp.b32 	%r85354, -1727483681, 0, %p9793;
	xor.b32  	%r85355, %r85354, %r85351;
	xor.b32  	%r85356, %r85355, %r85352;
	st.local.u32 	[%rd6212+8], %r85356;
	setp.ne.s32 	%p9794, %r101109, 224;
	@%p9794 bra 	$L__BB3_542;
	ld.local.u32 	%r101111, [%rd5+908];
	add.s64 	%rd6213, %rd5, 924;
	mov.b32 	%r101110, 0;
$L__BB3_462:
	and.b32  	%r85367, %r101111, -2147483648;
	ld.local.u32 	%r85368, [%rd6213+-12];
	and.b32  	%r85369, %r85368, 2147483646;
	or.b32  	%r85370, %r85369, %r85367;
	ld.local.u32 	%r85371, [%rd6213+-924];
	shr.u32 	%r85372, %r85370, 1;
	and.b32  	%r85373, %r85368, 1;
	setp.eq.b32 	%p9796, %r85373, 1;
	selp.b32 	%r85374, -1727483681, 0, %p9796;
	xor.b32  	%r85375, %r85374, %r85371;
	xor.b32  	%r85376, %r85375, %r85372;
	st.local.u32 	[%rd6213+-16], %r85376;
	and.b32  	%r85377, %r85368, -2147483648;
	ld.local.u32 	%r85378, [%rd6213+-8];
	and.b32  	%r85379, %r85378, 2147483646;
	or.b32  	%r85380, %r85379, %r85377;
	ld.local.u32 	%r85381, [%rd6213+-920];
	shr.u32 	%r85382, %r85380, 1;
	and.b32  	%r85383, %r85378, 1;
	setp.eq.b32 	%p9797, %r85383, 1;
	selp.b32 	%r85384, -1727483681, 0, %p9797;
	xor.b32  	%r85385, %r85384, %r85381;
	xor.b32  	%r85386, %r85385, %r85382;
	st.local.u32 	[%rd6213+-12], %r85386;
	and.b32  	%r85387, %r85378, -2147483648;
	ld.local.u32 	%r85388, [%rd6213+-4];
	and.b32  	%r85389, %r85388, 2147483646;
	or.b32  	%r85390, %r85389, %r85387;
	ld.local.u32 	%r85391, [%rd6213+-916];
	shr.u32 	%r85392, %r85390, 1;
	and.b32  	%r85393, %r85388, 1;
	setp.eq.b32 	%p9798, %r85393, 1;
	selp.b32 	%r85394, -1727483681, 0, %p9798;
	xor.b32  	%r85395, %r85394, %r85391;
	xor.b32  	%r85396, %r85395, %r85392;
	st.local.u32 	[%rd6213+-8], %r85396;
	and.b32  	%r85397, %r85388, -2147483648;
	ld.local.u32 	%r101111, [%rd6213];
	and.b32  	%r85398, %r101111, 2147483646;
	or.b32  	%r85399, %r85398, %r85397;
	ld.local.u32 	%r85400, [%rd6213+-912];
	shr.u32 	%r85401, %r85399, 1;
	and.b32  	%r85402, %r101111, 1;
	setp.eq.b32 	%p9799, %r85402, 1;
	selp.b32 	%r85403, -1727483681, 0, %p9799;
	xor.b32  	%r85404, %r85403, %r85400;
	xor.b32  	%r85405, %r85404, %r85401;
	st.local.u32 	[%rd6213+-4], %r85405;
	add.s32 	%r101110, %r101110, 4;
	add.s64 	%rd6213, %rd6213, 16;
	setp.ne.s32 	%p9800, %r101110, 396;
	@%p9800 bra 	$L__BB3_462;
	ld.local.u32 	%r85407, [%rd12];
	and.b32  	%r85408, %r85407, -2147483648;
	ld.local.u32 	%r101093, [%rd14];
	and.b32  	%r85409, %r101093, 2147483646;
	or.b32  	%r85410, %r85409, %r85408;
	ld.local.u32 	%r85411, [%rd13];
	shr.u32 	%r85412, %r85410, 1;
	and.b32  	%r85413, %r101093, 1;
	setp.eq.b32 	%p9801, %r85413, 1;
	selp.b32 	%r85414, -1727483681, 0, %p9801;
	xor.b32  	%r85415, %r85414, %r85411;
	xor.b32  	%r85416, %r85415, %r85412;
	st.local.u32 	[%rd12], %r85416;
	mov.b32 	%r101113, 0;
$L__BB3_464:
	add.s32 	%r101119, %r101113, 1;
	st.local.u32 	[%rd5+2496], %r101119;
	mul.wide.s32 	%rd5605, %r101113, 4;
	add.s64 	%rd5606, %rd5, %rd5605;
	ld.local.u32 	%r85417, [%rd5606];
	shr.u32 	%r85418, %r85417, 11;
	xor.b32  	%r85419, %r85418, %r85417;
	shl.b32 	%r85420, %r85419, 7;
	and.b32  	%r85421, %r85420, -1658038656;
	xor.b32  	%r1063, %r85421, %r85419;
	setp.lt.s32 	%p9802, %r101113, 623;
	@%p9802 bra 	$L__BB3_470;
	mov.b32 	%r101115, 0;
	mov.u64 	%rd6214, %rd5;
$L__BB3_466:
	and.b32  	%r85423, %r101093, -2147483648;
	ld.local.u32 	%r85424, [%rd6214+4];
	and.b32  	%r85425, %r85424, 2147483646;
	or.b32  	%r85426, %r85425, %r85423;
	ld.local.u32 	%r85427, [%rd6214+1588];
	shr.u32 	%r85428, %r85426, 1;
	and.b32  	%r85429, %r85424, 1;
	setp.eq.b32 	%p9803, %r85429, 1;
	selp.b32 	%r85430, -1727483681, 0, %p9803;
	xor.b32  	%r85431, %r85430, %r85427;
	xor.b32  	%r85432, %r85431, %r85428;
	st.local.u32 	[%rd6214], %r85432;
	and.b32  	%r85433, %r85424, -2147483648;
	ld.local.u32 	%r85434, [%rd6214+8];
	and.b32  	%r85435, %r85434, 2147483646;
	or.b32  	%r85436, %r85435, %r85433;
	ld.local.u32 	%r85437, [%rd6214+1592];
	shr.u32 	%r85438, %r85436, 1;
	and.b32  	%r85439, %r85434, 1;
	setp.eq.b32 	%p9804, %r85439, 1;
	selp.b32 	%r85440, -1727483681, 0, %p9804;
	xor.b32  	%r85441, %r85440, %r85437;
	xor.b32  	%r85442, %r85441, %r85438;
	st.local.u32 	[%rd6214+4], %r85442;
	and.b32  	%r85443, %r85434, -2147483648;
	ld.local.u32 	%r1066, [%rd6214+12];
	and.b32  	%r85444, %r1066, 2147483646;
	or.b32  	%r85445, %r85444, %r85443;
	ld.local.u32 	%r85446, [%rd6214+1596];
	shr.u32 	%r85447, %r85445, 1;
	and.b32  	%r85448, %r1066, 1;
	setp.eq.b32 	%p9805, %r85448, 1;
	selp.b32 	%r85449, -1727483681, 0, %p9805;
	xor.b32  	%r85450, %r85449, %r85446;
	xor.b32  	%r85451, %r85450, %r85447;
	st.local.u32 	[%rd6214+8], %r85451;
	setp.ne.s32 	%p9806, %r101115, 224;
	@%p9806 bra 	$L__BB3_541;
	ld.local.u32 	%r101117, [%rd5+908];
	add.s64 	%rd6215, %rd5, 924;
	mov.b32 	%r101116, 0;
$L__BB3_468:
	and.b32  	%r85462, %r101117, -2147483648;
	ld.local.u32 	%r85463, [%rd6215+-12];
	and.b32  	%r85464, %r85463, 2147483646;
	or.b32  	%r85465, %r85464, %r85462;
	ld.local.u32 	%r85466, [%rd6215+-924];
	shr.u32 	%r85467, %r85465, 1;
	and.b32  	%r85468, %r85463, 1;
	setp.eq.b32 	%p9808, %r85468, 1;
	selp.b32 	%r85469, -1727483681, 0, %p9808;
	xor.b32  	%r85470, %r85469, %r85466;
	xor.b32  	%r85471, %r85470, %r85467;
	st.local.u32 	[%rd6215+-16], %r85471;
	and.b32  	%r85472, %r85463, -2147483648;
	ld.local.u32 	%r85473, [%rd6215+-8];
	and.b32  	%r85474, %r85473, 2147483646;
	or.b32  	%r85475, %r85474, %r85472;
	ld.local.u32 	%r85476, [%rd6215+-920];
	shr.u32 	%r85477, %r85475, 1;
	and.b32  	%r85478, %r85473, 1;
	setp.eq.b32 	%p9809, %r85478, 1;
	selp.b32 	%r85479, -1727483681, 0, %p9809;
	xor.b32  	%r85480, %r85479, %r85476;
	xor.b32  	%r85481, %r85480, %r85477;
	st.local.u32 	[%rd6215+-12], %r85481;
	and.b32  	%r85482, %r85473, -2147483648;
	ld.local.u32 	%r85483, [%rd6215+-4];
	and.b32  	%r85484, %r85483, 2147483646;
	or.b32  	%r85485, %r85484, %r85482;
	ld.local.u32 	%r85486, [%rd6215+-916];
	shr.u32 	%r85487, %r85485, 1;
	and.b32  	%r85488, %r85483, 1;
	setp.eq.b32 	%p9810, %r85488, 1;
	selp.b32 	%r85489, -1727483681, 0, %p9810;
	xor.b32  	%r85490, %r85489, %r85486;
	xor.b32  	%r85491, %r85490, %r85487;
	st.local.u32 	[%rd6215+-8], %r85491;
	and.b32  	%r85492, %r85483, -2147483648;
	ld.local.u32 	%r101117, [%rd6215];
	and.b32  	%r85493, %r101117, 2147483646;
	or.b32  	%r85494, %r85493, %r85492;
	ld.local.u32 	%r85495, [%rd6215+-912];
	shr.u32 	%r85496, %r85494, 1;
	and.b32  	%r85497, %r101117, 1;
	setp.eq.b32 	%p9811, %r85497, 1;
	selp.b32 	%r85498, -1727483681, 0, %p9811;
	xor.b32  	%r85499, %r85498, %r85495;
	xor.b32  	%r85500, %r85499, %r85496;
	st.local.u32 	[%rd6215+-4], %r85500;
	add.s32 	%r101116, %r101116, 4;
	add.s64 	%rd6215, %rd6215, 16;
	setp.ne.s32 	%p9812, %r101116, 396;
	@%p9812 bra 	$L__BB3_468;
	ld.local.u32 	%r85502, [%rd12];
	and.b32  	%r85503, %r85502, -2147483648;
	ld.local.u32 	%r101093, [%rd14];
	and.b32  	%r85504, %r101093, 2147483646;
	or.b32  	%r85505, %r85504, %r85503;
	ld.local.u32 	%r85506, [%rd13];
	shr.u32 	%r85507, %r85505, 1;
	and.b32  	%r85508, %r101093, 1;
	setp.eq.b32 	%p9813, %r85508, 1;
	selp.b32 	%r85509, -1727483681, 0, %p9813;
	xor.b32  	%r85510, %r85509, %r85506;
	xor.b32  	%r85511, %r85510, %r85507;
	st.local.u32 	[%rd12], %r85511;
	mov.b32 	%r101119, 0;
$L__BB3_470:
	add.s32 	%r101125, %r101119, 1;
	st.local.u32 	[%rd5+2496], %r101125;
	mul.wide.s32 	%rd5607, %r101119, 4;
	add.s64 	%rd5608, %rd5, %rd5607;
	ld.local.u32 	%r85512, [%rd5608];
	shr.u32 	%r85513, %r85512, 11;
	xor.b32  	%r85514, %r85513, %r85512;
	shl.b32 	%r85515, %r85514, 7;
	and.b32  	%r85516, %r85515, -1658038656;
	xor.b32  	%r1076, %r85516, %r85514;
	setp.lt.s32 	%p9814, %r101119, 623;
	@%p9814 bra 	$L__BB3_476;
	mov.b32 	%r101121, 0;
	mov.u64 	%rd6216, %rd5;
$L__BB3_472:
	and.b32  	%r85518, %r101093, -2147483648;
	ld.local.u32 	%r85519, [%rd6216+4];
	and.b32  	%r85520, %r85519, 2147483646;
	or.b32  	%r85521, %r85520, %r85518;
	ld.local.u32 	%r85522, [%rd6216+1588];
	shr.u32 	%r85523, %r85521, 1;
	and.b32  	%r85524, %r85519, 1;
	setp.eq.b32 	%p9815, %r85524, 1;
	selp.b32 	%r85525, -1727483681, 0, %p9815;
	xor.b32  	%r85526, %r85525, %r85522;
	xor.b32  	%r85527, %r85526, %r85523;
	st.local.u32 	[%rd6216], %r85527;
	and.b32  	%r85528, %r85519, -2147483648;
	ld.local.u32 	%r85529, [%rd6216+8];
	and.b32  	%r85530, %r85529, 2147483646;
	or.b32  	%r85531, %r85530, %r85528;
	ld.local.u32 	%r85532, [%rd6216+1592];
	shr.u32 	%r85533, %r85531, 1;
	and.b32  	%r85534, %r85529, 1;
	setp.eq.b32 	%p9816, %r85534, 1;
	selp.b32 	%r85535, -1727483681, 0, %p9816;
	xor.b32  	%r85536, %r85535, %r85532;
	xor.b32  	%r85537, %r85536, %r85533;
	st.local.u32 	[%rd6216+4], %r85537;
	and.b32  	%r85538, %r85529, -2147483648;
	ld.local.u32 	%r1079, [%rd6216+12];
	and.b32  	%r85539, %r1079, 2147483646;
	or.b32  	%r85540, %r85539, %r85538;
	ld.local.u32 	%r85541, [%rd6216+1596];
	shr.u32 	%r85542, %r85540, 1;
	and.b32  	%r85543, %r1079, 1;
	setp.eq.b32 	%p9817, %r85543, 1;
	selp.b32 	%r85544, -1727483681, 0, %p9817;
	xor.b32  	%r85545, %r85544, %r85541;
	xor.b32  	%r85546, %r85545, %r85542;
	st.local.u32 	[%rd6216+8], %r85546;
	setp.ne.s32 	%p9818, %r101121, 224;
	@%p9818 bra 	$L__BB3_540;
	ld.local.u32 	%r101122, [%rd9];
	mov.b32 	%r101123, 227;
$L__BB3_474:
	mul.wide.u32 	%rd5609, %r101123, 4;
	add.s64 	%rd5610, %rd5, %rd5609;
	and.b32  	%r85557, %r101122, -2147483648;
	ld.local.u32 	%r85558, [%rd5610+4];
	and.b32  	%r85559, %r85558, 2147483646;
	or.b32  	%r85560, %r85559, %r85557;
	ld.local.u32 	%r85561, [%rd5610+-908];
	shr.u32 	%r85562, %r85560, 1;
	and.b32  	%r85563, %r85558, 1;
	setp.eq.b32 	%p9820, %r85563, 1;
	selp.b32 	%r85564, -1727483681, 0, %p9820;
	xor.b32  	%r85565, %r85564, %r85561;
	xor.b32  	%r85566, %r85565, %r85562;
	st.local.u32 	[%rd5610], %r85566;
	and.b32  	%r85567, %r85558, -2147483648;
	ld.local.u32 	%r85568, [%rd5610+8];
	and.b32  	%r85569, %r85568, 2147483646;
	or.b32  	%r85570, %r85569, %r85567;
	ld.local.u32 	%r85571, [%rd5610+-904];
	shr.u32 	%r85572, %r85570, 1;
	and.b32  	%r85573, %r85568, 1;
	setp.eq.b32 	%p9821, %r85573, 1;
	selp.b32 	%r85574, -1727483681, 0, %p9821;
	xor.b32  	%r85575, %r85574, %r85571;
	xor.b32  	%r85576, %r85575, %r85572;
	st.local.u32 	[%rd5610+4], %r85576;
	and.b32  	%r85577, %r85568, -2147483648;
	ld.local.u32 	%r85578, [%rd5610+12];
	and.b32  	%r85579, %r85578, 2147483646;
	or.b32  	%r85580, %r85579, %r85577;
	ld.local.u32 	%r85581, [%rd5610+-900];
	shr.u32 	%r85582, %r85580, 1;
	and.b32  	%r85583, %r85578, 1;
	setp.eq.b32 	%p9822, %r85583, 1;
	selp.b32 	%r85584, -1727483681, 0, %p9822;
	xor.b32  	%r85585, %r85584, %r85581;
	xor.b32  	%r85586, %r85585, %r85582;
	st.local.u32 	[%rd5610+8], %r85586;
	and.b32  	%r85587, %r85578, -2147483648;
	add.s32 	%r101123, %r101123, 4;
	ld.local.u32 	%r101122, [%rd5610+16];
	and.b32  	%r85588, %r101122, 2147483646;
	or.b32  	%r85589, %r85588, %r85587;
	ld.local.u32 	%r85590, [%rd5610+-896];
	shr.u32 	%r85591, %r85589, 1;
	and.b32  	%r85592, %r101122, 1;
	setp.eq.b32 	%p9823, %r85592, 1;
	selp.b32 	%r85593, -1727483681, 0, %p9823;
	xor.b32  	%r85594, %r85593, %r85590;
	xor.b32  	%r85595, %r85594, %r85591;
	st.local.u32 	[%rd5610+12], %r85595;
	setp.ne.s32 	%p9824, %r101123, 623;
	@%p9824 bra 	$L__BB3_474;
	ld.local.u32 	%r85597, [%rd5+2492];
	and.b32  	%r85598, %r85597, -2147483648;
	ld.local.u32 	%r101093, [%rd5];
	and.b32  	%r85599, %r101093, 2147483646;
	or.b32  	%r85600, %r85599, %r85598;
	ld.local.u32 	%r85601, [%rd5+1584];
	shr.u32 	%r85602, %r85600, 1;
	and.b32  	%r85603, %r101093, 1;
	setp.eq.b32 	%p9825, %r85603, 1;
	selp.b32 	%r85604, -1727483681, 0, %p9825;
	xor.b32  	%r85605, %r85604, %r85601;
	xor.b32  	%r85606, %r85605, %r85602;
	st.local.u32 	[%rd5+2492], %r85606;
	mov.b32 	%r101125, 0;
$L__BB3_476:
	setp.gt.u32 	%p9827, %r15023, %r15024;
	add.s32 	%r101145, %r101125, 1;
	st.local.u32 	[%rd5+2496], %r101145;
	mul.wide.s32 	%rd5611, %r101125, 4;
	add.s64 	%rd5612, %rd5, %rd5611;
	ld.local.u32 	%r85607, [%rd5612];
	shr.u32 	%r85608, %r85607, 11;
	xor.b32  	%r85609, %r85608, %r85607;
	shl.b32 	%r85610, %r85609, 7;
	and.b32  	%r85611, %r85610, -1658038656;
	xor.b32  	%r85612, %r85611, %r85609;
	shl.b32 	%r85613, %r85612, 15;
	and.b32  	%r85614, %r85613, -402653184;
	xor.b32  	%r85615, %r85614, %r85612;
	shr.u32 	%r85616, %r85615, 27;
	shl.b32 	%r85617, %r1037, 15;
	and.b32  	%r85618, %r85617, -402653184;
	xor.b32  	%r85619, %r85618, %r1037;
	shr.u32 	%r85620, %r85619, 7;
	and.b32  	%r85621, %r85620, 32505856;
	shl.b32 	%r85622, %r1050, 15;
	and.b32  	%r85623, %r85622, -402653184;
	xor.b32  	%r85624, %r85623, %r1050;
	shr.u32 	%r85625, %r85624, 12;
	and.b32  	%r85626, %r85625, 1015808;
	or.b32  	%r85627, %r85626, %r85621;
	shl.b32 	%r85628, %r1063, 15;
	and.b32  	%r85629, %r85628, -402653184;
	xor.b32  	%r85630, %r85629, %r1063;
	shr.u32 	%r85631, %r85630, 17;
	and.b32  	%r85632, %r85631, 31744;
	or.b32  	%r85633, %r85627, %r85632;
	shl.b32 	%r85634, %r1076, 15;
	and.b32  	%r85635, %r85634, -402653184;
	xor.b32  	%r85636, %r85635, %r1076;
	shr.u32 	%r85637, %r85636, 22;
	and.b32  	%r85638, %r85637, 992;
	or.b32  	%r85639, %r85633, %r85638;
	or.b32  	%r101129, %r85639, %r85616;
	mov.pred 	%p11849, 0;
	@%p9827 bra 	$L__BB3_485;
	mov.pred 	%p11849, 0;
	mov.u32 	%r101134, %r101145;
	mov.u32 	%r101128, %r15023;
$L__BB3_478:
	shl.b32 	%r1095, %r101129, 5;
	setp.lt.s32 	%p9829, %r101134, 624;
	@%p9829 bra 	$L__BB3_484;
	mov.b32 	%r101131, 0;
$L__BB3_480:
	mul.wide.u32 	%rd5613, %r101131, 4;
	add.s64 	%rd235, %rd5, %rd5613;
	and.b32  	%r85641, %r101093, -2147483648;
	ld.local.u32 	%r85642, [%rd235+4];
	and.b32  	%r85643, %r85642, 2147483646;
	or.b32  	%r85644, %r85643, %r85641;
	ld.local.u32 	%r85645, [%rd235+1588];
	shr.u32 	%r85646, %r85644, 1;
	and.b32  	%r85647, %r85642, 1;
	setp.eq.b32 	%p9830, %r85647, 1;
	selp.b32 	%r85648, -1727483681, 0, %p9830;
	xor.b32  	%r85649, %r85648, %r85645;
	xor.b32  	%r85650, %r85649, %r85646;
	st.local.u32 	[%rd235], %r85650;
	and.b32  	%r85651, %r85642, -2147483648;
	ld.local.u32 	%r85652, [%rd235+8];
	and.b32  	%r85653, %r85652, 2147483646;
	or.b32  	%r85654, %r85653, %r85651;
	ld.local.u32 	%r85655, [%rd235+1592];
	shr.u32 	%r85656, %r85654, 1;
	and.b32  	%r85657, %r85652, 1;
	setp.eq.b32 	%p9831, %r85657, 1;
	selp.b32 	%r85658, -1727483681, 0, %p9831;
	xor.b32  	%r85659, %r85658, %r85655;
	xor.b32  	%r85660, %r85659, %r85656;
	st.local.u32 	[%rd235+4], %r85660;
	and.b32  	%r85661, %r85652, -2147483648;
	ld.local.u32 	%r1098, [%rd235+12];
	and.b32  	%r85662, %r1098, 2147483646;
	or.b32  	%r85663, %r85662, %r85661;
	ld.local.u32 	%r85664, [%rd235+1596];
	shr.u32 	%r85665, %r85663, 1;
	and.b32  	%r85666, %r1098, 1;
	setp.eq.b32 	%p9832, %r85666, 1;
	selp.b32 	%r85667, -1727483681, 0, %p9832;
	xor.b32  	%r85668, %r85667, %r85664;
	xor.b32  	%r85669, %r85668, %r85665;
	st.local.u32 	[%rd235+8], %r85669;
	setp.ne.s32 	%p9833, %r101131, 224;
	@%p9833 bra 	$L__BB3_7178;
	ld.local.u32 	%r101132, [%rd9];
	mov.b32 	%r101133, 227;
$L__BB3_482:
	mul.wide.u32 	%rd5614, %r101133, 4;
	add.s64 	%rd5615, %rd5, %rd5614;
	and.b32  	%r85680, %r101132, -2147483648;
	ld.local.u32 	%r85681, [%rd5615+4];
	and.b32  	%r85682, %r85681, 2147483646;
	or.b32  	%r85683, %r85682, %r85680;
	ld.local.u32 	%r85684, [%rd5615+-908];
	shr.u32 	%r85685, %r85683, 1;
	and.b32  	%r85686, %r85681, 1;
	setp.eq.b32 	%p9835, %r85686, 1;
	selp.b32 	%r85687, -1727483681, 0, %p9835;
	xor.b32  	%r85688, %r85687, %r85684;
	xor.b32  	%r85689, %r85688, %r85685;
	st.local.u32 	[%rd5615], %r85689;
	and.b32  	%r85690, %r85681, -2147483648;
	ld.local.u32 	%r85691, [%rd5615+8];
	and.b32  	%r85692, %r85691, 2147483646;
	or.b32  	%r85693, %r85692, %r85690;
	ld.local.u32 	%r85694, [%rd5615+-904];
	shr.u32 	%r85695, %r85693, 1;
	and.b32  	%r85696, %r85691, 1;
	setp.eq.b32 	%p9836, %r85696, 1;
	selp.b32 	%r85697, -1727483681, 0, %p9836;
	xor.b32  	%r85698, %r85697, %r85694;
	xor.b32  	%r85699, %r85698, %r85695;
	st.local.u32 	[%rd5615+4], %r85699;
	and.b32  	%r85700, %r85691, -2147483648;
	ld.local.u32 	%r85701, [%rd5615+12];
	and.b32  	%r85702, %r85701, 2147483646;
	or.b32  	%r85703, %r85702, %r85700;
	ld.local.u32 	%r85704, [%rd5615+-900];
	shr.u32 	%r85705, %r85703, 1;
	and.b32  	%r85706, %r85701, 1;
	setp.eq.b32 	%p9837, %r85706, 1;
	selp.b32 	%r85707, -1727483681, 0, %p9837;
	xor.b32  	%r85708, %r85707, %r85704;
	xor.b32  	%r85709, %r85708, %r85705;
	st.local.u32 	[%rd5615+8], %r85709;
	and.b32  	%r85710, %r85701, -2147483648;
	add.s32 	%r101133, %r101133, 4;
	ld.local.u32 	%r101132, [%rd5615+16];
	and.b32  	%r85711, %r101132, 2147483646;
	or.b32  	%r85712, %r85711, %r85710;
	ld.local.u32 	%r85713, [%rd5615+-896];
	shr.u32 	%r85714, %r85712, 1;
	and.b32  	%r85715, %r101132, 1;
	setp.eq.b32 	%p9838, %r85715, 1;
	selp.b32 	%r85716, -1727483681, 0, %p9838;
	xor.b32  	%r85717, %r85716, %r85713;
	xor.b32  	%r85718, %r85717, %r85714;
	st.local.u32 	[%rd5615+12], %r85718;
	setp.ne.s32 	%p9839, %r101133, 623;
	@%p9839 bra 	$L__BB3_482;
	ld.local.u32 	%r85720, [%rd5+2492];
	and.b32  	%r85721, %r85720, -2147483648;
	ld.local.u32 	%r101093, [%rd5];
	and.b32  	%r85722, %r101093, 2147483646;
	or.b32  	%r85723, %r85722, %r85721;
	ld.local.u32 	%r85724, [%rd5+1584];
	shr.u32 	%r85725, %r85723, 1;
	and.b32  	%r85726, %r101093, 1;
	setp.eq.b32 	%p9840, %r85726, 1;
	selp.b32 	%r85727, -1727483681, 0, %p9840;
	xor.b32  	%r85728, %r85727, %r85724;
	xor.b32  	%r85729, %r85728, %r85725;
	st.local.u32 	[%rd5+2492], %r85729;
	mov.b32 	%r101134, 0;
$L__BB3_484:
	add.s32 	%r101145, %r101134, 1;
	st.local.u32 	[%rd5+2496], %r101145;
	mul.wide.s32 	%rd5616, %r101134, 4;
	add.s64 	%rd5617, %rd5, %rd5616;
	ld.local.u32 	%r85730, [%rd5617];
	shr.u32 	%r85731, %r85730, 11;
	xor.b32  	%r85732, %r85731, %r85730;
	shl.b32 	%r85733, %r85732, 7;
	and.b32  	%r85734, %r85733, -1658038656;
	xor.b32  	%r85735, %r85734, %r85732;
	shl.b32 	%r85736, %r85735, 15;
	and.b32  	%r85737, %r85736, -402653184;
	xor.b32  	%r85738, %r85737, %r85735;
	shr.u32 	%r85739, %r85738, 27;
	and.b32  	%r85741, %r1095, 1073741792;
	or.b32  	%r101129, %r85739, %r85741;
	setp.eq.s32 	%p9841, %r101129, %r15021;
	or.pred  	%p11849, %p11849, %p9841;
	add.s32 	%r101128, %r101128, 1;
	setp.gt.u32 	%p9842, %r101128, %r15024;
	mov.u32 	%r101134, %r101145;
	@%p9842 bra 	$L__BB3_485;
	bra.uni 	$L__BB3_478;
$L__BB3_485:
	setp.lt.s32 	%p9843, %r24, 1;
	@%p9843 bra 	$L__BB3_494;
	mov.b32 	%r101140, 0;
$L__BB3_487:
	setp.lt.s32 	%p9844, %r101145, 624;
	@%p9844 bra 	$L__BB3_493;
	mov.b32 	%r101142, 0;
	mov.u64 	%rd6217, %rd5;
$L__BB3_489:
	and.b32  	%r85744, %r101093, -2147483648;
	ld.local.u32 	%r85745, [%rd6217+4];
	and.b32  	%r85746, %r85745, 2147483646;
	or.b32  	%r85747, %r85746, %r85744;
	ld.local.u32 	%r85748, [%rd6217+1588];
	shr.u32 	%r85749, %r85747, 1;
	and.b32  	%r85750, %r85745, 1;
	setp.eq.b32 	%p9845, %r85750, 1;
	selp.b32 	%r85751, -1727483681, 0, %p9845;
	xor.b32  	%r85752, %r85751, %r85748;
	xor.b32  	%r85753, %r85752, %r85749;
	st.local.u32 	[%rd6217], %r85753;
	and.b32  	%r85754, %r85745, -2147483648;
	ld.local.u32 	%r85755, [%rd6217+8];
	and.b32  	%r85756, %r85755, 2147483646;
	or.b32  	%r85757, %r85756, %r85754;
	ld.local.u32 	%r85758, [%rd6217+1592];
	shr.u32 	%r85759, %r85757, 1;
	and.b32  	%r85760, %r85755, 1;
	setp.eq.b32 	%p9846, %r85760, 1;
	selp.b32 	%r85761, -1727483681, 0, %p9846;
	xor.b32  	%r85762, %r85761, %r85758;
	xor.b32  	%r85763, %r85762, %r85759;
	st.local.u32 	[%rd6217+4], %r85763;
	and.b32  	%r85764, %r85755, -2147483648;
	ld.local.u32 	%r1119, [%rd6217+12];
	and.b32  	%r85765, %r1119, 2147483646;
	or.b32  	%r85766, %r85765, %r85764;
	ld.local.u32 	%r85767, [%rd6217+1596];
	shr.u32 	%r85768, %r85766, 1;
	and.b32  	%r85769, %r1119, 1;
	setp.eq.b32 	%p9847, %r85769, 1;
	selp.b32 	%r85770, -1727483681, 0, %p9847;
	xor.b32  	%r85771, %r85770, %r85767;
	xor.b32  	%r85772, %r85771, %r85768;
	st.local.u32 	[%rd6217+8], %r85772;
	setp.ne.s32 	%p9848, %r101142, 224;
	@%p9848 bra 	$L__BB3_539;
	ld.local.u32 	%r101143, [%rd9];
	mov.b32 	%r101144, 227;
$L__BB3_491:
	mul.wide.u32 	%rd5618, %r101144, 4;
	add.s64 	%rd5619, %rd5, %rd5618;
	and.b32  	%r85783, %r101143, -2147483648;
	ld.local.u32 	%r85784, [%rd5619+4];
	and.b32  	%r85785, %r85784, 2147483646;
	or.b32  	%r85786, %r85785, %r85783;
	ld.local.u32 	%r85787, [%rd5619+-908];
	shr.u32 	%r85788, %r85786, 1;
	and.b32  	%r85789, %r85784, 1;
	setp.eq.b32 	%p9850, %r85789, 1;
	selp.b32 	%r85790, -1727483681, 0, %p9850;
	xor.b32  	%r85791, %r85790, %r85787;
	xor.b32  	%r85792, %r85791, %r85788;
	st.local.u32 	[%rd5619], %r85792;
	and.b32  	%r85793, %r85784, -2147483648;
	ld.local.u32 	%r85794, [%rd5619+8];
	and.b32  	%r85795, %r85794, 2147483646;
	or.b32  	%r85796, %r85795, %r85793;
	ld.local.u32 	%r85797, [%rd5619+-904];
	shr.u32 	%r85798, %r85796, 1;
	and.b32  	%r85799, %r85794, 1;
	setp.eq.b32 	%p9851, %r85799, 1;
	selp.b32 	%r85800, -1727483681, 0, %p9851;
	xor.b32  	%r85801, %r85800, %r85797;
	xor.b32  	%r85802, %r85801, %r85798;
	st.local.u32 	[%rd5619+4], %r85802;
	and.b32  	%r85803, %r85794, -2147483648;
	ld.local.u32 	%r85804, [%rd5619+12];
	and.b32  	%r85805, %r85804, 2147483646;
	or.b32  	%r85806, %r85805, %r85803;
	ld.local.u32 	%r85807, [%rd5619+-900];
	shr.u32 	%r85808, %r85806, 1;
	and.b32  	%r85809, %r85804, 1;
	setp.eq.b32 	%p9852, %r85809, 1;
	selp.b32 	%r85810, -1727483681, 0, %p9852;
	xor.b32  	%r85811, %r85810, %r85807;
	xor.b32  	%r85812, %r85811, %r85808;
	st.local.u32 	[%rd5619+8], %r85812;
	and.b32  	%r85813, %r85804, -2147483648;
	add.s32 	%r101144, %r101144, 4;
	ld.local.u32 	%r101143, [%rd5619+16];
	and.b32  	%r85814, %r101143, 2147483646;
	or.b32  	%r85815, %r85814, %r85813;
	ld.local.u32 	%r85816, [%rd5619+-896];
	shr.u32 	%r85817, %r85815, 1;
	and.b32  	%r85818, %r101143, 1;
	setp.eq.b32 	%p9853, %r85818, 1;
	selp.b32 	%r85819, -1727483681, 0, %p9853;
	xor.b32  	%r85820, %r85819, %r85816;
	xor.b32  	%r85821, %r85820, %r85817;
	st.local.u32 	[%rd5619+12], %r85821;
	setp.ne.s32 	%p9854, %r101144, 623;
	@%p9854 bra 	$L__BB3_491;
	ld.local.u32 	%r85823, [%rd5+2492];
	and.b32  	%r85824, %r85823, -2147483648;
	ld.local.u32 	%r101093, [%rd5];
	and.b32  	%r85825, %r101093, 2147483646;
	or.b32  	%r85826, %r85825, %r85824;
	ld.local.u32 	%r85827, [%rd5+1584];
	shr.u32 	%r85828, %r85826, 1;
	and.b32  	%r85829, %r101093, 1;
	setp.eq.b32 	%p9855, %r85829, 1;
	selp.b32 	%r85830, -1727483681, 0, %p9855;
	xor.b32  	%r85831, %r85830, %r85827;
	xor.b32  	%r85832, %r85831, %r85828;
	st.local.u32 	[%rd5+2492], %r85832;
	mov.b32 	%r101145, 0;
$L__BB3_493:
	add.s32 	%r101145, %r101145, 1;
	st.local.u32 	[%rd5+2496], %r101145;
	add.s32 	%r101140, %r101140, 1;
	setp.ne.s32 	%p9856, %r101140, %r24;
	@%p9856 bra 	$L__BB3_487;
$L__BB3_494:
	setp.lt.s32 	%p9857, %r101145, 624;
	@%p9857 bra 	$L__BB3_500;
	mov.b32 	%r101150, 0;
	mov.u64 	%rd6218, %rd5;
$L__BB3_496:
	and.b32  	%r85834, %r101093, -2147483648;
	ld.local.u32 	%r85835, [%rd6218+4];
	and.b32  	%r85836, %r85835, 2147483646;
	or.b32  	%r85837, %r85836, %r85834;
	ld.local.u32 	%r85838, [%rd6218+1588];
	shr.u32 	%r85839, %r85837, 1;
	and.b32  	%r85840, %r85835, 1;
	setp.eq.b32 	%p9858, %r85840, 1;
	selp.b32 	%r85841, -1727483681, 0, %p9858;
	xor.b32  	%r85842, %r85841, %r85838;
	xor.b32  	%r85843, %r85842, %r85839;
	st.local.u32 	[%rd6218], %r85843;
	and.b32  	%r85844, %r85835, -2147483648;
	ld.local.u32 	%r85845, [%rd6218+8];
	and.b32  	%r85846, %r85845, 2147483646;
	or.b32  	%r85847, %r85846, %r85844;
	ld.local.u32 	%r85848, [%rd6218+1592];
	shr.u32 	%r85849, %r85847, 1;
	and.b32  	%r85850, %r85845, 1;
	setp.eq.b32 	%p9859, %r85850, 1;
	selp.b32 	%r85851, -1727483681, 0, %p9859;
	xor.b32  	%r85852, %r85851, %r85848;
	xor.b32  	%r85853, %r85852, %r85849;
	st.local.u32 	[%rd6218+4], %r85853;
	and.b32  	%r85854, %r85845, -2147483648;
	ld.local.u32 	%r1134, [%rd6218+12];
	and.b32  	%r85855, %r1134, 2147483646;
	or.b32  	%r85856, %r85855, %r85854;
	ld.local.u32 	%r85857, [%rd6218+1596];
	shr.u32 	%r85858, %r85856, 1;
	and.b32  	%r85859, %r1134, 1;
	setp.eq.b32 	%p9860, %r85859, 1;
	selp.b32 	%r85860, -1727483681, 0, %p9860;
	xor.b32  	%r85861, %r85860, %r85857;
	xor.b32  	%r85862, %r85861, %r85858;
	st.local.u32 	[%rd6218+8], %r85862;
	setp.ne.s32 	%p9861, %r101150, 224;
	@%p9861 bra 	$L__BB3_538;
	ld.local.u32 	%r101152, [%rd5+908];
	add.s64 	%rd6219, %rd5, 924;
	mov.b32 	%r101151, 0;
$L__BB3_498:
	and.b32  	%r85873, %r101152, -2147483648;
	ld.local.u32 	%r85874, [%rd6219+-12];
	and.b32  	%r85875, %r85874, 2147483646;
	or.b32  	%r85876, %r85875, %r85873;
	ld.local.u32 	%r85877, [%rd6219+-924];
	shr.u32 	%r85878, %r85876, 1;
	and.b32  	%r85879, %r85874, 1;
	setp.eq.b32 	%p9863, %r85879, 1;
	selp.b32 	%r85880, -1727483681, 0, %p9863;
	xor.b32  	%r85881, %r85880, %r85877;
	xor.b32  	%r85882, %r85881, %r85878;
	st.local.u32 	[%rd6219+-16], %r85882;
	and.b32  	%r85883, %r85874, -2147483648;
	ld.local.u32 	%r85884, [%rd6219+-8];
	and.b32  	%r85885, %r85884, 2147483646;
	or.b32  	%r85886, %r85885, %r85883;
	ld.local.u32 	%r85887, [%rd6219+-920];
	shr.u32 	%r85888, %r85886, 1;
	and.b32  	%r85889, %r85884, 1;
	setp.eq.b32 	%p9864, %r85889, 1;
	selp.b32 	%r85890, -1727483681, 0, %p9864;
	xor.b32  	%r85891, %r85890, %r85887;
	xor.b32  	%r85892, %r85891, %r85888;
	st.local.u32 	[%rd6219+-12], %r85892;
	and.b32  	%r85893, %r85884, -2147483648;
	ld.local.u32 	%r85894, [%rd6219+-4];
	and.b32  	%r85895, %r85894, 2147483646;
	or.b32  	%r85896, %r85895, %r85893;
	ld.local.u32 	%r85897, [%rd6219+-916];
	shr.u32 	%r85898, %r85896, 1;
	and.b32  	%r85899, %r85894, 1;
	setp.eq.b32 	%p9865, %r85899, 1;
	selp.b32 	%r85900, -1727483681, 0, %p9865;
	xor.b32  	%r85901, %r85900, %r85897;
	xor.b32  	%r85902, %r85901, %r85898;
	st.local.u32 	[%rd6219+-8], %r85902;
	and.b32  	%r85903, %r85894, -2147483648;
	ld.local.u32 	%r101152, [%rd6219];
	and.b32  	%r85904, %r101152, 2147483646;
	or.b32  	%r85905, %r85904, %r85903;
	ld.local.u32 	%r85906, [%rd6219+-912];
	shr.u32 	%r85907, %r85905, 1;
	and.b32  	%r85908, %r101152, 1;
	setp.eq.b32 	%p9866, %r85908, 1;
	selp.b32 	%r85909, -1727483681, 0, %p9866;
	xor.b32  	%r85910, %r85909, %r85906;
	xor.b32  	%r85911, %r85910, %r85907;
	st.local.u32 	[%rd6219+-4], %r85911;
	add.s32 	%r101151, %r101151, 4;
	add.s64 	%rd6219, %rd6219, 16;
	setp.ne.s32 	%p9867, %r101151, 396;
	@%p9867 bra 	$L__BB3_498;
	ld.local.u32 	%r85913, [%rd12];
	and.b32  	%r85914, %r85913, -2147483648;
	ld.local.u32 	%r101093, [%rd14];
	and.b32  	%r85915, %r101093, 2147483646;
	or.b32  	%r85916, %r85915, %r85914;
	ld.local.u32 	%r85917, [%rd13];
	shr.u32 	%r85918, %r85916, 1;
	and.b32  	%r85919, %r101093, 1;
	setp.eq.b32 	%p9868, %r85919, 1;
	selp.b32 	%r85920, -1727483681, 0, %p9868;
	xor.b32  	%r85921, %r85920, %r85917;
	xor.b32  	%r85922, %r85921, %r85918;
	st.local.u32 	[%rd12], %r85922;
	mov.b32 	%r101145, 0;
$L__BB3_500:
	add.s32 	%r101160, %r101145, 1;
	st.local.u32 	[%rd5+2496], %r101160;
	mul.wide.s32 	%rd5620, %r101145, 4;
	add.s64 	%rd5621, %rd5, %rd5620;
	ld.local.u32 	%r85923, [%rd5621];
	shr.u32 	%r85924, %r85923, 11;
	xor.b32  	%r85925, %r85924, %r85923;
	shl.b32 	%r85926, %r85925, 7;
	and.b32  	%r85927, %r85926, -1658038656;
	xor.b32  	%r1144, %r85927, %r85925;
	setp.lt.s32 	%p9869, %r101145, 623;
	@%p9869 bra 	$L__BB3_506;
	mov.b32 	%r101156, 0;
	mov.u64 	%rd6220, %rd5;
$L__BB3_502:
	and.b32  	%r85929, %r101093, -2147483648;
	ld.local.u32 	%r85930, [%rd6220+4];
	and.b32  	%r85931, %r85930, 2147483646;
	or.b32  	%r85932, %r85931, %r85929;
	ld.local.u32 	%r85933, [%rd6220+1588];
	shr.u32 	%r85934, %r85932, 1;
	and.b32  	%r85935, %r85930, 1;
	setp.eq.b32 	%p9870, %r85935, 1;
	selp.b32 	%r85936, -1727483681, 0, %p9870;
	xor.b32  	%r85937, %r85936, %r85933;
	xor.b32  	%r85938, %r85937, %r85934;
	st.local.u32 	[%rd6220], %r85938;
	and.b32  	%r85939, %r85930, -2147483648;
	ld.local.u32 	%r85940, [%rd6220+8];
	and.b32  	%r85941, %r85940, 2147483646;
	or.b32  	%r85942, %r85941, %r85939;
	ld.local.u32 	%r85943, [%rd6220+1592];
	shr.u32 	%r85944, %r85942, 1;
	and.b32  	%r85945, %r85940, 1;
	setp.eq.b32 	%p9871, %r85945, 1;
	selp.b32 	%r85946, -1727483681, 0, %p9871;
	xor.b32  	%r85947, %r85946, %r85943;
	xor.b32  	%r85948, %r85947, %r85944;
	st.local.u32 	[%rd6220+4], %r85948;
	and.b32  	%r85949, %r85940, -2147483648;
	ld.local.u32 	%r1147, [%rd6220+12];
	and.b32  	%r85950, %r1147, 2147483646;
	or.b32  	%r85951, %r85950, %r85949;
	ld.local.u32 	%r85952, [%rd6220+1596];
	shr.u32 	%r85953, %r85951, 1;
	and.b32  	%r85954, %r1147, 1;
	setp.eq.b32 	%p9872, %r85954, 1;
	selp.b32 	%r85955, -1727483681, 0, %p9872;
	xor.b32  	%r85956, %r85955, %r85952;
	xor.b32  	%r85957, %r85956, %r85953;
	st.local.u32 	[%rd6220+8], %r85957;
	setp.ne.s32 	%p9873, %r101156, 224;
	@%p9873 bra 	$L__BB3_537;
	ld.local.u32 	%r101158, [%rd5+908];
	add.s64 	%rd6221, %rd5, 924;
	mov.b32 	%r101157, 0;
$L__BB3_504:
	and.b32  	%r85968, %r101158, -2147483648;
	ld.local.u32 	%r85969, [%rd6221+-12];
	and.b32  	%r85970, %r85969, 2147483646;
	or.b32  	%r85971, %r85970, %r85968;
	ld.local.u32 	%r85972, [%rd6221+-924];
	shr.u32 	%r85973, %r85971, 1;
	and.b32  	%r85974, %r85969, 1;
	setp.eq.b32 	%p9875, %r85974, 1;
	selp.b32 	%r85975, -1727483681, 0, %p9875;
	xor.b32  	%r85976, %r85975, %r85972;
	xor.b32  	%r85977, %r85976, %r85973;
	st.local.u32 	[%rd6221+-16], %r85977;
	and.b32  	%r85978, %r85969, -2147483648;
	ld.local.u32 	%r85979, [%rd6221+-8];
	and.b32  	%r85980, %r85979, 2147483646;
	or.b32  	%r85981, %r85980, %r85978;
	ld.local.u32 	%r85982, [%rd6221+-920];
	shr.u32 	%r85983, %r85981, 1;
	and.b32  	%r85984, %r85979, 1;
	setp.eq.b32 	%p9876, %r85984, 1;
	selp.b32 	%r85985, -1727483681, 0, %p9876;
	xor.b32  	%r85986, %r85985, %r85982;
	xor.b32  	%r85987, %r85986, %r85983;
	st.local.u32 	[%rd6221+-12], %r85987;
	and.b32  	%r85988, %r85979, -2147483648;
	ld.local.u32 	%r85989, [%rd6221+-4];
	and.b32  	%r85990, %r85989, 2147483646;
	or.b32  	%r85991, %r85990, %r85988;
	ld.local.u32 	%r85992, [%rd6221+-916];
	shr.u32 	%r85993, %r85991, 1;
	and.b32  	%r85994, %r85989, 1;
	setp.eq.b32 	%p9877, %r85994, 1;
	selp.b32 	%r85995, -1727483681, 0, %p9877;
	xor.b32  	%r85996, %r85995, %r85992;
	xor.b32  	%r85997, %r85996, %r85993;
	st.local.u32 	[%rd6221+-8], %r85997;
	and.b32  	%r85998, %r85989, -2147483648;
	ld.local.u32 	%r101158, [%rd6221];
	and.b32  	%r85999, %r101158, 2147483646;
	or.b32  	%r86000, %r85999, %r85998;
	ld.local.u32 	%r86001, [%rd6221+-912];
	shr.u32 	%r86002, %r86000, 1;
	and.b32  	%r86003, %r101158, 1;
	setp.eq.b32 	%p9878, %r86003, 1;
	selp.b32 	%r86004, -1727483681, 0, %p9878;
	xor.b32  	%r86005, %r86004, %r86001;
	xor.b32  	%r86006, %r86005, %r86002;
	st.local.u32 	[%rd6221+-4], %r86006;
	add.s32 	%r101157, %r101157, 4;
	add.s64 	%rd6221, %rd6221, 16;
	setp.ne.s32 	%p9879, %r101157, 396;
	@%p9879 bra 	$L__BB3_504;
	ld.local.u32 	%r86008, [%rd12];
	and.b32  	%r86009, %r86008, -2147483648;
	ld.local.u32 	%r101093, [%rd14];
	and.b32  	%r86010, %r101093, 2147483646;
	or.b32  	%r86011, %r86010, %r86009;
	ld.local.u32 	%r86012, [%rd13];
	shr.u32 	%r86013, %r86011, 1;
	and.b32  	%r86014, %r101093, 1;
	setp.eq.b32 	%p9880, %r86014, 1;
	selp.b32 	%r86015, -1727483681, 0, %p9880;
	xor.b32  	%r86016, %r86015, %r86012;
	xor.b32  	%r86017, %r86016, %r86013;
	st.local.u32 	[%rd12], %r86017;
	mov.b32 	%r101160, 0;
$L__BB3_506:
	add.s32 	%r101166, %r101160, 1;
	st.local.u32 	[%rd5+2496], %r101166;
	mul.wide.s32 	%rd5622, %r101160, 4;
	add.s64 	%rd5623, %rd5, %rd5622;
	ld.local.u32 	%r86018, [%rd5623];
	shr.u32 	%r86019, %r86018, 11;
	xor.b32  	%r86020, %r86019, %r86018;
	shl.b32 	%r86021, %r86020, 7;
	and.b32  	%r86022, %r86021, -1658038656;
	xor.b32  	%r1157, %r86022, %r86020;
	setp.lt.s32 	%p9881, %r101160, 623;
	@%p9881 bra 	$L__BB3_512;
	mov.b32 	%r101162, 0;
	mov.u64 	%rd6222, %rd5;
$L__BB3_508:
	and.b32  	%r86024, %r101093, -2147483648;
	ld.local.u32 	%r86025, [%rd6222+4];
	and.b32  	%r86026, %r86025, 2147483646;
	or.b32  	%r86027, %r86026, %r86024;
	ld.local.u32 	%r86028, [%rd6222+1588];
	shr.u32 	%r86029, %r86027, 1;
	and.b32  	%r86030, %r86025, 1;
	setp.eq.b32 	%p9882, %r86030, 1;
	selp.b32 	%r86031, -1727483681, 0, %p9882;
	xor.b32  	%r86032, %r86031, %r86028;
	xor.b32  	%r86033, %r86032, %r86029;
	st.local.u32 	[%rd6222], %r86033;
	and.b32  	%r86034, %r86025, -2147483648;
	ld.local.u32 	%r86035, [%rd6222+8];
	and.b32  	%r86036, %r86035, 2147483646;
	or.b32  	%r86037, %r86036, %r86034;
	ld.local.u32 	%r86038, [%rd6222+1592];
	shr.u32 	%r86039, %r86037, 1;
	and.b32  	%r86040, %r86035, 1;
	setp.eq.b32 	%p9883, %r86040, 1;
	selp.b32 	%r86041, -1727483681, 0, %p9883;
	xor.b32  	%r86042, %r86041, %r86038;
	xor.b32  	%r86043, %r86042, %r86039;
	st.local.u32 	[%rd6222+4], %r86043;
	and.b32  	%r86044, %r86035, -2147483648;
	ld.local.u32 	%r1160, [%rd6222+12];
	and.b32  	%r86045, %r1160, 2147483646;
	or.b32  	%r86046, %r86045, %r86044;
	ld.local.u32 	%r86047, [%rd6222+1596];
	shr.u32 	%r86048, %r86046, 1;
	and.b32  	%r86049, %r1160, 1;
	setp.eq.b32 	%p9884, %r86049, 1;
	selp.b32 	%r86050, -1727483681, 0, %p9884;
	xor.b32  	%r86051, %r86050, %r86047;
	xor.b32  	%r86052, %r86051, %r86048;
	st.local.u32 	[%rd6222+8], %r86052;
	setp.ne.s32 	%p9885, %r101162, 224;
	@%p9885 bra 	$L__BB3_536;
	ld.local.u32 	%r101164, [%rd5+908];
	add.s64 	%rd6223, %rd5, 924;
	mov.b32 	%r101163, 0;
$L__BB3_510:
	and.b32  	%r86063, %r101164, -2147483648;
	ld.local.u32 	%r86064, [%rd6223+-12];
	and.b32  	%r86065, %r86064, 2147483646;
	or.b32  	%r86066, %r86065, %r86063;
	ld.local.u32 	%r86067, [%rd6223+-924];
	shr.u32 	%r86068, %r86066, 1;
	and.b32  	%r86069, %r86064, 1;
	setp.eq.b32 	%p9887, %r86069, 1;
	selp.b32 	%r86070, -1727483681, 0, %p9887;
	xor.b32  	%r86071, %r86070, %r86067;
	xor.b32  	%r86072, %r86071, %r86068;
	st.local.u32 	[%rd6223+-16], %r86072;
	and.b32  	%r86073, %r86064, -2147483648;
	ld.local.u32 	%r86074, [%rd6223+-8];
	and.b32  	%r86075, %r86074, 2147483646;
	or.b32  	%r86076, %r86075, %r86073;
	ld.local.u32 	%r86077, [%rd6223+-920];
	shr.u32 	%r86078, %r86076, 1;
	and.b32  	%r86079, %r86074, 1;
	setp.eq.b32 	%p9888, %r86079, 1;
	selp.b32 	%r86080, -1727483681, 0, %p9888;
	xor.b32  	%r86081, %r86080, %r86077;
	xor.b32  	%r86082, %r86081, %r86078;
	st.local.u32 	[%rd6223+-12], %r86082;
	and.b32  	%r86083, %r86074, -2147483648;
	ld.local.u32 	%r86084, [%rd6223+-4];
	and.b32  	%r86085, %r86084, 2147483646;
	or.b32  	%r86086, %r86085, %r86083;
	ld.local.u32 	%r86087, [%rd6223+-916];
	shr.u32 	%r86088, %r86086, 1;
	and.b32  	%r86089, %r86084, 1;
	setp.eq.b32 	%p9889, %r86089, 1;
	selp.b32 	%r86090, -1727483681, 0, %p9889;
	xor.b32  	%r86091, %r86090, %r86087;
	xor.b32  	%r86092, %r86091, %r86088;
	st.local.u32 	[%rd6223+-8], %r86092;
	and.b32  	%r86093, %r86084, -2147483648;
	ld.local.u32 	%r101164, [%rd6223];
	and.b32  	%r86094, %r101164, 2147483646;
	or.b32  	%r86095, %r86094, %r86093;
	ld.local.u32 	%r86096, [%rd6223+-912];
	shr.u32 	%r86097, %r86095, 1;
	and.b32  	%r86098, %r101164, 1;
	setp.eq.b32 	%p9890, %r86098, 1;
	selp.b32 	%r86099, -1727483681, 0, %p9890;
	xor.b32  	%r86100, %r86099, %r86096;
	xor.b32  	%r86101, %r86100, %r86097;
	st.local.u32 	[%rd6223+-4], %r86101;
	add.s32 	%r101163, %r101163, 4;
	add.s64 	%rd6223, %rd6223, 16;
	setp.ne.s32 	%p9891, %r101163, 396;
	@%p9891 bra 	$L__BB3_510;
	ld.local.u32 	%r86103, [%rd12];
	and.b32  	%r86104, %r86103, -2147483648;
	ld.local.u32 	%r101093, [%rd14];
	and.b32  	%r86105, %r101093, 2147483646;
	or.b32  	%r86106, %r86105, %r86104;
	ld.local.u32 	%r86107, [%rd13];
	shr.u32 	%r86108, %r86106, 1;
	and.b32  	%r86109, %r101093, 1;
	setp.eq.b32 	%p9892, %r86109, 1;
	selp.b32 	%r86110, -1727483681, 0, %p9892;
	xor.b32  	%r86111, %r86110, %r86107;
	xor.b32  	%r86112, %r86111, %r86108;
	st.local.u32 	[%rd12], %r86112;
	mov.b32 	%r101166, 0;
$L__BB3_512:
	add.s32 	%r101172, %r101166, 1;
	st.local.u32 	[%rd5+2496], %r101172;
	mul.wide.s32 	%rd5624, %r101166, 4;
	add.s64 	%rd5625, %rd5, %rd5624;
	ld.local.u32 	%r86113, [%rd5625];
	shr.u32 	%r86114, %r86113, 11;
	xor.b32  	%r86115, %r86114, %r86113;
	shl.b32 	%r86116, %r86115, 7;
	and.b32  	%r86117, %r86116, -1658038656;
	xor.b32  	%r1170, %r86117, %r86115;
	setp.lt.s32 	%p9893, %r101166, 623;
	@%p9893 bra 	$L__BB3_518;
	mov.b32 	%r101168, 0;
	mov.u64 	%rd6224, %rd5;
$L__BB3_514:
	and.b32  	%r86119, %r101093, -2147483648;
	ld.local.u32 	%r86120, [%rd6224+4];
	and.b32  	%r86121, %r86120, 2147483646;
	or.b32  	%r86122, %r86121, %r86119;
	ld.local.u32 	%r86123, [%rd6224+1588];
	shr.u32 	%r86124, %r86122, 1;
	and.b32  	%r86125, %r86120, 1;
	setp.eq.b32 	%p9894, %r86125, 1;
	selp.b32 	%r86126, -1727483681, 0, %p9894;
	xor.b32  	%r86127, %r86126, %r86123;
	xor.b32  	%r86128, %r86127, %r86124;
	st.local.u32 	[%rd6224], %r86128;
	and.b32  	%r86129, %r86120, -2147483648;
	ld.local.u32 	%r86130, [%rd6224+8];
	and.b32  	%r86131, %r86130, 2147483646;
	or.b32  	%r86132, %r86131, %r86129;
	ld.local.u32 	%r86133, [%rd6224+1592];
	shr.u32 	%r86134, %r86132, 1;
	and.b32  	%r86135, %r86130, 1;
	setp.eq.b32 	%p9895, %r86135, 1;
	selp.b32 	%r86136, -1727483681, 0, %p9895;
	xor.b32  	%r86137, %r86136, %r86133;
	xor.b32  	%r86138, %r86137, %r86134;
	st.local.u32 	[%rd6224+4], %r86138;
	and.b32  	%r86139, %r86130, -2147483648;
	ld.local.u32 	%r1173, [%rd6224+12];
	and.b32  	%r86140, %r1173, 2147483646;
	or.b32  	%r86141, %r86140, %r86139;
	ld.local.u32 	%r86142, [%rd6224+1596];
	shr.u32 	%r86143, %r86141, 1;
	and.b32  	%r86144, %r1173, 1;
	setp.eq.b32 	%p9896, %r86144, 1;
	selp.b32 	%r86145, -1727483681, 0, %p9896;
	xor.b32  	%r86146, %r86145, %r86142;
	xor.b32  	%r86147, %r86146, %r86143;
	st.local.u32 	[%rd6224+8], %r86147;
	setp.ne.s32 	%p9897, %r101168, 224;
	@%p9897 bra 	$L__BB3_535;
	ld.local.u32 	%r101170, [%rd5+908];
	add.s64 	%rd6225, %rd5, 924;
	mov.b32 	%r101169, 0;
$L__BB3_516:
	and.b32  	%r86158, %r101170, -2147483648;
	ld.local.u32 	%r86159, [%rd6225+-12];
	and.b32  	%r86160, %r86159, 2147483646;
	or.b32  	%r86161, %r86160, %r86158;
	ld.local.u32 	%r86162, [%rd6225+-924];
	shr.u32 	%r86163, %r86161, 1;
	and.b32  	%r86164, %r86159, 1;
	setp.eq.b32 	%p9899, %r86164, 1;
	selp.b32 	%r86165, -1727483681, 0, %p9899;
	xor.b32  	%r86166, %r86165, %r86162;
	xor.b32  	%r86167, %r86166, %r86163;
	st.local.u32 	[%rd6225+-16], %r86167;
	and.b32  	%r86168, %r86159, -2147483648;
	ld.local.u32 	%r86169, [%rd6225+-8];
	and.b32  	%r86170, %r86169, 2147483646;
	or.b32  	%r86171, %r86170, %r86168;
	ld.local.u32 	%r86172, [%rd6225+-920];
	shr.u32 	%r86173, %r86171, 1;
	and.b32  	%r86174, %r86169, 1;
	setp.eq.b32 	%p9900, %r86174, 1;
	selp.b32 	%r86175, -1727483681, 0, %p9900;
	xor.b32  	%r86176, %r86175, %r86172;
	xor.b32  	%r86177, %r86176, %r86173;
	st.local.u32 	[%rd6225+-12], %r86177;
	and.b32  	%r86178, %r86169, -2147483648;
	ld.local.u32 	%r86179, [%rd6225+-4];
	and.b32  	%r86180, %r86179, 2147483646;
	or.b32  	%r86181, %r86180, %r86178;
	ld.local.u32 	%r86182, [%rd6225+-916];
	shr.u32 	%r86183, %r86181, 1;
	and.b32  	%r86184, %r86179, 1;
	setp.eq.b32 	%p9901, %r86184, 1;
	selp.b32 	%r86185, -1727483681, 0, %p9901;
	xor.b32  	%r86186, %r86185, %r86182;
	xor.b32  	%r86187, %r86186, %r86183;
	st.local.u32 	[%rd6225+-8], %r86187;
	and.b32  	%r86188, %r86179, -2147483648;
	ld.local.u32 	%r101170, [%rd6225];
	and.b32  	%r86189, %r101170, 2147483646;
	or.b32  	%r86190, %r86189, %r86188;
	ld.local.u32 	%r86191, [%rd6225+-912];
	shr.u32 	%r86192, %r86190, 1;
	and.b32  	%r86193, %r101170, 1;
	setp.eq.b32 	%p9902, %r86193, 1;
	selp.b32 	%r86194, -1727483681, 0, %p9902;
	xor.b32  	%r86195, %r86194, %r86191;
	xor.b32  	%r86196, %r86195, %r86192;
	st.local.u32 	[%rd6225+-4], %r86196;
	add.s32 	%r101169, %r101169, 4;
	add.s64 	%rd6225, %rd6225, 16;
	setp.ne.s32 	%p9903, %r101169, 396;
	@%p9903 bra 	$L__BB3_516;
	ld.local.u32 	%r86198, [%rd12];
	and.b32  	%r86199, %r86198, -2147483648;
	ld.local.u32 	%r101093, [%rd14];
	and.b32  	%r86200, %r101093, 2147483646;
	or.b32  	%r86201, %r86200, %r86199;
	ld.local.u32 	%r86202, [%rd13];
	shr.u32 	%r86203, %r86201, 1;
	and.b32  	%r86204, %r101093, 1;
	setp.eq.b32 	%p9904, %r86204, 1;
	selp.b32 	%r86205, -1727483681, 0, %p9904;
	xor.b32  	%r86206, %r86205, %r86202;
	xor.b32  	%r86207, %r86206, %r86203;
	st.local.u32 	[%rd12], %r86207;
	mov.b32 	%r101172, 0;
$L__BB3_518:
	add.s32 	%r101178, %r101172, 1;
	st.local.u32 	[%rd5+2496], %r101178;
	mul.wide.s32 	%rd5626, %r101172, 4;
	add.s64 	%rd5627, %rd5, %rd5626;
	ld.local.u32 	%r86208, [%rd5627];
	shr.u32 	%r86209, %r86208, 11;
	xor.b32  	%r86210, %r86209, %r86208;
	shl.b32 	%r86211, %r86210, 7;
	and.b32  	%r86212, %r86211, -1658038656;
	xor.b32  	%r1183, %r86212, %r86210;
	setp.lt.s32 	%p9905, %r101172, 623;
	@%p9905 bra 	$L__BB3_524;
	mov.b32 	%r101174, 0;
	mov.u64 	%rd6226, %rd5;
$L__BB3_520:
	and.b32  	%r86214, %r101093, -2147483648;
	ld.local.u32 	%r86215, [%rd6226+4];
	and.b32  	%r86216, %r86215, 2147483646;
	or.b32  	%r86217, %r86216, %r86214;
	ld.local.u32 	%r86218, [%rd6226+1588];
	shr.u32 	%r86219, %r86217, 1;
	and.b32  	%r86220, %r86215, 1;
	setp.eq.b32 	%p9906, %r86220, 1;
	selp.b32 	%r86221, -1727483681, 0, %p9906;
	xor.b32  	%r86222, %r86221, %r86218;
	xor.b32  	%r86223, %r86222, %r86219;
	st.local.u32 	[%rd6226], %r86223;
	and.b32  	%r86224, %r86215, -2147483648;
	ld.local.u32 	%r86225, [%rd6226+8];
	and.b32  	%r86226, %r86225, 2147483646;
	or.b32  	%r86227, %r86226, %r86224;
	ld.local.u32 	%r86228, [%rd6226+1592];
	shr.u32 	%r86229, %r86227, 1;
	and.b32  	%r86230, %r86225, 1;
	setp.eq.b32 	%p9907, %r86230, 1;
	selp.b32 	%r86231, -1727483681, 0, %p9907;
	xor.b32  	%r86232, %r86231, %r86228;
	xor.b32  	%r86233, %r86232, %r86229;
	st.local.u32 	[%rd6226+4], %r86233;
	and.b32  	%r86234, %r86225, -2147483648;
	ld.local.u32 	%r1186, [%rd6226+12];
	and.b32  	%r86235, %r1186, 2147483646;
	or.b32  	%r86236, %r86235, %r86234;
	ld.local.u32 	%r86237, [%rd6226+1596];
	shr.u32 	%r86238, %r86236, 1;
	and.b32  	%r86239, %r1186, 1;
	setp.eq.b32 	%p9908, %r86239, 1;
	selp.b32 	%r86240, -1727483681, 0, %p9908;
	xor.b32  	%r86241, %r86240, %r86237;
	xor.b32  	%r86242, %r86241, %r86238;
	st.local.u32 	[%rd6226+8], %r86242;
	setp.ne.s32 	%p9909, %r101174, 224;
	@%p9909 bra 	$L__BB3_534;
	ld.local.u32 	%r101175, [%rd9];
	mov.b32 	%r101176, 227;
$L__BB3_522:
	mul.wide.u32 	%rd5628, %r101176, 4;
	add.s64 	%rd5629, %rd5, %rd5628;
	and.b32  	%r86253, %r101175, -2147483648;
	ld.local.u32 	%r86254, [%rd5629+4];
	and.b32  	%r86255, %r86254, 2147483646;
	or.b32  	%r86256, %r86255, %r86253;
	ld.local.u32 	%r86257, [%rd5629+-908];
	shr.u32 	%r86258, %r86256, 1;
	and.b32  	%r86259, %r86254, 1;
	setp.eq.b32 	%p9911, %r86259, 1;
	selp.b32 	%r86260, -1727483681, 0, %p9911;
	xor.b32  	%r86261, %r86260, %r86257;
	xor.b32  	%r86262, %r86261, %r86258;
	st.local.u32 	[%rd5629], %r86262;
	and.b32  	%r86263, %r86254, -2147483648;
	ld.local.u32 	%r86264, [%rd5629+8];
	and.b32  	%r86265, %r86264, 2147483646;
	or.b32  	%r86266, %r86265, %r86263;
	ld.local.u32 	%r86267, [%rd5629+-904];
	shr.u32 	%r86268, %r86266, 1;
	and.b32  	%r86269, %r86264, 1;
	setp.eq.b32 	%p9912, %r86269, 1;
	selp.b32 	%r86270, -1727483681, 0, %p9912;
	xor.b32  	%r86271, %r86270, %r86267;
	xor.b32  	%r86272, %r86271, %r86268;
	st.local.u32 	[%rd5629+4], %r86272;
	and.b32  	%r86273, %r86264, -2147483648;
	ld.local.u32 	%r86274, [%rd5629+12];
	and.b32  	%r86275, %r86274, 2147483646;
	or.b32  	%r86276, %r86275, %r86273;
	ld.local.u32 	%r86277, [%rd5629+-900];
	shr.u32 	%r86278, %r86276, 1;
	and.b32  	%r86279, %r86274, 1;
	setp.eq.b32 	%p9913, %r86279, 1;
	selp.b32 	%r86280, -1727483681, 0, %p9913;
	xor.b32  	%r86281, %r86280, %r86277;
	xor.b32  	%r86282, %r86281, %r86278;
	st.local.u32 	[%rd5629+8], %r86282;
	and.b32  	%r86283, %r86274, -2147483648;
	add.s32 	%r101176, %r101176, 4;
	ld.local.u32 	%r101175, [%rd5629+16];
	and.b32  	%r86284, %r101175, 2147483646;
	or.b32  	%r86285, %r86284, %r86283;
	ld.local.u32 	%r86286, [%rd5629+-896];
	shr.u32 	%r86287, %r86285, 1;
	and.b32  	%r86288, %r101175, 1;
	setp.eq.b32 	%p9914, %r86288, 1;
	selp.b32 	%r86289, -1727483681, 0, %p9914;
	xor.b32  	%r86290, %r86289, %r86286;
	xor.b32  	%r86291, %r86290, %r86287;
	st.local.u32 	[%rd5629+12], %r86291;
	setp.ne.s32 	%p9915, %r101176, 623;
	@%p9915 bra 	$L__BB3_522;
	ld.local.u32 	%r86293, [%rd5+2492];
	and.b32  	%r86294, %r86293, -2147483648;
	ld.local.u32 	%r101093, [%rd5];
	and.b32  	%r86295, %r101093, 2147483646;
	or.b32  	%r86296, %r86295, %r86294;
	ld.local.u32 	%r86297, [%rd5+1584];
	shr.u32 	%r86298, %r86296, 1;
	and.b32  	%r86299, %r101093, 1;
	setp.eq.b32 	%p9916, %r86299, 1;
	selp.b32 	%r86300, -1727483681, 0, %p9916;
	xor.b32  	%r86301, %r86300, %r86297;
	xor.b32  	%r86302, %r86301, %r86298;
	st.local.u32 	[%rd5+2492], %r86302;
	mov.b32 	%r101178, 0;
$L__BB3_524:
	setp.gt.u32 	%p9918, %r15025, %r15026;
	add.s32 	%r101187, %r101178, 1;
	st.local.u32 	[%rd5+2496], %r101187;
	mul.wide.s32 	%rd5630, %r101178, 4;
	add.s64 	%rd5631, %rd5, %rd5630;
	ld.local.u32 	%r86303, [%rd5631];
	shr.u32 	%r86304, %r86303, 11;
	xor.b32  	%r86305, %r86304, %r86303;
	shl.b32 	%r86306, %r86305, 7;
	and.b32  	%r86307, %r86306, -1658038656;
	xor.b32  	%r86308, %r86307, %r86305;
	shl.b32 	%r86309, %r86308, 15;
	and.b32  	%r86310, %r86309, -402653184;
	xor.b32  	%r86311, %r86310, %r86308;
	shr.u32 	%r86312, %r86311, 27;
	shl.b32 	%r86313, %r1144, 15;
	and.b32  	%r86314, %r86313, -402653184;
	xor.b32  	%r86315, %r86314, %r1144;
	shr.u32 	%r86316, %r86315, 7;
	and.b32  	%r86317, %r86316, 32505856;
	shl.b32 	%r86318, %r1157, 15;
	and.b32  	%r86319, %r86318, -402653184;
	xor.b32  	%r86320, %r86319, %r1157;
	shr.u32 	%r86321, %r86320, 12;
	and.b32  	%r86322, %r86321, 1015808;
	or.b32  	%r86323, %r86322, %r86317;
	shl.b32 	%r86324, %r1170, 15;
	and.b32  	%r86325, %r86324, -402653184;
	xor.b32  	%r86326, %r86325, %r1170;
	shr.u32 	%r86327, %r86326, 17;
	and.b32  	%r86328, %r86327, 31744;
	or.b32  	%r86329, %r86323, %r86328;
	shl.b32 	%r86330, %r1183, 15;
	and.b32  	%r86331, %r86330, -402653184;
	xor.b32  	%r86332, %r86331, %r1183;
	shr.u32 	%r86333, %r86332, 22;
	and.b32  	%r86334, %r86333, 992;
	or.b32  	%r86335, %r86329, %r86334;
	or.b32  	%r101182, %r86335, %r86312;
	mov.pred 	%p11851, 0;
	@%p9918 bra 	$L__BB3_533;
	mov.pred 	%p11851, 0;
	mov.u32 	%r101181, %r15025;
$L__BB3_526:
	shl.b32 	%r1203, %r101182, 5;
	setp.lt.s32 	%p9920, %r101187, 624;
	@%p9920 bra 	$L__BB3_532;
	mov.b32 	%r101184, 0;
$L__BB3_528:
	mul.wide.u32 	%rd5632, %r101184, 4;
	add.s64 	%rd254, %rd5, %rd5632;
	and.b32  	%r86337, %r101093, -2147483648;
	ld.local.u32 	%r86338, [%rd254+4];
	and.b32  	%r86339, %r86338, 2147483646;
	or.b32  	%r86340, %r86339, %r86337;
	ld.local.u32 	%r86341, [%rd254+1588];
	shr.u32 	%r86342, %r86340, 1;
	and.b32  	%r86343, %r86338, 1;
	setp.eq.b32 	%p9921, %r86343, 1;
	selp.b32 	%r86344, -1727483681, 0, %p9921;
	xor.b32  	%r86345, %r86344, %r86341;
	xor.b32  	%r86346, %r86345, %r86342;
	st.local.u32 	[%rd254], %r86346;
	and.b32  	%r86347, %r86338, -2147483648;
	ld.local.u32 	%r86348, [%rd254+8];
	and.b32  	%r86349, %r86348, 2147483646;
	or.b32  	%r86350, %r86349, %r86347;
	ld.local.u32 	%r86351, [%rd254+1592];
	shr.u32 	%r86352, %r86350, 1;
	and.b32  	%r86353, %r86348, 1;
	setp.eq.b32 	%p9922, %r86353, 1;
	selp.b32 	%r86354, -1727483681, 0, %p9922;
	xor.b32  	%r86355, %r86354, %r86351;
	xor.b32  	%r86356, %r86355, %r86352;
	st.local.u32 	[%rd254+4], %r86356;
	and.b32  	%r86357, %r86348, -2147483648;
	ld.local.u32 	%r1206, [%rd254+12];
	and.b32  	%r86358, %r1206, 2147483646;
	or.b32  	%r86359, %r86358, %r86357;
	ld.local.u32 	%r86360, [%rd254+1596];
	shr.u32 	%r86361, %r86359, 1;
	and.b32  	%r86362, %r1206, 1;
	setp.eq.b32 	%p9923, %r86362, 1;
	selp.b32 	%r86363, -1727483681, 0, %p9923;
	xor.b32  	%r86364, %r86363, %r86360;
	xor.b32  	%r86365, %r86364, %r86361;
	st.local.u32 	[%rd254+8], %r86365;
	setp.ne.s32 	%p9924, %r101184, 224;
	@%p9924 bra 	$L__BB3_7179;
	ld.local.u32 	%r101185, [%rd9];
	mov.b32 	%r101186, 227;
$L__BB3_530:
	mul.wide.u32 	%rd5633, %r101186, 4;
	add.s64 	%rd5634, %rd5, %rd5633;
	and.b32  	%r86376, %r101185, -2147483648;
	ld.local.u32 	%r86377, [%rd5634+4];
	and.b32  	%r86378, %r86377, 2147483646;
	or.b32  	%r86379, %r86378, %r86376;
	ld.local.u32 	%r86380, [%rd5634+-908];
	shr.u32 	%r86381, %r86379, 1;
	and.b32  	%r86382, %r86377, 1;
	setp.eq.b32 	%p9926, %r86382, 1;
	selp.b32 	%r86383, -1727483681, 0, %p9926;
	xor.b32  	%r86384, %r86383, %r86380;
	xor.b32  	%r86385, %r86384, %r86381;
	st.local.u32 	[%rd5634], %r86385;
	and.b32  	%r86386, %r86377, -2147483648;
	ld.local.u32 	%r86387, [%rd5634+8];
	and.b32  	%r86388, %r86387, 2147483646;
	or.b32  	%r86389, %r86388, %r86386;
	ld.local.u32 	%r86390, [%rd5634+-904];
	shr.u32 	%r86391, %r86389, 1;
	and.b32  	%r86392, %r86387, 1;
	setp.eq.b32 	%p9927, %r86392, 1;
	selp.b32 	%r86393, -1727483681, 0, %p9927;
	xor.b32  	%r86394, %r86393, %r86390;
	xor.b32  	%r86395, %r86394, %r86391;
	st.local.u32 	[%rd5634+4], %r86395;
	and.b32  	%r86396, %r86387, -2147483648;
	ld.local.u32 	%r86397, [%rd5634+12];
	and.b32  	%r86398, %r86397, 2147483646;
	or.b32  	%r86399, %r86398, %r86396;
	ld.local.u32 	%r86400, [%rd5634+-900];
	shr.u32 	%r86401, %r86399, 1;
	and.b32  	%r86402, %r86397, 1;
	setp.eq.b32 	%p9928, %r86402, 1;
	selp.b32 	%r86403, -1727483681, 0, %p9928;
	xor.b32  	%r86404, %r86403, %r86400;
	xor.b32  	%r86405, %r86404, %r86401;
	st.local.u32 	[%rd5634+8], %r86405;
	and.b32  	%r86406, %r86397, -2147483648;
	add.s32 	%r101186, %r101186, 4;
	ld.local.u32 	%r101185, [%rd5634+16];
	and.b32  	%r86407, %r101185, 2147483646;
	or.b32  	%r86408, %r86407, %r86406;
	ld.local.u32 	%r86409, [%rd5634+-896];
	shr.u32 	%r86410, %r86408, 1;
	and.b32  	%r86411, %r101185, 1;
	setp.eq.b32 	%p9929, %r86411, 1;
	selp.b32 	%r86412, -1727483681, 0, %p9929;
	xor.b32  	%r86413, %r86412, %r86409;
	xor.b32  	%r86414, %r86413, %r86410;
	st.local.u32 	[%rd5634+12], %r86414;
	setp.ne.s32 	%p9930, %r101186, 623;
	@%p9930 bra 	$L__BB3_530;
	ld.local.u32 	%r86416, [%rd5+2492];
	and.b32  	%r86417, %r86416, -2147483648;
	ld.local.u32 	%r101093, [%rd5];
	and.b32  	%r86418, %r101093, 2147483646;
	or.b32  	%r86419, %r86418, %r86417;
	ld.local.u32 	%r86420, [%rd5+1584];
	shr.u32 	%r86421, %r86419, 1;
	and.b32  	%r86422, %r101093, 1;
	setp.eq.b32 	%p9931, %r86422, 1;
	selp.b32 	%r86423, -1727483681, 0, %p9931;
	xor.b32  	%r86424, %r86423, %r86420;
	xor.b32  	%r86425, %r86424, %r86421;
	st.local.u32 	[%rd5+2492], %r86425;
	mov.b32 	%r101187, 0;
$L__BB3_532:
	add.s32 	%r1215, %r101187, 1;
	st.local.u32 	[%rd5+2496], %r1215;
	mul.wide.s32 	%rd5635, %r101187, 4;
	add.s64 	%rd5636, %rd5, %rd5635;
	ld.local.u32 	%r86426, [%rd5636];
	shr.u32 	%r86427, %r86426, 11;
	xor.b32  	%r86428, %r86427, %r86426;
	shl.b32 	%r86429, %r86428, 7;
	and.b32  	%r86430, %r86429, -1658038656;
	xor.b32  	%r86431, %r86430, %r86428;
	shl.b32 	%r86432, %r86431, 15;
	and.b32  	%r86433, %r86432, -402653184;
	xor.b32  	%r86434, %r86433, %r86431;
	shr.u32 	%r86435, %r86434, 27;
	and.b32  	%r86437, %r1203, 1073741792;
	or.b32  	%r101182, %r86435, %r86437;
	setp.eq.s32 	%p9932, %r101182, %r15022;
	or.pred  	%p11851, %p11851, %p9932;
	add.s32 	%r101181, %r101181, 1;
	setp.gt.u32 	%p9933, %r101181, %r15026;
	mov.u32 	%r101187, %r1215;
	@%p9933 bra 	$L__BB3_533;
	bra.uni 	$L__BB3_526;
$L__BB3_533:
	and.pred  	%p35, %p11849, %p11851;
	mov.b32 	%r86439, 624;
	st.local.u32 	[%rd5+2496], %r86439;
	st.local.u32 	[%rd5], %r14;
	mov.b32 	%r101190, 1;
	mov.u32 	%r101189, %r14;
	bra.uni 	$L__BB3_547;
$L__BB3_534:
	and.b32  	%r86243, %r1186, -2147483648;
	add.s32 	%r101174, %r101174, 4;
	add.s64 	%rd255, %rd6226, 16;
	ld.local.u32 	%r101093, [%rd6226+16];
	and.b32  	%r86244, %r101093, 2147483646;
	or.b32  	%r86245, %r86244, %r86243;
	ld.local.u32 	%r86246, [%rd6226+1600];
	shr.u32 	%r86247, %r86245, 1;
	and.b32  	%r86248, %r101093, 1;
	setp.eq.b32 	%p9910, %r86248, 1;
	selp.b32 	%r86249, -1727483681, 0, %p9910;
	xor.b32  	%r86250, %r86249, %r86246;
	xor.b32  	%r86251, %r86250, %r86247;
	st.local.u32 	[%rd6226+12], %r86251;
	mov.u64 	%rd6226, %rd255;
	bra.uni 	$L__BB3_520;
$L__BB3_535:
	and.b32  	%r86148, %r1173, -2147483648;
	add.s32 	%r101168, %r101168, 4;
	add.s64 	%rd256, %rd6224, 16;
	ld.local.u32 	%r101093, [%rd6224+16];
	and.b32  	%r86149, %r101093, 2147483646;
	or.b32  	%r86150, %r86149, %r86148;
	ld.local.u32 	%r86151, [%rd6224+1600];
	shr.u32 	%r86152, %r86150, 1;
	and.b32  	%r86153, %r101093, 1;
	setp.eq.b32 	%p9898, %r86153, 1;
	selp.b32 	%r86154, -1727483681, 0, %p9898;
	xor.b32  	%r86155, %r86154, %r86151;
	xor.b32  	%r86156, %r86155, %r86152;
	st.local.u32 	[%rd6224+12], %r86156;
	mov.u64 	%rd6224, %rd256;
	bra.uni 	$L__BB3_514;
$L__BB3_536:
	and.b32  	%r86053, %r1160, -2147483648;
	add.s32 	%r101162, %r101162, 4;
	add.s64 	%rd257, %rd6222, 16;
	ld.local.u32 	%r101093, [%rd6222+16];
	and.b32  	%r86054, %r101093, 2147483646;
	or.b32  	%r86055, %r86054, %r86053;
	ld.local.u32 	%r86056, [%rd6222+1600];
	shr.u32 	%r86057, %r86055, 1;
	and.b32  	%r86058, %r101093, 1;
	setp.eq.b32 	%p9886, %r86058, 1;
	selp.b32 	%r86059, -1727483681, 0, %p9886;
	xor.b32  	%r86060, %r86059, %r86056;
	xor.b32  	%r86061, %r86060, %r86057;
	st.local.u32 	[%rd6222+12], %r86061;
	mov.u64 	%rd6222, %rd257;
	bra.uni 	$L__BB3_508;
$L__BB3_537:
	and.b32  	%r85958, %r1147, -2147483648;
	add.s32 	%r101156, %r101156, 4;
	add.s64 	%rd258, %rd6220, 16;
	ld.local.u32 	%r101093, [%rd6220+16];
	and.b32  	%r85959, %r101093, 2147483646;
	or.b32  	%r85960, %r85959, %r85958;
	ld.local.u32 	%r85961, [%rd6220+1600];
	shr.u32 	%r85962, %r85960, 1;
	and.b32  	%r85963, %r101093, 1;
	setp.eq.b32 	%p9874, %r85963, 1;
	selp.b32 	%r85964, -1727483681, 0, %p9874;
	xor.b32  	%r85965, %r85964, %r85961;
	xor.b32  	%r85966, %r85965, %r85962;
	st.local.u32 	[%rd6220+12], %r85966;
	mov.u64 	%rd6220, %rd258;
	bra.uni 	$L__BB3_502;
$L__BB3_538:
	and.b32  	%r85863, %r1134, -2147483648;
	add.s32 	%r101150, %r101150, 4;
	add.s64 	%rd259, %rd6218, 16;
	ld.local.u32 	%r101093, [%rd6218+16];
	and.b32  	%r85864, %r101093, 2147483646;
	or.b32  	%r85865, %r85864, %r85863;
	ld.local.u32 	%r85866, [%rd6218+1600];
	shr.u32 	%r85867, %r85865, 1;
	and.b32  	%r85868, %r101093, 1;
	setp.eq.b32 	%p9862, %r85868, 1;
	selp.b32 	%r85869, -1727483681, 0, %p9862;
	xor.b32  	%r85870, %r85869, %r85866;
	xor.b32  	%r85871, %r85870, %r85867;
	st.local.u32 	[%rd6218+12], %r85871;
	mov.u64 	%rd6218, %rd259;
	bra.uni 	$L__BB3_496;
$L__BB3_539:
	and.b32  	%r85773, %r1119, -2147483648;
	add.s32 	%r101142, %r101142, 4;
	add.s64 	%rd260, %rd6217, 16;
	ld.local.u32 	%r101093, [%rd6217+16];
	and.b32  	%r85774, %r101093, 2147483646;
	or.b32  	%r85775, %r85774, %r85773;
	ld.local.u32 	%r85776, [%rd6217+1600];
	shr.u32 	%r85777, %r85775, 1;
	and.b32  	%r85778, %r101093, 1;
	setp.eq.b32 	%p9849, %r85778, 1;
	selp.b32 	%r85779, -1727483681, 0, %p9849;
	xor.b32  	%r85780, %r85779, %r85776;
	xor.b32  	%r85781, %r85780, %r85777;
	st.local.u32 	[%rd6217+12], %r85781;
	mov.u64 	%rd6217, %rd260;
	bra.uni 	$L__BB3_489;
$L__BB3_540:
	and.b32  	%r85547, %r1079, -2147483648;
	add.s32 	%r101121, %r101121, 4;
	add.s64 	%rd261, %rd6216, 16;
	ld.local.u32 	%r101093, [%rd6216+16];
	and.b32  	%r85548, %r101093, 2147483646;
	or.b32  	%r85549, %r85548, %r85547;
	ld.local.u32 	%r85550, [%rd6216+1600];
	shr.u32 	%r85551, %r85549, 1;
	and.b32  	%r85552, %r101093, 1;
	setp.eq.b32 	%p9819, %r85552, 1;
	selp.b32 	%r85553, -1727483681, 0, %p9819;
	xor.b32  	%r85554, %r85553, %r85550;
	xor.b32  	%r85555, %r85554, %r85551;
	st.local.u32 	[%rd6216+12], %r85555;
	mov.u64 	%rd6216, %rd261;
	bra.uni 	$L__BB3_472;
$L__BB3_541:
	and.b32  	%r85452, %r1066, -2147483648;
	add.s32 	%r101115, %r101115, 4;
	add.s64 	%rd262, %rd6214, 16;
	ld.local.u32 	%r101093, [%rd6214+16];
	and.b32  	%r85453, %r101093, 2147483646;
	or.b32  	%r85454, %r85453, %r85452;
	ld.local.u32 	%r85455, [%rd6214+1600];
	shr.u32 	%r85456, %r85454, 1;
	and.b32  	%r85457, %r101093, 1;
	setp.eq.b32 	%p9807, %r85457, 1;
	selp.b32 	%r85458, -1727483681, 0, %p9807;
	xor.b32  	%r85459, %r85458, %r85455;
	xor.b32  	%r85460, %r85459, %r85456;
	st.local.u32 	[%rd6214+12], %r85460;
	mov.u64 	%rd6214, %rd262;
	bra.uni 	$L__BB3_466;
$L__BB3_542:
	and.b32  	%r85357, %r1053, -2147483648;
	add.s32 	%r101109, %r101109, 4;
	add.s64 	%rd263, %rd6212, 16;
	ld.local.u32 	%r101093, [%rd6212+16];
	and.b32  	%r85358, %r101093, 2147483646;
	or.b32  	%r85359, %r85358, %r85357;
	ld.local.u32 	%r85360, [%rd6212+1600];
	shr.u32 	%r85361, %r85359, 1;
	and.b32  	%r85362, %r101093, 1;
	setp.eq.b32 	%p9795, %r85362, 1;
	selp.b32 	%r85363, -1727483681, 0, %p9795;
	xor.b32  	%r85364, %r85363, %r85360;
	xor.b32  	%r85365, %r85364, %r85361;
	st.local.u32 	[%rd6212+12], %r85365;
	mov.u64 	%rd6212, %rd263;
	bra.uni 	$L__BB3_460;
$L__BB3_543:
	and.b32  	%r85262, %r1040, -2147483648;
	add.s32 	%r101103, %r101103, 4;
	add.s64 	%rd264, %rd6210, 16;
	ld.local.u32 	%r101093, [%rd6210+16];
	and.b32  	%r85263, %r101093, 2147483646;
	or.b32  	%r85264, %r85263, %r85262;
	ld.local.u32 	%r85265, [%rd6210+1600];
	shr.u32 	%r85266, %r85264, 1;
	and.b32  	%r85267, %r101093, 1;
	setp.eq.b32 	%p9783, %r85267, 1;
	selp.b32 	%r85268, -1727483681, 0, %p9783;
	xor.b32  	%r85269, %r85268, %r85265;
	xor.b32  	%r85270, %r85269, %r85266;
	st.local.u32 	[%rd6210+12], %r85270;
	mov.u64 	%rd6210, %rd264;
	bra.uni 	$L__BB3_454;
$L__BB3_544:
	and.b32  	%r85167, %r1027, -2147483648;
	add.s32 	%r101097, %r101097, 4;
	add.s64 	%rd265, %rd6208, 16;
	ld.local.u32 	%r101093, [%rd6208+16];
	and.b32  	%r85168, %r101093, 2147483646;
	or.b32  	%r85169, %r85168, %r85167;
	ld.local.u32 	%r85170, [%rd6208+1600];
	shr.u32 	%r85171, %r85169, 1;
	and.b32  	%r85172, %r101093, 1;
	setp.eq.b32 	%p9771, %r85172, 1;
	selp.b32 	%r85173, -1727483681, 0, %p9771;
	xor.b32  	%r85174, %r85173, %r85170;
	xor.b32  	%r85175, %r85174, %r85171;
	st.local.u32 	[%rd6208+12], %r85175;
	mov.u64 	%rd6208, %rd265;
	bra.uni 	$L__BB3_448;
$L__BB3_545:
	and.b32  	%r85077, %r1012, -2147483648;
	add.s32 	%r101089, %r101089, 4;
	add.s64 	%rd266, %rd6207, 16;
	ld.local.u32 	%r101093, [%rd6207+16];
	and.b32  	%r85078, %r101093, 2147483646;
	or.b32  	%r85079, %r85078, %r85077;
	ld.local.u32 	%r85080, [%rd6207+1600];
	shr.u32 	%r85081, %r85079, 1;
	and.b32  	%r85082, %r101093, 1;
	setp.eq.b32 	%p9758, %r85082, 1;
	selp.b32 	%r85083, -1727483681, 0, %p9758;
	xor.b32  	%r85084, %r85083, %r85080;
	xor.b32  	%r85085, %r85084, %r85081;
	st.local.u32 	[%rd6207+12], %r85085;
	mov.u64 	%rd6207, %rd266;
	bra.uni 	$L__BB3_441;
$L__BB3_546:
	shr.u32 	%r86450, %r1248, 30;
	xor.b32  	%r86451, %r86450, %r1248;
	mad.lo.s32 	%r101189, %r86451, 1812433253, %r1249;
	st.local.u32 	[%rd267+12], %r101189;
	add.s32 	%r101190, %r101190, 4;
$L__BB3_547:
	shr.u32 	%r86440, %r101189, 30;
	xor.b32  	%r86441, %r86440, %r101189;
	mad.lo.s32 	%r86442, %r86441, 1812433253, %r101190;
	mul.wide.u32 	%rd5637, %r101190, 4;
	add.s64 	%rd267, %rd5, %rd5637;
	st.local.u32 	[%rd267], %r86442;
	shr.u32 	%r86443, %r86442, 30;
	xor.b32  	%r86444, %r86443, %r86442;
	mad.lo.s32 	%r86445, %r86444, 1812433253, %r101190;
	add.s32 	%r86446, %r86445, 1;
	st.local.u32 	[%rd267+4], %r86446;
	shr.u32 	%r86447, %r86446, 30;
	xor.b32  	%r86448, %r86447, %r86446;
	mad.lo.s32 	%r86449, %r86448, 1812433253, %r101190;
	add.s32 	%r1248, %r86449, 2;
	st.local.u32 	[%rd267+8], %r1248;
	add.s32 	%r1249, %r101190, 3;
	setp.ne.s32 	%p9934, %r1249, 624;
	@%p9934 bra 	$L__BB3_546;
	setp.lt.s32 	%p9935, %r15023, -62;
	ld.local.u32 	%r101198, [%rd5+2496];
	mov.u32 	%r101199, %r14;
	@%p9935 bra 	$L__BB3_557;
	mov.b32 	%r101193, 0;
	mov.u32 	%r101199, %r14;
$L__BB3_550:
	setp.lt.s32 	%p9936, %r101198, 624;
	@%p9936 bra 	$L__BB3_556;
	mov.b32 	%r101195, 0;
	mov.u64 	%rd6227, %rd5;
$L__BB3_552:
	and.b32  	%r86454, %r101199, -2147483648;
	ld.local.u32 	%r86455, [%rd6227+4];
	and.b32  	%r86456, %r86455, 2147483646;
	or.b32  	%r86457, %r86456, %r86454;
	ld.local.u32 	%r86458, [%rd6227+1588];
	shr.u32 	%r86459, %r86457, 1;
	and.b32  	%r86460, %r86455, 1;
	setp.eq.b32 	%p9937, %r86460, 1;
	selp.b32 	%r86461, -1727483681, 0, %p9937;
	xor.b32  	%r86462, %r86461, %r86458;
	xor.b32  	%r86463, %r86462, %r86459;
	st.local.u32 	[%rd6227], %r86463;
	and.b32  	%r86464, %r86455, -2147483648;
	ld.local.u32 	%r86465, [%rd6227+8];
	and.b32  	%r86466, %r86465, 2147483646;
	or.b32  	%r86467, %r86466, %r86464;
	ld.local.u32 	%r86468, [%rd6227+1592];
	shr.u32 	%r86469, %r86467, 1;
	and.b32  	%r86470, %r86465, 1;
	setp.eq.b32 	%p9938, %r86470, 1;
	selp.b32 	%r86471, -1727483681, 0, %p9938;
	xor.b32  	%r86472, %r86471, %r86468;
	xor.b32  	%r86473, %r86472, %r86469;
	st.local.u32 	[%rd6227+4], %r86473;
	and.b32  	%r86474, %r86465, -2147483648;
	ld.local.u32 	%r1256, [%rd6227+12];
	and.b32  	%r86475, %r1256, 2147483646;
	or.b32  	%r86476, %r86475, %r86474;
	ld.local.u32 	%r86477, [%rd6227+1596];
	shr.u32 	%r86478, %r86476, 1;
	and.b32  	%r86479, %r1256, 1;
	setp.eq.b32 	%p9939, %r86479, 1;
	selp.b32 	%r86480, -1727483681, 0, %p9939;
	xor.b32  	%r86481, %r86480, %r86477;
	xor.b32  	%r86482, %r86481, %r86478;
	st.local.u32 	[%rd6227+8], %r86482;
	setp.ne.s32 	%p9940, %r101195, 224;
	@%p9940 bra 	$L__BB3_656;
	ld.local.u32 	%r101196, [%rd9];
	mov.b32 	%r101197, 227;
$L__BB3_554:
	mul.wide.u32 	%rd5638, %r101197, 4;
	add.s64 	%rd5639, %rd5, %rd5638;
	and.b32  	%r86493, %r101196, -2147483648;
	ld.local.u32 	%r86494, [%rd5639+4];
	and.b32  	%r86495, %r86494, 2147483646;
	or.b32  	%r86496, %r86495, %r86493;
	ld.local.u32 	%r86497, [%rd5639+-908];
	shr.u32 	%r86498, %r86496, 1;
	and.b32  	%r86499, %r86494, 1;
	setp.eq.b32 	%p9942, %r86499, 1;
	selp.b32 	%r86500, -1727483681, 0, %p9942;
	xor.b32  	%r86501, %r86500, %r86497;
	xor.b32  	%r86502, %r86501, %r86498;
	st.local.u32 	[%rd5639], %r86502;
	and.b32  	%r86503, %r86494, -2147483648;
	ld.local.u32 	%r86504, [%rd5639+8];
	and.b32  	%r86505, %r86504, 2147483646;
	or.b32  	%r86506, %r86505, %r86503;
	ld.local.u32 	%r86507, [%rd5639+-904];
	shr.u32 	%r86508, %r86506, 1;
	and.b32  	%r86509, %r86504, 1;
	setp.eq.b32 	%p9943, %r86509, 1;
	selp.b32 	%r86510, -1727483681, 0, %p9943;
	xor.b32  	%r86511, %r86510, %r86507;
	xor.b32  	%r86512, %r86511, %r86508;
	st.local.u32 	[%rd5639+4], %r86512;
	and.b32  	%r86513, %r86504, -2147483648;
	ld.local.u32 	%r86514, [%rd5639+12];
	and.b32  	%r86515, %r86514, 2147483646;
	or.b32  	%r86516, %r86515, %r86513;
	ld.local.u32 	%r86517, [%rd5639+-900];
	shr.u32 	%r86518, %r86516, 1;
	and.b32  	%r86519, %r86514, 1;
	setp.eq.b32 	%p9944, %r86519, 1;
	selp.b32 	%r86520, -1727483681, 0, %p9944;
	xor.b32  	%r86521, %r86520, %r86517;
	xor.b32  	%r86522, %r86521, %r86518;
	st.local.u32 	[%rd5639+8], %r86522;
	and.b32  	%r86523, %r86514, -2147483648;
	add.s32 	%r101197, %r101197, 4;
	ld.local.u32 	%r101196, [%rd5639+16];
	and.b32  	%r86524, %r101196, 2147483646;
	or.b32  	%r86525, %r86524, %r86523;
	ld.local.u32 	%r86526, [%rd5639+-896];
	shr.u32 	%r86527, %r86525, 1;
	and.b32  	%r86528, %r101196, 1;
	setp.eq.b32 	%p9945, %r86528, 1;
	selp.b32 	%r86529, -1727483681, 0, %p9945;
	xor.b32  	%r86530, %r86529, %r86526;
	xor.b32  	%r86531, %r86530, %r86527;
	st.local.u32 	[%rd5639+12], %r86531;
	setp.ne.s32 	%p9946, %r101197, 623;
	@%p9946 bra 	$L__BB3_554;
	ld.local.u32 	%r86533, [%rd5+2492];
	and.b32  	%r86534, %r86533, -2147483648;
	ld.local.u32 	%r101199, [%rd5];
	and.b32  	%r86535, %r101199, 2147483646;
	or.b32  	%r86536, %r86535, %r86534;
	ld.local.u32 	%r86537, [%rd5+1584];
	shr.u32 	%r86538, %r86536, 1;
	and.b32  	%r86539, %r101199, 1;
	setp.eq.b32 	%p9947, %r86539, 1;
	selp.b32 	%r86540, -1727483681, 0, %p9947;
	xor.b32  	%r86541, %r86540, %r86537;
	xor.b32  	%r86542, %r86541, %r86538;
	st.local.u32 	[%rd5+2492], %r86542;
	mov.b32 	%r101198, 0;
$L__BB3_556:
	add.s32 	%r101198, %r101198, 1;
	st.local.u32 	[%rd5+2496], %r101198;
	add.s32 	%r1266, %r101193, 1;
	setp.ne.s32 	%p9948, %r101193, %r25;
	mov.u32 	%r101193, %r1266;
	@%p9948 bra 	$L__BB3_550;
$L__BB3_557:
	setp.lt.s32 	%p9949, %r101198, 624;
	@%p9949 bra 	$L__BB3_563;
	mov.b32 	%r101203, 0;
	mov.u64 	%rd6228, %rd5;
$L__BB3_559:
	and.b32  	%r86544, %r101199, -2147483648;
	ld.local.u32 	%r86545, [%rd6228+4];
	and.b32  	%r86546, %r86545, 2147483646;
	or.b32  	%r86547, %r86546, %r86544;
	ld.local.u32 	%r86548, [%rd6228+1588];
	shr.u32 	%r86549, %r86547, 1;
	and.b32  	%r86550, %r86545, 1;
	setp.eq.b32 	%p9950, %r86550, 1;
	selp.b32 	%r86551, -1727483681, 0, %p9950;
	xor.b32  	%r86552, %r86551, %r86548;
	xor.b32  	%r86553, %r86552, %r86549;
	st.local.u32 	[%rd6228], %r86553;
	and.b32  	%r86554, %r86545, -2147483648;
	ld.local.u32 	%r86555, [%rd6228+8];
	and.b32  	%r86556, %r86555, 2147483646;
	or.b32  	%r86557, %r86556, %r86554;
	ld.local.u32 	%r86558, [%rd6228+1592];
	shr.u32 	%r86559, %r86557, 1;
	and.b32  	%r86560, %r86555, 1;
	setp.eq.b32 	%p9951, %r86560, 1;
	selp.b32 	%r86561, -1727483681, 0, %p9951;
	xor.b32  	%r86562, %r86561, %r86558;
	xor.b32  	%r86563, %r86562, %r86559;
	st.local.u32 	[%rd6228+4], %r86563;
	and.b32  	%r86564, %r86555, -2147483648;
	ld.local.u32 	%r1271, [%rd6228+12];
	and.b32  	%r86565, %r1271, 2147483646;
	or.b32  	%r86566, %r86565, %r86564;
	ld.local.u32 	%r86567, [%rd6228+1596];
	shr.u32 	%r86568, %r86566, 1;
	and.b32  	%r86569, %r1271, 1;
	setp.eq.b32 	%p9952, %r86569, 1;
	selp.b32 	%r86570, -1727483681, 0, %p9952;
	xor.b32  	%r86571, %r86570, %r86567;
	xor.b32  	%r86572, %r86571, %r86568;
	st.local.u32 	[%rd6228+8], %r86572;
	setp.ne.s32 	%p9953, %r101203, 224;
	@%p9953 bra 	$L__BB3_655;
	ld.local.u32 	%r101205, [%rd5+908];
	add.s64 	%rd6229, %rd5, 924;
	mov.b32 	%r101204, 0;
$L__BB3_561:
	and.b32  	%r86583, %r101205, -2147483648;
	ld.local.u32 	%r86584, [%rd6229+-12];
	and.b32  	%r86585, %r86584, 2147483646;
	or.b32  	%r86586, %r86585, %r86583;
	ld.local.u32 	%r86587, [%rd6229+-924];
	shr.u32 	%r86588, %r86586, 1;
	and.b32  	%r86589, %r86584, 1;
	setp.eq.b32 	%p9955, %r86589, 1;
	selp.b32 	%r86590, -1727483681, 0, %p9955;
	xor.b32  	%r86591, %r86590, %r86587;
	xor.b32  	%r86592, %r86591, %r86588;
	st.local.u32 	[%rd6229+-16], %r86592;
	and.b32  	%r86593, %r86584, -2147483648;
	ld.local.u32 	%r86594, [%rd6229+-8];
	and.b32  	%r86595, %r86594, 2147483646;
	or.b32  	%r86596, %r86595, %r86593;
	ld.local.u32 	%r86597, [%rd6229+-920];
	shr.u32 	%r86598, %r86596, 1;
	and.b32  	%r86599, %r86594, 1;
	setp.eq.b32 	%p9956, %r86599, 1;
	selp.b32 	%r86600, -1727483681, 0, %p9956;
	xor.b32  	%r86601, %r86600, %r86597;
	xor.b32  	%r86602, %r86601, %r86598;
	st.local.u32 	[%rd6229+-12], %r86602;
	and.b32  	%r86603, %r86594, -2147483648;
	ld.local.u32 	%r86604, [%rd6229+-4];
	and.b32  	%r86605, %r86604, 2147483646;
	or.b32  	%r86606, %r86605, %r86603;
	ld.local.u32 	%r86607, [%rd6229+-916];
	shr.u32 	%r86608, %r86606, 1;
	and.b32  	%r86609, %r86604, 1;
	setp.eq.b32 	%p9957, %r86609, 1;
	selp.b32 	%r86610, -1727483681, 0, %p9957;
	xor.b32  	%r86611, %r86610, %r86607;
	xor.b32  	%r86612, %r86611, %r86608;
	st.local.u32 	[%rd6229+-8], %r86612;
	and.b32  	%r86613, %r86604, -2147483648;
	ld.local.u32 	%r101205, [%rd6229];
	and.b32  	%r86614, %r101205, 2147483646;
	or.b32  	%r86615, %r86614, %r86613;
	ld.local.u32 	%r86616, [%rd6229+-912];
	shr.u32 	%r86617, %r86615, 1;
	and.b32  	%r86618, %r101205, 1;
	setp.eq.b32 	%p9958, %r86618, 1;
	selp.b32 	%r86619, -1727483681, 0, %p9958;
	xor.b32  	%r86620, %r86619, %r86616;
	xor.b32  	%r86621, %r86620, %r86617;
	st.local.u32 	[%rd6229+-4], %r86621;
	add.s32 	%r101204, %r101204, 4;
	add.s64 	%rd6229, %rd6229, 16;
	setp.ne.s32 	%p9959, %r101204, 396;
	@%p9959 bra 	$L__BB3_561;
	ld.local.u32 	%r86623, [%rd12];
	and.b32  	%r86624, %r86623, -2147483648;
	ld.local.u32 	%r101199, [%rd14];
	and.b32  	%r86625, %r101199, 2147483646;
	or.b32  	%r86626, %r86625, %r86624;
	ld.local.u32 	%r86627, [%rd13];
	shr.u32 	%r86628, %r86626, 1;
	and.b32  	%r86629, %r101199, 1;
	setp.eq.b32 	%p9960, %r86629, 1;
	selp.b32 	%r86630, -1727483681, 0, %p9960;
	xor.b32  	%r86631, %r86630, %r86627;
	xor.b32  	%r86632, %r86631, %r86628;
	st.local.u32 	[%rd12], %r86632;
	mov.b32 	%r101198, 0;
$L__BB3_563:
	add.s32 	%r101213, %r101198, 1;
	st.local.u32 	[%rd5+2496], %r101213;
	mul.wide.s32 	%rd5640, %r101198, 4;
	add.s64 	%rd5641, %rd5, %rd5640;
	ld.local.u32 	%r86633, [%rd5641];
	shr.u32 	%r86634, %r86633, 11;
	xor.b32  	%r86635, %r86634, %r86633;
	shl.b32 	%r86636, %r86635, 7;
	and.b32  	%r86637, %r86636, -1658038656;
	xor.b32  	%r1281, %r86637, %r86635;
	setp.lt.s32 	%p9961, %r101198, 623;
	@%p9961 bra 	$L__BB3_569;
	mov.b32 	%r101209, 0;
	mov.u64 	%rd6230, %rd5;
$L__BB3_565:
	and.b32  	%r86639, %r101199, -2147483648;
	ld.local.u32 	%r86640, [%rd6230+4];
	and.b32  	%r86641, %r86640, 2147483646;
	or.b32  	%r86642, %r86641, %r86639;
	ld.local.u32 	%r86643, [%rd6230+1588];
	shr.u32 	%r86644, %r86642, 1;
	and.b32  	%r86645, %r86640, 1;
	setp.eq.b32 	%p9962, %r86645, 1;
	selp.b32 	%r86646, -1727483681, 0, %p9962;
	xor.b32  	%r86647, %r86646, %r86643;
	xor.b32  	%r86648, %r86647, %r86644;
	st.local.u32 	[%rd6230], %r86648;
	and.b32  	%r86649, %r86640, -2147483648;
	ld.local.u32 	%r86650, [%rd6230+8];
	and.b32  	%r86651, %r86650, 2147483646;
	or.b32  	%r86652, %r86651, %r86649;
	ld.local.u32 	%r86653, [%rd6230+1592];
	shr.u32 	%r86654, %r86652, 1;
	and.b32  	%r86655, %r86650, 1;
	setp.eq.b32 	%p9963, %r86655, 1;
	selp.b32 	%r86656, -1727483681, 0, %p9963;
	xor.b32  	%r86657, %r86656, %r86653;
	xor.b32  	%r86658, %r86657, %r86654;
	st.local.u32 	[%rd6230+4], %r86658;
	and.b32  	%r86659, %r86650, -2147483648;
	ld.local.u32 	%r1284, [%rd6230+12];
	and.b32  	%r86660, %r1284, 2147483646;
	or.b32  	%r86661, %r86660, %r86659;
	ld.local.u32 	%r86662, [%rd6230+1596];
	shr.u32 	%r86663, %r86661, 1;
	and.b32  	%r86664, %r1284, 1;
	setp.eq.b32 	%p9964, %r86664, 1;
	selp.b32 	%r86665, -1727483681, 0, %p9964;
	xor.b32  	%r86666, %r86665, %r86662;
	xor.b32  	%r86667, %r86666, %r86663;
	st.local.u32 	[%rd6230+8], %r86667;
	setp.ne.s32 	%p9965, %r101209, 224;
	@%p9965 bra 	$L__BB3_654;
	ld.local.u32 	%r101211, [%rd5+908];
	add.s64 	%rd6231, %rd5, 924;
	mov.b32 	%r101210, 0;
$L__BB3_567:
	and.b32  	%r86678, %r101211, -2147483648;
	ld.local.u32 	%r86679, [%rd6231+-12];
	and.b32  	%r86680, %r86679, 2147483646;
	or.b32  	%r86681, %r86680, %r86678;
	ld.local.u32 	%r86682, [%rd6231+-924];
	shr.u32 	%r86683, %r86681, 1;
	and.b32  	%r86684, %r86679, 1;
	setp.eq.b32 	%p9967, %r86684, 1;
	selp.b32 	%r86685, -1727483681, 0, %p9967;
	xor.b32  	%r86686, %r86685, %r86682;
	xor.b32  	%r86687, %r86686, %r86683;
	st.local.u32 	[%rd6231+-16], %r86687;
	and.b32  	%r86688, %r86679, -2147483648;
	ld.local.u32 	%r86689, [%rd6231+-8];
	and.b32  	%r86690, %r86689, 2147483646;
	or.b32  	%r86691, %r86690, %r86688;
	ld.local.u32 	%r86692, [%rd6231+-920];
	shr.u32 	%r86693, %r86691, 1;
	and.b32  	%r86694, %r86689, 1;
	setp.eq.b32 	%p9968, %r86694, 1;
	selp.b32 	%r86695, -1727483681, 0, %p9968;
	xor.b32  	%r86696, %r86695, %r86692;
	xor.b32  	%r86697, %r86696, %r86693;
	st.local.u32 	[%rd6231+-12], %r86697;
	and.b32  	%r86698, %r86689, -2147483648;
	ld.local.u32 	%r86699, [%rd6231+-4];
	and.b32  	%r86700, %r86699, 2147483646;
	or.b32  	%r86701, %r86700, %r86698;
	ld.local.u32 	%r86702, [%rd6231+-916];
	shr.u32 	%r86703, %r86701, 1;
	and.b32  	%r86704, %r86699, 1;
	setp.eq.b32 	%p9969, %r86704, 1;
	selp.b32 	%r86705, -1727483681, 0, %p9969;
	xor.b32  	%r86706, %r86705, %r86702;
	xor.b32  	%r86707, %r86706, %r86703;
	st.local.u32 	[%rd6231+-8], %r86707;
	and.b32  	%r86708, %r86699, -2147483648;
	ld.local.u32 	%r101211, [%rd6231];
	and.b32  	%r86709, %r101211, 2147483646;
	or.b32  	%r86710, %r86709, %r86708;
	ld.local.u32 	%r86711, [%rd6231+-912];
	shr.u32 	%r86712, %r86710, 1;
	and.b32  	%r86713, %r101211, 1;
	setp.eq.b32 	%p9970, %r86713, 1;
	selp.b32 	%r86714, -1727483681, 0, %p9970;
	xor.b32  	%r86715, %r86714, %r86711;
	xor.b32  	%r86716, %r86715, %r86712;
	st.local.u32 	[%rd6231+-4], %r86716;
	add.s32 	%r101210, %r101210, 4;
	add.s64 	%rd6231, %rd6231, 16;
	setp.ne.s32 	%p9971, %r101210, 396;
	@%p9971 bra 	$L__BB3_567;
	ld.local.u32 	%r86718, [%rd12];
	and.b32  	%r86719, %r86718, -2147483648;
	ld.local.u32 	%r101199, [%rd14];
	and.b32  	%r86720, %r101199, 2147483646;
	or.b32  	%r86721, %r86720, %r86719;
	ld.local.u32 	%r86722, [%rd13];
	shr.u32 	%r86723, %r86721, 1;
	and.b32  	%r86724, %r101199, 1;
	setp.eq.b32 	%p9972, %r86724, 1;
	selp.b32 	%r86725, -1727483681, 0, %p9972;
	xor.b32  	%r86726, %r86725, %r86722;
	xor.b32  	%r86727, %r86726, %r86723;
	st.local.u32 	[%rd12], %r86727;
	mov.b32 	%r101213, 0;
$L__BB3_569:
	add.s32 	%r101219, %r101213, 1;
	st.local.u32 	[%rd5+2496], %r101219;
	mul.wide.s32 	%rd5642, %r101213, 4;
	add.s64 	%rd5643, %rd5, %rd5642;
	ld.local.u32 	%r86728, [%rd5643];
	shr.u32 	%r86729, %r86728, 11;
	xor.b32  	%r86730, %r86729, %r86728;
	shl.b32 	%r86731, %r86730, 7;
	and.b32  	%r86732, %r86731, -1658038656;
	xor.b32  	%r1294, %r86732, %r86730;
	setp.lt.s32 	%p9973, %r101213, 623;
	@%p9973 bra 	$L__BB3_575;
	mov.b32 	%r101215, 0;
	mov.u64 	%rd6232, %rd5;
$L__BB3_571:
	and.b32  	%r86734, %r101199, -2147483648;
	ld.local.u32 	%r86735, [%rd6232+4];
	and.b32  	%r86736, %r86735, 2147483646;
	or.b32  	%r86737, %r86736, %r86734;
	ld.local.u32 	%r86738, [%rd6232+1588];
	shr.u32 	%r86739, %r86737, 1;
	and.b32  	%r86740, %r86735, 1;
	setp.eq.b32 	%p9974, %r86740, 1;
	selp.b32 	%r86741, -1727483681, 0, %p9974;
	xor.b32  	%r86742, %r86741, %r86738;
	xor.b32  	%r86743, %r86742, %r86739;
	st.local.u32 	[%rd6232], %r86743;
	and.b32  	%r86744, %r86735, -2147483648;
	ld.local.u32 	%r86745, [%rd6232+8];
	and.b32  	%r86746, %r86745, 2147483646;
	or.b32  	%r86747, %r86746, %r86744;
	ld.local.u32 	%r86748, [%rd6232+1592];
	shr.u32 	%r86749, %r86747, 1;
	and.b32  	%r86750, %r86745, 1;
	setp.eq.b32 	%p9975, %r86750, 1;
	selp.b32 	%r86751, -1727483681, 0, %p9975;
	xor.b32  	%r86752, %r86751, %r86748;
	xor.b32  	%r86753, %r86752, %r86749;
	st.local.u32 	[%rd6232+4], %r86753;
	and.b32  	%r86754, %r86745, -2147483648;
	ld.local.u32 	%r1297, [%rd6232+12];
	and.b32  	%r86755, %r1297, 2147483646;
	or.b32  	%r86756, %r86755, %r86754;
	ld.local.u32 	%r86757, [%rd6232+1596];
	shr.u32 	%r86758, %r86756, 1;
	and.b32  	%r86759, %r1297, 1;
	setp.eq.b32 	%p9976, %r86759, 1;
	selp.b32 	%r86760, -1727483681, 0, %p9976;
	xor.b32  	%r86761, %r86760, %r86757;
	xor.b32  	%r86762, %r86761, %r86758;
	st.local.u32 	[%rd6232+8], %r86762;
	setp.ne.s32 	%p9977, %r101215, 224;
	@%p9977 bra 	$L__BB3_653;
	ld.local.u32 	%r101217, [%rd5+908];
	add.s64 	%rd6233, %rd5, 924;
	mov.b32 	%r101216, 0;
$L__BB3_573:
	and.b32  	%r86773, %r101217, -2147483648;
	ld.local.u32 	%r86774, [%rd6233+-12];
	and.b32  	%r86775, %r86774, 2147483646;
	or.b32  	%r86776, %r86775, %r86773;
	ld.local.u32 	%r86777, [%rd6233+-924];
	shr.u32 	%r86778, %r86776, 1;
	and.b32  	%r86779, %r86774, 1;
	setp.eq.b32 	%p9979, %r86779, 1;
	selp.b32 	%r86780, -1727483681, 0, %p9979;
	xor.b32  	%r86781, %r86780, %r86777;
	xor.b32  	%r86782, %r86781, %r86778;
	st.local.u32 	[%rd6233+-16], %r86782;
	and.b32  	%r86783, %r86774, -2147483648;
	ld.local.u32 	%r86784, [%rd6233+-8];
	and.b32  	%r86785, %r86784, 2147483646;
	or.b32  	%r86786, %r86785, %r86783;
	ld.local.u32 	%r86787, [%rd6233+-920];
	shr.u32 	%r86788, %r86786, 1;
	and.b32  	%r86789, %r86784, 1;
	setp.eq.b32 	%p9980, %r86789, 1;
	selp.b32 	%r86790, -1727483681, 0, %p9980;
	xor.b32  	%r86791, %r86790, %r86787;
	xor.b32  	%r86792, %r86791, %r86788;
	st.local.u32 	[%rd6233+-12], %r86792;
	and.b32  	%r86793, %r86784, -2147483648;
	ld.local.u32 	%r86794, [%rd6233+-4];
	and.b32  	%r86795, %r86794, 2147483646;
	or.b32  	%r86796, %r86795, %r86793;
	ld.local.u32 	%r86797, [%rd6233+-916];
	shr.u32 	%r86798, %r86796, 1;
	and.b32  	%r86799, %r86794, 1;
	setp.eq.b32 	%p9981, %r86799, 1;
	selp.b32 	%r86800, -1727483681, 0, %p9981;
	xor.b32  	%r86801, %r86800, %r86797;
	xor.b32  	%r86802, %r86801, %r86798;
	st.local.u32 	[%rd6233+-8], %r86802;
	and.b32  	%r86803, %r86794, -2147483648;
	ld.local.u32 	%r101217, [%rd6233];
	and.b32  	%r86804, %r101217, 2147483646;
	or.b32  	%r86805, %r86804, %r86803;
	ld.local.u32 	%r86806, [%rd6233+-912];
	shr.u32 	%r86807, %r86805, 1;
	and.b32  	%r86808, %r101217, 1;
	setp.eq.b32 	%p9982, %r86808, 1;
	selp.b32 	%r86809, -1727483681, 0, %p9982;
	xor.b32  	%r86810, %r86809, %r86806;
	xor.b32  	%r86811, %r86810, %r86807;
	st.local.u32 	[%rd6233+-4], %r86811;
	add.s32 	%r101216, %r101216, 4;
	add.s64 	%rd6233, %rd6233, 16;
	setp.ne.s32 	%p9983, %r101216, 396;
	@%p9983 bra 	$L__BB3_573;
	ld.local.u32 	%r86813, [%rd12];
	and.b32  	%r86814, %r86813, -2147483648;
	ld.local.u32 	%r101199, [%rd14];
	and.b32  	%r86815, %r101199, 2147483646;
	or.b32  	%r86816, %r86815, %r86814;
	ld.local.u32 	%r86817, [%rd13];
	shr.u32 	%r86818, %r86816, 1;
	and.b32  	%r86819, %r101199, 1;
	setp.eq.b32 	%p9984, %r86819, 1;
	selp.b32 	%r86820, -1727483681, 0, %p9984;
	xor.b32  	%r86821, %r86820, %r86817;
	xor.b32  	%r86822, %r86821, %r86818;
	st.local.u32 	[%rd12], %r86822;
	mov.b32 	%r101219, 0;
$L__BB3_575:
	add.s32 	%r101225, %r101219, 1;
	st.local.u32 	[%rd5+2496], %r101225;
	mul.wide.s32 	%rd5644, %r101219, 4;
	add.s64 	%rd5645, %rd5, %rd5644;
	ld.local.u32 	%r86823, [%rd5645];
	shr.u32 	%r86824, %r86823, 11;
	xor.b32  	%r86825, %r86824, %r86823;
	shl.b32 	%r86826, %r86825, 7;
	and.b32  	%r86827, %r86826, -1658038656;
	xor.b32  	%r1307, %r86827, %r86825;
	setp.lt.s32 	%p9985, %r101219, 623;
	@%p9985 bra 	$L__BB3_581;
	mov.b32 	%r101221, 0;
	mov.u64 	%rd6234, %rd5;
$L__BB3_577:
	and.b32  	%r86829, %r101199, -2147483648;
	ld.local.u32 	%r86830, [%rd6234+4];
	and.b32  	%r86831, %r86830, 2147483646;
	or.b32  	%r86832, %r86831, %r86829;
	ld.local.u32 	%r86833, [%rd6234+1588];
	shr.u32 	%r86834, %r86832, 1;
	and.b32  	%r86835, %r86830, 1;
	setp.eq.b32 	%p9986, %r86835, 1;
	selp.b32 	%r86836, -1727483681, 0, %p9986;
	xor.b32  	%r86837, %r86836, %r86833;
	xor.b32  	%r86838, %r86837, %r86834;
	st.local.u32 	[%rd6234], %r86838;
	and.b32  	%r86839, %r86830, -2147483648;
	ld.local.u32 	%r86840, [%rd6234+8];
	and.b32  	%r86841, %r86840, 2147483646;
	or.b32  	%r86842, %r86841, %r86839;
	ld.local.u32 	%r86843, [%rd6234+1592];
	shr.u32 	%r86844, %r86842, 1;
	and.b32  	%r86845, %r86840, 1;
	setp.eq.b32 	%p9987, %r86845, 1;
	selp.b32 	%r86846, -1727483681, 0, %p9987;
	xor.b32  	%r86847, %r86846, %r86843;
	xor.b32  	%r86848, %r86847, %r86844;
	st.local.u32 	[%rd6234+4], %r86848;
	and.b32  	%r86849, %r86840, -2147483648;
	ld.local.u32 	%r1310, [%rd6234+12];
	and.b32  	%r86850, %r1310, 2147483646;
	or.b32  	%r86851, %r86850, %r86849;
	ld.local.u32 	%r86852, [%rd6234+1596];
	shr.u32 	%r86853, %r86851, 1;
	and.b32  	%r86854, %r1310, 1;
	setp.eq.b32 	%p9988, %r86854, 1;
	selp.b32 	%r86855, -1727483681, 0, %p9988;
	xor.b32  	%r86856, %r86855, %r86852;
	xor.b32  	%r86857, %r86856, %r86853;
	st.local.u32 	[%rd6234+8], %r86857;
	setp.ne.s32 	%p9989, %r101221, 224;
	@%p9989 bra 	$L__BB3_652;
	ld.local.u32 	%r101223, [%rd5+908];
	add.s64 	%rd6235, %rd5, 924;
	mov.b32 	%r101222, 0;
$L__BB3_579:
	and.b32  	%r86868, %r101223, -2147483648;
	ld.local.u32 	%r86869, [%rd6235+-12];
	and.b32  	%r86870, %r86869, 2147483646;
	or.b32  	%r86871, %r86870, %r86868;
	ld.local.u32 	%r86872, [%rd6235+-924];
	shr.u32 	%r86873, %r86871, 1;
	and.b32  	%r86874, %r86869, 1;
	setp.eq.b32 	%p9991, %r86874, 1;
	selp.b32 	%r86875, -1727483681, 0, %p9991;
	xor.b32  	%r86876, %r86875, %r86872;
	xor.b32  	%r86877, %r86876, %r86873;
	st.local.u32 	[%rd6235+-16], %r86877;
	and.b32  	%r86878, %r86869, -2147483648;
	ld.local.u32 	%r86879, [%rd6235+-8];
	and.b32  	%r86880, %r86879, 2147483646;
	or.b32  	%r86881, %r86880, %r86878;
	ld.local.u32 	%r86882, [%rd6235+-920];
	shr.u32 	%r86883, %r86881, 1;
	and.b32  	%r86884, %r86879, 1;
	setp.eq.b32 	%p9992, %r86884, 1;
	selp.b32 	%r86885, -1727483681, 0, %p9992;
	xor.b32  	%r86886, %r86885, %r86882;
	xor.b32  	%r86887, %r86886, %r86883;
	st.local.u32 	[%rd6235+-12], %r86887;
	and.b32  	%r86888, %r86879, -2147483648;
	ld.local.u32 	%r86889, [%rd6235+-4];
	and.b32  	%r86890, %r86889, 2147483646;
	or.b32  	%r86891, %r86890, %r86888;
	ld.local.u32 	%r86892, [%rd6235+-916];
	shr.u32 	%r86893, %r86891, 1;
	and.b32  	%r86894, %r86889, 1;
	setp.eq.b32 	%p9993, %r86894, 1;
	selp.b32 	%r86895, -1727483681, 0, %p9993;
	xor.b32  	%r86896, %r86895, %r86892;
	xor.b32  	%r86897, %r86896, %r86893;
	st.local.u32 	[%rd6235+-8], %r86897;
	and.b32  	%r86898, %r86889, -2147483648;
	ld.local.u32 	%r101223, [%rd6235];
	and.b32  	%r86899, %r101223, 2147483646;
	or.b32  	%r86900, %r86899, %r86898;
	ld.local.u32 	%r86901, [%rd6235+-912];
	shr.u32 	%r86902, %r86900, 1;
	and.b32  	%r86903, %r101223, 1;
	setp.eq.b32 	%p9994, %r86903, 1;
	selp.b32 	%r86904, -1727483681, 0, %p9994;
	xor.b32  	%r86905, %r86904, %r86901;
	xor.b32  	%r86906, %r86905, %r86902;
	st.local.u32 	[%rd6235+-4], %r86906;
	add.s32 	%r101222, %r101222, 4;
	add.s64 	%rd6235, %rd6235, 16;
	setp.ne.s32 	%p9995, %r101222, 396;
	@%p9995 bra 	$L__BB3_579;
	ld.local.u32 	%r86908, [%rd12];
	and.b32  	%r86909, %r86908, -2147483648;
	ld.local.u32 	%r101199, [%rd14];
	and.b32  	%r86910, %r101199, 2147483646;
	or.b32  	%r86911, %r86910, %r86909;
	ld.local.u32 	%r86912, [%rd13];
	shr.u32 	%r86913, %r86911, 1;
	and.b32  	%r86914, %r101199, 1;
	setp.eq.b32 	%p9996, %r86914, 1;
	selp.b32 	%r86915, -1727483681, 0, %p9996;
	xor.b32  	%r86916, %r86915, %r86912;
	xor.b32  	%r86917, %r86916, %r86913;
	st.local.u32 	[%rd12], %r86917;
	mov.b32 	%r101225, 0;
$L__BB3_581:
	add.s32 	%r101231, %r101225, 1;
	st.local.u32 	[%rd5+2496], %r101231;
	mul.wide.s32 	%rd5646, %r101225, 4;
	add.s64 	%rd5647, %rd5, %rd5646;
	ld.local.u32 	%r86918, [%rd5647];
	shr.u32 	%r86919, %r86918, 11;
	xor.b32  	%r86920, %r86919, %r86918;
	shl.b32 	%r86921, %r86920, 7;
	and.b32  	%r86922, %r86921, -1658038656;
	xor.b32  	%r1320, %r86922, %r86920;
	setp.lt.s32 	%p9997, %r101225, 623;
	@%p9997 bra 	$L__BB3_587;
	mov.b32 	%r101227, 0;
	mov.u64 	%rd6236, %rd5;
$L__BB3_583:
	and.b32  	%r86924, %r101199, -2147483648;
	ld.local.u32 	%r86925, [%rd6236+4];
	and.b32  	%r86926, %r86925, 2147483646;
	or.b32  	%r86927, %r86926, %r86924;
	ld.local.u32 	%r86928, [%rd6236+1588];
	shr.u32 	%r86929, %r86927, 1;
	and.b32  	%r86930, %r86925, 1;
	setp.eq.b32 	%p9998, %r86930, 1;
	selp.b32 	%r86931, -1727483681, 0, %p9998;
	xor.b32  	%r86932, %r86931, %r86928;
	xor.b32  	%r86933, %r86932, %r86929;
	st.local.u32 	[%rd6236], %r86933;
	and.b32  	%r86934, %r86925, -2147483648;
	ld.local.u32 	%r86935, [%rd6236+8];
	and.b32  	%r86936, %r86935, 2147483646;
	or.b32  	%r86937, %r86936, %r86934;
	ld.local.u32 	%r86938, [%rd6236+1592];
	shr.u32 	%r86939, %r86937, 1;
	and.b32  	%r86940, %r86935, 1;
	setp.eq.b32 	%p9999, %r86940, 1;
	selp.b32 	%r86941, -1727483681, 0, %p9999;
	xor.b32  	%r86942, %r86941, %r86938;
	xor.b32  	%r86943, %r86942, %r86939;
	st.local.u32 	[%rd6236+4], %r86943;
	and.b32  	%r86944, %r86935, -2147483648;
	ld.local.u32 	%r1323, [%rd6236+12];
	and.b32  	%r86945, %r1323, 2147483646;
	or.b32  	%r86946, %r86945, %r86944;
	ld.local.u32 	%r86947, [%rd6236+1596];
	shr.u32 	%r86948, %r86946, 1;
	and.b32  	%r86949, %r1323, 1;
	setp.eq.b32 	%p10000, %r86949, 1;
	selp.b32 	%r86950, -1727483681, 0, %p10000;
	xor.b32  	%r86951, %r86950, %r86947;
	xor.b32  	%r86952, %r86951, %r86948;
	st.local.u32 	[%rd6236+8], %r86952;
	setp.ne.s32 	%p10001, %r101227, 224;
	@%p10001 bra 	$L__BB3_651;
	ld.local.u32 	%r101228, [%rd9];
	mov.b32 	%r101229, 227;
$L__BB3_585:
	mul.wide.u32 	%rd5648, %r101229, 4;
	add.s64 	%rd5649, %rd5, %rd5648;
	and.b32  	%r86963, %r101228, -2147483648;
	ld.local.u32 	%r86964, [%rd5649+4];
	and.b32  	%r86965, %r86964, 2147483646;
	or.b32  	%r86966, %r86965, %r86963;
	ld.local.u32 	%r86967, [%rd5649+-908];
	shr.u32 	%r86968, %r86966, 1;
	and.b32  	%r86969, %r86964, 1;
	setp.eq.b32 	%p10003, %r86969, 1;
	selp.b32 	%r86970, -1727483681, 0, %p10003;
	xor.b32  	%r86971, %r86970, %r86967;
	xor.b32  	%r86972, %r86971, %r86968;
	st.local.u32 	[%rd5649], %r86972;
	and.b32  	%r86973, %r86964, -2147483648;
	ld.local.u32 	%r86974, [%rd5649+8];
	and.b32  	%r86975, %r86974, 2147483646;
	or.b32  	%r86976, %r86975, %r86973;
	ld.local.u32 	%r86977, [%rd5649+-904];
	shr.u32 	%r86978, %r86976, 1;
	and.b32  	%r86979, %r86974, 1;
	setp.eq.b32 	%p10004, %r86979, 1;
	selp.b32 	%r86980, -1727483681, 0, %p10004;
	xor.b32  	%r86981, %r86980, %r86977;
	xor.b32  	%r86982, %r86981, %r86978;
	st.local.u32 	[%rd5649+4], %r86982;
	and.b32  	%r86983, %r86974, -2147483648;
	ld.local.u32 	%r86984, [%rd5649+12];
	and.b32  	%r86985, %r86984, 2147483646;
	or.b32  	%r86986, %r86985, %r86983;
	ld.local.u32 	%r86987, [%rd5649+-900];
	shr.u32 	%r86988, %r86986, 1;
	and.b32  	%r86989, %r86984, 1;
	setp.eq.b32 	%p10005, %r86989, 1;
	selp.b32 	%r86990, -1727483681, 0, %p10005;
	xor.b32  	%r86991, %r86990, %r86987;
	xor.b32  	%r86992, %r86991, %r86988;
	st.local.u32 	[%rd5649+8], %r86992;
	and.b32  	%r86993, %r86984, -2147483648;
	add.s32 	%r101229, %r101229, 4;
	ld.local.u32 	%r101228, [%rd5649+16];
	and.b32  	%r86994, %r101228, 2147483646;
	or.b32  	%r86995, %r86994, %r86993;
	ld.local.u32 	%r86996, [%rd5649+-896];
	shr.u32 	%r86997, %r86995, 1;
	and.b32  	%r86998, %r101228, 1;
	setp.eq.b32 	%p10006, %r86998, 1;
	selp.b32 	%r86999, -1727483681, 0, %p10006;
	xor.b32  	%r87000, %r86999, %r86996;
	xor.b32  	%r87001, %r87000, %r86997;
	st.local.u32 	[%rd5649+12], %r87001;
	setp.ne.s32 	%p10007, %r101229, 623;
	@%p10007 bra 	$L__BB3_585;
	ld.local.u32 	%r87003, [%rd5+2492];
	and.b32  	%r87004, %r87003, -2147483648;
	ld.local.u32 	%r101199, [%rd5];
	and.b32  	%r87005, %r101199, 2147483646;
	or.b32  	%r87006, %r87005, %r87004;
	ld.local.u32 	%r87007, [%rd5+1584];
	shr.u32 	%r87008, %r87006, 1;
	and.b32  	%r87009, %r101199, 1;
	setp.eq.b32 	%p10008, %r87009, 1;
	selp.b32 	%r87010, -1727483681, 0, %p10008;
	xor.b32  	%r87011, %r87010, %r87007;
	xor.b32  	%r87012, %r87011, %r87008;
	st.local.u32 	[%rd5+2492], %r87012;
	mov.b32 	%r101231, 0;
$L__BB3_587:
	setp.gt.u32 	%p10010, %r15023, %r15024;
	add.s32 	%r101251, %r101231, 1;
	st.local.u32 	[%rd5+2496], %r101251;
	mul.wide.s32 	%rd5650, %r101231, 4;
	add.s64 	%rd5651, %rd5, %rd5650;
	ld.local.u32 	%r87013, [%rd5651];
	shr.u32 	%r87014, %r87013, 11;
	xor.b32  	%r87015, %r87014, %r87013;
	shl.b32 	%r87016, %r87015, 7;
	and.b32  	%r87017, %r87016, -1658038656;
	xor.b32  	%r87018, %r87017, %r87015;
	shl.b32 	%r87019, %r87018, 15;
	and.b32  	%r87020, %r87019, -402653184;
	xor.b32  	%r87021, %r87020, %r87018;
	shr.u32 	%r87022, %r87021, 27;
	shl.b32 	%r87023, %r1281, 15;
	and.b32  	%r87024, %r87023, -402653184;
	xor.b32  	%r87025, %r87024, %r1281;
	shr.u32 	%r87026, %r87025, 7;
	and.b32  	%r87027, %r87026, 32505856;
	shl.b32 	%r87028, %r1294, 15;
	and.b32  	%r87029, %r87028, -402653184;
	xor.b32  	%r87030, %r87029, %r1294;
	shr.u32 	%r87031, %r87030, 12;
	and.b32  	%r87032, %r87031, 1015808;
	or.b32  	%r87033, %r87032, %r87027;
	shl.b32 	%r87034, %r1307, 15;
	and.b32  	%r87035, %r87034, -402653184;
	xor.b32  	%r87036, %r87035, %r1307;
	shr.u32 	%r87037, %r87036, 17;
	and.b32  	%r87038, %r87037, 31744;
	or.b32  	%r87039, %r87033, %r87038;
	shl.b32 	%r87040, %r1320, 15;
	and.b32  	%r87041, %r87040, -402653184;
	xor.b32  	%r87042, %r87041, %r1320;
	shr.u32 	%r87043, %r87042, 22;
	and.b32  	%r87044, %r87043, 992;
	or.b32  	%r87045, %r87039, %r87044;
	or.b32  	%r101235, %r87045, %r87022;
	mov.pred 	%p11853, 0;
	@%p10010 bra 	$L__BB3_596;
	mov.pred 	%p11853, 0;
	mov.u32 	%r101240, %r101251;
	mov.u32 	%r101234, %r15023;
$L__BB3_589:
	shl.b32 	%r1339, %r101235, 5;
	setp.lt.s32 	%p10012, %r101240, 624;
	@%p10012 bra 	$L__BB3_595;
	mov.b32 	%r101237, 0;
$L__BB3_591:
	mul.wide.u32 	%rd5652, %r101237, 4;
	add.s64 	%rd286, %rd5, %rd5652;
	and.b32  	%r87047, %r101199, -2147483648;
	ld.local.u32 	%r87048, [%rd286+4];
	and.b32  	%r87049, %r87048, 2147483646;
	or.b32  	%r87050, %r87049, %r87047;
	ld.local.u32 	%r87051, [%rd286+1588];
	shr.u32 	%r87052, %r87050, 1;
	and.b32  	%r87053, %r87048, 1;
	setp.eq.b32 	%p10013, %r87053, 1;
	selp.b32 	%r87054, -1727483681, 0, %p10013;
	xor.b32  	%r87055, %r87054, %r87051;
	xor.b32  	%r87056, %r87055, %r87052;
	st.local.u32 	[%rd286], %r87056;
	and.b32  	%r87057, %r87048, -2147483648;
	ld.local.u32 	%r87058, [%rd286+8];
	and.b32  	%r87059, %r87058, 2147483646;
	or.b32  	%r87060, %r87059, %r87057;
	ld.local.u32 	%r87061, [%rd286+1592];
	shr.u32 	%r87062, %r87060, 1;
	and.b32  	%r87063, %r87058, 1;
	setp.eq.b32 	%p10014, %r87063, 1;
	selp.b32 	%r87064, -1727483681, 0, %p10014;
	xor.b32  	%r87065, %r87064, %r87061;
	xor.b32  	%r87066, %r87065, %r87062;
	st.local.u32 	[%rd286+4], %r87066;
	and.b32  	%r87067, %r87058, -2147483648;
	ld.local.u32 	%r1342, [%rd286+12];
	and.b32  	%r87068, %r1342, 2147483646;
	or.b32  	%r87069, %r87068, %r87067;
	ld.local.u32 	%r87070, [%rd286+1596];
	shr.u32 	%r87071, %r87069, 1;
	and.b32  	%r87072, %r1342, 1;
	setp.eq.b32 	%p10015, %r87072, 1;
	selp.b32 	%r87073, -1727483681, 0, %p10015;
	xor.b32  	%r87074, %r87073, %r87070;
	xor.b32  	%r87075, %r87074, %r87071;
	st.local.u32 	[%rd286+8], %r87075;
	setp.ne.s32 	%p10016, %r101237, 224;
	@%p10016 bra 	$L__BB3_7180;
	ld.local.u32 	%r101238, [%rd9];
	mov.b32 	%r101239, 227;
$L__BB3_593:
	mul.wide.u32 	%rd5653, %r101239, 4;
	add.s64 	%rd5654, %rd5, %rd5653;
	and.b32  	%r87086, %r101238, -2147483648;
	ld.local.u32 	%r87087, [%rd5654+4];
	and.b32  	%r87088, %r87087, 2147483646;
	or.b32  	%r87089, %r87088, %r87086;
	ld.local.u32 	%r87090, [%rd5654+-908];
	shr.u32 	%r87091, %r87089, 1;
	and.b32  	%r87092, %r87087, 1;
	setp.eq.b32 	%p10018, %r87092, 1;
	selp.b32 	%r87093, -1727483681, 0, %p10018;
	xor.b32  	%r87094, %r87093, %r87090;
	xor.b32  	%r87095, %r87094, %r87091;
	st.local.u32 	[%rd5654], %r87095;
	and.b32  	%r87096, %r87087, -2147483648;
	ld.local.u32 	%r87097, [%rd5654+8];
	and.b32  	%r87098, %r87097, 2147483646;
	or.b32  	%r87099, %r87098, %r87096;
	ld.local.u32 	%r87100, [%rd5654+-904];
	shr.u32 	%r87101, %r87099, 1;
	and.b32  	%r87102, %r87097, 1;
	setp.eq.b32 	%p10019, %r87102, 1;
	selp.b32 	%r87103, -1727483681, 0, %p10019;
	xor.b32  	%r87104, %r87103, %r87100;
	xor.b32  	%r87105, %r87104, %r87101;
	st.local.u32 	[%rd5654+4], %r87105;
	and.b32  	%r87106, %r87097, -2147483648;
	ld.local.u32 	%r87107, [%rd5654+12];
	and.b32  	%r87108, %r87107, 2147483646;
	or.b32  	%r87109, %r87108, %r87106;
	ld.local.u32 	%r87110, [%rd5654+-900];
	shr.u32 	%r87111, %r87109, 1;
	and.b32  	%r87112, %r87107, 1;
	setp.eq.b32 	%p10020, %r87112, 1;
	selp.b32 	%r87113, -1727483681, 0, %p10020;
	xor.b32  	%r87114, %r87113, %r87110;
	xor.b32  	%r87115, %r87114, %r87111;
	st.local.u32 	[%rd5654+8], %r87115;
	and.b32  	%r87116, %r87107, -2147483648;
	add.s32 	%r101239, %r101239, 4;
	ld.local.u32 	%r101238, [%rd5654+16];
	and.b32  	%r87117, %r101238, 2147483646;
	or.b32  	%r87118, %r87117, %r87116;
	ld.local.u32 	%r87119, [%rd5654+-896];
	shr.u32 	%r87120, %r87118, 1;
	and.b32  	%r87121, %r101238, 1;
	setp.eq.b32 	%p10021, %r87121, 1;
	selp.b32 	%r87122, -1727483681, 0, %p10021;
	xor.b32  	%r87123, %r87122, %r87119;
	xor.b32  	%r87124, %r87123, %r87120;
	st.local.u32 	[%rd5654+12], %r87124;
	setp.ne.s32 	%p10022, %r101239, 623;
	@%p10022 bra 	$L__BB3_593;
	ld.local.u32 	%r87126, [%rd5+2492];
	and.b32  	%r87127, %r87126, -2147483648;
	ld.local.u32 	%r101199, [%rd5];
	and.b32  	%r87128, %r101199, 2147483646;
	or.b32  	%r87129, %r87128, %r87127;
	ld.local.u32 	%r87130, [%rd5+1584];
	shr.u32 	%r87131, %r87129, 1;
	and.b32  	%r87132, %r101199, 1;
	setp.eq.b32 	%p10023, %r87132, 1;
	selp.b32 	%r87133, -1727483681, 0, %p10023;
	xor.b32  	%r87134, %r87133, %r87130;
	xor.b32  	%r87135, %r87134, %r87131;
	st.local.u32 	[%rd5+2492], %r87135;
	mov.b32 	%r101240, 0;
$L__BB3_595:
	add.s32 	%r101251, %r101240, 1;
	st.local.u32 	[%rd5+2496], %r101251;
	mul.wide.s32 	%rd5655, %r101240, 4;
	add.s64 	%rd5656, %rd5, %rd5655;
	ld.local.u32 	%r87136, [%rd5656];
	shr.u32 	%r87137, %r87136, 11;
	xor.b32  	%r87138, %r87137, %r87136;
	shl.b32 	%r87139, %r87138, 7;
	and.b32  	%r87140, %r87139, -1658038656;
	xor.b32  	%r87141, %r87140, %r87138;
	shl.b32 	%r87142, %r87141, 15;
	and.b32  	%r87143, %r87142, -402653184;
	xor.b32  	%r87144, %r87143, %r87141;
	shr.u32 	%r87145, %r87144, 27;
	and.b32  	%r87147, %r1339, 1073741792;
	or.b32  	%r101235, %r87145, %r87147;
	setp.eq.s32 	%p10024, %r101235, %r15021;
	or.pred  	%p11853, %p11853, %p10024;
	add.s32 	%r101234, %r101234, 1;
	setp.gt.u32 	%p10025, %r101234, %r15024;
	mov.u32 	%r101240, %r101251;
	@%p10025 bra 	$L__BB3_596;
	bra.uni 	$L__BB3_589;
$L__BB3_596:
	setp.lt.s32 	%p10026, %r24, 1;
	@%p10026 bra 	$L__BB3_605;
	mov.b32 	%r101246, 0;
$L__BB3_598:
	setp.lt.s32 	%p10027, %r101251, 624;
	@%p10027 bra 	$L__BB3_604;
	mov.b32 	%r101248, 0;
	mov.u64 	%rd6237, %rd5;
$L__BB3_600:
	and.b32  	%r87150, %r101199, -2147483648;
	ld.local.u32 	%r87151, [%rd6237+4];
	and.b32  	%r87152, %r87151, 2147483646;
	or.b32  	%r87153, %r87152, %r87150;
	ld.local.u32 	%r87154, [%rd6237+1588];
	shr.u32 	%r87155, %r87153, 1;
	and.b32  	%r87156, %r87151, 1;
	setp.eq.b32 	%p10028, %r87156, 1;
	selp.b32 	%r87157, -1727483681, 0, %p10028;
	xor.b32  	%r87158, %r87157, %r87154;
	xor.b32  	%r87159, %r87158, %r87155;
	st.local.u32 	[%rd6237], %r87159;
	and.b32  	%r87160, %r87151, -2147483648;
	ld.local.u32 	%r87161, [%rd6237+8];
	and.b32  	%r87162, %r87161, 2147483646;
	or.b32  	%r87163, %r87162, %r87160;
	ld.local.u32 	%r87164, [%rd6237+1592];
	shr.u32 	%r87165, %r87163, 1;
	and.b32  	%r87166, %r87161, 1;
	setp.eq.b32 	%p10029, %r87166, 1;
	selp.b32 	%r87167, -1727483681, 0, %p10029;
	xor.b32  	%r87168, %r87167, %r87164;
	xor.b32  	%r87169, %r87168, %r87165;
	st.local.u32 	[%rd6237+4], %r87169;
	and.b32  	%r87170, %r87161, -2147483648;
	ld.local.u32 	%r1363, [%rd6237+12];
	and.b32  	%r87171, %r1363, 2147483646;
	or.b32  	%r87172, %r87171, %r87170;
	ld.local.u32 	%r87173, [%rd6237+1596];
	shr.u32 	%r87174, %r87172, 1;
	and.b32  	%r87175, %r1363, 1;
	setp.eq.b32 	%p10030, %r87175, 1;
	selp.b32 	%r87176, -1727483681, 0, %p10030;
	xor.b32  	%r87177, %r87176, %r87173;
	xor.b32  	%r87178, %r87177, %r87174;
	st.local.u32 	[%rd6237+8], %r87178;
	setp.ne.s32 	%p10031, %r101248, 224;
	@%p10031 bra 	$L__BB3_650;
	ld.local.u32 	%r101249, [%rd9];
	mov.b32 	%r101250, 227;
$L__BB3_602:
	mul.wide.u32 	%rd5657, %r101250, 4;
	add.s64 	%rd5658, %rd5, %rd5657;
	and.b32  	%r87189, %r101249, -2147483648;
	ld.local.u32 	%r87190, [%rd5658+4];
	and.b32  	%r87191, %r87190, 2147483646;
	or.b32  	%r87192, %r87191, %r87189;
	ld.local.u32 	%r87193, [%rd5658+-908];
	shr.u32 	%r87194, %r87192, 1;
	and.b32  	%r87195, %r87190, 1;
	setp.eq.b32 	%p10033, %r87195, 1;
	selp.b32 	%r87196, -1727483681, 0, %p10033;
	xor.b32  	%r87197, %r87196, %r87193;
	xor.b32  	%r87198, %r87197, %r87194;
	st.local.u32 	[%rd5658], %r87198;
	and.b32  	%r87199, %r87190, -2147483648;
	ld.local.u32 	%r87200, [%rd5658+8];
	and.b32  	%r87201, %r87200, 2147483646;
	or.b32  	%r87202, %r87201, %r87199;
	ld.local.u32 	%r87203, [%rd5658+-904];
	shr.u32 	%r87204, %r87202, 1;
	and.b32  	%r87205, %r87200, 1;
	setp.eq.b32 	%p10034, %r87205, 1;
	selp.b32 	%r87206, -1727483681, 0, %p10034;
	xor.b32  	%r87207, %r87206, %r87203;
	xor.b32  	%r87208, %r87207, %r87204;
	st.local.u32 	[%rd5658+4], %r87208;
	and.b32  	%r87209, %r87200, -2147483648;
	ld.local.u32 	%r87210, [%rd5658+12];
	and.b32  	%r87211, %r87210, 2147483646;
	or.b32  	%r87212, %r87211, %r87209;
	ld.local.u32 	%r87213, [%rd5658+-900];
	shr.u32 	%r87214, %r87212, 1;
	and.b32  	%r87215, %r87210, 1;
	setp.eq.b32 	%p10035, %r87215, 1;
	selp.b32 	%r87216, -1727483681, 0, %p10035;
	xor.b32  	%r87217, %r87216, %r87213;
	xor.b32  	%r87218, %r87217, %r87214;
	st.local.u32 	[%rd5658+8], %r87218;
	and.b32  	%r87219, %r87210, -2147483648;
	add.s32 	%r101250, %r101250, 4;
	ld.local.u32 	%r101249, [%rd5658+16];
	and.b32  	%r87220, %r101249, 2147483646;
	or.b32  	%r87221, %r87220, %r87219;
	ld.local.u32 	%r87222, [%rd5658+-896];
	shr.u32 	%r87223, %r87221, 1;
	and.b32  	%r87224, %r101249, 1;
	setp.eq.b32 	%p10036, %r87224, 1;
	selp.b32 	%r87225, -1727483681, 0, %p10036;
	xor.b32  	%r87226, %r87225, %r87222;
	xor.b32  	%r87227, %r87226, %r87223;
	st.local.u32 	[%rd5658+12], %r87227;
	setp.ne.s32 	%p10037, %r101250, 623;
	@%p10037 bra 	$L__BB3_602;
	ld.local.u32 	%r87229, [%rd5+2492];
	and.b32  	%r87230, %r87229, -2147483648;
	ld.local.u32 	%r101199, [%rd5];
	and.b32  	%r87231, %r101199, 2147483646;
	or.b32  	%r87232, %r87231, %r87230;
	ld.local.u32 	%r87233, [%rd5+1584];
	shr.u32 	%r87234, %r87232, 1;
	and.b32  	%r87235, %r101199, 1;
	setp.eq.b32 	%p10038, %r87235, 1;
	selp.b32 	%r87236, -1727483681, 0, %p10038;
	xor.b32  	%r87237, %r87236, %r87233;
	xor.b32  	%r87238, %r87237, %r87234;
	st.local.u32 	[%rd5+2492], %r87238;
	mov.b32 	%r101251, 0;
$L__BB3_604:
	add.s32 	%r101251, %r101251, 1;
	st.local.u32 	[%rd5+2496], %r101251;
	add.s32 	%r101246, %r101246, 1;
	setp.ne.s32 	%p10039, %r101246, %r24;
	@%p10039 bra 	$L__BB3_598;
$L__BB3_605:
	setp.lt.s32 	%p10040, %r101251, 624;
	@%p10040 bra 	$L__BB3_611;
	mov.b32 	%r101256, 0;
	mov.u64 	%rd6238, %rd5;
$L__BB3_607:
	and.b32  	%r87240, %r101199, -2147483648;
	ld.local.u32 	%r87241, [%rd6238+4];
	and.b32  	%r87242, %r87241, 2147483646;
	or.b32  	%r87243, %r87242, %r87240;
	ld.local.u32 	%r87244, [%rd6238+1588];
	shr.u32 	%r87245, %r87243, 1;
	and.b32  	%r87246, %r87241, 1;
	setp.eq.b32 	%p10041, %r87246, 1;
	selp.b32 	%r87247, -1727483681, 0, %p10041;
	xor.b32  	%r87248, %r87247, %r87244;
	xor.b32  	%r87249, %r87248, %r87245;
	st.local.u32 	[%rd6238], %r87249;
	and.b32  	%r87250, %r87241, -2147483648;
	ld.local.u32 	%r87251, [%rd6238+8];
	and.b32  	%r87252, %r87251, 2147483646;
	or.b32  	%r87253, %r87252, %r87250;
	ld.local.u32 	%r87254, [%rd6238+1592];
	shr.u32 	%r87255, %r87253, 1;
	and.b32  	%r87256, %r87251, 1;
	setp.eq.b32 	%p10042, %r87256, 1;
	selp.b32 	%r87257, -1727483681, 0, %p10042;
	xor.b32  	%r87258, %r87257, %r87254;
	xor.b32  	%r87259, %r87258, %r87255;
	st.local.u32 	[%rd6238+4], %r87259;
	and.b32  	%r87260, %r87251, -2147483648;
	ld.local.u32 	%r1378, [%rd6238+12];
	and.b32  	%r87261, %r1378, 2147483646;
	or.b32  	%r87262, %r87261, %r87260;
	ld.local.u32 	%r87263, [%rd6238+1596];
	shr.u32 	%r87264, %r87262, 1;
	and.b32  	%r87265, %r1378, 1;
	setp.eq.b32 	%p10043, %r87265, 1;
	selp.b32 	%r87266, -1727483681, 0, %p10043;
	xor.b32  	%r87267, %r87266, %r87263;
	xor.b32  	%r87268, %r87267, %r87264;
	st.local.u32 	[%rd6238+8], %r87268;
	setp.ne.s32 	%p10044, %r101256, 224;
	@%p10044 bra 	$L__BB3_649;
	ld.local.u32 	%r101258, [%rd5+908];
	add.s64 	%rd6239, %rd5, 924;
	mov.b32 	%r101257, 0;
$L__BB3_609:
	and.b32  	%r87279, %r101258, -2147483648;
	ld.local.u32 	%r87280, [%rd6239+-12];
	and.b32  	%r87281, %r87280, 2147483646;
	or.b32  	%r87282, %r87281, %r87279;
	ld.local.u32 	%r87283, [%rd6239+-924];
	shr.u32 	%r87284, %r87282, 1;
	and.b32  	%r87285, %r87280, 1;
	setp.eq.b32 	%p10046, %r87285, 1;
	selp.b32 	%r87286, -1727483681, 0, %p10046;
	xor.b32  	%r87287, %r87286, %r87283;
	xor.b32  	%r87288, %r87287, %r87284;
	st.local.u32 	[%rd6239+-16], %r87288;
	and.b32  	%r87289, %r87280, -2147483648;
	ld.local.u32 	%r87290, [%rd6239+-8];
	and.b32  	%r87291, %r87290, 2147483646;
	or.b32  	%r87292, %r87291, %r87289;
	ld.local.u32 	%r87293, [%rd6239+-920];
	shr.u32 	%r87294, %r87292, 1;
	and.b32  	%r87295, %r87290, 1;
	setp.eq.b32 	%p10047, %r87295, 1;
	selp.b32 	%r87296, -1727483681, 0, %p10047;
	xor.b32  	%r87297, %r87296, %r87293;
	xor.b32  	%r87298, %r87297, %r87294;
	st.local.u32 	[%rd6239+-12], %r87298;
	and.b32  	%r87299, %r87290, -2147483648;
	ld.local.u32 	%r87300, [%rd6239+-4];
	and.b32  	%r87301, %r87300, 2147483646;
	or.b32  	%r87302, %r87301, %r87299;
	ld.local.u32 	%r87303, [%rd6239+-916];
	shr.u32 	%r87304, %r87302, 1;
	and.b32  	%r87305, %r87300, 1;
	setp.eq.b32 	%p10048, %r87305, 1;
	selp.b32 	%r87306, -1727483681, 0, %p10048;
	xor.b32  	%r87307, %r87306, %r87303;
	xor.b32  	%r87308, %r87307, %r87304;
	st.local.u32 	[%rd6239+-8], %r87308;
	and.b32  	%r87309, %r87300, -2147483648;
	ld.local.u32 	%r101258, [%rd6239];
	and.b32  	%r87310, %r101258, 2147483646;
	or.b32  	%r87311, %r87310, %r87309;
	ld.local.u32 	%r87312, [%rd6239+-912];
	shr.u32 	%r87313, %r87311, 1;
	and.b32  	%r87314, %r101258, 1;
	setp.eq.b32 	%p10049, %r87314, 1;
	selp.b32 	%r87315, -1727483681, 0, %p10049;
	xor.b32  	%r87316, %r87315, %r87312;
	xor.b32  	%r87317, %r87316, %r87313;
	st.local.u32 	[%rd6239+-4], %r87317;
	add.s32 	%r101257, %r101257, 4;
	add.s64 	%rd6239, %rd6239, 16;
	setp.ne.s32 	%p10050, %r101257, 396;
	@%p10050 bra 	$L__BB3_609;
	ld.local.u32 	%r87319, [%rd12];
	and.b32  	%r87320, %r87319, -2147483648;
	ld.local.u32 	%r101199, [%rd14];
	and.b32  	%r87321, %r101199, 2147483646;
	or.b32  	%r87322, %r87321, %r87320;
	ld.local.u32 	%r87323, [%rd13];
	shr.u32 	%r87324, %r87322, 1;
	and.b32  	%r87325, %r101199, 1;
	setp.eq.b32 	%p10051, %r87325, 1;
	selp.b32 	%r87326, -1727483681, 0, %p10051;
	xor.b32  	%r87327, %r87326, %r87323;
	xor.b32  	%r87328, %r87327, %r87324;
	st.local.u32 	[%rd12], %r87328;
	mov.b32 	%r101251, 0;
$L__BB3_611:
	add.s32 	%r101266, %r101251, 1;
	st.local.u32 	[%rd5+2496], %r101266;
	mul.wide.s32 	%rd5659, %r101251, 4;
	add.s64 	%rd5660, %rd5, %rd5659;
	ld.local.u32 	%r87329, [%rd5660];
	shr.u32 	%r87330, %r87329, 11;
	xor.b32  	%r87331, %r87330, %r87329;
	shl.b32 	%r87332, %r87331, 7;
	and.b32  	%r87333, %r87332, -1658038656;
	xor.b32  	%r1388, %r87333, %r87331;
	setp.lt.s32 	%p10052, %r101251, 623;
	@%p10052 bra 	$L__BB3_617;
	mov.b32 	%r101262, 0;
	mov.u64 	%rd6240, %rd5;
$L__BB3_613:
	and.b32  	%r87335, %r101199, -2147483648;
	ld.local.u32 	%r87336, [%rd6240+4];
	and.b32  	%r87337, %r87336, 2147483646;
	or.b32  	%r87338, %r87337, %r87335;
	ld.local.u32 	%r87339, [%rd6240+1588];
	shr.u32 	%r87340, %r87338, 1;
	and.b32  	%r87341, %r87336, 1;
	setp.eq.b32 	%p10053, %r87341, 1;
	selp.b32 	%r87342, -1727483681, 0, %p10053;
	xor.b32  	%r87343, %r87342, %r87339;
	xor.b32  	%r87344, %r87343, %r87340;
	st.local.u32 	[%rd6240], %r87344;
	and.b32  	%r87345, %r87336, -2147483648;
	ld.local.u32 	%r87346, [%rd6240+8];
	and.b32  	%r87347, %r87346, 2147483646;
	or.b32  	%r87348, %r87347, %r87345;
	ld.local.u32 	%r87349, [%rd6240+1592];
	shr.u32 	%r87350, %r87348, 1;
	and.b32  	%r87351, %r87346, 1;
	setp.eq.b32 	%p10054, %r87351, 1;
	selp.b32 	%r87352, -1727483681, 0, %p10054;
	xor.b32  	%r87353, %r87352, %r87349;
	xor.b32  	%r87354, %r87353, %r87350;
	st.local.u32 	[%rd6240+4], %r87354;
	and.b32  	%r87355, %r87346, -2147483648;
	ld.local.u32 	%r1391, [%rd6240+12];
	and.b32  	%r87356, %r1391, 2147483646;
	or.b32  	%r87357, %r87356, %r87355;
	ld.local.u32 	%r87358, [%rd6240+1596];
	shr.u32 	%r87359, %r87357, 1;
	and.b32  	%r87360, %r1391, 1;
	setp.eq.b32 	%p10055, %r87360, 1;
	selp.b32 	%r87361, -1727483681, 0, %p10055;
	xor.b32  	%r87362, %r87361, %r87358;
	xor.b32  	%r87363, %r87362, %r87359;
	st.local.u32 	[%rd6240+8], %r87363;
	setp.ne.s32 	%p10056, %r101262, 224;
	@%p10056 bra 	$L__BB3_648;
	ld.local.u32 	%r101264, [%rd5+908];
	add.s64 	%rd6241, %rd5, 924;
	mov.b32 	%r101263, 0;
$L__BB3_615:
	and.b32  	%r87374, %r101264, -2147483648;
	ld.local.u32 	%r87375, [%rd6241+-12];
	and.b32  	%r87376, %r87375, 2147483646;
	or.b32  	%r87377, %r87376, %r87374;
	ld.local.u32 	%r87378, [%rd6241+-924];
	shr.u32 	%r87379, %r87377, 1;
	and.b32  	%r87380, %r87375, 1;
	setp.eq.b32 	%p10058, %r87380, 1;
	selp.b32 	%r87381, -1727483681, 0, %p10058;
	xor.b32  	%r87382, %r87381, %r87378;
	xor.b32  	%r87383, %r87382, %r87379;
	st.local.u32 	[%rd6241+-16], %r87383;
	and.b32  	%r87384, %r87375, -2147483648;
	ld.local.u32 	%r87385, [%rd6241+-8];
	and.b32  	%r87386, %r87385, 2147483646;
	or.b32  	%r87387, %r87386, %r87384;
	ld.local.u32 	%r87388, [%rd6241+-920];
	shr.u32 	%r87389, %r87387, 1;
	and.b32  	%r87390, %r87385, 1;
	setp.eq.b32 	%p10059, %r87390, 1;
	selp.b32 	%r87391, -1727483681, 0, %p10059;
	xor.b32  	%r87392, %r87391, %r87388;
	xor.b32  	%r87393, %r87392, %r87389;
	st.local.u32 	[%rd6241+-12], %r87393;
	and.b32  	%r87394, %r87385, -2147483648;
	ld.local.u32 	%r87395, [%rd6241+-4];
	and.b32  	%r87396, %r87395, 2147483646;
	or.b32  	%r87397, %r87396, %r87394;
	ld.local.u32 	%r87398, [%rd6241+-916];
	shr.u32 	%r87399, %r87397, 1;
	and.b32  	%r87400, %r87395, 1;
	setp.eq.b32 	%p10060, %r87400, 1;
	selp.b32 	%r87401, -1727483681, 0, %p10060;
	xor.b32  	%r87402, %r87401, %r87398;
	xor.b32  	%r87403, %r87402, %r87399;
	st.local.u32 	[%rd6241+-8], %r87403;
	and.b32  	%r87404, %r87395, -2147483648;
	ld.local.u32 	%r101264, [%rd6241];
	and.b32  	%r87405, %r101264, 2147483646;
	or.b32  	%r87406, %r87405, %r87404;
	ld.local.u32 	%r87407, [%rd6241+-912];
	shr.u32 	%r87408, %r87406, 1;
	and.b32  	%r87409, %r101264, 1;
	setp.eq.b32 	%p10061, %r87409, 1;
	selp.b32 	%r87410, -1727483681, 0, %p10061;
	xor.b32  	%r87411, %r87410, %r87407;
	xor.b32  	%r87412, %r87411, %r87408;
	st.local.u32 	[%rd6241+-4], %r87412;
	add.s32 	%r101263, %r101263, 4;
	add.s64 	%rd6241, %rd6241, 16;
	setp.ne.s32 	%p10062, %r101263, 396;
	@%p10062 bra 	$L__BB3_615;
	ld.local.u32 	%r87414, [%rd12];
	and.b32  	%r87415, %r87414, -2147483648;
	ld.local.u32 	%r101199, [%rd14];
	and.b32  	%r87416, %r101199, 2147483646;
	or.b32  	%r87417, %r87416, %r87415;
	ld.local.u32 	%r87418, [%rd13];
	shr.u32 	%r87419, %r87417, 1;
	and.b32  	%r87420, %r101199, 1;
	setp.eq.b32 	%p10063, %r87420, 1;
	selp.b32 	%r87421, -1727483681, 0, %p10063;
	xor.b32  	%r87422, %r87421, %r87418;
	xor.b32  	%r87423, %r87422, %r87419;
	st.local.u32 	[%rd12], %r87423;
	mov.b32 	%r101266, 0;
$L__BB3_617:
	add.s32 	%r101272, %r101266, 1;
	st.local.u32 	[%rd5+2496], %r101272;
	mul.wide.s32 	%rd5661, %r101266, 4;
	add.s64 	%rd5662, %rd5, %rd5661;
	ld.local.u32 	%r87424, [%rd5662];
	shr.u32 	%r87425, %r87424, 11;
	xor.b32  	%r87426, %r87425, %r87424;
	shl.b32 	%r87427, %r87426, 7;
	and.b32  	%r87428, %r87427, -1658038656;
	xor.b32  	%r1401, %r87428, %r87426;
	setp.lt.s32 	%p10064, %r101266, 623;
	@%p10064 bra 	$L__BB3_623;
	mov.b32 	%r101268, 0;
	mov.u64 	%rd6242, %rd5;
$L__BB3_619:
	and.b32  	%r87430, %r101199, -2147483648;
	ld.local.u32 	%r87431, [%rd6242+4];
	and.b32  	%r87432, %r87431, 2147483646;
	or.b32  	%r87433, %r87432, %r87430;
	ld.local.u32 	%r87434, [%rd6242+1588];
	shr.u32 	%r87435, %r87433, 1;
	and.b32  	%r87436, %r87431, 1;
	setp.eq.b32 	%p10065, %r87436, 1;
	selp.b32 	%r87437, -1727483681, 0, %p10065;
	xor.b32  	%r87438, %r87437, %r87434;
	xor.b32  	%r87439, %r87438, %r87435;
	st.local.u32 	[%rd6242], %r87439;
	and.b32  	%r87440, %r87431, -2147483648;
	ld.local.u32 	%r87441, [%rd6242+8];
	and.b32  	%r87442, %r87441, 2147483646;
	or.b32  	%r87443, %r87442, %r87440;
	ld.local.u32 	%r87444, [%rd6242+1592];
	shr.u32 	%r87445, %r87443, 1;
	and.b32  	%r87446, %r87441, 1;
	setp.eq.b32 	%p10066, %r87446, 1;
	selp.b32 	%r87447, -1727483681, 0, %p10066;
	xor.b32  	%r87448, %r87447, %r87444;
	xor.b32  	%r87449, %r87448, %r87445;
	st.local.u32 	[%rd6242+4], %r87449;
	and.b32  	%r87450, %r87441, -2147483648;
	ld.local.u32 	%r1404, [%rd6242+12];
	and.b32  	%r87451, %r1404, 2147483646;
	or.b32  	%r87452, %r87451, %r87450;
	ld.local.u32 	%r87453, [%rd6242+1596];
	shr.u32 	%r87454, %r87452, 1;
	and.b32  	%r87455, %r1404, 1;
	setp.eq.b32 	%p10067, %r87455, 1;
	selp.b32 	%r87456, -1727483681, 0, %p10067;
	xor.b32  	%r87457, %r87456, %r87453;
	xor.b32  	%r87458, %r87457, %r87454;
	st.local.u32 	[%rd6242+8], %r87458;
	setp.ne.s32 	%p10068, %r101268, 224;
	@%p10068 bra 	$L__BB3_647;
	ld.local.u32 	%r101270, [%rd5+908];
	add.s64 	%rd6243, %rd5, 924;
	mov.b32 	%r101269, 0;
$L__BB3_621:
	and.b32  	%r87469, %r101270, -2147483648;
	ld.local.u32 	%r87470, [%rd6243+-12];
	and.b32  	%r87471, %r87470, 2147483646;
	or.b32  	%r87472, %r87471, %r87469;
	ld.local.u32 	%r87473, [%rd6243+-924];
	shr.u32 	%r87474, %r87472, 1;
	and.b32  	%r87475, %r87470, 1;
	setp.eq.b32 	%p10070, %r87475, 1;
	selp.b32 	%r87476, -1727483681, 0, %p10070;
	xor.b32  	%r87477, %r87476, %r87473;
	xor.b32  	%r87478, %r87477, %r87474;
	st.local.u32 	[%rd6243+-16], %r87478;
	and.b32  	%r87479, %r87470, -2147483648;
	ld.local.u32 	%r87480, [%rd6243+-8];
	and.b32  	%r87481, %r87480, 2147483646;
	or.b32  	%r87482, %r87481, %r87479;
	ld.local.u32 	%r87483, [%rd6243+-920];
	shr.u32 	%r87484, %r87482, 1;
	and.b32  	%r87485, %r87480, 1;
	setp.eq.b32 	%p10071, %r87485, 1;
	selp.b32 	%r87486, -1727483681, 0, %p10071;
	xor.b32  	%r87487, %r87486, %r87483;
	xor.b32  	%r87488, %r87487, %r87484;
	st.local.u32 	[%rd6243+-12], %r87488;
	and.b32  	%r87489, %r87480, -2147483648;
	ld.local.u32 	%r87490, [%rd6243+-4];
	and.b32  	%r87491, %r87490, 2147483646;
	or.b32  	%r87492, %r87491, %r87489;
	ld.local.u32 	%r87493, [%rd6243+-916];
	shr.u32 	%r87494, %r87492, 1;
	and.b32  	%r87495, %r87490, 1;
	setp.eq.b32 	%p10072, %r87495, 1;
	selp.b32 	%r87496, -1727483681, 0, %p10072;
	xor.b32  	%r87497, %r87496, %r87493;
	xor.b32  	%r87498, %r87497, %r87494;
	st.local.u32 	[%rd6243+-8], %r87498;
	and.b32  	%r87499, %r87490, -2147483648;
	ld.local.u32 	%r101270, [%rd6243];
	and.b32  	%r87500, %r101270, 2147483646;
	or.b32  	%r87501, %r87500, %r87499;
	ld.local.u32 	%r87502, [%rd6243+-912];
	shr.u32 	%r87503, %r87501, 1;
	and.b32  	%r87504, %r101270, 1;
	setp.eq.b32 	%p10073, %r87504, 1;
	selp.b32 	%r87505, -1727483681, 0, %p10073;
	xor.b32  	%r87506, %r87505, %r87502;
	xor.b32  	%r87507, %r87506, %r87503;
	st.local.u32 	[%rd6243+-4], %r87507;
	add.s32 	%r101269, %r101269, 4;
	add.s64 	%rd6243, %rd6243, 16;
	setp.ne.s32 	%p10074, %r101269, 396;
	@%p10074 bra 	$L__BB3_621;
	ld.local.u32 	%r87509, [%rd12];
	and.b32  	%r87510, %r87509, -2147483648;
	ld.local.u32 	%r101199, [%rd14];
	and.b32  	%r87511, %r101199, 2147483646;
	or.b32  	%r87512, %r87511, %r87510;
	ld.local.u32 	%r87513, [%rd13];
	shr.u32 	%r87514, %r87512, 1;
	and.b32  	%r87515, %r101199, 1;
	setp.eq.b32 	%p10075, %r87515, 1;
	selp.b32 	%r87516, -1727483681, 0, %p10075;
	xor.b32  	%r87517, %r87516, %r87513;
	xor.b32  	%r87518, %r87517, %r87514;
	st.local.u32 	[%rd12], %r87518;
	mov.b32 	%r101272, 0;
$L__BB3_623:
	add.s32 	%r101278, %r101272, 1;
	st.local.u32 	[%rd5+2496], %r101278;
	mul.wide.s32 	%rd5663, %r101272, 4;
	add.s64 	%rd5664, %rd5, %rd5663;
	ld.local.u32 	%r87519, [%rd5664];
	shr.u32 	%r87520, %r87519, 11;
	xor.b32  	%r87521, %r87520, %r87519;
	shl.b32 	%r87522, %r87521, 7;
	and.b32  	%r87523, %r87522, -1658038656;
	xor.b32  	%r1414, %r87523, %r87521;
	setp.lt.s32 	%p10076, %r101272, 623;
	@%p10076 bra 	$L__BB3_629;
	mov.b32 	%r101274, 0;
	mov.u64 	%rd6244, %rd5;
$L__BB3_625:
	and.b32  	%r87525, %r101199, -2147483648;
	ld.local.u32 	%r87526, [%rd6244+4];
	and.b32  	%r87527, %r87526, 2147483646;
	or.b32  	%r87528, %r87527, %r87525;
	ld.local.u32 	%r87529, [%rd6244+1588];
	shr.u32 	%r87530, %r87528, 1;
	and.b32  	%r87531, %r87526, 1;
	setp.eq.b32 	%p10077, %r87531, 1;
	selp.b32 	%r87532, -1727483681, 0, %p10077;
	xor.b32  	%r87533, %r87532, %r87529;
	xor.b32  	%r87534, %r87533, %r87530;
	st.local.u32 	[%rd6244], %r87534;
	and.b32  	%r87535, %r87526, -2147483648;
	ld.local.u32 	%r87536, [%rd6244+8];
	and.b32  	%r87537, %r87536, 2147483646;
	or.b32  	%r87538, %r87537, %r87535;
	ld.local.u32 	%r87539, [%rd6244+1592];
	shr.u32 	%r87540, %r87538, 1;
	and.b32  	%r87541, %r87536, 1;
	setp.eq.b32 	%p10078, %r87541, 1;
	selp.b32 	%r87542, -1727483681, 0, %p10078;
	xor.b32  	%r87543, %r87542, %r87539;
	xor.b32  	%r87544, %r87543, %r87540;
	st.local.u32 	[%rd6244+4], %r87544;
	and.b32  	%r87545, %r87536, -2147483648;
	ld.local.u32 	%r1417, [%rd6244+12];
	and.b32  	%r87546, %r1417, 2147483646;
	or.b32  	%r87547, %r87546, %r87545;
	ld.local.u32 	%r87548, [%rd6244+1596];
	shr.u32 	%r87549, %r87547, 1;
	and.b32  	%r87550, %r1417, 1;
	setp.eq.b32 	%p10079, %r87550, 1;
	selp.b32 	%r87551, -1727483681, 0, %p10079;
	xor.b32  	%r87552, %r87551, %r87548;
	xor.b32  	%r87553, %r87552, %r87549;
	st.local.u32 	[%rd6244+8], %r87553;
	setp.ne.s32 	%p10080, %r101274, 224;
	@%p10080 bra 	$L__BB3_646;
	ld.local.u32 	%r101276, [%rd5+908];
	add.s64 	%rd6245, %rd5, 924;
	mov.b32 	%r101275, 0;
$L__BB3_627:
	and.b32  	%r87564, %r101276, -2147483648;
	ld.local.u32 	%r87565, [%rd6245+-12];
	and.b32  	%r87566, %r87565, 2147483646;
	or.b32  	%r87567, %r87566, %r87564;
	ld.local.u32 	%r87568, [%rd6245+-924];
	shr.u32 	%r87569, %r87567, 1;
	and.b32  	%r87570, %r87565, 1;
	setp.eq.b32 	%p10082, %r87570, 1;
	selp.b32 	%r87571, -1727483681, 0, %p10082;
	xor.b32  	%r87572, %r87571, %r87568;
	xor.b32  	%r87573, %r87572, %r87569;
	st.local.u32 	[%rd6245+-16], %r87573;
	and.b32  	%r87574, %r87565, -2147483648;
	ld.local.u32 	%r87575, [%rd6245+-8];
	and.b32  	%r87576, %r87575, 2147483646;
	or.b32  	%r87577, %r87576, %r87574;
	ld.local.u32 	%r87578, [%rd6245+-920];
	shr.u32 	%r87579, %r87577, 1;
	and.b32  	%r87580, %r87575, 1;
	setp.eq.b32 	%p10083, %r87580, 1;
	selp.b32 	%r87581, -1727483681, 0, %p10083;
	xor.b32  	%r87582, %r87581, %r87578;
	xor.b32  	%r87583, %r87582, %r87579;
	st.local.u32 	[%rd6245+-12], %r87583;
	and.b32  	%r87584, %r87575, -2147483648;
	ld.local.u32 	%r87585, [%rd6245+-4];
	and.b32  	%r87586, %r87585, 2147483646;
	or.b32  	%r87587, %r87586, %r87584;
	ld.local.u32 	%r87588, [%rd6245+-916];
	shr.u32 	%r87589, %r87587, 1;
	and.b32  	%r87590, %r87585, 1;
	setp.eq.b32 	%p10084, %r87590, 1;
	selp.b32 	%r87591, -1727483681, 0, %p10084;
	xor.b32  	%r87592, %r87591, %r87588;
	xor.b32  	%r87593, %r87592, %r87589;
	st.local.u32 	[%rd6245+-8], %r87593;
	and.b32  	%r87594, %r87585, -2147483648;
	ld.local.u32 	%r101276, [%rd6245];
	and.b32  	%r87595, %r101276, 2147483646;
	or.b32  	%r87596, %r87595, %r87594;
	ld.local.u32 	%r87597, [%rd6245+-912];
	shr.u32 	%r87598, %r87596, 1;
	and.b32  	%r87599, %r101276, 1;
	setp.eq.b32 	%p10085, %r87599, 1;
	selp.b32 	%r87600, -1727483681, 0, %p10085;
	xor.b32  	%r87601, %r87600, %r87597;
	xor.b32  	%r87602, %r87601, %r87598;
	st.local.u32 	[%rd6245+-4], %r87602;
	add.s32 	%r101275, %r101275, 4;
	add.s64 	%rd6245, %rd6245, 16;
	setp.ne.s32 	%p10086, %r101275, 396;
	@%p10086 bra 	$L__BB3_627;
	ld.local.u32 	%r87604, [%rd12];
	and.b32  	%r87605, %r87604, -2147483648;
	ld.local.u32 	%r101199, [%rd14];
	and.b32  	%r87606, %r101199, 2147483646;
	or.b32  	%r87607, %r87606, %r87605;
	ld.local.u32 	%r87608, [%rd13];
	shr.u32 	%r87609, %r87607, 1;
	and.b32  	%r87610, %r101199, 1;
	setp.eq.b32 	%p10087, %r87610, 1;
	selp.b32 	%r87611, -1727483681, 0, %p10087;
	xor.b32  	%r87612, %r87611, %r87608;
	xor.b32  	%r87613, %r87612, %r87609;
	st.local.u32 	[%rd12], %r87613;
	mov.b32 	%r101278, 0;
$L__BB3_629:
	add.s32 	%r101284, %r101278, 1;
	st.local.u32 	[%rd5+2496], %r101284;
	mul.wide.s32 	%rd5665, %r101278, 4;
	add.s64 	%rd5666, %rd5, %rd5665;
	ld.local.u32 	%r87614, [%rd5666];
	shr.u32 	%r87615, %r87614, 11;
	xor.b32  	%r87616, %r87615, %r87614;
	shl.b32 	%r87617, %r87616, 7;
	and.b32  	%r87618, %r87617, -1658038656;
	xor.b32  	%r1427, %r87618, %r87616;
	setp.lt.s32 	%p10088, %r101278, 623;
	@%p10088 bra 	$L__BB3_635;
	mov.b32 	%r101280, 0;
	mov.u64 	%rd6246, %rd5;
$L__BB3_631:
	and.b32  	%r87620, %r101199, -2147483648;
	ld.local.u32 	%r87621, [%rd6246+4];
	and.b32  	%r87622, %r87621, 2147483646;
	or.b32  	%r87623, %r87622, %r87620;
	ld.local.u32 	%r87624, [%rd6246+1588];
	shr.u32 	%r87625, %r87623, 1;
	and.b32  	%r87626, %r87621, 1;
	setp.eq.b32 	%p10089, %r87626, 1;
	selp.b32 	%r87627, -1727483681, 0, %p10089;
	xor.b32  	%r87628, %r87627, %r87624;
	xor.b32  	%r87629, %r87628, %r87625;
	st.local.u32 	[%rd6246], %r87629;
	and.b32  	%r87630, %r87621, -2147483648;
	ld.local.u32 	%r87631, [%rd6246+8];
	and.b32  	%r87632, %r87631, 2147483646;
	or.b32  	%r87633, %r87632, %r87630;
	ld.local.u32 	%r87634, [%rd6246+1592];
	shr.u32 	%r87635, %r87633, 1;
	and.b32  	%r87636, %r87631, 1;
	setp.eq.b32 	%p10090, %r87636, 1;
	selp.b32 	%r87637, -1727483681, 0, %p10090;
	xor.b32  	%r87638, %r87637, %r87634;
	xor.b32  	%r87639, %r87638, %r87635;
	st.local.u32 	[%rd6246+4], %r87639;
	and.b32  	%r87640, %r87631, -2147483648;
	ld.local.u32 	%r1430, [%rd6246+12];
	and.b32  	%r87641, %r1430, 2147483646;
	or.b32  	%r87642, %r87641, %r87640;
	ld.local.u32 	%r87643, [%rd6246+1596];
	shr.u32 	%r87644, %r87642, 1;
	and.b32  	%r87645, %r1430, 1;
	setp.eq.b32 	%p10091, %r87645, 1;
	selp.b32 	%r87646, -1727483681, 0, %p10091;
	xor.b32  	%r87647, %r87646, %r87643;
	xor.b32  	%r87648, %r87647, %r87644;
	st.local.u32 	[%rd6246+8], %r87648;
	setp.ne.s32 	%p10092, %r101280, 224;
	@%p10092 bra 	$L__BB3_645;
	ld.local.u32 	%r101281, [%rd9];
	mov.b32 	%r101282, 227;
$L__BB3_633:
	mul.wide.u32 	%rd5667, %r101282, 4;
	add.s64 	%rd5668, %rd5, %rd5667;
	and.b32  	%r87659, %r101281, -2147483648;
	ld.local.u32 	%r87660, [%rd5668+4];
	and.b32  	%r87661, %r87660, 2147483646;
	or.b32  	%r87662, %r87661, %r87659;
	ld.local.u32 	%r87663, [%rd5668+-908];
	shr.u32 	%r87664, %r87662, 1;
	and.b32  	%r87665, %r87660, 1;
	setp.eq.b32 	%p10094, %r87665, 1;
	selp.b32 	%r87666, -1727483681, 0, %p10094;
	xor.b32  	%r87667, %r87666, %r87663;
	xor.b32  	%r87668, %r87667, %r87664;
	st.local.u32 	[%rd5668], %r87668;
	and.b32  	%r87669, %r87660, -2147483648;
	ld.local.u32 	%r87670, [%rd5668+8];
	and.b32  	%r87671, %r87670, 2147483646;
	or.b32  	%r87672, %r87671, %r87669;
	ld.local.u32 	%r87673, [%rd5668+-904];
	shr.u32 	%r87674, %r87672, 1;
	and.b32  	%r87675, %r87670, 1;
	setp.eq.b32 	%p10095, %r87675, 1;
	selp.b32 	%r87676, -1727483681, 0, %p10095;
	xor.b32  	%r87677, %r87676, %r87673;
	xor.b32  	%r87678, %r87677, %r87674;
	st.local.u32 	[%rd5668+4], %r87678;
	and.b32  	%r87679, %r87670, -2147483648;
	ld.local.u32 	%r87680, [%rd5668+12];
	and.b32  	%r87681, %r87680, 2147483646;
	or.b32  	%r87682, %r87681, %r87679;
	ld.local.u32 	%r87683, [%rd5668+-900];
	shr.u32 	%r87684, %r87682, 1;
	and.b32  	%r87685, %r87680, 1;
	setp.eq.b32 	%p10096, %r87685, 1;
	selp.b32 	%r87686, -1727483681, 0, %p10096;
	xor.b32  	%r87687, %r87686, %r87683;
	xor.b32  	%r87688, %r87687, %r87684;
	st.local.u32 	[%rd5668+8], %r87688;
	and.b32  	%r87689, %r87680, -2147483648;
	add.s32 	%r101282, %r101282, 4;
	ld.local.u32 	%r101281, [%rd5668+16];
	and.b32  	%r87690, %r101281, 2147483646;
	or.b32  	%r87691, %r87690, %r87689;
	ld.local.u32 	%r87692, [%rd5668+-896];
	shr.u32 	%r87693, %r87691, 1;
	and.b32  	%r87694, %r101281, 1;
	setp.eq.b32 	%p10097, %r87694, 1;
	selp.b32 	%r87695, -1727483681, 0, %p10097;
	xor.b32  	%r87696, %r87695, %r87692;
	xor.b32  	%r87697, %r87696, %r87693;
	st.local.u32 	[%rd5668+12], %r87697;
	setp.ne.s32 	%p10098, %r101282, 623;
	@%p10098 bra 	$L__BB3_633;
	ld.local.u32 	%r87699, [%rd5+2492];
	and.b32  	%r87700, %r87699, -2147483648;
	ld.local.u32 	%r101199, [%rd5];
	and.b32  	%r87701, %r101199, 2147483646;
	or.b32  	%r87702, %r87701, %r87700;
	ld.local.u32 	%r87703, [%rd5+1584];
	shr.u32 	%r87704, %r87702, 1;
	and.b32  	%r87705, %r101199, 1;
	setp.eq.b32 	%p10099, %r87705, 1;
	selp.b32 	%r87706, -1727483681, 0, %p10099;
	xor.b32  	%r87707, %r87706, %r87703;
	xor.b32  	%r87708, %r87707, %r87704;
	st.local.u32 	[%rd5+2492], %r87708;
	mov.b32 	%r101284, 0;
$L__BB3_635:
	setp.gt.u32 	%p10101, %r15025, %r15026;
	add.s32 	%r101293, %r101284, 1;
	st.local.u32 	[%rd5+2496], %r101293;
	mul.wide.s32 	%rd5669, %r101284, 4;
	add.s64 	%rd5670, %rd5, %rd5669;
	ld.local.u32 	%r87709, [%rd5670];
	shr.u32 	%r87710, %r87709, 11;
	xor.b32  	%r87711, %r87710, %r87709;
	shl.b32 	%r87712, %r87711, 7;
	and.b32  	%r87713, %r87712, -1658038656;
	xor.b32  	%r87714, %r87713, %r87711;
	shl.b32 	%r87715, %r87714, 15;
	and.b32  	%r87716, %r87715, -402653184;
	xor.b32  	%r87717, %r87716, %r87714;
	shr.u32 	%r87718, %r87717, 27;
	shl.b32 	%r87719, %r1388, 15;
	and.b32  	%r87720, %r87719, -402653184;
	xor.b32  	%r87721, %r87720, %r1388;
	shr.u32 	%r87722, %r87721, 7;
	and.b32  	%r87723, %r87722, 32505856;
	shl.b32 	%r87724, %r1401, 15;
	and.b32  	%r87725, %r87724, -402653184;
	xor.b32  	%r87726, %r87725, %r1401;
	shr.u32 	%r87727, %r87726, 12;
	and.b32  	%r87728, %r87727, 1015808;
	or.b32  	%r87729, %r87728, %r87723;
	shl.b32 	%r87730, %r1414, 15;
	and.b32  	%r87731, %r87730, -402653184;
	xor.b32  	%r87732, %r87731, %r1414;
	shr.u32 	%r87733, %r87732, 17;
	and.b32  	%r87734, %r87733, 31744;
	or.b32  	%r87735, %r87729, %r87734;
	shl.b32 	%r87736, %r1427, 15;
	and.b32  	%r87737, %r87736, -402653184;
	xor.b32  	%r87738, %r87737, %r1427;
	shr.u32 	%r87739, %r87738, 22;
	and.b32  	%r87740, %r87739, 992;
	or.b32  	%r87741, %r87735, %r87740;
	or.b32  	%r101288, %r87741, %r87718;
	mov.pred 	%p11855, 0;
	@%p10101 bra 	$L__BB3_644;
	mov.pred 	%p11855, 0;
	mov.u32 	%r101287, %r15025;
$L__BB3_637:
	shl.b32 	%r1447, %r101288, 5;
	setp.lt.s32 	%p10103, %r101293, 624;
	@%p10103 bra 	$L__BB3_643;
	mov.b32 	%r101290, 0;
$L__BB3_639:
	mul.wide.u32 	%rd5671, %r101290, 4;
	add.s64 	%rd305, %rd5, %rd5671;
	and.b32  	%r87743, %r101199, -2147483648;
	ld.local.u32 	%r87744, [%rd305+4];
	and.b32  	%r87745, %r87744, 2147483646;
	or.b32  	%r87746, %r87745, %r87743;
	ld.local.u32 	%r87747, [%rd305+1588];
	shr.u32 	%r87748, %r87746, 1;
	and.b32  	%r87749, %r87744, 1;
	setp.eq.b32 	%p10104, %r87749, 1;
	selp.b32 	%r87750, -1727483681, 0, %p10104;
	xor.b32  	%r87751, %r87750, %r87747;
	xor.b32  	%r87752, %r87751, %r87748;
	st.local.u32 	[%rd305], %r87752;
	and.b32  	%r87753, %r87744, -2147483648;
	ld.local.u32 	%r87754, [%rd305+8];
	and.b32  	%r87755, %r87754, 2147483646;
	or.b32  	%r87756, %r87755, %r87753;
	ld.local.u32 	%r87757, [%rd305+1592];
	shr.u32 	%r87758, %r87756, 1;
	and.b32  	%r87759, %r87754, 1;
	setp.eq.b32 	%p10105, %r87759, 1;
	selp.b32 	%r87760, -1727483681, 0, %p10105;
	xor.b32  	%r87761, %r87760, %r87757;
	xor.b32  	%r87762, %r87761, %r87758;
	st.local.u32 	[%rd305+4], %r87762;
	and.b32  	%r87763, %r87754, -2147483648;
	ld.local.u32 	%r1450, [%rd305+12];
	and.b32  	%r87764, %r1450, 2147483646;
	or.b32  	%r87765, %r87764, %r87763;
	ld.local.u32 	%r87766, [%rd305+1596];
	shr.u32 	%r87767, %r87765, 1;
	and.b32  	%r87768, %r1450, 1;
	setp.eq.b32 	%p10106, %r87768, 1;
	selp.b32 	%r87769, -1727483681, 0, %p10106;
	xor.b32  	%r87770, %r87769, %r87766;
	xor.b32  	%r87771, %r87770, %r87767;
	st.local.u32 	[%rd305+8], %r87771;
	setp.ne.s32 	%p10107, %r101290, 224;
	@%p10107 bra 	$L__BB3_7181;
	ld.local.u32 	%r101291, [%rd9];
	mov.b32 	%r101292, 227;
$L__BB3_641:
	mul.wide.u32 	%rd5672, %r101292, 4;
	add.s64 	%rd5673, %rd5, %rd5672;
	and.b32  	%r87782, %r101291, -2147483648;
	ld.local.u32 	%r87783, [%rd5673+4];
	and.b32  	%r87784, %r87783, 2147483646;
	or.b32  	%r87785, %r87784, %r87782;
	ld.local.u32 	%r87786, [%rd5673+-908];
	shr.u32 	%r87787, %r87785, 1;
	and.b32  	%r87788, %r87783, 1;
	setp.eq.b32 	%p10109, %r87788, 1;
	selp.b32 	%r87789, -1727483681, 0, %p10109;
	xor.b32  	%r87790, %r87789, %r87786;
	xor.b32  	%r87791, %r87790, %r87787;
	st.local.u32 	[%rd5673], %r87791;
	and.b32  	%r87792, %r87783, -2147483648;
	ld.local.u32 	%r87793, [%rd5673+8];
	and.b32  	%r87794, %r87793, 2147483646;
	or.b32  	%r87795, %r87794, %r87792;
	ld.local.u32 	%r87796, [%rd5673+-904];
	shr.u32 	%r87797, %r87795, 1;
	and.b32  	%r87798, %r87793, 1;
	setp.eq.b32 	%p10110, %r87798, 1;
	selp.b32 	%r87799, -1727483681, 0, %p10110;
	xor.b32  	%r87800, %r87799, %r87796;
	xor.b32  	%r87801, %r87800, %r87797;
	st.local.u32 	[%rd5673+4], %r87801;
	and.b32  	%r87802, %r87793, -2147483648;
	ld.local.u32 	%r87803, [%rd5673+12];
	and.b32  	%r87804, %r87803, 2147483646;
	or.b32  	%r87805, %r87804, %r87802;
	ld.local.u32 	%r87806, [%rd5673+-900];
	shr.u32 	%r87807, %r87805, 1;
	and.b32  	%r87808, %r87803, 1;
	setp.eq.b32 	%p10111, %r87808, 1;
	selp.b32 	%r87809, -1727483681, 0, %p10111;
	xor.b32  	%r87810, %r87809, %r87806;
	xor.b32  	%r87811, %r87810, %r87807;
	st.local.u32 	[%rd5673+8], %r87811;
	and.b32  	%r87812, %r87803, -2147483648;
	add.s32 	%r101292, %r101292, 4;
	ld.local.u32 	%r101291, [%rd5673+16];
	and.b32  	%r87813, %r101291, 2147483646;
	or.b32  	%r87814, %r87813, %r87812;
	ld.local.u32 	%r87815, [%rd5673+-896];
	shr.u32 	%r87816, %r87814, 1;
	and.b32  	%r87817, %r101291, 1;
	setp.eq.b32 	%p10112, %r87817, 1;
	selp.b32 	%r87818, -1727483681, 0, %p10112;
	xor.b32  	%r87819, %r87818, %r87815;
	xor.b32  	%r87820, %r87819, %r87816;
	st.local.u32 	[%rd5673+12], %r87820;
	setp.ne.s32 	%p10113, %r101292, 623;
	@%p10113 bra 	$L__BB3_641;
	ld.local.u32 	%r87822, [%rd5+2492];
	and.b32  	%r87823, %r87822, -2147483648;
	ld.local.u32 	%r101199, [%rd5];
	and.b32  	%r87824, %r101199, 2147483646;
	or.b32  	%r87825, %r87824, %r87823;
	ld.local.u32 	%r87826, [%rd5+1584];
	shr.u32 	%r87827, %r87825, 1;
	and.b32  	%r87828, %r101199, 1;
	setp.eq.b32 	%p10114, %r87828, 1;
	selp.b32 	%r87829, -1727483681, 0, %p10114;
	xor.b32  	%r87830, %r87829, %r87826;
	xor.b32  	%r87831, %r87830, %r87827;
	st.local.u32 	[%rd5+2492], %r87831;
	mov.b32 	%r101293, 0;
$L__BB3_643:
	add.s32 	%r1459, %r101293, 1;
	st.local.u32 	[%rd5+2496], %r1459;
	mul.wide.s32 	%rd5674, %r101293, 4;
	add.s64 	%rd5675, %rd5, %rd5674;
	ld.local.u32 	%r87832, [%rd5675];
	shr.u32 	%r87833, %r87832, 11;
	xor.b32  	%r87834, %r87833, %r87832;
	shl.b32 	%r87835, %r87834, 7;
	and.b32  	%r87836, %r87835, -1658038656;
	xor.b32  	%r87837, %r87836, %r87834;
	shl.b32 	%r87838, %r87837, 15;
	and.b32  	%r87839, %r87838, -402653184;
	xor.b32  	%r87840, %r87839, %r87837;
	shr.u32 	%r87841, %r87840, 27;
	and.b32  	%r87843, %r1447, 1073741792;
	or.b32  	%r101288, %r87841, %r87843;
	setp.eq.s32 	%p10115, %r101288, %r15022;
	or.pred  	%p11855, %p11855, %p10115;
	add.s32 	%r101287, %r101287, 1;
	setp.gt.u32 	%p10116, %r101287, %r15026;
	mov.u32 	%r101293, %r1459;
	@%p10116 bra 	$L__BB3_644;
	bra.uni 	$L__BB3_637;
$L__BB3_644:
	and.pred  	%p42, %p11853, %p11855;
	mov.b32 	%r87845, 624;
	st.local.u32 	[%rd5+2496], %r87845;
	st.local.u32 	[%rd5], %r15;
	mov.b32 	%r101296, 1;
	mov.u32 	%r101295, %r15;
	bra.uni 	$L__BB3_658;
$L__BB3_645:
	and.b32  	%r87649, %r1430, -2147483648;
	add.s32 	%r101280, %r101280, 4;
	add.s64 	%rd306, %rd6246, 16;
	ld.local.u32 	%r101199, [%rd6246+16];
	and.b32  	%r87650, %r101199, 2147483646;
	or.b32  	%r87651, %r87650, %r87649;
	ld.local.u32 	%r87652, [%rd6246+1600];
	shr.u32 	%r87653, %r87651, 1;
	and.b32  	%r87654, %r101199, 1;
	setp.eq.b32 	%p10093, %r87654, 1;
	selp.b32 	%r87655, -1727483681, 0, %p10093;
	xor.b32  	%r87656, %r87655, %r87652;
	xor.b32  	%r87657, %r87656, %r87653;
	st.local.u32 	[%rd6246+12], %r87657;
	mov.u64 	%rd6246, %rd306;
	bra.uni 	$L__BB3_631;
$L__BB3_646:
	and.b32  	%r87554, %r1417, -2147483648;
	add.s32 	%r101274, %r101274, 4;
	add.s64 	%rd307, %rd6244, 16;
	ld.local.u32 	%r101199, [%rd6244+16];
	and.b32  	%r87555, %r101199, 2147483646;
	or.b32  	%r87556, %r87555, %r87554;
	ld.local.u32 	%r87557, [%rd6244+1600];
	shr.u32 	%r87558, %r87556, 1;
	and.b32  	%r87559, %r101199, 1;
	setp.eq.b32 	%p10081, %r87559, 1;
	selp.b32 	%r87560, -1727483681, 0, %p10081;
	xor.b32  	%r87561, %r87560, %r87557;
	xor.b32  	%r87562, %r87561, %r87558;
	st.local.u32 	[%rd6244+12], %r87562;
	mov.u64 	%rd6244, %rd307;
	bra.uni 	$L__BB3_625;
$L__BB3_647:
	and.b32  	%r87459, %r1404, -2147483648;
	add.s32 	%r101268, %r101268, 4;
	add.s64 	%rd308, %rd6242, 16;
	ld.local.u32 	%r101199, [%rd6242+16];
	and.b32  	%r87460, %r101199, 2147483646;
	or.b32  	%r87461, %r87460, %r87459;
	ld.local.u32 	%r87462, [%rd6242+1600];
	shr.u32 	%r87463, %r87461, 1;
	and.b32  	%r87464, %r101199, 1;
	setp.eq.b32 	%p10069, %r87464, 1;
	selp.b32 	%r87465, -1727483681, 0, %p10069;
	xor.b32  	%r87466, %r87465, %r87462;
	xor.b32  	%r87467, %r87466, %r87463;
	st.local.u32 	[%rd6242+12], %r87467;
	mov.u64 	%rd6242, %rd308;
	bra.uni 	$L__BB3_619;
$L__BB3_648:
	and.b32  	%r87364, %r1391, -2147483648;
	add.s32 	%r101262, %r101262, 4;
	add.s64 	%rd309, %rd6240, 16;
	ld.local.u32 	%r101199, [%rd6240+16];
	and.b32  	%r87365, %r101199, 2147483646;
	or.b32  	%r87366, %r87365, %r87364;
	ld.local.u32 	%r87367, [%rd6240+1600];
	shr.u32 	%r87368, %r87366, 1;
	and.b32  	%r87369, %r101199, 1;
	setp.eq.b32 	%p10057, %r87369, 1;
	selp.b32 	%r87370, -1727483681, 0, %p10057;
	xor.b32  	%r87371, %r87370, %r87367;
	xor.b32  	%r87372, %r87371, %r87368;
	st.local.u32 	[%rd6240+12], %r87372;
	mov.u64 	%rd6240, %rd309;
	bra.uni 	$L__BB3_613;
$L__BB3_649:
	and.b32  	%r87269, %r1378, -2147483648;
	add.s32 	%r101256, %r101256, 4;
	add.s64 	%rd310, %rd6238, 16;
	ld.local.u32 	%r101199, [%rd6238+16];
	and.b32  	%r87270, %r101199, 2147483646;
	or.b32  	%r87271, %r87270, %r87269;
	ld.local.u32 	%r87272, [%rd6238+1600];
	shr.u32 	%r87273, %r87271, 1;
	and.b32  	%r87274, %r101199, 1;
	setp.eq.b32 	%p10045, %r87274, 1;
	selp.b32 	%r87275, -1727483681, 0, %p10045;
	xor.b32  	%r87276, %r87275, %r87272;
	xor.b32  	%r87277, %r87276, %r87273;
	st.local.u32 	[%rd6238+12], %r87277;
	mov.u64 	%rd6238, %rd310;
	bra.uni 	$L__BB3_607;
$L__BB3_650:
	and.b32  	%r87179, %r1363, -2147483648;
	add.s32 	%r101248, %r101248, 4;
	add.s64 	%rd311, %rd6237, 16;
	ld.local.u32 	%r101199, [%rd6237+16];
	and.b32  	%r87180, %r101199, 2147483646;
	or.b32  	%r87181, %r87180, %r87179;
	ld.local.u32 	%r87182, [%rd6237+1600];
	shr.u32 	%r87183, %r87181, 1;
	and.b32  	%r87184, %r101199, 1;
	setp.eq.b32 	%p10032, %r87184, 1;
	selp.b32 	%r87185, -1727483681, 0, %p10032;
	xor.b32  	%r87186, %r87185, %r87182;
	xor.b32  	%r87187, %r87186, %r87183;
	st.local.u32 	[%rd6237+12], %r87187;
	mov.u64 	%rd6237, %rd311;
	bra.uni 	$L__BB3_600;
$L__BB3_651:
	and.b32  	%r86953, %r1323, -2147483648;
	add.s32 	%r101227, %r101227, 4;
	add.s64 	%rd312, %rd6236, 16;
	ld.local.u32 	%r101199, [%rd6236+16];
	and.b32  	%r86954, %r101199, 2147483646;
	or.b32  	%r86955, %r86954, %r86953;
	ld.local.u32 	%r86956, [%rd6236+1600];
	shr.u32 	%r86957, %r86955, 1;
	and.b32  	%r86958, %r101199, 1;
	setp.eq.b32 	%p10002, %r86958, 1;
	selp.b32 	%r86959, -1727483681, 0, %p10002;
	xor.b32  	%r86960, %r86959, %r86956;
	xor.b32  	%r86961, %r86960, %r86957;
	st.local.u32 	[%rd6236+12], %r86961;
	mov.u64 	%rd6236, %rd312;
	bra.uni 	$L__BB3_583;
$L__BB3_652:
	and.b32  	%r86858, %r1310, -2147483648;
	add.s32 	%r101221, %r101221, 4;
	add.s64 	%rd313, %rd6234, 16;
	ld.local.u32 	%r101199, [%rd6234+16];
	and.b32  	%r86859, %r101199, 2147483646;
	or.b32  	%r86860, %r86859, %r86858;
	ld.local.u32 	%r86861, [%rd6234+1600];
	shr.u32 	%r86862, %r86860, 1;
	and.b32  	%r86863, %r101199, 1;
	setp.eq.b32 	%p9990, %r86863, 1;
	selp.b32 	%r86864, -1727483681, 0, %p9990;
	xor.b32  	%r86865, %r86864, %r86861;
	xor.b32  	%r86866, %r86865, %r86862;
	st.local.u32 	[%rd6234+12], %r86866;
	mov.u64 	%rd6234, %rd313;
	bra.uni 	$L__BB3_577;
$L__BB3_653:
	and.b32  	%r86763, %r1297, -2147483648;
	add.s32 	%r101215, %r101215, 4;
	add.s64 	%rd314, %rd6232, 16;
	ld.local.u32 	%r101199, [%rd6232+16];
	and.b32  	%r86764, %r101199, 2147483646;
	or.b32  	%r86765, %r86764, %r86763;
	ld.local.u32 	%r86766, [%rd6232+1600];
	shr.u32 	%r86767, %r86765, 1;
	and.b32  	%r86768, %r101199, 1;
	setp.eq.b32 	%p9978, %r86768, 1;
	selp.b32 	%r86769, -1727483681, 0, %p9978;
	xor.b32  	%r86770, %r86769, %r86766;
	xor.b32  	%r86771, %r86770, %r86767;
	st.local.u32 	[%rd6232+12], %r86771;
	mov.u64 	%rd6232, %rd314;
	bra.uni 	$L__BB3_571;
$L__BB3_654:
	and.b32  	%r86668, %r1284, -2147483648;
	add.s32 	%r101209, %r101209, 4;
	add.s64 	%rd315, %rd6230, 16;
	ld.local.u32 	%r101199, [%rd6230+16];
	and.b32  	%r86669, %r101199, 2147483646;
	or.b32  	%r86670, %r86669, %r86668;
	ld.local.u32 	%r86671, [%rd6230+1600];
	shr.u32 	%r86672, %r86670, 1;
	and.b32  	%r86673, %r101199, 1;
	setp.eq.b32 	%p9966, %r86673, 1;
	selp.b32 	%r86674, -1727483681, 0, %p9966;
	xor.b32  	%r86675, %r86674, %r86671;
	xor.b32  	%r86676, %r86675, %r86672;
	st.local.u32 	[%rd6230+12], %r86676;
	mov.u64 	%rd6230, %rd315;
	bra.uni 	$L__BB3_565;
$L__BB3_655:
	and.b32  	%r86573, %r1271, -2147483648;
	add.s32 	%r101203, %r101203, 4;
	add.s64 	%rd316, %rd6228, 16;
	ld.local.u32 	%r101199, [%rd6228+16];
	and.b32  	%r86574, %r101199, 2147483646;
	or.b32  	%r86575, %r86574, %r86573;
	ld.local.u32 	%r86576, [%rd6228+1600];
	shr.u32 	%r86577, %r86575, 1;
	and.b32  	%r86578, %r101199, 1;
	setp.eq.b32 	%p9954, %r86578, 1;
	selp.b32 	%r86579, -1727483681, 0, %p9954;
	xor.b32  	%r86580, %r86579, %r86576;
	xor.b32  	%r86581, %r86580, %r86577;
	st.local.u32 	[%rd6228+12], %r86581;
	mov.u64 	%rd6228, %rd316;
	bra.uni 	$L__BB3_559;
$L__BB3_656:
	and.b32  	%r86483, %r1256, -2147483648;
	add.s32 	%r101195, %r101195, 4;
	add.s64 	%rd317, %rd6227, 16;
	ld.local.u32 	%r101199, [%rd6227+16];
	and.b32  	%r86484, %r101199, 2147483646;
	or.b32  	%r86485, %r86484, %r86483;
	ld.local.u32 	%r86486, [%rd6227+1600];
	shr.u32 	%r86487, %r86485, 1;
	and.b32  	%r86488, %r101199, 1;
	setp.eq.b32 	%p9941, %r86488, 1;
	selp.b32 	%r86489, -1727483681, 0, %p9941;
	xor.b32  	%r86490, %r86489, %r86486;
	xor.b32  	%r86491, %r86490, %r86487;
	st.local.u32 	[%rd6227+12], %r86491;
	mov.u64 	%rd6227, %rd317;
	bra.uni 	$L__BB3_552;
$L__BB3_657:
	shr.u32 	%r87856, %r1492, 30;
	xor.b32  	%r87857, %r87856, %r1492;
	mad.lo.s32 	%r101295, %r87857, 1812433253, %r1493;
	st.local.u32 	[%rd318+12], %r101295;
	add.s32 	%r101296, %r101296, 4;
$L__BB3_658:
	shr.u32 	%r87846, %r101295, 30;
	xor.b32  	%r87847, %r87846, %r101295;
	mad.lo.s32 	%r87848, %r87847, 1812433253, %r101296;
	mul.wide.u32 	%rd5676, %r101296, 4;
	add.s64 	%rd318, %rd5, %rd5676;
	st.local.u32 	[%rd318], %r87848;
	shr.u32 	%r87849, %r87848, 30;
	xor.b32  	%r87850, %r87849, %r87848;
	mad.lo.s32 	%r87851, %r87850, 1812433253, %r101296;
	add.s32 	%r87852, %r87851, 1;
	st.local.u32 	[%rd318+4], %r87852;
	shr.u32 	%r87853, %r87852, 30;
	xor.b32  	%r87854, %r87853, %r87852;
	mad.lo.s32 	%r87855, %r87854, 1812433253, %r101296;
	add.s32 	%r1492, %r87855, 2;
	st.local.u32 	[%rd318+8], %r1492;
	add.s32 	%r1493, %r101296, 3;
	setp.ne.s32 	%p10117, %r1493, 624;
	@%p10117 bra 	$L__BB3_657;
	setp.lt.s32 	%p10118, %r15023, -62;
	ld.local.u32 	%r101304, [%rd5+2496];
	mov.u32 	%r101305, %r15;
	@%p10118 bra 	$L__BB3_668;
	mov.b32 	%r101299, 0;
	mov.u32 	%r101305, %r15;
$L__BB3_661:
	setp.lt.s32 	%p10119, %r101304, 624;
	@%p10119 bra 	$L__BB3_667;
	mov.b32 	%r101301, 0;
	mov.u64 	%rd6247, %rd5;
$L__BB3_663:
	and.b32  	%r87860, %r101305, -2147483648;
	ld.local.u32 	%r87861, [%rd6247+4];
	and.b32  	%r87862, %r87861, 2147483646;
	or.b32  	%r87863, %r87862, %r87860;
	ld.local.u32 	%r87864, [%rd6247+1588];
	shr.u32 	%r87865, %r87863, 1;
	and.b32  	%r87866, %r87861, 1;
	setp.eq.b32 	%p10120, %r87866, 1;
	selp.b32 	%r87867, -1727483681, 0, %p10120;
	xor.b32  	%r87868, %r87867, %r87864;
	xor.b32  	%r87869, %r87868, %r87865;
	st.local.u32 	[%rd6247], %r87869;
	and.b32  	%r87870, %r87861, -2147483648;
	ld.local.u32 	%r87871, [%rd6247+8];
	and.b32  	%r87872, %r87871, 2147483646;
	or.b32  	%r87873, %r87872, %r87870;
	ld.local.u32 	%r87874, [%rd6247+1592];
	shr.u32 	%r87875, %r87873, 1;
	and.b32  	%r87876, %r87871, 1;
	setp.eq.b32 	%p10121, %r87876, 1;
	selp.b32 	%r87877, -1727483681, 0, %p10121;
	xor.b32  	%r87878, %r87877, %r87874;
	xor.b32  	%r87879, %r87878, %r87875;
	st.local.u32 	[%rd6247+4], %r87879;
	and.b32  	%r87880, %r87871, -2147483648;
	ld.local.u32 	%r1500, [%rd6247+12];
	and.b32  	%r87881, %r1500, 2147483646;
	or.b32  	%r87882, %r87881, %r87880;
	ld.local.u32 	%r87883, [%rd6247+1596];
	shr.u32 	%r87884, %r87882, 1;
	and.b32  	%r87885, %r1500, 1;
	setp.eq.b32 	%p10122, %r87885, 1;
	selp.b32 	%r87886, -1727483681, 0, %p10122;
	xor.b32  	%r87887, %r87886, %r87883;
	xor.b32  	%r87888, %r87887, %r87884;
	st.local.u32 	[%rd6247+8], %r87888;
	setp.ne.s32 	%p10123, %r101301, 224;
	@%p10123 bra 	$L__BB3_767;
	ld.local.u32 	%r101302, [%rd9];
	mov.b32 	%r101303, 227;
$L__BB3_665:
	mul.wide.u32 	%rd5677, %r101303, 4;
	add.s64 	%rd5678, %rd5, %rd5677;
	and.b32  	%r87899, %r101302, -2147483648;
	ld.local.u32 	%r87900, [%rd5678+4];
	and.b32  	%r87901, %r87900, 2147483646;
	or.b32  	%r87902, %r87901, %r87899;
	ld.local.u32 	%r87903, [%rd5678+-908];
	shr.u32 	%r87904, %r87902, 1;
	and.b32  	%r87905, %r87900, 1;
	setp.eq.b32 	%p10125, %r87905, 1;
	selp.b32 	%r87906, -1727483681, 0, %p10125;
	xor.b32  	%r87907, %r87906, %r87903;
	xor.b32  	%r87908, %r87907, %r87904;
	st.local.u32 	[%rd5678], %r87908;
	and.b32  	%r87909, %r87900, -2147483648;
	ld.local.u32 	%r87910, [%rd5678+8];
	and.b32  	%r87911, %r87910, 2147483646;
	or.b32  	%r87912, %r87911, %r87909;
	ld.local.u32 	%r87913, [%rd5678+-904];
	shr.u32 	%r87914, %r87912, 1;
	and.b32  	%r87915, %r87910, 1;
	setp.eq.b32 	%p10126, %r87915, 1;
	selp.b32 	%r87916, -1727483681, 0, %p10126;
	xor.b32  	%r87917, %r87916, %r87913;
	xor.b32  	%r87918, %r87917, %r87914;
	st.local.u32 	[%rd5678+4], %r87918;
	and.b32  	%r87919, %r87910, -2147483648;
	ld.local.u32 	%r87920, [%rd5678+12];
	and.b32  	%r87921, %r87920, 2147483646;
	or.b32  	%r87922, %r87921, %r87919;
	ld.local.u32 	%r87923, [%rd5678+-900];
	shr.u32 	%r87924, %r87922, 1;
	and.b32  	%r87925, %r87920, 1;
	setp.eq.b32 	%p10127, %r87925, 1;
	selp.b32 	%r87926, -1727483681, 0, %p10127;
	xor.b32  	%r87927, %r87926, %r87923;
	xor.b32  	%r87928, %r87927, %r87924;
	st.local.u32 	[%rd5678+8], %r87928;
	and.b32  	%r87929, %r87920, -2147483648;
	add.s32 	%r101303, %r101303, 4;
	ld.local.u32 	%r101302, [%rd5678+16];
	and.b32  	%r87930, %r101302, 2147483646;
	or.b32  	%r87931, %r87930, %r87929;
	ld.local.u32 	%r87932, [%rd5678+-896];
	shr.u32 	%r87933, %r87931, 1;
	and.b32  	%r87934, %r101302, 1;
	setp.eq.b32 	%p10128, %r87934, 1;
	selp.b32 	%r87935, -1727483681, 0, %p10128;
	xor.b32  	%r87936, %r87935, %r87932;
	xor.b32  	%r87937, %r87936, %r87933;
	st.local.u32 	[%rd5678+12], %r87937;
	setp.ne.s32 	%p10129, %r101303, 623;
	@%p10129 bra 	$L__BB3_665;
	ld.local.u32 	%r87939, [%rd5+2492];
	and.b32  	%r87940, %r87939, -2147483648;
	ld.local.u32 	%r101305, [%rd5];
	and.b32  	%r87941, %r101305, 2147483646;
	or.b32  	%r87942, %r87941, %r87940;
	ld.local.u32 	%r87943, [%rd5+1584];
	shr.u32 	%r87944, %r87942, 1;
	and.b32  	%r87945, %r101305, 1;
	setp.eq.b32 	%p10130, %r87945, 1;
	selp.b32 	%r87946, -1727483681, 0, %p10130;
	xor.b32  	%r87947, %r87946, %r87943;
	xor.b32  	%r87948, %r87947, %r87944;
	st.local.u32 	[%rd5+2492], %r87948;
	mov.b32 	%r101304, 0;
$L__BB3_667:
	add.s32 	%r101304, %r101304, 1;
	st.local.u32 	[%rd5+2496], %r101304;
	add.s32 	%r1510, %r101299, 1;
	setp.ne.s32 	%p10131, %r101299, %r25;
	mov.u32 	%r101299, %r1510;
	@%p10131 bra 	$L__BB3_661;
$L__BB3_668:
	setp.lt.s32 	%p10132, %r101304, 624;
	@%p10132 bra 	$L__BB3_674;
	mov.b32 	%r101309, 0;
	mov.u64 	%rd6248, %rd5;
$L__BB3_670:
	and.b32  	%r87950, %r101305, -2147483648;
	ld.local.u32 	%r87951, [%rd6248+4];
	and.b32  	%r87952, %r87951, 2147483646;
	or.b32  	%r87953, %r87952, %r87950;
	ld.local.u32 	%r87954, [%rd6248+1588];
	shr.u32 	%r87955, %r87953, 1;
	and.b32  	%r87956, %r87951, 1;
	setp.eq.b32 	%p10133, %r87956, 1;
	selp.b32 	%r87957, -1727483681, 0, %p10133;
	xor.b32  	%r87958, %r87957, %r87954;
	xor.b32  	%r87959, %r87958, %r87955;
	st.local.u32 	[%rd6248], %r87959;
	and.b32  	%r87960, %r87951, -2147483648;
	ld.local.u32 	%r87961, [%rd6248+8];
	and.b32  	%r87962, %r87961, 2147483646;
	or.b32  	%r87963, %r87962, %r87960;
	ld.local.u32 	%r87964, [%rd6248+1592];
	shr.u32 	%r87965, %r87963, 1;
	and.b32  	%r87966, %r87961, 1;
	setp.eq.b32 	%p10134, %r87966, 1;
	selp.b32 	%r87967, -1727483681, 0, %p10134;
	xor.b32  	%r87968, %r87967, %r87964;
	xor.b32  	%r87969, %r87968, %r87965;
	st.local.u32 	[%rd6248+4], %r87969;
	and.b32  	%r87970, %r87961, -2147483648;
	ld.local.u32 	%r1515, [%rd6248+12];
	and.b32  	%r87971, %r1515, 2147483646;
	or.b32  	%r87972, %r87971, %r87970;
	ld.local.u32 	%r87973, [%rd6248+1596];
	shr.u32 	%r87974, %r87972, 1;
	and.b32  	%r87975, %r1515, 1;
	setp.eq.b32 	%p10135, %r87975, 1;
	selp.b32 	%r87976, -1727483681, 0, %p10135;
	xor.b32  	%r87977, %r87976, %r87973;
	xor.b32  	%r87978, %r87977, %r87974;
	st.local.u32 	[%rd6248+8], %r87978;
	setp.ne.s32 	%p10136, %r101309, 224;
	@%p10136 bra 	$L__BB3_766;
	ld.local.u32 	%r101311, [%rd5+908];
	add.s64 	%rd6249, %rd5, 924;
	mov.b32 	%r101310, 0;
$L__BB3_672:
	and.b32  	%r87989, %r101311, -2147483648;
	ld.local.u32 	%r87990, [%rd6249+-12];
	and.b32  	%r87991, %r87990, 2147483646;
	or.b32  	%r87992, %r87991, %r87989;
	ld.local.u32 	%r87993, [%rd6249+-924];
	shr.u32 	%r87994, %r87992, 1;
	and.b32  	%r87995, %r87990, 1;
	setp.eq.b32 	%p10138, %r87995, 1;
	selp.b32 	%r87996, -1727483681, 0, %p10138;
	xor.b32  	%r87997, %r87996, %r87993;
	xor.b32  	%r87998, %r87997, %r87994;
	st.local.u32 	[%rd6249+-16], %r87998;
	and.b32  	%r87999, %r87990, -2147483648;
	ld.local.u32 	%r88000, [%rd6249+-8];
	and.b32  	%r88001, %r88000, 2147483646;
	or.b32  	%r88002, %r88001, %r87999;
	ld.local.u32 	%r88003, [%rd6249+-920];
	shr.u32 	%r88004, %r88002, 1;
	and.b32  	%r88005, %r88000, 1;
	setp.eq.b32 	%p10139, %r88005, 1;
	selp.b32 	%r88006, -1727483681, 0, %p10139;
	xor.b32  	%r88007, %r88006, %r88003;
	xor.b32  	%r88008, %r88007, %r88004;
	st.local.u32 	[%rd6249+-12], %r88008;
	and.b32  	%r88009, %r88000, -2147483648;
	ld.local.u32 	%r88010, [%rd6249+-4];
	and.b32  	%r88011, %r88010, 2147483646;
	or.b32  	%r88012, %r88011, %r88009;
	ld.local.u32 	%r88013, [%rd6249+-916];
	shr.u32 	%r88014, %r88012, 1;
	and.b32  	%r88015, %r88010, 1;
	setp.eq.b32 	%p10140, %r88015, 1;
	selp.b32 	%r88016, -1727483681, 0, %p10140;
	xor.b32  	%r88017, %r88016, %r88013;
	xor.b32  	%r88018, %r88017, %r88014;
	st.local.u32 	[%rd6249+-8], %r88018;
	and.b32  	%r88019, %r88010, -2147483648;
	ld.local.u32 	%r101311, [%rd6249];
	and.b32  	%r88020, %r101311, 2147483646;
	or.b32  	%r88021, %r88020, %r88019;
	ld.local.u32 	%r88022, [%rd6249+-912];
	shr.u32 	%r88023, %r88021, 1;
	and.b32  	%r88024, %r101311, 1;
	setp.eq.b32 	%p10141, %r88024, 1;
	selp.b32 	%r88025, -1727483681, 0, %p10141;
	xor.b32  	%r88026, %r88025, %r88022;
	xor.b32  	%r88027, %r88026, %r88023;
	st.local.u32 	[%rd6249+-4], %r88027;
	add.s32 	%r101310, %r101310, 4;
	add.s64 	%rd6249, %rd6249, 16;
	setp.ne.s32 	%p10142, %r101310, 396;
	@%p10142 bra 	$L__BB3_672;
	ld.local.u32 	%r88029, [%rd12];
	and.b32  	%r88030, %r88029, -2147483648;
	ld.local.u32 	%r101305, [%rd14];
	and.b32  	%r88031, %r101305, 2147483646;
	or.b32  	%r88032, %r88031, %r88030;
	ld.local.u32 	%r88033, [%rd13];
	shr.u32 	%r88034, %r88032, 1;
	and.b32  	%r88035, %r101305, 1;
	setp.eq.b32 	%p10143, %r88035, 1;
	selp.b32 	%r88036, -1727483681, 0, %p10143;
	xor.b32  	%r88037, %r88036, %r88033;
	xor.b32  	%r88038, %r88037, %r88034;
	st.local.u32 	[%rd12], %r88038;
	mov.b32 	%r101304, 0;
$L__BB3_674:
	add.s32 	%r101319, %r101304, 1;
	st.local.u32 	[%rd5+2496], %r101319;
	mul.wide.s32 	%rd5679, %r101304, 4;
	add.s64 	%rd5680, %rd5, %rd5679;
	ld.local.u32 	%r88039, [%rd5680];
	shr.u32 	%r88040, %r88039, 11;
	xor.b32  	%r88041, %r88040, %r88039;
	shl.b32 	%r88042, %r88041, 7;
	and.b32  	%r88043, %r88042, -1658038656;
	xor.b32  	%r1525, %r88043, %r88041;
	setp.lt.s32 	%p10144, %r101304, 623;
	@%p10144 bra 	$L__BB3_680;
	mov.b32 	%r101315, 0;
	mov.u64 	%rd6250, %rd5;
$L__BB3_676:
	and.b32  	%r88045, %r101305, -2147483648;
	ld.local.u32 	%r88046, [%rd6250+4];
	and.b32  	%r88047, %r88046, 2147483646;
	or.b32  	%r88048, %r88047, %r88045;
	ld.local.u32 	%r88049, [%rd6250+1588];
	shr.u32 	%r88050, %r88048, 1;
	and.b32  	%r88051, %r88046, 1;
	setp.eq.b32 	%p10145, %r88051, 1;
	selp.b32 	%r88052, -1727483681, 0, %p10145;
	xor.b32  	%r88053, %r88052, %r88049;
	xor.b32  	%r88054, %r88053, %r88050;
	st.local.u32 	[%rd6250], %r88054;
	and.b32  	%r88055, %r88046, -2147483648;
	ld.local.u32 	%r88056, [%rd6250+8];
	and.b32  	%r88057, %r88056, 2147483646;
	or.b32  	%r88058, %r88057, %r88055;
	ld.local.u32 	%r88059, [%rd6250+1592];
	shr.u32 	%r88060, %r88058, 1;
	and.b32  	%r88061, %r88056, 1;
	setp.eq.b32 	%p10146, %r88061, 1;
	selp.b32 	%r88062, -1727483681, 0, %p10146;
	xor.b32  	%r88063, %r88062, %r88059;
	xor.b32  	%r88064, %r88063, %r88060;
	st.local.u32 	[%rd6250+4], %r88064;
	and.b32  	%r88065, %r88056, -2147483648;
	ld.local.u32 	%r1528, [%rd6250+12];
	and.b32  	%r88066, %r1528, 2147483646;
	or.b32  	%r88067, %r88066, %r88065;
	ld.local.u32 	%r88068, [%rd6250+1596];
	shr.u32 	%r88069, %r88067, 1;
	and.b32  	%r88070, %r1528, 1;
	setp.eq.b32 	%p10147, %r88070, 1;
	selp.b32 	%r88071, -1727483681, 0, %p10147;
	xor.b32  	%r88072, %r88071, %r88068;
	xor.b32  	%r88073, %r88072, %r88069;
	st.local.u32 	[%rd6250+8], %r88073;
	setp.ne.s32 	%p10148, %r101315, 224;
	@%p10148 bra 	$L__BB3_765;
	ld.local.u32 	%r101317, [%rd5+908];
	add.s64 	%rd6251, %rd5, 924;
	mov.b32 	%r101316, 0;
$L__BB3_678:
	and.b32  	%r88084, %r101317, -2147483648;
	ld.local.u32 	%r88085, [%rd6251+-12];
	and.b32  	%r88086, %r88085, 2147483646;
	or.b32  	%r88087, %r88086, %r88084;
	ld.local.u32 	%r88088, [%rd6251+-924];
	shr.u32 	%r88089, %r88087, 1;
	and.b32  	%r88090, %r88085, 1;
	setp.eq.b32 	%p10150, %r88090, 1;
	selp.b32 	%r88091, -1727483681, 0, %p10150;
	xor.b32  	%r88092, %r88091, %r88088;
	xor.b32  	%r88093, %r88092, %r88089;
	st.local.u32 	[%rd6251+-16], %r88093;
	and.b32  	%r88094, %r88085, -2147483648;
	ld.local.u32 	%r88095, [%rd6251+-8];
	and.b32  	%r88096, %r88095, 2147483646;
	or.b32  	%r88097, %r88096, %r88094;
	ld.local.u32 	%r88098, [%rd6251+-920];
	shr.u32 	%r88099, %r88097, 1;
	and.b32  	%r88100, %r88095, 1;
	setp.eq.b32 	%p10151, %r88100, 1;
	selp.b32 	%r88101, -1727483681, 0, %p10151;
	xor.b32  	%r88102, %r88101, %r88098;
	xor.b32  	%r88103, %r88102, %r88099;
	st.local.u32 	[%rd6251+-12], %r88103;
	and.b32  	%r88104, %r88095, -2147483648;
	ld.local.u32 	%r88105, [%rd6251+-4];
	and.b32  	%r88106, %r88105, 2147483646;
	or.b32  	%r88107, %r88106, %r88104;
	ld.local.u32 	%r88108, [%rd6251+-916];
	shr.u32 	%r88109, %r88107, 1;
	and.b32  	%r88110, %r88105, 1;
	setp.eq.b32 	%p10152, %r88110, 1;
	selp.b32 	%r88111, -1727483681, 0, %p10152;
	xor.b32  	%r88112, %r88111, %r88108;
	xor.b32  	%r88113, %r88112, %r88109;
	st.local.u32 	[%rd6251+-8], %r88113;
	and.b32  	%r88114, %r88105, -2147483648;
	ld.local.u32 	%r101317, [%rd6251];
	and.b32  	%r88115, %r101317, 2147483646;
	or.b32  	%r88116, %r88115, %r88114;
	ld.local.u32 	%r88117, [%rd6251+-912];
	shr.u32 	%r88118, %r88116, 1;
	and.b32  	%r88119, %r101317, 1;
	setp.eq.b32 	%p10153, %r88119, 1;
	selp.b32 	%r88120, -1727483681, 0, %p10153;
	xor.b32  	%r88121, %r88120, %r88117;
	xor.b32  	%r88122, %r88121, %r88118;
	st.local.u32 	[%rd6251+-4], %r88122;
	add.s32 	%r101316, %r101316, 4;
	add.s64 	%rd6251, %rd6251, 16;
	setp.ne.s32 	%p10154, %r101316, 396;
	@%p10154 bra 	$L__BB3_678;
	ld.local.u32 	%r88124, [%rd12];
	and.b32  	%r88125, %r88124, -2147483648;
	ld.local.u32 	%r101305, [%rd14];
	and.b32  	%r88126, %r101305, 2147483646;
	or.b32  	%r88127, %r88126, %r88125;
	ld.local.u32 	%r88128, [%rd13];
	shr.u32 	%r88129, %r88127, 1;
	and.b32  	%r88130, %r101305, 1;
	setp.eq.b32 	%p10155, %r88130, 1;
	selp.b32 	%r88131, -1727483681, 0, %p10155;
	xor.b32  	%r88132, %r88131, %r88128;
	xor.b32  	%r88133, %r88132, %r88129;
	st.local.u32 	[%rd12], %r88133;
	mov.b32 	%r101319, 0;
$L__BB3_680:
	add.s32 	%r101325, %r101319, 1;
	st.local.u32 	[%rd5+2496], %r101325;
	mul.wide.s32 	%rd5681, %r101319, 4;
	add.s64 	%rd5682, %rd5, %rd5681;
	ld.local.u32 	%r88134, [%rd5682];
	shr.u32 	%r88135, %r88134, 11;
	xor.b32  	%r88136, %r88135, %r88134;
	shl.b32 	%r88137, %r88136, 7;
	and.b32  	%r88138, %r88137, -1658038656;
	xor.b32  	%r1538, %r88138, %r88136;
	setp.lt.s32 	%p10156, %r101319, 623;
	@%p10156 bra 	$L__BB3_686;
	mov.b32 	%r101321, 0;
	mov.u64 	%rd6252, %rd5;
$L__BB3_682:
	and.b32  	%r88140, %r101305, -2147483648;
	ld.local.u32 	%r88141, [%rd6252+4];
	and.b32  	%r88142, %r88141, 2147483646;
	or.b32  	%r88143, %r88142, %r88140;
	ld.local.u32 	%r88144, [%rd6252+1588];
	shr.u32 	%r88145, %r88143, 1;
	and.b32  	%r88146, %r88141, 1;
	setp.eq.b32 	%p10157, %r88146, 1;
	selp.b32 	%r88147, -1727483681, 0, %p10157;
	xor.b32  	%r88148, %r88147, %r88144;
	xor.b32  	%r88149, %r88148, %r88145;
	st.local.u32 	[%rd6252], %r88149;
	and.b32  	%r88150, %r88141, -2147483648;
	ld.local.u32 	%r88151, [%rd6252+8];
	and.b32  	%r88152, %r88151, 2147483646;
	or.b32  	%r88153, %r88152, %r88150;
	ld.local.u32 	%r88154, [%rd6252+1592];
	shr.u32 	%r88155, %r88153, 1;
	and.b32  	%r88156, %r88151, 1;
	setp.eq.b32 	%p10158, %r88156, 1;
	selp.b32 	%r88157, -1727483681, 0, %p10158;
	xor.b32  	%r88158, %r88157, %r88154;
	xor.b32  	%r88159, %r88158, %r88155;
	st.local.u32 	[%rd6252+4], %r88159;
	and.b32  	%r88160, %r88151, -2147483648;
	ld.local.u32 	%r1541, [%rd6252+12];
	and.b32  	%r88161, %r1541, 2147483646;
	or.b32  	%r88162, %r88161, %r88160;
	ld.local.u32 	%r88163, [%rd6252+1596];
	shr.u32 	%r88164, %r88162, 1;
	and.b32  	%r88165, %r1541, 1;
	setp.eq.b32 	%p10159, %r88165, 1;
	selp.b32 	%r88166, -1727483681, 0, %p10159;
	xor.b32  	%r88167, %r88166, %r88163;
	xor.b32  	%r88168, %r88167, %r88164;
	st.local.u32 	[%rd6252+8], %r88168;
	setp.ne.s32 	%p10160, %r101321, 224;
	@%p10160 bra 	$L__BB3_764;
	ld.local.u32 	%r101323, [%rd5+908];
	add.s64 	%rd6253, %rd5, 924;
	mov.b32 	%r101322, 0;
$L__BB3_684:
	and.b32  	%r88179, %r101323, -2147483648;
	ld.local.u32 	%r88180, [%rd6253+-12];
	and.b32  	%r88181, %r88180, 2147483646;
	or.b32  	%r88182, %r88181, %r88179;
	ld.local.u32 	%r88183, [%rd6253+-924];
	shr.u32 	%r88184, %r88182, 1;
	and.b32  	%r88185, %r88180, 1;
	setp.eq.b32 	%p10162, %r88185, 1;
	selp.b32 	%r88186, -1727483681, 0, %p10162;
	xor.b32  	%r88187, %r88186, %r88183;
	xor.b32  	%r88188, %r88187, %r88184;
	st.local.u32 	[%rd6253+-16], %r88188;
	and.b32  	%r88189, %r88180, -2147483648;
	ld.local.u32 	%r88190, [%rd6253+-8];
	and.b32  	%r88191, %r88190, 2147483646;
	or.b32  	%r88192, %r88191, %r88189;
	ld.local.u32 	%r88193, [%rd6253+-920];
	shr.u32 	%r88194, %r88192, 1;
	and.b32  	%r88195, %r88190, 1;
	setp.eq.b32 	%p10163, %r88195, 1;
	selp.b32 	%r88196, -1727483681, 0, %p10163;
	xor.b32  	%r88197, %r88196, %r88193;
	xor.b32  	%r88198, %r88197, %r88194;
	st.local.u32 	[%rd6253+-12], %r88198;
	and.b32  	%r88199, %r88190, -2147483648;
	ld.local.u32 	%r88200, [%rd6253+-4];
	and.b32  	%r88201, %r88200, 2147483646;
	or.b32  	%r88202, %r88201, %r88199;
	ld.local.u32 	%r88203, [%rd6253+-916];
	shr.u32 	%r88204, %r88202, 1;
	and.b32  	%r88205, %r88200, 1;
	setp.eq.b32 	%p10164, %r88205, 1;
	selp.b32 	%r88206, -1727483681, 0, %p10164;
	xor.b32  	%r88207, %r88206, %r88203;
	xor.b32  	%r88208, %r88207, %r88204;
	st.local.u32 	[%rd6253+-8], %r88208;
	and.b32  	%r88209, %r88200, -2147483648;
	ld.local.u32 	%r101323, [%rd6253];
	and.b32  	%r88210, %r101323, 2147483646;
	or.b32  	%r88211, %r88210, %r88209;
	ld.local.u32 	%r88212, [%rd6253+-912];
	shr.u32 	%r88213, %r88211, 1;
	and.b32  	%r88214, %r101323, 1;
	setp.eq.b32 	%p10165, %r88214, 1;
	selp.b32 	%r88215, -1727483681, 0, %p10165;
	xor.b32  	%r88216, %r88215, %r88212;
	xor.b32  	%r88217, %r88216, %r88213;
	st.local.u32 	[%rd6253+-4], %r88217;
	add.s32 	%r101322, %r101322, 4;
	add.s64 	%rd6253, %rd6253, 16;
	setp.ne.s32 	%p10166, %r101322, 396;
	@%p10166 bra 	$L__BB3_684;
	ld.local.u32 	%r88219, [%rd12];
	and.b32  	%r88220, %r88219, -2147483648;
	ld.local.u32 	%r101305, [%rd14];
	and.b32  	%r88221, %r101305, 2147483646;
	or.b32  	%r88222, %r88221, %r88220;
	ld.local.u32 	%r88223, [%rd13];
	shr.u32 	%r88224, %r88222, 1;
	and.b32  	%r88225, %r101305, 1;
	setp.eq.b32 	%p10167, %r88225, 1;
	selp.b32 	%r88226, -1727483681, 0, %p10167;
	xor.b32  	%r88227, %r88226, %r88223;
	xor.b32  	%r88228, %r88227, %r88224;
	st.local.u32 	[%rd12], %r88228;
	mov.b32 	%r101325, 0;
$L__BB3_686:
	add.s32 	%r101331, %r101325, 1;
	st.local.u32 	[%rd5+2496], %r101331;
	mul.wide.s32 	%rd5683, %r101325, 4;
	add.s64 	%rd5684, %rd5, %rd5683;
	ld.local.u32 	%r88229, [%rd5684];
	shr.u32 	%r88230, %r88229, 11;
	xor.b32  	%r88231, %r88230, %r88229;
	shl.b32 	%r88232, %r88231, 7;
	and.b32  	%r88233, %r88232, -1658038656;
	xor.b32  	%r1551, %r88233, %r88231;
	setp.lt.s32 	%p10168, %r101325, 623;
	@%p10168 bra 	$L__BB3_692;
	mov.b32 	%r101327, 0;
	mov.u64 	%rd6254, %rd5;
$L__BB3_688:
	and.b32  	%r88235, %r101305, -2147483648;
	ld.local.u32 	%r88236, [%rd6254+4];
	and.b32  	%r88237, %r88236, 2147483646;
	or.b32  	%r88238, %r88237, %r88235;
	ld.local.u32 	%r88239, [%rd6254+1588];
	shr.u32 	%r88240, %r88238, 1;
	and.b32  	%r88241, %r88236, 1;
	setp.eq.b32 	%p10169, %r88241, 1;
	selp.b32 	%r88242, -1727483681, 0, %p10169;
	xor.b32  	%r88243, %r88242, %r88239;
	xor.b32  	%r88244, %r88243, %r88240;
	st.local.u32 	[%rd6254], %r88244;
	and.b32  	%r88245, %r88236, -2147483648;
	ld.local.u32 	%r88246, [%rd6254+8];
	and.b32  	%r88247, %r88246, 2147483646;
	or.b32  	%r88248, %r88247, %r88245;
	ld.local.u32 	%r88249, [%rd6254+1592];
	shr.u32 	%r88250, %r88248, 1;
	and.b32  	%r88251, %r88246, 1;
	setp.eq.b32 	%p10170, %r88251, 1;
	selp.b32 	%r88252, -1727483681, 0, %p10170;
	xor.b32  	%r88253, %r88252, %r88249;
	xor.b32  	%r88254, %r88253, %r88250;
	st.local.u32 	[%rd6254+4], %r88254;
	and.b32  	%r88255, %r88246, -2147483648;
	ld.local.u32 	%r1554, [%rd6254+12];
	and.b32  	%r88256, %r1554, 2147483646;
	or.b32  	%r88257, %r88256, %r88255;
	ld.local.u32 	%r88258, [%rd6254+1596];
	shr.u32 	%r88259, %r88257, 1;
	and.b32  	%r88260, %r1554, 1;
	setp.eq.b32 	%p10171, %r88260, 1;
	selp.b32 	%r88261, -1727483681, 0, %p10171;
	xor.b32  	%r88262, %r88261, %r88258;
	xor.b32  	%r88263, %r88262, %r88259;
	st.local.u32 	[%rd6254+8], %r88263;
	setp.ne.s32 	%p10172, %r101327, 224;
	@%p10172 bra 	$L__BB3_763;
	ld.local.u32 	%r101329, [%rd5+908];
	add.s64 	%rd6255, %rd5, 924;
	mov.b32 	%r101328, 0;
$L__BB3_690:
	and.b32  	%r88274, %r101329, -2147483648;
	ld.local.u32 	%r88275, [%rd6255+-12];
	and.b32  	%r88276, %r88275, 2147483646;
	or.b32  	%r88277, %r88276, %r88274;
	ld.local.u32 	%r88278, [%rd6255+-924];
	shr.u32 	%r88279, %r88277, 1;
	and.b32  	%r88280, %r88275, 1;
	setp.eq.b32 	%p10174, %r88280, 1;
	selp.b32 	%r88281, -1727483681, 0, %p10174;
	xor.b32  	%r88282, %r88281, %r88278;
	xor.b32  	%r88283, %r88282, %r88279;
	st.local.u32 	[%rd6255+-16], %r88283;
	and.b32  	%r88284, %r88275, -2147483648;
	ld.local.u32 	%r88285, [%rd6255+-8];
	and.b32  	%r88286, %r88285, 2147483646;
	or.b32  	%r88287, %r88286, %r88284;
	ld.local.u32 	%r88288, [%rd6255+-920];
	shr.u32 	%r88289, %r88287, 1;
	and.b32  	%r88290, %r88285, 1;
	setp.eq.b32 	%p10175, %r88290, 1;
	selp.b32 	%r88291, -1727483681, 0, %p10175;
	xor.b32  	%r88292, %r88291, %r88288;
	xor.b32  	%r88293, %r88292, %r88289;
	st.local.u32 	[%rd6255+-12], %r88293;
	and.b32  	%r88294, %r88285, -2147483648;
	ld.local.u32 	%r88295, [%rd6255+-4];
	and.b32  	%r88296, %r88295, 2147483646;
	or.b32  	%r88297, %r88296, %r88294;
	ld.local.u32 	%r88298, [%rd6255+-916];
	shr.u32 	%r88299, %r88297, 1;
	and.b32  	%r88300, %r88295, 1;
	setp.eq.b32 	%p10176, %r88300, 1;
	selp.b32 	%r88301, -1727483681, 0, %p10176;
	xor.b32  	%r88302, %r88301, %r88298;
	xor.b32  	%r88303, %r88302, %r88299;
	st.local.u32 	[%rd6255+-8], %r88303;
	and.b32  	%r88304, %r88295, -2147483648;
	ld.local.u32 	%r101329, [%rd6255];
	and.b32  	%r88305, %r101329, 2147483646;
	or.b32  	%r88306, %r88305, %r88304;
	ld.local.u32 	%r88307, [%rd6255+-912];
	shr.u32 	%r88308, %r88306, 1;
	and.b32  	%r88309, %r101329, 1;
	setp.eq.b32 	%p10177, %r88309, 1;
	selp.b32 	%r88310, -1727483681, 0, %p10177;
	xor.b32  	%r88311, %r88310, %r88307;
	xor.b32  	%r88312, %r88311, %r88308;
	st.local.u32 	[%rd6255+-4], %r88312;
	add.s32 	%r101328, %r101328, 4;
	add.s64 	%rd6255, %rd6255, 16;
	setp.ne.s32 	%p10178, %r101328, 396;
	@%p10178 bra 	$L__BB3_690;
	ld.local.u32 	%r88314, [%rd12];
	and.b32  	%r88315, %r88314, -2147483648;
	ld.local.u32 	%r101305, [%rd14];
	and.b32  	%r88316, %r101305, 2147483646;
	or.b32  	%r88317, %r88316, %r88315;
	ld.local.u32 	%r88318, [%rd13];
	shr.u32 	%r88319, %r88317, 1;
	and.b32  	%r88320, %r101305, 1;
	setp.eq.b32 	%p10179, %r88320, 1;
	selp.b32 	%r88321, -1727483681, 0, %p10179;
	xor.b32  	%r88322, %r88321, %r88318;
	xor.b32  	%r88323, %r88322, %r88319;
	st.local.u32 	[%rd12], %r88323;
	mov.b32 	%r101331, 0;
$L__BB3_692:
	add.s32 	%r101337, %r101331, 1;
	st.local.u32 	[%rd5+2496], %r101337;
	mul.wide.s32 	%rd5685, %r101331, 4;
	add.s64 	%rd5686, %rd5, %rd5685;
	ld.local.u32 	%r88324, [%rd5686];
	shr.u32 	%r88325, %r88324, 11;
	xor.b32  	%r88326, %r88325, %r88324;
	shl.b32 	%r88327, %r88326, 7;
	and.b32  	%r88328, %r88327, -1658038656;
	xor.b32  	%r1564, %r88328, %r88326;
	setp.lt.s32 	%p10180, %r101331, 623;
	@%p10180 bra 	$L__BB3_698;
	mov.b32 	%r101333, 0;
	mov.u64 	%rd6256, %rd5;
$L__BB3_694:
	and.b32  	%r88330, %r101305, -2147483648;
	ld.local.u32 	%r88331, [%rd6256+4];
	and.b32  	%r88332, %r88331, 2147483646;
	or.b32  	%r88333, %r88332, %r88330;
	ld.local.u32 	%r88334, [%rd6256+1588];
	shr.u32 	%r88335, %r88333, 1;
	and.b32  	%r88336, %r88331, 1;
	setp.eq.b32 	%p10181, %r88336, 1;
	selp.b32 	%r88337, -1727483681, 0, %p10181;
	xor.b32  	%r88338, %r88337, %r88334;
	xor.b32  	%r88339, %r88338, %r88335;
	st.local.u32 	[%rd6256], %r88339;
	and.b32  	%r88340, %r88331, -2147483648;
	ld.local.u32 	%r88341, [%rd6256+8];
	and.b32  	%r88342, %r88341, 2147483646;
	or.b32  	%r88343, %r88342, %r88340;
	ld.local.u32 	%r88344, [%rd6256+1592];
	shr.u32 	%r88345, %r88343, 1;
	and.b32  	%r88346, %r88341, 1;
	setp.eq.b32 	%p10182, %r88346, 1;
	selp.b32 	%r88347, -1727483681, 0, %p10182;
	xor.b32  	%r88348, %r88347, %r88344;
	xor.b32  	%r88349, %r88348, %r88345;
	st.local.u32 	[%rd6256+4], %r88349;
	and.b32  	%r88350, %r88341, -2147483648;
	ld.local.u32 	%r1567, [%rd6256+12];
	and.b32  	%r88351, %r1567, 2147483646;
	or.b32  	%r88352, %r88351, %r88350;
	ld.local.u32 	%r88353, [%rd6256+1596];
	shr.u32 	%r88354, %r88352, 1;
	and.b32  	%r88355, %r1567, 1;
	setp.eq.b32 	%p10183, %r88355, 1;
	selp.b32 	%r88356, -1727483681, 0, %p10183;
	xor.b32  	%r88357, %r88356, %r88353;
	xor.b32  	%r88358, %r88357, %r88354;
	st.local.u32 	[%rd6256+8], %r88358;
	setp.ne.s32 	%p10184, %r101333, 224;
	@%p10184 bra 	$L__BB3_762;
	ld.local.u32 	%r101334, [%rd9];
	mov.b32 	%r101335, 227;
$L__BB3_696:
	mul.wide.u32 	%rd5687, %r101335, 4;
	add.s64 	%rd5688, %rd5, %rd5687;
	and.b32  	%r88369, %r101334, -2147483648;
	ld.local.u32 	%r88370, [%rd5688+4];
	and.b32  	%r88371, %r88370, 2147483646;
	or.b32  	%r88372, %r88371, %r88369;
	ld.local.u32 	%r88373, [%rd5688+-908];
	shr.u32 	%r88374, %r88372, 1;
	and.b32  	%r88375, %r88370, 1;
	setp.eq.b32 	%p10186, %r88375, 1;
	selp.b32 	%r88376, -1727483681, 0, %p10186;
	xor.b32  	%r88377, %r88376, %r88373;
	xor.b32  	%r88378, %r88377, %r88374;
	st.local.u32 	[%rd5688], %r88378;
	and.b32  	%r88379, %r88370, -2147483648;
	ld.local.u32 	%r88380, [%rd5688+8];
	and.b32  	%r88381, %r88380, 2147483646;
	or.b32  	%r88382, %r88381, %r88379;
	ld.local.u32 	%r88383, [%rd5688+-904];
	shr.u32 	%r88384, %r88382, 1;
	and.b32  	%r88385, %r88380, 1;
	setp.eq.b32 	%p10187, %r88385, 1;
	selp.b32 	%r88386, -1727483681, 0, %p10187;
	xor.b32  	%r88387, %r88386, %r88383;
	xor.b32  	%r88388, %r88387, %r88384;
	st.local.u32 	[%rd5688+4], %r88388;
	and.b32  	%r88389, %r88380, -2147483648;
	ld.local.u32 	%r88390, [%rd5688+12];
	and.b32  	%r88391, %r88390, 2147483646;
	or.b32  	%r88392, %r88391, %r88389;
	ld.local.u32 	%r88393, [%rd5688+-900];
	shr.u32 	%r88394, %r88392, 1;
	and.b32  	%r88395, %r88390, 1;
	setp.eq.b32 	%p10188, %r88395, 1;
	selp.b32 	%r88396, -1727483681, 0, %p10188;
	xor.b32  	%r88397, %r88396, %r88393;
	xor.b32  	%r88398, %r88397, %r88394;
	st.local.u32 	[%rd5688+8], %r88398;
	and.b32  	%r88399, %r88390, -2147483648;
	add.s32 	%r101335, %r101335, 4;
	ld.local.u32 	%r101334, [%rd5688+16];
	and.b32  	%r88400, %r101334, 2147483646;
	or.b32  	%r88401, %r88400, %r88399;
	ld.local.u32 	%r88402, [%rd5688+-896];
	shr.u32 	%r88403, %r88401, 1;
	and.b32  	%r88404, %r101334, 1;
	setp.eq.b32 	%p10189, %r88404, 1;
	selp.b32 	%r88405, -1727483681, 0, %p10189;
	xor.b32  	%r88406, %r88405, %r88402;
	xor.b32  	%r88407, %r88406, %r88403;
	st.local.u32 	[%rd5688+12], %r88407;
	setp.ne.s32 	%p10190, %r101335, 623;
	@%p10190 bra 	$L__BB3_696;
	ld.local.u32 	%r88409, [%rd5+2492];
	and.b32  	%r88410, %r88409, -2147483648;
	ld.local.u32 	%r101305, [%rd5];
	and.b32  	%r88411, %r101305, 2147483646;
	or.b32  	%r88412, %r88411, %r88410;
	ld.local.u32 	%r88413, [%rd5+1584];
	shr.u32 	%r88414, %r88412, 1;
	and.b32  	%r88415, %r101305, 1;
	setp.eq.b32 	%p10191, %r88415, 1;
	selp.b32 	%r88416, -1727483681, 0, %p10191;
	xor.b32  	%r88417, %r88416, %r88413;
	xor.b32  	%r88418, %r88417, %r88414;
	st.local.u32 	[%rd5+2492], %r88418;
	mov.b32 	%r101337, 0;
$L__BB3_698:
	setp.gt.u32 	%p10193, %r15023, %r15024;
	add.s32 	%r101357, %r101337, 1;
	st.local.u32 	[%rd5+2496], %r101357;
	mul.wide.s32 	%rd5689, %r101337, 4;
	add.s64 	%rd5690, %rd5, %rd5689;
	ld.local.u32 	%r88419, [%rd5690];
	shr.u32 	%r88420, %r88419, 11;
	xor.b32  	%r88421, %r88420, %r88419;
	shl.b32 	%r88422, %r88421, 7;
	and.b32  	%r88423, %r88422, -1658038656;
	xor.b32  	%r88424, %r88423, %r88421;
	shl.b32 	%r88425, %r88424, 15;
	and.b32  	%r88426, %r88425, -402653184;
	xor.b32  	%r88427, %r88426, %r88424;
	shr.u32 	%r88428, %r88427, 27;
	shl.b32 	%r88429, %r1525, 15;
	and.b32  	%r88430, %r88429, -402653184;
	xor.b32  	%r88431, %r88430, %r1525;
	shr.u32 	%r88432, %r88431, 7;
	and.b32  	%r88433, %r88432, 32505856;
	shl.b32 	%r88434, %r1538, 15;
	and.b32  	%r88435, %r88434, -402653184;
	xor.b32  	%r88436, %r88435, %r1538;
	shr.u32 	%r88437, %r88436, 12;
	and.b32  	%r88438, %r88437, 1015808;
	or.b32  	%r88439, %r88438, %r88433;
	shl.b32 	%r88440, %r1551, 15;
	and.b32  	%r88441, %r88440, -402653184;
	xor.b32  	%r88442, %r88441, %r1551;
	shr.u32 	%r88443, %r88442, 17;
	and.b32  	%r88444, %r88443, 31744;
	or.b32  	%r88445, %r88439, %r88444;
	shl.b32 	%r88446, %r1564, 15;
	and.b32  	%r88447, %r88446, -402653184;
	xor.b32  	%r88448, %r88447, %r1564;
	shr.u32 	%r88449, %r88448, 22;
	and.b32  	%r88450, %r88449, 992;
	or.b32  	%r88451, %r88445, %r88450;
	or.b32  	%r101341, %r88451, %r88428;
	mov.pred 	%p11857, 0;
	@%p10193 bra 	$L__BB3_707;
	mov.pred 	%p11857, 0;
	mov.u32 	%r101346, %r101357;
	mov.u32 	%r101340, %r15023;
$L__BB3_700:
	shl.b32 	%r1583, %r101341, 5;
	setp.lt.s32 	%p10195, %r101346, 624;
	@%p10195 bra 	$L__BB3_706;
	mov.b32 	%r101343, 0;
$L__BB3_702:
	mul.wide.u32 	%rd5691, %r101343, 4;
	add.s64 	%rd337, %rd5, %rd5691;
	and.b32  	%r88453, %r101305, -2147483648;
	ld.local.u32 	%r88454, [%rd337+4];
	and.b32  	%r88455, %r88454, 2147483646;
	or.b32  	%r88456, %r88455, %r88453;
	ld.local.u32 	%r88457, [%rd337+1588];
	shr.u32 	%r88458, %r88456, 1;
	and.b32  	%r88459, %r88454, 1;
	setp.eq.b32 	%p10196, %r88459, 1;
	selp.b32 	%r88460, -1727483681, 0, %p10196;
	xor.b32  	%r88461, %r88460, %r88457;
	xor.b32  	%r88462, %r88461, %r88458;
	st.local.u32 	[%rd337], %r88462;
	and.b32  	%r88463, %r88454, -2147483648;
	ld.local.u32 	%r88464, [%rd337+8];
	and.b32  	%r88465, %r88464, 2147483646;
	or.b32  	%r88466, %r88465, %r88463;
	ld.local.u32 	%r88467, [%rd337+1592];
	shr.u32 	%r88468, %r88466, 1;
	and.b32  	%r88469, %r88464, 1;
	setp.eq.b32 	%p10197, %r88469, 1;
	selp.b32 	%r88470, -1727483681, 0, %p10197;
	xor.b32  	%r88471, %r88470, %r88467;
	xor.b32  	%r88472, %r88471, %r88468;
	st.local.u32 	[%rd337+4], %r88472;
	and.b32  	%r88473, %r88464, -2147483648;
	ld.local.u32 	%r1586, [%rd337+12];
	and.b32  	%r88474, %r1586, 2147483646;
	or.b32  	%r88475, %r88474, %r88473;
	ld.local.u32 	%r88476, [%rd337+1596];
	shr.u32 	%r88477, %r88475, 1;
	and.b32  	%r88478, %r1586, 1;
	setp.eq.b32 	%p10198, %r88478, 1;
	selp.b32 	%r88479, -1727483681, 0, %p10198;
	xor.b32  	%r88480, %r88479, %r88476;
	xor.b32  	%r88481, %r88480, %r88477;
	st.local.u32 	[%rd337+8], %r88481;
	setp.ne.s32 	%p10199, %r101343, 224;
	@%p10199 bra 	$L__BB3_7182;
	ld.local.u32 	%r101344, [%rd9];
	mov.b32 	%r101345, 227;
$L__BB3_704:
	mul.wide.u32 	%rd5692, %r101345, 4;
	add.s64 	%rd5693, %rd5, %rd5692;
	and.b32  	%r88492, %r101344, -2147483648;
	ld.local.u32 	%r88493, [%rd5693+4];
	and.b32  	%r88494, %r88493, 2147483646;
	or.b32  	%r88495, %r88494, %r88492;
	ld.local.u32 	%r88496, [%rd5693+-908];
	shr.u32 	%r88497, %r88495, 1;
	and.b32  	%r88498, %r88493, 1;
	setp.eq.b32 	%p10201, %r88498, 1;
	selp.b32 	%r88499, -1727483681, 0, %p10201;
	xor.b32  	%r88500, %r88499, %r88496;
	xor.b32  	%r88501, %r88500, %r88497;
	st.local.u32 	[%rd5693], %r88501;
	and.b32  	%r88502, %r88493, -2147483648;
	ld.local.u32 	%r88503, [%rd5693+8];
	and.b32  	%r88504, %r88503, 2147483646;
	or.b32  	%r88505, %r88504, %r88502;
	ld.local.u32 	%r88506, [%rd5693+-904];
	shr.u32 	%r88507, %r88505, 1;
	and.b32  	%r88508, %r88503, 1;
	setp.eq.b32 	%p10202, %r88508, 1;
	selp.b32 	%r88509, -1727483681, 0, %p10202;
	xor.b32  	%r88510, %r88509, %r88506;
	xor.b32  	%r88511, %r88510, %r88507;
	st.local.u32 	[%rd5693+4], %r88511;
	and.b32  	%r88512, %r88503, -2147483648;
	ld.local.u32 	%r88513, [%rd5693+12];
	and.b32  	%r88514, %r88513, 2147483646;
	or.b32  	%r88515, %r88514, %r88512;
	ld.local.u32 	%r88516, [%rd5693+-900];
	shr.u32 	%r88517, %r88515, 1;
	and.b32  	%r88518, %r88513, 1;
	setp.eq.b32 	%p10203, %r88518, 1;
	selp.b32 	%r88519, -1727483681, 0, %p10203;
	xor.b32  	%r88520, %r88519, %r88516;
	xor.b32  	%r88521, %r88520, %r88517;
	st.local.u32 	[%rd5693+8], %r88521;
	and.b32  	%r88522, %r88513, -2147483648;
	add.s32 	%r101345, %r101345, 4;
	ld.local.u32 	%r101344, [%rd5693+16];
	and.b32  	%r88523, %r101344, 2147483646;
	or.b32  	%r88524, %r88523, %r88522;
	ld.local.u32 	%r88525, [%rd5693+-896];
	shr.u32 	%r88526, %r88524, 1;
	and.b32  	%r88527, %r101344, 1;
	setp.eq.b32 	%p10204, %r88527, 1;
	selp.b32 	%r88528, -1727483681, 0, %p10204;
	xor.b32  	%r88529, %r88528, %r88525;
	xor.b32  	%r88530, %r88529, %r88526;
	st.local.u32 	[%rd5693+12], %r88530;
	setp.ne.s32 	%p10205, %r101345, 623;
	@%p10205 bra 	$L__BB3_704;
	ld.local.u32 	%r88532, [%rd5+2492];
	and.b32  	%r88533, %r88532, -2147483648;
	ld.local.u32 	%r101305, [%rd5];
	and.b32  	%r88534, %r101305, 2147483646;
	or.b32  	%r88535, %r88534, %r88533;
	ld.local.u32 	%r88536, [%rd5+1584];
	shr.u32 	%r88537, %r88535, 1;
	and.b32  	%r88538, %r101305, 1;
	setp.eq.b32 	%p10206, %r88538, 1;
	selp.b32 	%r88539, -1727483681, 0, %p10206;
	xor.b32  	%r88540, %r88539, %r88536;
	xor.b32  	%r88541, %r88540, %r88537;
	st.local.u32 	[%rd5+2492], %r88541;
	mov.b32 	%r101346, 0;
$L__BB3_706:
	add.s32 	%r101357, %r101346, 1;
	st.local.u32 	[%rd5+2496], %r101357;
	mul.wide.s32 	%rd5694, %r101346, 4;
	add.s64 	%rd5695, %rd5, %rd5694;
	ld.local.u32 	%r88542, [%rd5695];
	shr.u32 	%r88543, %r88542, 11;
	xor.b32  	%r88544, %r88543, %r88542;
	shl.b32 	%r88545, %r88544, 7;
	and.b32  	%r88546, %r88545, -1658038656;
	xor.b32  	%r88547, %r88546, %r88544;
	shl.b32 	%r88548, %r88547, 15;
	and.b32  	%r88549, %r88548, -402653184;
	xor.b32  	%r88550, %r88549, %r88547;
	shr.u32 	%r88551, %r88550, 27;
	and.b32  	%r88553, %r1583, 1073741792;
	or.b32  	%r101341, %r88551, %r88553;
	setp.eq.s32 	%p10207, %r101341, %r15021;
	or.pred  	%p11857, %p11857, %p10207;
	add.s32 	%r101340, %r101340, 1;
	setp.gt.u32 	%p10208, %r101340, %r15024;
	mov.u32 	%r101346, %r101357;
	@%p10208 bra 	$L__BB3_707;
	bra.uni 	$L__BB3_700;
$L__BB3_707:
	setp.lt.s32 	%p10209, %r24, 1;
	@%p10209 bra 	$L__BB3_716;
	mov.b32 	%r101352, 0;
$L__BB3_709:
	setp.lt.s32 	%p10210, %r101357, 624;
	@%p10210 bra 	$L__BB3_715;
	mov.b32 	%r101354, 0;
	mov.u64 	%rd6257, %rd5;
$L__BB3_711:
	and.b32  	%r88556, %r101305, -2147483648;
	ld.local.u32 	%r88557, [%rd6257+4];
	and.b32  	%r88558, %r88557, 2147483646;
	or.b32  	%r88559, %r88558, %r88556;
	ld.local.u32 	%r88560, [%rd6257+1588];
	shr.u32 	%r88561, %r88559, 1;
	and.b32  	%r88562, %r88557, 1;
	setp.eq.b32 	%p10211, %r88562, 1;
	selp.b32 	%r88563, -1727483681, 0, %p10211;
	xor.b32  	%r88564, %r88563, %r88560;
	xor.b32  	%r88565, %r88564, %r88561;
	st.local.u32 	[%rd6257], %r88565;
	and.b32  	%r88566, %r88557, -2147483648;
	ld.local.u32 	%r88567, [%rd6257+8];
	and.b32  	%r88568, %r88567, 2147483646;
	or.b32  	%r88569, %r88568, %r88566;
	ld.local.u32 	%r88570, [%rd6257+1592];
	shr.u32 	%r88571, %r88569, 1;
	and.b32  	%r88572, %r88567, 1;
	setp.eq.b32 	%p10212, %r88572, 1;
	selp.b32 	%r88573, -1727483681, 0, %p10212;
	xor.b32  	%r88574, %r88573, %r88570;
	xor.b32  	%r88575, %r88574, %r88571;
	st.local.u32 	[%rd6257+4], %r88575;
	and.b32  	%r88576, %r88567, -2147483648;
	ld.local.u32 	%r1607, [%rd6257+12];
	and.b32  	%r88577, %r1607, 2147483646;
	or.b32  	%r88578, %r88577, %r88576;
	ld.local.u32 	%r88579, [%rd6257+1596];
	shr.u32 	%r88580, %r88578, 1;
	and.b32  	%r88581, %r1607, 1;
	setp.eq.b32 	%p10213, %r88581, 1;
	selp.b32 	%r88582, -1727483681, 0, %p10213;
	xor.b32  	%r88583, %r88582, %r88579;
	xor.b32  	%r88584, %r88583, %r88580;
	st.local.u32 	[%rd6257+8], %r88584;
	setp.ne.s32 	%p10214, %r101354, 224;
	@%p10214 bra 	$L__BB3_761;
	ld.local.u32 	%r101355, [%rd9];
	mov.b32 	%r101356, 227;
$L__BB3_713:
	mul.wide.u32 	%rd5696, %r101356, 4;
	add.s64 	%rd5697, %rd5, %rd5696;
	and.b32  	%r88595, %r101355, -2147483648;
	ld.local.u32 	%r88596, [%rd5697+4];
	and.b32  	%r88597, %r88596, 2147483646;
	or.b32  	%r88598, %r88597, %r88595;
	ld.local.u32 	%r88599, [%rd5697+-908];
	shr.u32 	%r88600, %r88598, 1;
	and.b32  	%r88601, %r88596, 1;
	setp.eq.b32 	%p10216, %r88601, 1;
	selp.b32 	%r88602, -1727483681, 0, %p10216;
	xor.b32  	%r88603, %r88602, %r88599;
	xor.b32  	%r88604, %r88603, %r88600;
	st.local.u32 	[%rd5697], %r88604;
	and.b32  	%r88605, %r88596, -2147483648;
	ld.local.u32 	%r88606, [%rd5697+8];
	and.b32  	%r88607, %r88606, 2147483646;
	or.b32  	%r88608, %r88607, %r88605;
	ld.local.u32 	%r88609, [%rd5697+-904];
	shr.u32 	%r88610, %r88608, 1;
	and.b32  	%r88611, %r88606, 1;
	setp.eq.b32 	%p10217, %r88611, 1;
	selp.b32 	%r88612, -1727483681, 0, %p10217;
	xor.b32  	%r88613, %r88612, %r88609;
	xor.b32  	%r88614, %r88613, %r88610;
	st.local.u32 	[%rd5697+4], %r88614;
	and.b32  	%r88615, %r88606, -2147483648;
	ld.local.u32 	%r88616, [%rd5697+12];
	and.b32  	%r88617, %r88616, 2147483646;
	or.b32  	%r88618, %r88617, %r88615;
	ld.local.u32 	%r88619, [%rd5697+-900];
	shr.u32 	%r88620, %r88618, 1;
	and.b32  	%r88621, %r88616, 1;
	setp.eq.b32 	%p10218, %r88621, 1;
	selp.b32 	%r88622, -1727483681, 0, %p10218;
	xor.b32  	%r88623, %r88622, %r88619;
	xor.b32  	%r88624, %r88623, %r88620;
	st.local.u32 	[%rd5697+8], %r88624;
	and.b32  	%r88625, %r88616, -2147483648;
	add.s32 	%r101356, %r101356, 4;
	ld.local.u32 	%r101355, [%rd5697+16];
	and.b32  	%r88626, %r101355, 2147483646;
	or.b32  	%r88627, %r88626, %r88625;
	ld.local.u32 	%r88628, [%rd5697+-896];
	shr.u32 	%r88629, %r88627, 1;
	and.b32  	%r88630, %r101355, 1;
	setp.eq.b32 	%p10219, %r88630, 1;
	selp.b32 	%r88631, -1727483681, 0, %p10219;
	xor.b32  	%r88632, %r88631, %r88628;
	xor.b32  	%r88633, %r88632, %r88629;
	st.local.u32 	[%rd5697+12], %r88633;
	setp.ne.s32 	%p10220, %r101356, 623;
	@%p10220 bra 	$L__BB3_713;
	ld.local.u32 	%r88635, [%rd5+2492];
	and.b32  	%r88636, %r88635, -2147483648;
	ld.local.u32 	%r101305, [%rd5];
	and.b32  	%r88637, %r101305, 2147483646;
	or.b32  	%r88638, %r88637, %r88636;
	ld.local.u32 	%r88639, [%rd5+1584];
	shr.u32 	%r88640, %r88638, 1;
	and.b32  	%r88641, %r101305, 1;
	setp.eq.b32 	%p10221, %r88641, 1;
	selp.b32 	%r88642, -1727483681, 0, %p10221;
	xor.b32  	%r88643, %r88642, %r88639;
	xor.b32  	%r88644, %r88643, %r88640;
	st.local.u32 	[%rd5+2492], %r88644;
	mov.b32 	%r101357, 0;
$L__BB3_715:
	add.s32 	%r101357, %r101357, 1;
	st.local.u32 	[%rd5+2496], %r101357;
	add.s32 	%r101352, %r101352, 1;
	setp.ne.s32 	%p10222, %r101352, %r24;
	@%p10222 bra 	$L__BB3_709;
$L__BB3_716:
	setp.lt.s32 	%p10223, %r101357, 624;
	@%p10223 bra 	$L__BB3_722;
	mov.b32 	%r101362, 0;
	mov.u64 	%rd6258, %rd5;
$L__BB3_718:
	and.b32  	%r88646, %r101305, -2147483648;
	ld.local.u32 	%r88647, [%rd6258+4];
	and.b32  	%r88648, %r88647, 2147483646;
	or.b32  	%r88649, %r88648, %r88646;
	ld.local.u32 	%r88650, [%rd6258+1588];
	shr.u32 	%r88651, %r88649, 1;
	and.b32  	%r88652, %r88647, 1;
	setp.eq.b32 	%p10224, %r88652, 1;
	selp.b32 	%r88653, -1727483681, 0, %p10224;
	xor.b32  	%r88654, %r88653, %r88650;
	xor.b32  	%r88655, %r88654, %r88651;
	st.local.u32 	[%rd6258], %r88655;
	and.b32  	%r88656, %r88647, -2147483648;
	ld.local.u32 	%r88657, [%rd6258+8];
	and.b32  	%r88658, %r88657, 2147483646;
	or.b32  	%r88659, %r88658, %r88656;
	ld.local.u32 	%r88660, [%rd6258+1592];
	shr.u32 	%r88661, %r88659, 1;
	and.b32  	%r88662, %r88657, 1;
	setp.eq.b32 	%p10225, %r88662, 1;
	selp.b32 	%r88663, -1727483681, 0, %p10225;
	xor.b32  	%r88664, %r88663, %r88660;
	xor.b32  	%r88665, %r88664, %r88661;
	st.local.u32 	[%rd6258+4], %r88665;
	and.b32  	%r88666, %r88657, -2147483648;
	ld.local.u32 	%r1622, [%rd6258+12];
	and.b32  	%r88667, %r1622, 2147483646;
	or.b32  	%r88668, %r88667, %r88666;
	ld.local.u32 	%r88669, [%rd6258+1596];
	shr.u32 	%r88670, %r88668, 1;
	and.b32  	%r88671, %r1622, 1;
	setp.eq.b32 	%p10226, %r88671, 1;
	selp.b32 	%r88672, -1727483681, 0, %p10226;
	xor.b32  	%r88673, %r88672, %r88669;
	xor.b32  	%r88674, %r88673, %r88670;
	st.local.u32 	[%rd6258+8], %r88674;
	setp.ne.s32 	%p10227, %r101362, 224;
	@%p10227 bra 	$L__BB3_760;
	ld.local.u32 	%r101364, [%rd5+908];
	add.s64 	%rd6259, %rd5, 924;
	mov.b32 	%r101363, 0;
$L__BB3_720:
	and.b32  	%r88685, %r101364, -2147483648;
	ld.local.u32 	%r88686, [%rd6259+-12];
	and.b32  	%r88687, %r88686, 2147483646;
	or.b32  	%r88688, %r88687, %r88685;
	ld.local.u32 	%r88689, [%rd6259+-924];
	shr.u32 	%r88690, %r88688, 1;
	and.b32  	%r88691, %r88686, 1;
	setp.eq.b32 	%p10229, %r88691, 1;
	selp.b32 	%r88692, -1727483681, 0, %p10229;
	xor.b32  	%r88693, %r88692, %r88689;
	xor.b32  	%r88694, %r88693, %r88690;
	st.local.u32 	[%rd6259+-16], %r88694;
	and.b32  	%r88695, %r88686, -2147483648;
	ld.local.u32 	%r88696, [%rd6259+-8];
	and.b32  	%r88697, %r88696, 2147483646;
	or.b32  	%r88698, %r88697, %r88695;
	ld.local.u32 	%r88699, [%rd6259+-920];
	shr.u32 	%r88700, %r88698, 1;
	and.b32  	%r88701, %r88696, 1;
	setp.eq.b32 	%p10230, %r88701, 1;
	selp.b32 	%r88702, -1727483681, 0, %p10230;
	xor.b32  	%r88703, %r88702, %r88699;
	xor.b32  	%r88704, %r88703, %r88700;
	st.local.u32 	[%rd6259+-12], %r88704;
	and.b32  	%r88705, %r88696, -2147483648;
	ld.local.u32 	%r88706, [%rd6259+-4];
	and.b32  	%r88707, %r88706, 2147483646;
	or.b32  	%r88708, %r88707, %r88705;
	ld.local.u32 	%r88709, [%rd6259+-916];
	shr.u32 	%r88710, %r88708, 1;
	and.b32  	%r88711, %r88706, 1;
	setp.eq.b32 	%p10231, %r88711, 1;
	selp.b32 	%r88712, -1727483681, 0, %p10231;
	xor.b32  	%r88713, %r88712, %r88709;
	xor.b32  	%r88714, %r88713, %r88710;
	st.local.u32 	[%rd6259+-8], %r88714;
	and.b32  	%r88715, %r88706, -2147483648;
	ld.local.u32 	%r101364, [%rd6259];
	and.b32  	%r88716, %r101364, 2147483646;
	or.b32  	%r88717, %r88716, %r88715;
	ld.local.u32 	%r88718, [%rd6259+-912];
	shr.u32 	%r88719, %r88717, 1;
	and.b32  	%r88720, %r101364, 1;
	setp.eq.b32 	%p10232, %r88720, 1;
	selp.b32 	%r88721, -1727483681, 0, %p10232;
	xor.b32  	%r88722, %r88721, %r88718;
	xor.b32  	%r88723, %r88722, %r88719;
	st.local.u32 	[%rd6259+-4], %r88723;
	add.s32 	%r101363, %r101363, 4;
	add.s64 	%rd6259, %rd6259, 16;
	setp.ne.s32 	%p10233, %r101363, 396;
	@%p10233 bra 	$L__BB3_720;
	ld.local.u32 	%r88725, [%rd12];
	and.b32  	%r88726, %r88725, -2147483648;
	ld.local.u32 	%r101305, [%rd14];
	and.b32  	%r88727, %r101305, 2147483646;
	or.b32  	%r88728, %r88727, %r88726;
	ld.local.u32 	%r88729, [%rd13];
	shr.u32 	%r88730, %r88728, 1;
	and.b32  	%r88731, %r101305, 1;
	setp.eq.b32 	%p10234, %r88731, 1;
	selp.b32 	%r88732, -1727483681, 0, %p10234;
	xor.b32  	%r88733, %r88732, %r88729;
	xor.b32  	%r88734, %r88733, %r88730;
	st.local.u32 	[%rd12], %r88734;
	mov.b32 	%r101357, 0;
$L__BB3_722:
	add.s32 	%r101372, %r101357, 1;
	st.local.u32 	[%rd5+2496], %r101372;
	mul.wide.s32 	%rd5698, %r101357, 4;
	add.s64 	%rd5699, %rd5, %rd5698;
	ld.local.u32 	%r88735, [%rd5699];
	shr.u32 	%r88736, %r88735, 11;
	xor.b32  	%r88737, %r88736, %r88735;
	shl.b32 	%r88738, %r88737, 7;
	and.b32  	%r88739, %r88738, -1658038656;
	xor.b32  	%r1632, %r88739, %r88737;
	setp.lt.s32 	%p10235, %r101357, 623;
	@%p10235 bra 	$L__BB3_728;
	mov.b32 	%r101368, 0;
	mov.u64 	%rd6260, %rd5;
$L__BB3_724:
	and.b32  	%r88741, %r101305, -2147483648;
	ld.local.u32 	%r88742, [%rd6260+4];
	and.b32  	%r88743, %r88742, 2147483646;
	or.b32  	%r88744, %r88743, %r88741;
	ld.local.u32 	%r88745, [%rd6260+1588];
	shr.u32 	%r88746, %r88744, 1;
	and.b32  	%r88747, %r88742, 1;
	setp.eq.b32 	%p10236, %r88747, 1;
	selp.b32 	%r88748, -1727483681, 0, %p10236;
	xor.b32  	%r88749, %r88748, %r88745;
	xor.b32  	%r88750, %r88749, %r88746;
	st.local.u32 	[%rd6260], %r88750;
	and.b32  	%r88751, %r88742, -2147483648;
	ld.local.u32 	%r88752, [%rd6260+8];
	and.b32  	%r88753, %r88752, 2147483646;
	or.b32  	%r88754, %r88753, %r88751;
	ld.local.u32 	%r88755, [%rd6260+1592];
	shr.u32 	%r88756, %r88754, 1;
	and.b32  	%r88757, %r88752, 1;
	setp.eq.b32 	%p10237, %r88757, 1;
	selp.b32 	%r88758, -1727483681, 0, %p10237;
	xor.b32  	%r88759, %r88758, %r88755;
	xor.b32  	%r88760, %r88759, %r88756;
	st.local.u32 	[%rd6260+4], %r88760;
	and.b32  	%r88761, %r88752, -2147483648;
	ld.local.u32 	%r1635, [%rd6260+12];
	and.b32  	%r88762, %r1635, 2147483646;
	or.b32  	%r88763, %r88762, %r88761;
	ld.local.u32 	%r88764, [%rd6260+1596];
	shr.u32 	%r88765, %r88763, 1;
	and.b32  	%r88766, %r1635, 1;
	setp.eq.b32 	%p10238, %r88766, 1;
	selp.b32 	%r88767, -1727483681, 0, %p10238;
	xor.b32  	%r88768, %r88767, %r88764;
	xor.b32  	%r88769, %r88768, %r88765;
	st.local.u32 	[%rd6260+8], %r88769;
	setp.ne.s32 	%p10239, %r101368, 224;
	@%p10239 bra 	$L__BB3_759;
	ld.local.u32 	%r101370, [%rd5+908];
	add.s64 	%rd6261, %rd5, 924;
	mov.b32 	%r101369, 0;
$L__BB3_726:
	and.b32  	%r88780, %r101370, -2147483648;
	ld.local.u32 	%r88781, [%rd6261+-12];
	and.b32  	%r88782, %r88781, 2147483646;
	or.b32  	%r88783, %r88782, %r88780;
	ld.local.u32 	%r88784, [%rd6261+-924];
	shr.u32 	%r88785, %r88783, 1;
	and.b32  	%r88786, %r88781, 1;
	setp.eq.b32 	%p10241, %r88786, 1;
	selp.b32 	%r88787, -1727483681, 0, %p10241;
	xor.b32  	%r88788, %r88787, %r88784;
	xor.b32  	%r88789, %r88788, %r88785;
	st.local.u32 	[%rd6261+-16], %r88789;
	and.b32  	%r88790, %r88781, -2147483648;
	ld.local.u32 	%r88791, [%rd6261+-8];
	and.b32  	%r88792, %r88791, 2147483646;
	or.b32  	%r88793, %r88792, %r88790;
	ld.local.u32 	%r88794, [%rd6261+-920];
	shr.u32 	%r88795, %r88793, 1;
	and.b32  	%r88796, %r88791, 1;
	setp.eq.b32 	%p10242, %r88796, 1;
	selp.b32 	%r88797, -1727483681, 0, %p10242;
	xor.b32  	%r88798, %r88797, %r88794;
	xor.b32  	%r88799, %r88798, %r88795;
	st.local.u32 	[%rd6261+-12], %r88799;
	and.b32  	%r88800, %r88791, -2147483648;
	ld.local.u32 	%r88801, [%rd6261+-4];
	and.b32  	%r88802, %r88801, 2147483646;
	or.b32  	%r88803, %r88802, %r88800;
	ld.local.u32 	%r88804, [%rd6261+-916];
	shr.u32 	%r88805, %r88803, 1;
	and.b32  	%r88806, %r88801, 1;
	setp.eq.b32 	%p10243, %r88806, 1;
	selp.b32 	%r88807, -1727483681, 0, %p10243;
	xor.b32  	%r88808, %r88807, %r88804;
	xor.b32  	%r88809, %r88808, %r88805;
	st.local.u32 	[%rd6261+-8], %r88809;
	and.b32  	%r88810, %r88801, -2147483648;
	ld.local.u32 	%r101370, [%rd6261];
	and.b32  	%r88811, %r101370, 2147483646;
	or.b32  	%r88812, %r88811, %r88810;
	ld.local.u32 	%r88813, [%rd6261+-912];
	shr.u32 	%r88814, %r88812, 1;
	and.b32  	%r88815, %r101370, 1;
	setp.eq.b32 	%p10244, %r88815, 1;
	selp.b32 	%r88816, -1727483681, 0, %p10244;
	xor.b32  	%r88817, %r88816, %r88813;
	xor.b32  	%r88818, %r88817, %r88814;
	st.local.u32 	[%rd6261+-4], %r88818;
	add.s32 	%r101369, %r101369, 4;
	add.s64 	%rd6261, %rd6261, 16;
	setp.ne.s32 	%p10245, %r101369, 396;
	@%p10245 bra 	$L__BB3_726;
	ld.local.u32 	%r88820, [%rd12];
	and.b32  	%r88821, %r88820, -2147483648;
	ld.local.u32 	%r101305, [%rd14];
	and.b32  	%r88822, %r101305, 2147483646;
	or.b32  	%r88823, %r88822, %r88821;
	ld.local.u32 	%r88824, [%rd13];
	shr.u32 	%r88825, %r88823, 1;
	and.b32  	%r88826, %r101305, 1;
	setp.eq.b32 	%p10246, %r88826, 1;
	selp.b32 	%r88827, -1727483681, 0, %p10246;
	xor.b32  	%r88828, %r88827, %r88824;
	xor.b32  	%r88829, %r88828, %r88825;
	st.local.u32 	[%rd12], %r88829;
	mov.b32 	%r101372, 0;
$L__BB3_728:
	add.s32 	%r101378, %r101372, 1;
	st.local.u32 	[%rd5+2496], %r101378;
	mul.wide.s32 	%rd5700, %r101372, 4;
	add.s64 	%rd5701, %rd5, %rd5700;
	ld.local.u32 	%r88830, [%rd5701];
	shr.u32 	%r88831, %r88830, 11;
	xor.b32  	%r88832, %r88831, %r88830;
	shl.b32 	%r88833, %r88832, 7;
	and.b32  	%r88834, %r88833, -1658038656;
	xor.b32  	%r1645, %r88834, %r88832;
	setp.lt.s32 	%p10247, %r101372, 623;
	@%p10247 bra 	$L__BB3_734;
	mov.b32 	%r101374, 0;
	mov.u64 	%rd6262, %rd5;
$L__BB3_730:
	and.b32  	%r88836, %r101305, -2147483648;
	ld.local.u32 	%r88837, [%rd6262+4];
	and.b32  	%r88838, %r88837, 2147483646;
	or.b32  	%r88839, %r88838, %r88836;
	ld.local.u32 	%r88840, [%rd6262+1588];
	shr.u32 	%r88841, %r88839, 1;
	and.b32  	%r88842, %r88837, 1;
	setp.eq.b32 	%p10248, %r88842, 1;
	selp.b32 	%r88843, -1727483681, 0, %p10248;
	xor.b32  	%r88844, %r88843, %r88840;
	xor.b32  	%r88845, %r88844, %r88841;
	st.local.u32 	[%rd6262], %r88845;
	and.b32  	%r88846, %r88837, -2147483648;
	ld.local.u32 	%r88847, [%rd6262+8];
	and.b32  	%r88848, %r88847, 2147483646;
	or.b32  	%r88849, %r88848, %r88846;
	ld.local.u32 	%r88850, [%rd6262+1592];
	shr.u32 	%r88851, %r88849, 1;
	and.b32  	%r88852, %r88847, 1;
	setp.eq.b32 	%p10249, %r88852, 1;
	selp.b32 	%r88853, -1727483681, 0, %p10249;
	xor.b32  	%r88854, %r88853, %r88850;
	xor.b32  	%r88855, %r88854, %r88851;
	st.local.u32 	[%rd6262+4], %r88855;
	and.b32  	%r88856, %r88847, -2147483648;
	ld.local.u32 	%r1648, [%rd6262+12];
	and.b32  	%r88857, %r1648, 2147483646;
	or.b32  	%r88858, %r88857, %r88856;
	ld.local.u32 	%r88859, [%rd6262+1596];
	shr.u32 	%r88860, %r88858, 1;
	and.b32  	%r88861, %r1648, 1;
	setp.eq.b32 	%p10250, %r88861, 1;
	selp.b32 	%r88862, -1727483681, 0, %p10250;
	xor.b32  	%r88863, %r88862, %r88859;
	xor.b32  	%r88864, %r88863, %r88860;
	st.local.u32 	[%rd6262+8], %r88864;
	setp.ne.s32 	%p10251, %r101374, 224;
	@%p10251 bra 	$L__BB3_758;
	ld.local.u32 	%r101376, [%rd5+908];
	add.s64 	%rd6263, %rd5, 924;
	mov.b32 	%r101375, 0;
$L__BB3_732:
	and.b32  	%r88875, %r101376, -2147483648;
	ld.local.u32 	%r88876, [%rd6263+-12];
	and.b32  	%r88877, %r88876, 2147483646;
	or.b32  	%r88878, %r88877, %r88875;
	ld.local.u32 	%r88879, [%rd6263+-924];
	shr.u32 	%r88880, %r88878, 1;
	and.b32  	%r88881, %r88876, 1;
	setp.eq.b32 	%p10253, %r88881, 1;
	selp.b32 	%r88882, -1727483681, 0, %p10253;
	xor.b32  	%r88883, %r88882, %r88879;
	xor.b32  	%r88884, %r88883, %r88880;
	st.local.u32 	[%rd6263+-16], %r88884;
	and.b32  	%r88885, %r88876, -2147483648;
	ld.local.u32 	%r88886, [%rd6263+-8];
	and.b32  	%r88887, %r88886, 2147483646;
	or.b32  	%r88888, %r88887, %r88885;
	ld.local.u32 	%r88889, [%rd6263+-920];
	shr.u32 	%r88890, %r88888, 1;
	and.b32  	%r88891, %r88886, 1;
	setp.eq.b32 	%p10254, %r88891, 1;
	selp.b32 	%r88892, -1727483681, 0, %p10254;
	xor.b32  	%r88893, %r88892, %r88889;
	xor.b32  	%r88894, %r88893, %r88890;
	st.local.u32 	[%rd6263+-12], %r88894;
	and.b32  	%r88895, %r88886, -2147483648;
	ld.local.u32 	%r88896, [%rd6263+-4];
	and.b32  	%r88897, %r88896, 2147483646;
	or.b32  	%r88898, %r88897, %r88895;
	ld.local.u32 	%r88899, [%rd6263+-916];
	shr.u32 	%r88900, %r88898, 1;
	and.b32  	%r88901, %r88896, 1;
	setp.eq.b32 	%p10255, %r88901, 1;
	selp.b32 	%r88902, -1727483681, 0, %p10255;
	xor.b32  	%r88903, %r88902, %r88899;
	xor.b32  	%r88904, %r88903, %r88900;
	st.local.u32 	[%rd6263+-8], %r88904;
	and.b32  	%r88905, %r88896, -2147483648;
	ld.local.u32 	%r101376, [%rd6263];
	and.b32  	%r88906, %r101376, 2147483646;
	or.b32  	%r88907, %r88906, %r88905;
	ld.local.u32 	%r88908, [%rd6263+-912];
	shr.u32 	%r88909, %r88907, 1;
	and.b32  	%r88910, %r101376, 1;
	setp.eq.b32 	%p10256, %r88910, 1;
	selp.b32 	%r88911, -1727483681, 0, %p10256;
	xor.b32  	%r88912, %r88911, %r88908;
	xor.b32  	%r88913, %r88912, %r88909;
	st.local.u32 	[%rd6263+-4], %r88913;
	add.s32 	%r101375, %r101375, 4;
	add.s64 	%rd6263, %rd6263, 16;
	setp.ne.s32 	%p10257, %r101375, 396;
	@%p10257 bra 	$L__BB3_732;
	ld.local.u32 	%r88915, [%rd12];
	and.b32  	%r88916, %r88915, -2147483648;
	ld.local.u32 	%r101305, [%rd14];
	and.b32  	%r88917, %r101305, 2147483646;
	or.b32  	%r88918, %r88917, %r88916;
	ld.local.u32 	%r88919, [%rd13];
	shr.u32 	%r88920, %r88918, 1;
	and.b32  	%r88921, %r101305, 1;
	setp.eq.b32 	%p10258, %r88921, 1;
	selp.b32 	%r88922, -1727483681, 0, %p10258;
	xor.b32  	%r88923, %r88922, %r88919;
	xor.b32  	%r88924, %r88923, %r88920;
	st.local.u32 	[%rd12], %r88924;
	mov.b32 	%r101378, 0;
$L__BB3_734:
	add.s32 	%r101384, %r101378, 1;
	st.local.u32 	[%rd5+2496], %r101384;
	mul.wide.s32 	%rd5702, %r101378, 4;
	add.s64 	%rd5703, %rd5, %rd5702;
	ld.local.u32 	%r88925, [%rd5703];
	shr.u32 	%r88926, %r88925, 11;
	xor.b32  	%r88927, %r88926, %r88925;
	shl.b32 	%r88928, %r88927, 7;
	and.b32  	%r88929, %r88928, -1658038656;
	xor.b32  	%r1658, %r88929, %r88927;
	setp.lt.s32 	%p10259, %r101378, 623;
	@%p10259 bra 	$L__BB3_740;
	mov.b32 	%r101380, 0;
	mov.u64 	%rd6264, %rd5;
$L__BB3_736:
	and.b32  	%r88931, %r101305, -2147483648;
	ld.local.u32 	%r88932, [%rd6264+4];
	and.b32  	%r88933, %r88932, 2147483646;
	or.b32  	%r88934, %r88933, %r88931;
	ld.local.u32 	%r88935, [%rd6264+1588];
	shr.u32 	%r88936, %r88934, 1;
	and.b32  	%r88937, %r88932, 1;
	setp.eq.b32 	%p10260, %r88937, 1;
	selp.b32 	%r88938, -1727483681, 0, %p10260;
	xor.b32  	%r88939, %r88938, %r88935;
	xor.b32  	%r88940, %r88939, %r88936;
	st.local.u32 	[%rd6264], %r88940;
	and.b32  	%r88941, %r88932, -2147483648;
	ld.local.u32 	%r88942, [%rd6264+8];
	and.b32  	%r88943, %r88942, 2147483646;
	or.b32  	%r88944, %r88943, %r88941;
	ld.local.u32 	%r88945, [%rd6264+1592];
	shr.u32 	%r88946, %r88944, 1;
	and.b32  	%r88947, %r88942, 1;
	setp.eq.b32 	%p10261, %r88947, 1;
	selp.b32 	%r88948, -1727483681, 0, %p10261;
	xor.b32  	%r88949, %r88948, %r88945;
	xor.b32  	%r88950, %r88949, %r88946;
	st.local.u32 	[%rd6264+4], %r88950;
	and.b32  	%r88951, %r88942, -2147483648;
	ld.local.u32 	%r1661, [%rd6264+12];
	and.b32  	%r88952, %r1661, 2147483646;
	or.b32  	%r88953, %r88952, %r88951;
	ld.local.u32 	%r88954, [%rd6264+1596];
	shr.u32 	%r88955, %r88953, 1;
	and.b32  	%r88956, %r1661, 1;
	setp.eq.b32 	%p10262, %r88956, 1;
	selp.b32 	%r88957, -1727483681, 0, %p10262;
	xor.b32  	%r88958, %r88957, %r88954;
	xor.b32  	%r88959, %r88958, %r88955;
	st.local.u32 	[%rd6264+8], %r88959;
	setp.ne.s32 	%p10263, %r101380, 224;
	@%p10263 bra 	$L__BB3_757;
	ld.local.u32 	%r101382, [%rd5+908];
	add.s64 	%rd6265, %rd5, 924;
	mov.b32 	%r101381, 0;
$L__BB3_738:
	and.b32  	%r88970, %r101382, -2147483648;
	ld.local.u32 	%r88971, [%rd6265+-12];
	and.b32  	%r88972, %r88971, 2147483646;
	or.b32  	%r88973, %r88972, %r88970;
	ld.local.u32 	%r88974, [%rd6265+-924];
	shr.u32 	%r88975, %r88973, 1;
	and.b32  	%r88976, %r88971, 1;
	setp.eq.b32 	%p10265, %r88976, 1;
	selp.b32 	%r88977, -1727483681, 0, %p10265;
	xor.b32  	%r88978, %r88977, %r88974;
	xor.b32  	%r88979, %r88978, %r88975;
	st.local.u32 	[%rd6265+-16], %r88979;
	and.b32  	%r88980, %r88971, -2147483648;
	ld.local.u32 	%r88981, [%rd6265+-8];
	and.b32  	%r88982, %r88981, 2147483646;
	or.b32  	%r88983, %r88982, %r88980;
	ld.local.u32 	%r88984, [%rd6265+-920];
	shr.u32 	%r88985, %r88983, 1;
	and.b32  	%r88986, %r88981, 1;
	setp.eq.b32 	%p10266, %r88986, 1;
	selp.b32 	%r88987, -1727483681, 0, %p10266;
	xor.b32  	%r88988, %r88987, %r88984;
	xor.b32  	%r88989, %r88988, %r88985;
	st.local.u32 	[%rd6265+-12], %r88989;
	and.b32  	%r88990, %r88981, -2147483648;
	ld.local.u32 	%r88991, [%rd6265+-4];
	and.b32  	%r88992, %r88991, 2147483646;
	or.b32  	%r88993, %r88992, %r88990;
	ld.local.u32 	%r88994, [%rd6265+-916];
	shr.u32 	%r88995, %r88993, 1;
	and.b32  	%r88996, %r88991, 1;
	setp.eq.b32 	%p10267, %r88996, 1;
	selp.b32 	%r88997, -1727483681, 0, %p10267;
	xor.b32  	%r88998, %r88997, %r88994;
	xor.b32  	%r88999, %r88998, %r88995;
	st.local.u32 	[%rd6265+-8], %r88999;
	and.b32  	%r89000, %r88991, -2147483648;
	ld.local.u32 	%r101382, [%rd6265];
	and.b32  	%r89001, %r101382, 2147483646;
	or.b32  	%r89002, %r89001, %r89000;
	ld.local.u32 	%r89003, [%rd6265+-912];
	shr.u32 	%r89004, %r89002, 1;
	and.b32  	%r89005, %r101382, 1;
	setp.eq.b32 	%p10268, %r89005, 1;
	selp.b32 	%r89006, -1727483681, 0, %p10268;
	xor.b32  	%r89007, %r89006, %r89003;
	xor.b32  	%r89008, %r89007, %r89004;
	st.local.u32 	[%rd6265+-4], %r89008;
	add.s32 	%r101381, %r101381, 4;
	add.s64 	%rd6265, %rd6265, 16;
	setp.ne.s32 	%p10269, %r101381, 396;
	@%p10269 bra 	$L__BB3_738;
	ld.local.u32 	%r89010, [%rd12];
	and.b32  	%r89011, %r89010, -2147483648;
	ld.local.u32 	%r101305, [%rd14];
	and.b32  	%r89012, %r101305, 2147483646;
	or.b32  	%r89013, %r89012, %r89011;
	ld.local.u32 	%r89014, [%rd13];
	shr.u32 	%r89015, %r89013, 1;
	and.b32  	%r89016, %r101305, 1;
	setp.eq.b32 	%p10270, %r89016, 1;
	selp.b32 	%r89017, -1727483681, 0, %p10270;
	xor.b32  	%r89018, %r89017, %r89014;
	xor.b32  	%r89019, %r89018, %r89015;
	st.local.u32 	[%rd12], %r89019;
	mov.b32 	%r101384, 0;
$L__BB3_740:
	add.s32 	%r101390, %r101384, 1;
	st.local.u32 	[%rd5+2496], %r101390;
	mul.wide.s32 	%rd5704, %r101384, 4;
	add.s64 	%rd5705, %rd5, %rd5704;
	ld.local.u32 	%r89020, [%rd5705];
	shr.u32 	%r89021, %r89020, 11;
	xor.b32  	%r89022, %r89021, %r89020;
	shl.b32 	%r89023, %r89022, 7;
	and.b32  	%r89024, %r89023, -1658038656;
	xor.b32  	%r1671, %r89024, %r89022;
	setp.lt.s32 	%p10271, %r101384, 623;
	@%p10271 bra 	$L__BB3_746;
	mov.b32 	%r101386, 0;
	mov.u64 	%rd6266, %rd5;
$L__BB3_742:
	and.b32  	%r89026, %r101305, -2147483648;
	ld.local.u32 	%r89027, [%rd6266+4];
	and.b32  	%r89028, %r89027, 2147483646;
	or.b32  	%r89029, %r89028, %r89026;
	ld.local.u32 	%r89030, [%rd6266+1588];
	shr.u32 	%r89031, %r89029, 1;
	and.b32  	%r89032, %r89027, 1;
	setp.eq.b32 	%p10272, %r89032, 1;
	selp.b32 	%r89033, -1727483681, 0, %p10272;
	xor.b32  	%r89034, %r89033, %r89030;
	xor.b32  	%r89035, %r89034, %r89031;
	st.local.u32 	[%rd6266], %r89035;
	and.b32  	%r89036, %r89027, -2147483648;
	ld.local.u32 	%r89037, [%rd6266+8];
	and.b32  	%r89038, %r89037, 2147483646;
	or.b32  	%r89039, %r89038, %r89036;
	ld.local.u32 	%r89040, [%rd6266+1592];
	shr.u32 	%r89041, %r89039, 1;
	and.b32  	%r89042, %r89037, 1;
	setp.eq.b32 	%p10273, %r89042, 1;
	selp.b32 	%r89043, -1727483681, 0, %p10273;
	xor.b32  	%r89044, %r89043, %r89040;
	xor.b32  	%r89045, %r89044, %r89041;
	st.local.u32 	[%rd6266+4], %r89045;
	and.b32  	%r89046, %r89037, -2147483648;
	ld.local.u32 	%r1674, [%rd6266+12];
	and.b32  	%r89047, %r1674, 2147483646;
	or.b32  	%r89048, %r89047, %r89046;
	ld.local.u32 	%r89049, [%rd6266+1596];
	shr.u32 	%r89050, %r89048, 1;
	and.b32  	%r89051, %r1674, 1;
	setp.eq.b32 	%p10274, %r89051, 1;
	selp.b32 	%r89052, -1727483681, 0, %p10274;
	xor.b32  	%r89053, %r89052, %r89049;
	xor.b32  	%r89054, %r89053, %r89050;
	st.local.u32 	[%rd6266+8], %r89054;
	setp.ne.s32 	%p10275, %r101386, 224;
	@%p10275 bra 	$L__BB3_756;
	ld.local.u32 	%r101387, [%rd9];
	mov.b32 	%r101388, 227;
$L__BB3_744:
	mul.wide.u32 	%rd5706, %r101388, 4;
	add.s64 	%rd5707, %rd5, %rd5706;
	and.b32  	%r89065, %r101387, -2147483648;
	ld.local.u32 	%r89066, [%rd5707+4];
	and.b32  	%r89067, %r89066, 2147483646;
	or.b32  	%r89068, %r89067, %r89065;
	ld.local.u32 	%r89069, [%rd5707+-908];
	shr.u32 	%r89070, %r89068, 1;
	and.b32  	%r89071, %r89066, 1;
	setp.eq.b32 	%p10277, %r89071, 1;
	selp.b32 	%r89072, -1727483681, 0, %p10277;
	xor.b32  	%r89073, %r89072, %r89069;
	xor.b32  	%r89074, %r89073, %r89070;
	st.local.u32 	[%rd5707], %r89074;
	and.b32  	%r89075, %r89066, -2147483648;
	ld.local.u32 	%r89076, [%rd5707+8];
	and.b32  	%r89077, %r89076, 2147483646;
	or.b32  	%r89078, %r89077, %r89075;
	ld.local.u32 	%r89079, [%rd5707+-904];
	shr.u32 	%r89080, %r89078, 1;
	and.b32  	%r89081, %r89076, 1;
	setp.eq.b32 	%p10278, %r89081, 1;
	selp.b32 	%r89082, -1727483681, 0, %p10278;
	xor.b32  	%r89083, %r89082, %r89079;
	xor.b32  	%r89084, %r89083, %r89080;
	st.local.u32 	[%rd5707+4], %r89084;
	and.b32  	%r89085, %r89076, -2147483648;
	ld.local.u32 	%r89086, [%rd5707+12];
	and.b32  	%r89087, %r89086, 2147483646;
	or.b32  	%r89088, %r89087, %r89085;
	ld.local.u32 	%r89089, [%rd5707+-900];
	shr.u32 	%r89090, %r89088, 1;
	and.b32  	%r89091, %r89086, 1;
	setp.eq.b32 	%p10279, %r89091, 1;
	selp.b32 	%r89092, -1727483681, 0, %p10279;
	xor.b32  	%r89093, %r89092, %r89089;
	xor.b32  	%r89094, %r89093, %r89090;
	st.local.u32 	[%rd5707+8], %r89094;
	and.b32  	%r89095, %r89086, -2147483648;
	add.s32 	%r101388, %r101388, 4;
	ld.local.u32 	%r101387, [%rd5707+16];
	and.b32  	%r89096, %r101387, 2147483646;
	or.b32  	%r89097, %r89096, %r89095;
	ld.local.u32 	%r89098, [%rd5707+-896];
	shr.u32 	%r89099, %r89097, 1;
	and.b32  	%r89100, %r101387, 1;
	setp.eq.b32 	%p10280, %r89100, 1;
	selp.b32 	%r89101, -1727483681, 0, %p10280;
	xor.b32  	%r89102, %r89101, %r89098;
	xor.b32  	%r89103, %r89102, %r89099;
	st.local.u32 	[%rd5707+12], %r89103;
	setp.ne.s32 	%p10281, %r101388, 623;
	@%p10281 bra 	$L__BB3_744;
	ld.local.u32 	%r89105, [%rd5+2492];
	and.b32  	%r89106, %r89105, -2147483648;
	ld.local.u32 	%r101305, [%rd5];
	and.b32  	%r89107, %r101305, 2147483646;
	or.b32  	%r89108, %r89107, %r89106;
	ld.local.u32 	%r89109, [%rd5+1584];
	shr.u32 	%r89110, %r89108, 1;
	and.b32  	%r89111, %r101305, 1;
	setp.eq.b32 	%p10282, %r89111, 1;
	selp.b32 	%r89112, -1727483681, 0, %p10282;
	xor.b32  	%r89113, %r89112, %r89109;
	xor.b32  	%r89114, %r89113, %r89110;
	st.local.u32 	[%rd5+2492], %r89114;
	mov.b32 	%r101390, 0;
$L__BB3_746:
	setp.gt.u32 	%p10284, %r15025, %r15026;
	add.s32 	%r101399, %r101390, 1;
	st.local.u32 	[%rd5+2496], %r101399;
	mul.wide.s32 	%rd5708, %r101390, 4;
	add.s64 	%rd5709, %rd5, %rd5708;
	ld.local.u32 	%r89115, [%rd5709];
	shr.u32 	%r89116, %r89115, 11;
	xor.b32  	%r89117, %r89116, %r89115;
	shl.b32 	%r89118, %r89117, 7;
	and.b32  	%r89119, %r89118, -1658038656;
	xor.b32  	%r89120, %r89119, %r89117;
	shl.b32 	%r89121, %r89120, 15;
	and.b32  	%r89122, %r89121, -402653184;
	xor.b32  	%r89123, %r89122, %r89120;
	shr.u32 	%r89124, %r89123, 27;
	shl.b32 	%r89125, %r1632, 15;
	and.b32  	%r89126, %r89125, -402653184;
	xor.b32  	%r89127, %r89126, %r1632;
	shr.u32 	%r89128, %r89127, 7;
	and.b32  	%r89129, %r89128, 32505856;
	shl.b32 	%r89130, %r1645, 15;
	and.b32  	%r89131, %r89130, -402653184;
	xor.b32  	%r89132, %r89131, %r1645;
	shr.u32 	%r89133, %r89132, 12;
	and.b32  	%r89134, %r89133, 1015808;
	or.b32  	%r89135, %r89134, %r89129;
	shl.b32 	%r89136, %r1658, 15;
	and.b32  	%r89137, %r89136, -402653184;
	xor.b32  	%r89138, %r89137, %r1658;
	shr.u32 	%r89139, %r89138, 17;
	and.b32  	%r89140, %r89139, 31744;
	or.b32  	%r89141, %r89135, %r89140;
	shl.b32 	%r89142, %r1671, 15;
	and.b32  	%r89143, %r89142, -402653184;
	xor.b32  	%r89144, %r89143, %r1671;
	shr.u32 	%r89145, %r89144, 22;
	and.b32  	%r89146, %r89145, 992;
	or.b32  	%r89147, %r89141, %r89146;
	or.b32  	%r101394, %r89147, %r89124;
	mov.pred 	%p11859, 0;
	@%p10284 bra 	$L__BB3_755;
	mov.pred 	%p11859, 0;
	mov.u32 	%r101393, %r15025;
$L__BB3_748:
	shl.b32 	%r1691, %r101394, 5;
	setp.lt.s32 	%p10286, %r101399, 624;
	@%p10286 bra 	$L__BB3_754;
	mov.b32 	%r101396, 0;
$L__BB3_750:
	mul.wide.u32 	%rd5710, %r101396, 4;
	add.s64 	%rd356, %rd5, %rd5710;
	and.b32  	%r89149, %r101305, -2147483648;
	ld.local.u32 	%r89150, [%rd356+4];
	and.b32  	%r89151, %r89150, 2147483646;
	or.b32  	%r89152, %r89151, %r89149;
	ld.local.u32 	%r89153, [%rd356+1588];
	shr.u32 	%r89154, %r89152, 1;
	and.b32  	%r89155, %r89150, 1;
	setp.eq.b32 	%p10287, %r89155, 1;
	selp.b32 	%r89156, -1727483681, 0, %p10287;
	xor.b32  	%r89157, %r89156, %r89153;
	xor.b32  	%r89158, %r89157, %r89154;
	st.local.u32 	[%rd356], %r89158;
	and.b32  	%r89159, %r89150, -2147483648;
	ld.local.u32 	%r89160, [%rd356+8];
	and.b32  	%r89161, %r89160, 2147483646;
	or.b32  	%r89162, %r89161, %r89159;
	ld.local.u32 	%r89163, [%rd356+1592];
	shr.u32 	%r89164, %r89162, 1;
	and.b32  	%r89165, %r89160, 1;
	setp.eq.b32 	%p10288, %r89165, 1;
	selp.b32 	%r89166, -1727483681, 0, %p10288;
	xor.b32  	%r89167, %r89166, %r89163;
	xor.b32  	%r89168, %r89167, %r89164;
	st.local.u32 	[%rd356+4], %r89168;
	and.b32  	%r89169, %r89160, -2147483648;
	ld.local.u32 	%r1694, [%rd356+12];
	and.b32  	%r89170, %r1694, 2147483646;
	or.b32  	%r89171, %r89170, %r89169;
	ld.local.u32 	%r89172, [%rd356+1596];
	shr.u32 	%r89173, %r89171, 1;
	and.b32  	%r89174, %r1694, 1;
	setp.eq.b32 	%p10289, %r89174, 1;
	selp.b32 	%r89175, -1727483681, 0, %p10289;
	xor.b32  	%r89176, %r89175, %r89172;
	xor.b32  	%r89177, %r89176, %r89173;
	st.local.u32 	[%rd356+8], %r89177;
	setp.ne.s32 	%p10290, %r101396, 224;
	@%p10290 bra 	$L__BB3_7183;
	ld.local.u32 	%r101397, [%rd9];
	mov.b32 	%r101398, 227;
$L__BB3_752:
	mul.wide.u32 	%rd5711, %r101398, 4;
	add.s64 	%rd5712, %rd5, %rd5711;
	and.b32  	%r89188, %r101397, -2147483648;
	ld.local.u32 	%r89189, [%rd5712+4];
	and.b32  	%r89190, %r89189, 2147483646;
	or.b32  	%r89191, %r89190, %r89188;
	ld.local.u32 	%r89192, [%rd5712+-908];
	shr.u32 	%r89193, %r89191, 1;
	and.b32  	%r89194, %r89189, 1;
	setp.eq.b32 	%p10292, %r89194, 1;
	selp.b32 	%r89195, -1727483681, 0, %p10292;
	xor.b32  	%r89196, %r89195, %r89192;
	xor.b32  	%r89197, %r89196, %r89193;
	st.local.u32 	[%rd5712], %r89197;
	and.b32  	%r89198, %r89189, -2147483648;
	ld.local.u32 	%r89199, [%rd5712+8];
	and.b32  	%r89200, %r89199, 2147483646;
	or.b32  	%r89201, %r89200, %r89198;
	ld.local.u32 	%r89202, [%rd5712+-904];
	shr.u32 	%r89203, %r89201, 1;
	and.b32  	%r89204, %r89199, 1;
	setp.eq.b32 	%p10293, %r89204, 1;
	selp.b32 	%r89205, -1727483681, 0, %p10293;
	xor.b32  	%r89206, %r89205, %r89202;
	xor.b32  	%r89207, %r89206, %r89203;
	st.local.u32 	[%rd5712+4], %r89207;
	and.b32  	%r89208, %r89199, -2147483648;
	ld.local.u32 	%r89209, [%rd5712+12];
	and.b32  	%r89210, %r89209, 2147483646;
	or.b32  	%r89211, %r89210, %r89208;
	ld.local.u32 	%r89212, [%rd5712+-900];
	shr.u32 	%r89213, %r89211, 1;
	and.b32  	%r89214, %r89209, 1;
	setp.eq.b32 	%p10294, %r89214, 1;
	selp.b32 	%r89215, -1727483681, 0, %p10294;
	xor.b32  	%r89216, %r89215, %r89212;
	xor.b32  	%r89217, %r89216, %r89213;
	st.local.u32 	[%rd5712+8], %r89217;
	and.b32  	%r89218, %r89209, -2147483648;
	add.s32 	%r101398, %r101398, 4;
	ld.local.u32 	%r101397, [%rd5712+16];
	and.b32  	%r89219, %r101397, 2147483646;
	or.b32  	%r89220, %r89219, %r89218;
	ld.local.u32 	%r89221, [%rd5712+-896];
	shr.u32 	%r89222, %r89220, 1;
	and.b32  	%r89223, %r101397, 1;
	setp.eq.b32 	%p10295, %r89223, 1;
	selp.b32 	%r89224, -1727483681, 0, %p10295;
	xor.b32  	%r89225, %r89224, %r89221;
	xor.b32  	%r89226, %r89225, %r89222;
	st.local.u32 	[%rd5712+12], %r89226;
	setp.ne.s32 	%p10296, %r101398, 623;
	@%p10296 bra 	$L__BB3_752;
	ld.local.u32 	%r89228, [%rd5+2492];
	and.b32  	%r89229, %r89228, -2147483648;
	ld.local.u32 	%r101305, [%rd5];
	and.b32  	%r89230, %r101305, 2147483646;
	or.b32  	%r89231, %r89230, %r89229;
	ld.local.u32 	%r89232, [%rd5+1584];
	shr.u32 	%r89233, %r89231, 1;
	and.b32  	%r89234, %r101305, 1;
	setp.eq.b32 	%p10297, %r89234, 1;
	selp.b32 	%r89235, -1727483681, 0, %p10297;
	xor.b32  	%r89236, %r89235, %r89232;
	xor.b32  	%r89237, %r89236, %r89233;
	st.local.u32 	[%rd5+2492], %r89237;
	mov.b32 	%r101399, 0;
$L__BB3_754:
	add.s32 	%r1703, %r101399, 1;
	st.local.u32 	[%rd5+2496], %r1703;
	mul.wide.s32 	%rd5713, %r101399, 4;
	add.s64 	%rd5714, %rd5, %rd5713;
	ld.local.u32 	%r89238, [%rd5714];
	shr.u32 	%r89239, %r89238, 11;
	xor.b32  	%r89240, %r89239, %r89238;
	shl.b32 	%r89241, %r89240, 7;
	and.b32  	%r89242, %r89241, -1658038656;
	xor.b32  	%r89243, %r89242, %r89240;
	shl.b32 	%r89244, %r89243, 15;
	and.b32  	%r89245, %r89244, -402653184;
	xor.b32  	%r89246, %r89245, %r89243;
	shr.u32 	%r89247, %r89246, 27;
	and.b32  	%r89249, %r1691, 1073741792;
	or.b32  	%r101394, %r89247, %r89249;
	setp.eq.s32 	%p10298, %r101394, %r15022;
	or.pred  	%p11859, %p11859, %p10298;
	add.s32 	%r101393, %r101393, 1;
	setp.gt.u32 	%p10299, %r101393, %r15026;
	mov.u32 	%r101399, %r1703;
	@%p10299 bra 	$L__BB3_755;
	bra.uni 	$L__BB3_748;
$L__BB3_755:
	and.pred  	%p49, %p11857, %p11859;
	mov.b32 	%r89251, 624;
	st.local.u32 	[%rd5+2496], %r89251;
	st.local.u32 	[%rd5], %r16;
	mov.b32 	%r101402, 1;
	mov.u32 	%r101401, %r16;
	bra.uni 	$L__BB3_769;
$L__BB3_756:
	and.b32  	%r89055, %r1674, -2147483648;
	add.s32 	%r101386, %r101386, 4;
	add.s64 	%rd357, %rd6266, 16;
	ld.local.u32 	%r101305, [%rd6266+16];
	and.b32  	%r89056, %r101305, 2147483646;
	or.b32  	%r89057, %r89056, %r89055;
	ld.local.u32 	%r89058, [%rd6266+1600];
	shr.u32 	%r89059, %r89057, 1;
	and.b32  	%r89060, %r101305, 1;
	setp.eq.b32 	%p10276, %r89060, 1;
	selp.b32 	%r89061, -1727483681, 0, %p10276;
	xor.b32  	%r89062, %r89061, %r89058;
	xor.b32  	%r89063, %r89062, %r89059;
	st.local.u32 	[%rd6266+12], %r89063;
	mov.u64 	%rd6266, %rd357;
	bra.uni 	$L__BB3_742;
$L__BB3_757:
	and.b32  	%r88960, %r1661, -2147483648;
	add.s32 	%r101380, %r101380, 4;
	add.s64 	%rd358, %rd6264, 16;
	ld.local.u32 	%r101305, [%rd6264+16];
	and.b32  	%r88961, %r101305, 2147483646;
	or.b32  	%r88962, %r88961, %r88960;
	ld.local.u32 	%r88963, [%rd6264+1600];
	shr.u32 	%r88964, %r88962, 1;
	and.b32  	%r88965, %r101305, 1;
	setp.eq.b32 	%p10264, %r88965, 1;
	selp.b32 	%r88966, -1727483681, 0, %p10264;
	xor.b32  	%r88967, %r88966, %r88963;
	xor.b32  	%r88968, %r88967, %r88964;
	st.local.u32 	[%rd6264+12], %r88968;
	mov.u64 	%rd6264, %rd358;
	bra.uni 	$L__BB3_736;
$L__BB3_758:
	and.b32  	%r88865, %r1648, -2147483648;
	add.s32 	%r101374, %r101374, 4;
	add.s64 	%rd359, %rd6262, 16;
	ld.local.u32 	%r101305, [%rd6262+16];
	and.b32  	%r88866, %r101305, 2147483646;
	or.b32  	%r88867, %r88866, %r88865;
	ld.local.u32 	%r88868, [%rd6262+1600];
	shr.u32 	%r88869, %r88867, 1;
	and.b32  	%r88870, %r101305, 1;
	setp.eq.b32 	%p10252, %r88870, 1;
	selp.b32 	%r88871, -1727483681, 0, %p10252;
	xor.b32  	%r88872, %r88871, %r88868;
	xor.b32  	%r88873, %r88872, %r88869;
	st.local.u32 	[%rd6262+12], %r88873;
	mov.u64 	%rd6262, %rd359;
	bra.uni 	$L__BB3_730;
$L__BB3_759:
	and.b32  	%r88770, %r1635, -2147483648;
	add.s32 	%r101368, %r101368, 4;
	add.s64 	%rd360, %rd6260, 16;
	ld.local.u32 	%r101305, [%rd6260+16];
	and.b32  	%r88771, %r101305, 2147483646;
	or.b32  	%r88772, %r88771, %r88770;
	ld.local.u32 	%r88773, [%rd6260+1600];
	shr.u32 	%r88774, %r88772, 1;
	and.b32  	%r88775, %r101305, 1;
	setp.eq.b32 	%p10240, %r88775, 1;
	selp.b32 	%r88776, -1727483681, 0, %p10240;
	xor.b32  	%r88777, %r88776, %r88773;
	xor.b32  	%r88778, %r88777, %r88774;
	st.local.u32 	[%rd6260+12], %r88778;
	mov.u64 	%rd6260, %rd360;
	bra.uni 	$L__BB3_724;
$L__BB3_760:
	and.b32  	%r88675, %r1622, -2147483648;
	add.s32 	%r101362, %r101362, 4;
	add.s64 	%rd361, %rd6258, 16;
	ld.local.u32 	%r101305, [%rd6258+16];
	and.b32  	%r88676, %r101305, 2147483646;
	or.b32  	%r88677, %r88676, %r88675;
	ld.local.u32 	%r88678, [%rd6258+1600];
	shr.u32 	%r88679, %r88677, 1;
	and.b32  	%r88680, %r101305, 1;
	setp.eq.b32 	%p10228, %r88680, 1;
	selp.b32 	%r88681, -1727483681, 0, %p10228;
	xor.b32  	%r88682, %r88681, %r88678;
	xor.b32  	%r88683, %r88682, %r88679;
	st.local.u32 	[%rd6258+12], %r88683;
	mov.u64 	%rd6258, %rd361;
	bra.uni 	$L__BB3_718;
$L__BB3_761:
	and.b32  	%r88585, %r1607, -2147483648;
	add.s32 	%r101354, %r101354, 4;
	add.s64 	%rd362, %rd6257, 16;
	ld.local.u32 	%r101305, [%rd6257+16];
	and.b32  	%r88586, %r101305, 2147483646;
	or.b32  	%r88587, %r88586, %r88585;
	ld.local.u32 	%r88588, [%rd6257+1600];
	shr.u32 	%r88589, %r88587, 1;
	and.b32  	%r88590, %r101305, 1;
	setp.eq.b32 	%p10215, %r88590, 1;
	selp.b32 	%r88591, -1727483681, 0, %p10215;
	xor.b32  	%r88592, %r88591, %r88588;
	xor.b32  	%r88593, %r88592, %r88589;
	st.local.u32 	[%rd6257+12], %r88593;
	mov.u64 	%rd6257, %rd362;
	bra.uni 	$L__BB3_711;
$L__BB3_762:
	and.b32  	%r88359, %r1567, -2147483648;
	add.s32 	%r101333, %r101333, 4;
	add.s64 	%rd363, %rd6256, 16;
	ld.local.u32 	%r101305, [%rd6256+16];
	and.b32  	%r88360, %r101305, 2147483646;
	or.b32  	%r88361, %r88360, %r88359;
	ld.local.u32 	%r88362, [%rd6256+1600];
	shr.u32 	%r88363, %r88361, 1;
	and.b32  	%r88364, %r101305, 1;
	setp.eq.b32 	%p10185, %r88364, 1;
	selp.b32 	%r88365, -1727483681, 0, %p10185;
	xor.b32  	%r88366, %r88365, %r88362;
	xor.b32  	%r88367, %r88366, %r88363;
	st.local.u32 	[%rd6256+12], %r88367;
	mov.u64 	%rd6256, %rd363;
	bra.uni 	$L__BB3_694;
$L__BB3_763:
	and.b32  	%r88264, %r1554, -2147483648;
	add.s32 	%r101327, %r101327, 4;
	add.s64 	%rd364, %rd6254, 16;
	ld.local.u32 	%r101305, [%rd6254+16];
	and.b32  	%r88265, %r101305, 2147483646;
	or.b32  	%r88266, %r88265, %r88264;
	ld.local.u32 	%r88267, [%rd6254+1600];
	shr.u32 	%r88268, %r88266, 1;
	and.b32  	%r88269, %r101305, 1;
	setp.eq.b32 	%p10173, %r88269, 1;
	selp.b32 	%r88270, -1727483681, 0, %p10173;
	xor.b32  	%r88271, %r88270, %r88267;
	xor.b32  	%r88272, %r88271, %r88268;
	st.local.u32 	[%rd6254+12], %r88272;
	mov.u64 	%rd6254, %rd364;
	bra.uni 	$L__BB3_688;
$L__BB3_764:
	and.b32  	%r88169, %r1541, -2147483648;
	add.s32 	%r101321, %r101321, 4;
	add.s64 	%rd365, %rd6252, 16;
	ld.local.u32 	%r101305, [%rd6252+16];
	and.b32  	%r88170, %r101305, 2147483646;
	or.b32  	%r88171, %r88170, %r88169;
	ld.local.u32 	%r88172, [%rd6252+1600];
	shr.u32 	%r88173, %r88171, 1;
	and.b32  	%r88174, %r101305, 1;
	setp.eq.b32 	%p10161, %r88174, 1;
	selp.b32 	%r88175, -1727483681, 0, %p10161;
	xor.b32  	%r88176, %r88175, %r88172;
	xor.b32  	%r88177, %r88176, %r88173;
	st.local.u32 	[%rd6252+12], %r88177;
	mov.u64 	%rd6252, %rd365;
	bra.uni 	$L__BB3_682;
$L__BB3_765:
	and.b32  	%r88074, %r1528, -2147483648;
	add.s32 	%r101315, %r101315, 4;
	add.s64 	%rd366, %rd6250, 16;
	ld.local.u32 	%r101305, [%rd6250+16];
	and.b32  	%r88075, %r101305, 2147483646;
	or.b32  	%r88076, %r88075, %r88074;
	ld.local.u32 	%r88077, [%rd6250+1600];
	shr.u32 	%r88078, %r88076, 1;
	and.b32  	%r88079, %r101305, 1;
	setp.eq.b32 	%p10149, %r88079, 1;
	selp.b32 	%r88080, -1727483681, 0, %p10149;
	xor.b32  	%r88081, %r88080, %r88077;
	xor.b32  	%r88082, %r88081, %r88078;
	st.local.u32 	[%rd6250+12], %r88082;
	mov.u64 	%rd6250, %rd366;
	bra.uni 	$L__BB3_676;
$L__BB3_766:
	and.b32  	%r87979, %r1515, -2147483648;
	add.s32 	%r101309, %r101309, 4;
	add.s64 	%rd367, %rd6248, 16;
	ld.local.u32 	%r101305, [%rd6248+16];
	and.b32  	%r87980, %r101305, 2147483646;
	or.b32  	%r87981, %r87980, %r87979;
	ld.local.u32 	%r87982, [%rd6248+1600];
	shr.u32 	%r87983, %r87981, 1;
	and.b32  	%r87984, %r101305, 1;
	setp.eq.b32 	%p10137, %r87984, 1;
	selp.b32 	%r87985, -1727483681, 0, %p10137;
	xor.b32  	%r87986, %r87985, %r87982;
	xor.b32  	%r87987, %r87986, %r87983;
	st.local.u32 	[%rd6248+12], %r87987;
	mov.u64 	%rd6248, %rd367;
	bra.uni 	$L__BB3_670;
$L__BB3_767:
	and.b32  	%r87889, %r1500, -2147483648;
	add.s32 	%r101301, %r101301, 4;
	add.s64 	%rd368, %rd6247, 16;
	ld.local.u32 	%r101305, [%rd6247+16];
	and.b32  	%r87890, %r101305, 2147483646;
	or.b32  	%r87891, %r87890, %r87889;
	ld.local.u32 	%r87892, [%rd6247+1600];
	shr.u32 	%r87893, %r87891, 1;
	and.b32  	%r87894, %r101305, 1;
	setp.eq.b32 	%p10124, %r87894, 1;
	selp.b32 	%r87895, -1727483681, 0, %p10124;
	xor.b32  	%r87896, %r87895, %r87892;
	xor.b32  	%r87897, %r87896, %r87893;
	st.local.u32 	[%rd6247+12], %r87897;
	mov.u64 	%rd6247, %rd368;
	bra.uni 	$L__BB3_663;
$L__BB3_768:
	shr.u32 	%r89262, %r1736, 30;
	xor.b32  	%r89263, %r89262, %r1736;
	mad.lo.s32 	%r101401, %r89263, 1812433253, %r1737;
	st.local.u32 	[%rd369+12], %r101401;
	add.s32 	%r101402, %r101402, 4;
$L__BB3_769:
	shr.u32 	%r89252, %r101401, 30;
	xor.b32  	%r89253, %r89252, %r101401;
	mad.lo.s32 	%r89254, %r89253, 1812433253, %r101402;
	mul.wide.u32 	%rd5715, %r101402, 4;
	add.s64 	%rd369, %rd5, %rd5715;
	st.local.u32 	[%rd369], %r89254;
	shr.u32 	%r89255, %r89254, 30;
	xor.b32  	%r89256, %r89255, %r89254;
	mad.lo.s32 	%r89257, %r89256, 1812433253, %r101402;
	add.s32 	%r89258, %r89257, 1;
	st.local.u32 	[%rd369+4], %r89258;
	shr.u32 	%r89259, %r89258, 30;
	xor.b32  	%r89260, %r89259, %r89258;
	mad.lo.s32 	%r89261, %r89260, 1812433253, %r101402;
	add.s32 	%r1736, %r89261, 2;
	st.local.u32 	[%rd369+8], %r1736;
	add.s32 	%r1737, %r101402, 3;
	setp.ne.s32 	%p10300, %r1737, 624;
	@%p10300 bra 	$L__BB3_768;
	setp.lt.s32 	%p10301, %r15023, -62;
	ld.local.u32 	%r101410, [%rd5+2496];
	mov.u32 	%r101411, %r16;
	@%p10301 bra 	$L__BB3_779;
	mov.b32 	%r101405, 0;
	mov.u32 	%r101411, %r16;
$L__BB3_772:
	setp.lt.s32 	%p10302, %r101410, 624;
	@%p10302 bra 	$L__BB3_778;
	mov.b32 	%r101407, 0;
	mov.u64 	%rd6267, %rd5;
$L__BB3_774:
	and.b32  	%r89266, %r101411, -2147483648;
	ld.local.u32 	%r89267, [%rd6267+4];
	and.b32  	%r89268, %r89267, 2147483646;
	or.b32  	%r89269, %r89268, %r89266;
	ld.local.u32 	%r89270, [%rd6267+1588];
	shr.u32 	%r89271, %r89269, 1;
	and.b32  	%r89272, %r89267, 1;
	setp.eq.b32 	%p10303, %r89272, 1;
	selp.b32 	%r89273, -1727483681, 0, %p10303;
	xor.b32  	%r89274, %r89273, %r89270;
	xor.b32  	%r89275, %r89274, %r89271;
	st.local.u32 	[%rd6267], %r89275;
	and.b32  	%r89276, %r89267, -2147483648;
	ld.local.u32 	%r89277, [%rd6267+8];
	and.b32  	%r89278, %r89277, 2147483646;
	or.b32  	%r89279, %r89278, %r89276;
	ld.local.u32 	%r89280, [%rd6267+1592];
	shr.u32 	%r89281, %r89279, 1;
	and.b32  	%r89282, %r89277, 1;
	setp.eq.b32 	%p10304, %r89282, 1;
	selp.b32 	%r89283, -1727483681, 0, %p10304;
	xor.b32  	%r89284, %r89283, %r89280;
	xor.b32  	%r89285, %r89284, %r89281;
	st.local.u32 	[%rd6267+4], %r89285;
	and.b32  	%r89286, %r89277, -2147483648;
	ld.local.u32 	%r1744, [%rd6267+12];
	and.b32  	%r89287, %r1744, 2147483646;
	or.b32  	%r89288, %r89287, %r89286;
	ld.local.u32 	%r89289, [%rd6267+1596];
	shr.u32 	%r89290, %r89288, 1;
	and.b32  	%r89291, %r1744, 1;
	setp.eq.b32 	%p10305, %r89291, 1;
	selp.b32 	%r89292, -1727483681, 0, %p10305;
	xor.b32  	%r89293, %r89292, %r89289;
	xor.b32  	%r89294, %r89293, %r89290;
	st.local.u32 	[%rd6267+8], %r89294;
	setp.ne.s32 	%p10306, %r101407, 224;
	@%p10306 bra 	$L__BB3_878;
	ld.local.u32 	%r101408, [%rd9];
	mov.b32 	%r101409, 227;
$L__BB3_776:
	mul.wide.u32 	%rd5716, %r101409, 4;
	add.s64 	%rd5717, %rd5, %rd5716;
	and.b32  	%r89305, %r101408, -2147483648;
	ld.local.u32 	%r89306, [%rd5717+4];
	and.b32  	%r89307, %r89306, 2147483646;
	or.b32  	%r89308, %r89307, %r89305;
	ld.local.u32 	%r89309, [%rd5717+-908];
	shr.u32 	%r89310, %r89308, 1;
	and.b32  	%r89311, %r89306, 1;
	setp.eq.b32 	%p10308, %r89311, 1;
	selp.b32 	%r89312, -1727483681, 0, %p10308;
	xor.b32  	%r89313, %r89312, %r89309;
	xor.b32  	%r89314, %r89313, %r89310;
	st.local.u32 	[%rd5717], %r89314;
	and.b32  	%r89315, %r89306, -2147483648;
	ld.local.u32 	%r89316, [%rd5717+8];
	and.b32  	%r89317, %r89316, 2147483646;
	or.b32  	%r89318, %r89317, %r89315;
	ld.local.u32 	%r89319, [%rd5717+-904];
	shr.u32 	%r89320, %r89318, 1;
	and.b32  	%r89321, %r89316, 1;
	setp.eq.b32 	%p10309, %r89321, 1;
	selp.b32 	%r89322, -1727483681, 0, %p10309;
	xor.b32  	%r89323, %r89322, %r89319;
	xor.b32  	%r89324, %r89323, %r89320;
	st.local.u32 	[%rd5717+4], %r89324;
	and.b32  	%r89325, %r89316, -2147483648;
	ld.local.u32 	%r89326, [%rd5717+12];
	and.b32  	%r89327, %r89326, 2147483646;
	or.b32  	%r89328, %r89327, %r89325;
	ld.local.u32 	%r89329, [%rd5717+-900];
	shr.u32 	%r89330, %r89328, 1;
	and.b32  	%r89331, %r89326, 1;
	setp.eq.b32 	%p10310, %r89331, 1;
	selp.b32 	%r89332, -1727483681, 0, %p10310;
	xor.b32  	%r89333, %r89332, %r89329;
	xor.b32  	%r89334, %r89333, %r89330;
	st.local.u32 	[%rd5717+8], %r89334;
	and.b32  	%r89335, %r89326, -2147483648;
	add.s32 	%r101409, %r101409, 4;
	ld.local.u32 	%r101408, [%rd5717+16];
	and.b32  	%r89336, %r101408, 2147483646;
	or.b32  	%r89337, %r89336, %r89335;
	ld.local.u32 	%r89338, [%rd5717+-896];
	shr.u32 	%r89339, %r89337, 1;
	and.b32  	%r89340, %r101408, 1;
	setp.eq.b32 	%p10311, %r89340, 1;
	selp.b32 	%r89341, -1727483681, 0, %p10311;
	xor.b32  	%r89342, %r89341, %r89338;
	xor.b32  	%r89343, %r89342, %r89339;
	st.local.u32 	[%rd5717+12], %r89343;
	setp.ne.s32 	%p10312, %r101409, 623;
	@%p10312 bra 	$L__BB3_776;
	ld.local.u32 	%r89345, [%rd5+2492];
	and.b32  	%r89346, %r89345, -2147483648;
	ld.local.u32 	%r101411, [%rd5];
	and.b32  	%r89347, %r101411, 2147483646;
	or.b32  	%r89348, %r89347, %r89346;
	ld.local.u32 	%r89349, [%rd5+1584];
	shr.u32 	%r89350, %r89348, 1;
	and.b32  	%r89351, %r101411, 1;
	setp.eq.b32 	%p10313, %r89351, 1;
	selp.b32 	%r89352, -1727483681, 0, %p10313;
	xor.b32  	%r89353, %r89352, %r89349;
	xor.b32  	%r89354, %r89353, %r89350;
	st.local.u32 	[%rd5+2492], %r89354;
	mov.b32 	%r101410, 0;
$L__BB3_778:
	add.s32 	%r101410, %r101410, 1;
	st.local.u32 	[%rd5+2496], %r101410;
	add.s32 	%r1754, %r101405, 1;
	setp.ne.s32 	%p10314, %r101405, %r25;
	mov.u32 	%r101405, %r1754;
	@%p10314 bra 	$L__BB3_772;
$L__BB3_779:
	setp.lt.s32 	%p10315, %r101410, 624;
	@%p10315 bra 	$L__BB3_785;
	mov.b32 	%r101415, 0;
	mov.u64 	%rd6268, %rd5;
$L__BB3_781:
	and.b32  	%r89356, %r101411, -2147483648;
	ld.local.u32 	%r89357, [%rd6268+4];
	and.b32  	%r89358, %r89357, 2147483646;
	or.b32  	%r89359, %r89358, %r89356;
	ld.local.u32 	%r89360, [%rd6268+1588];
	shr.u32 	%r89361, %r89359, 1;
	and.b32  	%r89362, %r89357, 1;
	setp.eq.b32 	%p10316, %r89362, 1;
	selp.b32 	%r89363, -1727483681, 0, %p10316;
	xor.b32  	%r89364, %r89363, %r89360;
	xor.b32  	%r89365, %r89364, %r89361;
	st.local.u32 	[%rd6268], %r89365;
	and.b32  	%r89366, %r89357, -2147483648;
	ld.local.u32 	%r89367, [%rd6268+8];
	and.b32  	%r89368, %r89367, 2147483646;
	or.b32  	%r89369, %r89368, %r89366;
	ld.local.u32 	%r89370, [%rd6268+1592];
	shr.u32 	%r89371, %r89369, 1;
	and.b32  	%r89372, %r89367, 1;
	setp.eq.b32 	%p10317, %r89372, 1;
	selp.b32 	%r89373, -1727483681, 0, %p10317;
	xor.b32  	%r89374, %r89373, %r89370;
	xor.b32  	%r89375, %r89374, %r89371;
	st.local.u32 	[%rd6268+4], %r89375;
	and.b32  	%r89376, %r89367, -2147483648;
	ld.local.u32 	%r1759, [%rd6268+12];
	and.b32  	%r89377, %r1759, 2147483646;
	or.b32  	%r89378, %r89377, %r89376;
	ld.local.u32 	%r89379, [%rd6268+1596];
	shr.u32 	%r89380, %r89378, 1;
	and.b32  	%r89381, %r1759, 1;
	setp.eq.b32 	%p10318, %r89381, 1;
	selp.b32 	%r89382, -1727483681, 0, %p10318;
	xor.b32  	%r89383, %r89382, %r89379;
	xor.b32  	%r89384, %r89383, %r89380;
	st.local.u32 	[%rd6268+8], %r89384;
	setp.ne.s32 	%p10319, %r101415, 224;
	@%p10319 bra 	$L__BB3_877;
	ld.local.u32 	%r101417, [%rd5+908];
	add.s64 	%rd6269, %rd5, 924;
	mov.b32 	%r101416, 0;
$L__BB3_783:
	and.b32  	%r89395, %r101417, -2147483648;
	ld.local.u32 	%r89396, [%rd6269+-12];
	and.b32  	%r89397, %r89396, 2147483646;
	or.b32  	%r89398, %r89397, %r89395;
	ld.local.u32 	%r89399, [%rd6269+-924];
	shr.u32 	%r89400, %r89398, 1;
	and.b32  	%r89401, %r89396, 1;
	setp.eq.b32 	%p10321, %r89401, 1;
	selp.b32 	%r89402, -1727483681, 0, %p10321;
	xor.b32  	%r89403, %r89402, %r89399;
	xor.b32  	%r89404, %r89403, %r89400;
	st.local.u32 	[%rd6269+-16], %r89404;
	and.b32  	%r89405, %r89396, -2147483648;
	ld.local.u32 	%r89406, [%rd6269+-8];
	and.b32  	%r89407, %r89406, 2147483646;
	or.b32  	%r89408, %r89407, %r89405;
	ld.local.u32 	%r89409, [%rd6269+-920];
	shr.u32 	%r89410, %r89408, 1;
	and.b32  	%r89411, %r89406, 1;
	setp.eq.b32 	%p10322, %r89411, 1;
	selp.b32 	%r89412, -1727483681, 0, %p10322;
	xor.b32  	%r89413, %r89412, %r89409;
	xor.b32  	%r89414, %r89413, %r89410;
	st.local.u32 	[%rd6269+-12], %r89414;
	and.b32  	%r89415, %r89406, -2147483648;
	ld.local.u32 	%r89416, [%rd6269+-4];
	and.b32  	%r89417, %r89416, 2147483646;
	or.b32  	%r89418, %r89417, %r89415;
	ld.local.u32 	%r89419, [%rd6269+-916];
	shr.u32 	%r89420, %r89418, 1;
	and.b32  	%r89421, %r89416, 1;
	setp.eq.b32 	%p10323, %r89421, 1;
	selp.b32 	%r89422, -1727483681, 0, %p10323;
	xor.b32  	%r89423, %r89422, %r89419;
	xor.b32  	%r89424, %r89423, %r89420;
	st.local.u32 	[%rd6269+-8], %r89424;
	and.b32  	%r89425, %r89416, -2147483648;
	ld.local.u32 	%r101417, [%rd6269];
	and.b32  	%r89426, %r101417, 2147483646;
	or.b32  	%r89427, %r89426, %r89425;
	ld.local.u32 	%r89428, [%rd6269+-912];
	shr.u32 	%r89429, %r89427, 1;
	and.b32  	%r89430, %r101417, 1;
	setp.eq.b32 	%p10324, %r89430, 1;
	selp.b32 	%r89431, -1727483681, 0, %p10324;
	xor.b32  	%r89432, %r89431, %r89428;
	xor.b32  	%r89433, %r89432, %r89429;
	st.local.u32 	[%rd6269+-4], %r89433;
	add.s32 	%r101416, %r101416, 4;
	add.s64 	%rd6269, %rd6269, 16;
	setp.ne.s32 	%p10325, %r101416, 396;
	@%p10325 bra 	$L__BB3_783;
	ld.local.u32 	%r89435, [%rd12];
	and.b32  	%r89436, %r89435, -2147483648;
	ld.local.u32 	%r101411, [%rd14];
	and.b32  	%r89437, %r101411, 2147483646;
	or.b32  	%r89438, %r89437, %r89436;
	ld.local.u32 	%r89439, [%rd13];
	shr.u32 	%r89440, %r89438, 1;
	and.b32  	%r89441, %r101411, 1;
	setp.eq.b32 	%p10326, %r89441, 1;
	selp.b32 	%r89442, -1727483681, 0, %p10326;
	xor.b32  	%r89443, %r89442, %r89439;
	xor.b32  	%r89444, %r89443, %r89440;
	st.local.u32 	[%rd12], %r89444;
	mov.b32 	%r101410, 0;
$L__BB3_785:
	add.s32 	%r101425, %r101410, 1;
	st.local.u32 	[%rd5+2496], %r101425;
	mul.wide.s32 	%rd5718, %r101410, 4;
	add.s64 	%rd5719, %rd5, %rd5718;
	ld.local.u32 	%r89445, [%rd5719];
	shr.u32 	%r89446, %r89445, 11;
	xor.b32  	%r89447, %r89446, %r89445;
	shl.b32 	%r89448, %r89447, 7;
	and.b32  	%r89449, %r89448, -1658038656;
	xor.b32  	%r1769, %r89449, %r89447;
	setp.lt.s32 	%p10327, %r101410, 623;
	@%p10327 bra 	$L__BB3_791;
	mov.b32 	%r101421, 0;
	mov.u64 	%rd6270, %rd5;
$L__BB3_787:
	and.b32  	%r89451, %r101411, -2147483648;
	ld.local.u32 	%r89452, [%rd6270+4];
	and.b32  	%r89453, %r89452, 2147483646;
	or.b32  	%r89454, %r89453, %r89451;
	ld.local.u32 	%r89455, [%rd6270+1588];
	shr.u32 	%r89456, %r89454, 1;
	and.b32  	%r89457, %r89452, 1;
	setp.eq.b32 	%p10328, %r89457, 1;
	selp.b32 	%r89458, -1727483681, 0, %p10328;
	xor.b32  	%r89459, %r89458, %r89455;
	xor.b32  	%r89460, %r89459, %r89456;
	st.local.u32 	[%rd6270], %r89460;
	and.b32  	%r89461, %r89452, -2147483648;
	ld.local.u32 	%r89462, [%rd6270+8];
	and.b32  	%r89463, %r89462, 2147483646;
	or.b32  	%r89464, %r89463, %r89461;
	ld.local.u32 	%r89465, [%rd6270+1592];
	shr.u32 	%r89466, %r89464, 1;
	and.b32  	%r89467, %r89462, 1;
	setp.eq.b32 	%p10329, %r89467, 1;
	selp.b32 	%r89468, -1727483681, 0, %p10329;
	xor.b32  	%r89469, %r89468, %r89465;
	xor.b32  	%r89470, %r89469, %r89466;
	st.local.u32 	[%rd6270+4], %r89470;
	and.b32  	%r89471, %r89462, -2147483648;
	ld.local.u32 	%r1772, [%rd6270+12];
	and.b32  	%r89472, %r1772, 2147483646;
	or.b32  	%r89473, %r89472, %r89471;
	ld.local.u32 	%r89474, [%rd6270+1596];
	shr.u32 	%r89475, %r89473, 1;
	and.b32  	%r89476, %r1772, 1;
	setp.eq.b32 	%p10330, %r89476, 1;
	selp.b32 	%r89477, -1727483681, 0, %p10330;
	xor.b32  	%r89478, %r89477, %r89474;
	xor.b32  	%r89479, %r89478, %r89475;
	st.local.u32 	[%rd6270+8], %r89479;
	setp.ne.s32 	%p10331, %r101421, 224;
	@%p10331 bra 	$L__BB3_876;
	ld.local.u32 	%r101423, [%rd5+908];
	add.s64 	%rd6271, %rd5, 924;
	mov.b32 	%r101422, 0;
$L__BB3_789:
	and.b32  	%r89490, %r101423, -2147483648;
	ld.local.u32 	%r89491, [%rd6271+-12];
	and.b32  	%r89492, %r89491, 2147483646;
	or.b32  	%r89493, %r89492, %r89490;
	ld.local.u32 	%r89494, [%rd6271+-924];
	shr.u32 	%r89495, %r89493, 1;
	and.b32  	%r89496, %r89491, 1;
	setp.eq.b32 	%p10333, %r89496, 1;
	selp.b32 	%r89497, -1727483681, 0, %p10333;
	xor.b32  	%r89498, %r89497, %r89494;
	xor.b32  	%r89499, %r89498, %r89495;
	st.local.u32 	[%rd6271+-16], %r89499;
	and.b32  	%r89500, %r89491, -2147483648;
	ld.local.u32 	%r89501, [%rd6271+-8];
	and.b32  	%r89502, %r89501, 2147483646;
	or.b32  	%r89503, %r89502, %r89500;
	ld.local.u32 	%r89504, [%rd6271+-920];
	shr.u32 	%r89505, %r89503, 1;
	and.b32  	%r89506, %r89501, 1;
	setp.eq.b32 	%p10334, %r89506, 1;
	selp.b32 	%r89507, -1727483681, 0, %p10334;
	xor.b32  	%r89508, %r89507, %r89504;
	xor.b32  	%r89509, %r89508, %r89505;
	st.local.u32 	[%rd6271+-12], %r89509;
	and.b32  	%r89510, %r89501, -2147483648;
	ld.local.u32 	%r89511, [%rd6271+-4];
	and.b32  	%r89512, %r89511, 2147483646;
	or.b32  	%r89513, %r89512, %r89510;
	ld.local.u32 	%r89514, [%rd6271+-916];
	shr.u32 	%r89515, %r89513, 1;
	and.b32  	%r89516, %r89511, 1;
	setp.eq.b32 	%p10335, %r89516, 1;
	selp.b32 	%r89517, -1727483681, 0, %p10335;
	xor.b32  	%r89518, %r89517, %r89514;
	xor.b32  	%r89519, %r89518, %r89515;
	st.local.u32 	[%rd6271+-8], %r89519;
	and.b32  	%r89520, %r89511, -2147483648;
	ld.local.u32 	%r101423, [%rd6271];
	and.b32  	%r89521, %r101423, 2147483646;
	or.b32  	%r89522, %r89521, %r89520;
	ld.local.u32 	%r89523, [%rd6271+-912];
	shr.u32 	%r89524, %r89522, 1;
	and.b32  	%r89525, %r101423, 1;
	setp.eq.b32 	%p10336, %r89525, 1;
	selp.b32 	%r89526, -1727483681, 0, %p10336;
	xor.b32  	%r89527, %r89526, %r89523;
	xor.b32  	%r89528, %r89527, %r89524;
	st.local.u32 	[%rd6271+-4], %r89528;
	add.s32 	%r101422, %r101422, 4;
	add.s64 	%rd6271, %rd6271, 16;
	setp.ne.s32 	%p10337, %r101422, 396;
	@%p10337 bra 	$L__BB3_789;
	ld.local.u32 	%r89530, [%rd12];
	and.b32  	%r89531, %r89530, -2147483648;
	ld.local.u32 	%r101411, [%rd14];
	and.b32  	%r89532, %r101411, 2147483646;
	or.b32  	%r89533, %r89532, %r89531;
	ld.local.u32 	%r89534, [%rd13];
	shr.u32 	%r89535, %r89533, 1;
	and.b32  	%r89536, %r101411, 1;
	setp.eq.b32 	%p10338, %r89536, 1;
	selp.b32 	%r89537, -1727483681, 0, %p10338;
	xor.b32  	%r89538, %r89537, %r89534;
	xor.b32  	%r89539, %r89538, %r89535;
	st.local.u32 	[%rd12], %r89539;
	mov.b32 	%r101425, 0;
$L__BB3_791:
	add.s32 	%r101431, %r101425, 1;
	st.local.u32 	[%rd5+2496], %r101431;
	mul.wide.s32 	%rd5720, %r101425, 4;
	add.s64 	%rd5721, %rd5, %rd5720;
	ld.local.u32 	%r89540, [%rd5721];
	shr.u32 	%r89541, %r89540, 11;
	xor.b32  	%r89542, %r89541, %r89540;
	shl.b32 	%r89543, %r89542, 7;
	and.b32  	%r89544, %r89543, -1658038656;
	xor.b32  	%r1782, %r89544, %r89542;
	setp.lt.s32 	%p10339, %r101425, 623;
	@%p10339 bra 	$L__BB3_797;
	mov.b32 	%r101427, 0;
	mov.u64 	%rd6272, %rd5;
$L__BB3_793:
	and.b32  	%r89546, %r101411, -2147483648;
	ld.local.u32 	%r89547, [%rd6272+4];
	and.b32  	%r89548, %r89547, 2147483646;
	or.b32  	%r89549, %r89548, %r89546;
	ld.local.u32 	%r89550, [%rd6272+1588];
	shr.u32 	%r89551, %r89549, 1;
	and.b32  	%r89552, %r89547, 1;
	setp.eq.b32 	%p10340, %r89552, 1;
	selp.b32 	%r89553, -1727483681, 0, %p10340;
	xor.b32  	%r89554, %r89553, %r89550;
	xor.b32  	%r89555, %r89554, %r89551;
	st.local.u32 	[%rd6272], %r89555;
	and.b32  	%r89556, %r89547, -2147483648;
	ld.local.u32 	%r89557, [%rd6272+8];
	and.b32  	%r89558, %r89557, 2147483646;
	or.b32  	%r89559, %r89558, %r89556;
	ld.local.u32 	%r89560, [%rd6272+1592];
	shr.u32 	%r89561, %r89559, 1;
	and.b32  	%r89562, %r89557, 1;
	setp.eq.b32 	%p10341, %r89562, 1;
	selp.b32 	%r89563, -1727483681, 0, %p10341;
	xor.b32  	%r89564, %r89563, %r89560;
	xor.b32  	%r89565, %r89564, %r89561;
	st.local.u32 	[%rd6272+4], %r89565;
	and.b32  	%r89566, %r89557, -2147483648;
	ld.local.u32 	%r1785, [%rd6272+12];
	and.b32  	%r89567, %r1785, 2147483646;
	or.b32  	%r89568, %r89567, %r89566;
	ld.local.u32 	%r89569, [%rd6272+1596];
	shr.u32 	%r89570, %r89568, 1;
	and.b32  	%r89571, %r1785, 1;
	setp.eq.b32 	%p10342, %r89571, 1;
	selp.b32 	%r89572, -1727483681, 0, %p10342;
	xor.b32  	%r89573, %r89572, %r89569;
	xor.b32  	%r89574, %r89573, %r89570;
	st.local.u32 	[%rd6272+8], %r89574;
	setp.ne.s32 	%p10343, %r101427, 224;
	@%p10343 bra 	$L__BB3_875;
	ld.local.u32 	%r101429, [%rd5+908];
	add.s64 	%rd6273, %rd5, 924;
	mov.b32 	%r101428, 0;
$L__BB3_795:
	and.b32  	%r89585, %r101429, -2147483648;
	ld.local.u32 	%r89586, [%rd6273+-12];
	and.b32  	%r89587, %r89586, 2147483646;
	or.b32  	%r89588, %r89587, %r89585;
	ld.local.u32 	%r89589, [%rd6273+-924];
	shr.u32 	%r89590, %r89588, 1;
	and.b32  	%r89591, %r89586, 1;
	setp.eq.b32 	%p10345, %r89591, 1;
	selp.b32 	%r89592, -1727483681, 0, %p10345;
	xor.b32  	%r89593, %r89592, %r89589;
	xor.b32  	%r89594, %r89593, %r89590;
	st.local.u32 	[%rd6273+-16], %r89594;
	and.b32  	%r89595, %r89586, -2147483648;
	ld.local.u32 	%r89596, [%rd6273+-8];
	and.b32  	%r89597, %r89596, 2147483646;
	or.b32  	%r89598, %r89597, %r89595;
	ld.local.u32 	%r89599, [%rd6273+-920];
	shr.u32 	%r89600, %r89598, 1;
	and.b32  	%r89601, %r89596, 1;
	setp.eq.b32 	%p10346, %r89601, 1;
	selp.b32 	%r89602, -1727483681, 0, %p10346;
	xor.b32  	%r89603, %r89602, %r89599;
	xor.b32  	%r89604, %r89603, %r89600;
	st.local.u32 	[%rd6273+-12], %r89604;
	and.b32  	%r89605, %r89596, -2147483648;
	ld.local.u32 	%r89606, [%rd6273+-4];
	and.b32  	%r89607, %r89606, 2147483646;
	or.b32  	%r89608, %r89607, %r89605;
	ld.local.u32 	%r89609, [%rd6273+-916];
	shr.u32 	%r89610, %r89608, 1;
	and.b32  	%r89611, %r89606, 1;
	setp.eq.b32 	%p10347, %r89611, 1;
	selp.b32 	%r89612, -1727483681, 0, %p10347;
	xor.b32  	%r89613, %r89612, %r89609;
	xor.b32  	%r89614, %r89613, %r89610;
	st.local.u32 	[%rd6273+-8], %r89614;
	and.b32  	%r89615, %r89606, -2147483648;
	ld.local.u32 	%r101429, [%rd6273];
	and.b32  	%r89616, %r101429, 2147483646;
	or.b32  	%r89617, %r89616, %r89615;
	ld.local.u32 	%r89618, [%rd6273+-912];
	shr.u32 	%r89619, %r89617, 1;
	and.b32  	%r89620, %r101429, 1;
	setp.eq.b32 	%p10348, %r89620, 1;
	selp.b32 	%r89621, -1727483681, 0, %p10348;
	xor.b32  	%r89622, %r89621, %r89618;
	xor.b32  	%r89623, %r89622, %r89619;
	st.local.u32 	[%rd6273+-4], %r89623;
	add.s32 	%r101428, %r101428, 4;
	add.s64 	%rd6273, %rd6273, 16;
	setp.ne.s32 	%p10349, %r101428, 396;
	@%p10349 bra 	$L__BB3_795;
	ld.local.u32 	%r89625, [%rd12];
	and.b32  	%r89626, %r89625, -2147483648;
	ld.local.u32 	%r101411, [%rd14];
	and.b32  	%r89627, %r101411, 2147483646;
	or.b32  	%r89628, %r89627, %r89626;
	ld.local.u32 	%r89629, [%rd13];
	shr.u32 	%r89630, %r89628, 1;
	and.b32  	%r89631, %r101411, 1;
	setp.eq.b32 	%p10350, %r89631, 1;
	selp.b32 	%r89632, -1727483681, 0, %p10350;
	xor.b32  	%r89633, %r89632, %r89629;
	xor.b32  	%r89634, %r89633, %r89630;
	st.local.u32 	[%rd12], %r89634;
	mov.b32 	%r101431, 0;
$L__BB3_797:
	add.s32 	%r101437, %r101431, 1;
	st.local.u32 	[%rd5+2496], %r101437;
	mul.wide.s32 	%rd5722, %r101431, 4;
	add.s64 	%rd5723, %rd5, %rd5722;
	ld.local.u32 	%r89635, [%rd5723];
	shr.u32 	%r89636, %r89635, 11;
	xor.b32  	%r89637, %r89636, %r89635;
	shl.b32 	%r89638, %r89637, 7;
	and.b32  	%r89639, %r89638, -1658038656;
	xor.b32  	%r1795, %r89639, %r89637;
	setp.lt.s32 	%p10351, %r101431, 623;
	@%p10351 bra 	$L__BB3_803;
	mov.b32 	%r101433, 0;
	mov.u64 	%rd6274, %rd5;
$L__BB3_799:
	and.b32  	%r89641, %r101411, -2147483648;
	ld.local.u32 	%r89642, [%rd6274+4];
	and.b32  	%r89643, %r89642, 2147483646;
	or.b32  	%r89644, %r89643, %r89641;
	ld.local.u32 	%r89645, [%rd6274+1588];
	shr.u32 	%r89646, %r89644, 1;
	and.b32  	%r89647, %r89642, 1;
	setp.eq.b32 	%p10352, %r89647, 1;
	selp.b32 	%r89648, -1727483681, 0, %p10352;
	xor.b32  	%r89649, %r89648, %r89645;
	xor.b32  	%r89650, %r89649, %r89646;
	st.local.u32 	[%rd6274], %r89650;
	and.b32  	%r89651, %r89642, -2147483648;
	ld.local.u32 	%r89652, [%rd6274+8];
	and.b32  	%r89653, %r89652, 2147483646;
	or.b32  	%r89654, %r89653, %r89651;
	ld.local.u32 	%r89655, [%rd6274+1592];
	shr.u32 	%r89656, %r89654, 1;
	and.b32  	%r89657, %r89652, 1;
	setp.eq.b32 	%p10353, %r89657, 1;
	selp.b32 	%r89658, -1727483681, 0, %p10353;
	xor.b32  	%r89659, %r89658, %r89655;
	xor.b32  	%r89660, %r89659, %r89656;
	st.local.u32 	[%rd6274+4], %r89660;
	and.b32  	%r89661, %r89652, -2147483648;
	ld.local.u32 	%r1798, [%rd6274+12];
	and.b32  	%r89662, %r1798, 2147483646;
	or.b32  	%r89663, %r89662, %r89661;
	ld.local.u32 	%r89664, [%rd6274+1596];
	shr.u32 	%r89665, %r89663, 1;
	and.b32  	%r89666, %r1798, 1;
	setp.eq.b32 	%p10354, %r89666, 1;
	selp.b32 	%r89667, -1727483681, 0, %p10354;
	xor.b32  	%r89668, %r89667, %r89664;
	xor.b32  	%r89669, %r89668, %r89665;
	st.local.u32 	[%rd6274+8], %r89669;
	setp.ne.s32 	%p10355, %r101433, 224;
	@%p10355 bra 	$L__BB3_874;
	ld.local.u32 	%r101435, [%rd5+908];
	add.s64 	%rd6275, %rd5, 924;
	mov.b32 	%r101434, 0;
$L__BB3_801:
	and.b32  	%r89680, %r101435, -2147483648;
	ld.local.u32 	%r89681, [%rd6275+-12];
	and.b32  	%r89682, %r89681, 2147483646;
	or.b32  	%r89683, %r89682, %r89680;
	ld.local.u32 	%r89684, [%rd6275+-924];
	shr.u32 	%r89685, %r89683, 1;
	and.b32  	%r89686, %r89681, 1;
	setp.eq.b32 	%p10357, %r89686, 1;
	selp.b32 	%r89687, -1727483681, 0, %p10357;
	xor.b32  	%r89688, %r89687, %r89684;
	xor.b32  	%r89689, %r89688, %r89685;
	st.local.u32 	[%rd6275+-16], %r89689;
	and.b32  	%r89690, %r89681, -2147483648;
	ld.local.u32 	%r89691, [%rd6275+-8];
	and.b32  	%r89692, %r89691, 2147483646;
	or.b32  	%r89693, %r89692, %r89690;
	ld.local.u32 	%r89694, [%rd6275+-920];
	shr.u32 	%r89695, %r89693, 1;
	and.b32  	%r89696, %r89691, 1;
	setp.eq.b32 	%p10358, %r89696, 1;
	selp.b32 	%r89697, -1727483681, 0, %p10358;
	xor.b32  	%r89698, %r89697, %r89694;
	xor.b32  	%r89699, %r89698, %r89695;
	st.local.u32 	[%rd6275+-12], %r89699;
	and.b32  	%r89700, %r89691, -2147483648;
	ld.local.u32 	%r89701, [%rd6275+-4];
	and.b32  	%r89702, %r89701, 2147483646;
	or.b32  	%r89703, %r89702, %r89700;
	ld.local.u32 	%r89704, [%rd6275+-916];
	shr.u32 	%r89705, %r89703, 1;
	and.b32  	%r89706, %r89701, 1;
	setp.eq.b32 	%p10359, %r89706, 1;
	selp.b32 	%r89707, -1727483681, 0, %p10359;
	xor.b32  	%r89708, %r89707, %r89704;
	xor.b32  	%r89709, %r89708, %r89705;
	st.local.u32 	[%rd6275+-8], %r89709;
	and.b32  	%r89710, %r89701, -2147483648;
	ld.local.u32 	%r101435, [%rd6275];
	and.b32  	%r89711, %r101435, 2147483646;
	or.b32  	%r89712, %r89711, %r89710;
	ld.local.u32 	%r89713, [%rd6275+-912];
	shr.u32 	%r89714, %r89712, 1;
	and.b32  	%r89715, %r101435, 1;
	setp.eq.b32 	%p10360, %r89715, 1;
	selp.b32 	%r89716, -1727483681, 0, %p10360;
	xor.b32  	%r89717, %r89716, %r89713;
	xor.b32  	%r89718, %r89717, %r89714;
	st.local.u32 	[%rd6275+-4], %r89718;
	add.s32 	%r101434, %r101434, 4;
	add.s64 	%rd6275, %rd6275, 16;
	setp.ne.s32 	%p10361, %r101434, 396;
	@%p10361 bra 	$L__BB3_801;
	ld.local.u32 	%r89720, [%rd12];
	and.b32  	%r89721, %r89720, -2147483648;
	ld.local.u32 	%r101411, [%rd14];
	and.b32  	%r89722, %r101411, 2147483646;
	or.b32  	%r89723, %r89722, %r89721;
	ld.local.u32 	%r89724, [%rd13];
	shr.u32 	%r89725, %r89723, 1;
	and.b32  	%r89726, %r101411, 1;
	setp.eq.b32 	%p10362, %r89726, 1;
	selp.b32 	%r89727, -1727483681, 0, %p10362;
	xor.b32  	%r89728, %r89727, %r89724;
	xor.b32  	%r89729, %r89728, %r89725;
	st.local.u32 	[%rd12], %r89729;
	mov.b32 	%r101437, 0;
$L__BB3_803:
	add.s32 	%r101443, %r101437, 1;
	st.local.u32 	[%rd5+2496], %r101443;
	mul.wide.s32 	%rd5724, %r101437, 4;
	add.s64 	%rd5725, %rd5, %rd5724;
	ld.local.u32 	%r89730, [%rd5725];
	shr.u32 	%r89731, %r89730, 11;
	xor.b32  	%r89732, %r89731, %r89730;
	shl.b32 	%r89733, %r89732, 7;
	and.b32  	%r89734, %r89733, -1658038656;
	xor.b32  	%r1808, %r89734, %r89732;
	setp.lt.s32 	%p10363, %r101437, 623;
	@%p10363 bra 	$L__BB3_809;
	mov.b32 	%r101439, 0;
	mov.u64 	%rd6276, %rd5;
$L__BB3_805:
	and.b32  	%r89736, %r101411, -2147483648;
	ld.local.u32 	%r89737, [%rd6276+4];
	and.b32  	%r89738, %r89737, 2147483646;
	or.b32  	%r89739, %r89738, %r89736;
	ld.local.u32 	%r89740, [%rd6276+1588];
	shr.u32 	%r89741, %r89739, 1;
	and.b32  	%r89742, %r89737, 1;
	setp.eq.b32 	%p10364, %r89742, 1;
	selp.b32 	%r89743, -1727483681, 0, %p10364;
	xor.b32  	%r89744, %r89743, %r89740;
	xor.b32  	%r89745, %r89744, %r89741;
	st.local.u32 	[%rd6276], %r89745;
	and.b32  	%r89746, %r89737, -2147483648;
	ld.local.u32 	%r89747, [%rd6276+8];
	and.b32  	%r89748, %r89747, 2147483646;
	or.b32  	%r89749, %r89748, %r89746;
	ld.local.u32 	%r89750, [%rd6276+1592];
	shr.u32 	%r89751, %r89749, 1;
	and.b32  	%r89752, %r89747, 1;
	setp.eq.b32 	%p10365, %r89752, 1;
	selp.b32 	%r89753, -1727483681, 0, %p10365;
	xor.b32  	%r89754, %r89753, %r89750;
	xor.b32  	%r89755, %r89754, %r89751;
	st.local.u32 	[%rd6276+4], %r89755;
	and.b32  	%r89756, %r89747, -2147483648;
	ld.local.u32 	%r1811, [%rd6276+12];
	and.b32  	%r89757, %r1811, 2147483646;
	or.b32  	%r89758, %r89757, %r89756;
	ld.local.u32 	%r89759, [%rd6276+1596];
	shr.u32 	%r89760, %r89758, 1;
	and.b32  	%r89761, %r1811, 1;
	setp.eq.b32 	%p10366, %r89761, 1;
	selp.b32 	%r89762, -1727483681, 0, %p10366;
	xor.b32  	%r89763, %r89762, %r89759;
	xor.b32  	%r89764, %r89763, %r89760;
	st.local.u32 	[%rd6276+8], %r89764;
	setp.ne.s32 	%p10367, %r101439, 224;
	@%p10367 bra 	$L__BB3_873;
	ld.local.u32 	%r101440, [%rd9];
	mov.b32 	%r101441, 227;
$L__BB3_807:
	mul.wide.u32 	%rd5726, %r101441, 4;
	add.s64 	%rd5727, %rd5, %rd5726;
	and.b32  	%r89775, %r101440, -2147483648;
	ld.local.u32 	%r89776, [%rd5727+4];
	and.b32  	%r89777, %r89776, 2147483646;
	or.b32  	%r89778, %r89777, %r89775;
	ld.local.u32 	%r89779, [%rd5727+-908];
	shr.u32 	%r89780, %r89778, 1;
	and.b32  	%r89781, %r89776, 1;
	setp.eq.b32 	%p10369, %r89781, 1;
	selp.b32 	%r89782, -1727483681, 0, %p10369;
	xor.b32  	%r89783, %r89782, %r89779;
	xor.b32  	%r89784, %r89783, %r89780;
	st.local.u32 	[%rd5727], %r89784;
	and.b32  	%r89785, %r89776, -2147483648;
	ld.local.u32 	%r89786, [%rd5727+8];
	and.b32  	%r89787, %r89786, 2147483646;
	or.b32  	%r89788, %r89787, %r89785;
	ld.local.u32 	%r89789, [%rd5727+-904];
	shr.u32 	%r89790, %r89788, 1;
	and.b32  	%r89791, %r89786, 1;
	setp.eq.b32 	%p10370, %r89791, 1;
	selp.b32 	%r89792, -1727483681, 0, %p10370;
	xor.b32  	%r89793, %r89792, %r89789;
	xor.b32  	%r89794, %r89793, %r89790;
	st.local.u32 	[%rd5727+4], %r89794;
	and.b32  	%r89795, %r89786, -2147483648;
	ld.local.u32 	%r89796, [%rd5727+12];
	and.b32  	%r89797, %r89796, 2147483646;
	or.b32  	%r89798, %r89797, %r89795;
	ld.local.u32 	%r89799, [%rd5727+-900];
	shr.u32 	%r89800, %r89798, 1;
	and.b32  	%r89801, %r89796, 1;
	setp.eq.b32 	%p10371, %r89801, 1;
	selp.b32 	%r89802, -1727483681, 0, %p10371;
	xor.b32  	%r89803, %r89802, %r89799;
	xor.b32  	%r89804, %r89803, %r89800;
	st.local.u32 	[%rd5727+8], %r89804;
	and.b32  	%r89805, %r89796, -2147483648;
	add.s32 	%r101441, %r101441, 4;
	ld.local.u32 	%r101440, [%rd5727+16];
	and.b32  	%r89806, %r101440, 2147483646;
	or.b32  	%r89807, %r89806, %r89805;
	ld.local.u32 	%r89808, [%rd5727+-896];
	shr.u32 	%r89809, %r89807, 1;
	and.b32  	%r89810, %r101440, 1;
	setp.eq.b32 	%p10372, %r89810, 1;
	selp.b32 	%r89811, -1727483681, 0, %p10372;
	xor.b32  	%r89812, %r89811, %r89808;
	xor.b32  	%r89813, %r89812, %r89809;
	st.local.u32 	[%rd5727+12], %r89813;
	setp.ne.s32 	%p10373, %r101441, 623;
	@%p10373 bra 	$L__BB3_807;
	ld.local.u32 	%r89815, [%rd5+2492];
	and.b32  	%r89816, %r89815, -2147483648;
	ld.local.u32 	%r101411, [%rd5];
	and.b32  	%r89817, %r101411, 2147483646;
	or.b32  	%r89818, %r89817, %r89816;
	ld.local.u32 	%r89819, [%rd5+1584];
	shr.u32 	%r89820, %r89818, 1;
	and.b32  	%r89821, %r101411, 1;
	setp.eq.b32 	%p10374, %r89821, 1;
	selp.b32 	%r89822, -1727483681, 0, %p10374;
	xor.b32  	%r89823, %r89822, %r89819;
	xor.b32  	%r89824, %r89823, %r89820;
	st.local.u32 	[%rd5+2492], %r89824;
	mov.b32 	%r101443, 0;
$L__BB3_809:
	setp.gt.u32 	%p10376, %r15023, %r15024;
	add.s32 	%r101463, %r101443, 1;
	st.local.u32 	[%rd5+2496], %r101463;
	mul.wide.s32 	%rd5728, %r101443, 4;
	add.s64 	%rd5729, %rd5, %rd5728;
	ld.local.u32 	%r89825, [%rd5729];
	shr.u32 	%r89826, %r89825, 11;
	xor.b32  	%r89827, %r89826, %r89825;
	shl.b32 	%r89828, %r89827, 7;
	and.b32  	%r89829, %r89828, -1658038656;
	xor.b32  	%r89830, %r89829, %r89827;
	shl.b32 	%r89831, %r89830, 15;
	and.b32  	%r89832, %r89831, -402653184;
	xor.b32  	%r89833, %r89832, %r89830;
	shr.u32 	%r89834, %r89833, 27;
	shl.b32 	%r89835, %r1769, 15;
	and.b32  	%r89836, %r89835, -402653184;
	xor.b32  	%r89837, %r89836, %r1769;
	shr.u32 	%r89838, %r89837, 7;
	and.b32  	%r89839, %r89838, 32505856;
	shl.b32 	%r89840, %r1782, 15;
	and.b32  	%r89841, %r89840, -402653184;
	xor.b32  	%r89842, %r89841, %r1782;
	shr.u32 	%r89843, %r89842, 12;
	and.b32  	%r89844, %r89843, 1015808;
	or.b32  	%r89845, %r89844, %r89839;
	shl.b32 	%r89846, %r1795, 15;
	and.b32  	%r89847, %r89846, -402653184;
	xor.b32  	%r89848, %r89847, %r1795;
	shr.u32 	%r89849, %r89848, 17;
	and.b32  	%r89850, %r89849, 31744;
	or.b32  	%r89851, %r89845, %r89850;
	shl.b32 	%r89852, %r1808, 15;
	and.b32  	%r89853, %r89852, -402653184;
	xor.b32  	%r89854, %r89853, %r1808;
	shr.u32 	%r89855, %r89854, 22;
	and.b32  	%r89856, %r89855, 992;
	or.b32  	%r89857, %r89851, %r89856;
	or.b32  	%r101447, %r89857, %r89834;
	mov.pred 	%p11861, 0;
	@%p10376 bra 	$L__BB3_818;
	mov.pred 	%p11861, 0;
	mov.u32 	%r101452, %r101463;
	mov.u32 	%r101446, %r15023;
$L__BB3_811:
	shl.b32 	%r1827, %r101447, 5;
	setp.lt.s32 	%p10378, %r101452, 624;
	@%p10378 bra 	$L__BB3_817;
	mov.b32 	%r101449, 0;
$L__BB3_813:
	mul.wide.u32 	%rd5730, %r101449, 4;
	add.s64 	%rd388, %rd5, %rd5730;
	and.b32  	%r89859, %r101411, -2147483648;
	ld.local.u32 	%r89860, [%rd388+4];
	and.b32  	%r89861, %r89860, 2147483646;
	or.b32  	%r89862, %r89861, %r89859;
	ld.local.u32 	%r89863, [%rd388+1588];
	shr.u32 	%r89864, %r89862, 1;
	and.b32  	%r89865, %r89860, 1;
	setp.eq.b32 	%p10379, %r89865, 1;
	selp.b32 	%r89866, -1727483681, 0, %p10379;
	xor.b32  	%r89867, %r89866, %r89863;
	xor.b32  	%r89868, %r89867, %r89864;
	st.local.u32 	[%rd388], %r89868;
	and.b32  	%r89869, %r89860, -2147483648;
	ld.local.u32 	%r89870, [%rd388+8];
	and.b32  	%r89871, %r89870, 2147483646;
	or.b32  	%r89872, %r89871, %r89869;
	ld.local.u32 	%r89873, [%rd388+1592];
	shr.u32 	%r89874, %r89872, 1;
	and.b32  	%r89875, %r89870, 1;
	setp.eq.b32 	%p10380, %r89875, 1;
	selp.b32 	%r89876, -1727483681, 0, %p10380;
	xor.b32  	%r89877, %r89876, %r89873;
	xor.b32  	%r89878, %r89877, %r89874;
	st.local.u32 	[%rd388+4], %r89878;
	and.b32  	%r89879, %r89870, -2147483648;
	ld.local.u32 	%r1830, [%rd388+12];
	and.b32  	%r89880, %r1830, 2147483646;
	or.b32  	%r89881, %r89880, %r89879;
	ld.local.u32 	%r89882, [%rd388+1596];
	shr.u32 	%r89883, %r89881, 1;
	and.b32  	%r89884, %r1830, 1;
	setp.eq.b32 	%p10381, %r89884, 1;
	selp.b32 	%r89885, -1727483681, 0, %p10381;
	xor.b32  	%r89886, %r89885, %r89882;
	xor.b32  	%r89887, %r89886, %r89883;
	st.local.u32 	[%rd388+8], %r89887;
	setp.ne.s32 	%p10382, %r101449, 224;
	@%p10382 bra 	$L__BB3_7184;
	ld.local.u32 	%r101450, [%rd9];
	mov.b32 	%r101451, 227;
$L__BB3_815:
	mul.wide.u32 	%rd5731, %r101451, 4;
	add.s64 	%rd5732, %rd5, %rd5731;
	and.b32  	%r89898, %r101450, -2147483648;
	ld.local.u32 	%r89899, [%rd5732+4];
	and.b32  	%r89900, %r89899, 2147483646;
	or.b32  	%r89901, %r89900, %r89898;
	ld.local.u32 	%r89902, [%rd5732+-908];
	shr.u32 	%r89903, %r89901, 1;
	and.b32  	%r89904, %r89899, 1;
	setp.eq.b32 	%p10384, %r89904, 1;
	selp.b32 	%r89905, -1727483681, 0, %p10384;
	xor.b32  	%r89906, %r89905, %r89902;
	xor.b32  	%r89907, %r89906, %r89903;
	st.local.u32 	[%rd5732], %r89907;
	and.b32  	%r89908, %r89899, -2147483648;
	ld.local.u32 	%r89909, [%rd5732+8];
	and.b32  	%r89910, %r89909, 2147483646;
	or.b32  	%r89911, %r89910, %r89908;
	ld.local.u32 	%r89912, [%rd5732+-904];
	shr.u32 	%r89913, %r89911, 1;
	and.b32  	%r89914, %r89909, 1;
	setp.eq.b32 	%p10385, %r89914, 1;
	selp.b32 	%r89915, -1727483681, 0, %p10385;
	xor.b32  	%r89916, %r89915, %r89912;
	xor.b32  	%r89917, %r89916, %r89913;
	st.local.u32 	[%rd5732+4], %r89917;
	and.b32  	%r89918, %r89909, -2147483648;
	ld.local.u32 	%r89919, [%rd5732+12];
	and.b32  	%r89920, %r89919, 2147483646;
	or.b32  	%r89921, %r89920, %r89918;
	ld.local.u32 	%r89922, [%rd5732+-900];
	shr.u32 	%r89923, %r89921, 1;
	and.b32  	%r89924, %r89919, 1;
	setp.eq.b32 	%p10386, %r89924, 1;
	selp.b32 	%r89925, -1727483681, 0, %p10386;
	xor.b32  	%r89926, %r89925, %r89922;
	xor.b32  	%r89927, %r89926, %r89923;
	st.local.u32 	[%rd5732+8], %r89927;
	and.b32  	%r89928, %r89919, -2147483648;
	add.s32 	%r101451, %r101451, 4;
	ld.local.u32 	%r101450, [%rd5732+16];
	and.b32  	%r89929, %r101450, 2147483646;
	or.b32  	%r89930, %r89929, %r89928;
	ld.local.u32 	%r89931, [%rd5732+-896];
	shr.u32 	%r89932, %r89930, 1;
	and.b32  	%r89933, %r101450, 1;
	setp.eq.b32 	%p10387, %r89933, 1;
	selp.b32 	%r89934, -1727483681, 0, %p10387;
	xor.b32  	%r89935, %r89934, %r89931;
	xor.b32  	%r89936, %r89935, %r89932;
	st.local.u32 	[%rd5732+12], %r89936;
	setp.ne.s32 	%p10388, %r101451, 623;
	@%p10388 bra 	$L__BB3_815;
	ld.local.u32 	%r89938, [%rd5+2492];
	and.b32  	%r89939, %r89938, -2147483648;
	ld.local.u32 	%r101411, [%rd5];
	and.b32  	%r89940, %r101411, 2147483646;
	or.b32  	%r89941, %r89940, %r89939;
	ld.local.u32 	%r89942, [%rd5+1584];
	shr.u32 	%r89943, %r89941, 1;
	and.b32  	%r89944, %r101411, 1;
	setp.eq.b32 	%p10389, %r89944, 1;
	selp.b32 	%r89945, -1727483681, 0, %p10389;
	xor.b32  	%r89946, %r89945, %r89942;
	xor.b32  	%r89947, %r89946, %r89943;
	st.local.u32 	[%rd5+2492], %r89947;
	mov.b32 	%r101452, 0;
$L__BB3_817:
	add.s32 	%r101463, %r101452, 1;
	st.local.u32 	[%rd5+2496], %r101463;
	mul.wide.s32 	%rd5733, %r101452, 4;
	add.s64 	%rd5734, %rd5, %rd5733;
	ld.local.u32 	%r89948, [%rd5734];
	shr.u32 	%r89949, %r89948, 11;
	xor.b32  	%r89950, %r89949, %r89948;
	shl.b32 	%r89951, %r89950, 7;
	and.b32  	%r89952, %r89951, -1658038656;
	xor.b32  	%r89953, %r89952, %r89950;
	shl.b32 	%r89954, %r89953, 15;
	and.b32  	%r89955, %r89954, -402653184;
	xor.b32  	%r89956, %r89955, %r89953;
	shr.u32 	%r89957, %r89956, 27;
	and.b32  	%r89959, %r1827, 1073741792;
	or.b32  	%r101447, %r89957, %r89959;
	setp.eq.s32 	%p10390, %r101447, %r15021;
	or.pred  	%p11861, %p11861, %p10390;
	add.s32 	%r101446, %r101446, 1;
	setp.gt.u32 	%p10391, %r101446, %r15024;
	mov.u32 	%r101452, %r101463;
	@%p10391 bra 	$L__BB3_818;
	bra.uni 	$L__BB3_811;
$L__BB3_818:
	setp.lt.s32 	%p10392, %r24, 1;
	@%p10392 bra 	$L__BB3_827;
	mov.b32 	%r101458, 0;
$L__BB3_820:
	setp.lt.s32 	%p10393, %r101463, 624;
	@%p10393 bra 	$L__BB3_826;
	mov.b32 	%r101460, 0;
	mov.u64 	%rd6277, %rd5;
$L__BB3_822:
	and.b32  	%r89962, %r101411, -2147483648;
	ld.local.u32 	%r89963, [%rd6277+4];
	and.b32  	%r89964, %r89963, 2147483646;
	or.b32  	%r89965, %r89964, %r89962;
	ld.local.u32 	%r89966, [%rd6277+1588];
	shr.u32 	%r89967, %r89965, 1;
	and.b32  	%r89968, %r89963, 1;
	setp.eq.b32 	%p10394, %r89968, 1;
	selp.b32 	%r89969, -1727483681, 0, %p10394;
	xor.b32  	%r89970, %r89969, %r89966;
	xor.b32  	%r89971, %r89970, %r89967;
	st.local.u32 	[%rd6277], %r89971;
	and.b32  	%r89972, %r89963, -2147483648;
	ld.local.u32 	%r89973, [%rd6277+8];
	and.b32  	%r89974, %r89973, 2147483646;
	or.b32  	%r89975, %r89974, %r89972;
	ld.local.u32 	%r89976, [%rd6277+1592];
	shr.u32 	%r89977, %r89975, 1;
	and.b32  	%r89978, %r89973, 1;
	setp.eq.b32 	%p10395, %r89978, 1;
	selp.b32 	%r89979, -1727483681, 0, %p10395;
	xor.b32  	%r89980, %r89979, %r89976;
	xor.b32  	%r89981, %r89980, %r89977;
	st.local.u32 	[%rd6277+4], %r89981;
	and.b32  	%r89982, %r89973, -2147483648;
	ld.local.u32 	%r1851, [%rd6277+12];
	and.b32  	%r89983, %r1851, 2147483646;
	or.b32  	%r89984, %r89983, %r89982;
	ld.local.u32 	%r89985, [%rd6277+1596];
	shr.u32 	%r89986, %r89984, 1;
	and.b32  	%r89987, %r1851, 1;
	setp.eq.b32 	%p10396, %r89987, 1;
	selp.b32 	%r89988, -1727483681, 0, %p10396;
	xor.b32  	%r89989, %r89988, %r89985;
	xor.b32  	%r89990, %r89989, %r89986;
	st.local.u32 	[%rd6277+8], %r89990;
	setp.ne.s32 	%p10397, %r101460, 224;
	@%p10397 bra 	$L__BB3_872;
	ld.local.u32 	%r101461, [%rd9];
	mov.b32 	%r101462, 227;
$L__BB3_824:
	mul.wide.u32 	%rd5735, %r101462, 4;
	add.s64 	%rd5736, %rd5, %rd5735;
	and.b32  	%r90001, %r101461, -2147483648;
	ld.local.u32 	%r90002, [%rd5736+4];
	and.b32  	%r90003, %r90002, 2147483646;
	or.b32  	%r90004, %r90003, %r90001;
	ld.local.u32 	%r90005, [%rd5736+-908];
	shr.u32 	%r90006, %r90004, 1;
	and.b32  	%r90007, %r90002, 1;
	setp.eq.b32 	%p10399, %r90007, 1;
	selp.b32 	%r90008, -1727483681, 0, %p10399;
	xor.b32  	%r90009, %r90008, %r90005;
	xor.b32  	%r90010, %r90009, %r90006;
	st.local.u32 	[%rd5736], %r90010;
	and.b32  	%r90011, %r90002, -2147483648;
	ld.local.u32 	%r90012, [%rd5736+8];
	and.b32  	%r90013, %r90012, 2147483646;
	or.b32  	%r90014, %r90013, %r90011;
	ld.local.u32 	%r90015, [%rd5736+-904];
	shr.u32 	%r90016, %r90014, 1;
	and.b32  	%r90017, %r90012, 1;
	setp.eq.b32 	%p10400, %r90017, 1;
	selp.b32 	%r90018, -1727483681, 0, %p10400;
	xor.b32  	%r90019, %r90018, %r90015;
	xor.b32  	%r90020, %r90019, %r90016;
	st.local.u32 	[%rd5736+4], %r90020;
	and.b32  	%r90021, %r90012, -2147483648;
	ld.local.u32 	%r90022, [%rd5736+12];
	and.b32  	%r90023, %r90022, 2147483646;
	or.b32  	%r90024, %r90023, %r90021;
	ld.local.u32 	%r90025, [%rd5736+-900];
	shr.u32 	%r90026, %r90024, 1;
	and.b32  	%r90027, %r90022, 1;
	setp.eq.b32 	%p10401, %r90027, 1;
	selp.b32 	%r90028, -1727483681, 0, %p10401;
	xor.b32  	%r90029, %r90028, %r90025;
	xor.b32  	%r90030, %r90029, %r90026;
	st.local.u32 	[%rd5736+8], %r90030;
	and.b32  	%r90031, %r90022, -2147483648;
	add.s32 	%r101462, %r101462, 4;
	ld.local.u32 	%r101461, [%rd5736+16];
	and.b32  	%r90032, %r101461, 2147483646;
	or.b32  	%r90033, %r90032, %r90031;
	ld.local.u32 	%r90034, [%rd5736+-896];
	shr.u32 	%r90035, %r90033, 1;
	and.b32  	%r90036, %r101461, 1;
	setp.eq.b32 	%p10402, %r90036, 1;
	selp.b32 	%r90037, -1727483681, 0, %p10402;
	xor.b32  	%r90038, %r90037, %r90034;
	xor.b32  	%r90039, %r90038, %r90035;
	st.local.u32 	[%rd5736+12], %r90039;
	setp.ne.s32 	%p10403, %r101462, 623;
	@%p10403 bra 	$L__BB3_824;
	ld.local.u32 	%r90041, [%rd5+2492];
	and.b32  	%r90042, %r90041, -2147483648;
	ld.local.u32 	%r101411, [%rd5];
	and.b32  	%r90043, %r101411, 2147483646;
	or.b32  	%r90044, %r90043, %r90042;
	ld.local.u32 	%r90045, [%rd5+1584];
	shr.u32 	%r90046, %r90044, 1;
	and.b32  	%r90047, %r101411, 1;
	setp.eq.b32 	%p10404, %r90047, 1;
	selp.b32 	%r90048, -1727483681, 0, %p10404;
	xor.b32  	%r90049, %r90048, %r90045;
	xor.b32  	%r90050, %r90049, %r90046;
	st.local.u32 	[%rd5+2492], %r90050;
	mov.b32 	%r101463, 0;
$L__BB3_826:
	add.s32 	%r101463, %r101463, 1;
	st.local.u32 	[%rd5+2496], %r101463;
	add.s32 	%r101458, %r101458, 1;
	setp.ne.s32 	%p10405, %r101458, %r24;
	@%p10405 bra 	$L__BB3_820;
$L__BB3_827:
	setp.lt.s32 	%p10406, %r101463, 624;
	@%p10406 bra 	$L__BB3_833;
	mov.b32 	%r101468, 0;
	mov.u64 	%rd6278, %rd5;
$L__BB3_829:
	and.b32  	%r90052, %r101411, -2147483648;
	ld.local.u32 	%r90053, [%rd6278+4];
	and.b32  	%r90054, %r90053, 2147483646;
	or.b32  	%r90055, %r90054, %r90052;
	ld.local.u32 	%r90056, [%rd6278+1588];
	shr.u32 	%r90057, %r90055, 1;
	and.b32  	%r90058, %r90053, 1;
	setp.eq.b32 	%p10407, %r90058, 1;
	selp.b32 	%r90059, -1727483681, 0, %p10407;
	xor.b32  	%r90060, %r90059, %r90056;
	xor.b32  	%r90061, %r90060, %r90057;
	st.local.u32 	[%rd6278], %r90061;
	and.b32  	%r90062, %r90053, -2147483648;
	ld.local.u32 	%r90063, [%rd6278+8];
	and.b32  	%r90064, %r90063, 2147483646;
	or.b32  	%r90065, %r90064, %r90062;
	ld.local.u32 	%r90066, [%rd6278+1592];
	shr.u32 	%r90067, %r90065, 1;
	and.b32  	%r90068, %r90063, 1;
	setp.eq.b32 	%p10408, %r90068, 1;
	selp.b32 	%r90069, -1727483681, 0, %p10408;
	xor.b32  	%r90070, %r90069, %r90066;
	xor.b32  	%r90071, %r90070, %r90067;
	st.local.u32 	[%rd6278+4], %r90071;
	and.b32  	%r90072, %r90063, -2147483648;
	ld.local.u32 	%r1866, [%rd6278+12];
	and.b32  	%r90073, %r1866, 2147483646;
	or.b32  	%r90074, %r90073, %r90072;
	ld.local.u32 	%r90075, [%rd6278+1596];
	shr.u32 	%r90076, %r90074, 1;
	and.b32  	%r90077, %r1866, 1;
	setp.eq.b32 	%p10409, %r90077, 1;
	selp.b32 	%r90078, -1727483681, 0, %p10409;
	xor.b32  	%r90079, %r90078, %r90075;
	xor.b32  	%r90080, %r90079, %r90076;
	st.local.u32 	[%rd6278+8], %r90080;
	setp.ne.s32 	%p10410, %r101468, 224;
	@%p10410 bra 	$L__BB3_871;
	ld.local.u32 	%r101470, [%rd5+908];
	add.s64 	%rd6279, %rd5, 924;
	mov.b32 	%r101469, 0;
$L__BB3_831:
	and.b32  	%r90091, %r101470, -2147483648;
	ld.local.u32 	%r90092, [%rd6279+-12];
	and.b32  	%r90093, %r90092, 2147483646;
	or.b32  	%r90094, %r90093, %r90091;
	ld.local.u32 	%r90095, [%rd6279+-924];
	shr.u32 	%r90096, %r90094, 1;
	and.b32  	%r90097, %r90092, 1;
	setp.eq.b32 	%p10412, %r90097, 1;
	selp.b32 	%r90098, -1727483681, 0, %p10412;
	xor.b32  	%r90099, %r90098, %r90095;
	xor.b32  	%r90100, %r90099, %r90096;
	st.local.u32 	[%rd6279+-16], %r90100;
	and.b32  	%r90101, %r90092, -2147483648;
	ld.local.u32 	%r90102, [%rd6279+-8];
	and.b32  	%r90103, %r90102, 2147483646;
	or.b32  	%r90104, %r90103, %r90101;
	ld.local.u32 	%r90105, [%rd6279+-920];
	shr.u32 	%r90106, %r90104, 1;
	and.b32  	%r90107, %r90102, 1;
	setp.eq.b32 	%p10413, %r90107, 1;
	selp.b32 	%r90108, -1727483681, 0, %p10413;
	xor.b32  	%r90109, %r90108, %r90105;
	xor.b32  	%r90110, %r90109, %r90106;
	st.local.u32 	[%rd6279+-12], %r90110;
	and.b32  	%r90111, %r90102, -2147483648;
	ld.local.u32 	%r90112, [%rd6279+-4];
	and.b32  	%r90113, %r90112, 2147483646;
	or.b32  	%r90114, %r90113, %r90111;
	ld.local.u32 	%r90115, [%rd6279+-916];
	shr.u32 	%r90116, %r90114, 1;
	and.b32  	%r90117, %r90112, 1;
	setp.eq.b32 	%p10414, %r90117, 1;
	selp.b32 	%r90118, -1727483681, 0, %p10414;
	xor.b32  	%r90119, %r90118, %r90115;
	xor.b32  	%r90120, %r90119, %r90116;
	st.local.u32 	[%rd6279+-8], %r90120;
	and.b32  	%r90121, %r90112, -2147483648;
	ld.local.u32 	%r101470, [%rd6279];
	and.b32  	%r90122, %r101470, 2147483646;
	or.b32  	%r90123, %r90122, %r90121;
	ld.local.u32 	%r90124, [%rd6279+-912];
	shr.u32 	%r90125, %r90123, 1;
	and.b32  	%r90126, %r101470, 1;
	setp.eq.b32 	%p10415, %r90126, 1;
	selp.b32 	%r90127, -1727483681, 0, %p10415;
	xor.b32  	%r90128, %r90127, %r90124;
	xor.b32  	%r90129, %r90128, %r90125;
	st.local.u32 	[%rd6279+-4], %r90129;
	add.s32 	%r101469, %r101469, 4;
	add.s64 	%rd6279, %rd6279, 16;
	setp.ne.s32 	%p10416, %r101469, 396;
	@%p10416 bra 	$L__BB3_831;
	ld.local.u32 	%r90131, [%rd12];
	and.b32  	%r90132, %r90131, -2147483648;
	ld.local.u32 	%r101411, [%rd14];
	and.b32  	%r90133, %r101411, 2147483646;
	or.b32  	%r90134, %r90133, %r90132;
	ld.local.u32 	%r90135, [%rd13];
	shr.u32 	%r90136, %r90134, 1;
	and.b32  	%r90137, %r101411, 1;
	setp.eq.b32 	%p10417, %r90137, 1;
	selp.b32 	%r90138, -1727483681, 0, %p10417;
	xor.b32  	%r90139, %r90138, %r90135;
	xor.b32  	%r90140, %r90139, %r90136;
	st.local.u32 	[%rd12], %r90140;
	mov.b32 	%r101463, 0;
$L__BB3_833:
	add.s32 	%r101478, %r101463, 1;
	st.local.u32 	[%rd5+2496], %r101478;
	mul.wide.s32 	%rd5737, %r101463, 4;
	add.s64 	%rd5738, %rd5, %rd5737;
	ld.local.u32 	%r90141, [%rd5738];
	shr.u32 	%r90142, %r90141, 11;
	xor.b32  	%r90143, %r90142, %r90141;
	shl.b32 	%r90144, %r90143, 7;
	and.b32  	%r90145, %r90144, -1658038656;
	xor.b32  	%r1876, %r90145, %r90143;
	setp.lt.s32 	%p10418, %r101463, 623;
	@%p10418 bra 	$L__BB3_839;
	mov.b32 	%r101474, 0;
	mov.u64 	%rd6280, %rd5;
$L__BB3_835:
	and.b32  	%r90147, %r101411, -2147483648;
	ld.local.u32 	%r90148, [%rd6280+4];
	and.b32  	%r90149, %r90148, 2147483646;
	or.b32  	%r90150, %r90149, %r90147;
	ld.local.u32 	%r90151, [%rd6280+1588];
	shr.u32 	%r90152, %r90150, 1;
	and.b32  	%r90153, %r90148, 1;
	setp.eq.b32 	%p10419, %r90153, 1;
	selp.b32 	%r90154, -1727483681, 0, %p10419;
	xor.b32  	%r90155, %r90154, %r90151;
	xor.b32  	%r90156, %r90155, %r90152;
	st.local.u32 	[%rd6280], %r90156;
	and.b32  	%r90157, %r90148, -2147483648;
	ld.local.u32 	%r90158, [%rd6280+8];
	and.b32  	%r90159, %r90158, 2147483646;
	or.b32  	%r90160, %r90159, %r90157;
	ld.local.u32 	%r90161, [%rd6280+1592];
	shr.u32 	%r90162, %r90160, 1;
	and.b32  	%r90163, %r90158, 1;
	setp.eq.b32 	%p10420, %r90163, 1;
	selp.b32 	%r90164, -1727483681, 0, %p10420;
	xor.b32  	%r90165, %r90164, %r90161;
	xor.b32  	%r90166, %r90165, %r90162;
	st.local.u32 	[%rd6280+4], %r90166;
	and.b32  	%r90167, %r90158, -2147483648;
	ld.local.u32 	%r1879, [%rd6280+12];
	and.b32  	%r90168, %r1879, 2147483646;
	or.b32  	%r90169, %r90168, %r90167;
	ld.local.u32 	%r90170, [%rd6280+1596];
	shr.u32 	%r90171, %r90169, 1;
	and.b32  	%r90172, %r1879, 1;
	setp.eq.b32 	%p10421, %r90172, 1;
	selp.b32 	%r90173, -1727483681, 0, %p10421;
	xor.b32  	%r90174, %r90173, %r90170;
	xor.b32  	%r90175, %r90174, %r90171;
	st.local.u32 	[%rd6280+8], %r90175;
	setp.ne.s32 	%p10422, %r101474, 224;
	@%p10422 bra 	$L__BB3_870;
	ld.local.u32 	%r101476, [%rd5+908];
	add.s64 	%rd6281, %rd5, 924;
	mov.b32 	%r101475, 0;
$L__BB3_837:
	and.b32  	%r90186, %r101476, -2147483648;
	ld.local.u32 	%r90187, [%rd6281+-12];
	and.b32  	%r90188, %r90187, 2147483646;
	or.b32  	%r90189, %r90188, %r90186;
	ld.local.u32 	%r90190, [%rd6281+-924];
	shr.u32 	%r90191, %r90189, 1;
	and.b32  	%r90192, %r90187, 1;
	setp.eq.b32 	%p10424, %r90192, 1;
	selp.b32 	%r90193, -1727483681, 0, %p10424;
	xor.b32  	%r90194, %r90193, %r90190;
	xor.b32  	%r90195, %r90194, %r90191;
	st.local.u32 	[%rd6281+-16], %r90195;
	and.b32  	%r90196, %r90187, -2147483648;
	ld.local.u32 	%r90197, [%rd6281+-8];
	and.b32  	%r90198, %r90197, 2147483646;
	or.b32  	%r90199, %r90198, %r90196;
	ld.local.u32 	%r90200, [%rd6281+-920];
	shr.u32 	%r90201, %r90199, 1;
	and.b32  	%r90202, %r90197, 1;
	setp.eq.b32 	%p10425, %r90202, 1;
	selp.b32 	%r90203, -1727483681, 0, %p10425;
	xor.b32  	%r90204, %r90203, %r90200;
	xor.b32  	%r90205, %r90204, %r90201;
	st.local.u32 	[%rd6281+-12], %r90205;
	and.b32  	%r90206, %r90197, -2147483648;
	ld.local.u32 	%r90207, [%rd6281+-4];
	and.b32  	%r90208, %r90207, 2147483646;
	or.b32  	%r90209, %r90208, %r90206;
	ld.local.u32 	%r90210, [%rd6281+-916];
	shr.u32 	%r90211, %r90209, 1;
	and.b32  	%r90212, %r90207, 1;
	setp.eq.b32 	%p10426, %r90212, 1;
	selp.b32 	%r90213, -1727483681, 0, %p10426;
	xor.b32  	%r90214, %r90213, %r90210;
	xor.b32  	%r90215, %r90214, %r90211;
	st.local.u32 	[%rd6281+-8], %r90215;
	and.b32  	%r90216, %r90207, -2147483648;
	ld.local.u32 	%r101476, [%rd6281];
	and.b32  	%r90217, %r101476, 2147483646;
	or.b32  	%r90218, %r90217, %r90216;
	ld.local.u32 	%r90219, [%rd6281+-912];
	shr.u32 	%r90220, %r90218, 1;
	and.b32  	%r90221, %r101476, 1;
	setp.eq.b32 	%p10427, %r90221, 1;
	selp.b32 	%r90222, -1727483681, 0, %p10427;
	xor.b32  	%r90223, %r90222, %r90219;
	xor.b32  	%r90224, %r90223, %r90220;
	st.local.u32 	[%rd6281+-4], %r90224;
	add.s32 	%r101475, %r101475, 4;
	add.s64 	%rd6281, %rd6281, 16;
	setp.ne.s32 	%p10428, %r101475, 396;
	@%p10428 bra 	$L__BB3_837;
	ld.local.u32 	%r90226, [%rd12];
	and.b32  	%r90227, %r90226, -2147483648;
	ld.local.u32 	%r101411, [%rd14];
	and.b32  	%r90228, %r101411, 2147483646;
	or.b32  	%r90229, %r90228, %r90227;
	ld.local.u32 	%r90230, [%rd13];
	shr.u32 	%r90231, %r90229, 1;
	and.b32  	%r90232, %r101411, 1;
	setp.eq.b32 	%p10429, %r90232, 1;
	selp.b32 	%r90233, -1727483681, 0, %p10429;
	xor.b32  	%r90234, %r90233, %r90230;
	xor.b32  	%r90235, %r90234, %r90231;
	st.local.u32 	[%rd12], %r90235;
	mov.b32 	%r101478, 0;
$L__BB3_839:
	add.s32 	%r101484, %r101478, 1;
	st.local.u32 	[%rd5+2496], %r101484;
	mul.wide.s32 	%rd5739, %r101478, 4;
	add.s64 	%rd5740, %rd5, %rd5739;
	ld.local.u32 	%r90236, [%rd5740];
	shr.u32 	%r90237, %r90236, 11;
	xor.b32  	%r90238, %r90237, %r90236;
	shl.b32 	%r90239, %r90238, 7;
	and.b32  	%r90240, %r90239, -1658038656;
	xor.b32  	%r1889, %r90240, %r90238;
	setp.lt.s32 	%p10430, %r101478, 623;
	@%p10430 bra 	$L__BB3_845;
	mov.b32 	%r101480, 0;
	mov.u64 	%rd6282, %rd5;
$L__BB3_841:
	and.b32  	%r90242, %r101411, -2147483648;
	ld.local.u32 	%r90243, [%rd6282+4];
	and.b32  	%r90244, %r90243, 2147483646;
	or.b32  	%r90245, %r90244, %r90242;
	ld.local.u32 	%r90246, [%rd6282+1588];
	shr.u32 	%r90247, %r90245, 1;
	and.b32  	%r90248, %r90243, 1;
	setp.eq.b32 	%p10431, %r90248, 1;
	selp.b32 	%r90249, -1727483681, 0, %p10431;
	xor.b32  	%r90250, %r90249, %r90246;
	xor.b32  	%r90251, %r90250, %r90247;
	st.local.u32 	[%rd6282], %r90251;
	and.b32  	%r90252, %r90243, -2147483648;
	ld.local.u32 	%r90253, [%rd6282+8];
	and.b32  	%r90254, %r90253, 2147483646;
	or.b32  	%r90255, %r90254, %r90252;
	ld.local.u32 	%r90256, [%rd6282+1592];
	shr.u32 	%r90257, %r90255, 1;
	and.b32  	%r90258, %r90253, 1;
	setp.eq.b32 	%p10432, %r90258, 1;
	selp.b32 	%r90259, -1727483681, 0, %p10432;
	xor.b32  	%r90260, %r90259, %r90256;
	xor.b32  	%r90261, %r90260, %r90257;
	st.local.u32 	[%rd6282+4], %r90261;
	and.b32  	%r90262, %r90253, -2147483648;
	ld.local.u32 	%r1892, [%rd6282+12];
	and.b32  	%r90263, %r1892, 2147483646;
	or.b32  	%r90264, %r90263, %r90262;
	ld.local.u32 	%r90265, [%rd6282+1596];
	shr.u32 	%r90266, %r90264, 1;
	and.b32  	%r90267, %r1892, 1;
	setp.eq.b32 	%p10433, %r90267, 1;
	selp.b32 	%r90268, -1727483681, 0, %p10433;
	xor.b32  	%r90269, %r90268, %r90265;
	xor.b32  	%r90270, %r90269, %r90266;
	st.local.u32 	[%rd6282+8], %r90270;
	setp.ne.s32 	%p10434, %r101480, 224;
	@%p10434 bra 	$L__BB3_869;
	ld.local.u32 	%r101482, [%rd5+908];
	add.s64 	%rd6283, %rd5, 924;
	mov.b32 	%r101481, 0;
$L__BB3_843:
	and.b32  	%r90281, %r101482, -2147483648;
	ld.local.u32 	%r90282, [%rd6283+-12];
	and.b32  	%r90283, %r90282, 2147483646;
	or.b32  	%r90284, %r90283, %r90281;
	ld.local.u32 	%r90285, [%rd6283+-924];
	shr.u32 	%r90286, %r90284, 1;
	and.b32  	%r90287, %r90282, 1;
	setp.eq.b32 	%p10436, %r90287, 1;
	selp.b32 	%r90288, -1727483681, 0, %p10436;
	xor.b32  	%r90289, %r90288, %r90285;
	xor.b32  	%r90290, %r90289, %r90286;
	st.local.u32 	[%rd6283+-16], %r90290;
	and.b32  	%r90291, %r90282, -2147483648;
	ld.local.u32 	%r90292, [%rd6283+-8];
	and.b32  	%r90293, %r90292, 2147483646;
	or.b32  	%r90294, %r90293, %r90291;
	ld.local.u32 	%r90295, [%rd6283+-920];
	shr.u32 	%r90296, %r90294, 1;
	and.b32  	%r90297, %r90292, 1;
	setp.eq.b32 	%p10437, %r90297, 1;
	selp.b32 	%r90298, -1727483681, 0, %p10437;
	xor.b32  	%r90299, %r90298, %r90295;
	xor.b32  	%r90300, %r90299, %r90296;
	st.local.u32 	[%rd6283+-12], %r90300;
	and.b32  	%r90301, %r90292, -2147483648;
	ld.local.u32 	%r90302, [%rd6283+-4];
	and.b32  	%r90303, %r90302, 2147483646;
	or.b32  	%r90304, %r90303, %r90301;
	ld.local.u32 	%r90305, [%rd6283+-916];
	shr.u32 	%r90306, %r90304, 1;
	and.b32  	%r90307, %r90302, 1;
	setp.eq.b32 	%p10438, %r90307, 1;
	selp.b32 	%r90308, -1727483681, 0, %p10438;
	xor.b32  	%r90309, %r90308, %r90305;
	xor.b32  	%r90310, %r90309, %r90306;
	st.local.u32 	[%rd6283+-8], %r90310;
	and.b32  	%r90311, %r90302, -2147483648;
	ld.local.u32 	%r101482, [%rd6283];
	and.b32  	%r90312, %r101482, 2147483646;
	or.b32  	%r90313, %r90312, %r90311;
	ld.local.u32 	%r90314, [%rd6283+-912];
	shr.u32 	%r90315, %r90313, 1;
	and.b32  	%r90316, %r101482, 1;
	setp.eq.b32 	%p10439, %r90316, 1;
	selp.b32 	%r90317, -1727483681, 0, %p10439;
	xor.b32  	%r90318, %r90317, %r90314;
	xor.b32  	%r90319, %r90318, %r90315;
	st.local.u32 	[%rd6283+-4], %r90319;
	add.s32 	%r101481, %r101481, 4;
	add.s64 	%rd6283, %rd6283, 16;
	setp.ne.s32 	%p10440, %r101481, 396;
	@%p10440 bra 	$L__BB3_843;
	ld.local.u32 	%r90321, [%rd12];
	and.b32  	%r90322, %r90321, -2147483648;
	ld.local.u32 	%r101411, [%rd14];
	and.b32  	%r90323, %r101411, 2147483646;
	or.b32  	%r90324, %r90323, %r90322;
	ld.local.u32 	%r90325, [%rd13];
	shr.u32 	%r90326, %r90324, 1;
	and.b32  	%r90327, %r101411, 1;
	setp.eq.b32 	%p10441, %r90327, 1;
	selp.b32 	%r90328, -1727483681, 0, %p10441;
	xor.b32  	%r90329, %r90328, %r90325;
	xor.b32  	%r90330, %r90329, %r90326;
	st.local.u32 	[%rd12], %r90330;
	mov.b32 	%r101484, 0;
$L__BB3_845:
	add.s32 	%r101490, %r101484, 1;
	st.local.u32 	[%rd5+2496], %r101490;
	mul.wide.s32 	%rd5741, %r101484, 4;
	add.s64 	%rd5742, %rd5, %rd5741;
	ld.local.u32 	%r90331, [%rd5742];
	shr.u32 	%r90332, %r90331, 11;
	xor.b32  	%r90333, %r90332, %r90331;
	shl.b32 	%r90334, %r90333, 7;
	and.b32  	%r90335, %r90334, -1658038656;
	xor.b32  	%r1902, %r90335, %r90333;
	setp.lt.s32 	%p10442, %r101484, 623;
	@%p10442 bra 	$L__BB3_851;
	mov.b32 	%r101486, 0;
	mov.u64 	%rd6284, %rd5;
$L__BB3_847:
	and.b32  	%r90337, %r101411, -2147483648;
	ld.local.u32 	%r90338, [%rd6284+4];
	and.b32  	%r90339, %r90338, 2147483646;
	or.b32  	%r90340, %r90339, %r90337;
	ld.local.u32 	%r90341, [%rd6284+1588];
	shr.u32 	%r90342, %r90340, 1;
	and.b32  	%r90343, %r90338, 1;
	setp.eq.b32 	%p10443, %r90343, 1;
	selp.b32 	%r90344, -1727483681, 0, %p10443;
	xor.b32  	%r90345, %r90344, %r90341;
	xor.b32  	%r90346, %r90345, %r90342;
	st.local.u32 	[%rd6284], %r90346;
	and.b32  	%r90347, %r90338, -2147483648;
	ld.local.u32 	%r90348, [%rd6284+8];
	and.b32  	%r90349, %r90348, 2147483646;
	or.b32  	%r90350, %r90349, %r90347;
	ld.local.u32 	%r90351, [%rd6284+1592];
	shr.u32 	%r90352, %r90350, 1;
	and.b32  	%r90353, %r90348, 1;
	setp.eq.b32 	%p10444, %r90353, 1;
	selp.b32 	%r90354, -1727483681, 0, %p10444;
	xor.b32  	%r90355, %r90354, %r90351;
	xor.b32  	%r90356, %r90355, %r90352;
	st.local.u32 	[%rd6284+4], %r90356;
	and.b32  	%r90357, %r90348, -2147483648;
	ld.local.u32 	%r1905, [%rd6284+12];
	and.b32  	%r90358, %r1905, 2147483646;
	or.b32  	%r90359, %r90358, %r90357;
	ld.local.u32 	%r90360, [%rd6284+1596];
	shr.u32 	%r90361, %r90359, 1;
	and.b32  	%r90362, %r1905, 1;
	setp.eq.b32 	%p10445, %r90362, 1;
	selp.b32 	%r90363, -1727483681, 0, %p10445;
	xor.b32  	%r90364, %r90363, %r90360;
	xor.b32  	%r90365, %r90364, %r90361;
	st.local.u32 	[%rd6284+8], %r90365;
	setp.ne.s32 	%p10446, %r101486, 224;
	@%p10446 bra 	$L__BB3_868;
	ld.local.u32 	%r101488, [%rd5+908];
	add.s64 	%rd6285, %rd5, 924;
	mov.b32 	%r101487, 0;
$L__BB3_849:
	and.b32  	%r90376, %r101488, -2147483648;
	ld.local.u32 	%r90377, [%rd6285+-12];
	and.b32  	%r90378, %r90377, 2147483646;
	or.b32  	%r90379, %r90378, %r90376;
	ld.local.u32 	%r90380, [%rd6285+-924];
	shr.u32 	%r90381, %r90379, 1;
	and.b32  	%r90382, %r90377, 1;
	setp.eq.b32 	%p10448, %r90382, 1;
	selp.b32 	%r90383, -1727483681, 0, %p10448;
	xor.b32  	%r90384, %r90383, %r90380;
	xor.b32  	%r90385, %r90384, %r90381;
	st.local.u32 	[%rd6285+-16], %r90385;
	and.b32  	%r90386, %r90377, -2147483648;
	ld.local.u32 	%r90387, [%rd6285+-8];
	and.b32  	%r90388, %r90387, 2147483646;
	or.b32  	%r90389, %r90388, %r90386;
	ld.local.u32 	%r90390, [%rd6285+-920];
	shr.u32 	%r90391, %r90389, 1;
	and.b32  	%r90392, %r90387, 1;
	setp.eq.b32 	%p10449, %r90392, 1;
	selp.b32 	%r90393, -1727483681, 0, %p10449;
	xor.b32  	%r90394, %r90393, %r90390;
	xor.b32  	%r90395, %r90394, %r90391;
	st.local.u32 	[%rd6285+-12], %r90395;
	and.b32  	%r90396, %r90387, -2147483648;
	ld.local.u32 	%r90397, [%rd6285+-4];
	and.b32  	%r90398, %r90397, 2147483646;
	or.b32  	%r90399, %r90398, %r90396;
	ld.local.u32 	%r90400, [%rd6285+-916];
	shr.u32 	%r90401, %r90399, 1;
	and.b32  	%r90402, %r90397, 1;
	setp.eq.b32 	%p10450, %r90402, 1;
	selp.b32 	%r90403, -1727483681, 0, %p10450;
	xor.b32  	%r90404, %r90403, %r90400;
	xor.b32  	%r90405, %r90404, %r90401;
	st.local.u32 	[%rd6285+-8], %r90405;
	and.b32  	%r90406, %r90397, -2147483648;
	ld.local.u32 	%r101488, [%rd6285];
	and.b32  	%r90407, %r101488, 2147483646;
	or.b32  	%r90408, %r90407, %r90406;
	ld.local.u32 	%r90409, [%rd6285+-912];
	shr.u32 	%r90410, %r90408, 1;
	and.b32  	%r90411, %r101488, 1;
	setp.eq.b32 	%p10451, %r90411, 1;
	selp.b32 	%r90412, -1727483681, 0, %p10451;
	xor.b32  	%r90413, %r90412, %r90409;
	xor.b32  	%r90414, %r90413, %r90410;
	st.local.u32 	[%rd6285+-4], %r90414;
	add.s32 	%r101487, %r101487, 4;
	add.s64 	%rd6285, %rd6285, 16;
	setp.ne.s32 	%p10452, %r101487, 396;
	@%p10452 bra 	$L__BB3_849;
	ld.local.u32 	%r90416, [%rd12];
	and.b32  	%r90417, %r90416, -2147483648;
	ld.local.u32 	%r101411, [%rd14];
	and.b32  	%r90418, %r101411, 2147483646;
	or.b32  	%r90419, %r90418, %r90417;
	ld.local.u32 	%r90420, [%rd13];
	shr.u32 	%r90421, %r90419, 1;
	and.b32  	%r90422, %r101411, 1;
	setp.eq.b32 	%p10453, %r90422, 1;
	selp.b32 	%r90423, -1727483681, 0, %p10453;
	xor.b32  	%r90424, %r90423, %r90420;
	xor.b32  	%r90425, %r90424, %r90421;
	st.local.u32 	[%rd12], %r90425;
	mov.b32 	%r101490, 0;
$L__BB3_851:
	add.s32 	%r101496, %r101490, 1;
	st.local.u32 	[%rd5+2496], %r101496;
	mul.wide.s32 	%rd5743, %r101490, 4;
	add.s64 	%rd5744, %rd5, %rd5743;
	ld.local.u32 	%r90426, [%rd5744];
	shr.u32 	%r90427, %r90426, 11;
	xor.b32  	%r90428, %r90427, %r90426;
	shl.b32 	%r90429, %r90428, 7;
	and.b32  	%r90430, %r90429, -1658038656;
	xor.b32  	%r1915, %r90430, %r90428;
	setp.lt.s32 	%p10454, %r101490, 623;
	@%p10454 bra 	$L__BB3_857;
	mov.b32 	%r101492, 0;
	mov.u64 	%rd6286, %rd5;
$L__BB3_853:
	and.b32  	%r90432, %r101411, -2147483648;
	ld.local.u32 	%r90433, [%rd6286+4];
	and.b32  	%r90434, %r90433, 2147483646;
	or.b32  	%r90435, %r90434, %r90432;
	ld.local.u32 	%r90436, [%rd6286+1588];
	shr.u32 	%r90437, %r90435, 1;
	and.b32  	%r90438, %r90433, 1;
	setp.eq.b32 	%p10455, %r90438, 1;
	selp.b32 	%r90439, -1727483681, 0, %p10455;
	xor.b32  	%r90440, %r90439, %r90436;
	xor.b32  	%r90441, %r90440, %r90437;
	st.local.u32 	[%rd6286], %r90441;
	and.b32  	%r90442, %r90433, -2147483648;
	ld.local.u32 	%r90443, [%rd6286+8];
	and.b32  	%r90444, %r90443, 2147483646;
	or.b32  	%r90445, %r90444, %r90442;
	ld.local.u32 	%r90446, [%rd6286+1592];
	shr.u32 	%r90447, %r90445, 1;
	and.b32  	%r90448, %r90443, 1;
	setp.eq.b32 	%p10456, %r90448, 1;
	selp.b32 	%r90449, -1727483681, 0, %p10456;
	xor.b32  	%r90450, %r90449, %r90446;
	xor.b32  	%r90451, %r90450, %r90447;
	st.local.u32 	[%rd6286+4], %r90451;
	and.b32  	%r90452, %r90443, -2147483648;
	ld.local.u32 	%r1918, [%rd6286+12];
	and.b32  	%r90453, %r1918, 2147483646;
	or.b32  	%r90454, %r90453, %r90452;
	ld.local.u32 	%r90455, [%rd6286+1596];
	shr.u32 	%r90456, %r90454, 1;
	and.b32  	%r90457, %r1918, 1;
	setp.eq.b32 	%p10457, %r90457, 1;
	selp.b32 	%r90458, -1727483681, 0, %p10457;
	xor.b32  	%r90459, %r90458, %r90455;
	xor.b32  	%r90460, %r90459, %r90456;
	st.local.u32 	[%rd6286+8], %r90460;
	setp.ne.s32 	%p10458, %r101492, 224;
	@%p10458 bra 	$L__BB3_867;
	ld.local.u32 	%r101493, [%rd9];
	mov.b32 	%r101494, 227;
$L__BB3_855:
	mul.wide.u32 	%rd5745, %r101494, 4;
	add.s64 	%rd5746, %rd5, %rd5745;
	and.b32  	%r90471, %r101493, -2147483648;
	ld.local.u32 	%r90472, [%rd5746+4];
	and.b32  	%r90473, %r90472, 2147483646;
	or.b32  	%r90474, %r90473, %r90471;
	ld.local.u32 	%r90475, [%rd5746+-908];
	shr.u32 	%r90476, %r90474, 1;
	and.b32  	%r90477, %r90472, 1;
	setp.eq.b32 	%p10460, %r90477, 1;
	selp.b32 	%r90478, -1727483681, 0, %p10460;
	xor.b32  	%r90479, %r90478, %r90475;
	xor.b32  	%r90480, %r90479, %r90476;
	st.local.u32 	[%rd5746], %r90480;
	and.b32  	%r90481, %r90472, -2147483648;
	ld.local.u32 	%r90482, [%rd5746+8];
	and.b32  	%r90483, %r90482, 2147483646;
	or.b32  	%r90484, %r90483, %r90481;
	ld.local.u32 	%r90485, [%rd5746+-904];
	shr.u32 	%r90486, %r90484, 1;
	and.b32  	%r90487, %r90482, 1;
	setp.eq.b32 	%p10461, %r90487, 1;
	selp.b32 	%r90488, -1727483681, 0, %p10461;
	xor.b32  	%r90489, %r90488, %r90485;
	xor.b32  	%r90490, %r90489, %r90486;
	st.local.u32 	[%rd5746+4], %r90490;
	and.b32  	%r90491, %r90482, -2147483648;
	ld.local.u32 	%r90492, [%rd5746+12];
	and.b32  	%r90493, %r90492, 2147483646;
	or.b32  	%r90494, %r90493, %r90491;
	ld.local.u32 	%r90495, [%rd5746+-900];
	shr.u32 	%r90496, %r90494, 1;
	and.b32  	%r90497, %r90492, 1;
	setp.eq.b32 	%p10462, %r90497, 1;
	selp.b32 	%r90498, -1727483681, 0, %p10462;
	xor.b32  	%r90499, %r90498, %r90495;
	xor.b32  	%r90500, %r90499, %r90496;
	st.local.u32 	[%rd5746+8], %r90500;
	and.b32  	%r90501, %r90492, -2147483648;
	add.s32 	%r101494, %r101494, 4;
	ld.local.u32 	%r101493, [%rd5746+16];
	and.b32  	%r90502, %r101493, 2147483646;
	or.b32  	%r90503, %r90502, %r90501;
	ld.local.u32 	%r90504, [%rd5746+-896];
	shr.u32 	%r90505, %r90503, 1;
	and.b32  	%r90506, %r101493, 1;
	setp.eq.b32 	%p10463, %r90506, 1;
	selp.b32 	%r90507, -1727483681, 0, %p10463;
	xor.b32  	%r90508, %r90507, %r90504;
	xor.b32  	%r90509, %r90508, %r90505;
	st.local.u32 	[%rd5746+12], %r90509;
	setp.ne.s32 	%p10464, %r101494, 623;
	@%p10464 bra 	$L__BB3_855;
	ld.local.u32 	%r90511, [%rd5+2492];
	and.b32  	%r90512, %r90511, -2147483648;
	ld.local.u32 	%r101411, [%rd5];
	and.b32  	%r90513, %r101411, 2147483646;
	or.b32  	%r90514, %r90513, %r90512;
	ld.local.u32 	%r90515, [%rd5+1584];
	shr.u32 	%r90516, %r90514, 1;
	and.b32  	%r90517, %r101411, 1;
	setp.eq.b32 	%p10465, %r90517, 1;
	selp.b32 	%r90518, -1727483681, 0, %p10465;
	xor.b32  	%r90519, %r90518, %r90515;
	xor.b32  	%r90520, %r90519, %r90516;
	st.local.u32 	[%rd5+2492], %r90520;
	mov.b32 	%r101496, 0;
$L__BB3_857:
	setp.gt.u32 	%p10467, %r15025, %r15026;
	add.s32 	%r101505, %r101496, 1;
	st.local.u32 	[%rd5+2496], %r101505;
	mul.wide.s32 	%rd5747, %r101496, 4;
	add.s64 	%rd5748, %rd5, %rd5747;
	ld.local.u32 	%r90521, [%rd5748];
	shr.u32 	%r90522, %r90521, 11;
	xor.b32  	%r90523, %r90522, %r90521;
	shl.b32 	%r90524, %r90523, 7;
	and.b32  	%r90525, %r90524, -1658038656;
	xor.b32  	%r90526, %r90525, %r90523;
	shl.b32 	%r90527, %r90526, 15;
	and.b32  	%r90528, %r90527, -402653184;
	xor.b32  	%r90529, %r90528, %r90526;
	shr.u32 	%r90530, %r90529, 27;
	shl.b32 	%r90531, %r1876, 15;
	and.b32  	%r90532, %r90531, -402653184;
	xor.b32  	%r90533, %r90532, %r1876;
	shr.u32 	%r90534, %r90533, 7;
	and.b32  	%r90535, %r90534, 32505856;
	shl.b32 	%r90536, %r1889, 15;
	and.b32  	%r90537, %r90536, -402653184;
	xor.b32  	%r90538, %r90537, %r1889;
	shr.u32 	%r90539, %r90538, 12;
	and.b32  	%r90540, %r90539, 1015808;
	or.b32  	%r90541, %r90540, %r90535;
	shl.b32 	%r90542, %r1902, 15;
	and.b32  	%r90543, %r90542, -402653184;
	xor.b32  	%r90544, %r90543, %r1902;
	shr.u32 	%r90545, %r90544, 17;
	and.b32  	%r90546, %r90545, 31744;
	or.b32  	%r90547, %r90541, %r90546;
	shl.b32 	%r90548, %r1915, 15;
	and.b32  	%r90549, %r90548, -402653184;
	xor.b32  	%r90550, %r90549, %r1915;
	shr.u32 	%r90551, %r90550, 22;
	and.b32  	%r90552, %r90551, 992;
	or.b32  	%r90553, %r90547, %r90552;
	or.b32  	%r101500, %r90553, %r90530;
	mov.pred 	%p11863, 0;
	@%p10467 bra 	$L__BB3_866;
	mov.pred 	%p11863, 0;
	mov.u32 	%r101499, %r15025;
$L__BB3_859:
	shl.b32 	%r1935, %r101500, 5;
	setp.lt.s32 	%p10469, %r101505, 624;
	@%p10469 bra 	$L__BB3_865;
	mov.b32 	%r101502, 0;
$L__BB3_861:
	mul.wide.u32 	%rd5749, %r101502, 4;
	add.s64 	%rd407, %rd5, %rd5749;
	and.b32  	%r90555, %r101411, -2147483648;
	ld.local.u32 	%r90556, [%rd407+4];
	and.b32  	%r90557, %r90556, 2147483646;
	or.b32  	%r90558, %r90557, %r90555;
	ld.local.u32 	%r90559, [%rd407+1588];
	shr.u32 	%r90560, %r90558, 1;
	and.b32  	%r90561, %r90556, 1;
	setp.eq.b32 	%p10470, %r90561, 1;
	selp.b32 	%r90562, -1727483681, 0, %p10470;
	xor.b32  	%r90563, %r90562, %r90559;
	xor.b32  	%r90564, %r90563, %r90560;
	st.local.u32 	[%rd407], %r90564;
	and.b32  	%r90565, %r90556, -2147483648;
	ld.local.u32 	%r90566, [%rd407+8];
	and.b32  	%r90567, %r90566, 2147483646;
	or.b32  	%r90568, %r90567, %r90565;
	ld.local.u32 	%r90569, [%rd407+1592];
	shr.u32 	%r90570, %r90568, 1;
	and.b32  	%r90571, %r90566, 1;
	setp.eq.b32 	%p10471, %r90571, 1;
	selp.b32 	%r90572, -1727483681, 0, %p10471;
	xor.b32  	%r90573, %r90572, %r90569;
	xor.b32  	%r90574, %r90573, %r90570;
	st.local.u32 	[%rd407+4], %r90574;
	and.b32  	%r90575, %r90566, -2147483648;
	ld.local.u32 	%r1938, [%rd407+12];
	and.b32  	%r90576, %r1938, 2147483646;
	or.b32  	%r90577, %r90576, %r90575;
	ld.local.u32 	%r90578, [%rd407+1596];
	shr.u32 	%r90579, %r90577, 1;
	and.b32  	%r90580, %r1938, 1;
	setp.eq.b32 	%p10472, %r90580, 1;
	selp.b32 	%r90581, -1727483681, 0, %p10472;
	xor.b32  	%r90582, %r90581, %r90578;
	xor.b32  	%r90583, %r90582, %r90579;
	st.local.u32 	[%rd407+8], %r90583;
	setp.ne.s32 	%p10473, %r101502, 224;
	@%p10473 bra 	$L__BB3_7185;
	ld.local.u32 	%r101503, [%rd9];
	mov.b32 	%r101504, 227;
$L__BB3_863:
	mul.wide.u32 	%rd5750, %r101504, 4;
	add.s64 	%rd5751, %rd5, %rd5750;
	and.b32  	%r90594, %r101503, -2147483648;
	ld.local.u32 	%r90595, [%rd5751+4];
	and.b32  	%r90596, %r90595, 2147483646;
	or.b32  	%r90597, %r90596, %r90594;
	ld.local.u32 	%r90598, [%rd5751+-908];
	shr.u32 	%r90599, %r90597, 1;
	and.b32  	%r90600, %r90595, 1;
	setp.eq.b32 	%p10475, %r90600, 1;
	selp.b32 	%r90601, -1727483681, 0, %p10475;
	xor.b32  	%r90602, %r90601, %r90598;
	xor.b32  	%r90603, %r90602, %r90599;
	st.local.u32 	[%rd5751], %r90603;
	and.b32  	%r90604, %r90595, -2147483648;
	ld.local.u32 	%r90605, [%rd5751+8];
	and.b32  	%r90606, %r90605, 2147483646;
	or.b32  	%r90607, %r90606, %r90604;
	ld.local.u32 	%r90608, [%rd5751+-904];
	shr.u32 	%r90609, %r90607, 1;
	and.b32  	%r90610, %r90605, 1;
	setp.eq.b32 	%p10476, %r90610, 1;
	selp.b32 	%r90611, -1727483681, 0, %p10476;
	xor.b32  	%r90612, %r90611, %r90608;
	xor.b32  	%r90613, %r90612, %r90609;
	st.local.u32 	[%rd5751+4], %r90613;
	and.b32  	%r90614, %r90605, -2147483648;
	ld.local.u32 	%r90615, [%rd5751+12];
	and.b32  	%r90616, %r90615, 2147483646;
	or.b32  	%r90617, %r90616, %r90614;
	ld.local.u32 	%r90618, [%rd5751+-900];
	shr.u32 	%r90619, %r90617, 1;
	and.b32  	%r90620, %r90615, 1;
	setp.eq.b32 	%p10477, %r90620, 1;
	selp.b32 	%r90621, -1727483681, 0, %p10477;
	xor.b32  	%r90622, %r90621, %r90618;
	xor.b32  	%r90623, %r90622, %r90619;
	st.local.u32 	[%rd5751+8], %r90623;
	and.b32  	%r90624, %r90615, -2147483648;
	add.s32 	%r101504, %r101504, 4;
	ld.local.u32 	%r101503, [%rd5751+16];
	and.b32  	%r90625, %r101503, 2147483646;
	or.b32  	%r90626, %r90625, %r90624;
	ld.local.u32 	%r90627, [%rd5751+-896];
	shr.u32 	%r90628, %r90626, 1;
	and.b32  	%r90629, %r101503, 1;
	setp.eq.b32 	%p10478, %r90629, 1;
	selp.b32 	%r90630, -1727483681, 0, %p10478;
	xor.b32  	%r90631, %r90630, %r90627;
	xor.b32  	%r90632, %r90631, %r90628;
	st.local.u32 	[%rd5751+12], %r90632;
	setp.ne.s32 	%p10479, %r101504, 623;
	@%p10479 bra 	$L__BB3_863;
	ld.local.u32 	%r90634, [%rd5+2492];
	and.b32  	%r90635, %r90634, -2147483648;
	ld.local.u32 	%r101411, [%rd5];
	and.b32  	%r90636, %r101411, 2147483646;
	or.b32  	%r90637, %r90636, %r90635;
	ld.local.u32 	%r90638, [%rd5+1584];
	shr.u32 	%r90639, %r90637, 1;
	and.b32  	%r90640, %r101411, 1;
	setp.eq.b32 	%p10480, %r90640, 1;
	selp.b32 	%r90641, -1727483681, 0, %p10480;
	xor.b32  	%r90642, %r90641, %r90638;
	xor.b32  	%r90643, %r90642, %r90639;
	st.local.u32 	[%rd5+2492], %r90643;
	mov.b32 	%r101505, 0;
$L__BB3_865:
	add.s32 	%r1947, %r101505, 1;
	st.local.u32 	[%rd5+2496], %r1947;
	mul.wide.s32 	%rd5752, %r101505, 4;
	add.s64 	%rd5753, %rd5, %rd5752;
	ld.local.u32 	%r90644, [%rd5753];
	shr.u32 	%r90645, %r90644, 11;
	xor.b32  	%r90646, %r90645, %r90644;
	shl.b32 	%r90647, %r90646, 7;
	and.b32  	%r90648, %r90647, -1658038656;
	xor.b32  	%r90649, %r90648, %r90646;
	shl.b32 	%r90650, %r90649, 15;
	and.b32  	%r90651, %r90650, -402653184;
	xor.b32  	%r90652, %r90651, %r90649;
	shr.u32 	%r90653, %r90652, 27;
	and.b32  	%r90655, %r1935, 1073741792;
	or.b32  	%r101500, %r90653, %r90655;
	setp.eq.s32 	%p10481, %r101500, %r15022;
	or.pred  	%p11863, %p11863, %p10481;
	add.s32 	%r101499, %r101499, 1;
	setp.gt.u32 	%p10482, %r101499, %r15026;
	mov.u32 	%r101505, %r1947;
	@%p10482 bra 	$L__BB3_866;
	bra.uni 	$L__BB3_859;
$L__BB3_866:
	and.pred  	%p56, %p11861, %p11863;
	mov.b32 	%r90657, 624;
	st.local.u32 	[%rd5+2496], %r90657;
	st.local.u32 	[%rd5], %r17;
	mov.b32 	%r101508, 1;
	mov.u32 	%r101507, %r17;
	bra.uni 	$L__BB3_880;
$L__BB3_867:
	and.b32  	%r90461, %r1918, -2147483648;
	add.s32 	%r101492, %r101492, 4;
	add.s64 	%rd408, %rd6286, 16;
	ld.local.u32 	%r101411, [%rd6286+16];
	and.b32  	%r90462, %r101411, 2147483646;
	or.b32  	%r90463, %r90462, %r90461;
	ld.local.u32 	%r90464, [%rd6286+1600];
	shr.u32 	%r90465, %r90463, 1;
	and.b32  	%r90466, %r101411, 1;
	setp.eq.b32 	%p10459, %r90466, 1;
	selp.b32 	%r90467, -1727483681, 0, %p10459;
	xor.b32  	%r90468, %r90467, %r90464;
	xor.b32  	%r90469, %r90468, %r90465;
	st.local.u32 	[%rd6286+12], %r90469;
	mov.u64 	%rd6286, %rd408;
	bra.uni 	$L__BB3_853;
$L__BB3_868:
	and.b32  	%r90366, %r1905, -2147483648;
	add.s32 	%r101486, %r101486, 4;
	add.s64 	%rd409, %rd6284, 16;
	ld.local.u32 	%r101411, [%rd6284+16];
	and.b32  	%r90367, %r101411, 2147483646;
	or.b32  	%r90368, %r90367, %r90366;
	ld.local.u32 	%r90369, [%rd6284+1600];
	shr.u32 	%r90370, %r90368, 1;
	and.b32  	%r90371, %r101411, 1;
	setp.eq.b32 	%p10447, %r90371, 1;
	selp.b32 	%r90372, -1727483681, 0, %p10447;
	xor.b32  	%r90373, %r90372, %r90369;
	xor.b32  	%r90374, %r90373, %r90370;
	st.local.u32 	[%rd6284+12], %r90374;
	mov.u64 	%rd6284, %rd409;
	bra.uni 	$L__BB3_847;
$L__BB3_869:
	and.b32  	%r90271, %r1892, -2147483648;
	add.s32 	%r101480, %r101480, 4;
	add.s64 	%rd410, %rd6282, 16;
	ld.local.u32 	%r101411, [%rd6282+16];
	and.b32  	%r90272, %r101411, 2147483646;
	or.b32  	%r90273, %r90272, %r90271;
	ld.local.u32 	%r90274, [%rd6282+1600];
	shr.u32 	%r90275, %r90273, 1;
	and.b32  	%r90276, %r101411, 1;
	setp.eq.b32 	%p10435, %r90276, 1;
	selp.b32 	%r90277, -1727483681, 0, %p10435;
	xor.b32  	%r90278, %r90277, %r90274;
	xor.b32  	%r90279, %r90278, %r90275;
	st.local.u32 	[%rd6282+12], %r90279;
	mov.u64 	%rd6282, %rd410;
	bra.uni 	$L__BB3_841;
$L__BB3_870:
	and.b32  	%r90176, %r1879, -2147483648;
	add.s32 	%r101474, %r101474, 4;
	add.s64 	%rd411, %rd6280, 16;
	ld.local.u32 	%r101411, [%rd6280+16];
	and.b32  	%r90177, %r101411, 2147483646;
	or.b32  	%r90178, %r90177, %r90176;
	ld.local.u32 	%r90179, [%rd6280+1600];
	shr.u32 	%r90180, %r90178, 1;
	and.b32  	%r90181, %r101411, 1;
	setp.eq.b32 	%p10423, %r90181, 1;
	selp.b32 	%r90182, -1727483681, 0, %p10423;
	xor.b32  	%r90183, %r90182, %r90179;
	xor.b32  	%r90184, %r90183, %r90180;
	st.local.u32 	[%rd6280+12], %r90184;
	mov.u64 	%rd6280, %rd411;
	bra.uni 	$L__BB3_835;
$L__BB3_871:
	and.b32  	%r90081, %r1866, -2147483648;
	add.s32 	%r101468, %r101468, 4;
	add.s64 	%rd412, %rd6278, 16;
	ld.local.u32 	%r101411, [%rd6278+16];
	and.b32  	%r90082, %r101411, 2147483646;
	or.b32  	%r90083, %r90082, %r90081;
	ld.local.u32 	%r90084, [%rd6278+1600];
	shr.u32 	%r90085, %r90083, 1;
	and.b32  	%r90086, %r101411, 1;
	setp.eq.b32 	%p10411, %r90086, 1;
	selp.b32 	%r90087, -1727483681, 0, %p10411;
	xor.b32  	%r90088, %r90087, %r90084;
	xor.b32  	%r90089, %r90088, %r90085;
	st.local.u32 	[%rd6278+12], %r90089;
	mov.u64 	%rd6278, %rd412;
	bra.uni 	$L__BB3_829;
$L__BB3_872:
	and.b32  	%r89991, %r1851, -2147483648;
	add.s32 	%r101460, %r101460, 4;
	add.s64 	%rd413, %rd6277, 16;
	ld.local.u32 	%r101411, [%rd6277+16];
	and.b32  	%r89992, %r101411, 2147483646;
	or.b32  	%r89993, %r89992, %r89991;
	ld.local.u32 	%r89994, [%rd6277+1600];
	shr.u32 	%r89995, %r89993, 1;
	and.b32  	%r89996, %r101411, 1;
	setp.eq.b32 	%p10398, %r89996, 1;
	selp.b32 	%r89997, -1727483681, 0, %p10398;
	xor.b32  	%r89998, %r89997, %r89994;
	xor.b32  	%r89999, %r89998, %r89995;
	st.local.u32 	[%rd6277+12], %r89999;
	mov.u64 	%rd6277, %rd413;
	bra.uni 	$L__BB3_822;
$L__BB3_873:
	and.b32  	%r89765, %r1811, -2147483648;
	add.s32 	%r101439, %r101439, 4;
	add.s64 	%rd414, %rd6276, 16;
	ld.local.u32 	%r101411, [%rd6276+16];
	and.b32  	%r89766, %r101411, 2147483646;
	or.b32  	%r89767, %r89766, %r89765;
	ld.local.u32 	%r89768, [%rd6276+1600];
	shr.u32 	%r89769, %r89767, 1;
	and.b32  	%r89770, %r101411, 1;
	setp.eq.b32 	%p10368, %r89770, 1;
	selp.b32 	%r89771, -1727483681, 0, %p10368;
	xor.b32  	%r89772, %r89771, %r89768;
	xor.b32  	%r89773, %r89772, %r89769;
	st.local.u32 	[%rd6276+12], %r89773;
	mov.u64 	%rd6276, %rd414;
	bra.uni 	$L__BB3_805;
$L__BB3_874:
	and.b32  	%r89670, %r1798, -2147483648;
	add.s32 	%r101433, %r101433, 4;
	add.s64 	%rd415, %rd6274, 16;
	ld.local.u32 	%r101411, [%rd6274+16];
	and.b32  	%r89671, %r101411, 2147483646;
	or.b32  	%r89672, %r89671, %r89670;
	ld.local.u32 	%r89673, [%rd6274+1600];
	shr.u32 	%r89674, %r89672, 1;
	and.b32  	%r89675, %r101411, 1;
	setp.eq.b32 	%p10356, %r89675, 1;
	selp.b32 	%r89676, -1727483681, 0, %p10356;
	xor.b32  	%r89677, %r89676, %r89673;
	xor.b32  	%r89678, %r89677, %r89674;
	st.local.u32 	[%rd6274+12], %r89678;
	mov.u64 	%rd6274, %rd415;
	bra.uni 	$L__BB3_799;
$L__BB3_875:
	and.b32  	%r89575, %r1785, -2147483648;
	add.s32 	%r101427, %r101427, 4;
	add.s64 	%rd416, %rd6272, 16;
	ld.local.u32 	%r101411, [%rd6272+16];
	and.b32  	%r89576, %r101411, 2147483646;
	or.b32  	%r89577, %r89576, %r89575;
	ld.local.u32 	%r89578, [%rd6272+1600];
	shr.u32 	%r89579, %r89577, 1;
	and.b32  	%r89580, %r101411, 1;
	setp.eq.b32 	%p10344, %r89580, 1;
	selp.b32 	%r89581, -1727483681, 0, %p10344;
	xor.b32  	%r89582, %r89581, %r89578;
	xor.b32  	%r89583, %r89582, %r89579;
	st.local.u32 	[%rd6272+12], %r89583;
	mov.u64 	%rd6272, %rd416;
	bra.uni 	$L__BB3_793;
$L__BB3_876:
	and.b32  	%r89480, %r1772, -2147483648;
	add.s32 	%r101421, %r101421, 4;
	add.s64 	%rd417, %rd6270, 16;
	ld.local.u32 	%r101411, [%rd6270+16];
	and.b32  	%r89481, %r101411, 2147483646;
	or.b32  	%r89482, %r89481, %r89480;
	ld.local.u32 	%r89483, [%rd6270+1600];
	shr.u32 	%r89484, %r89482, 1;
	and.b32  	%r89485, %r101411, 1;
	setp.eq.b32 	%p10332, %r89485, 1;
	selp.b32 	%r89486, -1727483681, 0, %p10332;
	xor.b32  	%r89487, %r89486, %r89483;
	xor.b32  	%r89488, %r89487, %r89484;
	st.local.u32 	[%rd6270+12], %r89488;
	mov.u64 	%rd6270, %rd417;
	bra.uni 	$L__BB3_787;
$L__BB3_877:
	and.b32  	%r89385, %r1759, -2147483648;
	add.s32 	%r101415, %r101415, 4;
	add.s64 	%rd418, %rd6268, 16;
	ld.local.u32 	%r101411, [%rd6268+16];
	and.b32  	%r89386, %r101411, 2147483646;
	or.b32  	%r89387, %r89386, %r89385;
	ld.local.u32 	%r89388, [%rd6268+1600];
	shr.u32 	%r89389, %r89387, 1;
	and.b32  	%r89390, %r101411, 1;
	setp.eq.b32 	%p10320, %r89390, 1;
	selp.b32 	%r89391, -1727483681, 0, %p10320;
	xor.b32  	%r89392, %r89391, %r89388;
	xor.b32  	%r89393, %r89392, %r89389;
	st.local.u32 	[%rd6268+12], %r89393;
	mov.u64 	%rd6268, %rd418;
	bra.uni 	$L__BB3_781;
$L__BB3_878:
	and.b32  	%r89295, %r1744, -2147483648;
	add.s32 	%r101407, %r101407, 4;
	add.s64 	%rd419, %rd6267, 16;
	ld.local.u32 	%r101411, [%rd6267+16];
	and.b32  	%r89296, %r101411, 2147483646;
	or.b32  	%r89297, %r89296, %r89295;
	ld.local.u32 	%r89298, [%rd6267+1600];
	shr.u32 	%r89299, %r89297, 1;
	and.b32  	%r89300, %r101411, 1;
	setp.eq.b32 	%p10307, %r89300, 1;
	selp.b32 	%r89301, -1727483681, 0, %p10307;
	xor.b32  	%r89302, %r89301, %r89298;
	xor.b32  	%r89303, %r89302, %r89299;
	st.local.u32 	[%rd6267+12], %r89303;
	mov.u64 	%rd6267, %rd419;
	bra.uni 	$L__BB3_774;
$L__BB3_879:
	shr.u32 	%r90668, %r1980, 30;
	xor.b32  	%r90669, %r90668, %r1980;
	mad.lo.s32 	%r101507, %r90669, 1812433253, %r1981;
	st.local.u32 	[%rd420+12], %r101507;
	add.s32 	%r101508, %r101508, 4;
$L__BB3_880:
	shr.u32 	%r90658, %r101507, 30;
	xor.b32  	%r90659, %r90658, %r101507;
	mad.lo.s32 	%r90660, %r90659, 1812433253, %r101508;
	mul.wide.u32 	%rd5754, %r101508, 4;
	add.s64 	%rd420, %rd5, %rd5754;
	st.local.u32 	[%rd420], %r90660;
	shr.u32 	%r90661, %r90660, 30;
	xor.b32  	%r90662, %r90661, %r90660;
	mad.lo.s32 	%r90663, %r90662, 1812433253, %r101508;
	add.s32 	%r90664, %r90663, 1;
	st.local.u32 	[%rd420+4], %r90664;
	shr.u32 	%r90665, %r90664, 30;
	xor.b32  	%r90666, %r90665, %r90664;
	mad.lo.s32 	%r90667, %r90666, 1812433253, %r101508;
	add.s32 	%r1980, %r90667, 2;
	st.local.u32 	[%rd420+8], %r1980;
	add.s32 	%r1981, %r101508, 3;
	setp.ne.s32 	%p10483, %r1981, 624;
	@%p10483 bra 	$L__BB3_879;
	setp.lt.s32 	%p10484, %r15023, -62;
	ld.local.u32 	%r101516, [%rd5+2496];
	mov.u32 	%r101517, %r17;
	@%p10484 bra 	$L__BB3_890;
	mov.b32 	%r101511, 0;
	mov.u32 	%r101517, %r17;
$L__BB3_883:
	setp.lt.s32 	%p10485, %r101516, 624;
	@%p10485 bra 	$L__BB3_889;
	mov.b32 	%r101513, 0;
	mov.u64 	%rd6287, %rd5;
$L__BB3_885:
	and.b32  	%r90672, %r101517, -2147483648;
	ld.local.u32 	%r90673, [%rd6287+4];
	and.b32  	%r90674, %r90673, 2147483646;
	or.b32  	%r90675, %r90674, %r90672;
	ld.local.u32 	%r90676, [%rd6287+1588];
	shr.u32 	%r90677, %r90675, 1;
	and.b32  	%r90678, %r90673, 1;
	setp.eq.b32 	%p10486, %r90678, 1;
	selp.b32 	%r90679, -1727483681, 0, %p10486;
	xor.b32  	%r90680, %r90679, %r90676;
	xor.b32  	%r90681, %r90680, %r90677;
	st.local.u32 	[%rd6287], %r90681;
	and.b32  	%r90682, %r90673, -2147483648;
	ld.local.u32 	%r90683, [%rd6287+8];
	and.b32  	%r90684, %r90683, 2147483646;
	or.b32  	%r90685, %r90684, %r90682;
	ld.local.u32 	%r90686, [%rd6287+1592];
	shr.u32 	%r90687, %r90685, 1;
	and.b32  	%r90688, %r90683, 1;
	setp.eq.b32 	%p10487, %r90688, 1;
	selp.b32 	%r90689, -1727483681, 0, %p10487;
	xor.b32  	%r90690, %r90689, %r90686;
	xor.b32  	%r90691, %r90690, %r90687;
	st.local.u32 	[%rd6287+4], %r90691;
	and.b32  	%r90692, %r90683, -2147483648;
	ld.local.u32 	%r1988, [%rd6287+12];
	and.b32  	%r90693, %r1988, 2147483646;
	or.b32  	%r90694, %r90693, %r90692;
	ld.local.u32 	%r90695, [%rd6287+1596];
	shr.u32 	%r90696, %r90694, 1;
	and.b32  	%r90697, %r1988, 1;
	setp.eq.b32 	%p10488, %r90697, 1;
	selp.b32 	%r90698, -1727483681, 0, %p10488;
	xor.b32  	%r90699, %r90698, %r90695;
	xor.b32  	%r90700, %r90699, %r90696;
	st.local.u32 	[%rd6287+8], %r90700;
	setp.ne.s32 	%p10489, %r101513, 224;
	@%p10489 bra 	$L__BB3_989;
	ld.local.u32 	%r101514, [%rd9];
	mov.b32 	%r101515, 227;
$L__BB3_887:
	mul.wide.u32 	%rd5755, %r101515, 4;
	add.s64 	%rd5756, %rd5, %rd5755;
	and.b32  	%r90711, %r101514, -2147483648;
	ld.local.u32 	%r90712, [%rd5756+4];
	and.b32  	%r90713, %r90712, 2147483646;
	or.b32  	%r90714, %r90713, %r90711;
	ld.local.u32 	%r90715, [%rd5756+-908];
	shr.u32 	%r90716, %r90714, 1;
	and.b32  	%r90717, %r90712, 1;
	setp.eq.b32 	%p10491, %r90717, 1;
	selp.b32 	%r90718, -1727483681, 0, %p10491;
	xor.b32  	%r90719, %r90718, %r90715;
	xor.b32  	%r90720, %r90719, %r90716;
	st.local.u32 	[%rd5756], %r90720;
	and.b32  	%r90721, %r90712, -2147483648;
	ld.local.u32 	%r90722, [%rd5756+8];
	and.b32  	%r90723, %r90722, 2147483646;
	or.b32  	%r90724, %r90723, %r90721;
	ld.local.u32 	%r90725, [%rd5756+-904];
	shr.u32 	%r90726, %r90724, 1;
	and.b32  	%r90727, %r90722, 1;
	setp.eq.b32 	%p10492, %r90727, 1;
	selp.b32 	%r90728, -1727483681, 0, %p10492;
	xor.b32  	%r90729, %r90728, %r90725;
	xor.b32  	%r90730, %r90729, %r90726;
	st.local.u32 	[%rd5756+4], %r90730;
	and.b32  	%r90731, %r90722, -2147483648;
	ld.local.u32 	%r90732, [%rd5756+12];
	and.b32  	%r90733, %r90732, 2147483646;
	or.b32  	%r90734, %r90733, %r90731;
	ld.local.u32 	%r90735, [%rd5756+-900];
	shr.u32 	%r90736, %r90734, 1;
	and.b32  	%r90737, %r90732, 1;
	setp.eq.b32 	%p10493, %r90737, 1;
	selp.b32 	%r90738, -1727483681, 0, %p10493;
	xor.b32  	%r90739, %r90738, %r90735;
	xor.b32  	%r90740, %r90739, %r90736;
	st.local.u32 	[%rd5756+8], %r90740;
	and.b32  	%r90741, %r90732, -2147483648;
	add.s32 	%r101515, %r101515, 4;
	ld.local.u32 	%r101514, [%rd5756+16];
	and.b32  	%r90742, %r101514, 2147483646;
	or.b32  	%r90743, %r90742, %r90741;
	ld.local.u32 	%r90744, [%rd5756+-896];
	shr.u32 	%r90745, %r90743, 1;
	and.b32  	%r90746, %r101514, 1;
	setp.eq.b32 	%p10494, %r90746, 1;
	selp.b32 	%r90747, -1727483681, 0, %p10494;
	xor.b32  	%r90748, %r90747, %r90744;
	xor.b32  	%r90749, %r90748, %r90745;
	st.local.u32 	[%rd5756+12], %r90749;
	setp.ne.s32 	%p10495, %r101515, 623;
	@%p10495 bra 	$L__BB3_887;
	ld.local.u32 	%r90751, [%rd5+2492];
	and.b32  	%r90752, %r90751, -2147483648;
	ld.local.u32 	%r101517, [%rd5];
	and.b32  	%r90753, %r101517, 2147483646;
	or.b32  	%r90754, %r90753, %r90752;
	ld.local.u32 	%r90755, [%rd5+1584];
	shr.u32 	%r90756, %r90754, 1;
	and.b32  	%r90757, %r101517, 1;
	setp.eq.b32 	%p10496, %r90757, 1;
	selp.b32 	%r90758, -1727483681, 0, %p10496;
	xor.b32  	%r90759, %r90758, %r90755;
	xor.b32  	%r90760, %r90759, %r90756;
	st.local.u32 	[%rd5+2492], %r90760;
	mov.b32 	%r101516, 0;
$L__BB3_889:
	add.s32 	%r101516, %r101516, 1;
	st.local.u32 	[%rd5+2496], %r101516;
	add.s32 	%r1998, %r101511, 1;
	setp.ne.s32 	%p10497, %r101511, %r25;
	mov.u32 	%r101511, %r1998;
	@%p10497 bra 	$L__BB3_883;
$L__BB3_890:
	setp.lt.s32 	%p10498, %r101516, 624;
	@%p10498 bra 	$L__BB3_896;
	mov.b32 	%r101521, 0;
	mov.u64 	%rd6288, %rd5;
$L__BB3_892:
	and.b32  	%r90762, %r101517, -2147483648;
	ld.local.u32 	%r90763, [%rd6288+4];
	and.b32  	%r90764, %r90763, 2147483646;
	or.b32  	%r90765, %r90764, %r90762;
	ld.local.u32 	%r90766, [%rd6288+1588];
	shr.u32 	%r90767, %r90765, 1;
	and.b32  	%r90768, %r90763, 1;
	setp.eq.b32 	%p10499, %r90768, 1;
	selp.b32 	%r90769, -1727483681, 0, %p10499;
	xor.b32  	%r90770, %r90769, %r90766;
	xor.b32  	%r90771, %r90770, %r90767;
	st.local.u32 	[%rd6288], %r90771;
	and.b32  	%r90772, %r90763, -2147483648;
	ld.local.u32 	%r90773, [%rd6288+8];
	and.b32  	%r90774, %r90773, 2147483646;
	or.b32  	%r90775, %r90774, %r90772;
	ld.local.u32 	%r90776, [%rd6288+1592];
	shr.u32 	%r90777, %r90775, 1;
	and.b32  	%r90778, %r90773, 1;
	setp.eq.b32 	%p10500, %r90778, 1;
	selp.b32 	%r90779, -1727483681, 0, %p10500;
	xor.b32  	%r90780, %r90779, %r90776;
	xor.b32  	%r90781, %r90780, %r90777;
	st.local.u32 	[%rd6288+4], %r90781;
	and.b32  	%r90782, %r90773, -2147483648;
	ld.local.u32 	%r2003, [%rd6288+12];
	and.b32  	%r90783, %r2003, 2147483646;
	or.b32  	%r90784, %r90783, %r90782;
	ld.local.u32 	%r90785, [%rd6288+1596];
	shr.u32 	%r90786, %r90784, 1;
	and.b32  	%r90787, %r2003, 1;
	setp.eq.b32 	%p10501, %r90787, 1;
	selp.b32 	%r90788, -1727483681, 0, %p10501;
	xor.b32  	%r90789, %r90788, %r90785;
	xor.b32  	%r90790, %r90789, %r90786;
	st.local.u32 	[%rd6288+8], %r90790;
	setp.ne.s32 	%p10502, %r101521, 224;
	@%p10502 bra 	$L__BB3_988;
	ld.local.u32 	%r101523, [%rd5+908];
	add.s64 	%rd6289, %rd5, 924;
	mov.b32 	%r101522, 0;
$L__BB3_894:
	and.b32  	%r90801, %r101523, -2147483648;
	ld.local.u32 	%r90802, [%rd6289+-12];
	and.b32  	%r90803, %r90802, 2147483646;
	or.b32  	%r90804, %r90803, %r90801;
	ld.local.u32 	%r90805, [%rd6289+-924];
	shr.u32 	%r90806, %r90804, 1;
	and.b32  	%r90807, %r90802, 1;
	setp.eq.b32 	%p10504, %r90807, 1;
	selp.b32 	%r90808, -1727483681, 0, %p10504;
	xor.b32  	%r90809, %r90808, %r90805;
	xor.b32  	%r90810, %r90809, %r90806;
	st.local.u32 	[%rd6289+-16], %r90810;
	and.b32  	%r90811, %r90802, -2147483648;
	ld.local.u32 	%r90812, [%rd6289+-8];
	and.b32  	%r90813, %r90812, 2147483646;
	or.b32  	%r90814, %r90813, %r90811;
	ld.local.u32 	%r90815, [%rd6289+-920];
	shr.u32 	%r90816, %r90814, 1;
	and.b32  	%r90817, %r90812, 1;
	setp.eq.b32 	%p10505, %r90817, 1;
	selp.b32 	%r90818, -1727483681, 0, %p10505;
	xor.b32  	%r90819, %r90818, %r90815;
	xor.b32  	%r90820, %r90819, %r90816;
	st.local.u32 	[%rd6289+-12], %r90820;
	and.b32  	%r90821, %r90812, -2147483648;
	ld.local.u32 	%r90822, [%rd6289+-4];
	and.b32  	%r90823, %r90822, 2147483646;
	or.b32  	%r90824, %r90823, %r90821;
	ld.local.u32 	%r90825, [%rd6289+-916];
	shr.u32 	%r90826, %r90824, 1;
	and.b32  	%r90827, %r90822, 1;
	setp.eq.b32 	%p10506, %r90827, 1;
	selp.b32 	%r90828, -1727483681, 0, %p10506;
	xor.b32  	%r90829, %r90828, %r90825;
	xor.b32  	%r90830, %r90829, %r90826;
	st.local.u32 	[%rd6289+-8], %r90830;
	and.b32  	%r90831, %r90822, -2147483648;
	ld.local.u32 	%r101523, [%rd6289];
	and.b32  	%r90832, %r101523, 2147483646;
	or.b32  	%r90833, %r90832, %r90831;
	ld.local.u32 	%r90834, [%rd6289+-912];
	shr.u32 	%r90835, %r90833, 1;
	and.b32  	%r90836, %r101523, 1;
	setp.eq.b32 	%p10507, %r90836, 1;
	selp.b32 	%r90837, -1727483681, 0, %p10507;
	xor.b32  	%r90838, %r90837, %r90834;
	xor.b32  	%r90839, %r90838, %r90835;
	st.local.u32 	[%rd6289+-4], %r90839;
	add.s32 	%r101522, %r101522, 4;
	add.s64 	%rd6289, %rd6289, 16;
	setp.ne.s32 	%p10508, %r101522, 396;
	@%p10508 bra 	$L__BB3_894;
	ld.local.u32 	%r90841, [%rd12];
	and.b32  	%r90842, %r90841, -2147483648;
	ld.local.u32 	%r101517, [%rd14];
	and.b32  	%r90843, %r101517, 2147483646;
	or.b32  	%r90844, %r90843, %r90842;
	ld.local.u32 	%r90845, [%rd13];
	shr.u32 	%r90846, %r90844, 1;
	and.b32  	%r90847, %r101517, 1;
	setp.eq.b32 	%p10509, %r90847, 1;
	selp.b32 	%r90848, -1727483681, 0, %p10509;
	xor.b32  	%r90849, %r90848, %r90845;
	xor.b32  	%r90850, %r90849, %r90846;
	st.local.u32 	[%rd12], %r90850;
	mov.b32 	%r101516, 0;
$L__BB3_896:
	add.s32 	%r101531, %r101516, 1;
	st.local.u32 	[%rd5+2496], %r101531;
	mul.wide.s32 	%rd5757, %r101516, 4;
	add.s64 	%rd5758, %rd5, %rd5757;
	ld.local.u32 	%r90851, [%rd5758];
	shr.u32 	%r90852, %r90851, 11;
	xor.b32  	%r90853, %r90852, %r90851;
	shl.b32 	%r90854, %r90853, 7;
	and.b32  	%r90855, %r90854, -1658038656;
	xor.b32  	%r2013, %r90855, %r90853;
	setp.lt.s32 	%p10510, %r101516, 623;
	@%p10510 bra 	$L__BB3_902;
	mov.b32 	%r101527, 0;
	mov.u64 	%rd6290, %rd5;
$L__BB3_898:
	and.b32  	%r90857, %r101517, -2147483648;
	ld.local.u32 	%r90858, [%rd6290+4];
	and.b32  	%r90859, %r90858, 2147483646;
	or.b32  	%r90860, %r90859, %r90857;
	ld.local.u32 	%r90861, [%rd6290+1588];
	shr.u32 	%r90862, %r90860, 1;
	and.b32  	%r90863, %r90858, 1;
	setp.eq.b32 	%p10511, %r90863, 1;
	selp.b32 	%r90864, -1727483681, 0, %p10511;
	xor.b32  	%r90865, %r90864, %r90861;
	xor.b32  	%r90866, %r90865, %r90862;
	st.local.u32 	[%rd6290], %r90866;
	and.b32  	%r90867, %r90858, -2147483648;
	ld.local.u32 	%r90868, [%rd6290+8];
	and.b32  	%r90869, %r90868, 2147483646;
	or.b32  	%r90870, %r90869, %r90867;
	ld.local.u32 	%r90871, [%rd6290+1592];
	shr.u32 	%r90872, %r90870, 1;
	and.b32  	%r90873, %r90868, 1;
	setp.eq.b32 	%p10512, %r90873, 1;
	selp.b32 	%r90874, -1727483681, 0, %p10512;
	xor.b32  	%r90875, %r90874, %r90871;
	xor.b32  	%r90876, %r90875, %r90872;
	st.local.u32 	[%rd6290+4], %r90876;
	and.b32  	%r90877, %r90868, -2147483648;
	ld.local.u32 	%r2016, [%rd6290+12];
	and.b32  	%r90878, %r2016, 2147483646;
	or.b32  	%r90879, %r90878, %r90877;
	ld.local.u32 	%r90880, [%rd6290+1596];
	shr.u32 	%r90881, %r90879, 1;
	and.b32  	%r90882, %r2016, 1;
	setp.eq.b32 	%p10513, %r90882, 1;
	selp.b32 	%r90883, -1727483681, 0, %p10513;
	xor.b32  	%r90884, %r90883, %r90880;
	xor.b32  	%r90885, %r90884, %r90881;
	st.local.u32 	[%rd6290+8], %r90885;
	setp.ne.s32 	%p10514, %r101527, 224;
	@%p10514 bra 	$L__BB3_987;
	ld.local.u32 	%r101529, [%rd5+908];
	add.s64 	%rd6291, %rd5, 924;
	mov.b32 	%r101528, 0;
$L__BB3_900:
	and.b32  	%r90896, %r101529, -2147483648;
	ld.local.u32 	%r90897, [%rd6291+-12];
	and.b32  	%r90898, %r90897, 2147483646;
	or.b32  	%r90899, %r90898, %r90896;
	ld.local.u32 	%r90900, [%rd6291+-924];
	shr.u32 	%r90901, %r90899, 1;
	and.b32  	%r90902, %r90897, 1;
	setp.eq.b32 	%p10516, %r90902, 1;
	selp.b32 	%r90903, -1727483681, 0, %p10516;
	xor.b32  	%r90904, %r90903, %r90900;
	xor.b32  	%r90905, %r90904, %r90901;
	st.local.u32 	[%rd6291+-16], %r90905;
	and.b32  	%r90906, %r90897, -2147483648;
	ld.local.u32 	%r90907, [%rd6291+-8];
	and.b32  	%r90908, %r90907, 2147483646;
	or.b32  	%r90909, %r90908, %r90906;
	ld.local.u32 	%r90910, [%rd6291+-920];
	shr.u32 	%r90911, %r90909, 1;
	and.b32  	%r90912, %r90907, 1;
	setp.eq.b32 	%p10517, %r90912, 1;
	selp.b32 	%r90913, -1727483681, 0, %p10517;
	xor.b32  	%r90914, %r90913, %r90910;
	xor.b32  	%r90915, %r90914, %r90911;
	st.local.u32 	[%rd6291+-12], %r90915;
	and.b32  	%r90916, %r90907, -2147483648;
	ld.local.u32 	%r90917, [%rd6291+-4];
	and.b32  	%r90918, %r90917, 2147483646;
	or.b32  	%r90919, %r90918, %r90916;
	ld.local.u32 	%r90920, [%rd6291+-916];
	shr.u32 	%r90921, %r90919, 1;
	and.b32  	%r90922, %r90917, 1;
	setp.eq.b32 	%p10518, %r90922, 1;
	selp.b32 	%r90923, -1727483681, 0, %p10518;
	xor.b32  	%r90924, %r90923, %r90920;
	xor.b32  	%r90925, %r90924, %r90921;
	st.local.u32 	[%rd6291+-8], %r90925;
	and.b32  	%r90926, %r90917, -2147483648;
	ld.local.u32 	%r101529, [%rd6291];
	and.b32  	%r90927, %r101529, 2147483646;
	or.b32  	%r90928, %r90927, %r90926;
	ld.local.u32 	%r90929, [%rd6291+-912];
	shr.u32 	%r90930, %r90928, 1;
	and.b32  	%r90931, %r101529, 1;
	setp.eq.b32 	%p10519, %r90931, 1;
	selp.b32 	%r90932, -1727483681, 0, %p10519;
	xor.b32  	%r90933, %r90932, %r90929;
	xor.b32  	%r90934, %r90933, %r90930;
	st.local.u32 	[%rd6291+-4], %r90934;
	add.s32 	%r101528, %r101528, 4;
	add.s64 	%rd6291, %rd6291, 16;
	setp.ne.s32 	%p10520, %r101528, 396;
	@%p10520 bra 	$L__BB3_900;
	ld.local.u32 	%r90936, [%rd12];
	and.b32  	%r90937, %r90936, -2147483648;
	ld.local.u32 	%r101517, [%rd14];
	and.b32  	%r90938, %r101517, 2147483646;
	or.b32  	%r90939, %r90938, %r90937;
	ld.local.u32 	%r90940, [%rd13];
	shr.u32 	%r90941, %r90939, 1;
	and.b32  	%r90942, %r101517, 1;
	setp.eq.b32 	%p10521, %r90942, 1;
	selp.b32 	%r90943, -1727483681, 0, %p10521;
	xor.b32  	%r90944, %r90943, %r90940;
	xor.b32  	%r90945, %r90944, %r90941;
	st.local.u32 	[%rd12], %r90945;
	mov.b32 	%r101531, 0;
$L__BB3_902:
	add.s32 	%r101537, %r101531, 1;
	st.local.u32 	[%rd5+2496], %r101537;
	mul.wide.s32 	%rd5759, %r101531, 4;
	add.s64 	%rd5760, %rd5, %rd5759;
	ld.local.u32 	%r90946, [%rd5760];
	shr.u32 	%r90947, %r90946, 11;
	xor.b32  	%r90948, %r90947, %r90946;
	shl.b32 	%r90949, %r90948, 7;
	and.b32  	%r90950, %r90949, -1658038656;
	xor.b32  	%r2026, %r90950, %r90948;
	setp.lt.s32 	%p10522, %r101531, 623;
	@%p10522 bra 	$L__BB3_908;
	mov.b32 	%r101533, 0;
	mov.u64 	%rd6292, %rd5;
$L__BB3_904:
	and.b32  	%r90952, %r101517, -2147483648;
	ld.local.u32 	%r90953, [%rd6292+4];
	and.b32  	%r90954, %r90953, 2147483646;
	or.b32  	%r90955, %r90954, %r90952;
	ld.local.u32 	%r90956, [%rd6292+1588];
	shr.u32 	%r90957, %r90955, 1;
	and.b32  	%r90958, %r90953, 1;
	setp.eq.b32 	%p10523, %r90958, 1;
	selp.b32 	%r90959, -1727483681, 0, %p10523;
	xor.b32  	%r90960, %r90959, %r90956;
	xor.b32  	%r90961, %r90960, %r90957;
	st.local.u32 	[%rd6292], %r90961;
	and.b32  	%r90962, %r90953, -2147483648;
	ld.local.u32 	%r90963, [%rd6292+8];
	and.b32  	%r90964, %r90963, 2147483646;
	or.b32  	%r90965, %r90964, %r90962;
	ld.local.u32 	%r90966, [%rd6292+1592];
	shr.u32 	%r90967, %r90965, 1;
	and.b32  	%r90968, %r90963, 1;
	setp.eq.b32 	%p10524, %r90968, 1;
	selp.b32 	%r90969, -1727483681, 0, %p10524;
	xor.b32  	%r90970, %r90969, %r90966;
	xor.b32  	%r90971, %r90970, %r90967;
	st.local.u32 	[%rd6292+4], %r90971;
	and.b32  	%r90972, %r90963, -2147483648;
	ld.local.u32 	%r2029, [%rd6292+12];
	and.b32  	%r90973, %r2029, 2147483646;
	or.b32  	%r90974, %r90973, %r90972;
	ld.local.u32 	%r90975, [%rd6292+1596];
	shr.u32 	%r90976, %r90974, 1;
	and.b32  	%r90977, %r2029, 1;
	setp.eq.b32 	%p10525, %r90977, 1;
	selp.b32 	%r90978, -1727483681, 0, %p10525;
	xor.b32  	%r90979, %r90978, %r90975;
	xor.b32  	%r90980, %r90979, %r90976;
	st.local.u32 	[%rd6292+8], %r90980;
	setp.ne.s32 	%p10526, %r101533, 224;
	@%p10526 bra 	$L__BB3_986;
	ld.local.u32 	%r101535, [%rd5+908];
	add.s64 	%rd6293, %rd5, 924;
	mov.b32 	%r101534, 0;
$L__BB3_906:
	and.b32  	%r90991, %r101535, -2147483648;
	ld.local.u32 	%r90992, [%rd6293+-12];
	and.b32  	%r90993, %r90992, 2147483646;
	or.b32  	%r90994, %r90993, %r90991;
	ld.local.u32 	%r90995, [%rd6293+-924];
	shr.u32 	%r90996, %r90994, 1;
	and.b32  	%r90997, %r90992, 1;
	setp.eq.b32 	%p10528, %r90997, 1;
	selp.b32 	%r90998, -1727483681, 0, %p10528;
	xor.b32  	%r90999, %r90998, %r90995;
	xor.b32  	%r91000, %r90999, %r90996;
	st.local.u32 	[%rd6293+-16], %r91000;
	and.b32  	%r91001, %r90992, -2147483648;
	ld.local.u32 	%r91002, [%rd6293+-8];
	and.b32  	%r91003, %r91002, 2147483646;
	or.b32  	%r91004, %r91003, %r91001;
	ld.local.u32 	%r91005, [%rd6293+-920];
	shr.u32 	%r91006, %r91004, 1;
	and.b32  	%r91007, %r91002, 1;
	setp.eq.b32 	%p10529, %r91007, 1;
	selp.b32 	%r91008, -1727483681, 0, %p10529;
	xor.b32  	%r91009, %r91008, %r91005;
	xor.b32  	%r91010, %r91009, %r91006;
	st.local.u32 	[%rd6293+-12], %r91010;
	and.b32  	%r91011, %r91002, -2147483648;
	ld.local.u32 	%r91012, [%rd6293+-4];
	and.b32  	%r91013, %r91012, 2147483646;
	or.b32  	%r91014, %r91013, %r91011;
	ld.local.u32 	%r91015, [%rd6293+-916];
	shr.u32 	%r91016, %r91014, 1;
	and.b32  	%r91017, %r91012, 1;
	setp.eq.b32 	%p10530, %r91017, 1;
	selp.b32 	%r91018, -1727483681, 0, %p10530;
	xor.b32  	%r91019, %r91018, %r91015;
	xor.b32  	%r91020, %r91019, %r91016;
	st.local.u32 	[%rd6293+-8], %r91020;
	and.b32  	%r91021, %r91012, -2147483648;
	ld.local.u32 	%r101535, [%rd6293];
	and.b32  	%r91022, %r101535, 2147483646;
	or.b32  	%r91023, %r91022, %r91021;
	ld.local.u32 	%r91024, [%rd6293+-912];
	shr.u32 	%r91025, %r91023, 1;
	and.b32  	%r91026, %r101535, 1;
	setp.eq.b32 	%p10531, %r91026, 1;
	selp.b32 	%r91027, -1727483681, 0, %p10531;
	xor.b32  	%r91028, %r91027, %r91024;
	xor.b32  	%r91029, %r91028, %r91025;
	st.local.u32 	[%rd6293+-4], %r91029;
	add.s32 	%r101534, %r101534, 4;
	add.s64 	%rd6293, %rd6293, 16;
	setp.ne.s32 	%p10532, %r101534, 396;
	@%p10532 bra 	$L__BB3_906;
	ld.local.u32 	%r91031, [%rd12];
	and.b32  	%r91032, %r91031, -2147483648;
	ld.local.u32 	%r101517, [%rd14];
	and.b32  	%r91033, %r101517, 2147483646;
	or.b32  	%r91034, %r91033, %r91032;
	ld.local.u32 	%r91035, [%rd13];
	shr.u32 	%r91036, %r91034, 1;
	and.b32  	%r91037, %r101517, 1;
	setp.eq.b32 	%p10533, %r91037, 1;
	selp.b32 	%r91038, -1727483681, 0, %p10533;
	xor.b32  	%r91039, %r91038, %r91035;
	xor.b32  	%r91040, %r91039, %r91036;
	st.local.u32 	[%rd12], %r91040;
	mov.b32 	%r101537, 0;
$L__BB3_908:
	add.s32 	%r101543, %r101537, 1;
	st.local.u32 	[%rd5+2496], %r101543;
	mul.wide.s32 	%rd5761, %r101537, 4;
	add.s64 	%rd5762, %rd5, %rd5761;
	ld.local.u32 	%r91041, [%rd5762];
	shr.u32 	%r91042, %r91041, 11;
	xor.b32  	%r91043, %r91042, %r91041;
	shl.b32 	%r91044, %r91043, 7;
	and.b32  	%r91045, %r91044, -1658038656;
	xor.b32  	%r2039, %r91045, %r91043;
	setp.lt.s32 	%p10534, %r101537, 623;
	@%p10534 bra 	$L__BB3_914;
	mov.b32 	%r101539, 0;
	mov.u64 	%rd6294, %rd5;
$L__BB3_910:
	and.b32  	%r91047, %r101517, -2147483648;
	ld.local.u32 	%r91048, [%rd6294+4];
	and.b32  	%r91049, %r91048, 2147483646;
	or.b32  	%r91050, %r91049, %r91047;
	ld.local.u32 	%r91051, [%rd6294+1588];
	shr.u32 	%r91052, %r91050, 1;
	and.b32  	%r91053, %r91048, 1;
	setp.eq.b32 	%p10535, %r91053, 1;
	selp.b32 	%r91054, -1727483681, 0, %p10535;
	xor.b32  	%r91055, %r91054, %r91051;
	xor.b32  	%r91056, %r91055, %r91052;
	st.local.u32 	[%rd6294], %r91056;
	and.b32  	%r91057, %r91048, -2147483648;
	ld.local.u32 	%r91058, [%rd6294+8];
	and.b32  	%r91059, %r91058, 2147483646;
	or.b32  	%r91060, %r91059, %r91057;
	ld.local.u32 	%r91061, [%rd6294+1592];
	shr.u32 	%r91062, %r91060, 1;
	and.b32  	%r91063, %r91058, 1;
	setp.eq.b32 	%p10536, %r91063, 1;
	selp.b32 	%r91064, -1727483681, 0, %p10536;
	xor.b32  	%r91065, %r91064, %r91061;
	xor.b32  	%r91066, %r91065, %r91062;
	st.local.u32 	[%rd6294+4], %r91066;
	and.b32  	%r91067, %r91058, -2147483648;
	ld.local.u32 	%r2042, [%rd6294+12];
	and.b32  	%r91068, %r2042, 2147483646;
	or.b32  	%r91069, %r91068, %r91067;
	ld.local.u32 	%r91070, [%rd6294+1596];
	shr.u32 	%r91071, %r91069, 1;
	and.b32  	%r91072, %r2042, 1;
	setp.eq.b32 	%p10537, %r91072, 1;
	selp.b32 	%r91073, -1727483681, 0, %p10537;
	xor.b32  	%r91074, %r91073, %r91070;
	xor.b32  	%r91075, %r91074, %r91071;
	st.local.u32 	[%rd6294+8], %r91075;
	setp.ne.s32 	%p10538, %r101539, 224;
	@%p10538 bra 	$L__BB3_985;
	ld.local.u32 	%r101541, [%rd5+908];
	add.s64 	%rd6295, %rd5, 924;
	mov.b32 	%r101540, 0;
$L__BB3_912:
	and.b32  	%r91086, %r101541, -2147483648;
	ld.local.u32 	%r91087, [%rd6295+-12];
	and.b32  	%r91088, %r91087, 2147483646;
	or.b32  	%r91089, %r91088, %r91086;
	ld.local.u32 	%r91090, [%rd6295+-924];
	shr.u32 	%r91091, %r91089, 1;
	and.b32  	%r91092, %r91087, 1;
	setp.eq.b32 	%p10540, %r91092, 1;
	selp.b32 	%r91093, -1727483681, 0, %p10540;
	xor.b32  	%r91094, %r91093, %r91090;
	xor.b32  	%r91095, %r91094, %r91091;
	st.local.u32 	[%rd6295+-16], %r91095;
	and.b32  	%r91096, %r91087, -2147483648;
	ld.local.u32 	%r91097, [%rd6295+-8];
	and.b32  	%r91098, %r91097, 2147483646;
	or.b32  	%r91099, %r91098, %r91096;
	ld.local.u32 	%r91100, [%rd6295+-920];
	shr.u32 	%r91101, %r91099, 1;
	and.b32  	%r91102, %r91097, 1;
	setp.eq.b32 	%p10541, %r91102, 1;
	selp.b32 	%r91103, -1727483681, 0, %p10541;
	xor.b32  	%r91104, %r91103, %r91100;
	xor.b32  	%r91105, %r91104, %r91101;
	st.local.u32 	[%rd6295+-12], %r91105;
	and.b32  	%r91106, %r91097, -2147483648;
	ld.local.u32 	%r91107, [%rd6295+-4];
	and.b32  	%r91108, %r91107, 2147483646;
	or.b32  	%r91109, %r91108, %r91106;
	ld.local.u32 	%r91110, [%rd6295+-916];
	shr.u32 	%r91111, %r91109, 1;
	and.b32  	%r91112, %r91107, 1;
	setp.eq.b32 	%p10542, %r91112, 1;
	selp.b32 	%r91113, -1727483681, 0, %p10542;
	xor.b32  	%r91114, %r91113, %r91110;
	xor.b32  	%r91115, %r91114, %r91111;
	st.local.u32 	[%rd6295+-8], %r91115;
	and.b32  	%r91116, %r91107, -2147483648;
	ld.local.u32 	%r101541, [%rd6295];
	and.b32  	%r91117, %r101541, 2147483646;
	or.b32  	%r91118, %r91117, %r91116;
	ld.local.u32 	%r91119, [%rd6295+-912];
	shr.u32 	%r91120, %r91118, 1;
	and.b32  	%r91121, %r101541, 1;
	setp.eq.b32 	%p10543, %r91121, 1;
	selp.b32 	%r91122, -1727483681, 0, %p10543;
	xor.b32  	%r91123, %r91122, %r91119;
	xor.b32  	%r91124, %r91123, %r91120;
	st.local.u32 	[%rd6295+-4], %r91124;
	add.s32 	%r101540, %r101540, 4;
	add.s64 	%rd6295, %rd6295, 16;
	setp.ne.s32 	%p10544, %r101540, 396;
	@%p10544 bra 	$L__BB3_912;
	ld.local.u32 	%r91126, [%rd12];
	and.b32  	%r91127, %r91126, -2147483648;
	ld.local.u32 	%r101517, [%rd14];
	and.b32  	%r91128, %r101517, 2147483646;
	or.b32  	%r91129, %r91128, %r91127;
	ld.local.u32 	%r91130, [%rd13];
	shr.u32 	%r91131, %r91129, 1;
	and.b32  	%r91132, %r101517, 1;
	setp.eq.b32 	%p10545, %r91132, 1;
	selp.b32 	%r91133, -1727483681, 0, %p10545;
	xor.b32  	%r91134, %r91133, %r91130;
	xor.b32  	%r91135, %r91134, %r91131;
	st.local.u32 	[%rd12], %r91135;
	mov.b32 	%r101543, 0;
$L__BB3_914:
	add.s32 	%r101549, %r101543, 1;
	st.local.u32 	[%rd5+2496], %r101549;
	mul.wide.s32 	%rd5763, %r101543, 4;
	add.s64 	%rd5764, %rd5, %rd5763;
	ld.local.u32 	%r91136, [%rd5764];
	shr.u32 	%r91137, %r91136, 11;
	xor.b32  	%r91138, %r91137, %r91136;
	shl.b32 	%r91139, %r91138, 7;
	and.b32  	%r91140, %r91139, -1658038656;
	xor.b32  	%r2052, %r91140, %r91138;
	setp.lt.s32 	%p10546, %r101543, 623;
	@%p10546 bra 	$L__BB3_920;
	mov.b32 	%r101545, 0;
	mov.u64 	%rd6296, %rd5;
$L__BB3_916:
	and.b32  	%r91142, %r101517, -2147483648;
	ld.local.u32 	%r91143, [%rd6296+4];
	and.b32  	%r91144, %r91143, 2147483646;
	or.b32  	%r91145, %r91144, %r91142;
	ld.local.u32 	%r91146, [%rd6296+1588];
	shr.u32 	%r91147, %r91145, 1;
	and.b32  	%r91148, %r91143, 1;
	setp.eq.b32 	%p10547, %r91148, 1;
	selp.b32 	%r91149, -1727483681, 0, %p10547;
	xor.b32  	%r91150, %r91149, %r91146;
	xor.b32  	%r91151, %r91150, %r91147;
	st.local.u32 	[%rd6296], %r91151;
	and.b32  	%r91152, %r91143, -2147483648;
	ld.local.u32 	%r91153, [%rd6296+8];
	and.b32  	%r91154, %r91153, 2147483646;
	or.b32  	%r91155, %r91154, %r91152;
	ld.local.u32 	%r91156, [%rd6296+1592];
	shr.u32 	%r91157, %r91155, 1;
	and.b32  	%r91158, %r91153, 1;
	setp.eq.b32 	%p10548, %r91158, 1;
	selp.b32 	%r91159, -1727483681, 0, %p10548;
	xor.b32  	%r91160, %r91159, %r91156;
	xor.b32  	%r91161, %r91160, %r91157;
	st.local.u32 	[%rd6296+4], %r91161;
	and.b32  	%r91162, %r91153, -2147483648;
	ld.local.u32 	%r2055, [%rd6296+12];
	and.b32  	%r91163, %r2055, 2147483646;
	or.b32  	%r91164, %r91163, %r91162;
	ld.local.u32 	%r91165, [%rd6296+1596];
	shr.u32 	%r91166, %r91164, 1;
	and.b32  	%r91167, %r2055, 1;
	setp.eq.b32 	%p10549, %r91167, 1;
	selp.b32 	%r91168, -1727483681, 0, %p10549;
	xor.b32  	%r91169, %r91168, %r91165;
	xor.b32  	%r91170, %r91169, %r91166;
	st.local.u32 	[%rd6296+8], %r91170;
	setp.ne.s32 	%p10550, %r101545, 224;
	@%p10550 bra 	$L__BB3_984;
	ld.local.u32 	%r101546, [%rd9];
	mov.b32 	%r101547, 227;
$L__BB3_918:
	mul.wide.u32 	%rd5765, %r101547, 4;
	add.s64 	%rd5766, %rd5, %rd5765;
	and.b32  	%r91181, %r101546, -2147483648;
	ld.local.u32 	%r91182, [%rd5766+4];
	and.b32  	%r91183, %r91182, 2147483646;
	or.b32  	%r91184, %r91183, %r91181;
	ld.local.u32 	%r91185, [%rd5766+-908];
	shr.u32 	%r91186, %r91184, 1;
	and.b32  	%r91187, %r91182, 1;
	setp.eq.b32 	%p10552, %r91187, 1;
	selp.b32 	%r91188, -1727483681, 0, %p10552;
	xor.b32  	%r91189, %r91188, %r91185;
	xor.b32  	%r91190, %r91189, %r91186;
	st.local.u32 	[%rd5766], %r91190;
	and.b32  	%r91191, %r91182, -2147483648;
	ld.local.u32 	%r91192, [%rd5766+8];
	and.b32  	%r91193, %r91192, 2147483646;
	or.b32  	%r91194, %r91193, %r91191;
	ld.local.u32 	%r91195, [%rd5766+-904];
	shr.u32 	%r91196, %r91194, 1;
	and.b32  	%r91197, %r91192, 1;
	setp.eq.b32 	%p10553, %r91197, 1;
	selp.b32 	%r91198, -1727483681, 0, %p10553;
	xor.b32  	%r91199, %r91198, %r91195;
	xor.b32  	%r91200, %r91199, %r91196;
	st.local.u32 	[%rd5766+4], %r91200;
	and.b32  	%r91201, %r91192, -2147483648;
	ld.local.u32 	%r91202, [%rd5766+12];
	and.b32  	%r91203, %r91202, 2147483646;
	or.b32  	%r91204, %r91203, %r91201;
	ld.local.u32 	%r91205, [%rd5766+-900];
	shr.u32 	%r91206, %r91204, 1;
	and.b32  	%r91207, %r91202, 1;
	setp.eq.b32 	%p10554, %r91207, 1;
	selp.b32 	%r91208, -1727483681, 0, %p10554;
	xor.b32  	%r91209, %r91208, %r91205;
	xor.b32  	%r91210, %r91209, %r91206;
	st.local.u32 	[%rd5766+8], %r91210;
	and.b32  	%r91211, %r91202, -2147483648;
	add.s32 	%r101547, %r101547, 4;
	ld.local.u32 	%r101546, [%rd5766+16];
	and.b32  	%r91212, %r101546, 2147483646;
	or.b32  	%r91213, %r91212, %r91211;
	ld.local.u32 	%r91214, [%rd5766+-896];
	shr.u32 	%r91215, %r91213, 1;
	and.b32  	%r91216, %r101546, 1;
	setp.eq.b32 	%p10555, %r91216, 1;
	selp.b32 	%r91217, -1727483681, 0, %p10555;
	xor.b32  	%r91218, %r91217, %r91214;
	xor.b32  	%r91219, %r91218, %r91215;
	st.local.u32 	[%rd5766+12], %r91219;
	setp.ne.s32 	%p10556, %r101547, 623;
	@%p10556 bra 	$L__BB3_918;
	ld.local.u32 	%r91221, [%rd5+2492];
	and.b32  	%r91222, %r91221, -2147483648;
	ld.local.u32 	%r101517, [%rd5];
	and.b32  	%r91223, %r101517, 2147483646;
	or.b32  	%r91224, %r91223, %r91222;
	ld.local.u32 	%r91225, [%rd5+1584];
	shr.u32 	%r91226, %r91224, 1;
	and.b32  	%r91227, %r101517, 1;
	setp.eq.b32 	%p10557, %r91227, 1;
	selp.b32 	%r91228, -1727483681, 0, %p10557;
	xor.b32  	%r91229, %r91228, %r91225;
	xor.b32  	%r91230, %r91229, %r91226;
	st.local.u32 	[%rd5+2492], %r91230;
	mov.b32 	%r101549, 0;
$L__BB3_920:
	setp.gt.u32 	%p10559, %r15023, %r15024;
	add.s32 	%r101569, %r101549, 1;
	st.local.u32 	[%rd5+2496], %r101569;
	mul.wide.s32 	%rd5767, %r101549, 4;
	add.s64 	%rd5768, %rd5, %rd5767;
	ld.local.u32 	%r91231, [%rd5768];
	shr.u32 	%r91232, %r91231, 11;
	xor.b32  	%r91233, %r91232, %r91231;
	shl.b32 	%r91234, %r91233, 7;
	and.b32  	%r91235, %r91234, -1658038656;
	xor.b32  	%r91236, %r91235, %r91233;
	shl.b32 	%r91237, %r91236, 15;
	and.b32  	%r91238, %r91237, -402653184;
	xor.b32  	%r91239, %r91238, %r91236;
	shr.u32 	%r91240, %r91239, 27;
	shl.b32 	%r91241, %r2013, 15;
	and.b32  	%r91242, %r91241, -402653184;
	xor.b32  	%r91243, %r91242, %r2013;
	shr.u32 	%r91244, %r91243, 7;
	and.b32  	%r91245, %r91244, 32505856;
	shl.b32 	%r91246, %r2026, 15;
	and.b32  	%r91247, %r91246, -402653184;
	xor.b32  	%r91248, %r91247, %r2026;
	shr.u32 	%r91249, %r91248, 12;
	and.b32  	%r91250, %r91249, 1015808;
	or.b32  	%r91251, %r91250, %r91245;
	shl.b32 	%r91252, %r2039, 15;
	and.b32  	%r91253, %r91252, -402653184;
	xor.b32  	%r91254, %r91253, %r2039;
	shr.u32 	%r91255, %r91254, 17;
	and.b32  	%r91256, %r91255, 31744;
	or.b32  	%r91257, %r91251, %r91256;
	shl.b32 	%r91258, %r2052, 15;
	and.b32  	%r91259, %r91258, -402653184;
	xor.b32  	%r91260, %r91259, %r2052;
	shr.u32 	%r91261, %r91260, 22;
	and.b32  	%r91262, %r91261, 992;
	or.b32  	%r91263, %r91257, %r91262;
	or.b32  	%r101553, %r91263, %r91240;
	mov.pred 	%p11865, 0;
	@%p10559 bra 	$L__BB3_929;
	mov.pred 	%p11865, 0;
	mov.u32 	%r101558, %r101569;
	mov.u32 	%r101552, %r15023;
$L__BB3_922:
	shl.b32 	%r2071, %r101553, 5;
	setp.lt.s32 	%p10561, %r101558, 624;
	@%p10561 bra 	$L__BB3_928;
	mov.b32 	%r101555, 0;
$L__BB3_924:
	mul.wide.u32 	%rd5769, %r101555, 4;
	add.s64 	%rd439, %rd5, %rd5769;
	and.b32  	%r91265, %r101517, -2147483648;
	ld.local.u32 	%r91266, [%rd439+4];
	and.b32  	%r91267, %r91266, 2147483646;
	or.b32  	%r91268, %r91267, %r91265;
	ld.local.u32 	%r91269, [%rd439+1588];
	shr.u32 	%r91270, %r91268, 1;
	and.b32  	%r91271, %r91266, 1;
	setp.eq.b32 	%p10562, %r91271, 1;
	selp.b32 	%r91272, -1727483681, 0, %p10562;
	xor.b32  	%r91273, %r91272, %r91269;
	xor.b32  	%r91274, %r91273, %r91270;
	st.local.u32 	[%rd439], %r91274;
	and.b32  	%r91275, %r91266, -2147483648;
	ld.local.u32 	%r91276, [%rd439+8];
	and.b32  	%r91277, %r91276, 2147483646;
	or.b32  	%r91278, %r91277, %r91275;
	ld.local.u32 	%r91279, [%rd439+1592];
	shr.u32 	%r91280, %r91278, 1;
	and.b32  	%r91281, %r91276, 1;
	setp.eq.b32 	%p10563, %r91281, 1;
	selp.b32 	%r91282, -1727483681, 0, %p10563;
	xor.b32  	%r91283, %r91282, %r91279;
	xor.b32  	%r91284, %r91283, %r91280;
	st.local.u32 	[%rd439+4], %r91284;
	and.b32  	%r91285, %r91276, -2147483648;
	ld.local.u32 	%r2074, [%rd439+12];
	and.b32  	%r91286, %r2074, 2147483646;
	or.b32  	%r91287, %r91286, %r91285;
	ld.local.u32 	%r91288, [%rd439+1596];
	shr.u32 	%r91289, %r91287, 1;
	and.b32  	%r91290, %r2074, 1;
	setp.eq.b32 	%p10564, %r91290, 1;
	selp.b32 	%r91291, -1727483681, 0, %p10564;
	xor.b32  	%r91292, %r91291, %r91288;
	xor.b32  	%r91293, %r91292, %r91289;
	st.local.u32 	[%rd439+8], %r91293;
	setp.ne.s32 	%p10565, %r101555, 224;
	@%p10565 bra 	$L__BB3_7186;
	ld.local.u32 	%r101556, [%rd9];
	mov.b32 	%r101557, 227;
$L__BB3_926:
	mul.wide.u32 	%rd5770, %r101557, 4;
	add.s64 	%rd5771, %rd5, %rd5770;
	and.b32  	%r91304, %r101556, -2147483648;
	ld.local.u32 	%r91305, [%rd5771+4];
	and.b32  	%r91306, %r91305, 2147483646;
	or.b32  	%r91307, %r91306, %r91304;
	ld.local.u32 	%r91308, [%rd5771+-908];
	shr.u32 	%r91309, %r91307, 1;
	and.b32  	%r91310, %r91305, 1;
	setp.eq.b32 	%p10567, %r91310, 1;
	selp.b32 	%r91311, -1727483681, 0, %p10567;
	xor.b32  	%r91312, %r91311, %r91308;
	xor.b32  	%r91313, %r91312, %r91309;
	st.local.u32 	[%rd5771], %r91313;
	and.b32  	%r91314, %r91305, -2147483648;
	ld.local.u32 	%r91315, [%rd5771+8];
	and.b32  	%r91316, %r91315, 2147483646;
	or.b32  	%r91317, %r91316, %r91314;
	ld.local.u32 	%r91318, [%rd5771+-904];
	shr.u32 	%r91319, %r91317, 1;
	and.b32  	%r91320, %r91315, 1;
	setp.eq.b32 	%p10568, %r91320, 1;
	selp.b32 	%r91321, -1727483681, 0, %p10568;
	xor.b32  	%r91322, %r91321, %r91318;
	xor.b32  	%r91323, %r91322, %r91319;
	st.local.u32 	[%rd5771+4], %r91323;
	and.b32  	%r91324, %r91315, -2147483648;
	ld.local.u32 	%r91325, [%rd5771+12];
	and.b32  	%r91326, %r91325, 2147483646;
	or.b32  	%r91327, %r91326, %r91324;
	ld.local.u32 	%r91328, [%rd5771+-900];
	shr.u32 	%r91329, %r91327, 1;
	and.b32  	%r91330, %r91325, 1;
	setp.eq.b32 	%p10569, %r91330, 1;
	selp.b32 	%r91331, -1727483681, 0, %p10569;
	xor.b32  	%r91332, %r91331, %r91328;
	xor.b32  	%r91333, %r91332, %r91329;
	st.local.u32 	[%rd5771+8], %r91333;
	and.b32  	%r91334, %r91325, -2147483648;
	add.s32 	%r101557, %r101557, 4;
	ld.local.u32 	%r101556, [%rd5771+16];
	and.b32  	%r91335, %r101556, 2147483646;
	or.b32  	%r91336, %r91335, %r91334;
	ld.local.u32 	%r91337, [%rd5771+-896];
	shr.u32 	%r91338, %r91336, 1;
	and.b32  	%r91339, %r101556, 1;
	setp.eq.b32 	%p10570, %r91339, 1;
	selp.b32 	%r91340, -1727483681, 0, %p10570;
	xor.b32  	%r91341, %r91340, %r91337;
	xor.b32  	%r91342, %r91341, %r91338;
	st.local.u32 	[%rd5771+12], %r91342;
	setp.ne.s32 	%p10571, %r101557, 623;
	@%p10571 bra 	$L__BB3_926;
	ld.local.u32 	%r91344, [%rd5+2492];
	and.b32  	%r91345, %r91344, -2147483648;
	ld.local.u32 	%r101517, [%rd5];
	and.b32  	%r91346, %r101517, 2147483646;
	or.b32  	%r91347, %r91346, %r91345;
	ld.local.u32 	%r91348, [%rd5+1584];
	shr.u32 	%r91349, %r91347, 1;
	and.b32  	%r91350, %r101517, 1;
	setp.eq.b32 	%p10572, %r91350, 1;
	selp.b32 	%r91351, -1727483681, 0, %p10572;
	xor.b32  	%r91352, %r91351, %r91348;
	xor.b32  	%r91353, %r91352, %r91349;
	st.local.u32 	[%rd5+2492], %r91353;
	mov.b32 	%r101558, 0;
$L__BB3_928:
	add.s32 	%r101569, %r101558, 1;
	st.local.u32 	[%rd5+2496], %r101569;
	mul.wide.s32 	%rd5772, %r101558, 4;
	add.s64 	%rd5773, %rd5, %rd5772;
	ld.local.u32 	%r91354, [%rd5773];
	shr.u32 	%r91355, %r91354, 11;
	xor.b32  	%r91356, %r91355, %r91354;
	shl.b32 	%r91357, %r91356, 7;
	and.b32  	%r91358, %r91357, -1658038656;
	xor.b32  	%r91359, %r91358, %r91356;
	shl.b32 	%r91360, %r91359, 15;
	and.b32  	%r91361, %r91360, -402653184;
	xor.b32  	%r91362, %r91361, %r91359;
	shr.u32 	%r91363, %r91362, 27;
	and.b32  	%r91365, %r2071, 1073741792;
	or.b32  	%r101553, %r91363, %r91365;
	setp.eq.s32 	%p10573, %r101553, %r15021;
	or.pred  	%p11865, %p11865, %p10573;
	add.s32 	%r101552, %r101552, 1;
	setp.gt.u32 	%p10574, %r101552, %r15024;
	mov.u32 	%r101558, %r101569;
	@%p10574 bra 	$L__BB3_929;
	bra.uni 	$L__BB3_922;
$L__BB3_929:
	setp.lt.s32 	%p10575, %r24, 1;
	@%p10575 bra 	$L__BB3_938;
	mov.b32 	%r101564, 0;
$L__BB3_931:
	setp.lt.s32 	%p10576, %r101569, 624;
	@%p10576 bra 	$L__BB3_937;
	mov.b32 	%r101566, 0;
	mov.u64 	%rd6297, %rd5;
$L__BB3_933:
	and.b32  	%r91368, %r101517, -2147483648;
	ld.local.u32 	%r91369, [%rd6297+4];
	and.b32  	%r91370, %r91369, 2147483646;
	or.b32  	%r91371, %r91370, %r91368;
	ld.local.u32 	%r91372, [%rd6297+1588];
	shr.u32 	%r91373, %r91371, 1;
	and.b32  	%r91374, %r91369, 1;
	setp.eq.b32 	%p10577, %r91374, 1;
	selp.b32 	%r91375, -1727483681, 0, %p10577;
	xor.b32  	%r91376, %r91375, %r91372;
	xor.b32  	%r91377, %r91376, %r91373;
	st.local.u32 	[%rd6297], %r91377;
	and.b32  	%r91378, %r91369, -2147483648;
	ld.local.u32 	%r91379, [%rd6297+8];
	and.b32  	%r91380, %r91379, 2147483646;
	or.b32  	%r91381, %r91380, %r91378;
	ld.local.u32 	%r91382, [%rd6297+1592];
	shr.u32 	%r91383, %r91381, 1;
	and.b32  	%r91384, %r91379, 1;
	setp.eq.b32 	%p10578, %r91384, 1;
	selp.b32 	%r91385, -1727483681, 0, %p10578;
	xor.b32  	%r91386, %r91385, %r91382;
	xor.b32  	%r91387, %r91386, %r91383;
	st.local.u32 	[%rd6297+4], %r91387;
	and.b32  	%r91388, %r91379, -2147483648;
	ld.local.u32 	%r2095, [%rd6297+12];
	and.b32  	%r91389, %r2095, 2147483646;
	or.b32  	%r91390, %r91389, %r91388;
	ld.local.u32 	%r91391, [%rd6297+1596];
	shr.u32 	%r91392, %r91390, 1;
	and.b32  	%r91393, %r2095, 1;
	setp.eq.b32 	%p10579, %r91393, 1;
	selp.b32 	%r91394, -1727483681, 0, %p10579;
	xor.b32  	%r91395, %r91394, %r91391;
	xor.b32  	%r91396, %r91395, %r91392;
	st.local.u32 	[%rd6297+8], %r91396;
	setp.ne.s32 	%p10580, %r101566, 224;
	@%p10580 bra 	$L__BB3_983;
	ld.local.u32 	%r101567, [%rd9];
	mov.b32 	%r101568, 227;
$L__BB3_935:
	mul.wide.u32 	%rd5774, %r101568, 4;
	add.s64 	%rd5775, %rd5, %rd5774;
	and.b32  	%r91407, %r101567, -2147483648;
	ld.local.u32 	%r91408, [%rd5775+4];
	and.b32  	%r91409, %r91408, 2147483646;
	or.b32  	%r91410, %r91409, %r91407;
	ld.local.u32 	%r91411, [%rd5775+-908];
	shr.u32 	%r91412, %r91410, 1;
	and.b32  	%r91413, %r91408, 1;
	setp.eq.b32 	%p10582, %r91413, 1;
	selp.b32 	%r91414, -1727483681, 0, %p10582;
	xor.b32  	%r91415, %r91414, %r91411;
	xor.b32  	%r91416, %r91415, %r91412;
	st.local.u32 	[%rd5775], %r91416;
	and.b32  	%r91417, %r91408, -2147483648;
	ld.local.u32 	%r91418, [%rd5775+8];
	and.b32  	%r91419, %r91418, 2147483646;
	or.b32  	%r91420, %r91419, %r91417;
	ld.local.u32 	%r91421, [%rd5775+-904];
	shr.u32 	%r91422, %r91420, 1;
	and.b32  	%r91423, %r91418, 1;
	setp.eq.b32 	%p10583, %r91423, 1;
	selp.b32 	%r91424, -1727483681, 0, %p10583;
	xor.b32  	%r91425, %r91424, %r91421;
	xor.b32  	%r91426, %r91425, %r91422;
	st.local.u32 	[%rd5775+4], %r91426;
	and.b32  	%r91427, %r91418, -2147483648;
	ld.local.u32 	%r91428, [%rd5775+12];
	and.b32  	%r91429, %r91428, 2147483646;
	or.b32  	%r91430, %r91429, %r91427;
	ld.local.u32 	%r91431, [%rd5775+-900];
	shr.u32 	%r91432, %r91430, 1;
	and.b32  	%r91433, %r91428, 1;
	setp.eq.b32 	%p10584, %r91433, 1;
	selp.b32 	%r91434, -1727483681, 0, %p10584;
	xor.b32  	%r91435, %r91434, %r91431;
	xor.b32  	%r91436, %r91435, %r91432;
	st.local.u32 	[%rd5775+8], %r91436;
	and.b32  	%r91437, %r91428, -2147483648;
	add.s32 	%r101568, %r101568, 4;
	ld.local.u32 	%r101567, [%rd5775+16];
	and.b32  	%r91438, %r101567, 2147483646;
	or.b32  	%r91439, %r91438, %r91437;
	ld.local.u32 	%r91440, [%rd5775+-896];
	shr.u32 	%r91441, %r91439, 1;
	and.b32  	%r91442, %r101567, 1;
	setp.eq.b32 	%p10585, %r91442, 1;
	selp.b32 	%r91443, -1727483681, 0, %p10585;
	xor.b32  	%r91444, %r91443, %r91440;
	xor.b32  	%r91445, %r91444, %r91441;
	st.local.u32 	[%rd5775+12], %r91445;
	setp.ne.s32 	%p10586, %r101568, 623;
	@%p10586 bra 	$L__BB3_935;
	ld.local.u32 	%r91447, [%rd5+2492];
	and.b32  	%r91448, %r91447, -2147483648;
	ld.local.u32 	%r101517, [%rd5];
	and.b32  	%r91449, %r101517, 2147483646;
	or.b32  	%r91450, %r91449, %r91448;
	ld.local.u32 	%r91451, [%rd5+1584];
	shr.u32 	%r91452, %r91450, 1;
	and.b32  	%r91453, %r101517, 1;
	setp.eq.b32 	%p10587, %r91453, 1;
	selp.b32 	%r91454, -1727483681, 0, %p10587;
	xor.b32  	%r91455, %r91454, %r91451;
	xor.b32  	%r91456, %r91455, %r91452;
	st.local.u32 	[%rd5+2492], %r91456;
	mov.b32 	%r101569, 0;
$L__BB3_937:
	add.s32 	%r101569, %r101569, 1;
	st.local.u32 	[%rd5+2496], %r101569;
	add.s32 	%r101564, %r101564, 1;
	setp.ne.s32 	%p10588, %r101564, %r24;
	@%p10588 bra 	$L__BB3_931;
$L__BB3_938:
	setp.lt.s32 	%p10589, %r101569, 624;
	@%p10589 bra 	$L__BB3_944;
	mov.b32 	%r101574, 0;
	mov.u64 	%rd6298, %rd5;
$L__BB3_940:
	and.b32  	%r91458, %r101517, -2147483648;
	ld.local.u32 	%r91459, [%rd6298+4];
	and.b32  	%r91460, %r91459, 2147483646;
	or.b32  	%r91461, %r91460, %r91458;
	ld.local.u32 	%r91462, [%rd6298+1588];
	shr.u32 	%r91463, %r91461, 1;
	and.b32  	%r91464, %r91459, 1;
	setp.eq.b32 	%p10590, %r91464, 1;
	selp.b32 	%r91465, -1727483681, 0, %p10590;
	xor.b32  	%r91466, %r91465, %r91462;
	xor.b32  	%r91467, %r91466, %r91463;
	st.local.u32 	[%rd6298], %r91467;
	and.b32  	%r91468, %r91459, -2147483648;
	ld.local.u32 	%r91469, [%rd6298+8];
	and.b32  	%r91470, %r91469, 2147483646;
	or.b32  	%r91471, %r91470, %r91468;
	ld.local.u32 	%r91472, [%rd6298+1592];
	shr.u32 	%r91473, %r91471, 1;
	and.b32  	%r91474, %r91469, 1;
	setp.eq.b32 	%p10591, %r91474, 1;
	selp.b32 	%r91475, -1727483681, 0, %p10591;
	xor.b32  	%r91476, %r91475, %r91472;
	xor.b32  	%r91477, %r91476, %r91473;
	st.local.u32 	[%rd6298+4], %r91477;
	and.b32  	%r91478, %r91469, -2147483648;
	ld.local.u32 	%r2110, [%rd6298+12];
	and.b32  	%r91479, %r2110, 2147483646;
	or.b32  	%r91480, %r91479, %r91478;
	ld.local.u32 	%r91481, [%rd6298+1596];
	shr.u32 	%r91482, %r91480, 1;
	and.b32  	%r91483, %r2110, 1;
	setp.eq.b32 	%p10592, %r91483, 1;
	selp.b32 	%r91484, -1727483681, 0, %p10592;
	xor.b32  	%r91485, %r91484, %r91481;
	xor.b32  	%r91486, %r91485, %r91482;
	st.local.u32 	[%rd6298+8], %r91486;
	setp.ne.s32 	%p10593, %r101574, 224;
	@%p10593 bra 	$L__BB3_982;
	ld.local.u32 	%r101576, [%rd5+908];
	add.s64 	%rd6299, %rd5, 924;
	mov.b32 	%r101575, 0;
$L__BB3_942:
	and.b32  	%r91497, %r101576, -2147483648;
	ld.local.u32 	%r91498, [%rd6299+-12];
	and.b32  	%r91499, %r91498, 2147483646;
	or.b32  	%r91500, %r91499, %r91497;
	ld.local.u32 	%r91501, [%rd6299+-924];
	shr.u32 	%r91502, %r91500, 1;
	and.b32  	%r91503, %r91498, 1;
	setp.eq.b32 	%p10595, %r91503, 1;
	selp.b32 	%r91504, -1727483681, 0, %p10595;
	xor.b32  	%r91505, %r91504, %r91501;
	xor.b32  	%r91506, %r91505, %r91502;
	st.local.u32 	[%rd6299+-16], %r91506;
	and.b32  	%r91507, %r91498, -2147483648;
	ld.local.u32 	%r91508, [%rd6299+-8];
	and.b32  	%r91509, %r91508, 2147483646;
	or.b32  	%r91510, %r91509, %r91507;
	ld.local.u32 	%r91511, [%rd6299+-920];
	shr.u32 	%r91512, %r91510, 1;
	and.b32  	%r91513, %r91508, 1;
	setp.eq.b32 	%p10596, %r91513, 1;
	selp.b32 	%r91514, -1727483681, 0, %p10596;
	xor.b32  	%r91515, %r91514, %r91511;
	xor.b32  	%r91516, %r91515, %r91512;
	st.local.u32 	[%rd6299+-12], %r91516;
	and.b32  	%r91517, %r91508, -2147483648;
	ld.local.u32 	%r91518, [%rd6299+-4];
	and.b32  	%r91519, %r91518, 2147483646;
	or.b32  	%r91520, %r91519, %r91517;
	ld.local.u32 	%r91521, [%rd6299+-916];
	shr.u32 	%r91522, %r91520, 1;
	and.b32  	%r91523, %r91518, 1;
	setp.eq.b32 	%p10597, %r91523, 1;
	selp.b32 	%r91524, -1727483681, 0, %p10597;
	xor.b32  	%r91525, %r91524, %r91521;
	xor.b32  	%r91526, %r91525, %r91522;
	st.local.u32 	[%rd6299+-8], %r91526;
	and.b32  	%r91527, %r91518, -2147483648;
	ld.local.u32 	%r101576, [%rd6299];
	and.b32  	%r91528, %r101576, 2147483646;
	or.b32  	%r91529, %r91528, %r91527;
	ld.local.u32 	%r91530, [%rd6299+-912];
	shr.u32 	%r91531, %r91529, 1;
	and.b32  	%r91532, %r101576, 1;
	setp.eq.b32 	%p10598, %r91532, 1;
	selp.b32 	%r91533, -1727483681, 0, %p10598;
	xor.b32  	%r91534, %r91533, %r91530;
	xor.b32  	%r91535, %r91534, %r91531;
	st.local.u32 	[%rd6299+-4], %r91535;
	add.s32 	%r101575, %r101575, 4;
	add.s64 	%rd6299, %rd6299, 16;
	setp.ne.s32 	%p10599, %r101575, 396;
	@%p10599 bra 	$L__BB3_942;
	ld.local.u32 	%r91537, [%rd12];
	and.b32  	%r91538, %r91537, -2147483648;
	ld.local.u32 	%r101517, [%rd14];
	and.b32  	%r91539, %r101517, 2147483646;
	or.b32  	%r91540, %r91539, %r91538;
	ld.local.u32 	%r91541, [%rd13];
	shr.u32 	%r91542, %r91540, 1;
	and.b32  	%r91543, %r101517, 1;
	setp.eq.b32 	%p10600, %r91543, 1;
	selp.b32 	%r91544, -1727483681, 0, %p10600;
	xor.b32  	%r91545, %r91544, %r91541;
	xor.b32  	%r91546, %r91545, %r91542;
	st.local.u32 	[%rd12], %r91546;
	mov.b32 	%r101569, 0;
$L__BB3_944:
	add.s32 	%r101584, %r101569, 1;
	st.local.u32 	[%rd5+2496], %r101584;
	mul.wide.s32 	%rd5776, %r101569, 4;
	add.s64 	%rd5777, %rd5, %rd5776;
	ld.local.u32 	%r91547, [%rd5777];
	shr.u32 	%r91548, %r91547, 11;
	xor.b32  	%r91549, %r91548, %r91547;
	shl.b32 	%r91550, %r91549, 7;
	and.b32  	%r91551, %r91550, -1658038656;
	xor.b32  	%r2120, %r91551, %r91549;
	setp.lt.s32 	%p10601, %r101569, 623;
	@%p10601 bra 	$L__BB3_950;
	mov.b32 	%r101580, 0;
	mov.u64 	%rd6300, %rd5;
$L__BB3_946:
	and.b32  	%r91553, %r101517, -2147483648;
	ld.local.u32 	%r91554, [%rd6300+4];
	and.b32  	%r91555, %r91554, 2147483646;
	or.b32  	%r91556, %r91555, %r91553;
	ld.local.u32 	%r91557, [%rd6300+1588];
	shr.u32 	%r91558, %r91556, 1;
	and.b32  	%r91559, %r91554, 1;
	setp.eq.b32 	%p10602, %r91559, 1;
	selp.b32 	%r91560, -1727483681, 0, %p10602;
	xor.b32  	%r91561, %r91560, %r91557;
	xor.b32  	%r91562, %r91561, %r91558;
	st.local.u32 	[%rd6300], %r91562;
	and.b32  	%r91563, %r91554, -2147483648;
	ld.local.u32 	%r91564, [%rd6300+8];
	and.b32  	%r91565, %r91564, 2147483646;
	or.b32  	%r91566, %r91565, %r91563;
	ld.local.u32 	%r91567, [%rd6300+1592];
	shr.u32 	%r91568, %r91566, 1;
	and.b32  	%r91569, %r91564, 1;
	setp.eq.b32 	%p10603, %r91569, 1;
	selp.b32 	%r91570, -1727483681, 0, %p10603;
	xor.b32  	%r91571, %r91570, %r91567;
	xor.b32  	%r91572, %r91571, %r91568;
	st.local.u32 	[%rd6300+4], %r91572;
	and.b32  	%r91573, %r91564, -2147483648;
	ld.local.u32 	%r2123, [%rd6300+12];
	and.b32  	%r91574, %r2123, 2147483646;
	or.b32  	%r91575, %r91574, %r91573;
	ld.local.u32 	%r91576, [%rd6300+1596];
	shr.u32 	%r91577, %r91575, 1;
	and.b32  	%r91578, %r2123, 1;
	setp.eq.b32 	%p10604, %r91578, 1;
	selp.b32 	%r91579, -1727483681, 0, %p10604;
	xor.b32  	%r91580, %r91579, %r91576;
	xor.b32  	%r91581, %r91580, %r91577;
	st.local.u32 	[%rd6300+8], %r91581;
	setp.ne.s32 	%p10605, %r101580, 224;
	@%p10605 bra 	$L__BB3_981;
	ld.local.u32 	%r101582, [%rd5+908];
	add.s64 	%rd6301, %rd5, 924;
	mov.b32 	%r101581, 0;
$L__BB3_948:
	and.b32  	%r91592, %r101582, -2147483648;
	ld.local.u32 	%r91593, [%rd6301+-12];
	and.b32  	%r91594, %r91593, 2147483646;
	or.b32  	%r91595, %r91594, %r91592;
	ld.local.u32 	%r91596, [%rd6301+-924];
	shr.u32 	%r91597, %r91595, 1;
	and.b32  	%r91598, %r91593, 1;
	setp.eq.b32 	%p10607, %r91598, 1;
	selp.b32 	%r91599, -1727483681, 0, %p10607;
	xor.b32  	%r91600, %r91599, %r91596;
	xor.b32  	%r91601, %r91600, %r91597;
	st.local.u32 	[%rd6301+-16], %r91601;
	and.b32  	%r91602, %r91593, -2147483648;
	ld.local.u32 	%r91603, [%rd6301+-8];
	and.b32  	%r91604, %r91603, 2147483646;
	or.b32  	%r91605, %r91604, %r91602;
	ld.local.u32 	%r91606, [%rd6301+-920];
	shr.u32 	%r91607, %r91605, 1;
	and.b32  	%r91608, %r91603, 1;
	setp.eq.b32 	%p10608, %r91608, 1;
	selp.b32 	%r91609, -1727483681, 0, %p10608;
	xor.b32  	%r91610, %r91609, %r91606;
	xor.b32  	%r91611, %r91610, %r91607;
	st.local.u32 	[%rd6301+-12], %r91611;
	and.b32  	%r91612, %r91603, -2147483648;
	ld.local.u32 	%r91613, [%rd6301+-4];
	and.b32  	%r91614, %r91613, 2147483646;
	or.b32  	%r91615, %r91614, %r91612;
	ld.local.u32 	%r91616, [%rd6301+-916];
	shr.u32 	%r91617, %r91615, 1;
	and.b32  	%r91618, %r91613, 1;
	setp.eq.b32 	%p10609, %r91618, 1;
	selp.b32 	%r91619, -1727483681, 0, %p10609;
	xor.b32  	%r91620, %r91619, %r91616;
	xor.b32  	%r91621, %r91620, %r91617;
	st.local.u32 	[%rd6301+-8], %r91621;
	and.b32  	%r91622, %r91613, -2147483648;
	ld.local.u32 	%r101582, [%rd6301];
	and.b32  	%r91623, %r101582, 2147483646;
	or.b32  	%r91624, %r91623, %r91622;
	ld.local.u32 	%r91625, [%rd6301+-912];
	shr.u32 	%r91626, %r91624, 1;
	and.b32  	%r91627, %r101582, 1;
	setp.eq.b32 	%p10610, %r91627, 1;
	selp.b32 	%r91628, -1727483681, 0, %p10610;
	xor.b32  	%r91629, %r91628, %r91625;
	xor.b32  	%r91630, %r91629, %r91626;
	st.local.u32 	[%rd6301+-4], %r91630;
	add.s32 	%r101581, %r101581, 4;
	add.s64 	%rd6301, %rd6301, 16;
	setp.ne.s32 	%p10611, %r101581, 396;
	@%p10611 bra 	$L__BB3_948;
	ld.local.u32 	%r91632, [%rd12];
	and.b32  	%r91633, %r91632, -2147483648;
	ld.local.u32 	%r101517, [%rd14];
	and.b32  	%r91634, %r101517, 2147483646;
	or.b32  	%r91635, %r91634, %r91633;
	ld.local.u32 	%r91636, [%rd13];
	shr.u32 	%r91637, %r91635, 1;
	and.b32  	%r91638, %r101517, 1;
	setp.eq.b32 	%p10612, %r91638, 1;
	selp.b32 	%r91639, -1727483681, 0, %p10612;
	xor.b32  	%r91640, %r91639, %r91636;
	xor.b32  	%r91641, %r91640, %r91637;
	st.local.u32 	[%rd12], %r91641;
	mov.b32 	%r101584, 0;
$L__BB3_950:
	add.s32 	%r101590, %r101584, 1;
	st.local.u32 	[%rd5+2496], %r101590;
	mul.wide.s32 	%rd5778, %r101584, 4;
	add.s64 	%rd5779, %rd5, %rd5778;
	ld.local.u32 	%r91642, [%rd5779];
	shr.u32 	%r91643, %r91642, 11;
	xor.b32  	%r91644, %r91643, %r91642;
	shl.b32 	%r91645, %r91644, 7;
	and.b32  	%r91646, %r91645, -1658038656;
	xor.b32  	%r2133, %r91646, %r91644;
	setp.lt.s32 	%p10613, %r101584, 623;
	@%p10613 bra 	$L__BB3_956;
	mov.b32 	%r101586, 0;
	mov.u64 	%rd6302, %rd5;
$L__BB3_952:
	and.b32  	%r91648, %r101517, -2147483648;
	ld.local.u32 	%r91649, [%rd6302+4];
	and.b32  	%r91650, %r91649, 2147483646;
	or.b32  	%r91651, %r91650, %r91648;
	ld.local.u32 	%r91652, [%rd6302+1588];
	shr.u32 	%r91653, %r91651, 1;
	and.b32  	%r91654, %r91649, 1;
	setp.eq.b32 	%p10614, %r91654, 1;
	selp.b32 	%r91655, -1727483681, 0, %p10614;
	xor.b32  	%r91656, %r91655, %r91652;
	xor.b32  	%r91657, %r91656, %r91653;
	st.local.u32 	[%rd6302], %r91657;
	and.b32  	%r91658, %r91649, -2147483648;
	ld.local.u32 	%r91659, [%rd6302+8];
	and.b32  	%r91660, %r91659, 2147483646;
	or.b32  	%r91661, %r91660, %r91658;
	ld.local.u32 	%r91662, [%rd6302+1592];
	shr.u32 	%r91663, %r91661, 1;
	and.b32  	%r91664, %r91659, 1;
	setp.eq.b32 	%p10615, %r91664, 1;
	selp.b32 	%r91665, -1727483681, 0, %p10615;
	xor.b32  	%r91666, %r91665, %r91662;
	xor.b32  	%r91667, %r91666, %r91663;
	st.local.u32 	[%rd6302+4], %r91667;
	and.b32  	%r91668, %r91659, -2147483648;
	ld.local.u32 	%r2136, [%rd6302+12];
	and.b32  	%r91669, %r2136, 2147483646;
	or.b32  	%r91670, %r91669, %r91668;
	ld.local.u32 	%r91671, [%rd6302+1596];
	shr.u32 	%r91672, %r91670, 1;
	and.b32  	%r91673, %r2136, 1;
	setp.eq.b32 	%p10616, %r91673, 1;
	selp.b32 	%r91674, -1727483681, 0, %p10616;
	xor.b32  	%r91675, %r91674, %r91671;
	xor.b32  	%r91676, %r91675, %r91672;
	st.local.u32 	[%rd6302+8], %r91676;
	setp.ne.s32 	%p10617, %r101586, 224;
	@%p10617 bra 	$L__BB3_980;
	ld.local.u32 	%r101588, [%rd5+908];
	add.s64 	%rd6303, %rd5, 924;
	mov.b32 	%r101587, 0;
$L__BB3_954:
	and.b32  	%r91687, %r101588, -2147483648;
	ld.local.u32 	%r91688, [%rd6303+-12];
	and.b32  	%r91689, %r91688, 2147483646;
	or.b32  	%r91690, %r91689, %r91687;
	ld.local.u32 	%r91691, [%rd6303+-924];
	shr.u32 	%r91692, %r91690, 1;
	and.b32  	%r91693, %r91688, 1;
	setp.eq.b32 	%p10619, %r91693, 1;
	selp.b32 	%r91694, -1727483681, 0, %p10619;
	xor.b32  	%r91695, %r91694, %r91691;
	xor.b32  	%r91696, %r91695, %r91692;
	st.local.u32 	[%rd6303+-16], %r91696;
	and.b32  	%r91697, %r91688, -2147483648;
	ld.local.u32 	%r91698, [%rd6303+-8];
	and.b32  	%r91699, %r91698, 2147483646;
	or.b32  	%r91700, %r91699, %r91697;
	ld.local.u32 	%r91701, [%rd6303+-920];
	shr.u32 	%r91702, %r91700, 1;
	and.b32  	%r91703, %r91698, 1;
	setp.eq.b32 	%p10620, %r91703, 1;
	selp.b32 	%r91704, -1727483681, 0, %p10620;
	xor.b32  	%r91705, %r91704, %r91701;
	xor.b32  	%r91706, %r91705, %r91702;
	st.local.u32 	[%rd6303+-12], %r91706;
	and.b32  	%r91707, %r91698, -2147483648;
	ld.local.u32 	%r91708, [%rd6303+-4];
	and.b32  	%r91709, %r91708, 2147483646;
	or.b32  	%r91710, %r91709, %r91707;
	ld.local.u32 	%r91711, [%rd6303+-916];
	shr.u32 	%r91712, %r91710, 1;
	and.b32  	%r91713, %r91708, 1;
	setp.eq.b32 	%p10621, %r91713, 1;
	selp.b32 	%r91714, -1727483681, 0, %p10621;
	xor.b32  	%r91715, %r91714, %r91711;
	xor.b32  	%r91716, %r91715, %r91712;
	st.local.u32 	[%rd6303+-8], %r91716;
	and.b32  	%r91717, %r91708, -2147483648;
	ld.local.u32 	%r101588, [%rd6303];
	and.b32  	%r91718, %r101588, 2147483646;
	or.b32  	%r91719, %r91718, %r91717;
	ld.local.u32 	%r91720, [%rd6303+-912];
	shr.u32 	%r91721, %r91719, 1;
	and.b32  	%r91722, %r101588, 1;
	setp.eq.b32 	%p10622, %r91722, 1;
	selp.b32 	%r91723, -1727483681, 0, %p10622;
	xor.b32  	%r91724, %r91723, %r91720;
	xor.b32  	%r91725, %r91724, %r91721;
	st.local.u32 	[%rd6303+-4], %r91725;
	add.s32 	%r101587, %r101587, 4;
	add.s64 	%rd6303, %rd6303, 16;
	setp.ne.s32 	%p10623, %r101587, 396;
	@%p10623 bra 	$L__BB3_954;
	ld.local.u32 	%r91727, [%rd12];
	and.b32  	%r91728, %r91727, -2147483648;
	ld.local.u32 	%r101517, [%rd14];
	and.b32  	%r91729, %r101517, 2147483646;
	or.b32  	%r91730, %r91729, %r91728;
	ld.local.u32 	%r91731, [%rd13];
	shr.u32 	%r91732, %r91730, 1;
	and.b32  	%r91733, %r101517, 1;
	setp.eq.b32 	%p10624, %r91733, 1;
	selp.b32 	%r91734, -1727483681, 0, %p10624;
	xor.b32  	%r91735, %r91734, %r91731;
	xor.b32  	%r91736, %r91735, %r91732;
	st.local.u32 	[%rd12], %r91736;
	mov.b32 	%r101590, 0;
$L__BB3_956:
	add.s32 	%r101596, %r101590, 1;
	st.local.u32 	[%rd5+2496], %r101596;
	mul.wide.s32 	%rd5780, %r101590, 4;
	add.s64 	%rd5781, %rd5, %rd5780;
	ld.local.u32 	%r91737, [%rd5781];
	shr.u32 	%r91738, %r91737, 11;
	xor.b32  	%r91739, %r91738, %r91737;
	shl.b32 	%r91740, %r91739, 7;
	and.b32  	%r91741, %r91740, -1658038656;
	xor.b32  	%r2146, %r91741, %r91739;
	setp.lt.s32 	%p10625, %r101590, 623;
	@%p10625 bra 	$L__BB3_962;
	mov.b32 	%r101592, 0;
	mov.u64 	%rd6304, %rd5;
$L__BB3_958:
	and.b32  	%r91743, %r101517, -2147483648;
	ld.local.u32 	%r91744, [%rd6304+4];
	and.b32  	%r91745, %r91744, 2147483646;
	or.b32  	%r91746, %r91745, %r91743;
	ld.local.u32 	%r91747, [%rd6304+1588];
	shr.u32 	%r91748, %r91746, 1;
	and.b32  	%r91749, %r91744, 1;
	setp.eq.b32 	%p10626, %r91749, 1;
	selp.b32 	%r91750, -1727483681, 0, %p10626;
	xor.b32  	%r91751, %r91750, %r91747;
	xor.b32  	%r91752, %r91751, %r91748;
	st.local.u32 	[%rd6304], %r91752;
	and.b32  	%r91753, %r91744, -2147483648;
	ld.local.u32 	%r91754, [%rd6304+8];
	and.b32  	%r91755, %r91754, 2147483646;
	or.b32  	%r91756, %r91755, %r91753;
	ld.local.u32 	%r91757, [%rd6304+1592];
	shr.u32 	%r91758, %r91756, 1;
	and.b32  	%r91759, %r91754, 1;
	setp.eq.b32 	%p10627, %r91759, 1;
	selp.b32 	%r91760, -1727483681, 0, %p10627;
	xor.b32  	%r91761, %r91760, %r91757;
	xor.b32  	%r91762, %r91761, %r91758;
	st.local.u32 	[%rd6304+4], %r91762;
	and.b32  	%r91763, %r91754, -2147483648;
	ld.local.u32 	%r2149, [%rd6304+12];
	and.b32  	%r91764, %r2149, 2147483646;
	or.b32  	%r91765, %r91764, %r91763;
	ld.local.u32 	%r91766, [%rd6304+1596];
	shr.u32 	%r91767, %r91765, 1;
	and.b32  	%r91768, %r2149, 1;
	setp.eq.b32 	%p10628, %r91768, 1;
	selp.b32 	%r91769, -1727483681, 0, %p10628;
	xor.b32  	%r91770, %r91769, %r91766;
	xor.b32  	%r91771, %r91770, %r91767;
	st.local.u32 	[%rd6304+8], %r91771;
	setp.ne.s32 	%p10629, %r101592, 224;
	@%p10629 bra 	$L__BB3_979;
	ld.local.u32 	%r101594, [%rd5+908];
	add.s64 	%rd6305, %rd5, 924;
	mov.b32 	%r101593, 0;
$L__BB3_960:
	and.b32  	%r91782, %r101594, -2147483648;
	ld.local.u32 	%r91783, [%rd6305+-12];
	and.b32  	%r91784, %r91783, 2147483646;
	or.b32  	%r91785, %r91784, %r91782;
	ld.local.u32 	%r91786, [%rd6305+-924];
	shr.u32 	%r91787, %r91785, 1;
	and.b32  	%r91788, %r91783, 1;
	setp.eq.b32 	%p10631, %r91788, 1;
	selp.b32 	%r91789, -1727483681, 0, %p10631;
	xor.b32  	%r91790, %r91789, %r91786;
	xor.b32  	%r91791, %r91790, %r91787;
	st.local.u32 	[%rd6305+-16], %r91791;
	and.b32  	%r91792, %r91783, -2147483648;
	ld.local.u32 	%r91793, [%rd6305+-8];
	and.b32  	%r91794, %r91793, 2147483646;
	or.b32  	%r91795, %r91794, %r91792;
	ld.local.u32 	%r91796, [%rd6305+-920];
	shr.u32 	%r91797, %r91795, 1;
	and.b32  	%r91798, %r91793, 1;
	setp.eq.b32 	%p10632, %r91798, 1;
	selp.b32 	%r91799, -1727483681, 0, %p10632;
	xor.b32  	%r91800, %r91799, %r91796;
	xor.b32  	%r91801, %r91800, %r91797;
	st.local.u32 	[%rd6305+-12], %r91801;
	and.b32  	%r91802, %r91793, -2147483648;
	ld.local.u32 	%r91803, [%rd6305+-4];
	and.b32  	%r91804, %r91803, 2147483646;
	or.b32  	%r91805, %r91804, %r91802;
	ld.local.u32 	%r91806, [%rd6305+-916];
	shr.u32 	%r91807, %r91805, 1;
	and.b32  	%r91808, %r91803, 1;
	setp.eq.b32 	%p10633, %r91808, 1;
	selp.b32 	%r91809, -1727483681, 0, %p10633;
	xor.b32  	%r91810, %r91809, %r91806;
	xor.b32  	%r91811, %r91810, %r91807;
	st.local.u32 	[%rd6305+-8], %r91811;
	and.b32  	%r91812, %r91803, -2147483648;
	ld.local.u32 	%r101594, [%rd6305];
	and.b32  	%r91813, %r101594, 2147483646;
	or.b32  	%r91814, %r91813, %r91812;
	ld.local.u32 	%r91815, [%rd6305+-912];
	shr.u32 	%r91816, %r91814, 1;
	and.b32  	%r91817, %r101594, 1;
	setp.eq.b32 	%p10634, %r91817, 1;
	selp.b32 	%r91818, -1727483681, 0, %p10634;
	xor.b32  	%r91819, %r91818, %r91815;
	xor.b32  	%r91820, %r91819, %r91816;
	st.local.u32 	[%rd6305+-4], %r91820;
	add.s32 	%r101593, %r101593, 4;
	add.s64 	%rd6305, %rd6305, 16;
	setp.ne.s32 	%p10635, %r101593, 396;
	@%p10635 bra 	$L__BB3_960;
	ld.local.u32 	%r91822, [%rd12];
	and.b32  	%r91823, %r91822, -2147483648;
	ld.local.u32 	%r101517, [%rd14];
	and.b32  	%r91824, %r101517, 2147483646;
	or.b32  	%r91825, %r91824, %r91823;
	ld.local.u32 	%r91826, [%rd13];
	shr.u32 	%r91827, %r91825, 1;
	and.b32  	%r91828, %r101517, 1;
	setp.eq.b32 	%p10636, %r91828, 1;
	selp.b32 	%r91829, -1727483681, 0, %p10636;
	xor.b32  	%r91830, %r91829, %r91826;
	xor.b32  	%r91831, %r91830, %r91827;
	st.local.u32 	[%rd12], %r91831;
	mov.b32 	%r101596, 0;
$L__BB3_962:
	add.s32 	%r101602, %r101596, 1;
	st.local.u32 	[%rd5+2496], %r101602;
	mul.wide.s32 	%rd5782, %r101596, 4;
	add.s64 	%rd5783, %rd5, %rd5782;
	ld.local.u32 	%r91832, [%rd5783];
	shr.u32 	%r91833, %r91832, 11;
	xor.b32  	%r91834, %r91833, %r91832;
	shl.b32 	%r91835, %r91834, 7;
	and.b32  	%r91836, %r91835, -1658038656;
	xor.b32  	%r2159, %r91836, %r91834;
	setp.lt.s32 	%p10637, %r101596, 623;
	@%p10637 bra 	$L__BB3_968;
	mov.b32 	%r101598, 0;
	mov.u64 	%rd6306, %rd5;
$L__BB3_964:
	and.b32  	%r91838, %r101517, -2147483648;
	ld.local.u32 	%r91839, [%rd6306+4];
	and.b32  	%r91840, %r91839, 2147483646;
	or.b32  	%r91841, %r91840, %r91838;
	ld.local.u32 	%r91842, [%rd6306+1588];
	shr.u32 	%r91843, %r91841, 1;
	and.b32  	%r91844, %r91839, 1;
	setp.eq.b32 	%p10638, %r91844, 1;
	selp.b32 	%r91845, -1727483681, 0, %p10638;
	xor.b32  	%r91846, %r91845, %r91842;
	xor.b32  	%r91847, %r91846, %r91843;
	st.local.u32 	[%rd6306], %r91847;
	and.b32  	%r91848, %r91839, -2147483648;
	ld.local.u32 	%r91849, [%rd6306+8];
	and.b32  	%r91850, %r91849, 2147483646;
	or.b32  	%r91851, %r91850, %r91848;
	ld.local.u32 	%r91852, [%rd6306+1592];
	shr.u32 	%r91853, %r91851, 1;
	and.b32  	%r91854, %r91849, 1;
	setp.eq.b32 	%p10639, %r91854, 1;
	selp.b32 	%r91855, -1727483681, 0, %p10639;
	xor.b32  	%r91856, %r91855, %r91852;
	xor.b32  	%r91857, %r91856, %r91853;
	st.local.u32 	[%rd6306+4], %r91857;
	and.b32  	%r91858, %r91849, -2147483648;
	ld.local.u32 	%r2162, [%rd6306+12];
	and.b32  	%r91859, %r2162, 2147483646;
	or.b32  	%r91860, %r91859, %r91858;
	ld.local.u32 	%r91861, [%rd6306+1596];
	shr.u32 	%r91862, %r91860, 1;
	and.b32  	%r91863, %r2162, 1;
	setp.eq.b32 	%p10640, %r91863, 1;
	selp.b32 	%r91864, -1727483681, 0, %p10640;
	xor.b32  	%r91865, %r91864, %r91861;
	xor.b32  	%r91866, %r91865, %r91862;
	st.local.u32 	[%rd6306+8], %r91866;
	setp.ne.s32 	%p10641, %r101598, 224;
	@%p10641 bra 	$L__BB3_978;
	ld.local.u32 	%r101599, [%rd9];
	mov.b32 	%r101600, 227;
$L__BB3_966:
	mul.wide.u32 	%rd5784, %r101600, 4;
	add.s64 	%rd5785, %rd5, %rd5784;
	and.b32  	%r91877, %r101599, -2147483648;
	ld.local.u32 	%r91878, [%rd5785+4];
	and.b32  	%r91879, %r91878, 2147483646;
	or.b32  	%r91880, %r91879, %r91877;
	ld.local.u32 	%r91881, [%rd5785+-908];
	shr.u32 	%r91882, %r91880, 1;
	and.b32  	%r91883, %r91878, 1;
	setp.eq.b32 	%p10643, %r91883, 1;
	selp.b32 	%r91884, -1727483681, 0, %p10643;
	xor.b32  	%r91885, %r91884, %r91881;
	xor.b32  	%r91886, %r91885, %r91882;
	st.local.u32 	[%rd5785], %r91886;
	and.b32  	%r91887, %r91878, -2147483648;
	ld.local.u32 	%r91888, [%rd5785+8];
	and.b32  	%r91889, %r91888, 2147483646;
	or.b32  	%r91890, %r91889, %r91887;
	ld.local.u32 	%r91891, [%rd5785+-904];
	shr.u32 	%r91892, %r91890, 1;
	and.b32  	%r91893, %r91888, 1;
	setp.eq.b32 	%p10644, %r91893, 1;
	selp.b32 	%r91894, -1727483681, 0, %p10644;
	xor.b32  	%r91895, %r91894, %r91891;
	xor.b32  	%r91896, %r91895, %r91892;
	st.local.u32 	[%rd5785+4], %r91896;
	and.b32  	%r91897, %r91888, -2147483648;
	ld.local.u32 	%r91898, [%rd5785+12];
	and.b32  	%r91899, %r91898, 2147483646;
	or.b32  	%r91900, %r91899, %r91897;
	ld.local.u32 	%r91901, [%rd5785+-900];
	shr.u32 	%r91902, %r91900, 1;
	and.b32  	%r91903, %r91898, 1;
	setp.eq.b32 	%p10645, %r91903, 1;
	selp.b32 	%r91904, -1727483681, 0, %p10645;
	xor.b32  	%r91905, %r91904, %r91901;
	xor.b32  	%r91906, %r91905, %r91902;
	st.local.u32 	[%rd5785+8], %r91906;
	and.b32  	%r91907, %r91898, -2147483648;
	add.s32 	%r101600, %r101600, 4;
	ld.local.u32 	%r101599, [%rd5785+16];
	and.b32  	%r91908, %r101599, 2147483646;
	or.b32  	%r91909, %r91908, %r91907;
	ld.local.u32 	%r91910, [%rd5785+-896];
	shr.u32 	%r91911, %r91909, 1;
	and.b32  	%r91912, %r101599, 1;
	setp.eq.b32 	%p10646, %r91912, 1;
	selp.b32 	%r91913, -1727483681, 0, %p10646;
	xor.b32  	%r91914, %r91913, %r91910;
	xor.b32  	%r91915, %r91914, %r91911;
	st.local.u32 	[%rd5785+12], %r91915;
	setp.ne.s32 	%p10647, %r101600, 623;
	@%p10647 bra 	$L__BB3_966;
	ld.local.u32 	%r91917, [%rd5+2492];
	and.b32  	%r91918, %r91917, -2147483648;
	ld.local.u32 	%r101517, [%rd5];
	and.b32  	%r91919, %r101517, 2147483646;
	or.b32  	%r91920, %r91919, %r91918;
	ld.local.u32 	%r91921, [%rd5+1584];
	shr.u32 	%r91922, %r91920, 1;
	and.b32  	%r91923, %r101517, 1;
	setp.eq.b32 	%p10648, %r91923, 1;
	selp.b32 	%r91924, -1727483681, 0, %p10648;
	xor.b32  	%r91925, %r91924, %r91921;
	xor.b32  	%r91926, %r91925, %r91922;
	st.local.u32 	[%rd5+2492], %r91926;
	mov.b32 	%r101602, 0;
$L__BB3_968:
	setp.gt.u32 	%p10650, %r15025, %r15026;
	add.s32 	%r101611, %r101602, 1;
	st.local.u32 	[%rd5+2496], %r101611;
	mul.wide.s32 	%rd5786, %r101602, 4;
	add.s64 	%rd5787, %rd5, %rd5786;
	ld.local.u32 	%r91927, [%rd5787];
	shr.u32 	%r91928, %r91927, 11;
	xor.b32  	%r91929, %r91928, %r91927;
	shl.b32 	%r91930, %r91929, 7;
	and.b32  	%r91931, %r91930, -1658038656;
	xor.b32  	%r91932, %r91931, %r91929;
	shl.b32 	%r91933, %r91932, 15;
	and.b32  	%r91934, %r91933, -402653184;
	xor.b32  	%r91935, %r91934, %r91932;
	shr.u32 	%r91936, %r91935, 27;
	shl.b32 	%r91937, %r2120, 15;
	and.b32  	%r91938, %r91937, -402653184;
	xor.b32  	%r91939, %r91938, %r2120;
	shr.u32 	%r91940, %r91939, 7;
	and.b32  	%r91941, %r91940, 32505856;
	shl.b32 	%r91942, %r2133, 15;
	and.b32  	%r91943, %r91942, -402653184;
	xor.b32  	%r91944, %r91943, %r2133;
	shr.u32 	%r91945, %r91944, 12;
	and.b32  	%r91946, %r91945, 1015808;
	or.b32  	%r91947, %r91946, %r91941;
	shl.b32 	%r91948, %r2146, 15;
	and.b32  	%r91949, %r91948, -402653184;
	xor.b32  	%r91950, %r91949, %r2146;
	shr.u32 	%r91951, %r91950, 17;
	and.b32  	%r91952, %r91951, 31744;
	or.b32  	%r91953, %r91947, %r91952;
	shl.b32 	%r91954, %r2159, 15;
	and.b32  	%r91955, %r91954, -402653184;
	xor.b32  	%r91956, %r91955, %r2159;
	shr.u32 	%r91957, %r91956, 22;
	and.b32  	%r91958, %r91957, 992;
	or.b32  	%r91959, %r91953, %r91958;
	or.b32  	%r101606, %r91959, %r91936;
	mov.pred 	%p11867, 0;
	@%p10650 bra 	$L__BB3_977;
	mov.pred 	%p11867, 0;
	mov.u32 	%r101605, %r15025;
$L__BB3_970:
	shl.b32 	%r2179, %r101606, 5;
	setp.lt.s32 	%p10652, %r101611, 624;
	@%p10652 bra 	$L__BB3_976;
	mov.b32 	%r101608, 0;
$L__BB3_972:
	mul.wide.u32 	%rd5788, %r101608, 4;
	add.s64 	%rd458, %rd5, %rd5788;
	and.b32  	%r91961, %r101517, -2147483648;
	ld.local.u32 	%r91962, [%rd458+4];
	and.b32  	%r91963, %r91962, 2147483646;
	or.b32  	%r91964, %r91963, %r91961;
	ld.local.u32 	%r91965, [%rd458+1588];
	shr.u32 	%r91966, %r91964, 1;
	and.b32  	%r91967, %r91962, 1;
	setp.eq.b32 	%p10653, %r91967, 1;
	selp.b32 	%r91968, -1727483681, 0, %p10653;
	xor.b32  	%r91969, %r91968, %r91965;
	xor.b32  	%r91970, %r91969, %r91966;
	st.local.u32 	[%rd458], %r91970;
	and.b32  	%r91971, %r91962, -2147483648;
	ld.local.u32 	%r91972, [%rd458+8];
	and.b32  	%r91973, %r91972, 2147483646;
	or.b32  	%r91974, %r91973, %r91971;
	ld.local.u32 	%r91975, [%rd458+1592];
	shr.u32 	%r91976, %r91974, 1;
	and.b32  	%r91977, %r91972, 1;
	setp.eq.b32 	%p10654, %r91977, 1;
	selp.b32 	%r91978, -1727483681, 0, %p10654;
	xor.b32  	%r91979, %r91978, %r91975;
	xor.b32  	%r91980, %r91979, %r91976;
	st.local.u32 	[%rd458+4], %r91980;
	and.b32  	%r91981, %r91972, -2147483648;
	ld.local.u32 	%r2182, [%rd458+12];
	and.b32  	%r91982, %r2182, 2147483646;
	or.b32  	%r91983, %r91982, %r91981;
	ld.local.u32 	%r91984, [%rd458+1596];
	shr.u32 	%r91985, %r91983, 1;
	and.b32  	%r91986, %r2182, 1;
	setp.eq.b32 	%p10655, %r91986, 1;
	selp.b32 	%r91987, -1727483681, 0, %p10655;
	xor.b32  	%r91988, %r91987, %r91984;
	xor.b32  	%r91989, %r91988, %r91985;
	st.local.u32 	[%rd458+8], %r91989;
	setp.ne.s32 	%p10656, %r101608, 224;
	@%p10656 bra 	$L__BB3_7187;
	ld.local.u32 	%r101609, [%rd9];
	mov.b32 	%r101610, 227;
$L__BB3_974:
	mul.wide.u32 	%rd5789, %r101610, 4;
	add.s64 	%rd5790, %rd5, %rd5789;
	and.b32  	%r92000, %r101609, -2147483648;
	ld.local.u32 	%r92001, [%rd5790+4];
	and.b32  	%r92002, %r92001, 2147483646;
	or.b32  	%r92003, %r92002, %r92000;
	ld.local.u32 	%r92004, [%rd5790+-908];
	shr.u32 	%r92005, %r92003, 1;
	and.b32  	%r92006, %r92001, 1;
	setp.eq.b32 	%p10658, %r92006, 1;
	selp.b32 	%r92007, -1727483681, 0, %p10658;
	xor.b32  	%r92008, %r92007, %r92004;
	xor.b32  	%r92009, %r92008, %r92005;
	st.local.u32 	[%rd5790], %r92009;
	and.b32  	%r92010, %r92001, -2147483648;
	ld.local.u32 	%r92011, [%rd5790+8];
	and.b32  	%r92012, %r92011, 2147483646;
	or.b32  	%r92013, %r92012, %r92010;
	ld.local.u32 	%r92014, [%rd5790+-904];
	shr.u32 	%r92015, %r92013, 1;
	and.b32  	%r92016, %r92011, 1;
	setp.eq.b32 	%p10659, %r92016, 1;
	selp.b32 	%r92017, -1727483681, 0, %p10659;
	xor.b32  	%r92018, %r92017, %r92014;
	xor.b32  	%r92019, %r92018, %r92015;
	st.local.u32 	[%rd5790+4], %r92019;
	and.b32  	%r92020, %r92011, -2147483648;
	ld.local.u32 	%r92021, [%rd5790+12];
	and.b32  	%r92022, %r92021, 2147483646;
	or.b32  	%r92023, %r92022, %r92020;
	ld.local.u32 	%r92024, [%rd5790+-900];
	shr.u32 	%r92025, %r92023, 1;
	and.b32  	%r92026, %r92021, 1;
	setp.eq.b32 	%p10660, %r92026, 1;
	selp.b32 	%r92027, -1727483681, 0, %p10660;
	xor.b32  	%r92028, %r92027, %r92024;
	xor.b32  	%r92029, %r92028, %r92025;
	st.local.u32 	[%rd5790+8], %r92029;
	and.b32  	%r92030, %r92021, -2147483648;
	add.s32 	%r101610, %r101610, 4;
	ld.local.u32 	%r101609, [%rd5790+16];
	and.b32  	%r92031, %r101609, 2147483646;
	or.b32  	%r92032, %r92031, %r92030;
	ld.local.u32 	%r92033, [%rd5790+-896];
	shr.u32 	%r92034, %r92032, 1;
	and.b32  	%r92035, %r101609, 1;
	setp.eq.b32 	%p10661, %r92035, 1;
	selp.b32 	%r92036, -1727483681, 0, %p10661;
	xor.b32  	%r92037, %r92036, %r92033;
	xor.b32  	%r92038, %r92037, %r92034;
	st.local.u32 	[%rd5790+12], %r92038;
	setp.ne.s32 	%p10662, %r101610, 623;
	@%p10662 bra 	$L__BB3_974;
	ld.local.u32 	%r92040, [%rd5+2492];
	and.b32  	%r92041, %r92040, -2147483648;
	ld.local.u32 	%r101517, [%rd5];
	and.b32  	%r92042, %r101517, 2147483646;
	or.b32  	%r92043, %r92042, %r92041;
	ld.local.u32 	%r92044, [%rd5+1584];
	shr.u32 	%r92045, %r92043, 1;
	and.b32  	%r92046, %r101517, 1;
	setp.eq.b32 	%p10663, %r92046, 1;
	selp.b32 	%r92047, -1727483681, 0, %p10663;
	xor.b32  	%r92048, %r92047, %r92044;
	xor.b32  	%r92049, %r92048, %r92045;
	st.local.u32 	[%rd5+2492], %r92049;
	mov.b32 	%r101611, 0;
$L__BB3_976:
	add.s32 	%r2191, %r101611, 1;
	st.local.u32 	[%rd5+2496], %r2191;
	mul.wide.s32 	%rd5791, %r101611, 4;
	add.s64 	%rd5792, %rd5, %rd5791;
	ld.local.u32 	%r92050, [%rd5792];
	shr.u32 	%r92051, %r92050, 11;
	xor.b32  	%r92052, %r92051, %r92050;
	shl.b32 	%r92053, %r92052, 7;
	and.b32  	%r92054, %r92053, -1658038656;
	xor.b32  	%r92055, %r92054, %r92052;
	shl.b32 	%r92056, %r92055, 15;
	and.b32  	%r92057, %r92056, -402653184;
	xor.b32  	%r92058, %r92057, %r92055;
	shr.u32 	%r92059, %r92058, 27;
	and.b32  	%r92061, %r2179, 1073741792;
	or.b32  	%r101606, %r92059, %r92061;
	setp.eq.s32 	%p10664, %r101606, %r15022;
	or.pred  	%p11867, %p11867, %p10664;
	add.s32 	%r101605, %r101605, 1;
	setp.gt.u32 	%p10665, %r101605, %r15026;
	mov.u32 	%r101611, %r2191;
	@%p10665 bra 	$L__BB3_977;
	bra.uni 	$L__BB3_970;
$L__BB3_977:
	and.pred  	%p63, %p11865, %p11867;
	mov.b32 	%r92063, 624;
	st.local.u32 	[%rd5+2496], %r92063;
	st.local.u32 	[%rd5], %r18;
	mov.b32 	%r101614, 1;
	mov.u32 	%r101613, %r18;
	bra.uni 	$L__BB3_991;
$L__BB3_978:
	and.b32  	%r91867, %r2162, -2147483648;
	add.s32 	%r101598, %r101598, 4;
	add.s64 	%rd459, %rd6306, 16;
	ld.local.u32 	%r101517, [%rd6306+16];
	and.b32  	%r91868, %r101517, 2147483646;
	or.b32  	%r91869, %r91868, %r91867;
	ld.local.u32 	%r91870, [%rd6306+1600];
	shr.u32 	%r91871, %r91869, 1;
	and.b32  	%r91872, %r101517, 1;
	setp.eq.b32 	%p10642, %r91872, 1;
	selp.b32 	%r91873, -1727483681, 0, %p10642;
	xor.b32  	%r91874, %r91873, %r91870;
	xor.b32  	%r91875, %r91874, %r91871;
	st.local.u32 	[%rd6306+12], %r91875;
	mov.u64 	%rd6306, %rd459;
	bra.uni 	$L__BB3_964;
$L__BB3_979:
	and.b32  	%r91772, %r2149, -2147483648;
	add.s32 	%r101592, %r101592, 4;
	add.s64 	%rd460, %rd6304, 16;
	ld.local.u32 	%r101517, [%rd6304+16];
	and.b32  	%r91773, %r101517, 2147483646;
	or.b32  	%r91774, %r91773, %r91772;
	ld.local.u32 	%r91775, [%rd6304+1600];
	shr.u32 	%r91776, %r91774, 1;
	and.b32  	%r91777, %r101517, 1;
	setp.eq.b32 	%p10630, %r91777, 1;
	selp.b32 	%r91778, -1727483681, 0, %p10630;
	xor.b32  	%r91779, %r91778, %r91775;
	xor.b32  	%r91780, %r91779, %r91776;
	st.local.u32 	[%rd6304+12], %r91780;
	mov.u64 	%rd6304, %rd460;
	bra.uni 	$L__BB3_958;
$L__BB3_980:
	and.b32  	%r91677, %r2136, -2147483648;
	add.s32 	%r101586, %r101586, 4;
	add.s64 	%rd461, %rd6302, 16;
	ld.local.u32 	%r101517, [%rd6302+16];
	and.b32  	%r91678, %r101517, 2147483646;
	or.b32  	%r91679, %r91678, %r91677;
	ld.local.u32 	%r91680, [%rd6302+1600];
	shr.u32 	%r91681, %r91679, 1;
	and.b32  	%r91682, %r101517, 1;
	setp.eq.b32 	%p10618, %r91682, 1;
	selp.b32 	%r91683, -1727483681, 0, %p10618;
	xor.b32  	%r91684, %r91683, %r91680;
	xor.b32  	%r91685, %r91684, %r91681;
	st.local.u32 	[%rd6302+12], %r91685;
	mov.u64 	%rd6302, %rd461;
	bra.uni 	$L__BB3_952;
$L__BB3_981:
	and.b32  	%r91582, %r2123, -2147483648;
	add.s32 	%r101580, %r101580, 4;
	add.s64 	%rd462, %rd6300, 16;
	ld.local.u32 	%r101517, [%rd6300+16];
	and.b32  	%r91583, %r101517, 2147483646;
	or.b32  	%r91584, %r91583, %r91582;
	ld.local.u32 	%r91585, [%rd6300+1600];
	shr.u32 	%r91586, %r91584, 1;
	and.b32  	%r91587, %r101517, 1;
	setp.eq.b32 	%p10606, %r91587, 1;
	selp.b32 	%r91588, -1727483681, 0, %p10606;
	xor.b32  	%r91589, %r91588, %r91585;
	xor.b32  	%r91590, %r91589, %r91586;
	st.local.u32 	[%rd6300+12], %r91590;
	mov.u64 	%rd6300, %rd462;
	bra.uni 	$L__BB3_946;
$L__BB3_982:
	and.b32  	%r91487, %r2110, -2147483648;
	add.s32 	%r101574, %r101574, 4;
	add.s64 	%rd463, %rd6298, 16;
	ld.local.u32 	%r101517, [%rd6298+16];
	and.b32  	%r91488, %r101517, 2147483646;
	or.b32  	%r91489, %r91488, %r91487;
	ld.local.u32 	%r91490, [%rd6298+1600];
	shr.u32 	%r91491, %r91489, 1;
	and.b32  	%r91492, %r101517, 1;
	setp.eq.b32 	%p10594, %r91492, 1;
	selp.b32 	%r91493, -1727483681, 0, %p10594;
	xor.b32  	%r91494, %r91493, %r91490;
	xor.b32  	%r91495, %r91494, %r91491;
	st.local.u32 	[%rd6298+12], %r91495;
	mov.u64 	%rd6298, %rd463;
	bra.uni 	$L__BB3_940;
$L__BB3_983:
	and.b32  	%r91397, %r2095, -2147483648;
	add.s32 	%r101566, %r101566, 4;
	add.s64 	%rd464, %rd6297, 16;
	ld.local.u32 	%r101517, [%rd6297+16];
	and.b32  	%r91398, %r101517, 2147483646;
	or.b32  	%r91399, %r91398, %r91397;
	ld.local.u32 	%r91400, [%rd6297+1600];
	shr.u32 	%r91401, %r91399, 1;
	and.b32  	%r91402, %r101517, 1;
	setp.eq.b32 	%p10581, %r91402, 1;
	selp.b32 	%r91403, -1727483681, 0, %p10581;
	xor.b32  	%r91404, %r91403, %r91400;
	xor.b32  	%r91405, %r91404, %r91401;
	st.local.u32 	[%rd6297+12], %r91405;
	mov.u64 	%rd6297, %rd464;
	bra.uni 	$L__BB3_933;
$L__BB3_984:
	and.b32  	%r91171, %r2055, -2147483648;
	add.s32 	%r101545, %r101545, 4;
	add.s64 	%rd465, %rd6296, 16;
	ld.local.u32 	%r101517, [%rd6296+16];
	and.b32  	%r91172, %r101517, 2147483646;
	or.b32  	%r91173, %r91172, %r91171;
	ld.local.u32 	%r91174, [%rd6296+1600];
	shr.u32 	%r91175, %r91173, 1;
	and.b32  	%r91176, %r101517, 1;
	setp.eq.b32 	%p10551, %r91176, 1;
	selp.b32 	%r91177, -1727483681, 0, %p10551;
	xor.b32  	%r91178, %r91177, %r91174;
	xor.b32  	%r91179, %r91178, %r91175;
	st.local.u32 	[%rd6296+12], %r91179;
	mov.u64 	%rd6296, %rd465;
	bra.uni 	$L__BB3_916;
$L__BB3_985:
	and.b32  	%r91076, %r2042, -2147483648;
	add.s32 	%r101539, %r101539, 4;
	add.s64 	%rd466, %rd6294, 16;
	ld.local.u32 	%r101517, [%rd6294+16];
	and.b32  	%r91077, %r101517, 2147483646;
	or.b32  	%r91078, %r91077, %r91076;
	ld.local.u32 	%r91079, [%rd6294+1600];
	shr.u32 	%r91080, %r91078, 1;
	and.b32  	%r91081, %r101517, 1;
	setp.eq.b32 	%p10539, %r91081, 1;
	selp.b32 	%r91082, -1727483681, 0, %p10539;
	xor.b32  	%r91083, %r91082, %r91079;
	xor.b32  	%r91084, %r91083, %r91080;
	st.local.u32 	[%rd6294+12], %r91084;
	mov.u64 	%rd6294, %rd466;
	bra.uni 	$L__BB3_910;
$L__BB3_986:
	and.b32  	%r90981, %r2029, -2147483648;
	add.s32 	%r101533, %r101533, 4;
	add.s64 	%rd467, %rd6292, 16;
	ld.local.u32 	%r101517, [%rd6292+16];
	and.b32  	%r90982, %r101517, 2147483646;
	or.b32  	%r90983, %r90982, %r90981;
	ld.local.u32 	%r90984, [%rd6292+1600];
	shr.u32 	%r90985, %r90983, 1;
	and.b32  	%r90986, %r101517, 1;
	setp.eq.b32 	%p10527, %r90986, 1;
	selp.b32 	%r90987, -1727483681, 0, %p10527;
	xor.b32  	%r90988, %r90987, %r90984;
	xor.b32  	%r90989, %r90988, %r90985;
	st.local.u32 	[%rd6292+12], %r90989;
	mov.u64 	%rd6292, %rd467;
	bra.uni 	$L__BB3_904;
$L__BB3_987:
	and.b32  	%r90886, %r2016, -2147483648;
	add.s32 	%r101527, %r101527, 4;
	add.s64 	%rd468, %rd6290, 16;
	ld.local.u32 	%r101517, [%rd6290+16];
	and.b32  	%r90887, %r101517, 2147483646;
	or.b32  	%r90888, %r90887, %r90886;
	ld.local.u32 	%r90889, [%rd6290+1600];
	shr.u32 	%r90890, %r90888, 1;
	and.b32  	%r90891, %r101517, 1;
	setp.eq.b32 	%p10515, %r90891, 1;
	selp.b32 	%r90892, -1727483681, 0, %p10515;
	xor.b32  	%r90893, %r90892, %r90889;
	xor.b32  	%r90894, %r90893, %r90890;
	st.local.u32 	[%rd6290+12], %r90894;
	mov.u64 	%rd6290, %rd468;
	bra.uni 	$L__BB3_898;
$L__BB3_988:
	and.b32  	%r90791, %r2003, -2147483648;
	add.s32 	%r101521, %r101521, 4;
	add.s64 	%rd469, %rd6288, 16;
	ld.local.u32 	%r101517, [%rd6288+16];
	and.b32  	%r90792, %r101517, 2147483646;
	or.b32  	%r90793, %r90792, %r90791;
	ld.local.u32 	%r90794, [%rd6288+1600];
	shr.u32 	%r90795, %r90793, 1;
	and.b32  	%r90796, %r101517, 1;
	setp.eq.b32 	%p10503, %r90796, 1;
	selp.b32 	%r90797, -1727483681, 0, %p10503;
	xor.b32  	%r90798, %r90797, %r90794;
	xor.b32  	%r90799, %r90798, %r90795;
	st.local.u32 	[%rd6288+12], %r90799;
	mov.u64 	%rd6288, %rd469;
	bra.uni 	$L__BB3_892;
$L__BB3_989:
	and.b32  	%r90701, %r1988, -2147483648;
	add.s32 	%r101513, %r101513, 4;
	add.s64 	%rd470, %rd6287, 16;
	ld.local.u32 	%r101517, [%rd6287+16];
	and.b32  	%r90702, %r101517, 2147483646;
	or.b32  	%r90703, %r90702, %r90701;
	ld.local.u32 	%r90704, [%rd6287+1600];
	shr.u32 	%r90705, %r90703, 1;
	and.b32  	%r90706, %r101517, 1;
	setp.eq.b32 	%p10490, %r90706, 1;
	selp.b32 	%r90707, -1727483681, 0, %p10490;
	xor.b32  	%r90708, %r90707, %r90704;
	xor.b32  	%r90709, %r90708, %r90705;
	st.local.u32 	[%rd6287+12], %r90709;
	mov.u64 	%rd6287, %rd470;
	bra.uni 	$L__BB3_885;
$L__BB3_990:
	shr.u32 	%r92074, %r2224, 30;
	xor.b32  	%r92075, %r92074, %r2224;
	mad.lo.s32 	%r101613, %r92075, 1812433253, %r2225;
	st.local.u32 	[%rd471+12], %r101613;
	add.s32 	%r101614, %r101614, 4;
$L__BB3_991:
	shr.u32 	%r92064, %r101613, 30;
	xor.b32  	%r92065, %r92064, %r101613;
	mad.lo.s32 	%r92066, %r92065, 1812433253, %r101614;
	mul.wide.u32 	%rd5793, %r101614, 4;
	add.s64 	%rd471, %rd5, %rd5793;
	st.local.u32 	[%rd471], %r92066;
	shr.u32 	%r92067, %r92066, 30;
	xor.b32  	%r92068, %r92067, %r92066;
	mad.lo.s32 	%r92069, %r92068, 1812433253, %r101614;
	add.s32 	%r92070, %r92069, 1;
	st.local.u32 	[%rd471+4], %r92070;
	shr.u32 	%r92071, %r92070, 30;
	xor.b32  	%r92072, %r92071, %r92070;
	mad.lo.s32 	%r92073, %r92072, 1812433253, %r101614;
	add.s32 	%r2224, %r92073, 2;
	st.local.u32 	[%rd471+8], %r2224;
	add.s32 	%r2225, %r101614, 3;
	setp.ne.s32 	%p10666, %r2225, 624;
	@%p10666 bra 	$L__BB3_990;
	setp.lt.s32 	%p10667, %r15023, -62;
	ld.local.u32 	%r101622, [%rd5+2496];
	mov.u32 	%r101623, %r18;
	@%p10667 bra 	$L__BB3_1001;
	mov.b32 	%r101617, 0;
	mov.u32 	%r101623, %r18;
$L__BB3_994:
	setp.lt.s32 	%p10668, %r101622, 624;
	@%p10668 bra 	$L__BB3_1000;
	mov.b32 	%r101619, 0;
	mov.u64 	%rd6307, %rd5;
$L__BB3_996:
	and.b32  	%r92078, %r101623, -2147483648;
	ld.local.u32 	%r92079, [%rd6307+4];
	and.b32  	%r92080, %r92079, 2147483646;
	or.b32  	%r92081, %r92080, %r92078;
	ld.local.u32 	%r92082, [%rd6307+1588];
	shr.u32 	%r92083, %r92081, 1;
	and.b32  	%r92084, %r92079, 1;
	setp.eq.b32 	%p10669, %r92084, 1;
	selp.b32 	%r92085, -1727483681, 0, %p10669;
	xor.b32  	%r92086, %r92085, %r92082;
	xor.b32  	%r92087, %r92086, %r92083;
	st.local.u32 	[%rd6307], %r92087;
	and.b32  	%r92088, %r92079, -2147483648;
	ld.local.u32 	%r92089, [%rd6307+8];
	and.b32  	%r92090, %r92089, 2147483646;
	or.b32  	%r92091, %r92090, %r92088;
	ld.local.u32 	%r92092, [%rd6307+1592];
	shr.u32 	%r92093, %r92091, 1;
	and.b32  	%r92094, %r92089, 1;
	setp.eq.b32 	%p10670, %r92094, 1;
	selp.b32 	%r92095, -1727483681, 0, %p10670;
	xor.b32  	%r92096, %r92095, %r92092;
	xor.b32  	%r92097, %r92096, %r92093;
	st.local.u32 	[%rd6307+4], %r92097;
	and.b32  	%r92098, %r92089, -2147483648;
	ld.local.u32 	%r2232, [%rd6307+12];
	and.b32  	%r92099, %r2232, 2147483646;
	or.b32  	%r92100, %r92099, %r92098;
	ld.local.u32 	%r92101, [%rd6307+1596];
	shr.u32 	%r92102, %r92100, 1;
	and.b32  	%r92103, %r2232, 1;
	setp.eq.b32 	%p10671, %r92103, 1;
	selp.b32 	%r92104, -1727483681, 0, %p10671;
	xor.b32  	%r92105, %r92104, %r92101;
	xor.b32  	%r92106, %r92105, %r92102;
	st.local.u32 	[%rd6307+8], %r92106;
	setp.ne.s32 	%p10672, %r101619, 224;
	@%p10672 bra 	$L__BB3_1100;
	ld.local.u32 	%r101620, [%rd9];
	mov.b32 	%r101621, 227;
$L__BB3_998:
	mul.wide.u32 	%rd5794, %r101621, 4;
	add.s64 	%rd5795, %rd5, %rd5794;
	and.b32  	%r92117, %r101620, -2147483648;
	ld.local.u32 	%r92118, [%rd5795+4];
	and.b32  	%r92119, %r92118, 2147483646;
	or.b32  	%r92120, %r92119, %r92117;
	ld.local.u32 	%r92121, [%rd5795+-908];
	shr.u32 	%r92122, %r92120, 1;
	and.b32  	%r92123, %r92118, 1;
	setp.eq.b32 	%p10674, %r92123, 1;
	selp.b32 	%r92124, -1727483681, 0, %p10674;
	xor.b32  	%r92125, %r92124, %r92121;
	xor.b32  	%r92126, %r92125, %r92122;
	st.local.u32 	[%rd5795], %r92126;
	and.b32  	%r92127, %r92118, -2147483648;
	ld.local.u32 	%r92128, [%rd5795+8];
	and.b32  	%r92129, %r92128, 2147483646;
	or.b32  	%r92130, %r92129, %r92127;
	ld.local.u32 	%r92131, [%rd5795+-904];
	shr.u32 	%r92132, %r92130, 1;
	and.b32  	%r92133, %r92128, 1;
	setp.eq.b32 	%p10675, %r92133, 1;
	selp.b32 	%r92134, -1727483681, 0, %p10675;
	xor.b32  	%r92135, %r92134, %r92131;
	xor.b32  	%r92136, %r92135, %r92132;
	st.local.u32 	[%rd5795+4], %r92136;
	and.b32  	%r92137, %r92128, -2147483648;
	ld.local.u32 	%r92138, [%rd5795+12];
	and.b32  	%r92139, %r92138, 2147483646;
	or.b32  	%r92140, %r92139, %r92137;
	ld.local.u32 	%r92141, [%rd5795+-900];
	shr.u32 	%r92142, %r92140, 1;
	and.b32  	%r92143, %r92138, 1;
	setp.eq.b32 	%p10676, %r92143, 1;
	selp.b32 	%r92144, -1727483681, 0, %p10676;
	xor.b32  	%r92145, %r92144, %r92141;
	xor.b32  	%r92146, %r92145, %r92142;
	st.local.u32 	[%rd5795+8], %r92146;
	and.b32  	%r92147, %r92138, -2147483648;
	add.s32 	%r101621, %r101621, 4;
	ld.local.u32 	%r101620, [%rd5795+16];
	and.b32  	%r92148, %r101620, 2147483646;
	or.b32  	%r92149, %r92148, %r92147;
	ld.local.u32 	%r92150, [%rd5795+-896];
	shr.u32 	%r92151, %r92149, 1;
	and.b32  	%r92152, %r101620, 1;
	setp.eq.b32 	%p10677, %r92152, 1;
	selp.b32 	%r92153, -1727483681, 0, %p10677;
	xor.b32  	%r92154, %r92153, %r92150;
	xor.b32  	%r92155, %r92154, %r92151;
	st.local.u32 	[%rd5795+12], %r92155;
	setp.ne.s32 	%p10678, %r101621, 623;
	@%p10678 bra 	$L__BB3_998;
	ld.local.u32 	%r92157, [%rd5+2492];
	and.b32  	%r92158, %r92157, -2147483648;
	ld.local.u32 	%r101623, [%rd5];
	and.b32  	%r92159, %r101623, 2147483646;
	or.b32  	%r92160, %r92159, %r92158;
	ld.local.u32 	%r92161, [%rd5+1584];
	shr.u32 	%r92162, %r92160, 1;
	and.b32  	%r92163, %r101623, 1;
	setp.eq.b32 	%p10679, %r92163, 1;
	selp.b32 	%r92164, -1727483681, 0, %p10679;
	xor.b32  	%r92165, %r92164, %r92161;
	xor.b32  	%r92166, %r92165, %r92162;
	st.local.u32 	[%rd5+2492], %r92166;
	mov.b32 	%r101622, 0;
$L__BB3_1000:
	add.s32 	%r101622, %r101622, 1;
	st.local.u32 	[%rd5+2496], %r101622;
	add.s32 	%r2242, %r101617, 1;
	setp.ne.s32 	%p10680, %r101617, %r25;
	mov.u32 	%r101617, %r2242;
	@%p10680 bra 	$L__BB3_994;
$L__BB3_1001:
	setp.lt.s32 	%p10681, %r101622, 624;
	@%p10681 bra 	$L__BB3_1007;
	mov.b32 	%r101627, 0;
	mov.u64 	%rd6308, %rd5;
$L__BB3_1003:
	and.b32  	%r92168, %r101623, -2147483648;
	ld.local.u32 	%r92169, [%rd6308+4];
	and.b32  	%r92170, %r92169, 2147483646;
	or.b32  	%r92171, %r92170, %r92168;
	ld.local.u32 	%r92172, [%rd6308+1588];
	shr.u32 	%r92173, %r92171, 1;
	and.b32  	%r92174, %r92169, 1;
	setp.eq.b32 	%p10682, %r92174, 1;
	selp.b32 	%r92175, -1727483681, 0, %p10682;
	xor.b32  	%r92176, %r92175, %r92172;
	xor.b32  	%r92177, %r92176, %r92173;
	st.local.u32 	[%rd6308], %r92177;
	and.b32  	%r92178, %r92169, -2147483648;
	ld.local.u32 	%r92179, [%rd6308+8];
	and.b32  	%r92180, %r92179, 2147483646;
	or.b32  	%r92181, %r92180, %r92178;
	ld.local.u32 	%r92182, [%rd6308+1592];
	shr.u32 	%r92183, %r92181, 1;
	and.b32  	%r92184, %r92179, 1;
	setp.eq.b32 	%p10683, %r92184, 1;
	selp.b32 	%r92185, -1727483681, 0, %p10683;
	xor.b32  	%r92186, %r92185, %r92182;
	xor.b32  	%r92187, %r92186, %r92183;
	st.local.u32 	[%rd6308+4], %r92187;
	and.b32  	%r92188, %r92179, -2147483648;
	ld.local.u32 	%r2247, [%rd6308+12];
	and.b32  	%r92189, %r2247, 2147483646;
	or.b32  	%r92190, %r92189, %r92188;
	ld.local.u32 	%r92191, [%rd6308+1596];
	shr.u32 	%r92192, %r92190, 1;
	and.b32  	%r92193, %r2247, 1;
	setp.eq.b32 	%p10684, %r92193, 1;
	selp.b32 	%r92194, -1727483681, 0, %p10684;
	xor.b32  	%r92195, %r92194, %r92191;
	xor.b32  	%r92196, %r92195, %r92192;
	st.local.u32 	[%rd6308+8], %r92196;
	setp.ne.s32 	%p10685, %r101627, 224;
	@%p10685 bra 	$L__BB3_1099;
	ld.local.u32 	%r101629, [%rd5+908];
	add.s64 	%rd6309, %rd5, 924;
	mov.b32 	%r101628, 0;
$L__BB3_1005:
	and.b32  	%r92207, %r101629, -2147483648;
	ld.local.u32 	%r92208, [%rd6309+-12];
	and.b32  	%r92209, %r92208, 2147483646;
	or.b32  	%r92210, %r92209, %r92207;
	ld.local.u32 	%r92211, [%rd6309+-924];
	shr.u32 	%r92212, %r92210, 1;
	and.b32  	%r92213, %r92208, 1;
	setp.eq.b32 	%p10687, %r92213, 1;
	selp.b32 	%r92214, -1727483681, 0, %p10687;
	xor.b32  	%r92215, %r92214, %r92211;
	xor.b32  	%r92216, %r92215, %r92212;
	st.local.u32 	[%rd6309+-16], %r92216;
	and.b32  	%r92217, %r92208, -2147483648;
	ld.local.u32 	%r92218, [%rd6309+-8];
	and.b32  	%r92219, %r92218, 2147483646;
	or.b32  	%r92220, %r92219, %r92217;
	ld.local.u32 	%r92221, [%rd6309+-920];
	shr.u32 	%r92222, %r92220, 1;
	and.b32  	%r92223, %r92218, 1;
	setp.eq.b32 	%p10688, %r92223, 1;
	selp.b32 	%r92224, -1727483681, 0, %p10688;
	xor.b32  	%r92225, %r92224, %r92221;
	xor.b32  	%r92226, %r92225, %r92222;
	st.local.u32 	[%rd6309+-12], %r92226;
	and.b32  	%r92227, %r92218, -2147483648;
	ld.local.u32 	%r92228, [%rd6309+-4];
	and.b32  	%r92229, %r92228, 2147483646;
	or.b32  	%r92230, %r92229, %r92227;
	ld.local.u32 	%r92231, [%rd6309+-916];
	shr.u32 	%r92232, %r92230, 1;
	and.b32  	%r92233, %r92228, 1;
	setp.eq.b32 	%p10689, %r92233, 1;
	selp.b32 	%r92234, -1727483681, 0, %p10689;
	xor.b32  	%r92235, %r92234, %r92231;
	xor.b32  	%r92236, %r92235, %r92232;
	st.local.u32 	[%rd6309+-8], %r92236;
	and.b32  	%r92237, %r92228, -2147483648;
	ld.local.u32 	%r101629, [%rd6309];
	and.b32  	%r92238, %r101629, 2147483646;
	or.b32  	%r92239, %r92238, %r92237;
	ld.local.u32 	%r92240, [%rd6309+-912];
	shr.u32 	%r92241, %r92239, 1;
	and.b32  	%r92242, %r101629, 1;
	setp.eq.b32 	%p10690, %r92242, 1;
	selp.b32 	%r92243, -1727483681, 0, %p10690;
	xor.b32  	%r92244, %r92243, %r92240;
	xor.b32  	%r92245, %r92244, %r92241;
	st.local.u32 	[%rd6309+-4], %r92245;
	add.s32 	%r101628, %r101628, 4;
	add.s64 	%rd6309, %rd6309, 16;
	setp.ne.s32 	%p10691, %r101628, 396;
	@%p10691 bra 	$L__BB3_1005;
	ld.local.u32 	%r92247, [%rd12];
	and.b32  	%r92248, %r92247, -2147483648;
	ld.local.u32 	%r101623, [%rd14];
	and.b32  	%r92249, %r101623, 2147483646;
	or.b32  	%r92250, %r92249, %r92248;
	ld.local.u32 	%r92251, [%rd13];
	shr.u32 	%r92252, %r92250, 1;
	and.b32  	%r92253, %r101623, 1;
	setp.eq.b32 	%p10692, %r92253, 1;
	selp.b32 	%r92254, -1727483681, 0, %p10692;
	xor.b32  	%r92255, %r92254, %r92251;
	xor.b32  	%r92256, %r92255, %r92252;
	st.local.u32 	[%rd12], %r92256;
	mov.b32 	%r101622, 0;
$L__BB3_1007:
	add.s32 	%r101637, %r101622, 1;
	st.local.u32 	[%rd5+2496], %r101637;
	mul.wide.s32 	%rd5796, %r101622, 4;
	add.s64 	%rd5797, %rd5, %rd5796;
	ld.local.u32 	%r92257, [%rd5797];
	shr.u32 	%r92258, %r92257, 11;
	xor.b32  	%r92259, %r92258, %r92257;
	shl.b32 	%r92260, %r92259, 7;
	and.b32  	%r92261, %r92260, -1658038656;
	xor.b32  	%r2257, %r92261, %r92259;
	setp.lt.s32 	%p10693, %r101622, 623;
	@%p10693 bra 	$L__BB3_1013;
	mov.b32 	%r101633, 0;
	mov.u64 	%rd6310, %rd5;
$L__BB3_1009:
	and.b32  	%r92263, %r101623, -2147483648;
	ld.local.u32 	%r92264, [%rd6310+4];
	and.b32  	%r92265, %r92264, 2147483646;
	or.b32  	%r92266, %r92265, %r92263;
	ld.local.u32 	%r92267, [%rd6310+1588];
	shr.u32 	%r92268, %r92266, 1;
	and.b32  	%r92269, %r92264, 1;
	setp.eq.b32 	%p10694, %r92269, 1;
	selp.b32 	%r92270, -1727483681, 0, %p10694;
	xor.b32  	%r92271, %r92270, %r92267;
	xor.b32  	%r92272, %r92271, %r92268;
	st.local.u32 	[%rd6310], %r92272;
	and.b32  	%r92273, %r92264, -2147483648;
	ld.local.u32 	%r92274, [%rd6310+8];
	and.b32  	%r92275, %r92274, 2147483646;
	or.b32  	%r92276, %r92275, %r92273;
	ld.local.u32 	%r92277, [%rd6310+1592];
	shr.u32 	%r92278, %r92276, 1;
	and.b32  	%r92279, %r92274, 1;
	setp.eq.b32 	%p10695, %r92279, 1;
	selp.b32 	%r92280, -1727483681, 0, %p10695;
	xor.b32  	%r92281, %r92280, %r92277;
	xor.b32  	%r92282, %r92281, %r92278;
	st.local.u32 	[%rd6310+4], %r92282;
	and.b32  	%r92283, %r92274, -2147483648;
	ld.local.u32 	%r2260, [%rd6310+12];
	and.b32  	%r92284, %r2260, 2147483646;
	or.b32  	%r92285, %r92284, %r92283;
	ld.local.u32 	%r92286, [%rd6310+1596];
	shr.u32 	%r92287, %r92285, 1;
	and.b32  	%r92288, %r2260, 1;
	setp.eq.b32 	%p10696, %r92288, 1;
	selp.b32 	%r92289, -1727483681, 0, %p10696;
	xor.b32  	%r92290, %r92289, %r92286;
	xor.b32  	%r92291, %r92290, %r92287;
	st.local.u32 	[%rd6310+8], %r92291;
	setp.ne.s32 	%p10697, %r101633, 224;
	@%p10697 bra 	$L__BB3_1098;
	ld.local.u32 	%r101635, [%rd5+908];
	add.s64 	%rd6311, %rd5, 924;
	mov.b32 	%r101634, 0;
$L__BB3_1011:
	and.b32  	%r92302, %r101635, -2147483648;
	ld.local.u32 	%r92303, [%rd6311+-12];
	and.b32  	%r92304, %r92303, 2147483646;
	or.b32  	%r92305, %r92304, %r92302;
	ld.local.u32 	%r92306, [%rd6311+-924];
	shr.u32 	%r92307, %r92305, 1;
	and.b32  	%r92308, %r92303, 1;
	setp.eq.b32 	%p10699, %r92308, 1;
	selp.b32 	%r92309, -1727483681, 0, %p10699;
	xor.b32  	%r92310, %r92309, %r92306;
	xor.b32  	%r92311, %r92310, %r92307;
	st.local.u32 	[%rd6311+-16], %r92311;
	and.b32  	%r92312, %r92303, -2147483648;
	ld.local.u32 	%r92313, [%rd6311+-8];
	and.b32  	%r92314, %r92313, 2147483646;
	or.b32  	%r92315, %r92314, %r92312;
	ld.local.u32 	%r92316, [%rd6311+-920];
	shr.u32 	%r92317, %r92315, 1;
	and.b32  	%r92318, %r92313, 1;
	setp.eq.b32 	%p10700, %r92318, 1;
	selp.b32 	%r92319, -1727483681, 0, %p10700;
	xor.b32  	%r92320, %r92319, %r92316;
	xor.b32  	%r92321, %r92320, %r92317;
	st.local.u32 	[%rd6311+-12], %r92321;
	and.b32  	%r92322, %r92313, -2147483648;
	ld.local.u32 	%r92323, [%rd6311+-4];
	and.b32  	%r92324, %r92323, 2147483646;
	or.b32  	%r92325, %r92324, %r92322;
	ld.local.u32 	%r92326, [%rd6311+-916];
	shr.u32 	%r92327, %r92325, 1;
	and.b32  	%r92328, %r92323, 1;
	setp.eq.b32 	%p10701, %r92328, 1;
	selp.b32 	%r92329, -1727483681, 0, %p10701;
	xor.b32  	%r92330, %r92329, %r92326;
	xor.b32  	%r92331, %r92330, %r92327;
	st.local.u32 	[%rd6311+-8], %r92331;
	and.b32  	%r92332, %r92323, -2147483648;
	ld.local.u32 	%r101635, [%rd6311];
	and.b32  	%r92333, %r101635, 2147483646;
	or.b32  	%r92334, %r92333, %r92332;
	ld.local.u32 	%r92335, [%rd6311+-912];
	shr.u32 	%r92336, %r92334, 1;
	and.b32  	%r92337, %r101635, 1;
	setp.eq.b32 	%p10702, %r92337, 1;
	selp.b32 	%r92338, -1727483681, 0, %p10702;
	xor.b32  	%r92339, %r92338, %r92335;
	xor.b32  	%r92340, %r92339, %r92336;
	st.local.u32 	[%rd6311+-4], %r92340;
	add.s32 	%r101634, %r101634, 4;
	add.s64 	%rd6311, %rd6311, 16;
	setp.ne.s32 	%p10703, %r101634, 396;
	@%p10703 bra 	$L__BB3_1011;
	ld.local.u32 	%r92342, [%rd12];
	and.b32  	%r92343, %r92342, -2147483648;
	ld.local.u32 	%r101623, [%rd14];
	and.b32  	%r92344, %r101623, 2147483646;
	or.b32  	%r92345, %r92344, %r92343;
	ld.local.u32 	%r92346, [%rd13];
	shr.u32 	%r92347, %r92345, 1;
	and.b32  	%r92348, %r101623, 1;
	setp.eq.b32 	%p10704, %r92348, 1;
	selp.b32 	%r92349, -1727483681, 0, %p10704;
	xor.b32  	%r92350, %r92349, %r92346;
	xor.b32  	%r92351, %r92350, %r92347;
	st.local.u32 	[%rd12], %r92351;
	mov.b32 	%r101637, 0;
$L__BB3_1013:
	add.s32 	%r101643, %r101637, 1;
	st.local.u32 	[%rd5+2496], %r101643;
	mul.wide.s32 	%rd5798, %r101637, 4;
	add.s64 	%rd5799, %rd5, %rd5798;
	ld.local.u32 	%r92352, [%rd5799];
	shr.u32 	%r92353, %r92352, 11;
	xor.b32  	%r92354, %r92353, %r92352;
	shl.b32 	%r92355, %r92354, 7;
	and.b32  	%r92356, %r92355, -1658038656;
	xor.b32  	%r2270, %r92356, %r92354;
	setp.lt.s32 	%p10705, %r101637, 623;
	@%p10705 bra 	$L__BB3_1019;
	mov.b32 	%r101639, 0;
	mov.u64 	%rd6312, %rd5;
$L__BB3_1015:
	and.b32  	%r92358, %r101623, -2147483648;
	ld.local.u32 	%r92359, [%rd6312+4];
	and.b32  	%r92360, %r92359, 2147483646;
	or.b32  	%r92361, %r92360, %r92358;
	ld.local.u32 	%r92362, [%rd6312+1588];
	shr.u32 	%r92363, %r92361, 1;
	and.b32  	%r92364, %r92359, 1;
	setp.eq.b32 	%p10706, %r92364, 1;
	selp.b32 	%r92365, -1727483681, 0, %p10706;
	xor.b32  	%r92366, %r92365, %r92362;
	xor.b32  	%r92367, %r92366, %r92363;
	st.local.u32 	[%rd6312], %r92367;
	and.b32  	%r92368, %r92359, -2147483648;
	ld.local.u32 	%r92369, [%rd6312+8];
	and.b32  	%r92370, %r92369, 2147483646;
	or.b32  	%r92371, %r92370, %r92368;
	ld.local.u32 	%r92372, [%rd6312+1592];
	shr.u32 	%r92373, %r92371, 1;
	and.b32  	%r92374, %r92369, 1;
	setp.eq.b32 	%p10707, %r92374, 1;
	selp.b32 	%r92375, -1727483681, 0, %p10707;
	xor.b32  	%r92376, %r92375, %r92372;
	xor.b32  	%r92377, %r92376, %r92373;
	st.local.u32 	[%rd6312+4], %r92377;
	and.b32  	%r92378, %r92369, -2147483648;
	ld.local.u32 	%r2273, [%rd6312+12];
	and.b32  	%r92379, %r2273, 2147483646;
	or.b32  	%r92380, %r92379, %r92378;
	ld.local.u32 	%r92381, [%rd6312+1596];
	shr.u32 	%r92382, %r92380, 1;
	and.b32  	%r92383, %r2273, 1;
	setp.eq.b32 	%p10708, %r92383, 1;
	selp.b32 	%r92384, -1727483681, 0, %p10708;
	xor.b32  	%r92385, %r92384, %r92381;
	xor.b32  	%r92386, %r92385, %r92382;
	st.local.u32 	[%rd6312+8], %r92386;
	setp.ne.s32 	%p10709, %r101639, 224;
	@%p10709 bra 	$L__BB3_1097;
	ld.local.u32 	%r101641, [%rd5+908];
	add.s64 	%rd6313, %rd5, 924;
	mov.b32 	%r101640, 0;
$L__BB3_1017:
	and.b32  	%r92397, %r101641, -2147483648;
	ld.local.u32 	%r92398, [%rd6313+-12];
	and.b32  	%r92399, %r92398, 2147483646;
	or.b32  	%r92400, %r92399, %r92397;
	ld.local.u32 	%r92401, [%rd6313+-924];
	shr.u32 	%r92402, %r92400, 1;
	and.b32  	%r92403, %r92398, 1;
	setp.eq.b32 	%p10711, %r92403, 1;
	selp.b32 	%r92404, -1727483681, 0, %p10711;
	xor.b32  	%r92405, %r92404, %r92401;
	xor.b32  	%r92406, %r92405, %r92402;
	st.local.u32 	[%rd6313+-16], %r92406;
	and.b32  	%r92407, %r92398, -2147483648;
	ld.local.u32 	%r92408, [%rd6313+-8];
	and.b32  	%r92409, %r92408, 2147483646;
	or.b32  	%r92410, %r92409, %r92407;
	ld.local.u32 	%r92411, [%rd6313+-920];
	shr.u32 	%r92412, %r92410, 1;
	and.b32  	%r92413, %r92408, 1;
	setp.eq.b32 	%p10712, %r92413, 1;
	selp.b32 	%r92414, -1727483681, 0, %p10712;
	xor.b32  	%r92415, %r92414, %r92411;
	xor.b32  	%r92416, %r92415, %r92412;
	st.local.u32 	[%rd6313+-12], %r92416;
	and.b32  	%r92417, %r92408, -2147483648;
	ld.local.u32 	%r92418, [%rd6313+-4];
	and.b32  	%r92419, %r92418, 2147483646;
	or.b32  	%r92420, %r92419, %r92417;
	ld.local.u32 	%r92421, [%rd6313+-916];
	shr.u32 	%r92422, %r92420, 1;
	and.b32  	%r92423, %r92418, 1;
	setp.eq.b32 	%p10713, %r92423, 1;
	selp.b32 	%r92424, -1727483681, 0, %p10713;
	xor.b32  	%r92425, %r92424, %r92421;
	xor.b32  	%r92426, %r92425, %r92422;
	st.local.u32 	[%rd6313+-8], %r92426;
	and.b32  	%r92427, %r92418, -2147483648;
	ld.local.u32 	%r101641, [%rd6313];
	and.b32  	%r92428, %r101641, 2147483646;
	or.b32  	%r92429, %r92428, %r92427;
	ld.local.u32 	%r92430, [%rd6313+-912];
	shr.u32 	%r92431, %r92429, 1;
	and.b32  	%r92432, %r101641, 1;
	setp.eq.b32 	%p10714, %r92432, 1;
	selp.b32 	%r92433, -1727483681, 0, %p10714;
	xor.b32  	%r92434, %r92433, %r92430;
	xor.b32  	%r92435, %r92434, %r92431;
	st.local.u32 	[%rd6313+-4], %r92435;
	add.s32 	%r101640, %r101640, 4;
	add.s64 	%rd6313, %rd6313, 16;
	setp.ne.s32 	%p10715, %r101640, 396;
	@%p10715 bra 	$L__BB3_1017;
	ld.local.u32 	%r92437, [%rd12];
	and.b32  	%r92438, %r92437, -2147483648;
	ld.local.u32 	%r101623, [%rd14];
	and.b32  	%r92439, %r101623, 2147483646;
	or.b32  	%r92440, %r92439, %r92438;
	ld.local.u32 	%r92441, [%rd13];
	shr.u32 	%r92442, %r92440, 1;
	and.b32  	%r92443, %r101623, 1;
	setp.eq.b32 	%p10716, %r92443, 1;
	selp.b32 	%r92444, -1727483681, 0, %p10716;
	xor.b32  	%r92445, %r92444, %r92441;
	xor.b32  	%r92446, %r92445, %r92442;
	st.local.u32 	[%rd12], %r92446;
	mov.b32 	%r101643, 0;
$L__BB3_1019:
	add.s32 	%r101649, %r101643, 1;
	st.local.u32 	[%rd5+2496], %r101649;
	mul.wide.s32 	%rd5800, %r101643, 4;
	add.s64 	%rd5801, %rd5, %rd5800;
	ld.local.u32 	%r92447, [%rd5801];
	shr.u32 	%r92448, %r92447, 11;
	xor.b32  	%r92449, %r92448, %r92447;
	shl.b32 	%r92450, %r92449, 7;
	and.b32  	%r92451, %r92450, -1658038656;
	xor.b32  	%r2283, %r92451, %r92449;
	setp.lt.s32 	%p10717, %r101643, 623;
	@%p10717 bra 	$L__BB3_1025;
	mov.b32 	%r101645, 0;
	mov.u64 	%rd6314, %rd5;
$L__BB3_1021:
	and.b32  	%r92453, %r101623, -2147483648;
	ld.local.u32 	%r92454, [%rd6314+4];
	and.b32  	%r92455, %r92454, 2147483646;
	or.b32  	%r92456, %r92455, %r92453;
	ld.local.u32 	%r92457, [%rd6314+1588];
	shr.u32 	%r92458, %r92456, 1;
	and.b32  	%r92459, %r92454, 1;
	setp.eq.b32 	%p10718, %r92459, 1;
	selp.b32 	%r92460, -1727483681, 0, %p10718;
	xor.b32  	%r92461, %r92460, %r92457;
	xor.b32  	%r92462, %r92461, %r92458;
	st.local.u32 	[%rd6314], %r92462;
	and.b32  	%r92463, %r92454, -2147483648;
	ld.local.u32 	%r92464, [%rd6314+8];
	and.b32  	%r92465, %r92464, 2147483646;
	or.b32  	%r92466, %r92465, %r92463;
	ld.local.u32 	%r92467, [%rd6314+1592];
	shr.u32 	%r92468, %r92466, 1;
	and.b32  	%r92469, %r92464, 1;
	setp.eq.b32 	%p10719, %r92469, 1;
	selp.b32 	%r92470, -1727483681, 0, %p10719;
	xor.b32  	%r92471, %r92470, %r92467;
	xor.b32  	%r92472, %r92471, %r92468;
	st.local.u32 	[%rd6314+4], %r92472;
	and.b32  	%r92473, %r92464, -2147483648;
	ld.local.u32 	%r2286, [%rd6314+12];
	and.b32  	%r92474, %r2286, 2147483646;
	or.b32  	%r92475, %r92474, %r92473;
	ld.local.u32 	%r92476, [%rd6314+1596];
	shr.u32 	%r92477, %r92475, 1;
	and.b32  	%r92478, %r2286, 1;
	setp.eq.b32 	%p10720, %r92478, 1;
	selp.b32 	%r92479, -1727483681, 0, %p10720;
	xor.b32  	%r92480, %r92479, %r92476;
	xor.b32  	%r92481, %r92480, %r92477;
	st.local.u32 	[%rd6314+8], %r92481;
	setp.ne.s32 	%p10721, %r101645, 224;
	@%p10721 bra 	$L__BB3_1096;
	ld.local.u32 	%r101647, [%rd5+908];
	add.s64 	%rd6315, %rd5, 924;
	mov.b32 	%r101646, 0;
$L__BB3_1023:
	and.b32  	%r92492, %r101647, -2147483648;
	ld.local.u32 	%r92493, [%rd6315+-12];
	and.b32  	%r92494, %r92493, 2147483646;
	or.b32  	%r92495, %r92494, %r92492;
	ld.local.u32 	%r92496, [%rd6315+-924];
	shr.u32 	%r92497, %r92495, 1;
	and.b32  	%r92498, %r92493, 1;
	setp.eq.b32 	%p10723, %r92498, 1;
	selp.b32 	%r92499, -1727483681, 0, %p10723;
	xor.b32  	%r92500, %r92499, %r92496;
	xor.b32  	%r92501, %r92500, %r92497;
	st.local.u32 	[%rd6315+-16], %r92501;
	and.b32  	%r92502, %r92493, -2147483648;
	ld.local.u32 	%r92503, [%rd6315+-8];
	and.b32  	%r92504, %r92503, 2147483646;
	or.b32  	%r92505, %r92504, %r92502;
	ld.local.u32 	%r92506, [%rd6315+-920];
	shr.u32 	%r92507, %r92505, 1;
	and.b32  	%r92508, %r92503, 1;
	setp.eq.b32 	%p10724, %r92508, 1;
	selp.b32 	%r92509, -1727483681, 0, %p10724;
	xor.b32  	%r92510, %r92509, %r92506;
	xor.b32  	%r92511, %r92510, %r92507;
	st.local.u32 	[%rd6315+-12], %r92511;
	and.b32  	%r92512, %r92503, -2147483648;
	ld.local.u32 	%r92513, [%rd6315+-4];
	and.b32  	%r92514, %r92513, 2147483646;
	or.b32  	%r92515, %r92514, %r92512;
	ld.local.u32 	%r92516, [%rd6315+-916];
	shr.u32 	%r92517, %r92515, 1;
	and.b32  	%r92518, %r92513, 1;
	setp.eq.b32 	%p10725, %r92518, 1;
	selp.b32 	%r92519, -1727483681, 0, %p10725;
	xor.b32  	%r92520, %r92519, %r92516;
	xor.b32  	%r92521, %r92520, %r92517;
	st.local.u32 	[%rd6315+-8], %r92521;
	and.b32  	%r92522, %r92513, -2147483648;
	ld.local.u32 	%r101647, [%rd6315];
	and.b32  	%r92523, %r101647, 2147483646;
	or.b32  	%r92524, %r92523, %r92522;
	ld.local.u32 	%r92525, [%rd6315+-912];
	shr.u32 	%r92526, %r92524, 1;
	and.b32  	%r92527, %r101647, 1;
	setp.eq.b32 	%p10726, %r92527, 1;
	selp.b32 	%r92528, -1727483681, 0, %p10726;
	xor.b32  	%r92529, %r92528, %r92525;
	xor.b32  	%r92530, %r92529, %r92526;
	st.local.u32 	[%rd6315+-4], %r92530;
	add.s32 	%r101646, %r101646, 4;
	add.s64 	%rd6315, %rd6315, 16;
	setp.ne.s32 	%p10727, %r101646, 396;
	@%p10727 bra 	$L__BB3_1023;
	ld.local.u32 	%r92532, [%rd12];
	and.b32  	%r92533, %r92532, -2147483648;
	ld.local.u32 	%r101623, [%rd14];
	and.b32  	%r92534, %r101623, 2147483646;
	or.b32  	%r92535, %r92534, %r92533;
	ld.local.u32 	%r92536, [%rd13];
	shr.u32 	%r92537, %r92535, 1;
	and.b32  	%r92538, %r101623, 1;
	setp.eq.b32 	%p10728, %r92538, 1;
	selp.b32 	%r92539, -1727483681, 0, %p10728;
	xor.b32  	%r92540, %r92539, %r92536;
	xor.b32  	%r92541, %r92540, %r92537;
	st.local.u32 	[%rd12], %r92541;
	mov.b32 	%r101649, 0;
$L__BB3_1025:
	add.s32 	%r101655, %r101649, 1;
	st.local.u32 	[%rd5+2496], %r101655;
	mul.wide.s32 	%rd5802, %r101649, 4;
	add.s64 	%rd5803, %rd5, %rd5802;
	ld.local.u32 	%r92542, [%rd5803];
	shr.u32 	%r92543, %r92542, 11;
	xor.b32  	%r92544, %r92543, %r92542;
	shl.b32 	%r92545, %r92544, 7;
	and.b32  	%r92546, %r92545, -1658038656;
	xor.b32  	%r2296, %r92546, %r92544;
	setp.lt.s32 	%p10729, %r101649, 623;
	@%p10729 bra 	$L__BB3_1031;
	mov.b32 	%r101651, 0;
	mov.u64 	%rd6316, %rd5;
$L__BB3_1027:
	and.b32  	%r92548, %r101623, -2147483648;
	ld.local.u32 	%r92549, [%rd6316+4];
	and.b32  	%r92550, %r92549, 2147483646;
	or.b32  	%r92551, %r92550, %r92548;
	ld.local.u32 	%r92552, [%rd6316+1588];
	shr.u32 	%r92553, %r92551, 1;
	and.b32  	%r92554, %r92549, 1;
	setp.eq.b32 	%p10730, %r92554, 1;
	selp.b32 	%r92555, -1727483681, 0, %p10730;
	xor.b32  	%r92556, %r92555, %r92552;
	xor.b32  	%r92557, %r92556, %r92553;
	st.local.u32 	[%rd6316], %r92557;
	and.b32  	%r92558, %r92549, -2147483648;
	ld.local.u32 	%r92559, [%rd6316+8];
	and.b32  	%r92560, %r92559, 2147483646;
	or.b32  	%r92561, %r92560, %r92558;
	ld.local.u32 	%r92562, [%rd6316+1592];
	shr.u32 	%r92563, %r92561, 1;
	and.b32  	%r92564, %r92559, 1;
	setp.eq.b32 	%p10731, %r92564, 1;
	selp.b32 	%r92565, -1727483681, 0, %p10731;
	xor.b32  	%r92566, %r92565, %r92562;
	xor.b32  	%r92567, %r92566, %r92563;
	st.local.u32 	[%rd6316+4], %r92567;
	and.b32  	%r92568, %r92559, -2147483648;
	ld.local.u32 	%r2299, [%rd6316+12];
	and.b32  	%r92569, %r2299, 2147483646;
	or.b32  	%r92570, %r92569, %r92568;
	ld.local.u32 	%r92571, [%rd6316+1596];
	shr.u32 	%r92572, %r92570, 1;
	and.b32  	%r92573, %r2299, 1;
	setp.eq.b32 	%p10732, %r92573, 1;
	selp.b32 	%r92574, -1727483681, 0, %p10732;
	xor.b32  	%r92575, %r92574, %r92571;
	xor.b32  	%r92576, %r92575, %r92572;
	st.local.u32 	[%rd6316+8], %r92576;
	setp.ne.s32 	%p10733, %r101651, 224;
	@%p10733 bra 	$L__BB3_1095;
	ld.local.u32 	%r101652, [%rd9];
	mov.b32 	%r101653, 227;
$L__BB3_1029:
	mul.wide.u32 	%rd5804, %r101653, 4;
	add.s64 	%rd5805, %rd5, %rd5804;
	and.b32  	%r92587, %r101652, -2147483648;
	ld.local.u32 	%r92588, [%rd5805+4];
	and.b32  	%r92589, %r92588, 2147483646;
	or.b32  	%r92590, %r92589, %r92587;
	ld.local.u32 	%r92591, [%rd5805+-908];
	shr.u32 	%r92592, %r92590, 1;
	and.b32  	%r92593, %r92588, 1;
	setp.eq.b32 	%p10735, %r92593, 1;
	selp.b32 	%r92594, -1727483681, 0, %p10735;
	xor.b32  	%r92595, %r92594, %r92591;
	xor.b32  	%r92596, %r92595, %r92592;
	st.local.u32 	[%rd5805], %r92596;
	and.b32  	%r92597, %r92588, -2147483648;
	ld.local.u32 	%r92598, [%rd5805+8];
	and.b32  	%r92599, %r92598, 2147483646;
	or.b32  	%r92600, %r92599, %r92597;
	ld.local.u32 	%r92601, [%rd5805+-904];
	shr.u32 	%r92602, %r92600, 1;
	and.b32  	%r92603, %r92598, 1;
	setp.eq.b32 	%p10736, %r92603, 1;
	selp.b32 	%r92604, -1727483681, 0, %p10736;
	xor.b32  	%r92605, %r92604, %r92601;
	xor.b32  	%r92606, %r92605, %r92602;
	st.local.u32 	[%rd5805+4], %r92606;
	and.b32  	%r92607, %r92598, -2147483648;
	ld.local.u32 	%r92608, [%rd5805+12];
	and.b32  	%r92609, %r92608, 2147483646;
	or.b32  	%r92610, %r92609, %r92607;
	ld.local.u32 	%r92611, [%rd5805+-900];
	shr.u32 	%r92612, %r92610, 1;
	and.b32  	%r92613, %r92608, 1;
	setp.eq.b32 	%p10737, %r92613, 1;
	selp.b32 	%r92614, -1727483681, 0, %p10737;
	xor.b32  	%r92615, %r92614, %r92611;
	xor.b32  	%r92616, %r92615, %r92612;
	st.local.u32 	[%rd5805+8], %r92616;
	and.b32  	%r92617, %r92608, -2147483648;
	add.s32 	%r101653, %r101653, 4;
	ld.local.u32 	%r101652, [%rd5805+16];
	and.b32  	%r92618, %r101652, 2147483646;
	or.b32  	%r92619, %r92618, %r92617;
	ld.local.u32 	%r92620, [%rd5805+-896];
	shr.u32 	%r92621, %r92619, 1;
	and.b32  	%r92622, %r101652, 1;
	setp.eq.b32 	%p10738, %r92622, 1;
	selp.b32 	%r92623, -1727483681, 0, %p10738;
	xor.b32  	%r92624, %r92623, %r92620;
	xor.b32  	%r92625, %r92624, %r92621;
	st.local.u32 	[%rd5805+12], %r92625;
	setp.ne.s32 	%p10739, %r101653, 623;
	@%p10739 bra 	$L__BB3_1029;
	ld.local.u32 	%r92627, [%rd5+2492];
	and.b32  	%r92628, %r92627, -2147483648;
	ld.local.u32 	%r101623, [%rd5];
	and.b32  	%r92629, %r101623, 2147483646;
	or.b32  	%r92630, %r92629, %r92628;
	ld.local.u32 	%r92631, [%rd5+1584];
	shr.u32 	%r92632, %r92630, 1;
	and.b32  	%r92633, %r101623, 1;
	setp.eq.b32 	%p10740, %r92633, 1;
	selp.b32 	%r92634, -1727483681, 0, %p10740;
	xor.b32  	%r92635, %r92634, %r92631;
	xor.b32  	%r92636, %r92635, %r92632;
	st.local.u32 	[%rd5+2492], %r92636;
	mov.b32 	%r101655, 0;
$L__BB3_1031:
	setp.gt.u32 	%p10742, %r15023, %r15024;
	add.s32 	%r101675, %r101655, 1;
	st.local.u32 	[%rd5+2496], %r101675;
	mul.wide.s32 	%rd5806, %r101655, 4;
	add.s64 	%rd5807, %rd5, %rd5806;
	ld.local.u32 	%r92637, [%rd5807];
	shr.u32 	%r92638, %r92637, 11;
	xor.b32  	%r92639, %r92638, %r92637;
	shl.b32 	%r92640, %r92639, 7;
	and.b32  	%r92641, %r92640, -1658038656;
	xor.b32  	%r92642, %r92641, %r92639;
	shl.b32 	%r92643, %r92642, 15;
	and.b32  	%r92644, %r92643, -402653184;
	xor.b32  	%r92645, %r92644, %r92642;
	shr.u32 	%r92646, %r92645, 27;
	shl.b32 	%r92647, %r2257, 15;
	and.b32  	%r92648, %r92647, -402653184;
	xor.b32  	%r92649, %r92648, %r2257;
	shr.u32 	%r92650, %r92649, 7;
	and.b32  	%r92651, %r92650, 32505856;
	shl.b32 	%r92652, %r2270, 15;
	and.b32  	%r92653, %r92652, -402653184;
	xor.b32  	%r92654, %r92653, %r2270;
	shr.u32 	%r92655, %r92654, 12;
	and.b32  	%r92656, %r92655, 1015808;
	or.b32  	%r92657, %r92656, %r92651;
	shl.b32 	%r92658, %r2283, 15;
	and.b32  	%r92659, %r92658, -402653184;
	xor.b32  	%r92660, %r92659, %r2283;
	shr.u32 	%r92661, %r92660, 17;
	and.b32  	%r92662, %r92661, 31744;
	or.b32  	%r92663, %r92657, %r92662;
	shl.b32 	%r92664, %r2296, 15;
	and.b32  	%r92665, %r92664, -402653184;
	xor.b32  	%r92666, %r92665, %r2296;
	shr.u32 	%r92667, %r92666, 22;
	and.b32  	%r92668, %r92667, 992;
	or.b32  	%r92669, %r92663, %r92668;
	or.b32  	%r101659, %r92669, %r92646;
	mov.pred 	%p11869, 0;
	@%p10742 bra 	$L__BB3_1040;
	mov.pred 	%p11869, 0;
	mov.u32 	%r101664, %r101675;
	mov.u32 	%r101658, %r15023;
$L__BB3_1033:
	shl.b32 	%r2315, %r101659, 5;
	setp.lt.s32 	%p10744, %r101664, 624;
	@%p10744 bra 	$L__BB3_1039;
	mov.b32 	%r101661, 0;
$L__BB3_1035:
	mul.wide.u32 	%rd5808, %r101661, 4;
	add.s64 	%rd490, %rd5, %rd5808;
	and.b32  	%r92671, %r101623, -2147483648;
	ld.local.u32 	%r92672, [%rd490+4];
	and.b32  	%r92673, %r92672, 2147483646;
	or.b32  	%r92674, %r92673, %r92671;
	ld.local.u32 	%r92675, [%rd490+1588];
	shr.u32 	%r92676, %r92674, 1;
	and.b32  	%r92677, %r92672, 1;
	setp.eq.b32 	%p10745, %r92677, 1;
	selp.b32 	%r92678, -1727483681, 0, %p10745;
	xor.b32  	%r92679, %r92678, %r92675;
	xor.b32  	%r92680, %r92679, %r92676;
	st.local.u32 	[%rd490], %r92680;
	and.b32  	%r92681, %r92672, -2147483648;
	ld.local.u32 	%r92682, [%rd490+8];
	and.b32  	%r92683, %r92682, 2147483646;
	or.b32  	%r92684, %r92683, %r92681;
	ld.local.u32 	%r92685, [%rd490+1592];
	shr.u32 	%r92686, %r92684, 1;
	and.b32  	%r92687, %r92682, 1;
	setp.eq.b32 	%p10746, %r92687, 1;
	selp.b32 	%r92688, -1727483681, 0, %p10746;
	xor.b32  	%r92689, %r92688, %r92685;
	xor.b32  	%r92690, %r92689, %r92686;
	st.local.u32 	[%rd490+4], %r92690;
	and.b32  	%r92691, %r92682, -2147483648;
	ld.local.u32 	%r2318, [%rd490+12];
	and.b32  	%r92692, %r2318, 2147483646;
	or.b32  	%r92693, %r92692, %r92691;
	ld.local.u32 	%r92694, [%rd490+1596];
	shr.u32 	%r92695, %r92693, 1;
	and.b32  	%r92696, %r2318, 1;
	setp.eq.b32 	%p10747, %r92696, 1;
	selp.b32 	%r92697, -1727483681, 0, %p10747;
	xor.b32  	%r92698, %r92697, %r92694;
	xor.b32  	%r92699, %r92698, %r92695;
	st.local.u32 	[%rd490+8], %r92699;
	setp.ne.s32 	%p10748, %r101661, 224;
	@%p10748 bra 	$L__BB3_7188;
	ld.local.u32 	%r101662, [%rd9];
	mov.b32 	%r101663, 227;
$L__BB3_1037:
	mul.wide.u32 	%rd5809, %r101663, 4;
	add.s64 	%rd5810, %rd5, %rd5809;
	and.b32  	%r92710, %r101662, -2147483648;
	ld.local.u32 	%r92711, [%rd5810+4];
	and.b32  	%r92712, %r92711, 2147483646;
	or.b32  	%r92713, %r92712, %r92710;
	ld.local.u32 	%r92714, [%rd5810+-908];
	shr.u32 	%r92715, %r92713, 1;
	and.b32  	%r92716, %r92711, 1;
	setp.eq.b32 	%p10750, %r92716, 1;
	selp.b32 	%r92717, -1727483681, 0, %p10750;
	xor.b32  	%r92718, %r92717, %r92714;
	xor.b32  	%r92719, %r92718, %r92715;
	st.local.u32 	[%rd5810], %r92719;
	and.b32  	%r92720, %r92711, -2147483648;
	ld.local.u32 	%r92721, [%rd5810+8];
	and.b32  	%r92722, %r92721, 2147483646;
	or.b32  	%r92723, %r92722, %r92720;
	ld.local.u32 	%r92724, [%rd5810+-904];
	shr.u32 	%r92725, %r92723, 1;
	and.b32  	%r92726, %r92721, 1;
	setp.eq.b32 	%p10751, %r92726, 1;
	selp.b32 	%r92727, -1727483681, 0, %p10751;
	xor.b32  	%r92728, %r92727, %r92724;
	xor.b32  	%r92729, %r92728, %r92725;
	st.local.u32 	[%rd5810+4], %r92729;
	and.b32  	%r92730, %r92721, -2147483648;
	ld.local.u32 	%r92731, [%rd5810+12];
	and.b32  	%r92732, %r92731, 2147483646;
	or.b32  	%r92733, %r92732, %r92730;
	ld.local.u32 	%r92734, [%rd5810+-900];
	shr.u32 	%r92735, %r92733, 1;
	and.b32  	%r92736, %r92731, 1;
	setp.eq.b32 	%p10752, %r92736, 1;
	selp.b32 	%r92737, -1727483681, 0, %p10752;
	xor.b32  	%r92738, %r92737, %r92734;
	xor.b32  	%r92739, %r92738, %r92735;
	st.local.u32 	[%rd5810+8], %r92739;
	and.b32  	%r92740, %r92731, -2147483648;
	add.s32 	%r101663, %r101663, 4;
	ld.local.u32 	%r101662, [%rd5810+16];
	and.b32  	%r92741, %r101662, 2147483646;
	or.b32  	%r92742, %r92741, %r92740;
	ld.local.u32 	%r92743, [%rd5810+-896];
	shr.u32 	%r92744, %r92742, 1;
	and.b32  	%r92745, %r101662, 1;
	setp.eq.b32 	%p10753, %r92745, 1;
	selp.b32 	%r92746, -1727483681, 0, %p10753;
	xor.b32  	%r92747, %r92746, %r92743;
	xor.b32  	%r92748, %r92747, %r92744;
	st.local.u32 	[%rd5810+12], %r92748;
	setp.ne.s32 	%p10754, %r101663, 623;
	@%p10754 bra 	$L__BB3_1037;
	ld.local.u32 	%r92750, [%rd5+2492];
	and.b32  	%r92751, %r92750, -2147483648;
	ld.local.u32 	%r101623, [%rd5];
	and.b32  	%r92752, %r101623, 2147483646;
	or.b32  	%r92753, %r92752, %r92751;
	ld.local.u32 	%r92754, [%rd5+1584];
	shr.u32 	%r92755, %r92753, 1;
	and.b32  	%r92756, %r101623, 1;
	setp.eq.b32 	%p10755, %r92756, 1;
	selp.b32 	%r92757, -1727483681, 0, %p10755;
	xor.b32  	%r92758, %r92757, %r92754;
	xor.b32  	%r92759, %r92758, %r92755;
	st.local.u32 	[%rd5+2492], %r92759;
	mov.b32 	%r101664, 0;
$L__BB3_1039:
	add.s32 	%r101675, %r101664, 1;
	st.local.u32 	[%rd5+2496], %r101675;
	mul.wide.s32 	%rd5811, %r101664, 4;
	add.s64 	%rd5812, %rd5, %rd5811;
	ld.local.u32 	%r92760, [%rd5812];
	shr.u32 	%r92761, %r92760, 11;
	xor.b32  	%r92762, %r92761, %r92760;
	shl.b32 	%r92763, %r92762, 7;
	and.b32  	%r92764, %r92763, -1658038656;
	xor.b32  	%r92765, %r92764, %r92762;
	shl.b32 	%r92766, %r92765, 15;
	and.b32  	%r92767, %r92766, -402653184;
	xor.b32  	%r92768, %r92767, %r92765;
	shr.u32 	%r92769, %r92768, 27;
	and.b32  	%r92771, %r2315, 1073741792;
	or.b32  	%r101659, %r92769, %r92771;
	setp.eq.s32 	%p10756, %r101659, %r15021;
	or.pred  	%p11869, %p11869, %p10756;
	add.s32 	%r101658, %r101658, 1;
	setp.gt.u32 	%p10757, %r101658, %r15024;
	mov.u32 	%r101664, %r101675;
	@%p10757 bra 	$L__BB3_1040;
	bra.uni 	$L__BB3_1033;
$L__BB3_1040:
	setp.lt.s32 	%p10758, %r24, 1;
	@%p10758 bra 	$L__BB3_1049;
	mov.b32 	%r101670, 0;
$L__BB3_1042:
	setp.lt.s32 	%p10759, %r101675, 624;
	@%p10759 bra 	$L__BB3_1048;
	mov.b32 	%r101672, 0;
	mov.u64 	%rd6317, %rd5;
$L__BB3_1044:
	and.b32  	%r92774, %r101623, -2147483648;
	ld.local.u32 	%r92775, [%rd6317+4];
	and.b32  	%r92776, %r92775, 2147483646;
	or.b32  	%r92777, %r92776, %r92774;
	ld.local.u32 	%r92778, [%rd6317+1588];
	shr.u32 	%r92779, %r92777, 1;
	and.b32  	%r92780, %r92775, 1;
	setp.eq.b32 	%p10760, %r92780, 1;
	selp.b32 	%r92781, -1727483681, 0, %p10760;
	xor.b32  	%r92782, %r92781, %r92778;
	xor.b32  	%r92783, %r92782, %r92779;
	st.local.u32 	[%rd6317], %r92783;
	and.b32  	%r92784, %r92775, -2147483648;
	ld.local.u32 	%r92785, [%rd6317+8];
	and.b32  	%r92786, %r92785, 2147483646;
	or.b32  	%r92787, %r92786, %r92784;
	ld.local.u32 	%r92788, [%rd6317+1592];
	shr.u32 	%r92789, %r92787, 1;
	and.b32  	%r92790, %r92785, 1;
	setp.eq.b32 	%p10761, %r92790, 1;
	selp.b32 	%r92791, -1727483681, 0, %p10761;
	xor.b32  	%r92792, %r92791, %r92788;
	xor.b32  	%r92793, %r92792, %r92789;
	st.local.u32 	[%rd6317+4], %r92793;
	and.b32  	%r92794, %r92785, -2147483648;
	ld.local.u32 	%r2339, [%rd6317+12];
	and.b32  	%r92795, %r2339, 2147483646;
	or.b32  	%r92796, %r92795, %r92794;
	ld.local.u32 	%r92797, [%rd6317+1596];
	shr.u32 	%r92798, %r92796, 1;
	and.b32  	%r92799, %r2339, 1;
	setp.eq.b32 	%p10762, %r92799, 1;
	selp.b32 	%r92800, -1727483681, 0, %p10762;
	xor.b32  	%r92801, %r92800, %r92797;
	xor.b32  	%r92802, %r92801, %r92798;
	st.local.u32 	[%rd6317+8], %r92802;
	setp.ne.s32 	%p10763, %r101672, 224;
	@%p10763 bra 	$L__BB3_1094;
	ld.local.u32 	%r101673, [%rd9];
	mov.b32 	%r101674, 227;
$L__BB3_1046:
	mul.wide.u32 	%rd5813, %r101674, 4;
	add.s64 	%rd5814, %rd5, %rd5813;
	and.b32  	%r92813, %r101673, -2147483648;
	ld.local.u32 	%r92814, [%rd5814+4];
	and.b32  	%r92815, %r92814, 2147483646;
	or.b32  	%r92816, %r92815, %r92813;
	ld.local.u32 	%r92817, [%rd5814+-908];
	shr.u32 	%r92818, %r92816, 1;
	and.b32  	%r92819, %r92814, 1;
	setp.eq.b32 	%p10765, %r92819, 1;
	selp.b32 	%r92820, -1727483681, 0, %p10765;
	xor.b32  	%r92821, %r92820, %r92817;
	xor.b32  	%r92822, %r92821, %r92818;
	st.local.u32 	[%rd5814], %r92822;
	and.b32  	%r92823, %r92814, -2147483648;
	ld.local.u32 	%r92824, [%rd5814+8];
	and.b32  	%r92825, %r92824, 2147483646;
	or.b32  	%r92826, %r92825, %r92823;
	ld.local.u32 	%r92827, [%rd5814+-904];
	shr.u32 	%r92828, %r92826, 1;
	and.b32  	%r92829, %r92824, 1;
	setp.eq.b32 	%p10766, %r92829, 1;
	selp.b32 	%r92830, -1727483681, 0, %p10766;
	xor.b32  	%r92831, %r92830, %r92827;
	xor.b32  	%r92832, %r92831, %r92828;
	st.local.u32 	[%rd5814+4], %r92832;
	and.b32  	%r92833, %r92824, -2147483648;
	ld.local.u32 	%r92834, [%rd5814+12];
	and.b32  	%r92835, %r92834, 2147483646;
	or.b32  	%r92836, %r92835, %r92833;
	ld.local.u32 	%r92837, [%rd5814+-900];
	shr.u32 	%r92838, %r92836, 1;
	and.b32  	%r92839, %r92834, 1;
	setp.eq.b32 	%p10767, %r92839, 1;
	selp.b32 	%r92840, -1727483681, 0, %p10767;
	xor.b32  	%r92841, %r92840, %r92837;
	xor.b32  	%r92842, %r92841, %r92838;
	st.local.u32 	[%rd5814+8], %r92842;
	and.b32  	%r92843, %r92834, -2147483648;
	add.s32 	%r101674, %r101674, 4;
	ld.local.u32 	%r101673, [%rd5814+16];
	and.b32  	%r92844, %r101673, 2147483646;
	or.b32  	%r92845, %r92844, %r92843;
	ld.local.u32 	%r92846, [%rd5814+-896];
	shr.u32 	%r92847, %r92845, 1;
	and.b32  	%r92848, %r101673, 1;
	setp.eq.b32 	%p10768, %r92848, 1;
	selp.b32 	%r92849, -1727483681, 0, %p10768;
	xor.b32  	%r92850, %r92849, %r92846;
	xor.b32  	%r92851, %r92850, %r92847;
	st.local.u32 	[%rd5814+12], %r92851;
	setp.ne.s32 	%p10769, %r101674, 623;
	@%p10769 bra 	$L__BB3_1046;
	ld.local.u32 	%r92853, [%rd5+2492];
	and.b32  	%r92854, %r92853, -2147483648;
	ld.local.u32 	%r101623, [%rd5];
	and.b32  	%r92855, %r101623, 2147483646;
	or.b32  	%r92856, %r92855, %r92854;
	ld.local.u32 	%r92857, [%rd5+1584];
	shr.u32 	%r92858, %r92856, 1;
	and.b32  	%r92859, %r101623, 1;
	setp.eq.b32 	%p10770, %r92859, 1;
	selp.b32 	%r92860, -1727483681, 0, %p10770;
	xor.b32  	%r92861, %r92860, %r92857;
	xor.b32  	%r92862, %r92861, %r92858;
	st.local.u32 	[%rd5+2492], %r92862;
	mov.b32 	%r101675, 0;
$L__BB3_1048:
	add.s32 	%r101675, %r101675, 1;
	st.local.u32 	[%rd5+2496], %r101675;
	add.s32 	%r101670, %r101670, 1;
	setp.ne.s32 	%p10771, %r101670, %r24;
	@%p10771 bra 	$L__BB3_1042;
$L__BB3_1049:
	setp.lt.s32 	%p10772, %r101675, 624;
	@%p10772 bra 	$L__BB3_1055;
	mov.b32 	%r101680, 0;
	mov.u64 	%rd6318, %rd5;
$L__BB3_1051:
	and.b32  	%r92864, %r101623, -2147483648;
	ld.local.u32 	%r92865, [%rd6318+4];
	and.b32  	%r92866, %r92865, 2147483646;
	or.b32  	%r92867, %r92866, %r92864;
	ld.local.u32 	%r92868, [%rd6318+1588];
	shr.u32 	%r92869, %r92867, 1;
	and.b32  	%r92870, %r92865, 1;
	setp.eq.b32 	%p10773, %r92870, 1;
	selp.b32 	%r92871, -1727483681, 0, %p10773;
	xor.b32  	%r92872, %r92871, %r92868;
	xor.b32  	%r92873, %r92872, %r92869;
	st.local.u32 	[%rd6318], %r92873;
	and.b32  	%r92874, %r92865, -2147483648;
	ld.local.u32 	%r92875, [%rd6318+8];
	and.b32  	%r92876, %r92875, 2147483646;
	or.b32  	%r92877, %r92876, %r92874;
	ld.local.u32 	%r92878, [%rd6318+1592];
	shr.u32 	%r92879, %r92877, 1;
	and.b32  	%r92880, %r92875, 1;
	setp.eq.b32 	%p10774, %r92880, 1;
	selp.b32 	%r92881, -1727483681, 0, %p10774;
	xor.b32  	%r92882, %r92881, %r92878;
	xor.b32  	%r92883, %r92882, %r92879;
	st.local.u32 	[%rd6318+4], %r92883;
	and.b32  	%r92884, %r92875, -2147483648;
	ld.local.u32 	%r2354, [%rd6318+12];
	and.b32  	%r92885, %r2354, 2147483646;
	or.b32  	%r92886, %r92885, %r92884;
	ld.local.u32 	%r92887, [%rd6318+1596];
	shr.u32 	%r92888, %r92886, 1;
	and.b32  	%r92889, %r2354, 1;
	setp.eq.b32 	%p10775, %r92889, 1;
	selp.b32 	%r92890, -1727483681, 0, %p10775;
	xor.b32  	%r92891, %r92890, %r92887;
	xor.b32  	%r92892, %r92891, %r92888;
	st.local.u32 	[%rd6318+8], %r92892;
	setp.ne.s32 	%p10776, %r101680, 224;
	@%p10776 bra 	$L__BB3_1093;
	ld.local.u32 	%r101682, [%rd5+908];
	add.s64 	%rd6319, %rd5, 924;
	mov.b32 	%r101681, 0;
$L__BB3_1053:
	and.b32  	%r92903, %r101682, -2147483648;
	ld.local.u32 	%r92904, [%rd6319+-12];
	and.b32  	%r92905, %r92904, 2147483646;
	or.b32  	%r92906, %r92905, %r92903;
	ld.local.u32 	%r92907, [%rd6319+-924];
	shr.u32 	%r92908, %r92906, 1;
	and.b32  	%r92909, %r92904, 1;
	setp.eq.b32 	%p10778, %r92909, 1;
	selp.b32 	%r92910, -1727483681, 0, %p10778;
	xor.b32  	%r92911, %r92910, %r92907;
	xor.b32  	%r92912, %r92911, %r92908;
	st.local.u32 	[%rd6319+-16], %r92912;
	and.b32  	%r92913, %r92904, -2147483648;
	ld.local.u32 	%r92914, [%rd6319+-8];
	and.b32  	%r92915, %r92914, 2147483646;
	or.b32  	%r92916, %r92915, %r92913;
	ld.local.u32 	%r92917, [%rd6319+-920];
	shr.u32 	%r92918, %r92916, 1;
	and.b32  	%r92919, %r92914, 1;
	setp.eq.b32 	%p10779, %r92919, 1;
	selp.b32 	%r92920, -1727483681, 0, %p10779;
	xor.b32  	%r92921, %r92920, %r92917;
	xor.b32  	%r92922, %r92921, %r92918;
	st.local.u32 	[%rd6319+-12], %r92922;
	and.b32  	%r92923, %r92914, -2147483648;
	ld.local.u32 	%r92924, [%rd6319+-4];
	and.b32  	%r92925, %r92924, 2147483646;
	or.b32  	%r92926, %r92925, %r92923;
	ld.local.u32 	%r92927, [%rd6319+-916];
	shr.u32 	%r92928, %r92926, 1;
	and.b32  	%r92929, %r92924, 1;
	setp.eq.b32 	%p10780, %r92929, 1;
	selp.b32 	%r92930, -1727483681, 0, %p10780;
	xor.b32  	%r92931, %r92930, %r92927;
	xor.b32  	%r92932, %r92931, %r92928;
	st.local.u32 	[%rd6319+-8], %r92932;
	and.b32  	%r92933, %r92924, -2147483648;
	ld.local.u32 	%r101682, [%rd6319];
	and.b32  	%r92934, %r101682, 2147483646;
	or.b32  	%r92935, %r92934, %r92933;
	ld.local.u32 	%r92936, [%rd6319+-912];
	shr.u32 	%r92937, %r92935, 1;
	and.b32  	%r92938, %r101682, 1;
	setp.eq.b32 	%p10781, %r92938, 1;
	selp.b32 	%r92939, -1727483681, 0, %p10781;
	xor.b32  	%r92940, %r92939, %r92936;
	xor.b32  	%r92941, %r92940, %r92937;
	st.local.u32 	[%rd6319+-4], %r92941;
	add.s32 	%r101681, %r101681, 4;
	add.s64 	%rd6319, %rd6319, 16;
	setp.ne.s32 	%p10782, %r101681, 396;
	@%p10782 bra 	$L__BB3_1053;
	ld.local.u32 	%r92943, [%rd12];
	and.b32  	%r92944, %r92943, -2147483648;
	ld.local.u32 	%r101623, [%rd14];
	and.b32  	%r92945, %r101623, 2147483646;
	or.b32  	%r92946, %r92945, %r92944;
	ld.local.u32 	%r92947, [%rd13];
	shr.u32 	%r92948, %r92946, 1;
	and.b32  	%r92949, %r101623, 1;
	setp.eq.b32 	%p10783, %r92949, 1;
	selp.b32 	%r92950, -1727483681, 0, %p10783;
	xor.b32  	%r92951, %r92950, %r92947;
	xor.b32  	%r92952, %r92951, %r92948;
	st.local.u32 	[%rd12], %r92952;
	mov.b32 	%r101675, 0;
$L__BB3_1055:
	add.s32 	%r101690, %r101675, 1;
	st.local.u32 	[%rd5+2496], %r101690;
	mul.wide.s32 	%rd5815, %r101675, 4;
	add.s64 	%rd5816, %rd5, %rd5815;
	ld.local.u32 	%r92953, [%rd5816];
	shr.u32 	%r92954, %r92953, 11;
	xor.b32  	%r92955, %r92954, %r92953;
	shl.b32 	%r92956, %r92955, 7;
	and.b32  	%r92957, %r92956, -1658038656;
	xor.b32  	%r2364, %r92957, %r92955;
	setp.lt.s32 	%p10784, %r101675, 623;
	@%p10784 bra 	$L__BB3_1061;
	mov.b32 	%r101686, 0;
	mov.u64 	%rd6320, %rd5;
$L__BB3_1057:
	and.b32  	%r92959, %r101623, -2147483648;
	ld.local.u32 	%r92960, [%rd6320+4];
	and.b32  	%r92961, %r92960, 2147483646;
	or.b32  	%r92962, %r92961, %r92959;
	ld.local.u32 	%r92963, [%rd6320+1588];
	shr.u32 	%r92964, %r92962, 1;
	and.b32  	%r92965, %r92960, 1;
	setp.eq.b32 	%p10785, %r92965, 1;
	selp.b32 	%r92966, -1727483681, 0, %p10785;
	xor.b32  	%r92967, %r92966, %r92963;
	xor.b32  	%r92968, %r92967, %r92964;
	st.local.u32 	[%rd6320], %r92968;
	and.b32  	%r92969, %r92960, -2147483648;
	ld.local.u32 	%r92970, [%rd6320+8];
	and.b32  	%r92971, %r92970, 2147483646;
	or.b32  	%r92972, %r92971, %r92969;
	ld.local.u32 	%r92973, [%rd6320+1592];
	shr.u32 	%r92974, %r92972, 1;
	and.b32  	%r92975, %r92970, 1;
	setp.eq.b32 	%p10786, %r92975, 1;
	selp.b32 	%r92976, -1727483681, 0, %p10786;
	xor.b32  	%r92977, %r92976, %r92973;
	xor.b32  	%r92978, %r92977, %r92974;
	st.local.u32 	[%rd6320+4], %r92978;
	and.b32  	%r92979, %r92970, -2147483648;
	ld.local.u32 	%r2367, [%rd6320+12];
	and.b32  	%r92980, %r2367, 2147483646;
	or.b32  	%r92981, %r92980, %r92979;
	ld.local.u32 	%r92982, [%rd6320+1596];
	shr.u32 	%r92983, %r92981, 1;
	and.b32  	%r92984, %r2367, 1;
	setp.eq.b32 	%p10787, %r92984, 1;
	selp.b32 	%r92985, -1727483681, 0, %p10787;
	xor.b32  	%r92986, %r92985, %r92982;
	xor.b32  	%r92987, %r92986, %r92983;
	st.local.u32 	[%rd6320+8], %r92987;
	setp.ne.s32 	%p10788, %r101686, 224;
	@%p10788 bra 	$L__BB3_1092;
	ld.local.u32 	%r101688, [%rd5+908];
	add.s64 	%rd6321, %rd5, 924;
	mov.b32 	%r101687, 0;
$L__BB3_1059:
	and.b32  	%r92998, %r101688, -2147483648;
	ld.local.u32 	%r92999, [%rd6321+-12];
	and.b32  	%r93000, %r92999, 2147483646;
	or.b32  	%r93001, %r93000, %r92998;
	ld.local.u32 	%r93002, [%rd6321+-924];
	shr.u32 	%r93003, %r93001, 1;
	and.b32  	%r93004, %r92999, 1;
	setp.eq.b32 	%p10790, %r93004, 1;
	selp.b32 	%r93005, -1727483681, 0, %p10790;
	xor.b32  	%r93006, %r93005, %r93002;
	xor.b32  	%r93007, %r93006, %r93003;
	st.local.u32 	[%rd6321+-16], %r93007;
	and.b32  	%r93008, %r92999, -2147483648;
	ld.local.u32 	%r93009, [%rd6321+-8];
	and.b32  	%r93010, %r93009, 2147483646;
	or.b32  	%r93011, %r93010, %r93008;
	ld.local.u32 	%r93012, [%rd6321+-920];
	shr.u32 	%r93013, %r93011, 1;
	and.b32  	%r93014, %r93009, 1;
	setp.eq.b32 	%p10791, %r93014, 1;
	selp.b32 	%r93015, -1727483681, 0, %p10791;
	xor.b32  	%r93016, %r93015, %r93012;
	xor.b32  	%r93017, %r93016, %r93013;
	st.local.u32 	[%rd6321+-12], %r93017;
	and.b32  	%r93018, %r93009, -2147483648;
	ld.local.u32 	%r93019, [%rd6321+-4];
	and.b32  	%r93020, %r93019, 2147483646;
	or.b32  	%r93021, %r93020, %r93018;
	ld.local.u32 	%r93022, [%rd6321+-916];
	shr.u32 	%r93023, %r93021, 1;
	and.b32  	%r93024, %r93019, 1;
	setp.eq.b32 	%p10792, %r93024, 1;
	selp.b32 	%r93025, -1727483681, 0, %p10792;
	xor.b32  	%r93026, %r93025, %r93022;
	xor.b32  	%r93027, %r93026, %r93023;
	st.local.u32 	[%rd6321+-8], %r93027;
	and.b32  	%r93028, %r93019, -2147483648;
	ld.local.u32 	%r101688, [%rd6321];
	and.b32  	%r93029, %r101688, 2147483646;
	or.b32  	%r93030, %r93029, %r93028;
	ld.local.u32 	%r93031, [%rd6321+-912];
	shr.u32 	%r93032, %r93030, 1;
	and.b32  	%r93033, %r101688, 1;
	setp.eq.b32 	%p10793, %r93033, 1;
	selp.b32 	%r93034, -1727483681, 0, %p10793;
	xor.b32  	%r93035, %r93034, %r93031;
	xor.b32  	%r93036, %r93035, %r93032;
	st.local.u32 	[%rd6321+-4], %r93036;
	add.s32 	%r101687, %r101687, 4;
	add.s64 	%rd6321, %rd6321, 16;
	setp.ne.s32 	%p10794, %r101687, 396;
	@%p10794 bra 	$L__BB3_1059;
	ld.local.u32 	%r93038, [%rd12];
	and.b32  	%r93039, %r93038, -2147483648;
	ld.local.u32 	%r101623, [%rd14];
	and.b32  	%r93040, %r101623, 2147483646;
	or.b32  	%r93041, %r93040, %r93039;
	ld.local.u32 	%r93042, [%rd13];
	shr.u32 	%r93043, %r93041, 1;
	and.b32  	%r93044, %r101623, 1;
	setp.eq.b32 	%p10795, %r93044, 1;
	selp.b32 	%r93045, -1727483681, 0, %p10795;
	xor.b32  	%r93046, %r93045, %r93042;
	xor.b32  	%r93047, %r93046, %r93043;
	st.local.u32 	[%rd12], %r93047;
	mov.b32 	%r101690, 0;
$L__BB3_1061:
	add.s32 	%r101696, %r101690, 1;
	st.local.u32 	[%rd5+2496], %r101696;
	mul.wide.s32 	%rd5817, %r101690, 4;
	add.s64 	%rd5818, %rd5, %rd5817;
	ld.local.u32 	%r93048, [%rd5818];
	shr.u32 	%r93049, %r93048, 11;
	xor.b32  	%r93050, %r93049, %r93048;
	shl.b32 	%r93051, %r93050, 7;
	and.b32  	%r93052, %r93051, -1658038656;
	xor.b32  	%r2377, %r93052, %r93050;
	setp.lt.s32 	%p10796, %r101690, 623;
	@%p10796 bra 	$L__BB3_1067;
	mov.b32 	%r101692, 0;
	mov.u64 	%rd6322, %rd5;
$L__BB3_1063:
	and.b32  	%r93054, %r101623, -2147483648;
	ld.local.u32 	%r93055, [%rd6322+4];
	and.b32  	%r93056, %r93055, 2147483646;
	or.b32  	%r93057, %r93056, %r93054;
	ld.local.u32 	%r93058, [%rd6322+1588];
	shr.u32 	%r93059, %r93057, 1;
	and.b32  	%r93060, %r93055, 1;
	setp.eq.b32 	%p10797, %r93060, 1;
	selp.b32 	%r93061, -1727483681, 0, %p10797;
	xor.b32  	%r93062, %r93061, %r93058;
	xor.b32  	%r93063, %r93062, %r93059;
	st.local.u32 	[%rd6322], %r93063;
	and.b32  	%r93064, %r93055, -2147483648;
	ld.local.u32 	%r93065, [%rd6322+8];
	and.b32  	%r93066, %r93065, 2147483646;
	or.b32  	%r93067, %r93066, %r93064;
	ld.local.u32 	%r93068, [%rd6322+1592];
	shr.u32 	%r93069, %r93067, 1;
	and.b32  	%r93070, %r93065, 1;
	setp.eq.b32 	%p10798, %r93070, 1;
	selp.b32 	%r93071, -1727483681, 0, %p10798;
	xor.b32  	%r93072, %r93071, %r93068;
	xor.b32  	%r93073, %r93072, %r93069;
	st.local.u32 	[%rd6322+4], %r93073;
	and.b32  	%r93074, %r93065, -2147483648;
	ld.local.u32 	%r2380, [%rd6322+12];
	and.b32  	%r93075, %r2380, 2147483646;
	or.b32  	%r93076, %r93075, %r93074;
	ld.local.u32 	%r93077, [%rd6322+1596];
	shr.u32 	%r93078, %r93076, 1;
	and.b32  	%r93079, %r2380, 1;
	setp.eq.b32 	%p10799, %r93079, 1;
	selp.b32 	%r93080, -1727483681, 0, %p10799;
	xor.b32  	%r93081, %r93080, %r93077;
	xor.b32  	%r93082, %r93081, %r93078;
	st.local.u32 	[%rd6322+8], %r93082;
	setp.ne.s32 	%p10800, %r101692, 224;
	@%p10800 bra 	$L__BB3_1091;
	ld.local.u32 	%r101694, [%rd5+908];
	add.s64 	%rd6323, %rd5, 924;
	mov.b32 	%r101693, 0;
$L__BB3_1065:
	and.b32  	%r93093, %r101694, -2147483648;
	ld.local.u32 	%r93094, [%rd6323+-12];
	and.b32  	%r93095, %r93094, 2147483646;
	or.b32  	%r93096, %r93095, %r93093;
	ld.local.u32 	%r93097, [%rd6323+-924];
	shr.u32 	%r93098, %r93096, 1;
	and.b32  	%r93099, %r93094, 1;
	setp.eq.b32 	%p10802, %r93099, 1;
	selp.b32 	%r93100, -1727483681, 0, %p10802;
	xor.b32  	%r93101, %r93100, %r93097;
	xor.b32  	%r93102, %r93101, %r93098;
	st.local.u32 	[%rd6323+-16], %r93102;
	and.b32  	%r93103, %r93094, -2147483648;
	ld.local.u32 	%r93104, [%rd6323+-8];
	and.b32  	%r93105, %r93104, 2147483646;
	or.b32  	%r93106, %r93105, %r93103;
	ld.local.u32 	%r93107, [%rd6323+-920];
	shr.u32 	%r93108, %r93106, 1;
	and.b32  	%r93109, %r93104, 1;
	setp.eq.b32 	%p10803, %r93109, 1;
	selp.b32 	%r93110, -1727483681, 0, %p10803;
	xor.b32  	%r93111, %r93110, %r93107;
	xor.b32  	%r93112, %r93111, %r93108;
	st.local.u32 	[%rd6323+-12], %r93112;
	and.b32  	%r93113, %r93104, -2147483648;
	ld.local.u32 	%r93114, [%rd6323+-4];
	and.b32  	%r93115, %r93114, 2147483646;
	or.b32  	%r93116, %r93115, %r93113;
	ld.local.u32 	%r93117, [%rd6323+-916];
	shr.u32 	%r93118, %r93116, 1;
	and.b32  	%r93119, %r93114, 1;
	setp.eq.b32 	%p10804, %r93119, 1;
	selp.b32 	%r93120, -1727483681, 0, %p10804;
	xor.b32  	%r93121, %r93120, %r93117;
	xor.b32  	%r93122, %r93121, %r93118;
	st.local.u32 	[%rd6323+-8], %r93122;
	and.b32  	%r93123, %r93114, -2147483648;
	ld.local.u32 	%r101694, [%rd6323];
	and.b32  	%r93124, %r101694, 2147483646;
	or.b32  	%r93125, %r93124, %r93123;
	ld.local.u32 	%r93126, [%rd6323+-912];
	shr.u32 	%r93127, %r93125, 1;
	and.b32  	%r93128, %r101694, 1;
	setp.eq.b32 	%p10805, %r93128, 1;
	selp.b32 	%r93129, -1727483681, 0, %p10805;
	xor.b32  	%r93130, %r93129, %r93126;
	xor.b32  	%r93131, %r93130, %r93127;
	st.local.u32 	[%rd6323+-4], %r93131;
	add.s32 	%r101693, %r101693, 4;
	add.s64 	%rd6323, %rd6323, 16;
	setp.ne.s32 	%p10806, %r101693, 396;
	@%p10806 bra 	$L__BB3_1065;
	ld.local.u32 	%r93133, [%rd12];
	and.b32  	%r93134, %r93133, -2147483648;
	ld.local.u32 	%r101623, [%rd14];
	and.b32  	%r93135, %r101623, 2147483646;
	or.b32  	%r93136, %r93135, %r93134;
	ld.local.u32 	%r93137, [%rd13];
	shr.u32 	%r93138, %r93136, 1;
	and.b32  	%r93139, %r101623, 1;
	setp.eq.b32 	%p10807, %r93139, 1;
	selp.b32 	%r93140, -1727483681, 0, %p10807;
	xor.b32  	%r93141, %r93140, %r93137;
	xor.b32  	%r93142, %r93141, %r93138;
	st.local.u32 	[%rd12], %r93142;
	mov.b32 	%r101696, 0;
$L__BB3_1067:
	add.s32 	%r101702, %r101696, 1;
	st.local.u32 	[%rd5+2496], %r101702;
	mul.wide.s32 	%rd5819, %r101696, 4;
	add.s64 	%rd5820, %rd5, %rd5819;
	ld.local.u32 	%r93143, [%rd5820];
	shr.u32 	%r93144, %r93143, 11;
	xor.b32  	%r93145, %r93144, %r93143;
	shl.b32 	%r93146, %r93145, 7;
	and.b32  	%r93147, %r93146, -1658038656;
	xor.b32  	%r2390, %r93147, %r93145;
	setp.lt.s32 	%p10808, %r101696, 623;
	@%p10808 bra 	$L__BB3_1073;
	mov.b32 	%r101698, 0;
	mov.u64 	%rd6324, %rd5;
$L__BB3_1069:
	and.b32  	%r93149, %r101623, -2147483648;
	ld.local.u32 	%r93150, [%rd6324+4];
	and.b32  	%r93151, %r93150, 2147483646;
	or.b32  	%r93152, %r93151, %r93149;
	ld.local.u32 	%r93153, [%rd6324+1588];
	shr.u32 	%r93154, %r93152, 1;
	and.b32  	%r93155, %r93150, 1;
	setp.eq.b32 	%p10809, %r93155, 1;
	selp.b32 	%r93156, -1727483681, 0, %p10809;
	xor.b32  	%r93157, %r93156, %r93153;
	xor.b32  	%r93158, %r93157, %r93154;
	st.local.u32 	[%rd6324], %r93158;
	and.b32  	%r93159, %r93150, -2147483648;
	ld.local.u32 	%r93160, [%rd6324+8];
	and.b32  	%r93161, %r93160, 2147483646;
	or.b32  	%r93162, %r93161, %r93159;
	ld.local.u32 	%r93163, [%rd6324+1592];
	shr.u32 	%r93164, %r93162, 1;
	and.b32  	%r93165, %r93160, 1;
	setp.eq.b32 	%p10810, %r93165, 1;
	selp.b32 	%r93166, -1727483681, 0, %p10810;
	xor.b32  	%r93167, %r93166, %r93163;
	xor.b32  	%r93168, %r93167, %r93164;
	st.local.u32 	[%rd6324+4], %r93168;
	and.b32  	%r93169, %r93160, -2147483648;
	ld.local.u32 	%r2393, [%rd6324+12];
	and.b32  	%r93170, %r2393, 2147483646;
	or.b32  	%r93171, %r93170, %r93169;
	ld.local.u32 	%r93172, [%rd6324+1596];
	shr.u32 	%r93173, %r93171, 1;
	and.b32  	%r93174, %r2393, 1;
	setp.eq.b32 	%p10811, %r93174, 1;
	selp.b32 	%r93175, -1727483681, 0, %p10811;
	xor.b32  	%r93176, %r93175, %r93172;
	xor.b32  	%r93177, %r93176, %r93173;
	st.local.u32 	[%rd6324+8], %r93177;
	setp.ne.s32 	%p10812, %r101698, 224;
	@%p10812 bra 	$L__BB3_1090;
	ld.local.u32 	%r101700, [%rd5+908];
	add.s64 	%rd6325, %rd5, 924;
	mov.b32 	%r101699, 0;
$L__BB3_1071:
	and.b32  	%r93188, %r101700, -2147483648;
	ld.local.u32 	%r93189, [%rd6325+-12];
	and.b32  	%r93190, %r93189, 2147483646;
	or.b32  	%r93191, %r93190, %r93188;
	ld.local.u32 	%r93192, [%rd6325+-924];
	shr.u32 	%r93193, %r93191, 1;
	and.b32  	%r93194, %r93189, 1;
	setp.eq.b32 	%p10814, %r93194, 1;
	selp.b32 	%r93195, -1727483681, 0, %p10814;
	xor.b32  	%r93196, %r93195, %r93192;
	xor.b32  	%r93197, %r93196, %r93193;
	st.local.u32 	[%rd6325+-16], %r93197;
	and.b32  	%r93198, %r93189, -2147483648;
	ld.local.u32 	%r93199, [%rd6325+-8];
	and.b32  	%r93200, %r93199, 2147483646;
	or.b32  	%r93201, %r93200, %r93198;
	ld.local.u32 	%r93202, [%rd6325+-920];
	shr.u32 	%r93203, %r93201, 1;
	and.b32  	%r93204, %r93199, 1;
	setp.eq.b32 	%p10815, %r93204, 1;
	selp.b32 	%r93205, -1727483681, 0, %p10815;
	xor.b32  	%r93206, %r93205, %r93202;
	xor.b32  	%r93207, %r93206, %r93203;
	st.local.u32 	[%rd6325+-12], %r93207;
	and.b32  	%r93208, %r93199, -2147483648;
	ld.local.u32 	%r93209, [%rd6325+-4];
	and.b32  	%r93210, %r93209, 2147483646;
	or.b32  	%r93211, %r93210, %r93208;
	ld.local.u32 	%r93212, [%rd6325+-916];
	shr.u32 	%r93213, %r93211, 1;
	and.b32  	%r93214, %r93209, 1;
	setp.eq.b32 	%p10816, %r93214, 1;
	selp.b32 	%r93215, -1727483681, 0, %p10816;
	xor.b32  	%r93216, %r93215, %r93212;
	xor.b32  	%r93217, %r93216, %r93213;
	st.local.u32 	[%rd6325+-8], %r93217;
	and.b32  	%r93218, %r93209, -2147483648;
	ld.local.u32 	%r101700, [%rd6325];
	and.b32  	%r93219, %r101700, 2147483646;
	or.b32  	%r93220, %r93219, %r93218;
	ld.local.u32 	%r93221, [%rd6325+-912];
	shr.u32 	%r93222, %r93220, 1;
	and.b32  	%r93223, %r101700, 1;
	setp.eq.b32 	%p10817, %r93223, 1;
	selp.b32 	%r93224, -1727483681, 0, %p10817;
	xor.b32  	%r93225, %r93224, %r93221;
	xor.b32  	%r93226, %r93225, %r93222;
	st.local.u32 	[%rd6325+-4], %r93226;
	add.s32 	%r101699, %r101699, 4;
	add.s64 	%rd6325, %rd6325, 16;
	setp.ne.s32 	%p10818, %r101699, 396;
	@%p10818 bra 	$L__BB3_1071;
	ld.local.u32 	%r93228, [%rd12];
	and.b32  	%r93229, %r93228, -2147483648;
	ld.local.u32 	%r101623, [%rd14];
	and.b32  	%r93230, %r101623, 2147483646;
	or.b32  	%r93231, %r93230, %r93229;
	ld.local.u32 	%r93232, [%rd13];
	shr.u32 	%r93233, %r93231, 1;
	and.b32  	%r93234, %r101623, 1;
	setp.eq.b32 	%p10819, %r93234, 1;
	selp.b32 	%r93235, -1727483681, 0, %p10819;
	xor.b32  	%r93236, %r93235, %r93232;
	xor.b32  	%r93237, %r93236, %r93233;
	st.local.u32 	[%rd12], %r93237;
	mov.b32 	%r101702, 0;
$L__BB3_1073:
	add.s32 	%r101708, %r101702, 1;
	st.local.u32 	[%rd5+2496], %r101708;
	mul.wide.s32 	%rd5821, %r101702, 4;
	add.s64 	%rd5822, %rd5, %rd5821;
	ld.local.u32 	%r93238, [%rd5822];
	shr.u32 	%r93239, %r93238, 11;
	xor.b32  	%r93240, %r93239, %r93238;
	shl.b32 	%r93241, %r93240, 7;
	and.b32  	%r93242, %r93241, -1658038656;
	xor.b32  	%r2403, %r93242, %r93240;
	setp.lt.s32 	%p10820, %r101702, 623;
	@%p10820 bra 	$L__BB3_1079;
	mov.b32 	%r101704, 0;
	mov.u64 	%rd6326, %rd5;
$L__BB3_1075:
	and.b32  	%r93244, %r101623, -2147483648;
	ld.local.u32 	%r93245, [%rd6326+4];
	and.b32  	%r93246, %r93245, 2147483646;
	or.b32  	%r93247, %r93246, %r93244;
	ld.local.u32 	%r93248, [%rd6326+1588];
	shr.u32 	%r93249, %r93247, 1;
	and.b32  	%r93250, %r93245, 1;
	setp.eq.b32 	%p10821, %r93250, 1;
	selp.b32 	%r93251, -1727483681, 0, %p10821;
	xor.b32  	%r93252, %r93251, %r93248;
	xor.b32  	%r93253, %r93252, %r93249;
	st.local.u32 	[%rd6326], %r93253;
	and.b32  	%r93254, %r93245, -2147483648;
	ld.local.u32 	%r93255, [%rd6326+8];
	and.b32  	%r93256, %r93255, 2147483646;
	or.b32  	%r93257, %r93256, %r93254;
	ld.local.u32 	%r93258, [%rd6326+1592];
	shr.u32 	%r93259, %r93257, 1;
	and.b32  	%r93260, %r93255, 1;
	setp.eq.b32 	%p10822, %r93260, 1;
	selp.b32 	%r93261, -1727483681, 0, %p10822;
	xor.b32  	%r93262, %r93261, %r93258;
	xor.b32  	%r93263, %r93262, %r93259;
	st.local.u32 	[%rd6326+4], %r93263;
	and.b32  	%r93264, %r93255, -2147483648;
	ld.local.u32 	%r2406, [%rd6326+12];
	and.b32  	%r93265, %r2406, 2147483646;
	or.b32  	%r93266, %r93265, %r93264;
	ld.local.u32 	%r93267, [%rd6326+1596];
	shr.u32 	%r93268, %r93266, 1;
	and.b32  	%r93269, %r2406, 1;
	setp.eq.b32 	%p10823, %r93269, 1;
	selp.b32 	%r93270, -1727483681, 0, %p10823;
	xor.b32  	%r93271, %r93270, %r93267;
	xor.b32  	%r93272, %r93271, %r93268;
	st.local.u32 	[%rd6326+8], %r93272;
	setp.ne.s32 	%p10824, %r101704, 224;
	@%p10824 bra 	$L__BB3_1089;
	ld.local.u32 	%r101705, [%rd9];
	mov.b32 	%r101706, 227;
$L__BB3_1077:
	mul.wide.u32 	%rd5823, %r101706, 4;
	add.s64 	%rd5824, %rd5, %rd5823;
	and.b32  	%r93283, %r101705, -2147483648;
	ld.local.u32 	%r93284, [%rd5824+4];
	and.b32  	%r93285, %r93284, 2147483646;
	or.b32  	%r93286, %r93285, %r93283;
	ld.local.u32 	%r93287, [%rd5824+-908];
	shr.u32 	%r93288, %r93286, 1;
	and.b32  	%r93289, %r93284, 1;
	setp.eq.b32 	%p10826, %r93289, 1;
	selp.b32 	%r93290, -1727483681, 0, %p10826;
	xor.b32  	%r93291, %r93290, %r93287;
	xor.b32  	%r93292, %r93291, %r93288;
	st.local.u32 	[%rd5824], %r93292;
	and.b32  	%r93293, %r93284, -2147483648;
	ld.local.u32 	%r93294, [%rd5824+8];
	and.b32  	%r93295, %r93294, 2147483646;
	or.b32  	%r93296, %r93295, %r93293;
	ld.local.u32 	%r93297, [%rd5824+-904];
	shr.u32 	%r93298, %r93296, 1;
	and.b32  	%r93299, %r93294, 1;
	setp.eq.b32 	%p10827, %r93299, 1;
	selp.b32 	%r93300, -1727483681, 0, %p10827;
	xor.b32  	%r93301, %r93300, %r93297;
	xor.b32  	%r93302, %r93301, %r93298;
	st.local.u32 	[%rd5824+4], %r93302;
	and.b32  	%r93303, %r93294, -2147483648;
	ld.local.u32 	%r93304, [%rd5824+12];
	and.b32  	%r93305, %r93304, 2147483646;
	or.b32  	%r93306, %r93305, %r93303;
	ld.local.u32 	%r93307, [%rd5824+-900];
	shr.u32 	%r93308, %r93306, 1;
	and.b32  	%r93309, %r93304, 1;
	setp.eq.b32 	%p10828, %r93309, 1;
	selp.b32 	%r93310, -1727483681, 0, %p10828;
	xor.b32  	%r93311, %r93310, %r93307;
	xor.b32  	%r93312, %r93311, %r93308;
	st.local.u32 	[%rd5824+8], %r93312;
	and.b32  	%r93313, %r93304, -2147483648;
	add.s32 	%r101706, %r101706, 4;
	ld.local.u32 	%r101705, [%rd5824+16];
	and.b32  	%r93314, %r101705, 2147483646;
	or.b32  	%r93315, %r93314, %r93313;
	ld.local.u32 	%r93316, [%rd5824+-896];
	shr.u32 	%r93317, %r93315, 1;
	and.b32  	%r93318, %r101705, 1;
	setp.eq.b32 	%p10829, %r93318, 1;
	selp.b32 	%r93319, -1727483681, 0, %p10829;
	xor.b32  	%r93320, %r93319, %r93316;
	xor.b32  	%r93321, %r93320, %r93317;
	st.local.u32 	[%rd5824+12], %r93321;
	setp.ne.s32 	%p10830, %r101706, 623;
	@%p10830 bra 	$L__BB3_1077;
	ld.local.u32 	%r93323, [%rd5+2492];
	and.b32  	%r93324, %r93323, -2147483648;
	ld.local.u32 	%r101623, [%rd5];
	and.b32  	%r93325, %r101623, 2147483646;
	or.b32  	%r93326, %r93325, %r93324;
	ld.local.u32 	%r93327, [%rd5+1584];
	shr.u32 	%r93328, %r93326, 1;
	and.b32  	%r93329, %r101623, 1;
	setp.eq.b32 	%p10831, %r93329, 1;
	selp.b32 	%r93330, -1727483681, 0, %p10831;
	xor.b32  	%r93331, %r93330, %r93327;
	xor.b32  	%r93332, %r93331, %r93328;
	st.local.u32 	[%rd5+2492], %r93332;
	mov.b32 	%r101708, 0;
$L__BB3_1079:
	setp.gt.u32 	%p10833, %r15025, %r15026;
	add.s32 	%r101717, %r101708, 1;
	st.local.u32 	[%rd5+2496], %r101717;
	mul.wide.s32 	%rd5825, %r101708, 4;
	add.s64 	%rd5826, %rd5, %rd5825;
	ld.local.u32 	%r93333, [%rd5826];
	shr.u32 	%r93334, %r93333, 11;
	xor.b32  	%r93335, %r93334, %r93333;
	shl.b32 	%r93336, %r93335, 7;
	and.b32  	%r93337, %r93336, -1658038656;
	xor.b32  	%r93338, %r93337, %r93335;
	shl.b32 	%r93339, %r93338, 15;
	and.b32  	%r93340, %r93339, -402653184;
	xor.b32  	%r93341, %r93340, %r93338;
	shr.u32 	%r93342, %r93341, 27;
	shl.b32 	%r93343, %r2364, 15;
	and.b32  	%r93344, %r93343, -402653184;
	xor.b32  	%r93345, %r93344, %r2364;
	shr.u32 	%r93346, %r93345, 7;
	and.b32  	%r93347, %r93346, 32505856;
	shl.b32 	%r93348, %r2377, 15;
	and.b32  	%r93349, %r93348, -402653184;
	xor.b32  	%r93350, %r93349, %r2377;
	shr.u32 	%r93351, %r93350, 12;
	and.b32  	%r93352, %r93351, 1015808;
	or.b32  	%r93353, %r93352, %r93347;
	shl.b32 	%r93354, %r2390, 15;
	and.b32  	%r93355, %r93354, -402653184;
	xor.b32  	%r93356, %r93355, %r2390;
	shr.u32 	%r93357, %r93356, 17;
	and.b32  	%r93358, %r93357, 31744;
	or.b32  	%r93359, %r93353, %r93358;
	shl.b32 	%r93360, %r2403, 15;
	and.b32  	%r93361, %r93360, -402653184;
	xor.b32  	%r93362, %r93361, %r2403;
	shr.u32 	%r93363, %r93362, 22;
	and.b32  	%r93364, %r93363, 992;
	or.b32  	%r93365, %r93359, %r93364;
	or.b32  	%r101712, %r93365, %r93342;
	mov.pred 	%p11871, 0;
	@%p10833 bra 	$L__BB3_1088;
	mov.pred 	%p11871, 0;
	mov.u32 	%r101711, %r15025;
$L__BB3_1081:
	shl.b32 	%r2423, %r101712, 5;
	setp.lt.s32 	%p10835, %r101717, 624;
	@%p10835 bra 	$L__BB3_1087;
	mov.b32 	%r101714, 0;
$L__BB3_1083:
	mul.wide.u32 	%rd5827, %r101714, 4;
	add.s64 	%rd509, %rd5, %rd5827;
	and.b32  	%r93367, %r101623, -2147483648;
	ld.local.u32 	%r93368, [%rd509+4];
	and.b32  	%r93369, %r93368, 2147483646;
	or.b32  	%r93370, %r93369, %r93367;
	ld.local.u32 	%r93371, [%rd509+1588];
	shr.u32 	%r93372, %r93370, 1;
	and.b32  	%r93373, %r93368, 1;
	setp.eq.b32 	%p10836, %r93373, 1;
	selp.b32 	%r93374, -1727483681, 0, %p10836;
	xor.b32  	%r93375, %r93374, %r93371;
	xor.b32  	%r93376, %r93375, %r93372;
	st.local.u32 	[%rd509], %r93376;
	and.b32  	%r93377, %r93368, -2147483648;
	ld.local.u32 	%r93378, [%rd509+8];
	and.b32  	%r93379, %r93378, 2147483646;
	or.b32  	%r93380, %r93379, %r93377;
	ld.local.u32 	%r93381, [%rd509+1592];
	shr.u32 	%r93382, %r93380, 1;
	and.b32  	%r93383, %r93378, 1;
	setp.eq.b32 	%p10837, %r93383, 1;
	selp.b32 	%r93384, -1727483681, 0, %p10837;
	xor.b32  	%r93385, %r93384, %r93381;
	xor.b32  	%r93386, %r93385, %r93382;
	st.local.u32 	[%rd509+4], %r93386;
	and.b32  	%r93387, %r93378, -2147483648;
	ld.local.u32 	%r2426, [%rd509+12];
	and.b32  	%r93388, %r2426, 2147483646;
	or.b32  	%r93389, %r93388, %r93387;
	ld.local.u32 	%r93390, [%rd509+1596];
	shr.u32 	%r93391, %r93389, 1;
	and.b32  	%r93392, %r2426, 1;
	setp.eq.b32 	%p10838, %r93392, 1;
	selp.b32 	%r93393, -1727483681, 0, %p10838;
	xor.b32  	%r93394, %r93393, %r93390;
	xor.b32  	%r93395, %r93394, %r93391;
	st.local.u32 	[%rd509+8], %r93395;
	setp.ne.s32 	%p10839, %r101714, 224;
	@%p10839 bra 	$L__BB3_7189;
	ld.local.u32 	%r101715, [%rd9];
	mov.b32 	%r101716, 227;
$L__BB3_1085:
	mul.wide.u32 	%rd5828, %r101716, 4;
	add.s64 	%rd5829, %rd5, %rd5828;
	and.b32  	%r93406, %r101715, -2147483648;
	ld.local.u32 	%r93407, [%rd5829+4];
	and.b32  	%r93408, %r93407, 2147483646;
	or.b32  	%r93409, %r93408, %r93406;
	ld.local.u32 	%r93410, [%rd5829+-908];
	shr.u32 	%r93411, %r93409, 1;
	and.b32  	%r93412, %r93407, 1;
	setp.eq.b32 	%p10841, %r93412, 1;
	selp.b32 	%r93413, -1727483681, 0, %p10841;
	xor.b32  	%r93414, %r93413, %r93410;
	xor.b32  	%r93415, %r93414, %r93411;
	st.local.u32 	[%rd5829], %r93415;
	and.b32  	%r93416, %r93407, -2147483648;
	ld.local.u32 	%r93417, [%rd5829+8];
	and.b32  	%r93418, %r93417, 2147483646;
	or.b32  	%r93419, %r93418, %r93416;
	ld.local.u32 	%r93420, [%rd5829+-904];
	shr.u32 	%r93421, %r93419, 1;
	and.b32  	%r93422, %r93417, 1;
	setp.eq.b32 	%p10842, %r93422, 1;
	selp.b32 	%r93423, -1727483681, 0, %p10842;
	xor.b32  	%r93424, %r93423, %r93420;
	xor.b32  	%r93425, %r93424, %r93421;
	st.local.u32 	[%rd5829+4], %r93425;
	and.b32  	%r93426, %r93417, -2147483648;
	ld.local.u32 	%r93427, [%rd5829+12];
	and.b32  	%r93428, %r93427, 2147483646;
	or.b32  	%r93429, %r93428, %r93426;
	ld.local.u32 	%r93430, [%rd5829+-900];
	shr.u32 	%r93431, %r93429, 1;
	and.b32  	%r93432, %r93427, 1;
	setp.eq.b32 	%p10843, %r93432, 1;
	selp.b32 	%r93433, -1727483681, 0, %p10843;
	xor.b32  	%r93434, %r93433, %r93430;
	xor.b32  	%r93435, %r93434, %r93431;
	st.local.u32 	[%rd5829+8], %r93435;
	and.b32  	%r93436, %r93427, -2147483648;
	add.s32 	%r101716, %r101716, 4;
	ld.local.u32 	%r101715, [%rd5829+16];
	and.b32  	%r93437, %r101715, 2147483646;
	or.b32  	%r93438, %r93437, %r93436;
	ld.local.u32 	%r93439, [%rd5829+-896];
	shr.u32 	%r93440, %r93438, 1;
	and.b32  	%r93441, %r101715, 1;
	setp.eq.b32 	%p10844, %r93441, 1;
	selp.b32 	%r93442, -1727483681, 0, %p10844;
	xor.b32  	%r93443, %r93442, %r93439;
	xor.b32  	%r93444, %r93443, %r93440;
	st.local.u32 	[%rd5829+12], %r93444;
	setp.ne.s32 	%p10845, %r101716, 623;
	@%p10845 bra 	$L__BB3_1085;
	ld.local.u32 	%r93446, [%rd5+2492];
	and.b32  	%r93447, %r93446, -2147483648;
	ld.local.u32 	%r101623, [%rd5];
	and.b32  	%r93448, %r101623, 2147483646;
	or.b32  	%r93449, %r93448, %r93447;
	ld.local.u32 	%r93450, [%rd5+1584];
	shr.u32 	%r93451, %r93449, 1;
	and.b32  	%r93452, %r101623, 1;
	setp.eq.b32 	%p10846, %r93452, 1;
	selp.b32 	%r93453, -1727483681, 0, %p10846;
	xor.b32  	%r93454, %r93453, %r93450;
	xor.b32  	%r93455, %r93454, %r93451;
	st.local.u32 	[%rd5+2492], %r93455;
	mov.b32 	%r101717, 0;
$L__BB3_1087:
	add.s32 	%r2435, %r101717, 1;
	st.local.u32 	[%rd5+2496], %r2435;
	mul.wide.s32 	%rd5830, %r101717, 4;
	add.s64 	%rd5831, %rd5, %rd5830;
	ld.local.u32 	%r93456, [%rd5831];
	shr.u32 	%r93457, %r93456, 11;
	xor.b32  	%r93458, %r93457, %r93456;
	shl.b32 	%r93459, %r93458, 7;
	and.b32  	%r93460, %r93459, -1658038656;
	xor.b32  	%r93461, %r93460, %r93458;
	shl.b32 	%r93462, %r93461, 15;
	and.b32  	%r93463, %r93462, -402653184;
	xor.b32  	%r93464, %r93463, %r93461;
	shr.u32 	%r93465, %r93464, 27;
	and.b32  	%r93467, %r2423, 1073741792;
	or.b32  	%r101712, %r93465, %r93467;
	setp.eq.s32 	%p10847, %r101712, %r15022;
	or.pred  	%p11871, %p11871, %p10847;
	add.s32 	%r101711, %r101711, 1;
	setp.gt.u32 	%p10848, %r101711, %r15026;
	mov.u32 	%r101717, %r2435;
	@%p10848 bra 	$L__BB3_1088;
	bra.uni 	$L__BB3_1081;
$L__BB3_1088:
	and.pred  	%p70, %p11869, %p11871;
	mov.b32 	%r93469, 624;
	st.local.u32 	[%rd5+2496], %r93469;
	st.local.u32 	[%rd5], %r19;
	mov.b32 	%r101720, 1;
	mov.u32 	%r101719, %r19;
	bra.uni 	$L__BB3_1102;
$L__BB3_1089:
	and.b32  	%r93273, %r2406, -2147483648;
	add.s32 	%r101704, %r101704, 4;
	add.s64 	%rd510, %rd6326, 16;
	ld.local.u32 	%r101623, [%rd6326+16];
	and.b32  	%r93274, %r101623, 2147483646;
	or.b32  	%r93275, %r93274, %r93273;
	ld.local.u32 	%r93276, [%rd6326+1600];
	shr.u32 	%r93277, %r93275, 1;
	and.b32  	%r93278, %r101623, 1;
	setp.eq.b32 	%p10825, %r93278, 1;
	selp.b32 	%r93279, -1727483681, 0, %p10825;
	xor.b32  	%r93280, %r93279, %r93276;
	xor.b32  	%r93281, %r93280, %r93277;
	st.local.u32 	[%rd6326+12], %r93281;
	mov.u64 	%rd6326, %rd510;
	bra.uni 	$L__BB3_1075;
$L__BB3_1090:
	and.b32  	%r93178, %r2393, -2147483648;
	add.s32 	%r101698, %r101698, 4;
	add.s64 	%rd511, %rd6324, 16;
	ld.local.u32 	%r101623, [%rd6324+16];
	and.b32  	%r93179, %r101623, 2147483646;
	or.b32  	%r93180, %r93179, %r93178;
	ld.local.u32 	%r93181, [%rd6324+1600];
	shr.u32 	%r93182, %r93180, 1;
	and.b32  	%r93183, %r101623, 1;
	setp.eq.b32 	%p10813, %r93183, 1;
	selp.b32 	%r93184, -1727483681, 0, %p10813;
	xor.b32  	%r93185, %r93184, %r93181;
	xor.b32  	%r93186, %r93185, %r93182;
	st.local.u32 	[%rd6324+12], %r93186;
	mov.u64 	%rd6324, %rd511;
	bra.uni 	$L__BB3_1069;
$L__BB3_1091:
	and.b32  	%r93083, %r2380, -2147483648;
	add.s32 	%r101692, %r101692, 4;
	add.s64 	%rd512, %rd6322, 16;
	ld.local.u32 	%r101623, [%rd6322+16];
	and.b32  	%r93084, %r101623, 2147483646;
	or.b32  	%r93085, %r93084, %r93083;
	ld.local.u32 	%r93086, [%rd6322+1600];
	shr.u32 	%r93087, %r93085, 1;
	and.b32  	%r93088, %r101623, 1;
	setp.eq.b32 	%p10801, %r93088, 1;
	selp.b32 	%r93089, -1727483681, 0, %p10801;
	xor.b32  	%r93090, %r93089, %r93086;
	xor.b32  	%r93091, %r93090, %r93087;
	st.local.u32 	[%rd6322+12], %r93091;
	mov.u64 	%rd6322, %rd512;
	bra.uni 	$L__BB3_1063;
$L__BB3_1092:
	and.b32  	%r92988, %r2367, -2147483648;
	add.s32 	%r101686, %r101686, 4;
	add.s64 	%rd513, %rd6320, 16;
	ld.local.u32 	%r101623, [%rd6320+16];
	and.b32  	%r92989, %r101623, 2147483646;
	or.b32  	%r92990, %r92989, %r92988;
	ld.local.u32 	%r92991, [%rd6320+1600];
	shr.u32 	%r92992, %r92990, 1;
	and.b32  	%r92993, %r101623, 1;
	setp.eq.b32 	%p10789, %r92993, 1;
	selp.b32 	%r92994, -1727483681, 0, %p10789;
	xor.b32  	%r92995, %r92994, %r92991;
	xor.b32  	%r92996, %r92995, %r92992;
	st.local.u32 	[%rd6320+12], %r92996;
	mov.u64 	%rd6320, %rd513;
	bra.uni 	$L__BB3_1057;
$L__BB3_1093:
	and.b32  	%r92893, %r2354, -2147483648;
	add.s32 	%r101680, %r101680, 4;
	add.s64 	%rd514, %rd6318, 16;
	ld.local.u32 	%r101623, [%rd6318+16];
	and.b32  	%r92894, %r101623, 2147483646;
	or.b32  	%r92895, %r92894, %r92893;
	ld.local.u32 	%r92896, [%rd6318+1600];
	shr.u32 	%r92897, %r92895, 1;
	and.b32  	%r92898, %r101623, 1;
	setp.eq.b32 	%p10777, %r92898, 1;
	selp.b32 	%r92899, -1727483681, 0, %p10777;
	xor.b32  	%r92900, %r92899, %r92896;
	xor.b32  	%r92901, %r92900, %r92897;
	st.local.u32 	[%rd6318+12], %r92901;
	mov.u64 	%rd6318, %rd514;
	bra.uni 	$L__BB3_1051;
$L__BB3_1094:
	and.b32  	%r92803, %r2339, -2147483648;
	add.s32 	%r101672, %r101672, 4;
	add.s64 	%rd515, %rd6317, 16;
	ld.local.u32 	%r101623, [%rd6317+16];
	and.b32  	%r92804, %r101623, 2147483646;
	or.b32  	%r92805, %r92804, %r92803;
	ld.local.u32 	%r92806, [%rd6317+1600];
	shr.u32 	%r92807, %r92805, 1;
	and.b32  	%r92808, %r101623, 1;
	setp.eq.b32 	%p10764, %r92808, 1;
	selp.b32 	%r92809, -1727483681, 0, %p10764;
	xor.b32  	%r92810, %r92809, %r92806;
	xor.b32  	%r92811, %r92810, %r92807;
	st.local.u32 	[%rd6317+12], %r92811;
	mov.u64 	%rd6317, %rd515;
	bra.uni 	$L__BB3_1044;
$L__BB3_1095:
	and.b32  	%r92577, %r2299, -2147483648;
	add.s32 	%r101651, %r101651, 4;
	add.s64 	%rd516, %rd6316, 16;
	ld.local.u32 	%r101623, [%rd6316+16];
	and.b32  	%r92578, %r101623, 2147483646;
	or.b32  	%r92579, %r92578, %r92577;
	ld.local.u32 	%r92580, [%rd6316+1600];
	shr.u32 	%r92581, %r92579, 1;
	and.b32  	%r92582, %r101623, 1;
	setp.eq.b32 	%p10734, %r92582, 1;
	selp.b32 	%r92583, -1727483681, 0, %p10734;
	xor.b32  	%r92584, %r92583, %r92580;
	xor.b32  	%r92585, %r92584, %r92581;
	st.local.u32 	[%rd6316+12], %r92585;
	mov.u64 	%rd6316, %rd516;
	bra.uni 	$L__BB3_1027;
$L__BB3_1096:
	and.b32  	%r92482, %r2286, -2147483648;
	add.s32 	%r101645, %r101645, 4;
	add.s64 	%rd517, %rd6314, 16;
	ld.local.u32 	%r101623, [%rd6314+16];
	and.b32  	%r92483, %r101623, 2147483646;
	or.b32  	%r92484, %r92483, %r92482;
	ld.local.u32 	%r92485, [%rd6314+1600];
	shr.u32 	%r92486, %r92484, 1;
	and.b32  	%r92487, %r101623, 1;
	setp.eq.b32 	%p10722, %r92487, 1;
	selp.b32 	%r92488, -1727483681, 0, %p10722;
	xor.b32  	%r92489, %r92488, %r92485;
	xor.b32  	%r92490, %r92489, %r92486;
	st.local.u32 	[%rd6314+12], %r92490;
	mov.u64 	%rd6314, %rd517;
	bra.uni 	$L__BB3_1021;
$L__BB3_1097:
	and.b32  	%r92387, %r2273, -2147483648;
	add.s32 	%r101639, %r101639, 4;
	add.s64 	%rd518, %rd6312, 16;
	ld.local.u32 	%r101623, [%rd6312+16];
	and.b32  	%r92388, %r101623, 2147483646;
	or.b32  	%r92389, %r92388, %r92387;
	ld.local.u32 	%r92390, [%rd6312+1600];
	shr.u32 	%r92391, %r92389, 1;
	and.b32  	%r92392, %r101623, 1;
	setp.eq.b32 	%p10710, %r92392, 1;
	selp.b32 	%r92393, -1727483681, 0, %p10710;
	xor.b32  	%r92394, %r92393, %r92390;
	xor.b32  	%r92395, %r92394, %r92391;
	st.local.u32 	[%rd6312+12], %r92395;
	mov.u64 	%rd6312, %rd518;
	bra.uni 	$L__BB3_1015;
$L__BB3_1098:
	and.b32  	%r92292, %r2260, -2147483648;
	add.s32 	%r101633, %r101633, 4;
	add.s64 	%rd519, %rd6310, 16;
	ld.local.u32 	%r101623, [%rd6310+16];
	and.b32  	%r92293, %r101623, 2147483646;
	or.b32  	%r92294, %r92293, %r92292;
	ld.local.u32 	%r92295, [%rd6310+1600];
	shr.u32 	%r92296, %r92294, 1;
	and.b32  	%r92297, %r101623, 1;
	setp.eq.b32 	%p10698, %r92297, 1;
	selp.b32 	%r92298, -1727483681, 0, %p10698;
	xor.b32  	%r92299, %r92298, %r92295;
	xor.b32  	%r92300, %r92299, %r92296;
	st.local.u32 	[%rd6310+12], %r92300;
	mov.u64 	%rd6310, %rd519;
	bra.uni 	$L__BB3_1009;
$L__BB3_1099:
	and.b32  	%r92197, %r2247, -2147483648;
	add.s32 	%r101627, %r101627, 4;
	add.s64 	%rd520, %rd6308, 16;
	ld.local.u32 	%r101623, [%rd6308+16];
	and.b32  	%r92198, %r101623, 2147483646;
	or.b32  	%r92199, %r92198, %r92197;
	ld.local.u32 	%r92200, [%rd6308+1600];
	shr.u32 	%r92201, %r92199, 1;
	and.b32  	%r92202, %r101623, 1;
	setp.eq.b32 	%p10686, %r92202, 1;
	selp.b32 	%r92203, -1727483681, 0, %p10686;
	xor.b32  	%r92204, %r92203, %r92200;
	xor.b32  	%r92205, %r92204, %r92201;
	st.local.u32 	[%rd6308+12], %r92205;
	mov.u64 	%rd6308, %rd520;
	bra.uni 	$L__BB3_1003;
$L__BB3_1100:
	and.b32  	%r92107, %r2232, -2147483648;
	add.s32 	%r101619, %r101619, 4;
	add.s64 	%rd521, %rd6307, 16;
	ld.local.u32 	%r101623, [%rd6307+16];
	and.b32  	%r92108, %r101623, 2147483646;
	or.b32  	%r92109, %r92108, %r92107;
	ld.local.u32 	%r92110, [%rd6307+1600];
	shr.u32 	%r92111, %r92109, 1;
	and.b32  	%r92112, %r101623, 1;
	setp.eq.b32 	%p10673, %r92112, 1;
	selp.b32 	%r92113, -1727483681, 0, %p10673;
	xor.b32  	%r92114, %r92113, %r92110;
	xor.b32  	%r92115, %r92114, %r92111;
	st.local.u32 	[%rd6307+12], %r92115;
	mov.u64 	%rd6307, %rd521;
	bra.uni 	$L__BB3_996;
$L__BB3_1101:
	shr.u32 	%r93480, %r2468, 30;
	xor.b32  	%r93481, %r93480, %r2468;
	mad.lo.s32 	%r101719, %r93481, 1812433253, %r2469;
	st.local.u32 	[%rd522+12], %r101719;
	add.s32 	%r101720, %r101720, 4;
$L__BB3_1102:
	shr.u32 	%r93470, %r101719, 30;
	xor.b32  	%r93471, %r93470, %r101719;
	mad.lo.s32 	%r93472, %r93471, 1812433253, %r101720;
	mul.wide.u32 	%rd5832, %r101720, 4;
	add.s64 	%rd522, %rd5, %rd5832;
	st.local.u32 	[%rd522], %r93472;
	shr.u32 	%r93473, %r93472, 30;
	xor.b32  	%r93474, %r93473, %r93472;
	mad.lo.s32 	%r93475, %r93474, 1812433253, %r101720;
	add.s32 	%r93476, %r93475, 1;
	st.local.u32 	[%rd522+4], %r93476;
	shr.u32 	%r93477, %r93476, 30;
	xor.b32  	%r93478, %r93477, %r93476;
	mad.lo.s32 	%r93479, %r93478, 1812433253, %r101720;
	add.s32 	%r2468, %r93479, 2;
	st.local.u32 	[%rd522+8], %r2468;
	add.s32 	%r2469, %r101720, 3;
	setp.ne.s32 	%p10849, %r2469, 624;
	@%p10849 bra 	$L__BB3_1101;
	setp.lt.s32 	%p10850, %r15023, -62;
	ld.local.u32 	%r101728, [%rd5+2496];
	mov.u32 	%r101729, %r19;
	@%p10850 bra 	$L__BB3_1112;
	mov.b32 	%r101723, 0;
	mov.u32 	%r101729, %r19;
$L__BB3_1105:
	setp.lt.s32 	%p10851, %r101728, 624;
	@%p10851 bra 	$L__BB3_1111;
	mov.b32 	%r101725, 0;
	mov.u64 	%rd6327, %rd5;
$L__BB3_1107:
	and.b32  	%r93484, %r101729, -2147483648;
	ld.local.u32 	%r93485, [%rd6327+4];
	and.b32  	%r93486, %r93485, 2147483646;
	or.b32  	%r93487, %r93486, %r93484;
	ld.local.u32 	%r93488, [%rd6327+1588];
	shr.u32 	%r93489, %r93487, 1;
	and.b32  	%r93490, %r93485, 1;
	setp.eq.b32 	%p10852, %r93490, 1;
	selp.b32 	%r93491, -1727483681, 0, %p10852;
	xor.b32  	%r93492, %r93491, %r93488;
	xor.b32  	%r93493, %r93492, %r93489;
	st.local.u32 	[%rd6327], %r93493;
	and.b32  	%r93494, %r93485, -2147483648;
	ld.local.u32 	%r93495, [%rd6327+8];
	and.b32  	%r93496, %r93495, 2147483646;
	or.b32  	%r93497, %r93496, %r93494;
	ld.local.u32 	%r93498, [%rd6327+1592];
	shr.u32 	%r93499, %r93497, 1;
	and.b32  	%r93500, %r93495, 1;
	setp.eq.b32 	%p10853, %r93500, 1;
	selp.b32 	%r93501, -1727483681, 0, %p10853;
	xor.b32  	%r93502, %r93501, %r93498;
	xor.b32  	%r93503, %r93502, %r93499;
	st.local.u32 	[%rd6327+4], %r93503;
	and.b32  	%r93504, %r93495, -2147483648;
	ld.local.u32 	%r2476, [%rd6327+12];
	and.b32  	%r93505, %r2476, 2147483646;
	or.b32  	%r93506, %r93505, %r93504;
	ld.local.u32 	%r93507, [%rd6327+1596];
	shr.u32 	%r93508, %r93506, 1;
	and.b32  	%r93509, %r2476, 1;
	setp.eq.b32 	%p10854, %r93509, 1;
	selp.b32 	%r93510, -1727483681, 0, %p10854;
	xor.b32  	%r93511, %r93510, %r93507;
	xor.b32  	%r93512, %r93511, %r93508;
	st.local.u32 	[%rd6327+8], %r93512;
	setp.ne.s32 	%p10855, %r101725, 224;
	@%p10855 bra 	$L__BB3_1211;
	ld.local.u32 	%r101726, [%rd9];
	mov.b32 	%r101727, 227;
$L__BB3_1109:
	mul.wide.u32 	%rd5833, %r101727, 4;
	add.s64 	%rd5834, %rd5, %rd5833;
	and.b32  	%r93523, %r101726, -2147483648;
	ld.local.u32 	%r93524, [%rd5834+4];
	and.b32  	%r93525, %r93524, 2147483646;
	or.b32  	%r93526, %r93525, %r93523;
	ld.local.u32 	%r93527, [%rd5834+-908];
	shr.u32 	%r93528, %r93526, 1;
	and.b32  	%r93529, %r93524, 1;
	setp.eq.b32 	%p10857, %r93529, 1;
	selp.b32 	%r93530, -1727483681, 0, %p10857;
	xor.b32  	%r93531, %r93530, %r93527;
	xor.b32  	%r93532, %r93531, %r93528;
	st.local.u32 	[%rd5834], %r93532;
	and.b32  	%r93533, %r93524, -2147483648;
	ld.local.u32 	%r93534, [%rd5834+8];
	and.b32  	%r93535, %r93534, 2147483646;
	or.b32  	%r93536, %r93535, %r93533;
	ld.local.u32 	%r93537, [%rd5834+-904];
	shr.u32 	%r93538, %r93536, 1;
	and.b32  	%r93539, %r93534, 1;
	setp.eq.b32 	%p10858, %r93539, 1;
	selp.b32 	%r93540, -1727483681, 0, %p10858;
	xor.b32  	%r93541, %r93540, %r93537;
	xor.b32  	%r93542, %r93541, %r93538;
	st.local.u32 	[%rd5834+4], %r93542;
	and.b32  	%r93543, %r93534, -2147483648;
	ld.local.u32 	%r93544, [%rd5834+12];
	and.b32  	%r93545, %r93544, 2147483646;
	or.b32  	%r93546, %r93545, %r93543;
	ld.local.u32 	%r93547, [%rd5834+-900];
	shr.u32 	%r93548, %r93546, 1;
	and.b32  	%r93549, %r93544, 1;
	setp.eq.b32 	%p10859, %r93549, 1;
	selp.b32 	%r93550, -1727483681, 0, %p10859;
	xor.b32  	%r93551, %r93550, %r93547;
	xor.b32  	%r93552, %r93551, %r93548;
	st.local.u32 	[%rd5834+8], %r93552;
	and.b32  	%r93553, %r93544, -2147483648;
	add.s32 	%r101727, %r101727, 4;
	ld.local.u32 	%r101726, [%rd5834+16];
	and.b32  	%r93554, %r101726, 2147483646;
	or.b32  	%r93555, %r93554, %r93553;
	ld.local.u32 	%r93556, [%rd5834+-896];
	shr.u32 	%r93557, %r93555, 1;
	and.b32  	%r93558, %r101726, 1;
	setp.eq.b32 	%p10860, %r93558, 1;
	selp.b32 	%r93559, -1727483681, 0, %p10860;
	xor.b32  	%r93560, %r93559, %r93556;
	xor.b32  	%r93561, %r93560, %r93557;
	st.local.u32 	[%rd5834+12], %r93561;
	setp.ne.s32 	%p10861, %r101727, 623;
	@%p10861 bra 	$L__BB3_1109;
	ld.local.u32 	%r93563, [%rd5+2492];
	and.b32  	%r93564, %r93563, -2147483648;
	ld.local.u32 	%r101729, [%rd5];
	and.b32  	%r93565, %r101729, 2147483646;
	or.b32  	%r93566, %r93565, %r93564;
	ld.local.u32 	%r93567, [%rd5+1584];
	shr.u32 	%r93568, %r93566, 1;
	and.b32  	%r93569, %r101729, 1;
	setp.eq.b32 	%p10862, %r93569, 1;
	selp.b32 	%r93570, -1727483681, 0, %p10862;
	xor.b32  	%r93571, %r93570, %r93567;
	xor.b32  	%r93572, %r93571, %r93568;
	st.local.u32 	[%rd5+2492], %r93572;
	mov.b32 	%r101728, 0;
$L__BB3_1111:
	add.s32 	%r101728, %r101728, 1;
	st.local.u32 	[%rd5+2496], %r101728;
	add.s32 	%r2486, %r101723, 1;
	setp.ne.s32 	%p10863, %r101723, %r25;
	mov.u32 	%r101723, %r2486;
	@%p10863 bra 	$L__BB3_1105;
$L__BB3_1112:
	setp.lt.s32 	%p10864, %r101728, 624;
	@%p10864 bra 	$L__BB3_1118;
	mov.b32 	%r101733, 0;
	mov.u64 	%rd6328, %rd5;
$L__BB3_1114:
	and.b32  	%r93574, %r101729, -2147483648;
	ld.local.u32 	%r93575, [%rd6328+4];
	and.b32  	%r93576, %r93575, 2147483646;
	or.b32  	%r93577, %r93576, %r93574;
	ld.local.u32 	%r93578, [%rd6328+1588];
	shr.u32 	%r93579, %r93577, 1;
	and.b32  	%r93580, %r93575, 1;
	setp.eq.b32 	%p10865, %r93580, 1;
	selp.b32 	%r93581, -1727483681, 0, %p10865;
	xor.b32  	%r93582, %r93581, %r93578;
	xor.b32  	%r93583, %r93582, %r93579;
	st.local.u32 	[%rd6328], %r93583;
	and.b32  	%r93584, %r93575, -2147483648;
	ld.local.u32 	%r93585, [%rd6328+8];
	and.b32  	%r93586, %r93585, 2147483646;
	or.b32  	%r93587, %r93586, %r93584;
	ld.local.u32 	%r93588, [%rd6328+1592];
	shr.u32 	%r93589, %r93587, 1;
	and.b32  	%r93590, %r93585, 1;
	setp.eq.b32 	%p10866, %r93590, 1;
	selp.b32 	%r93591, -1727483681, 0, %p10866;
	xor.b32  	%r93592, %r93591, %r93588;
	xor.b32  	%r93593, %r93592, %r93589;
	st.local.u32 	[%rd6328+4], %r93593;
	and.b32  	%r93594, %r93585, -2147483648;
	ld.local.u32 	%r2491, [%rd6328+12];
	and.b32  	%r93595, %r2491, 2147483646;
	or.b32  	%r93596, %r93595, %r93594;
	ld.local.u32 	%r93597, [%rd6328+1596];
	shr.u32 	%r93598, %r93596, 1;
	and.b32  	%r93599, %r2491, 1;
	setp.eq.b32 	%p10867, %r93599, 1;
	selp.b32 	%r93600, -1727483681, 0, %p10867;
	xor.b32  	%r93601, %r93600, %r93597;
	xor.b32  	%r93602, %r93601, %r93598;
	st.local.u32 	[%rd6328+8], %r93602;
	setp.ne.s32 	%p10868, %r101733, 224;
	@%p10868 bra 	$L__BB3_1210;
	ld.local.u32 	%r101735, [%rd5+908];
	add.s64 	%rd6329, %rd5, 924;
	mov.b32 	%r101734, 0;
$L__BB3_1116:
	and.b32  	%r93613, %r101735, -2147483648;
	ld.local.u32 	%r93614, [%rd6329+-12];
	and.b32  	%r93615, %r93614, 2147483646;
	or.b32  	%r93616, %r93615, %r93613;
	ld.local.u32 	%r93617, [%rd6329+-924];
	shr.u32 	%r93618, %r93616, 1;
	and.b32  	%r93619, %r93614, 1;
	setp.eq.b32 	%p10870, %r93619, 1;
	selp.b32 	%r93620, -1727483681, 0, %p10870;
	xor.b32  	%r93621, %r93620, %r93617;
	xor.b32  	%r93622, %r93621, %r93618;
	st.local.u32 	[%rd6329+-16], %r93622;
	and.b32  	%r93623, %r93614, -2147483648;
	ld.local.u32 	%r93624, [%rd6329+-8];
	and.b32  	%r93625, %r93624, 2147483646;
	or.b32  	%r93626, %r93625, %r93623;
	ld.local.u32 	%r93627, [%rd6329+-920];
	shr.u32 	%r93628, %r93626, 1;
	and.b32  	%r93629, %r93624, 1;
	setp.eq.b32 	%p10871, %r93629, 1;
	selp.b32 	%r93630, -1727483681, 0, %p10871;
	xor.b32  	%r93631, %r93630, %r93627;
	xor.b32  	%r93632, %r93631, %r93628;
	st.local.u32 	[%rd6329+-12], %r93632;
	and.b32  	%r93633, %r93624, -2147483648;
	ld.local.u32 	%r93634, [%rd6329+-4];
	and.b32  	%r93635, %r93634, 2147483646;
	or.b32  	%r93636, %r93635, %r93633;
	ld.local.u32 	%r93637, [%rd6329+-916];
	shr.u32 	%r93638, %r93636, 1;
	and.b32  	%r93639, %r93634, 1;
	setp.eq.b32 	%p10872, %r93639, 1;
	selp.b32 	%r93640, -1727483681, 0, %p10872;
	xor.b32  	%r93641, %r93640, %r93637;
	xor.b32  	%r93642, %r93641, %r93638;
	st.local.u32 	[%rd6329+-8], %r93642;
	and.b32  	%r93643, %r93634, -2147483648;
	ld.local.u32 	%r101735, [%rd6329];
	and.b32  	%r93644, %r101735, 2147483646;
	or.b32  	%r93645, %r93644, %r93643;
	ld.local.u32 	%r93646, [%rd6329+-912];
	shr.u32 	%r93647, %r93645, 1;
	and.b32  	%r93648, %r101735, 1;
	setp.eq.b32 	%p10873, %r93648, 1;
	selp.b32 	%r93649, -1727483681, 0, %p10873;
	xor.b32  	%r93650, %r93649, %r93646;
	xor.b32  	%r93651, %r93650, %r93647;
	st.local.u32 	[%rd6329+-4], %r93651;
	add.s32 	%r101734, %r101734, 4;
	add.s64 	%rd6329, %rd6329, 16;
	setp.ne.s32 	%p10874, %r101734, 396;
	@%p10874 bra 	$L__BB3_1116;
	ld.local.u32 	%r93653, [%rd12];
	and.b32  	%r93654, %r93653, -2147483648;
	ld.local.u32 	%r101729, [%rd14];
	and.b32  	%r93655, %r101729, 2147483646;
	or.b32  	%r93656, %r93655, %r93654;
	ld.local.u32 	%r93657, [%rd13];
	shr.u32 	%r93658, %r93656, 1;
	and.b32  	%r93659, %r101729, 1;
	setp.eq.b32 	%p10875, %r93659, 1;
	selp.b32 	%r93660, -1727483681, 0, %p10875;
	xor.b32  	%r93661, %r93660, %r93657;
	xor.b32  	%r93662, %r93661, %r93658;
	st.local.u32 	[%rd12], %r93662;
	mov.b32 	%r101728, 0;
$L__BB3_1118:
	add.s32 	%r101743, %r101728, 1;
	st.local.u32 	[%rd5+2496], %r101743;
	mul.wide.s32 	%rd5835, %r101728, 4;
	add.s64 	%rd5836, %rd5, %rd5835;
	ld.local.u32 	%r93663, [%rd5836];
	shr.u32 	%r93664, %r93663, 11;
	xor.b32  	%r93665, %r93664, %r93663;
	shl.b32 	%r93666, %r93665, 7;
	and.b32  	%r93667, %r93666, -1658038656;
	xor.b32  	%r2501, %r93667, %r93665;
	setp.lt.s32 	%p10876, %r101728, 623;
	@%p10876 bra 	$L__BB3_1124;
	mov.b32 	%r101739, 0;
	mov.u64 	%rd6330, %rd5;
$L__BB3_1120:
	and.b32  	%r93669, %r101729, -2147483648;
	ld.local.u32 	%r93670, [%rd6330+4];
	and.b32  	%r93671, %r93670, 2147483646;
	or.b32  	%r93672, %r93671, %r93669;
	ld.local.u32 	%r93673, [%rd6330+1588];
	shr.u32 	%r93674, %r93672, 1;
	and.b32  	%r93675, %r93670, 1;
	setp.eq.b32 	%p10877, %r93675, 1;
	selp.b32 	%r93676, -1727483681, 0, %p10877;
	xor.b32  	%r93677, %r93676, %r93673;
	xor.b32  	%r93678, %r93677, %r93674;
	st.local.u32 	[%rd6330], %r93678;
	and.b32  	%r93679, %r93670, -2147483648;
	ld.local.u32 	%r93680, [%rd6330+8];
	and.b32  	%r93681, %r93680, 2147483646;
	or.b32  	%r93682, %r93681, %r93679;
	ld.local.u32 	%r93683, [%rd6330+1592];
	shr.u32 	%r93684, %r93682, 1;
	and.b32  	%r93685, %r93680, 1;
	setp.eq.b32 	%p10878, %r93685, 1;
	selp.b32 	%r93686, -1727483681, 0, %p10878;
	xor.b32  	%r93687, %r93686, %r93683;
	xor.b32  	%r93688, %r93687, %r93684;
	st.local.u32 	[%rd6330+4], %r93688;
	and.b32  	%r93689, %r93680, -2147483648;
	ld.local.u32 	%r2504, [%rd6330+12];
	and.b32  	%r93690, %r2504, 2147483646;
	or.b32  	%r93691, %r93690, %r93689;
	ld.local.u32 	%r93692, [%rd6330+1596];
	shr.u32 	%r93693, %r93691, 1;
	and.b32  	%r93694, %r2504, 1;
	setp.eq.b32 	%p10879, %r93694, 1;
	selp.b32 	%r93695, -1727483681, 0, %p10879;
	xor.b32  	%r93696, %r93695, %r93692;
	xor.b32  	%r93697, %r93696, %r93693;
	st.local.u32 	[%rd6330+8], %r93697;
	setp.ne.s32 	%p10880, %r101739, 224;
	@%p10880 bra 	$L__BB3_1209;
	ld.local.u32 	%r101741, [%rd5+908];
	add.s64 	%rd6331, %rd5, 924;
	mov.b32 	%r101740, 0;
$L__BB3_1122:
	and.b32  	%r93708, %r101741, -2147483648;
	ld.local.u32 	%r93709, [%rd6331+-12];
	and.b32  	%r93710, %r93709, 2147483646;
	or.b32  	%r93711, %r93710, %r93708;
	ld.local.u32 	%r93712, [%rd6331+-924];
	shr.u32 	%r93713, %r93711, 1;
	and.b32  	%r93714, %r93709, 1;
	setp.eq.b32 	%p10882, %r93714, 1;
	selp.b32 	%r93715, -1727483681, 0, %p10882;
	xor.b32  	%r93716, %r93715, %r93712;
	xor.b32  	%r93717, %r93716, %r93713;
	st.local.u32 	[%rd6331+-16], %r93717;
	and.b32  	%r93718, %r93709, -2147483648;
	ld.local.u32 	%r93719, [%rd6331+-8];
	and.b32  	%r93720, %r93719, 2147483646;
	or.b32  	%r93721, %r93720, %r93718;
	ld.local.u32 	%r93722, [%rd6331+-920];
	shr.u32 	%r93723, %r93721, 1;
	and.b32  	%r93724, %r93719, 1;
	setp.eq.b32 	%p10883, %r93724, 1;
	selp.b32 	%r93725, -1727483681, 0, %p10883;
	xor.b32  	%r93726, %r93725, %r93722;
	xor.b32  	%r93727, %r93726, %r93723;
	st.local.u32 	[%rd6331+-12], %r93727;
	and.b32  	%r93728, %r93719, -2147483648;
	ld.local.u32 	%r93729, [%rd6331+-4];
	and.b32  	%r93730, %r93729, 2147483646;
	or.b32  	%r93731, %r93730, %r93728;
	ld.local.u32 	%r93732, [%rd6331+-916];
	shr.u32 	%r93733, %r93731, 1;
	and.b32  	%r93734, %r93729, 1;
	setp.eq.b32 	%p10884, %r93734, 1;
	selp.b32 	%r93735, -1727483681, 0, %p10884;
	xor.b32  	%r93736, %r93735, %r93732;
	xor.b32  	%r93737, %r93736, %r93733;
	st.local.u32 	[%rd6331+-8], %r93737;
	and.b32  	%r93738, %r93729, -2147483648;
	ld.local.u32 	%r101741, [%rd6331];
	and.b32  	%r93739, %r101741, 2147483646;
	or.b32  	%r93740, %r93739, %r93738;
	ld.local.u32 	%r93741, [%rd6331+-912];
	shr.u32 	%r93742, %r93740, 1;
	and.b32  	%r93743, %r101741, 1;
	setp.eq.b32 	%p10885, %r93743, 1;
	selp.b32 	%r93744, -1727483681, 0, %p10885;
	xor.b32  	%r93745, %r93744, %r93741;
	xor.b32  	%r93746, %r93745, %r93742;
	st.local.u32 	[%rd6331+-4], %r93746;
	add.s32 	%r101740, %r101740, 4;
	add.s64 	%rd6331, %rd6331, 16;
	setp.ne.s32 	%p10886, %r101740, 396;
	@%p10886 bra 	$L__BB3_1122;
	ld.local.u32 	%r93748, [%rd12];
	and.b32  	%r93749, %r93748, -2147483648;
	ld.local.u32 	%r101729, [%rd14];
	and.b32  	%r93750, %r101729, 2147483646;
	or.b32  	%r93751, %r93750, %r93749;
	ld.local.u32 	%r93752, [%rd13];
	shr.u32 	%r93753, %r93751, 1;
	and.b32  	%r93754, %r101729, 1;
	setp.eq.b32 	%p10887, %r93754, 1;
	selp.b32 	%r93755, -1727483681, 0, %p10887;
	xor.b32  	%r93756, %r93755, %r93752;
	xor.b32  	%r93757, %r93756, %r93753;
	st.local.u32 	[%rd12], %r93757;
	mov.b32 	%r101743, 0;
$L__BB3_1124:
	add.s32 	%r101749, %r101743, 1;
	st.local.u32 	[%rd5+2496], %r101749;
	mul.wide.s32 	%rd5837, %r101743, 4;
	add.s64 	%rd5838, %rd5, %rd5837;
	ld.local.u32 	%r93758, [%rd5838];
	shr.u32 	%r93759, %r93758, 11;
	xor.b32  	%r93760, %r93759, %r93758;
	shl.b32 	%r93761, %r93760, 7;
	and.b32  	%r93762, %r93761, -1658038656;
	xor.b32  	%r2514, %r93762, %r93760;
	setp.lt.s32 	%p10888, %r101743, 623;
	@%p10888 bra 	$L__BB3_1130;
	mov.b32 	%r101745, 0;
	mov.u64 	%rd6332, %rd5;
$L__BB3_1126:
	and.b32  	%r93764, %r101729, -2147483648;
	ld.local.u32 	%r93765, [%rd6332+4];
	and.b32  	%r93766, %r93765, 2147483646;
	or.b32  	%r93767, %r93766, %r93764;
	ld.local.u32 	%r93768, [%rd6332+1588];
	shr.u32 	%r93769, %r93767, 1;
	and.b32  	%r93770, %r93765, 1;
	setp.eq.b32 	%p10889, %r93770, 1;
	selp.b32 	%r93771, -1727483681, 0, %p10889;
	xor.b32  	%r93772, %r93771, %r93768;
	xor.b32  	%r93773, %r93772, %r93769;
	st.local.u32 	[%rd6332], %r93773;
	and.b32  	%r93774, %r93765, -2147483648;
	ld.local.u32 	%r93775, [%rd6332+8];
	and.b32  	%r93776, %r93775, 2147483646;
	or.b32  	%r93777, %r93776, %r93774;
	ld.local.u32 	%r93778, [%rd6332+1592];
	shr.u32 	%r93779, %r93777, 1;
	and.b32  	%r93780, %r93775, 1;
	setp.eq.b32 	%p10890, %r93780, 1;
	selp.b32 	%r93781, -1727483681, 0, %p10890;
	xor.b32  	%r93782, %r93781, %r93778;
	xor.b32  	%r93783, %r93782, %r93779;
	st.local.u32 	[%rd6332+4], %r93783;
	and.b32  	%r93784, %r93775, -2147483648;
	ld.local.u32 	%r2517, [%rd6332+12];
	and.b32  	%r93785, %r2517, 2147483646;
	or.b32  	%r93786, %r93785, %r93784;
	ld.local.u32 	%r93787, [%rd6332+1596];
	shr.u32 	%r93788, %r93786, 1;
	and.b32  	%r93789, %r2517, 1;
	setp.eq.b32 	%p10891, %r93789, 1;
	selp.b32 	%r93790, -1727483681, 0, %p10891;
	xor.b32  	%r93791, %r93790, %r93787;
	xor.b32  	%r93792, %r93791, %r93788;
	st.local.u32 	[%rd6332+8], %r93792;
	setp.ne.s32 	%p10892, %r101745, 224;
	@%p10892 bra 	$L__BB3_1208;
	ld.local.u32 	%r101747, [%rd5+908];
	add.s64 	%rd6333, %rd5, 924;
	mov.b32 	%r101746, 0;
$L__BB3_1128:
	and.b32  	%r93803, %r101747, -2147483648;
	ld.local.u32 	%r93804, [%rd6333+-12];
	and.b32  	%r93805, %r93804, 2147483646;
	or.b32  	%r93806, %r93805, %r93803;
	ld.local.u32 	%r93807, [%rd6333+-924];
	shr.u32 	%r93808, %r93806, 1;
	and.b32  	%r93809, %r93804, 1;
	setp.eq.b32 	%p10894, %r93809, 1;
	selp.b32 	%r93810, -1727483681, 0, %p10894;
	xor.b32  	%r93811, %r93810, %r93807;
	xor.b32  	%r93812, %r93811, %r93808;
	st.local.u32 	[%rd6333+-16], %r93812;
	and.b32  	%r93813, %r93804, -2147483648;
	ld.local.u32 	%r93814, [%rd6333+-8];
	and.b32  	%r93815, %r93814, 2147483646;
	or.b32  	%r93816, %r93815, %r93813;
	ld.local.u32 	%r93817, [%rd6333+-920];
	shr.u32 	%r93818, %r93816, 1;
	and.b32  	%r93819, %r93814, 1;
	setp.eq.b32 	%p10895, %r93819, 1;
	selp.b32 	%r93820, -1727483681, 0, %p10895;
	xor.b32  	%r93821, %r93820, %r93817;
	xor.b32  	%r93822, %r93821, %r93818;
	st.local.u32 	[%rd6333+-12], %r93822;
	and.b32  	%r93823, %r93814, -2147483648;
	ld.local.u32 	%r93824, [%rd6333+-4];
	and.b32  	%r93825, %r93824, 2147483646;
	or.b32  	%r93826, %r93825, %r93823;
	ld.local.u32 	%r93827, [%rd6333+-916];
	shr.u32 	%r93828, %r93826, 1;
	and.b32  	%r93829, %r93824, 1;
	setp.eq.b32 	%p10896, %r93829, 1;
	selp.b32 	%r93830, -1727483681, 0, %p10896;
	xor.b32  	%r93831, %r93830, %r93827;
	xor.b32  	%r93832, %r93831, %r93828;
	st.local.u32 	[%rd6333+-8], %r93832;
	and.b32  	%r93833, %r93824, -2147483648;
	ld.local.u32 	%r101747, [%rd6333];
	and.b32  	%r93834, %r101747, 2147483646;
	or.b32  	%r93835, %r93834, %r93833;
	ld.local.u32 	%r93836, [%rd6333+-912];
	shr.u32 	%r93837, %r93835, 1;
	and.b32  	%r93838, %r101747, 1;
	setp.eq.b32 	%p10897, %r93838, 1;
	selp.b32 	%r93839, -1727483681, 0, %p10897;
	xor.b32  	%r93840, %r93839, %r93836;
	xor.b32  	%r93841, %r93840, %r93837;
	st.local.u32 	[%rd6333+-4], %r93841;
	add.s32 	%r101746, %r101746, 4;
	add.s64 	%rd6333, %rd6333, 16;
	setp.ne.s32 	%p10898, %r101746, 396;
	@%p10898 bra 	$L__BB3_1128;
	ld.local.u32 	%r93843, [%rd12];
	and.b32  	%r93844, %r93843, -2147483648;
	ld.local.u32 	%r101729, [%rd14];
	and.b32  	%r93845, %r101729, 2147483646;
	or.b32  	%r93846, %r93845, %r93844;
	ld.local.u32 	%r93847, [%rd13];
	shr.u32 	%r93848, %r93846, 1;
	and.b32  	%r93849, %r101729, 1;
	setp.eq.b32 	%p10899, %r93849, 1;
	selp.b32 	%r93850, -1727483681, 0, %p10899;
	xor.b32  	%r93851, %r93850, %r93847;
	xor.b32  	%r93852, %r93851, %r93848;
	st.local.u32 	[%rd12], %r93852;
	mov.b32 	%r101749, 0;
$L__BB3_1130:
	add.s32 	%r101755, %r101749, 1;
	st.local.u32 	[%rd5+2496], %r101755;
	mul.wide.s32 	%rd5839, %r101749, 4;
	add.s64 	%rd5840, %rd5, %rd5839;
	ld.local.u32 	%r93853, [%rd5840];
	shr.u32 	%r93854, %r93853, 11;
	xor.b32  	%r93855, %r93854, %r93853;
	shl.b32 	%r93856, %r93855, 7;
	and.b32  	%r93857, %r93856, -1658038656;
	xor.b32  	%r2527, %r93857, %r93855;
	setp.lt.s32 	%p10900, %r101749, 623;
	@%p10900 bra 	$L__BB3_1136;
	mov.b32 	%r101751, 0;
	mov.u64 	%rd6334, %rd5;
$L__BB3_1132:
	and.b32  	%r93859, %r101729, -2147483648;
	ld.local.u32 	%r93860, [%rd6334+4];
	and.b32  	%r93861, %r93860, 2147483646;
	or.b32  	%r93862, %r93861, %r93859;
	ld.local.u32 	%r93863, [%rd6334+1588];
	shr.u32 	%r93864, %r93862, 1;
	and.b32  	%r93865, %r93860, 1;
	setp.eq.b32 	%p10901, %r93865, 1;
	selp.b32 	%r93866, -1727483681, 0, %p10901;
	xor.b32  	%r93867, %r93866, %r93863;
	xor.b32  	%r93868, %r93867, %r93864;
	st.local.u32 	[%rd6334], %r93868;
	and.b32  	%r93869, %r93860, -2147483648;
	ld.local.u32 	%r93870, [%rd6334+8];
	and.b32  	%r93871, %r93870, 2147483646;
	or.b32  	%r93872, %r93871, %r93869;
	ld.local.u32 	%r93873, [%rd6334+1592];
	shr.u32 	%r93874, %r93872, 1;
	and.b32  	%r93875, %r93870, 1;
	setp.eq.b32 	%p10902, %r93875, 1;
	selp.b32 	%r93876, -1727483681, 0, %p10902;
	xor.b32  	%r93877, %r93876, %r93873;
	xor.b32  	%r93878, %r93877, %r93874;
	st.local.u32 	[%rd6334+4], %r93878;
	and.b32  	%r93879, %r93870, -2147483648;
	ld.local.u32 	%r2530, [%rd6334+12];
	and.b32  	%r93880, %r2530, 2147483646;
	or.b32  	%r93881, %r93880, %r93879;
	ld.local.u32 	%r93882, [%rd6334+1596];
	shr.u32 	%r93883, %r93881, 1;
	and.b32  	%r93884, %r2530, 1;
	setp.eq.b32 	%p10903, %r93884, 1;
	selp.b32 	%r93885, -1727483681, 0, %p10903;
	xor.b32  	%r93886, %r93885, %r93882;
	xor.b32  	%r93887, %r93886, %r93883;
	st.local.u32 	[%rd6334+8], %r93887;
	setp.ne.s32 	%p10904, %r101751, 224;
	@%p10904 bra 	$L__BB3_1207;
	ld.local.u32 	%r101753, [%rd5+908];
	add.s64 	%rd6335, %rd5, 924;
	mov.b32 	%r101752, 0;
$L__BB3_1134:
	and.b32  	%r93898, %r101753, -2147483648;
	ld.local.u32 	%r93899, [%rd6335+-12];
	and.b32  	%r93900, %r93899, 2147483646;
	or.b32  	%r93901, %r93900, %r93898;
	ld.local.u32 	%r93902, [%rd6335+-924];
	shr.u32 	%r93903, %r93901, 1;
	and.b32  	%r93904, %r93899, 1;
	setp.eq.b32 	%p10906, %r93904, 1;
	selp.b32 	%r93905, -1727483681, 0, %p10906;
	xor.b32  	%r93906, %r93905, %r93902;
	xor.b32  	%r93907, %r93906, %r93903;
	st.local.u32 	[%rd6335+-16], %r93907;
	and.b32  	%r93908, %r93899, -2147483648;
	ld.local.u32 	%r93909, [%rd6335+-8];
	and.b32  	%r93910, %r93909, 2147483646;
	or.b32  	%r93911, %r93910, %r93908;
	ld.local.u32 	%r93912, [%rd6335+-920];
	shr.u32 	%r93913, %r93911, 1;
	and.b32  	%r93914, %r93909, 1;
	setp.eq.b32 	%p10907, %r93914, 1;
	selp.b32 	%r93915, -1727483681, 0, %p10907;
	xor.b32  	%r93916, %r93915, %r93912;
	xor.b32  	%r93917, %r93916, %r93913;
	st.local.u32 	[%rd6335+-12], %r93917;
	and.b32  	%r93918, %r93909, -2147483648;
	ld.local.u32 	%r93919, [%rd6335+-4];
	and.b32  	%r93920, %r93919, 2147483646;
	or.b32  	%r93921, %r93920, %r93918;
	ld.local.u32 	%r93922, [%rd6335+-916];
	shr.u32 	%r93923, %r93921, 1;
	and.b32  	%r93924, %r93919, 1;
	setp.eq.b32 	%p10908, %r93924, 1;
	selp.b32 	%r93925, -1727483681, 0, %p10908;
	xor.b32  	%r93926, %r93925, %r93922;
	xor.b32  	%r93927, %r93926, %r93923;
	st.local.u32 	[%rd6335+-8], %r93927;
	and.b32  	%r93928, %r93919, -2147483648;
	ld.local.u32 	%r101753, [%rd6335];
	and.b32  	%r93929, %r101753, 2147483646;
	or.b32  	%r93930, %r93929, %r93928;
	ld.local.u32 	%r93931, [%rd6335+-912];
	shr.u32 	%r93932, %r93930, 1;
	and.b32  	%r93933, %r101753, 1;
	setp.eq.b32 	%p10909, %r93933, 1;
	selp.b32 	%r93934, -1727483681, 0, %p10909;
	xor.b32  	%r93935, %r93934, %r93931;
	xor.b32  	%r93936, %r93935, %r93932;
	st.local.u32 	[%rd6335+-4], %r93936;
	add.s32 	%r101752, %r101752, 4;
	add.s64 	%rd6335, %rd6335, 16;
	setp.ne.s32 	%p10910, %r101752, 396;
	@%p10910 bra 	$L__BB3_1134;
	ld.local.u32 	%r93938, [%rd12];
	and.b32  	%r93939, %r93938, -2147483648;
	ld.local.u32 	%r101729, [%rd14];
	and.b32  	%r93940, %r101729, 2147483646;
	or.b32  	%r93941, %r93940, %r93939;
	ld.local.u32 	%r93942, [%rd13];
	shr.u32 	%r93943, %r93941, 1;
	and.b32  	%r93944, %r101729, 1;
	setp.eq.b32 	%p10911, %r93944, 1;
	selp.b32 	%r93945, -1727483681, 0, %p10911;
	xor.b32  	%r93946, %r93945, %r93942;
	xor.b32  	%r93947, %r93946, %r93943;
	st.local.u32 	[%rd12], %r93947;
	mov.b32 	%r101755, 0;
$L__BB3_1136:
	add.s32 	%r101761, %r101755, 1;
	st.local.u32 	[%rd5+2496], %r101761;
	mul.wide.s32 	%rd5841, %r101755, 4;
	add.s64 	%rd5842, %rd5, %rd5841;
	ld.local.u32 	%r93948, [%rd5842];
	shr.u32 	%r93949, %r93948, 11;
	xor.b32  	%r93950, %r93949, %r93948;
	shl.b32 	%r93951, %r93950, 7;
	and.b32  	%r93952, %r93951, -1658038656;
	xor.b32  	%r2540, %r93952, %r93950;
	setp.lt.s32 	%p10912, %r101755, 623;
	@%p10912 bra 	$L__BB3_1142;
	mov.b32 	%r101757, 0;
	mov.u64 	%rd6336, %rd5;
$L__BB3_1138:
	and.b32  	%r93954, %r101729, -2147483648;
	ld.local.u32 	%r93955, [%rd6336+4];
	and.b32  	%r93956, %r93955, 2147483646;
	or.b32  	%r93957, %r93956, %r93954;
	ld.local.u32 	%r93958, [%rd6336+1588];
	shr.u32 	%r93959, %r93957, 1;
	and.b32  	%r93960, %r93955, 1;
	setp.eq.b32 	%p10913, %r93960, 1;
	selp.b32 	%r93961, -1727483681, 0, %p10913;
	xor.b32  	%r93962, %r93961, %r93958;
	xor.b32  	%r93963, %r93962, %r93959;
	st.local.u32 	[%rd6336], %r93963;
	and.b32  	%r93964, %r93955, -2147483648;
	ld.local.u32 	%r93965, [%rd6336+8];
	and.b32  	%r93966, %r93965, 2147483646;
	or.b32  	%r93967, %r93966, %r93964;
	ld.local.u32 	%r93968, [%rd6336+1592];
	shr.u32 	%r93969, %r93967, 1;
	and.b32  	%r93970, %r93965, 1;
	setp.eq.b32 	%p10914, %r93970, 1;
	selp.b32 	%r93971, -1727483681, 0, %p10914;
	xor.b32  	%r93972, %r93971, %r93968;
	xor.b32  	%r93973, %r93972, %r93969;
	st.local.u32 	[%rd6336+4], %r93973;
	and.b32  	%r93974, %r93965, -2147483648;
	ld.local.u32 	%r2543, [%rd6336+12];
	and.b32  	%r93975, %r2543, 2147483646;
	or.b32  	%r93976, %r93975, %r93974;
	ld.local.u32 	%r93977, [%rd6336+1596];
	shr.u32 	%r93978, %r93976, 1;
	and.b32  	%r93979, %r2543, 1;
	setp.eq.b32 	%p10915, %r93979, 1;
	selp.b32 	%r93980, -1727483681, 0, %p10915;
	xor.b32  	%r93981, %r93980, %r93977;
	xor.b32  	%r93982, %r93981, %r93978;
	st.local.u32 	[%rd6336+8], %r93982;
	setp.ne.s32 	%p10916, %r101757, 224;
	@%p10916 bra 	$L__BB3_1206;
	ld.local.u32 	%r101758, [%rd9];
	mov.b32 	%r101759, 227;
$L__BB3_1140:
	mul.wide.u32 	%rd5843, %r101759, 4;
	add.s64 	%rd5844, %rd5, %rd5843;
	and.b32  	%r93993, %r101758, -2147483648;
	ld.local.u32 	%r93994, [%rd5844+4];
	and.b32  	%r93995, %r93994, 2147483646;
	or.b32  	%r93996, %r93995, %r93993;
	ld.local.u32 	%r93997, [%rd5844+-908];
	shr.u32 	%r93998, %r93996, 1;
	and.b32  	%r93999, %r93994, 1;
	setp.eq.b32 	%p10918, %r93999, 1;
	selp.b32 	%r94000, -1727483681, 0, %p10918;
	xor.b32  	%r94001, %r94000, %r93997;
	xor.b32  	%r94002, %r94001, %r93998;
	st.local.u32 	[%rd5844], %r94002;
	and.b32  	%r94003, %r93994, -2147483648;
	ld.local.u32 	%r94004, [%rd5844+8];
	and.b32  	%r94005, %r94004, 2147483646;
	or.b32  	%r94006, %r94005, %r94003;
	ld.local.u32 	%r94007, [%rd5844+-904];
	shr.u32 	%r94008, %r94006, 1;
	and.b32  	%r94009, %r94004, 1;
	setp.eq.b32 	%p10919, %r94009, 1;
	selp.b32 	%r94010, -1727483681, 0, %p10919;
	xor.b32  	%r94011, %r94010, %r94007;
	xor.b32  	%r94012, %r94011, %r94008;
	st.local.u32 	[%rd5844+4], %r94012;
	and.b32  	%r94013, %r94004, -2147483648;
	ld.local.u32 	%r94014, [%rd5844+12];
	and.b32  	%r94015, %r94014, 2147483646;
	or.b32  	%r94016, %r94015, %r94013;
	ld.local.u32 	%r94017, [%rd5844+-900];
	shr.u32 	%r94018, %r94016, 1;
	and.b32  	%r94019, %r94014, 1;
	setp.eq.b32 	%p10920, %r94019, 1;
	selp.b32 	%r94020, -1727483681, 0, %p10920;
	xor.b32  	%r94021, %r94020, %r94017;
	xor.b32  	%r94022, %r94021, %r94018;
	st.local.u32 	[%rd5844+8], %r94022;
	and.b32  	%r94023, %r94014, -2147483648;
	add.s32 	%r101759, %r101759, 4;
	ld.local.u32 	%r101758, [%rd5844+16];
	and.b32  	%r94024, %r101758, 2147483646;
	or.b32  	%r94025, %r94024, %r94023;
	ld.local.u32 	%r94026, [%rd5844+-896];
	shr.u32 	%r94027, %r94025, 1;
	and.b32  	%r94028, %r101758, 1;
	setp.eq.b32 	%p10921, %r94028, 1;
	selp.b32 	%r94029, -1727483681, 0, %p10921;
	xor.b32  	%r94030, %r94029, %r94026;
	xor.b32  	%r94031, %r94030, %r94027;
	st.local.u32 	[%rd5844+12], %r94031;
	setp.ne.s32 	%p10922, %r101759, 623;
	@%p10922 bra 	$L__BB3_1140;
	ld.local.u32 	%r94033, [%rd5+2492];
	and.b32  	%r94034, %r94033, -2147483648;
	ld.local.u32 	%r101729, [%rd5];
	and.b32  	%r94035, %r101729, 2147483646;
	or.b32  	%r94036, %r94035, %r94034;
	ld.local.u32 	%r94037, [%rd5+1584];
	shr.u32 	%r94038, %r94036, 1;
	and.b32  	%r94039, %r101729, 1;
	setp.eq.b32 	%p10923, %r94039, 1;
	selp.b32 	%r94040, -1727483681, 0, %p10923;
	xor.b32  	%r94041, %r94040, %r94037;
	xor.b32  	%r94042, %r94041, %r94038;
	st.local.u32 	[%rd5+2492], %r94042;
	mov.b32 	%r101761, 0;
$L__BB3_1142:
	setp.gt.u32 	%p10925, %r15023, %r15024;
	add.s32 	%r101781, %r101761, 1;
	st.local.u32 	[%rd5+2496], %r101781;
	mul.wide.s32 	%rd5845, %r101761, 4;
	add.s64 	%rd5846, %rd5, %rd5845;
	ld.local.u32 	%r94043, [%rd5846];
	shr.u32 	%r94044, %r94043, 11;
	xor.b32  	%r94045, %r94044, %r94043;
	shl.b32 	%r94046, %r94045, 7;
	and.b32  	%r94047, %r94046, -1658038656;
	xor.b32  	%r94048, %r94047, %r94045;
	shl.b32 	%r94049, %r94048, 15;
	and.b32  	%r94050, %r94049, -402653184;
	xor.b32  	%r94051, %r94050, %r94048;
	shr.u32 	%r94052, %r94051, 27;
	shl.b32 	%r94053, %r2501, 15;
	and.b32  	%r94054, %r94053, -402653184;
	xor.b32  	%r94055, %r94054, %r2501;
	shr.u32 	%r94056, %r94055, 7;
	and.b32  	%r94057, %r94056, 32505856;
	shl.b32 	%r94058, %r2514, 15;
	and.b32  	%r94059, %r94058, -402653184;
	xor.b32  	%r94060, %r94059, %r2514;
	shr.u32 	%r94061, %r94060, 12;
	and.b32  	%r94062, %r94061, 1015808;
	or.b32  	%r94063, %r94062, %r94057;
	shl.b32 	%r94064, %r2527, 15;
	and.b32  	%r94065, %r94064, -402653184;
	xor.b32  	%r94066, %r94065, %r2527;
	shr.u32 	%r94067, %r94066, 17;
	and.b32  	%r94068, %r94067, 31744;
	or.b32  	%r94069, %r94063, %r94068;
	shl.b32 	%r94070, %r2540, 15;
	and.b32  	%r94071, %r94070, -402653184;
	xor.b32  	%r94072, %r94071, %r2540;
	shr.u32 	%r94073, %r94072, 22;
	and.b32  	%r94074, %r94073, 992;
	or.b32  	%r94075, %r94069, %r94074;
	or.b32  	%r101765, %r94075, %r94052;
	mov.pred 	%p11873, 0;
	@%p10925 bra 	$L__BB3_1151;
	mov.pred 	%p11873, 0;
	mov.u32 	%r101770, %r101781;
	mov.u32 	%r101764, %r15023;
$L__BB3_1144:
	shl.b32 	%r2559, %r101765, 5;
	setp.lt.s32 	%p10927, %r101770, 624;
	@%p10927 bra 	$L__BB3_1150;
	mov.b32 	%r101767, 0;
$L__BB3_1146:
	mul.wide.u32 	%rd5847, %r101767, 4;
	add.s64 	%rd541, %rd5, %rd5847;
	and.b32  	%r94077, %r101729, -2147483648;
	ld.local.u32 	%r94078, [%rd541+4];
	and.b32  	%r94079, %r94078, 2147483646;
	or.b32  	%r94080, %r94079, %r94077;
	ld.local.u32 	%r94081, [%rd541+1588];
	shr.u32 	%r94082, %r94080, 1;
	and.b32  	%r94083, %r94078, 1;
	setp.eq.b32 	%p10928, %r94083, 1;
	selp.b32 	%r94084, -1727483681, 0, %p10928;
	xor.b32  	%r94085, %r94084, %r94081;
	xor.b32  	%r94086, %r94085, %r94082;
	st.local.u32 	[%rd541], %r94086;
	and.b32  	%r94087, %r94078, -2147483648;
	ld.local.u32 	%r94088, [%rd541+8];
	and.b32  	%r94089, %r94088, 2147483646;
	or.b32  	%r94090, %r94089, %r94087;
	ld.local.u32 	%r94091, [%rd541+1592];
	shr.u32 	%r94092, %r94090, 1;
	and.b32  	%r94093, %r94088, 1;
	setp.eq.b32 	%p10929, %r94093, 1;
	selp.b32 	%r94094, -1727483681, 0, %p10929;
	xor.b32  	%r94095, %r94094, %r94091;
	xor.b32  	%r94096, %r94095, %r94092;
	st.local.u32 	[%rd541+4], %r94096;
	and.b32  	%r94097, %r94088, -2147483648;
	ld.local.u32 	%r2562, [%rd541+12];
	and.b32  	%r94098, %r2562, 2147483646;
	or.b32  	%r94099, %r94098, %r94097;
	ld.local.u32 	%r94100, [%rd541+1596];
	shr.u32 	%r94101, %r94099, 1;
	and.b32  	%r94102, %r2562, 1;
	setp.eq.b32 	%p10930, %r94102, 1;
	selp.b32 	%r94103, -1727483681, 0, %p10930;
	xor.b32  	%r94104, %r94103, %r94100;
	xor.b32  	%r94105, %r94104, %r94101;
	st.local.u32 	[%rd541+8], %r94105;
	setp.ne.s32 	%p10931, %r101767, 224;
	@%p10931 bra 	$L__BB3_7190;
	ld.local.u32 	%r101768, [%rd9];
	mov.b32 	%r101769, 227;
$L__BB3_1148:
	mul.wide.u32 	%rd5848, %r101769, 4;
	add.s64 	%rd5849, %rd5, %rd5848;
	and.b32  	%r94116, %r101768, -2147483648;
	ld.local.u32 	%r94117, [%rd5849+4];
	and.b32  	%r94118, %r94117, 2147483646;
	or.b32  	%r94119, %r94118, %r94116;
	ld.local.u32 	%r94120, [%rd5849+-908];
	shr.u32 	%r94121, %r94119, 1;
	and.b32  	%r94122, %r94117, 1;
	setp.eq.b32 	%p10933, %r94122, 1;
	selp.b32 	%r94123, -1727483681, 0, %p10933;
	xor.b32  	%r94124, %r94123, %r94120;
	xor.b32  	%r94125, %r94124, %r94121;
	st.local.u32 	[%rd5849], %r94125;
	and.b32  	%r94126, %r94117, -2147483648;
	ld.local.u32 	%r94127, [%rd5849+8];
	and.b32  	%r94128, %r94127, 2147483646;
	or.b32  	%r94129, %r94128, %r94126;
	ld.local.u32 	%r94130, [%rd5849+-904];
	shr.u32 	%r94131, %r94129, 1;
	and.b32  	%r94132, %r94127, 1;
	setp.eq.b32 	%p10934, %r94132, 1;
	selp.b32 	%r94133, -1727483681, 0, %p10934;
	xor.b32  	%r94134, %r94133, %r94130;
	xor.b32  	%r94135, %r94134, %r94131;
	st.local.u32 	[%rd5849+4], %r94135;
	and.b32  	%r94136, %r94127, -2147483648;
	ld.local.u32 	%r94137, [%rd5849+12];
	and.b32  	%r94138, %r94137, 2147483646;
	or.b32  	%r94139, %r94138, %r94136;
	ld.local.u32 	%r94140, [%rd5849+-900];
	shr.u32 	%r94141, %r94139, 1;
	and.b32  	%r94142, %r94137, 1;
	setp.eq.b32 	%p10935, %r94142, 1;
	selp.b32 	%r94143, -1727483681, 0, %p10935;
	xor.b32  	%r94144, %r94143, %r94140;
	xor.b32  	%r94145, %r94144, %r94141;
	st.local.u32 	[%rd5849+8], %r94145;
	and.b32  	%r94146, %r94137, -2147483648;
	add.s32 	%r101769, %r101769, 4;
	ld.local.u32 	%r101768, [%rd5849+16];
	and.b32  	%r94147, %r101768, 2147483646;
	or.b32  	%r94148, %r94147, %r94146;
	ld.local.u32 	%r94149, [%rd5849+-896];
	shr.u32 	%r94150, %r94148, 1;
	and.b32  	%r94151, %r101768, 1;
	setp.eq.b32 	%p10936, %r94151, 1;
	selp.b32 	%r94152, -1727483681, 0, %p10936;
	xor.b32  	%r94153, %r94152, %r94149;
	xor.b32  	%r94154, %r94153, %r94150;
	st.local.u32 	[%rd5849+12], %r94154;
	setp.ne.s32 	%p10937, %r101769, 623;
	@%p10937 bra 	$L__BB3_1148;
	ld.local.u32 	%r94156, [%rd5+2492];
	and.b32  	%r94157, %r94156, -2147483648;
	ld.local.u32 	%r101729, [%rd5];
	and.b32  	%r94158, %r101729, 2147483646;
	or.b32  	%r94159, %r94158, %r94157;
	ld.local.u32 	%r94160, [%rd5+1584];
	shr.u32 	%r94161, %r94159, 1;
	and.b32  	%r94162, %r101729, 1;
	setp.eq.b32 	%p10938, %r94162, 1;
	selp.b32 	%r94163, -1727483681, 0, %p10938;
	xor.b32  	%r94164, %r94163, %r94160;
	xor.b32  	%r94165, %r94164, %r94161;
	st.local.u32 	[%rd5+2492], %r94165;
	mov.b32 	%r101770, 0;
$L__BB3_1150:
	add.s32 	%r101781, %r101770, 1;
	st.local.u32 	[%rd5+2496], %r101781;
	mul.wide.s32 	%rd5850, %r101770, 4;
	add.s64 	%rd5851, %rd5, %rd5850;
	ld.local.u32 	%r94166, [%rd5851];
	shr.u32 	%r94167, %r94166, 11;
	xor.b32  	%r94168, %r94167, %r94166;
	shl.b32 	%r94169, %r94168, 7;
	and.b32  	%r94170, %r94169, -1658038656;
	xor.b32  	%r94171, %r94170, %r94168;
	shl.b32 	%r94172, %r94171, 15;
	and.b32  	%r94173, %r94172, -402653184;
	xor.b32  	%r94174, %r94173, %r94171;
	shr.u32 	%r94175, %r94174, 27;
	and.b32  	%r94177, %r2559, 1073741792;
	or.b32  	%r101765, %r94175, %r94177;
	setp.eq.s32 	%p10939, %r101765, %r15021;
	or.pred  	%p11873, %p11873, %p10939;
	add.s32 	%r101764, %r101764, 1;
	setp.gt.u32 	%p10940, %r101764, %r15024;
	mov.u32 	%r101770, %r101781;
	@%p10940 bra 	$L__BB3_1151;
	bra.uni 	$L__BB3_1144;
$L__BB3_1151:
	setp.lt.s32 	%p10941, %r24, 1;
	@%p10941 bra 	$L__BB3_1160;
	mov.b32 	%r101776, 0;
$L__BB3_1153:
	setp.lt.s32 	%p10942, %r101781, 624;
	@%p10942 bra 	$L__BB3_1159;
	mov.b32 	%r101778, 0;
	mov.u64 	%rd6337, %rd5;
$L__BB3_1155:
	and.b32  	%r94180, %r101729, -2147483648;
	ld.local.u32 	%r94181, [%rd6337+4];
	and.b32  	%r94182, %r94181, 2147483646;
	or.b32  	%r94183, %r94182, %r94180;
	ld.local.u32 	%r94184, [%rd6337+1588];
	shr.u32 	%r94185, %r94183, 1;
	and.b32  	%r94186, %r94181, 1;
	setp.eq.b32 	%p10943, %r94186, 1;
	selp.b32 	%r94187, -1727483681, 0, %p10943;
	xor.b32  	%r94188, %r94187, %r94184;
	xor.b32  	%r94189, %r94188, %r94185;
	st.local.u32 	[%rd6337], %r94189;
	and.b32  	%r94190, %r94181, -2147483648;
	ld.local.u32 	%r94191, [%rd6337+8];
	and.b32  	%r94192, %r94191, 2147483646;
	or.b32  	%r94193, %r94192, %r94190;
	ld.local.u32 	%r94194, [%rd6337+1592];
	shr.u32 	%r94195, %r94193, 1;
	and.b32  	%r94196, %r94191, 1;
	setp.eq.b32 	%p10944, %r94196, 1;
	selp.b32 	%r94197, -1727483681, 0, %p10944;
	xor.b32  	%r94198, %r94197, %r94194;
	xor.b32  	%r94199, %r94198, %r94195;
	st.local.u32 	[%rd6337+4], %r94199;
	and.b32  	%r94200, %r94191, -2147483648;
	ld.local.u32 	%r2583, [%rd6337+12];
	and.b32  	%r94201, %r2583, 2147483646;
	or.b32  	%r94202, %r94201, %r94200;
	ld.local.u32 	%r94203, [%rd6337+1596];
	shr.u32 	%r94204, %r94202, 1;
	and.b32  	%r94205, %r2583, 1;
	setp.eq.b32 	%p10945, %r94205, 1;
	selp.b32 	%r94206, -1727483681, 0, %p10945;
	xor.b32  	%r94207, %r94206, %r94203;
	xor.b32  	%r94208, %r94207, %r94204;
	st.local.u32 	[%rd6337+8], %r94208;
	setp.ne.s32 	%p10946, %r101778, 224;
	@%p10946 bra 	$L__BB3_1205;
	ld.local.u32 	%r101779, [%rd9];
	mov.b32 	%r101780, 227;
$L__BB3_1157:
	mul.wide.u32 	%rd5852, %r101780, 4;
	add.s64 	%rd5853, %rd5, %rd5852;
	and.b32  	%r94219, %r101779, -2147483648;
	ld.local.u32 	%r94220, [%rd5853+4];
	and.b32  	%r94221, %r94220, 2147483646;
	or.b32  	%r94222, %r94221, %r94219;
	ld.local.u32 	%r94223, [%rd5853+-908];
	shr.u32 	%r94224, %r94222, 1;
	and.b32  	%r94225, %r94220, 1;
	setp.eq.b32 	%p10948, %r94225, 1;
	selp.b32 	%r94226, -1727483681, 0, %p10948;
	xor.b32  	%r94227, %r94226, %r94223;
	xor.b32  	%r94228, %r94227, %r94224;
	st.local.u32 	[%rd5853], %r94228;
	and.b32  	%r94229, %r94220, -2147483648;
	ld.local.u32 	%r94230, [%rd5853+8];
	and.b32  	%r94231, %r94230, 2147483646;
	or.b32  	%r94232, %r94231, %r94229;
	ld.local.u32 	%r94233, [%rd5853+-904];
	shr.u32 	%r94234, %r94232, 1;
	and.b32  	%r94235, %r94230, 1;
	setp.eq.b32 	%p10949, %r94235, 1;
	selp.b32 	%r94236, -1727483681, 0, %p10949;
	xor.b32  	%r94237, %r94236, %r94233;
	xor.b32  	%r94238, %r94237, %r94234;
	st.local.u32 	[%rd5853+4], %r94238;
	and.b32  	%r94239, %r94230, -2147483648;
	ld.local.u32 	%r94240, [%rd5853+12];
	and.b32  	%r94241, %r94240, 2147483646;
	or.b32  	%r94242, %r94241, %r94239;
	ld.local.u32 	%r94243, [%rd5853+-900];
	shr.u32 	%r94244, %r94242, 1;
	and.b32  	%r94245, %r94240, 1;
	setp.eq.b32 	%p10950, %r94245, 1;
	selp.b32 	%r94246, -1727483681, 0, %p10950;
	xor.b32  	%r94247, %r94246, %r94243;
	xor.b32  	%r94248, %r94247, %r94244;
	st.local.u32 	[%rd5853+8], %r94248;
	and.b32  	%r94249, %r94240, -2147483648;
	add.s32 	%r101780, %r101780, 4;
	ld.local.u32 	%r101779, [%rd5853+16];
	and.b32  	%r94250, %r101779, 2147483646;
	or.b32  	%r94251, %r94250, %r94249;
	ld.local.u32 	%r94252, [%rd5853+-896];
	shr.u32 	%r94253, %r94251, 1;
	and.b32  	%r94254, %r101779, 1;
	setp.eq.b32 	%p10951, %r94254, 1;
	selp.b32 	%r94255, -1727483681, 0, %p10951;
	xor.b32  	%r94256, %r94255, %r94252;
	xor.b32  	%r94257, %r94256, %r94253;
	st.local.u32 	[%rd5853+12], %r94257;
	setp.ne.s32 	%p10952, %r101780, 623;
	@%p10952 bra 	$L__BB3_1157;
	ld.local.u32 	%r94259, [%rd5+2492];
	and.b32  	%r94260, %r94259, -2147483648;
	ld.local.u32 	%r101729, [%rd5];
	and.b32  	%r94261, %r101729, 2147483646;
	or.b32  	%r94262, %r94261, %r94260;
	ld.local.u32 	%r94263, [%rd5+1584];
	shr.u32 	%r94264, %r94262, 1;
	and.b32  	%r94265, %r101729, 1;
	setp.eq.b32 	%p10953, %r94265, 1;
	selp.b32 	%r94266, -1727483681, 0, %p10953;
	xor.b32  	%r94267, %r94266, %r94263;
	xor.b32  	%r94268, %r94267, %r94264;
	st.local.u32 	[%rd5+2492], %r94268;
	mov.b32 	%r101781, 0;
$L__BB3_1159:
	add.s32 	%r101781, %r101781, 1;
	st.local.u32 	[%rd5+2496], %r101781;
	add.s32 	%r101776, %r101776, 1;
	setp.ne.s32 	%p10954, %r101776, %r24;
	@%p10954 bra 	$L__BB3_1153;
$L__BB3_1160:
	setp.lt.s32 	%p10955, %r101781, 624;
	@%p10955 bra 	$L__BB3_1166;
	mov.b32 	%r101786, 0;
	mov.u64 	%rd6338, %rd5;
$L__BB3_1162:
	and.b32  	%r94270, %r101729, -2147483648;
	ld.local.u32 	%r94271, [%rd6338+4];
	and.b32  	%r94272, %r94271, 2147483646;
	or.b32  	%r94273, %r94272, %r94270;
	ld.local.u32 	%r94274, [%rd6338+1588];
	shr.u32 	%r94275, %r94273, 1;
	and.b32  	%r94276, %r94271, 1;
	setp.eq.b32 	%p10956, %r94276, 1;
	selp.b32 	%r94277, -1727483681, 0, %p10956;
	xor.b32  	%r94278, %r94277, %r94274;
	xor.b32  	%r94279, %r94278, %r94275;
	st.local.u32 	[%rd6338], %r94279;
	and.b32  	%r94280, %r94271, -2147483648;
	ld.local.u32 	%r94281, [%rd6338+8];
	and.b32  	%r94282, %r94281, 2147483646;
	or.b32  	%r94283, %r94282, %r94280;
	ld.local.u32 	%r94284, [%rd6338+1592];
	shr.u32 	%r94285, %r94283, 1;
	and.b32  	%r94286, %r94281, 1;
	setp.eq.b32 	%p10957, %r94286, 1;
	selp.b32 	%r94287, -1727483681, 0, %p10957;
	xor.b32  	%r94288, %r94287, %r94284;
	xor.b32  	%r94289, %r94288, %r94285;
	st.local.u32 	[%rd6338+4], %r94289;
	and.b32  	%r94290, %r94281, -2147483648;
	ld.local.u32 	%r2598, [%rd6338+12];
	and.b32  	%r94291, %r2598, 2147483646;
	or.b32  	%r94292, %r94291, %r94290;
	ld.local.u32 	%r94293, [%rd6338+1596];
	shr.u32 	%r94294, %r94292, 1;
	and.b32  	%r94295, %r2598, 1;
	setp.eq.b32 	%p10958, %r94295, 1;
	selp.b32 	%r94296, -1727483681, 0, %p10958;
	xor.b32  	%r94297, %r94296, %r94293;
	xor.b32  	%r94298, %r94297, %r94294;
	st.local.u32 	[%rd6338+8], %r94298;
	setp.ne.s32 	%p10959, %r101786, 224;
	@%p10959 bra 	$L__BB3_1204;
	ld.local.u32 	%r101788, [%rd5+908];
	add.s64 	%rd6339, %rd5, 924;
	mov.b32 	%r101787, 0;
$L__BB3_1164:
	and.b32  	%r94309, %r101788, -2147483648;
	ld.local.u32 	%r94310, [%rd6339+-12];
	and.b32  	%r94311, %r94310, 2147483646;
	or.b32  	%r94312, %r94311, %r94309;
	ld.local.u32 	%r94313, [%rd6339+-924];
	shr.u32 	%r94314, %r94312, 1;
	and.b32  	%r94315, %r94310, 1;
	setp.eq.b32 	%p10961, %r94315, 1;
	selp.b32 	%r94316, -1727483681, 0, %p10961;
	xor.b32  	%r94317, %r94316, %r94313;
	xor.b32  	%r94318, %r94317, %r94314;
	st.local.u32 	[%rd6339+-16], %r94318;
	and.b32  	%r94319, %r94310, -2147483648;
	ld.local.u32 	%r94320, [%rd6339+-8];
	and.b32  	%r94321, %r94320, 2147483646;
	or.b32  	%r94322, %r94321, %r94319;
	ld.local.u32 	%r94323, [%rd6339+-920];
	shr.u32 	%r94324, %r94322, 1;
	and.b32  	%r94325, %r94320, 1;
	setp.eq.b32 	%p10962, %r94325, 1;
	selp.b32 	%r94326, -1727483681, 0, %p10962;
	xor.b32  	%r94327, %r94326, %r94323;
	xor.b32  	%r94328, %r94327, %r94324;
	st.local.u32 	[%rd6339+-12], %r94328;
	and.b32  	%r94329, %r94320, -2147483648;
	ld.local.u32 	%r94330, [%rd6339+-4];
	and.b32  	%r94331, %r94330, 2147483646;
	or.b32  	%r94332, %r94331, %r94329;
	ld.local.u32 	%r94333, [%rd6339+-916];
	shr.u32 	%r94334, %r94332, 1;
	and.b32  	%r94335, %r94330, 1;
	setp.eq.b32 	%p10963, %r94335, 1;
	selp.b32 	%r94336, -1727483681, 0, %p10963;
	xor.b32  	%r94337, %r94336, %r94333;
	xor.b32  	%r94338, %r94337, %r94334;
	st.local.u32 	[%rd6339+-8], %r94338;
	and.b32  	%r94339, %r94330, -2147483648;
	ld.local.u32 	%r101788, [%rd6339];
	and.b32  	%r94340, %r101788, 2147483646;
	or.b32  	%r94341, %r94340, %r94339;
	ld.local.u32 	%r94342, [%rd6339+-912];
	shr.u32 	%r94343, %r94341, 1;
	and.b32  	%r94344, %r101788, 1;
	setp.eq.b32 	%p10964, %r94344, 1;
	selp.b32 	%r94345, -1727483681, 0, %p10964;
	xor.b32  	%r94346, %r94345, %r94342;
	xor.b32  	%r94347, %r94346, %r94343;
	st.local.u32 	[%rd6339+-4], %r94347;
	add.s32 	%r101787, %r101787, 4;
	add.s64 	%rd6339, %rd6339, 16;
	setp.ne.s32 	%p10965, %r101787, 396;
	@%p10965 bra 	$L__BB3_1164;
	ld.local.u32 	%r94349, [%rd12];
	and.b32  	%r94350, %r94349, -2147483648;
	ld.local.u32 	%r101729, [%rd14];
	and.b32  	%r94351, %r101729, 2147483646;
	or.b32  	%r94352, %r94351, %r94350;
	ld.local.u32 	%r94353, [%rd13];
	shr.u32 	%r94354, %r94352, 1;
	and.b32  	%r94355, %r101729, 1;
	setp.eq.b32 	%p10966, %r94355, 1;
	selp.b32 	%r94356, -1727483681, 0, %p10966;
	xor.b32  	%r94357, %r94356, %r94353;
	xor.b32  	%r94358, %r94357, %r94354;
	st.local.u32 	[%rd12], %r94358;
	mov.b32 	%r101781, 0;
$L__BB3_1166:
	add.s32 	%r101796, %r101781, 1;
	st.local.u32 	[%rd5+2496], %r101796;
	mul.wide.s32 	%rd5854, %r101781, 4;
	add.s64 	%rd5855, %rd5, %rd5854;
	ld.local.u32 	%r94359, [%rd5855];
	shr.u32 	%r94360, %r94359, 11;
	xor.b32  	%r94361, %r94360, %r94359;
	shl.b32 	%r94362, %r94361, 7;
	and.b32  	%r94363, %r94362, -1658038656;
	xor.b32  	%r2608, %r94363, %r94361;
	setp.lt.s32 	%p10967, %r101781, 623;
	@%p10967 bra 	$L__BB3_1172;
	mov.b32 	%r101792, 0;
	mov.u64 	%rd6340, %rd5;
$L__BB3_1168:
	and.b32  	%r94365, %r101729, -2147483648;
	ld.local.u32 	%r94366, [%rd6340+4];
	and.b32  	%r94367, %r94366, 2147483646;
	or.b32  	%r94368, %r94367, %r94365;
	ld.local.u32 	%r94369, [%rd6340+1588];
	shr.u32 	%r94370, %r94368, 1;
	and.b32  	%r94371, %r94366, 1;
	setp.eq.b32 	%p10968, %r94371, 1;
	selp.b32 	%r94372, -1727483681, 0, %p10968;
	xor.b32  	%r94373, %r94372, %r94369;
	xor.b32  	%r94374, %r94373, %r94370;
	st.local.u32 	[%rd6340], %r94374;
	and.b32  	%r94375, %r94366, -2147483648;
	ld.local.u32 	%r94376, [%rd6340+8];
	and.b32  	%r94377, %r94376, 2147483646;
	or.b32  	%r94378, %r94377, %r94375;
	ld.local.u32 	%r94379, [%rd6340+1592];
	shr.u32 	%r94380, %r94378, 1;
	and.b32  	%r94381, %r94376, 1;
	setp.eq.b32 	%p10969, %r94381, 1;
	selp.b32 	%r94382, -1727483681, 0, %p10969;
	xor.b32  	%r94383, %r94382, %r94379;
	xor.b32  	%r94384, %r94383, %r94380;
	st.local.u32 	[%rd6340+4], %r94384;
	and.b32  	%r94385, %r94376, -2147483648;
	ld.local.u32 	%r2611, [%rd6340+12];
	and.b32  	%r94386, %r2611, 2147483646;
	or.b32  	%r94387, %r94386, %r94385;
	ld.local.u32 	%r94388, [%rd6340+1596];
	shr.u32 	%r94389, %r94387, 1;
	and.b32  	%r94390, %r2611, 1;
	setp.eq.b32 	%p10970, %r94390, 1;
	selp.b32 	%r94391, -1727483681, 0, %p10970;
	xor.b32  	%r94392, %r94391, %r94388;
	xor.b32  	%r94393, %r94392, %r94389;
	st.local.u32 	[%rd6340+8], %r94393;
	setp.ne.s32 	%p10971, %r101792, 224;
	@%p10971 bra 	$L__BB3_1203;
	ld.local.u32 	%r101794, [%rd5+908];
	add.s64 	%rd6341, %rd5, 924;
	mov.b32 	%r101793, 0;
$L__BB3_1170:
	and.b32  	%r94404, %r101794, -2147483648;
	ld.local.u32 	%r94405, [%rd6341+-12];
	and.b32  	%r94406, %r94405, 2147483646;
	or.b32  	%r94407, %r94406, %r94404;
	ld.local.u32 	%r94408, [%rd6341+-924];
	shr.u32 	%r94409, %r94407, 1;
	and.b32  	%r94410, %r94405, 1;
	setp.eq.b32 	%p10973, %r94410, 1;
	selp.b32 	%r94411, -1727483681, 0, %p10973;
	xor.b32  	%r94412, %r94411, %r94408;
	xor.b32  	%r94413, %r94412, %r94409;
	st.local.u32 	[%rd6341+-16], %r94413;
	and.b32  	%r94414, %r94405, -2147483648;
	ld.local.u32 	%r94415, [%rd6341+-8];
	and.b32  	%r94416, %r94415, 2147483646;
	or.b32  	%r94417, %r94416, %r94414;
	ld.local.u32 	%r94418, [%rd6341+-920];
	shr.u32 	%r94419, %r94417, 1;
	and.b32  	%r94420, %r94415, 1;
	setp.eq.b32 	%p10974, %r94420, 1;
	selp.b32 	%r94421, -1727483681, 0, %p10974;
	xor.b32  	%r94422, %r94421, %r94418;
	xor.b32  	%r94423, %r94422, %r94419;
	st.local.u32 	[%rd6341+-12], %r94423;
	and.b32  	%r94424, %r94415, -2147483648;
	ld.local.u32 	%r94425, [%rd6341+-4];
	and.b32  	%r94426, %r94425, 2147483646;
	or.b32  	%r94427, %r94426, %r94424;
	ld.local.u32 	%r94428, [%rd6341+-916];
	shr.u32 	%r94429, %r94427, 1;
	and.b32  	%r94430, %r94425, 1;
	setp.eq.b32 	%p10975, %r94430, 1;
	selp.b32 	%r94431, -1727483681, 0, %p10975;
	xor.b32  	%r94432, %r94431, %r94428;
	xor.b32  	%r94433, %r94432, %r94429;
	st.local.u32 	[%rd6341+-8], %r94433;
	and.b32  	%r94434, %r94425, -2147483648;
	ld.local.u32 	%r101794, [%rd6341];
	and.b32  	%r94435, %r101794, 2147483646;
	or.b32  	%r94436, %r94435, %r94434;
	ld.local.u32 	%r94437, [%rd6341+-912];
	shr.u32 	%r94438, %r94436, 1;
	and.b32  	%r94439, %r101794, 1;
	setp.eq.b32 	%p10976, %r94439, 1;
	selp.b32 	%r94440, -1727483681, 0, %p10976;
	xor.b32  	%r94441, %r94440, %r94437;
	xor.b32  	%r94442, %r94441, %r94438;
	st.local.u32 	[%rd6341+-4], %r94442;
	add.s32 	%r101793, %r101793, 4;
	add.s64 	%rd6341, %rd6341, 16;
	setp.ne.s32 	%p10977, %r101793, 396;
	@%p10977 bra 	$L__BB3_1170;
	ld.local.u32 	%r94444, [%rd12];
	and.b32  	%r94445, %r94444, -2147483648;
	ld.local.u32 	%r101729, [%rd14];
	and.b32  	%r94446, %r101729, 2147483646;
	or.b32  	%r94447, %r94446, %r94445;
	ld.local.u32 	%r94448, [%rd13];
	shr.u32 	%r94449, %r94447, 1;
	and.b32  	%r94450, %r101729, 1;
	setp.eq.b32 	%p10978, %r94450, 1;
	selp.b32 	%r94451, -1727483681, 0, %p10978;
	xor.b32  	%r94452, %r94451, %r94448;
	xor.b32  	%r94453, %r94452, %r94449;
	st.local.u32 	[%rd12], %r94453;
	mov.b32 	%r101796, 0;
$L__BB3_1172:
	add.s32 	%r101802, %r101796, 1;
	st.local.u32 	[%rd5+2496], %r101802;
	mul.wide.s32 	%rd5856, %r101796, 4;
	add.s64 	%rd5857, %rd5, %rd5856;
	ld.local.u32 	%r94454, [%rd5857];
	shr.u32 	%r94455, %r94454, 11;
	xor.b32  	%r94456, %r94455, %r94454;
	shl.b32 	%r94457, %r94456, 7;
	and.b32  	%r94458, %r94457, -1658038656;
	xor.b32  	%r2621, %r94458, %r94456;
	setp.lt.s32 	%p10979, %r101796, 623;
	@%p10979 bra 	$L__BB3_1178;
	mov.b32 	%r101798, 0;
	mov.u64 	%rd6342, %rd5;
$L__BB3_1174:
	and.b32  	%r94460, %r101729, -2147483648;
	ld.local.u32 	%r94461, [%rd6342+4];
	and.b32  	%r94462, %r94461, 2147483646;
	or.b32  	%r94463, %r94462, %r94460;
	ld.local.u32 	%r94464, [%rd6342+1588];
	shr.u32 	%r94465, %r94463, 1;
	and.b32  	%r94466, %r94461, 1;
	setp.eq.b32 	%p10980, %r94466, 1;
	selp.b32 	%r94467, -1727483681, 0, %p10980;
	xor.b32  	%r94468, %r94467, %r94464;
	xor.b32  	%r94469, %r94468, %r94465;
	st.local.u32 	[%rd6342], %r94469;
	and.b32  	%r94470, %r94461, -2147483648;
	ld.local.u32 	%r94471, [%rd6342+8];
	and.b32  	%r94472, %r94471, 2147483646;
	or.b32  	%r94473, %r94472, %r94470;
	ld.local.u32 	%r94474, [%rd6342+1592];
	shr.u32 	%r94475, %r94473, 1;
	and.b32  	%r94476, %r94471, 1;
	setp.eq.b32 	%p10981, %r94476, 1;
	selp.b32 	%r94477, -1727483681, 0, %p10981;
	xor.b32  	%r94478, %r94477, %r94474;
	xor.b32  	%r94479, %r94478, %r94475;
	st.local.u32 	[%rd6342+4], %r94479;
	and.b32  	%r94480, %r94471, -2147483648;
	ld.local.u32 	%r2624, [%rd6342+12];
	and.b32  	%r94481, %r2624, 2147483646;
	or.b32  	%r94482, %r94481, %r94480;
	ld.local.u32 	%r94483, [%rd6342+1596];
	shr.u32 	%r94484, %r94482, 1;
	and.b32  	%r94485, %r2624, 1;
	setp.eq.b32 	%p10982, %r94485, 1;
	selp.b32 	%r94486, -1727483681, 0, %p10982;
	xor.b32  	%r94487, %r94486, %r94483;
	xor.b32  	%r94488, %r94487, %r94484;
	st.local.u32 	[%rd6342+8], %r94488;
	setp.ne.s32 	%p10983, %r101798, 224;
	@%p10983 bra 	$L__BB3_1202;
	ld.local.u32 	%r101800, [%rd5+908];
	add.s64 	%rd6343, %rd5, 924;
	mov.b32 	%r101799, 0;
$L__BB3_1176:
	and.b32  	%r94499, %r101800, -2147483648;
	ld.local.u32 	%r94500, [%rd6343+-12];
	and.b32  	%r94501, %r94500, 2147483646;
	or.b32  	%r94502, %r94501, %r94499;
	ld.local.u32 	%r94503, [%rd6343+-924];
	shr.u32 	%r94504, %r94502, 1;
	and.b32  	%r94505, %r94500, 1;
	setp.eq.b32 	%p10985, %r94505, 1;
	selp.b32 	%r94506, -1727483681, 0, %p10985;
	xor.b32  	%r94507, %r94506, %r94503;
	xor.b32  	%r94508, %r94507, %r94504;
	st.local.u32 	[%rd6343+-16], %r94508;
	and.b32  	%r94509, %r94500, -2147483648;
	ld.local.u32 	%r94510, [%rd6343+-8];
	and.b32  	%r94511, %r94510, 2147483646;
	or.b32  	%r94512, %r94511, %r94509;
	ld.local.u32 	%r94513, [%rd6343+-920];
	shr.u32 	%r94514, %r94512, 1;
	and.b32  	%r94515, %r94510, 1;
	setp.eq.b32 	%p10986, %r94515, 1;
	selp.b32 	%r94516, -1727483681, 0, %p10986;
	xor.b32  	%r94517, %r94516, %r94513;
	xor.b32  	%r94518, %r94517, %r94514;
	st.local.u32 	[%rd6343+-12], %r94518;
	and.b32  	%r94519, %r94510, -2147483648;
	ld.local.u32 	%r94520, [%rd6343+-4];
	and.b32  	%r94521, %r94520, 2147483646;
	or.b32  	%r94522, %r94521, %r94519;
	ld.local.u32 	%r94523, [%rd6343+-916];
	shr.u32 	%r94524, %r94522, 1;
	and.b32  	%r94525, %r94520, 1;
	setp.eq.b32 	%p10987, %r94525, 1;
	selp.b32 	%r94526, -1727483681, 0, %p10987;
	xor.b32  	%r94527, %r94526, %r94523;
	xor.b32  	%r94528, %r94527, %r94524;
	st.local.u32 	[%rd6343+-8], %r94528;
	and.b32  	%r94529, %r94520, -2147483648;
	ld.local.u32 	%r101800, [%rd6343];
	and.b32  	%r94530, %r101800, 2147483646;
	or.b32  	%r94531, %r94530, %r94529;
	ld.local.u32 	%r94532, [%rd6343+-912];
	shr.u32 	%r94533, %r94531, 1;
	and.b32  	%r94534, %r101800, 1;
	setp.eq.b32 	%p10988, %r94534, 1;
	selp.b32 	%r94535, -1727483681, 0, %p10988;
	xor.b32  	%r94536, %r94535, %r94532;
	xor.b32  	%r94537, %r94536, %r94533;
	st.local.u32 	[%rd6343+-4], %r94537;
	add.s32 	%r101799, %r101799, 4;
	add.s64 	%rd6343, %rd6343, 16;
	setp.ne.s32 	%p10989, %r101799, 396;
	@%p10989 bra 	$L__BB3_1176;
	ld.local.u32 	%r94539, [%rd12];
	and.b32  	%r94540, %r94539, -2147483648;
	ld.local.u32 	%r101729, [%rd14];
	and.b32  	%r94541, %r101729, 2147483646;
	or.b32  	%r94542, %r94541, %r94540;
	ld.local.u32 	%r94543, [%rd13];
	shr.u32 	%r94544, %r94542, 1;
	and.b32  	%r94545, %r101729, 1;
	setp.eq.b32 	%p10990, %r94545, 1;
	selp.b32 	%r94546, -1727483681, 0, %p10990;
	xor.b32  	%r94547, %r94546, %r94543;
	xor.b32  	%r94548, %r94547, %r94544;
	st.local.u32 	[%rd12], %r94548;
	mov.b32 	%r101802, 0;
$L__BB3_1178:
	add.s32 	%r101808, %r101802, 1;
	st.local.u32 	[%rd5+2496], %r101808;
	mul.wide.s32 	%rd5858, %r101802, 4;
	add.s64 	%rd5859, %rd5, %rd5858;
	ld.local.u32 	%r94549, [%rd5859];
	shr.u32 	%r94550, %r94549, 11;
	xor.b32  	%r94551, %r94550, %r94549;
	shl.b32 	%r94552, %r94551, 7;
	and.b32  	%r94553, %r94552, -1658038656;
	xor.b32  	%r2634, %r94553, %r94551;
	setp.lt.s32 	%p10991, %r101802, 623;
	@%p10991 bra 	$L__BB3_1184;
	mov.b32 	%r101804, 0;
	mov.u64 	%rd6344, %rd5;
$L__BB3_1180:
	and.b32  	%r94555, %r101729, -2147483648;
	ld.local.u32 	%r94556, [%rd6344+4];
	and.b32  	%r94557, %r94556, 2147483646;
	or.b32  	%r94558, %r94557, %r94555;
	ld.local.u32 	%r94559, [%rd6344+1588];
	shr.u32 	%r94560, %r94558, 1;
	and.b32  	%r94561, %r94556, 1;
	setp.eq.b32 	%p10992, %r94561, 1;
	selp.b32 	%r94562, -1727483681, 0, %p10992;
	xor.b32  	%r94563, %r94562, %r94559;
	xor.b32  	%r94564, %r94563, %r94560;
	st.local.u32 	[%rd6344], %r94564;
	and.b32  	%r94565, %r94556, -2147483648;
	ld.local.u32 	%r94566, [%rd6344+8];
	and.b32  	%r94567, %r94566, 2147483646;
	or.b32  	%r94568, %r94567, %r94565;
	ld.local.u32 	%r94569, [%rd6344+1592];
	shr.u32 	%r94570, %r94568, 1;
	and.b32  	%r94571, %r94566, 1;
	setp.eq.b32 	%p10993, %r94571, 1;
	selp.b32 	%r94572, -1727483681, 0, %p10993;
	xor.b32  	%r94573, %r94572, %r94569;
	xor.b32  	%r94574, %r94573, %r94570;
	st.local.u32 	[%rd6344+4], %r94574;
	and.b32  	%r94575, %r94566, -2147483648;
	ld.local.u32 	%r2637, [%rd6344+12];
	and.b32  	%r94576, %r2637, 2147483646;
	or.b32  	%r94577, %r94576, %r94575;
	ld.local.u32 	%r94578, [%rd6344+1596];
	shr.u32 	%r94579, %r94577, 1;
	and.b32  	%r94580, %r2637, 1;
	setp.eq.b32 	%p10994, %r94580, 1;
	selp.b32 	%r94581, -1727483681, 0, %p10994;
	xor.b32  	%r94582, %r94581, %r94578;
	xor.b32  	%r94583, %r94582, %r94579;
	st.local.u32 	[%rd6344+8], %r94583;
	setp.ne.s32 	%p10995, %r101804, 224;
	@%p10995 bra 	$L__BB3_1201;
	ld.local.u32 	%r101806, [%rd5+908];
	add.s64 	%rd6345, %rd5, 924;
	mov.b32 	%r101805, 0;
$L__BB3_1182:
	and.b32  	%r94594, %r101806, -2147483648;
	ld.local.u32 	%r94595, [%rd6345+-12];
	and.b32  	%r94596, %r94595, 2147483646;
	or.b32  	%r94597, %r94596, %r94594;
	ld.local.u32 	%r94598, [%rd6345+-924];
	shr.u32 	%r94599, %r94597, 1;
	and.b32  	%r94600, %r94595, 1;
	setp.eq.b32 	%p10997, %r94600, 1;
	selp.b32 	%r94601, -1727483681, 0, %p10997;
	xor.b32  	%r94602, %r94601, %r94598;
	xor.b32  	%r94603, %r94602, %r94599;
	st.local.u32 	[%rd6345+-16], %r94603;
	and.b32  	%r94604, %r94595, -2147483648;
	ld.local.u32 	%r94605, [%rd6345+-8];
	and.b32  	%r94606, %r94605, 2147483646;
	or.b32  	%r94607, %r94606, %r94604;
	ld.local.u32 	%r94608, [%rd6345+-920];
	shr.u32 	%r94609, %r94607, 1;
	and.b32  	%r94610, %r94605, 1;
	setp.eq.b32 	%p10998, %r94610, 1;
	selp.b32 	%r94611, -1727483681, 0, %p10998;
	xor.b32  	%r94612, %r94611, %r94608;
	xor.b32  	%r94613, %r94612, %r94609;
	st.local.u32 	[%rd6345+-12], %r94613;
	and.b32  	%r94614, %r94605, -2147483648;
	ld.local.u32 	%r94615, [%rd6345+-4];
	and.b32  	%r94616, %r94615, 2147483646;
	or.b32  	%r94617, %r94616, %r94614;
	ld.local.u32 	%r94618, [%rd6345+-916];
	shr.u32 	%r94619, %r94617, 1;
	and.b32  	%r94620, %r94615, 1;
	setp.eq.b32 	%p10999, %r94620, 1;
	selp.b32 	%r94621, -1727483681, 0, %p10999;
	xor.b32  	%r94622, %r94621, %r94618;
	xor.b32  	%r94623, %r94622, %r94619;
	st.local.u32 	[%rd6345+-8], %r94623;
	and.b32  	%r94624, %r94615, -2147483648;
	ld.local.u32 	%r101806, [%rd6345];
	and.b32  	%r94625, %r101806, 2147483646;
	or.b32  	%r94626, %r94625, %r94624;
	ld.local.u32 	%r94627, [%rd6345+-912];
	shr.u32 	%r94628, %r94626, 1;
	and.b32  	%r94629, %r101806, 1;
	setp.eq.b32 	%p11000, %r94629, 1;
	selp.b32 	%r94630, -1727483681, 0, %p11000;
	xor.b32  	%r94631, %r94630, %r94627;
	xor.b32  	%r94632, %r94631, %r94628;
	st.local.u32 	[%rd6345+-4], %r94632;
	add.s32 	%r101805, %r101805, 4;
	add.s64 	%rd6345, %rd6345, 16;
	setp.ne.s32 	%p11001, %r101805, 396;
	@%p11001 bra 	$L__BB3_1182;
	ld.local.u32 	%r94634, [%rd12];
	and.b32  	%r94635, %r94634, -2147483648;
	ld.local.u32 	%r101729, [%rd14];
	and.b32  	%r94636, %r101729, 2147483646;
	or.b32  	%r94637, %r94636, %r94635;
	ld.local.u32 	%r94638, [%rd13];
	shr.u32 	%r94639, %r94637, 1;
	and.b32  	%r94640, %r101729, 1;
	setp.eq.b32 	%p11002, %r94640, 1;
	selp.b32 	%r94641, -1727483681, 0, %p11002;
	xor.b32  	%r94642, %r94641, %r94638;
	xor.b32  	%r94643, %r94642, %r94639;
	st.local.u32 	[%rd12], %r94643;
	mov.b32 	%r101808, 0;
$L__BB3_1184:
	add.s32 	%r101814, %r101808, 1;
	st.local.u32 	[%rd5+2496], %r101814;
	mul.wide.s32 	%rd5860, %r101808, 4;
	add.s64 	%rd5861, %rd5, %rd5860;
	ld.local.u32 	%r94644, [%rd5861];
	shr.u32 	%r94645, %r94644, 11;
	xor.b32  	%r94646, %r94645, %r94644;
	shl.b32 	%r94647, %r94646, 7;
	and.b32  	%r94648, %r94647, -1658038656;
	xor.b32  	%r2647, %r94648, %r94646;
	setp.lt.s32 	%p11003, %r101808, 623;
	@%p11003 bra 	$L__BB3_1190;
	mov.b32 	%r101810, 0;
	mov.u64 	%rd6346, %rd5;
$L__BB3_1186:
	and.b32  	%r94650, %r101729, -2147483648;
	ld.local.u32 	%r94651, [%rd6346+4];
	and.b32  	%r94652, %r94651, 2147483646;
	or.b32  	%r94653, %r94652, %r94650;
	ld.local.u32 	%r94654, [%rd6346+1588];
	shr.u32 	%r94655, %r94653, 1;
	and.b32  	%r94656, %r94651, 1;
	setp.eq.b32 	%p11004, %r94656, 1;
	selp.b32 	%r94657, -1727483681, 0, %p11004;
	xor.b32  	%r94658, %r94657, %r94654;
	xor.b32  	%r94659, %r94658, %r94655;
	st.local.u32 	[%rd6346], %r94659;
	and.b32  	%r94660, %r94651, -2147483648;
	ld.local.u32 	%r94661, [%rd6346+8];
	and.b32  	%r94662, %r94661, 2147483646;
	or.b32  	%r94663, %r94662, %r94660;
	ld.local.u32 	%r94664, [%rd6346+1592];
	shr.u32 	%r94665, %r94663, 1;
	and.b32  	%r94666, %r94661, 1;
	setp.eq.b32 	%p11005, %r94666, 1;
	selp.b32 	%r94667, -1727483681, 0, %p11005;
	xor.b32  	%r94668, %r94667, %r94664;
	xor.b32  	%r94669, %r94668, %r94665;
	st.local.u32 	[%rd6346+4], %r94669;
	and.b32  	%r94670, %r94661, -2147483648;
	ld.local.u32 	%r2650, [%rd6346+12];
	and.b32  	%r94671, %r2650, 2147483646;
	or.b32  	%r94672, %r94671, %r94670;
	ld.local.u32 	%r94673, [%rd6346+1596];
	shr.u32 	%r94674, %r94672, 1;
	and.b32  	%r94675, %r2650, 1;
	setp.eq.b32 	%p11006, %r94675, 1;
	selp.b32 	%r94676, -1727483681, 0, %p11006;
	xor.b32  	%r94677, %r94676, %r94673;
	xor.b32  	%r94678, %r94677, %r94674;
	st.local.u32 	[%rd6346+8], %r94678;
	setp.ne.s32 	%p11007, %r101810, 224;
	@%p11007 bra 	$L__BB3_1200;
	ld.local.u32 	%r101811, [%rd9];
	mov.b32 	%r101812, 227;
$L__BB3_1188:
	mul.wide.u32 	%rd5862, %r101812, 4;
	add.s64 	%rd5863, %rd5, %rd5862;
	and.b32  	%r94689, %r101811, -2147483648;
	ld.local.u32 	%r94690, [%rd5863+4];
	and.b32  	%r94691, %r94690, 2147483646;
	or.b32  	%r94692, %r94691, %r94689;
	ld.local.u32 	%r94693, [%rd5863+-908];
	shr.u32 	%r94694, %r94692, 1;
	and.b32  	%r94695, %r94690, 1;
	setp.eq.b32 	%p11009, %r94695, 1;
	selp.b32 	%r94696, -1727483681, 0, %p11009;
	xor.b32  	%r94697, %r94696, %r94693;
	xor.b32  	%r94698, %r94697, %r94694;
	st.local.u32 	[%rd5863], %r94698;
	and.b32  	%r94699, %r94690, -2147483648;
	ld.local.u32 	%r94700, [%rd5863+8];
	and.b32  	%r94701, %r94700, 2147483646;
	or.b32  	%r94702, %r94701, %r94699;
	ld.local.u32 	%r94703, [%rd5863+-904];
	shr.u32 	%r94704, %r94702, 1;
	and.b32  	%r94705, %r94700, 1;
	setp.eq.b32 	%p11010, %r94705, 1;
	selp.b32 	%r94706, -1727483681, 0, %p11010;
	xor.b32  	%r94707, %r94706, %r94703;
	xor.b32  	%r94708, %r94707, %r94704;
	st.local.u32 	[%rd5863+4], %r94708;
	and.b32  	%r94709, %r94700, -2147483648;
	ld.local.u32 	%r94710, [%rd5863+12];
	and.b32  	%r94711, %r94710, 2147483646;
	or.b32  	%r94712, %r94711, %r94709;
	ld.local.u32 	%r94713, [%rd5863+-900];
	shr.u32 	%r94714, %r94712, 1;
	and.b32  	%r94715, %r94710, 1;
	setp.eq.b32 	%p11011, %r94715, 1;
	selp.b32 	%r94716, -1727483681, 0, %p11011;
	xor.b32  	%r94717, %r94716, %r94713;
	xor.b32  	%r94718, %r94717, %r94714;
	st.local.u32 	[%rd5863+8], %r94718;
	and.b32  	%r94719, %r94710, -2147483648;
	add.s32 	%r101812, %r101812, 4;
	ld.local.u32 	%r101811, [%rd5863+16];
	and.b32  	%r94720, %r101811, 2147483646;
	or.b32  	%r94721, %r94720, %r94719;
	ld.local.u32 	%r94722, [%rd5863+-896];
	shr.u32 	%r94723, %r94721, 1;
	and.b32  	%r94724, %r101811, 1;
	setp.eq.b32 	%p11012, %r94724, 1;
	selp.b32 	%r94725, -1727483681, 0, %p11012;
	xor.b32  	%r94726, %r94725, %r94722;
	xor.b32  	%r94727, %r94726, %r94723;
	st.local.u32 	[%rd5863+12], %r94727;
	setp.ne.s32 	%p11013, %r101812, 623;
	@%p11013 bra 	$L__BB3_1188;
	ld.local.u32 	%r94729, [%rd5+2492];
	and.b32  	%r94730, %r94729, -2147483648;
	ld.local.u32 	%r101729, [%rd5];
	and.b32  	%r94731, %r101729, 2147483646;
	or.b32  	%r94732, %r94731, %r94730;
	ld.local.u32 	%r94733, [%rd5+1584];
	shr.u32 	%r94734, %r94732, 1;
	and.b32  	%r94735, %r101729, 1;
	setp.eq.b32 	%p11014, %r94735, 1;
	selp.b32 	%r94736, -1727483681, 0, %p11014;
	xor.b32  	%r94737, %r94736, %r94733;
	xor.b32  	%r94738, %r94737, %r94734;
	st.local.u32 	[%rd5+2492], %r94738;
	mov.b32 	%r101814, 0;
$L__BB3_1190:
	setp.gt.u32 	%p11016, %r15025, %r15026;
	add.s32 	%r101823, %r101814, 1;
	st.local.u32 	[%rd5+2496], %r101823;
	mul.wide.s32 	%rd5864, %r101814, 4;
	add.s64 	%rd5865, %rd5, %rd5864;
	ld.local.u32 	%r94739, [%rd5865];
	shr.u32 	%r94740, %r94739, 11;
	xor.b32  	%r94741, %r94740, %r94739;
	shl.b32 	%r94742, %r94741, 7;
	and.b32  	%r94743, %r94742, -1658038656;
	xor.b32  	%r94744, %r94743, %r94741;
	shl.b32 	%r94745, %r94744, 15;
	and.b32  	%r94746, %r94745, -402653184;
	xor.b32  	%r94747, %r94746, %r94744;
	shr.u32 	%r94748, %r94747, 27;
	shl.b32 	%r94749, %r2608, 15;
	and.b32  	%r94750, %r94749, -402653184;
	xor.b32  	%r94751, %r94750, %r2608;
	shr.u32 	%r94752, %r94751, 7;
	and.b32  	%r94753, %r94752, 32505856;
	shl.b32 	%r94754, %r2621, 15;
	and.b32  	%r94755, %r94754, -402653184;
	xor.b32  	%r94756, %r94755, %r2621;
	shr.u32 	%r94757, %r94756, 12;
	and.b32  	%r94758, %r94757, 1015808;
	or.b32  	%r94759, %r94758, %r94753;
	shl.b32 	%r94760, %r2634, 15;
	and.b32  	%r94761, %r94760, -402653184;
	xor.b32  	%r94762, %r94761, %r2634;
	shr.u32 	%r94763, %r94762, 17;
	and.b32  	%r94764, %r94763, 31744;
	or.b32  	%r94765, %r94759, %r94764;
	shl.b32 	%r94766, %r2647, 15;
	and.b32  	%r94767, %r94766, -402653184;
	xor.b32  	%r94768, %r94767, %r2647;
	shr.u32 	%r94769, %r94768, 22;
	and.b32  	%r94770, %r94769, 992;
	or.b32  	%r94771, %r94765, %r94770;
	or.b32  	%r101818, %r94771, %r94748;
	mov.pred 	%p11875, 0;
	@%p11016 bra 	$L__BB3_1199;
	mov.pred 	%p11875, 0;
	mov.u32 	%r101817, %r15025;
$L__BB3_1192:
	shl.b32 	%r2667, %r101818, 5;
	setp.lt.s32 	%p11018, %r101823, 624;
	@%p11018 bra 	$L__BB3_1198;
	mov.b32 	%r101820, 0;
$L__BB3_1194:
	mul.wide.u32 	%rd5866, %r101820, 4;
	add.s64 	%rd560, %rd5, %rd5866;
	and.b32  	%r94773, %r101729, -2147483648;
	ld.local.u32 	%r94774, [%rd560+4];
	and.b32  	%r94775, %r94774, 2147483646;
	or.b32  	%r94776, %r94775, %r94773;
	ld.local.u32 	%r94777, [%rd560+1588];
	shr.u32 	%r94778, %r94776, 1;
	and.b32  	%r94779, %r94774, 1;
	setp.eq.b32 	%p11019, %r94779, 1;
	selp.b32 	%r94780, -1727483681, 0, %p11019;
	xor.b32  	%r94781, %r94780, %r94777;
	xor.b32  	%r94782, %r94781, %r94778;
	st.local.u32 	[%rd560], %r94782;
	and.b32  	%r94783, %r94774, -2147483648;
	ld.local.u32 	%r94784, [%rd560+8];
	and.b32  	%r94785, %r94784, 2147483646;
	or.b32  	%r94786, %r94785, %r94783;
	ld.local.u32 	%r94787, [%rd560+1592];
	shr.u32 	%r94788, %r94786, 1;
	and.b32  	%r94789, %r94784, 1;
	setp.eq.b32 	%p11020, %r94789, 1;
	selp.b32 	%r94790, -1727483681, 0, %p11020;
	xor.b32  	%r94791, %r94790, %r94787;
	xor.b32  	%r94792, %r94791, %r94788;
	st.local.u32 	[%rd560+4], %r94792;
	and.b32  	%r94793, %r94784, -2147483648;
	ld.local.u32 	%r2670, [%rd560+12];
	and.b32  	%r94794, %r2670, 2147483646;
	or.b32  	%r94795, %r94794, %r94793;
	ld.local.u32 	%r94796, [%rd560+1596];
	shr.u32 	%r94797, %r94795, 1;
	and.b32  	%r94798, %r2670, 1;
	setp.eq.b32 	%p11021, %r94798, 1;
	selp.b32 	%r94799, -1727483681, 0, %p11021;
	xor.b32  	%r94800, %r94799, %r94796;
	xor.b32  	%r94801, %r94800, %r94797;
	st.local.u32 	[%rd560+8], %r94801;
	setp.ne.s32 	%p11022, %r101820, 224;
	@%p11022 bra 	$L__BB3_7191;
	ld.local.u32 	%r101821, [%rd9];
	mov.b32 	%r101822, 227;
$L__BB3_1196:
	mul.wide.u32 	%rd5867, %r101822, 4;
	add.s64 	%rd5868, %rd5, %rd5867;
	and.b32  	%r94812, %r101821, -2147483648;
	ld.local.u32 	%r94813, [%rd5868+4];
	and.b32  	%r94814, %r94813, 2147483646;
	or.b32  	%r94815, %r94814, %r94812;
	ld.local.u32 	%r94816, [%rd5868+-908];
	shr.u32 	%r94817, %r94815, 1;
	and.b32  	%r94818, %r94813, 1;
	setp.eq.b32 	%p11024, %r94818, 1;
	selp.b32 	%r94819, -1727483681, 0, %p11024;
	xor.b32  	%r94820, %r94819, %r94816;
	xor.b32  	%r94821, %r94820, %r94817;
	st.local.u32 	[%rd5868], %r94821;
	and.b32  	%r94822, %r94813, -2147483648;
	ld.local.u32 	%r94823, [%rd5868+8];
	and.b32  	%r94824, %r94823, 2147483646;
	or.b32  	%r94825, %r94824, %r94822;
	ld.local.u32 	%r94826, [%rd5868+-904];
	shr.u32 	%r94827, %r94825, 1;
	and.b32  	%r94828, %r94823, 1;
	setp.eq.b32 	%p11025, %r94828, 1;
	selp.b32 	%r94829, -1727483681, 0, %p11025;
	xor.b32  	%r94830, %r94829, %r94826;
	xor.b32  	%r94831, %r94830, %r94827;
	st.local.u32 	[%rd5868+4], %r94831;
	and.b32  	%r94832, %r94823, -2147483648;
	ld.local.u32 	%r94833, [%rd5868+12];
	and.b32  	%r94834, %r94833, 2147483646;
	or.b32  	%r94835, %r94834, %r94832;
	ld.local.u32 	%r94836, [%rd5868+-900];
	shr.u32 	%r94837, %r94835, 1;
	and.b32  	%r94838, %r94833, 1;
	setp.eq.b32 	%p11026, %r94838, 1;
	selp.b32 	%r94839, -1727483681, 0, %p11026;
	xor.b32  	%r94840, %r94839, %r94836;
	xor.b32  	%r94841, %r94840, %r94837;
	st.local.u32 	[%rd5868+8], %r94841;
	and.b32  	%r94842, %r94833, -2147483648;
	add.s32 	%r101822, %r101822, 4;
	ld.local.u32 	%r101821, [%rd5868+16];
	and.b32  	%r94843, %r101821, 2147483646;
	or.b32  	%r94844, %r94843, %r94842;
	ld.local.u32 	%r94845, [%rd5868+-896];
	shr.u32 	%r94846, %r94844, 1;
	and.b32  	%r94847, %r101821, 1;
	setp.eq.b32 	%p11027, %r94847, 1;
	selp.b32 	%r94848, -1727483681, 0, %p11027;
	xor.b32  	%r94849, %r94848, %r94845;
	xor.b32  	%r94850, %r94849, %r94846;
	st.local.u32 	[%rd5868+12], %r94850;
	setp.ne.s32 	%p11028, %r101822, 623;
	@%p11028 bra 	$L__BB3_1196;
	ld.local.u32 	%r94852, [%rd5+2492];
	and.b32  	%r94853, %r94852, -2147483648;
	ld.local.u32 	%r101729, [%rd5];
	and.b32  	%r94854, %r101729, 2147483646;
	or.b32  	%r94855, %r94854, %r94853;
	ld.local.u32 	%r94856, [%rd5+1584];
	shr.u32 	%r94857, %r94855, 1;
	and.b32  	%r94858, %r101729, 1;
	setp.eq.b32 	%p11029, %r94858, 1;
	selp.b32 	%r94859, -1727483681, 0, %p11029;
	xor.b32  	%r94860, %r94859, %r94856;
	xor.b32  	%r94861, %r94860, %r94857;
	st.local.u32 	[%rd5+2492], %r94861;
	mov.b32 	%r101823, 0;
$L__BB3_1198:
	add.s32 	%r2679, %r101823, 1;
	st.local.u32 	[%rd5+2496], %r2679;
	mul.wide.s32 	%rd5869, %r101823, 4;
	add.s64 	%rd5870, %rd5, %rd5869;
	ld.local.u32 	%r94862, [%rd5870];
	shr.u32 	%r94863, %r94862, 11;
	xor.b32  	%r94864, %r94863, %r94862;
	shl.b32 	%r94865, %r94864, 7;
	and.b32  	%r94866, %r94865, -1658038656;
	xor.b32  	%r94867, %r94866, %r94864;
	shl.b32 	%r94868, %r94867, 15;
	and.b32  	%r94869, %r94868, -402653184;
	xor.b32  	%r94870, %r94869, %r94867;
	shr.u32 	%r94871, %r94870, 27;
	and.b32  	%r94873, %r2667, 1073741792;
	or.b32  	%r101818, %r94871, %r94873;
	setp.eq.s32 	%p11030, %r101818, %r15022;
	or.pred  	%p11875, %p11875, %p11030;
	add.s32 	%r101817, %r101817, 1;
	setp.gt.u32 	%p11031, %r101817, %r15026;
	mov.u32 	%r101823, %r2679;
	@%p11031 bra 	$L__BB3_1199;
	bra.uni 	$L__BB3_1192;
$L__BB3_1199:
	and.pred  	%p77, %p11873, %p11875;
	mov.b32 	%r94875, 624;
	st.local.u32 	[%rd5+2496], %r94875;
	st.local.u32 	[%rd5], %r20;
	mov.b32 	%r101826, 1;
	mov.u32 	%r101825, %r20;
	bra.uni 	$L__BB3_1213;
$L__BB3_1200:
	and.b32  	%r94679, %r2650, -2147483648;
	add.s32 	%r101810, %r101810, 4;
	add.s64 	%rd561, %rd6346, 16;
	ld.local.u32 	%r101729, [%rd6346+16];
	and.b32  	%r94680, %r101729, 2147483646;
	or.b32  	%r94681, %r94680, %r94679;
	ld.local.u32 	%r94682, [%rd6346+1600];
	shr.u32 	%r94683, %r94681, 1;
	and.b32  	%r94684, %r101729, 1;
	setp.eq.b32 	%p11008, %r94684, 1;
	selp.b32 	%r94685, -1727483681, 0, %p11008;
	xor.b32  	%r94686, %r94685, %r94682;
	xor.b32  	%r94687, %r94686, %r94683;
	st.local.u32 	[%rd6346+12], %r94687;
	mov.u64 	%rd6346, %rd561;
	bra.uni 	$L__BB3_1186;
$L__BB3_1201:
	and.b32  	%r94584, %r2637, -2147483648;
	add.s32 	%r101804, %r101804, 4;
	add.s64 	%rd562, %rd6344, 16;
	ld.local.u32 	%r101729, [%rd6344+16];
	and.b32  	%r94585, %r101729, 2147483646;
	or.b32  	%r94586, %r94585, %r94584;
	ld.local.u32 	%r94587, [%rd6344+1600];
	shr.u32 	%r94588, %r94586, 1;
	and.b32  	%r94589, %r101729, 1;
	setp.eq.b32 	%p10996, %r94589, 1;
	selp.b32 	%r94590, -1727483681, 0, %p10996;
	xor.b32  	%r94591, %r94590, %r94587;
	xor.b32  	%r94592, %r94591, %r94588;
	st.local.u32 	[%rd6344+12], %r94592;
	mov.u64 	%rd6344, %rd562;
	bra.uni 	$L__BB3_1180;
$L__BB3_1202:
	and.b32  	%r94489, %r2624, -2147483648;
	add.s32 	%r101798, %r101798, 4;
	add.s64 	%rd563, %rd6342, 16;
	ld.local.u32 	%r101729, [%rd6342+16];
	and.b32  	%r94490, %r101729, 2147483646;
	or.b32  	%r94491, %r94490, %r94489;
	ld.local.u32 	%r94492, [%rd6342+1600];
	shr.u32 	%r94493, %r94491, 1;
	and.b32  	%r94494, %r101729, 1;
	setp.eq.b32 	%p10984, %r94494, 1;
	selp.b32 	%r94495, -1727483681, 0, %p10984;
	xor.b32  	%r94496, %r94495, %r94492;
	xor.b32  	%r94497, %r94496, %r94493;
	st.local.u32 	[%rd6342+12], %r94497;
	mov.u64 	%rd6342, %rd563;
	bra.uni 	$L__BB3_1174;
$L__BB3_1203:
	and.b32  	%r94394, %r2611, -2147483648;
	add.s32 	%r101792, %r101792, 4;
	add.s64 	%rd564, %rd6340, 16;
	ld.local.u32 	%r101729, [%rd6340+16];
	and.b32  	%r94395, %r101729, 2147483646;
	or.b32  	%r94396, %r94395, %r94394;
	ld.local.u32 	%r94397, [%rd6340+1600];
	shr.u32 	%r94398, %r94396, 1;
	and.b32  	%r94399, %r101729, 1;
	setp.eq.b32 	%p10972, %r94399, 1;
	selp.b32 	%r94400, -1727483681, 0, %p10972;
	xor.b32  	%r94401, %r94400, %r94397;
	xor.b32  	%r94402, %r94401, %r94398;
	st.local.u32 	[%rd6340+12], %r94402;
	mov.u64 	%rd6340, %rd564;
	bra.uni 	$L__BB3_1168;
$L__BB3_1204:
	and.b32  	%r94299, %r2598, -2147483648;
	add.s32 	%r101786, %r101786, 4;
	add.s64 	%rd565, %rd6338, 16;
	ld.local.u32 	%r101729, [%rd6338+16];
	and.b32  	%r94300, %r101729, 2147483646;
	or.b32  	%r94301, %r94300, %r94299;
	ld.local.u32 	%r94302, [%rd6338+1600];
	shr.u32 	%r94303, %r94301, 1;
	and.b32  	%r94304, %r101729, 1;
	setp.eq.b32 	%p10960, %r94304, 1;
	selp.b32 	%r94305, -1727483681, 0, %p10960;
	xor.b32  	%r94306, %r94305, %r94302;
	xor.b32  	%r94307, %r94306, %r94303;
	st.local.u32 	[%rd6338+12], %r94307;
	mov.u64 	%rd6338, %rd565;
	bra.uni 	$L__BB3_1162;
$L__BB3_1205:
	and.b32  	%r94209, %r2583, -2147483648;
	add.s32 	%r101778, %r101778, 4;
	add.s64 	%rd566, %rd6337, 16;
	ld.local.u32 	%r101729, [%rd6337+16];
	and.b32  	%r94210, %r101729, 2147483646;
	or.b32  	%r94211, %r94210, %r94209;
	ld.local.u32 	%r94212, [%rd6337+1600];
	shr.u32 	%r94213, %r94211, 1;
	and.b32  	%r94214, %r101729, 1;
	setp.eq.b32 	%p10947, %r94214, 1;
	selp.b32 	%r94215, -1727483681, 0, %p10947;
	xor.b32  	%r94216, %r94215, %r94212;
	xor.b32  	%r94217, %r94216, %r94213;
	st.local.u32 	[%rd6337+12], %r94217;
	mov.u64 	%rd6337, %rd566;
	bra.uni 	$L__BB3_1155;
$L__BB3_1206:
	and.b32  	%r93983, %r2543, -2147483648;
	add.s32 	%r101757, %r101757, 4;
	add.s64 	%rd567, %rd6336, 16;
	ld.local.u32 	%r101729, [%rd6336+16];
	and.b32  	%r93984, %r101729, 2147483646;
	or.b32  	%r93985, %r93984, %r93983;
	ld.local.u32 	%r93986, [%rd6336+1600];
	shr.u32 	%r93987, %r93985, 1;
	and.b32  	%r93988, %r101729, 1;
	setp.eq.b32 	%p10917, %r93988, 1;
	selp.b32 	%r93989, -1727483681, 0, %p10917;
	xor.b32  	%r93990, %r93989, %r93986;
	xor.b32  	%r93991, %r93990, %r93987;
	st.local.u32 	[%rd6336+12], %r93991;
	mov.u64 	%rd6336, %rd567;
	bra.uni 	$L__BB3_1138;
$L__BB3_1207:
	and.b32  	%r93888, %r2530, -2147483648;
	add.s32 	%r101751, %r101751, 4;
	add.s64 	%rd568, %rd6334, 16;
	ld.local.u32 	%r101729, [%rd6334+16];
	and.b32  	%r93889, %r101729, 2147483646;
	or.b32  	%r93890, %r93889, %r93888;
	ld.local.u32 	%r93891, [%rd6334+1600];
	shr.u32 	%r93892, %r93890, 1;
	and.b32  	%r93893, %r101729, 1;
	setp.eq.b32 	%p10905, %r93893, 1;
	selp.b32 	%r93894, -1727483681, 0, %p10905;
	xor.b32  	%r93895, %r93894, %r93891;
	xor.b32  	%r93896, %r93895, %r93892;
	st.local.u32 	[%rd6334+12], %r93896;
	mov.u64 	%rd6334, %rd568;
	bra.uni 	$L__BB3_1132;
$L__BB3_1208:
	and.b32  	%r93793, %r2517, -2147483648;
	add.s32 	%r101745, %r101745, 4;
	add.s64 	%rd569, %rd6332, 16;
	ld.local.u32 	%r101729, [%rd6332+16];
	and.b32  	%r93794, %r101729, 2147483646;
	or.b32  	%r93795, %r93794, %r93793;
	ld.local.u32 	%r93796, [%rd6332+1600];
	shr.u32 	%r93797, %r93795, 1;
	and.b32  	%r93798, %r101729, 1;
	setp.eq.b32 	%p10893, %r93798, 1;
	selp.b32 	%r93799, -1727483681, 0, %p10893;
	xor.b32  	%r93800, %r93799, %r93796;
	xor.b32  	%r93801, %r93800, %r93797;
	st.local.u32 	[%rd6332+12], %r93801;
	mov.u64 	%rd6332, %rd569;
	bra.uni 	$L__BB3_1126;
$L__BB3_1209:
	and.b32  	%r93698, %r2504, -2147483648;
	add.s32 	%r101739, %r101739, 4;
	add.s64 	%rd570, %rd6330, 16;
	ld.local.u32 	%r101729, [%rd6330+16];
	and.b32  	%r93699, %r101729, 2147483646;
	or.b32  	%r93700, %r93699, %r93698;
	ld.local.u32 	%r93701, [%rd6330+1600];
	shr.u32 	%r93702, %r93700, 1;
	and.b32  	%r93703, %r101729, 1;
	setp.eq.b32 	%p10881, %r93703, 1;
	selp.b32 	%r93704, -1727483681, 0, %p10881;
	xor.b32  	%r93705, %r93704, %r93701;
	xor.b32  	%r93706, %r93705, %r93702;
	st.local.u32 	[%rd6330+12], %r93706;
	mov.u64 	%rd6330, %rd570;
	bra.uni 	$L__BB3_1120;
$L__BB3_1210:
	and.b32  	%r93603, %r2491, -2147483648;
	add.s32 	%r101733, %r101733, 4;
	add.s64 	%rd571, %rd6328, 16;
	ld.local.u32 	%r101729, [%rd6328+16];
	and.b32  	%r93604, %r101729, 2147483646;
	or.b32  	%r93605, %r93604, %r93603;
	ld.local.u32 	%r93606, [%rd6328+1600];
	shr.u32 	%r93607, %r93605, 1;
	and.b32  	%r93608, %r101729, 1;
	setp.eq.b32 	%p10869, %r93608, 1;
	selp.b32 	%r93609, -1727483681, 0, %p10869;
	xor.b32  	%r93610, %r93609, %r93606;
	xor.b32  	%r93611, %r93610, %r93607;
	st.local.u32 	[%rd6328+12], %r93611;
	mov.u64 	%rd6328, %rd571;
	bra.uni 	$L__BB3_1114;
$L__BB3_1211:
	and.b32  	%r93513, %r2476, -2147483648;
	add.s32 	%r101725, %r101725, 4;
	add.s64 	%rd572, %rd6327, 16;
	ld.local.u32 	%r101729, [%rd6327+16];
	and.b32  	%r93514, %r101729, 2147483646;
	or.b32  	%r93515, %r93514, %r93513;
	ld.local.u32 	%r93516, [%rd6327+1600];
	shr.u32 	%r93517, %r93515, 1;
	and.b32  	%r93518, %r101729, 1;
	setp.eq.b32 	%p10856, %r93518, 1;
	selp.b32 	%r93519, -1727483681, 0, %p10856;
	xor.b32  	%r93520, %r93519, %r93516;
	xor.b32  	%r93521, %r93520, %r93517;
	st.local.u32 	[%rd6327+12], %r93521;
	mov.u64 	%rd6327, %rd572;
	bra.uni 	$L__BB3_1107;
$L__BB3_1212:
	shr.u32 	%r94886, %r2712, 30;
	xor.b32  	%r94887, %r94886, %r2712;
	mad.lo.s32 	%r101825, %r94887, 1812433253, %r2713;
	st.local.u32 	[%rd573+12], %r101825;
	add.s32 	%r101826, %r101826, 4;
$L__BB3_1213:
	shr.u32 	%r94876, %r101825, 30;
	xor.b32  	%r94877, %r94876, %r101825;
	mad.lo.s32 	%r94878, %r94877, 1812433253, %r101826;
	mul.wide.u32 	%rd5871, %r101826, 4;
	add.s64 	%rd573, %rd5, %rd5871;
	st.local.u32 	[%rd573], %r94878;
	shr.u32 	%r94879, %r94878, 30;
	xor.b32  	%r94880, %r94879, %r94878;
	mad.lo.s32 	%r94881, %r94880, 1812433253, %r101826;
	add.s32 	%r94882, %r94881, 1;
	st.local.u32 	[%rd573+4], %r94882;
	shr.u32 	%r94883, %r94882, 30;
	xor.b32  	%r94884, %r94883, %r94882;
	mad.lo.s32 	%r94885, %r94884, 1812433253, %r101826;
	add.s32 	%r2712, %r94885, 2;
	st.local.u32 	[%rd573+8], %r2712;
	add.s32 	%r2713, %r101826, 3;
	setp.ne.s32 	%p11032, %r2713, 624;
	@%p11032 bra 	$L__BB3_1212;
	setp.lt.s32 	%p11033, %r15023, -62;
	ld.local.u32 	%r101834, [%rd5+2496];
	mov.u32 	%r101835, %r20;
	@%p11033 bra 	$L__BB3_1223;
	mov.b32 	%r101829, 0;
	mov.u32 	%r101835, %r20;
$L__BB3_1216:
	setp.lt.s32 	%p11034, %r101834, 624;
	@%p11034 bra 	$L__BB3_1222;
	mov.b32 	%r101831, 0;
	mov.u64 	%rd6347, %rd5;
$L__BB3_1218:
	and.b32  	%r94890, %r101835, -2147483648;
	ld.local.u32 	%r94891, [%rd6347+4];
	and.b32  	%r94892, %r94891, 2147483646;
	or.b32  	%r94893, %r94892, %r94890;
	ld.local.u32 	%r94894, [%rd6347+1588];
	shr.u32 	%r94895, %r94893, 1;
	and.b32  	%r94896, %r94891, 1;
	setp.eq.b32 	%p11035, %r94896, 1;
	selp.b32 	%r94897, -1727483681, 0, %p11035;
	xor.b32  	%r94898, %r94897, %r94894;
	xor.b32  	%r94899, %r94898, %r94895;
	st.local.u32 	[%rd6347], %r94899;
	and.b32  	%r94900, %r94891, -2147483648;
	ld.local.u32 	%r94901, [%rd6347+8];
	and.b32  	%r94902, %r94901, 2147483646;
	or.b32  	%r94903, %r94902, %r94900;
	ld.local.u32 	%r94904, [%rd6347+1592];
	shr.u32 	%r94905, %r94903, 1;
	and.b32  	%r94906, %r94901, 1;
	setp.eq.b32 	%p11036, %r94906, 1;
	selp.b32 	%r94907, -1727483681, 0, %p11036;
	xor.b32  	%r94908, %r94907, %r94904;
	xor.b32  	%r94909, %r94908, %r94905;
	st.local.u32 	[%rd6347+4], %r94909;
	and.b32  	%r94910, %r94901, -2147483648;
	ld.local.u32 	%r2720, [%rd6347+12];
	and.b32  	%r94911, %r2720, 2147483646;
	or.b32  	%r94912, %r94911, %r94910;
	ld.local.u32 	%r94913, [%rd6347+1596];
	shr.u32 	%r94914, %r94912, 1;
	and.b32  	%r94915, %r2720, 1;
	setp.eq.b32 	%p11037, %r94915, 1;
	selp.b32 	%r94916, -1727483681, 0, %p11037;
	xor.b32  	%r94917, %r94916, %r94913;
	xor.b32  	%r94918, %r94917, %r94914;
	st.local.u32 	[%rd6347+8], %r94918;
	setp.ne.s32 	%p11038, %r101831, 224;
	@%p11038 bra 	$L__BB3_1322;
	ld.local.u32 	%r101832, [%rd9];
	mov.b32 	%r101833, 227;
$L__BB3_1220:
	mul.wide.u32 	%rd5872, %r101833, 4;
	add.s64 	%rd5873, %rd5, %rd5872;
	and.b32  	%r94929, %r101832, -2147483648;
	ld.local.u32 	%r94930, [%rd5873+4];
	and.b32  	%r94931, %r94930, 2147483646;
	or.b32  	%r94932, %r94931, %r94929;
	ld.local.u32 	%r94933, [%rd5873+-908];
	shr.u32 	%r94934, %r94932, 1;
	and.b32  	%r94935, %r94930, 1;
	setp.eq.b32 	%p11040, %r94935, 1;
	selp.b32 	%r94936, -1727483681, 0, %p11040;
	xor.b32  	%r94937, %r94936, %r94933;
	xor.b32  	%r94938, %r94937, %r94934;
	st.local.u32 	[%rd5873], %r94938;
	and.b32  	%r94939, %r94930, -2147483648;
	ld.local.u32 	%r94940, [%rd5873+8];
	and.b32  	%r94941, %r94940, 2147483646;
	or.b32  	%r94942, %r94941, %r94939;
	ld.local.u32 	%r94943, [%rd5873+-904];
	shr.u32 	%r94944, %r94942, 1;
	and.b32  	%r94945, %r94940, 1;
	setp.eq.b32 	%p11041, %r94945, 1;
	selp.b32 	%r94946, -1727483681, 0, %p11041;
	xor.b32  	%r94947, %r94946, %r94943;
	xor.b32  	%r94948, %r94947, %r94944;
	st.local.u32 	[%rd5873+4], %r94948;
	and.b32  	%r94949, %r94940, -2147483648;
	ld.local.u32 	%r94950, [%rd5873+12];
	and.b32  	%r94951, %r94950, 2147483646;
	or.b32  	%r94952, %r94951, %r94949;
	ld.local.u32 	%r94953, [%rd5873+-900];
	shr.u32 	%r94954, %r94952, 1;
	and.b32  	%r94955, %r94950, 1;
	setp.eq.b32 	%p11042, %r94955, 1;
	selp.b32 	%r94956, -1727483681, 0, %p11042;
	xor.b32  	%r94957, %r94956, %r94953;
	xor.b32  	%r94958, %r94957, %r94954;
	st.local.u32 	[%rd5873+8], %r94958;
	and.b32  	%r94959, %r94950, -2147483648;
	add.s32 	%r101833, %r101833, 4;
	ld.local.u32 	%r101832, [%rd5873+16];
	and.b32  	%r94960, %r101832, 2147483646;
	or.b32  	%r94961, %r94960, %r94959;
	ld.local.u32 	%r94962, [%rd5873+-896];
	shr.u32 	%r94963, %r94961, 1;
	and.b32  	%r94964, %r101832, 1;
	setp.eq.b32 	%p11043, %r94964, 1;
	selp.b32 	%r94965, -1727483681, 0, %p11043;
	xor.b32  	%r94966, %r94965, %r94962;
	xor.b32  	%r94967, %r94966, %r94963;
	st.local.u32 	[%rd5873+12], %r94967;
	setp.ne.s32 	%p11044, %r101833, 623;
	@%p11044 bra 	$L__BB3_1220;
	ld.local.u32 	%r94969, [%rd5+2492];
	and.b32  	%r94970, %r94969, -2147483648;
	ld.local.u32 	%r101835, [%rd5];
	and.b32  	%r94971, %r101835, 2147483646;
	or.b32  	%r94972, %r94971, %r94970;
	ld.local.u32 	%r94973, [%rd5+1584];
	shr.u32 	%r94974, %r94972, 1;
	and.b32  	%r94975, %r101835, 1;
	setp.eq.b32 	%p11045, %r94975, 1;
	selp.b32 	%r94976, -1727483681, 0, %p11045;
	xor.b32  	%r94977, %r94976, %r94973;
	xor.b32  	%r94978, %r94977, %r94974;
	st.local.u32 	[%rd5+2492], %r94978;
	mov.b32 	%r101834, 0;
$L__BB3_1222:
	add.s32 	%r101834, %r101834, 1;
	st.local.u32 	[%rd5+2496], %r101834;
	add.s32 	%r2730, %r101829, 1;
	setp.ne.s32 	%p11046, %r101829, %r25;
	mov.u32 	%r101829, %r2730;
	@%p11046 bra 	$L__BB3_1216;
$L__BB3_1223:
	setp.lt.s32 	%p11047, %r101834, 624;
	@%p11047 bra 	$L__BB3_1229;
	mov.b32 	%r101839, 0;
	mov.u64 	%rd6348, %rd5;
$L__BB3_1225:
	and.b32  	%r94980, %r101835, -2147483648;
	ld.local.u32 	%r94981, [%rd6348+4];
	and.b32  	%r94982, %r94981, 2147483646;
	or.b32  	%r94983, %r94982, %r94980;
	ld.local.u32 	%r94984, [%rd6348+1588];
	shr.u32 	%r94985, %r94983, 1;
	and.b32  	%r94986, %r94981, 1;
	setp.eq.b32 	%p11048, %r94986, 1;
	selp.b32 	%r94987, -1727483681, 0, %p11048;
	xor.b32  	%r94988, %r94987, %r94984;
	xor.b32  	%r94989, %r94988, %r94985;
	st.local.u32 	[%rd6348], %r94989;
	and.b32  	%r94990, %r94981, -2147483648;
	ld.local.u32 	%r94991, [%rd6348+8];
	and.b32  	%r94992, %r94991, 2147483646;
	or.b32  	%r94993, %r94992, %r94990;
	ld.local.u32 	%r94994, [%rd6348+1592];
	shr.u32 	%r94995, %r94993, 1;
	and.b32  	%r94996, %r94991, 1;
	setp.eq.b32 	%p11049, %r94996, 1;
	selp.b32 	%r94997, -1727483681, 0, %p11049;
	xor.b32  	%r94998, %r94997, %r94994;
	xor.b32  	%r94999, %r94998, %r94995;
	st.local.u32 	[%rd6348+4], %r94999;
	and.b32  	%r95000, %r94991, -2147483648;
	ld.local.u32 	%r2735, [%rd6348+12];
	and.b32  	%r95001, %r2735, 2147483646;
	or.b32  	%r95002, %r95001, %r95000;
	ld.local.u32 	%r95003, [%rd6348+1596];
	shr.u32 	%r95004, %r95002, 1;
	and.b32  	%r95005, %r2735, 1;
	setp.eq.b32 	%p11050, %r95005, 1;
	selp.b32 	%r95006, -1727483681, 0, %p11050;
	xor.b32  	%r95007, %r95006, %r95003;
	xor.b32  	%r95008, %r95007, %r95004;
	st.local.u32 	[%rd6348+8], %r95008;
	setp.ne.s32 	%p11051, %r101839, 224;
	@%p11051 bra 	$L__BB3_1321;
	ld.local.u32 	%r101841, [%rd5+908];
	add.s64 	%rd6349, %rd5, 924;
	mov.b32 	%r101840, 0;
$L__BB3_1227:
	and.b32  	%r95019, %r101841, -2147483648;
	ld.local.u32 	%r95020, [%rd6349+-12];
	and.b32  	%r95021, %r95020, 2147483646;
	or.b32  	%r95022, %r95021, %r95019;
	ld.local.u32 	%r95023, [%rd6349+-924];
	shr.u32 	%r95024, %r95022, 1;
	and.b32  	%r95025, %r95020, 1;
	setp.eq.b32 	%p11053, %r95025, 1;
	selp.b32 	%r95026, -1727483681, 0, %p11053;
	xor.b32  	%r95027, %r95026, %r95023;
	xor.b32  	%r95028, %r95027, %r95024;
	st.local.u32 	[%rd6349+-16], %r95028;
	and.b32  	%r95029, %r95020, -2147483648;
	ld.local.u32 	%r95030, [%rd6349+-8];
	and.b32  	%r95031, %r95030, 2147483646;
	or.b32  	%r95032, %r95031, %r95029;
	ld.local.u32 	%r95033, [%rd6349+-920];
	shr.u32 	%r95034, %r95032, 1;
	and.b32  	%r95035, %r95030, 1;
	setp.eq.b32 	%p11054, %r95035, 1;
	selp.b32 	%r95036, -1727483681, 0, %p11054;
	xor.b32  	%r95037, %r95036, %r95033;
	xor.b32  	%r95038, %r95037, %r95034;
	st.local.u32 	[%rd6349+-12], %r95038;
	and.b32  	%r95039, %r95030, -2147483648;
	ld.local.u32 	%r95040, [%rd6349+-4];
	and.b32  	%r95041, %r95040, 2147483646;
	or.b32  	%r95042, %r95041, %r95039;
	ld.local.u32 	%r95043, [%rd6349+-916];
	shr.u32 	%r95044, %r95042, 1;
	and.b32  	%r95045, %r95040, 1;
	setp.eq.b32 	%p11055, %r95045, 1;
	selp.b32 	%r95046, -1727483681, 0, %p11055;
	xor.b32  	%r95047, %r95046, %r95043;
	xor.b32  	%r95048, %r95047, %r95044;
	st.local.u32 	[%rd6349+-8], %r95048;
	and.b32  	%r95049, %r95040, -2147483648;
	ld.local.u32 	%r101841, [%rd6349];
	and.b32  	%r95050, %r101841, 2147483646;
	or.b32  	%r95051, %r95050, %r95049;
	ld.local.u32 	%r95052, [%rd6349+-912];
	shr.u32 	%r95053, %r95051, 1;
	and.b32  	%r95054, %r101841, 1;
	setp.eq.b32 	%p11056, %r95054, 1;
	selp.b32 	%r95055, -1727483681, 0, %p11056;
	xor.b32  	%r95056, %r95055, %r95052;
	xor.b32  	%r95057, %r95056, %r95053;
	st.local.u32 	[%rd6349+-4], %r95057;
	add.s32 	%r101840, %r101840, 4;
	add.s64 	%rd6349, %rd6349, 16;
	setp.ne.s32 	%p11057, %r101840, 396;
	@%p11057 bra 	$L__BB3_1227;
	ld.local.u32 	%r95059, [%rd12];
	and.b32  	%r95060, %r95059, -2147483648;
	ld.local.u32 	%r101835, [%rd14];
	and.b32  	%r95061, %r101835, 2147483646;
	or.b32  	%r95062, %r95061, %r95060;
	ld.local.u32 	%r95063, [%rd13];
	shr.u32 	%r95064, %r95062, 1;
	and.b32  	%r95065, %r101835, 1;
	setp.eq.b32 	%p11058, %r95065, 1;
	selp.b32 	%r95066, -1727483681, 0, %p11058;
	xor.b32  	%r95067, %r95066, %r95063;
	xor.b32  	%r95068, %r95067, %r95064;
	st.local.u32 	[%rd12], %r95068;
	mov.b32 	%r101834, 0;
$L__BB3_1229:
	add.s32 	%r101849, %r101834, 1;
	st.local.u32 	[%rd5+2496], %r101849;
	mul.wide.s32 	%rd5874, %r101834, 4;
	add.s64 	%rd5875, %rd5, %rd5874;
	ld.local.u32 	%r95069, [%rd5875];
	shr.u32 	%r95070, %r95069, 11;
	xor.b32  	%r95071, %r95070, %r95069;
	shl.b32 	%r95072, %r95071, 7;
	and.b32  	%r95073, %r95072, -1658038656;
	xor.b32  	%r2745, %r95073, %r95071;
	setp.lt.s32 	%p11059, %r101834, 623;
	@%p11059 bra 	$L__BB3_1235;
	mov.b32 	%r101845, 0;
	mov.u64 	%rd6350, %rd5;
$L__BB3_1231:
	and.b32  	%r95075, %r101835, -2147483648;
	ld.local.u32 	%r95076, [%rd6350+4];
	and.b32  	%r95077, %r95076, 2147483646;
	or.b32  	%r95078, %r95077, %r95075;
	ld.local.u32 	%r95079, [%rd6350+1588];
	shr.u32 	%r95080, %r95078, 1;
	and.b32  	%r95081, %r95076, 1;
	setp.eq.b32 	%p11060, %r95081, 1;
	selp.b32 	%r95082, -1727483681, 0, %p11060;
	xor.b32  	%r95083, %r95082, %r95079;
	xor.b32  	%r95084, %r95083, %r95080;
	st.local.u32 	[%rd6350], %r95084;
	and.b32  	%r95085, %r95076, -2147483648;
	ld.local.u32 	%r95086, [%rd6350+8];
	and.b32  	%r95087, %r95086, 2147483646;
	or.b32  	%r95088, %r95087, %r95085;
	ld.local.u32 	%r95089, [%rd6350+1592];
	shr.u32 	%r95090, %r95088, 1;
	and.b32  	%r95091, %r95086, 1;
	setp.eq.b32 	%p11061, %r95091, 1;
	selp.b32 	%r95092, -1727483681, 0, %p11061;
	xor.b32  	%r95093, %r95092, %r95089;
	xor.b32  	%r95094, %r95093, %r95090;
	st.local.u32 	[%rd6350+4], %r95094;
	and.b32  	%r95095, %r95086, -2147483648;
	ld.local.u32 	%r2748, [%rd6350+12];
	and.b32  	%r95096, %r2748, 2147483646;
	or.b32  	%r95097, %r95096, %r95095;
	ld.local.u32 	%r95098, [%rd6350+1596];
	shr.u32 	%r95099, %r95097, 1;
	and.b32  	%r95100, %r2748, 1;
	setp.eq.b32 	%p11062, %r95100, 1;
	selp.b32 	%r95101, -1727483681, 0, %p11062;
	xor.b32  	%r95102, %r95101, %r95098;
	xor.b32  	%r95103, %r95102, %r95099;
	st.local.u32 	[%rd6350+8], %r95103;
	setp.ne.s32 	%p11063, %r101845, 224;
	@%p11063 bra 	$L__BB3_1320;
	ld.local.u32 	%r101847, [%rd5+908];
	add.s64 	%rd6351, %rd5, 924;
	mov.b32 	%r101846, 0;
$L__BB3_1233:
	and.b32  	%r95114, %r101847, -2147483648;
	ld.local.u32 	%r95115, [%rd6351+-12];
	and.b32  	%r95116, %r95115, 2147483646;
	or.b32  	%r95117, %r95116, %r95114;
	ld.local.u32 	%r95118, [%rd6351+-924];
	shr.u32 	%r95119, %r95117, 1;
	and.b32  	%r95120, %r95115, 1;
	setp.eq.b32 	%p11065, %r95120, 1;
	selp.b32 	%r95121, -1727483681, 0, %p11065;
	xor.b32  	%r95122, %r95121, %r95118;
	xor.b32  	%r95123, %r95122, %r95119;
	st.local.u32 	[%rd6351+-16], %r95123;
	and.b32  	%r95124, %r95115, -2147483648;
	ld.local.u32 	%r95125, [%rd6351+-8];
	and.b32  	%r95126, %r95125, 2147483646;
	or.b32  	%r95127, %r95126, %r95124;
	ld.local.u32 	%r95128, [%rd6351+-920];
	shr.u32 	%r95129, %r95127, 1;
	and.b32  	%r95130, %r95125, 1;
	setp.eq.b32 	%p11066, %r95130, 1;
	selp.b32 	%r95131, -1727483681, 0, %p11066;
	xor.b32  	%r95132, %r95131, %r95128;
	xor.b32  	%r95133, %r95132, %r95129;
	st.local.u32 	[%rd6351+-12], %r95133;
	and.b32  	%r95134, %r95125, -2147483648;
	ld.local.u32 	%r95135, [%rd6351+-4];
	and.b32  	%r95136, %r95135, 2147483646;
	or.b32  	%r95137, %r95136, %r95134;
	ld.local.u32 	%r95138, [%rd6351+-916];
	shr.u32 	%r95139, %r95137, 1;
	and.b32  	%r95140, %r95135, 1;
	setp.eq.b32 	%p11067, %r95140, 1;
	selp.b32 	%r95141, -1727483681, 0, %p11067;
	xor.b32  	%r95142, %r95141, %r95138;
	xor.b32  	%r95143, %r95142, %r95139;
	st.local.u32 	[%rd6351+-8], %r95143;
	and.b32  	%r95144, %r95135, -2147483648;
	ld.local.u32 	%r101847, [%rd6351];
	and.b32  	%r95145, %r101847, 2147483646;
	or.b32  	%r95146, %r95145, %r95144;
	ld.local.u32 	%r95147, [%rd6351+-912];
	shr.u32 	%r95148, %r95146, 1;
	and.b32  	%r95149, %r101847, 1;
	setp.eq.b32 	%p11068, %r95149, 1;
	selp.b32 	%r95150, -1727483681, 0, %p11068;
	xor.b32  	%r95151, %r95150, %r95147;
	xor.b32  	%r95152, %r95151, %r95148;
	st.local.u32 	[%rd6351+-4], %r95152;
	add.s32 	%r101846, %r101846, 4;
	add.s64 	%rd6351, %rd6351, 16;
	setp.ne.s32 	%p11069, %r101846, 396;
	@%p11069 bra 	$L__BB3_1233;
	ld.local.u32 	%r95154, [%rd12];
	and.b32  	%r95155, %r95154, -2147483648;
	ld.local.u32 	%r101835, [%rd14];
	and.b32  	%r95156, %r101835, 2147483646;
	or.b32  	%r95157, %r95156, %r95155;
	ld.local.u32 	%r95158, [%rd13];
	shr.u32 	%r95159, %r95157, 1;
	and.b32  	%r95160, %r101835, 1;
	setp.eq.b32 	%p11070, %r95160, 1;
	selp.b32 	%r95161, -1727483681, 0, %p11070;
	xor.b32  	%r95162, %r95161, %r95158;
	xor.b32  	%r95163, %r95162, %r95159;
	st.local.u32 	[%rd12], %r95163;
	mov.b32 	%r101849, 0;
$L__BB3_1235:
	add.s32 	%r101855, %r101849, 1;
	st.local.u32 	[%rd5+2496], %r101855;
	mul.wide.s32 	%rd5876, %r101849, 4;
	add.s64 	%rd5877, %rd5, %rd5876;
	ld.local.u32 	%r95164, [%rd5877];
	shr.u32 	%r95165, %r95164, 11;
	xor.b32  	%r95166, %r95165, %r95164;
	shl.b32 	%r95167, %r95166, 7;
	and.b32  	%r95168, %r95167, -1658038656;
	xor.b32  	%r2758, %r95168, %r95166;
	setp.lt.s32 	%p11071, %r101849, 623;
	@%p11071 bra 	$L__BB3_1241;
	mov.b32 	%r101851, 0;
	mov.u64 	%rd6352, %rd5;
$L__BB3_1237:
	and.b32  	%r95170, %r101835, -2147483648;
	ld.local.u32 	%r95171, [%rd6352+4];
	and.b32  	%r95172, %r95171, 2147483646;
	or.b32  	%r95173, %r95172, %r95170;
	ld.local.u32 	%r95174, [%rd6352+1588];
	shr.u32 	%r95175, %r95173, 1;
	and.b32  	%r95176, %r95171, 1;
	setp.eq.b32 	%p11072, %r95176, 1;
	selp.b32 	%r95177, -1727483681, 0, %p11072;
	xor.b32  	%r95178, %r95177, %r95174;
	xor.b32  	%r95179, %r95178, %r95175;
	st.local.u32 	[%rd6352], %r95179;
	and.b32  	%r95180, %r95171, -2147483648;
	ld.local.u32 	%r95181, [%rd6352+8];
	and.b32  	%r95182, %r95181, 2147483646;
	or.b32  	%r95183, %r95182, %r95180;
	ld.local.u32 	%r95184, [%rd6352+1592];
	shr.u32 	%r95185, %r95183, 1;
	and.b32  	%r95186, %r95181, 1;
	setp.eq.b32 	%p11073, %r95186, 1;
	selp.b32 	%r95187, -1727483681, 0, %p11073;
	xor.b32  	%r95188, %r95187, %r95184;
	xor.b32  	%r95189, %r95188, %r95185;
	st.local.u32 	[%rd6352+4], %r95189;
	and.b32  	%r95190, %r95181, -2147483648;
	ld.local.u32 	%r2761, [%rd6352+12];
	and.b32  	%r95191, %r2761, 2147483646;
	or.b32  	%r95192, %r95191, %r95190;
	ld.local.u32 	%r95193, [%rd6352+1596];
	shr.u32 	%r95194, %r95192, 1;
	and.b32  	%r95195, %r2761, 1;
	setp.eq.b32 	%p11074, %r95195, 1;
	selp.b32 	%r95196, -1727483681, 0, %p11074;
	xor.b32  	%r95197, %r95196, %r95193;
	xor.b32  	%r95198, %r95197, %r95194;
	st.local.u32 	[%rd6352+8], %r95198;
	setp.ne.s32 	%p11075, %r101851, 224;
	@%p11075 bra 	$L__BB3_1319;
	ld.local.u32 	%r101853, [%rd5+908];
	add.s64 	%rd6353, %rd5, 924;
	mov.b32 	%r101852, 0;
$L__BB3_1239:
	and.b32  	%r95209, %r101853, -2147483648;
	ld.local.u32 	%r95210, [%rd6353+-12];
	and.b32  	%r95211, %r95210, 2147483646;
	or.b32  	%r95212, %r95211, %r95209;
	ld.local.u32 	%r95213, [%rd6353+-924];
	shr.u32 	%r95214, %r95212, 1;
	and.b32  	%r95215, %r95210, 1;
	setp.eq.b32 	%p11077, %r95215, 1;
	selp.b32 	%r95216, -1727483681, 0, %p11077;
	xor.b32  	%r95217, %r95216, %r95213;
	xor.b32  	%r95218, %r95217, %r95214;
	st.local.u32 	[%rd6353+-16], %r95218;
	and.b32  	%r95219, %r95210, -2147483648;
	ld.local.u32 	%r95220, [%rd6353+-8];
	and.b32  	%r95221, %r95220, 2147483646;
	or.b32  	%r95222, %r95221, %r95219;
	ld.local.u32 	%r95223, [%rd6353+-920];
	shr.u32 	%r95224, %r95222, 1;
	and.b32  	%r95225, %r95220, 1;
	setp.eq.b32 	%p11078, %r95225, 1;
	selp.b32 	%r95226, -1727483681, 0, %p11078;
	xor.b32  	%r95227, %r95226, %r95223;
	xor.b32  	%r95228, %r95227, %r95224;
	st.local.u32 	[%rd6353+-12], %r95228;
	and.b32  	%r95229, %r95220, -2147483648;
	ld.local.u32 	%r95230, [%rd6353+-4];
	and.b32  	%r95231, %r95230, 2147483646;
	or.b32  	%r95232, %r95231, %r95229;
	ld.local.u32 	%r95233, [%rd6353+-916];
	shr.u32 	%r95234, %r95232, 1;
	and.b32  	%r95235, %r95230, 1;
	setp.eq.b32 	%p11079, %r95235, 1;
	selp.b32 	%r95236, -1727483681, 0, %p11079;
	xor.b32  	%r95237, %r95236, %r95233;
	xor.b32  	%r95238, %r95237, %r95234;
	st.local.u32 	[%rd6353+-8], %r95238;
	and.b32  	%r95239, %r95230, -2147483648;
	ld.local.u32 	%r101853, [%rd6353];
	and.b32  	%r95240, %r101853, 2147483646;
	or.b32  	%r95241, %r95240, %r95239;
	ld.local.u32 	%r95242, [%rd6353+-912];
	shr.u32 	%r95243, %r95241, 1;
	and.b32  	%r95244, %r101853, 1;
	setp.eq.b32 	%p11080, %r95244, 1;
	selp.b32 	%r95245, -1727483681, 0, %p11080;
	xor.b32  	%r95246, %r95245, %r95242;
	xor.b32  	%r95247, %r95246, %r95243;
	st.local.u32 	[%rd6353+-4], %r95247;
	add.s32 	%r101852, %r101852, 4;
	add.s64 	%rd6353, %rd6353, 16;
	setp.ne.s32 	%p11081, %r101852, 396;
	@%p11081 bra 	$L__BB3_1239;
	ld.local.u32 	%r95249, [%rd12];
	and.b32  	%r95250, %r95249, -2147483648;
	ld.local.u32 	%r101835, [%rd14];
	and.b32  	%r95251, %r101835, 2147483646;
	or.b32  	%r95252, %r95251, %r95250;
	ld.local.u32 	%r95253, [%rd13];
	shr.u32 	%r95254, %r95252, 1;
	and.b32  	%r95255, %r101835, 1;
	setp.eq.b32 	%p11082, %r95255, 1;
	selp.b32 	%r95256, -1727483681, 0, %p11082;
	xor.b32  	%r95257, %r95256, %r95253;
	xor.b32  	%r95258, %r95257, %r95254;
	st.local.u32 	[%rd12], %r95258;
	mov.b32 	%r101855, 0;
$L__BB3_1241:
	add.s32 	%r101861, %r101855, 1;
	st.local.u32 	[%rd5+2496], %r101861;
	mul.wide.s32 	%rd5878, %r101855, 4;
	add.s64 	%rd5879, %rd5, %rd5878;
	ld.local.u32 	%r95259, [%rd5879];
	shr.u32 	%r95260, %r95259, 11;
	xor.b32  	%r95261, %r95260, %r95259;
	shl.b32 	%r95262, %r95261, 7;
	and.b32  	%r95263, %r95262, -1658038656;
	xor.b32  	%r2771, %r95263, %r95261;
	setp.lt.s32 	%p11083, %r101855, 623;
	@%p11083 bra 	$L__BB3_1247;
	mov.b32 	%r101857, 0;
	mov.u64 	%rd6354, %rd5;
$L__BB3_1243:
	and.b32  	%r95265, %r101835, -2147483648;
	ld.local.u32 	%r95266, [%rd6354+4];
	and.b32  	%r95267, %r95266, 2147483646;
	or.b32  	%r95268, %r95267, %r95265;
	ld.local.u32 	%r95269, [%rd6354+1588];
	shr.u32 	%r95270, %r95268, 1;
	and.b32  	%r95271, %r95266, 1;
	setp.eq.b32 	%p11084, %r95271, 1;
	selp.b32 	%r95272, -1727483681, 0, %p11084;
	xor.b32  	%r95273, %r95272, %r95269;
	xor.b32  	%r95274, %r95273, %r95270;
	st.local.u32 	[%rd6354], %r95274;
	and.b32  	%r95275, %r95266, -2147483648;
	ld.local.u32 	%r95276, [%rd6354+8];
	and.b32  	%r95277, %r95276, 2147483646;
	or.b32  	%r95278, %r95277, %r95275;
	ld.local.u32 	%r95279, [%rd6354+1592];
	shr.u32 	%r95280, %r95278, 1;
	and.b32  	%r95281, %r95276, 1;
	setp.eq.b32 	%p11085, %r95281, 1;
	selp.b32 	%r95282, -1727483681, 0, %p11085;
	xor.b32  	%r95283, %r95282, %r95279;
	xor.b32  	%r95284, %r95283, %r95280;
	st.local.u32 	[%rd6354+4], %r95284;
	and.b32  	%r95285, %r95276, -2147483648;
	ld.local.u32 	%r2774, [%rd6354+12];
	and.b32  	%r95286, %r2774, 2147483646;
	or.b32  	%r95287, %r95286, %r95285;
	ld.local.u32 	%r95288, [%rd6354+1596];
	shr.u32 	%r95289, %r95287, 1;
	and.b32  	%r95290, %r2774, 1;
	setp.eq.b32 	%p11086, %r95290, 1;
	selp.b32 	%r95291, -1727483681, 0, %p11086;
	xor.b32  	%r95292, %r95291, %r95288;
	xor.b32  	%r95293, %r95292, %r95289;
	st.local.u32 	[%rd6354+8], %r95293;
	setp.ne.s32 	%p11087, %r101857, 224;
	@%p11087 bra 	$L__BB3_1318;
	ld.local.u32 	%r101859, [%rd5+908];
	add.s64 	%rd6355, %rd5, 924;
	mov.b32 	%r101858, 0;
$L__BB3_1245:
	and.b32  	%r95304, %r101859, -2147483648;
	ld.local.u32 	%r95305, [%rd6355+-12];
	and.b32  	%r95306, %r95305, 2147483646;
	or.b32  	%r95307, %r95306, %r95304;
	ld.local.u32 	%r95308, [%rd6355+-924];
	shr.u32 	%r95309, %r95307, 1;
	and.b32  	%r95310, %r95305, 1;
	setp.eq.b32 	%p11089, %r95310, 1;
	selp.b32 	%r95311, -1727483681, 0, %p11089;
	xor.b32  	%r95312, %r95311, %r95308;
	xor.b32  	%r95313, %r95312, %r95309;
	st.local.u32 	[%rd6355+-16], %r95313;
	and.b32  	%r95314, %r95305, -2147483648;
	ld.local.u32 	%r95315, [%rd6355+-8];
	and.b32  	%r95316, %r95315, 2147483646;
	or.b32  	%r95317, %r95316, %r95314;
	ld.local.u32 	%r95318, [%rd6355+-920];
	shr.u32 	%r95319, %r95317, 1;
	and.b32  	%r95320, %r95315, 1;
	setp.eq.b32 	%p11090, %r95320, 1;
	selp.b32 	%r95321, -1727483681, 0, %p11090;
	xor.b32  	%r95322, %r95321, %r95318;
	xor.b32  	%r95323, %r95322, %r95319;
	st.local.u32 	[%rd6355+-12], %r95323;
	and.b32  	%r95324, %r95315, -2147483648;
	ld.local.u32 	%r95325, [%rd6355+-4];
	and.b32  	%r95326, %r95325, 2147483646;
	or.b32  	%r95327, %r95326, %r95324;
	ld.local.u32 	%r95328, [%rd6355+-916];
	shr.u32 	%r95329, %r95327, 1;
	and.b32  	%r95330, %r95325, 1;
	setp.eq.b32 	%p11091, %r95330, 1;
	selp.b32 	%r95331, -1727483681, 0, %p11091;
	xor.b32  	%r95332, %r95331, %r95328;
	xor.b32  	%r95333, %r95332, %r95329;
	st.local.u32 	[%rd6355+-8], %r95333;
	and.b32  	%r95334, %r95325, -2147483648;
	ld.local.u32 	%r101859, [%rd6355];
	and.b32  	%r95335, %r101859, 2147483646;
	or.b32  	%r95336, %r95335, %r95334;
	ld.local.u32 	%r95337, [%rd6355+-912];
	shr.u32 	%r95338, %r95336, 1;
	and.b32  	%r95339, %r101859, 1;
	setp.eq.b32 	%p11092, %r95339, 1;
	selp.b32 	%r95340, -1727483681, 0, %p11092;
	xor.b32  	%r95341, %r95340, %r95337;
	xor.b32  	%r95342, %r95341, %r95338;
	st.local.u32 	[%rd6355+-4], %r95342;
	add.s32 	%r101858, %r101858, 4;
	add.s64 	%rd6355, %rd6355, 16;
	setp.ne.s32 	%p11093, %r101858, 396;
	@%p11093 bra 	$L__BB3_1245;
	ld.local.u32 	%r95344, [%rd12];
	and.b32  	%r95345, %r95344, -2147483648;
	ld.local.u32 	%r101835, [%rd14];
	and.b32  	%r95346, %r101835, 2147483646;
	or.b32  	%r95347, %r95346, %r95345;
	ld.local.u32 	%r95348, [%rd13];
	shr.u32 	%r95349, %r95347, 1;
	and.b32  	%r95350, %r101835, 1;
	setp.eq.b32 	%p11094, %r95350, 1;
	selp.b32 	%r95351, -1727483681, 0, %p11094;
	xor.b32  	%r95352, %r95351, %r95348;
	xor.b32  	%r95353, %r95352, %r95349;
	st.local.u32 	[%rd12], %r95353;
	mov.b32 	%r101861, 0;
$L__BB3_1247:
	add.s32 	%r101867, %r101861, 1;
	st.local.u32 	[%rd5+2496], %r101867;
	mul.wide.s32 	%rd5880, %r101861, 4;
	add.s64 	%rd5881, %rd5, %rd5880;
	ld.local.u32 	%r95354, [%rd5881];
	shr.u32 	%r95355, %r95354, 11;
	xor.b32  	%r95356, %r95355, %r95354;
	shl.b32 	%r95357, %r95356, 7;
	and.b32  	%r95358, %r95357, -1658038656;
	xor.b32  	%r2784, %r95358, %r95356;
	setp.lt.s32 	%p11095, %r101861, 623;
	@%p11095 bra 	$L__BB3_1253;
	mov.b32 	%r101863, 0;
	mov.u64 	%rd6356, %rd5;
$L__BB3_1249:
	and.b32  	%r95360, %r101835, -2147483648;
	ld.local.u32 	%r95361, [%rd6356+4];
	and.b32  	%r95362, %r95361, 2147483646;
	or.b32  	%r95363, %r95362, %r95360;
	ld.local.u32 	%r95364, [%rd6356+1588];
	shr.u32 	%r95365, %r95363, 1;
	and.b32  	%r95366, %r95361, 1;
	setp.eq.b32 	%p11096, %r95366, 1;
	selp.b32 	%r95367, -1727483681, 0, %p11096;
	xor.b32  	%r95368, %r95367, %r95364;
	xor.b32  	%r95369, %r95368, %r95365;
	st.local.u32 	[%rd6356], %r95369;
	and.b32  	%r95370, %r95361, -2147483648;
	ld.local.u32 	%r95371, [%rd6356+8];
	and.b32  	%r95372, %r95371, 2147483646;
	or.b32  	%r95373, %r95372, %r95370;
	ld.local.u32 	%r95374, [%rd6356+1592];
	shr.u32 	%r95375, %r95373, 1;
	and.b32  	%r95376, %r95371, 1;
	setp.eq.b32 	%p11097, %r95376, 1;
	selp.b32 	%r95377, -1727483681, 0, %p11097;
	xor.b32  	%r95378, %r95377, %r95374;
	xor.b32  	%r95379, %r95378, %r95375;
	st.local.u32 	[%rd6356+4], %r95379;
	and.b32  	%r95380, %r95371, -2147483648;
	ld.local.u32 	%r2787, [%rd6356+12];
	and.b32  	%r95381, %r2787, 2147483646;
	or.b32  	%r95382, %r95381, %r95380;
	ld.local.u32 	%r95383, [%rd6356+1596];
	shr.u32 	%r95384, %r95382, 1;
	and.b32  	%r95385, %r2787, 1;
	setp.eq.b32 	%p11098, %r95385, 1;
	selp.b32 	%r95386, -1727483681, 0, %p11098;
	xor.b32  	%r95387, %r95386, %r95383;
	xor.b32  	%r95388, %r95387, %r95384;
	st.local.u32 	[%rd6356+8], %r95388;
	setp.ne.s32 	%p11099, %r101863, 224;
	@%p11099 bra 	$L__BB3_1317;
	ld.local.u32 	%r101864, [%rd9];
	mov.b32 	%r101865, 227;
$L__BB3_1251:
	mul.wide.u32 	%rd5882, %r101865, 4;
	add.s64 	%rd5883, %rd5, %rd5882;
	and.b32  	%r95399, %r101864, -2147483648;
	ld.local.u32 	%r95400, [%rd5883+4];
	and.b32  	%r95401, %r95400, 2147483646;
	or.b32  	%r95402, %r95401, %r95399;
	ld.local.u32 	%r95403, [%rd5883+-908];
	shr.u32 	%r95404, %r95402, 1;
	and.b32  	%r95405, %r95400, 1;
	setp.eq.b32 	%p11101, %r95405, 1;
	selp.b32 	%r95406, -1727483681, 0, %p11101;
	xor.b32  	%r95407, %r95406, %r95403;
	xor.b32  	%r95408, %r95407, %r95404;
	st.local.u32 	[%rd5883], %r95408;
	and.b32  	%r95409, %r95400, -2147483648;
	ld.local.u32 	%r95410, [%rd5883+8];
	and.b32  	%r95411, %r95410, 2147483646;
	or.b32  	%r95412, %r95411, %r95409;
	ld.local.u32 	%r95413, [%rd5883+-904];
	shr.u32 	%r95414, %r95412, 1;
	and.b32  	%r95415, %r95410, 1;
	setp.eq.b32 	%p11102, %r95415, 1;
	selp.b32 	%r95416, -1727483681, 0, %p11102;
	xor.b32  	%r95417, %r95416, %r95413;
	xor.b32  	%r95418, %r95417, %r95414;
	st.local.u32 	[%rd5883+4], %r95418;
	and.b32  	%r95419, %r95410, -2147483648;
	ld.local.u32 	%r95420, [%rd5883+12];
	and.b32  	%r95421, %r95420, 2147483646;
	or.b32  	%r95422, %r95421, %r95419;
	ld.local.u32 	%r95423, [%rd5883+-900];
	shr.u32 	%r95424, %r95422, 1;
	and.b32  	%r95425, %r95420, 1;
	setp.eq.b32 	%p11103, %r95425, 1;
	selp.b32 	%r95426, -1727483681, 0, %p11103;
	xor.b32  	%r95427, %r95426, %r95423;
	xor.b32  	%r95428, %r95427, %r95424;
	st.local.u32 	[%rd5883+8], %r95428;
	and.b32  	%r95429, %r95420, -2147483648;
	add.s32 	%r101865, %r101865, 4;
	ld.local.u32 	%r101864, [%rd5883+16];
	and.b32  	%r95430, %r101864, 2147483646;
	or.b32  	%r95431, %r95430, %r95429;
	ld.local.u32 	%r95432, [%rd5883+-896];
	shr.u32 	%r95433, %r95431, 1;
	and.b32  	%r95434, %r101864, 1;
	setp.eq.b32 	%p11104, %r95434, 1;
	selp.b32 	%r95435, -1727483681, 0, %p11104;
	xor.b32  	%r95436, %r95435, %r95432;
	xor.b32  	%r95437, %r95436, %r95433;
	st.local.u32 	[%rd5883+12], %r95437;
	setp.ne.s32 	%p11105, %r101865, 623;
	@%p11105 bra 	$L__BB3_1251;
	ld.local.u32 	%r95439, [%rd5+2492];
	and.b32  	%r95440, %r95439, -2147483648;
	ld.local.u32 	%r101835, [%rd5];
	and.b32  	%r95441, %r101835, 2147483646;
	or.b32  	%r95442, %r95441, %r95440;
	ld.local.u32 	%r95443, [%rd5+1584];
	shr.u32 	%r95444, %r95442, 1;
	and.b32  	%r95445, %r101835, 1;
	setp.eq.b32 	%p11106, %r95445, 1;
	selp.b32 	%r95446, -1727483681, 0, %p11106;
	xor.b32  	%r95447, %r95446, %r95443;
	xor.b32  	%r95448, %r95447, %r95444;
	st.local.u32 	[%rd5+2492], %r95448;
	mov.b32 	%r101867, 0;
$L__BB3_1253:
	setp.gt.u32 	%p11108, %r15023, %r15024;
	add.s32 	%r101887, %r101867, 1;
	st.local.u32 	[%rd5+2496], %r101887;
	mul.wide.s32 	%rd5884, %r101867, 4;
	add.s64 	%rd5885, %rd5, %rd5884;
	ld.local.u32 	%r95449, [%rd5885];
	shr.u32 	%r95450, %r95449, 11;
	xor.b32  	%r95451, %r95450, %r95449;
	shl.b32 	%r95452, %r95451, 7;
	and.b32  	%r95453, %r95452, -1658038656;
	xor.b32  	%r95454, %r95453, %r95451;
	shl.b32 	%r95455, %r95454, 15;
	and.b32  	%r95456, %r95455, -402653184;
	xor.b32  	%r95457, %r95456, %r95454;
	shr.u32 	%r95458, %r95457, 27;
	shl.b32 	%r95459, %r2745, 15;
	and.b32  	%r95460, %r95459, -402653184;
	xor.b32  	%r95461, %r95460, %r2745;
	shr.u32 	%r95462, %r95461, 7;
	and.b32  	%r95463, %r95462, 32505856;
	shl.b32 	%r95464, %r2758, 15;
	and.b32  	%r95465, %r95464, -402653184;
	xor.b32  	%r95466, %r95465, %r2758;
	shr.u32 	%r95467, %r95466, 12;
	and.b32  	%r95468, %r95467, 1015808;
	or.b32  	%r95469, %r95468, %r95463;
	shl.b32 	%r95470, %r2771, 15;
	and.b32  	%r95471, %r95470, -402653184;
	xor.b32  	%r95472, %r95471, %r2771;
	shr.u32 	%r95473, %r95472, 17;
	and.b32  	%r95474, %r95473, 31744;
	or.b32  	%r95475, %r95469, %r95474;
	shl.b32 	%r95476, %r2784, 15;
	and.b32  	%r95477, %r95476, -402653184;
	xor.b32  	%r95478, %r95477, %r2784;
	shr.u32 	%r95479, %r95478, 22;
	and.b32  	%r95480, %r95479, 992;
	or.b32  	%r95481, %r95475, %r95480;
	or.b32  	%r101871, %r95481, %r95458;
	mov.pred 	%p11877, 0;
	@%p11108 bra 	$L__BB3_1262;
	mov.pred 	%p11877, 0;
	mov.u32 	%r101876, %r101887;
	mov.u32 	%r101870, %r15023;
$L__BB3_1255:
	shl.b32 	%r2803, %r101871, 5;
	setp.lt.s32 	%p11110, %r101876, 624;
	@%p11110 bra 	$L__BB3_1261;
	mov.b32 	%r101873, 0;
$L__BB3_1257:
	mul.wide.u32 	%rd5886, %r101873, 4;
	add.s64 	%rd592, %rd5, %rd5886;
	and.b32  	%r95483, %r101835, -2147483648;
	ld.local.u32 	%r95484, [%rd592+4];
	and.b32  	%r95485, %r95484, 2147483646;
	or.b32  	%r95486, %r95485, %r95483;
	ld.local.u32 	%r95487, [%rd592+1588];
	shr.u32 	%r95488, %r95486, 1;
	and.b32  	%r95489, %r95484, 1;
	setp.eq.b32 	%p11111, %r95489, 1;
	selp.b32 	%r95490, -1727483681, 0, %p11111;
	xor.b32  	%r95491, %r95490, %r95487;
	xor.b32  	%r95492, %r95491, %r95488;
	st.local.u32 	[%rd592], %r95492;
	and.b32  	%r95493, %r95484, -2147483648;
	ld.local.u32 	%r95494, [%rd592+8];
	and.b32  	%r95495, %r95494, 2147483646;
	or.b32  	%r95496, %r95495, %r95493;
	ld.local.u32 	%r95497, [%rd592+1592];
	shr.u32 	%r95498, %r95496, 1;
	and.b32  	%r95499, %r95494, 1;
	setp.eq.b32 	%p11112, %r95499, 1;
	selp.b32 	%r95500, -1727483681, 0, %p11112;
	xor.b32  	%r95501, %r95500, %r95497;
	xor.b32  	%r95502, %r95501, %r95498;
	st.local.u32 	[%rd592+4], %r95502;
	and.b32  	%r95503, %r95494, -2147483648;
	ld.local.u32 	%r2806, [%rd592+12];
	and.b32  	%r95504, %r2806, 2147483646;
	or.b32  	%r95505, %r95504, %r95503;
	ld.local.u32 	%r95506, [%rd592+1596];
	shr.u32 	%r95507, %r95505, 1;
	and.b32  	%r95508, %r2806, 1;
	setp.eq.b32 	%p11113, %r95508, 1;
	selp.b32 	%r95509, -1727483681, 0, %p11113;
	xor.b32  	%r95510, %r95509, %r95506;
	xor.b32  	%r95511, %r95510, %r95507;
	st.local.u32 	[%rd592+8], %r95511;
	setp.ne.s32 	%p11114, %r101873, 224;
	@%p11114 bra 	$L__BB3_7192;
	ld.local.u32 	%r101874, [%rd9];
	mov.b32 	%r101875, 227;
$L__BB3_1259:
	mul.wide.u32 	%rd5887, %r101875, 4;
	add.s64 	%rd5888, %rd5, %rd5887;
	and.b32  	%r95522, %r101874, -2147483648;
	ld.local.u32 	%r95523, [%rd5888+4];
	and.b32  	%r95524, %r95523, 2147483646;
	or.b32  	%r95525, %r95524, %r95522;
	ld.local.u32 	%r95526, [%rd5888+-908];
	shr.u32 	%r95527, %r95525, 1;
	and.b32  	%r95528, %r95523, 1;
	setp.eq.b32 	%p11116, %r95528, 1;
	selp.b32 	%r95529, -1727483681, 0, %p11116;
	xor.b32  	%r95530, %r95529, %r95526;
	xor.b32  	%r95531, %r95530, %r95527;
	st.local.u32 	[%rd5888], %r95531;
	and.b32  	%r95532, %r95523, -2147483648;
	ld.local.u32 	%r95533, [%rd5888+8];
	and.b32  	%r95534, %r95533, 2147483646;
	or.b32  	%r95535, %r95534, %r95532;
	ld.local.u32 	%r95536, [%rd5888+-904];
	shr.u32 	%r95537, %r95535, 1;
	and.b32  	%r95538, %r95533, 1;
	setp.eq.b32 	%p11117, %r95538, 1;
	selp.b32 	%r95539, -1727483681, 0, %p11117;
	xor.b32  	%r95540, %r95539, %r95536;
	xor.b32  	%r95541, %r95540, %r95537;
	st.local.u32 	[%rd5888+4], %r95541;
	and.b32  	%r95542, %r95533, -2147483648;
	ld.local.u32 	%r95543, [%rd5888+12];
	and.b32  	%r95544, %r95543, 2147483646;
	or.b32  	%r95545, %r95544, %r95542;
	ld.local.u32 	%r95546, [%rd5888+-900];
	shr.u32 	%r95547, %r95545, 1;
	and.b32  	%r95548, %r95543, 1;
	setp.eq.b32 	%p11118, %r95548, 1;
	selp.b32 	%r95549, -1727483681, 0, %p11118;
	xor.b32  	%r95550, %r95549, %r95546;
	xor.b32  	%r95551, %r95550, %r95547;
	st.local.u32 	[%rd5888+8], %r95551;
	and.b32  	%r95552, %r95543, -2147483648;
	add.s32 	%r101875, %r101875, 4;
	ld.local.u32 	%r101874, [%rd5888+16];
	and.b32  	%r95553, %r101874, 2147483646;
	or.b32  	%r95554, %r95553, %r95552;
	ld.local.u32 	%r95555, [%rd5888+-896];
	shr.u32 	%r95556, %r95554, 1;
	and.b32  	%r95557, %r101874, 1;
	setp.eq.b32 	%p11119, %r95557, 1;
	selp.b32 	%r95558, -1727483681, 0, %p11119;
	xor.b32  	%r95559, %r95558, %r95555;
	xor.b32  	%r95560, %r95559, %r95556;
	st.local.u32 	[%rd5888+12], %r95560;
	setp.ne.s32 	%p11120, %r101875, 623;
	@%p11120 bra 	$L__BB3_1259;
	ld.local.u32 	%r95562, [%rd5+2492];
	and.b32  	%r95563, %r95562, -2147483648;
	ld.local.u32 	%r101835, [%rd5];
	and.b32  	%r95564, %r101835, 2147483646;
	or.b32  	%r95565, %r95564, %r95563;
	ld.local.u32 	%r95566, [%rd5+1584];
	shr.u32 	%r95567, %r95565, 1;
	and.b32  	%r95568, %r101835, 1;
	setp.eq.b32 	%p11121, %r95568, 1;
	selp.b32 	%r95569, -1727483681, 0, %p11121;
	xor.b32  	%r95570, %r95569, %r95566;
	xor.b32  	%r95571, %r95570, %r95567;
	st.local.u32 	[%rd5+2492], %r95571;
	mov.b32 	%r101876, 0;
$L__BB3_1261:
	add.s32 	%r101887, %r101876, 1;
	st.local.u32 	[%rd5+2496], %r101887;
	mul.wide.s32 	%rd5889, %r101876, 4;
	add.s64 	%rd5890, %rd5, %rd5889;
	ld.local.u32 	%r95572, [%rd5890];
	shr.u32 	%r95573, %r95572, 11;
	xor.b32  	%r95574, %r95573, %r95572;
	shl.b32 	%r95575, %r95574, 7;
	and.b32  	%r95576, %r95575, -1658038656;
	xor.b32  	%r95577, %r95576, %r95574;
	shl.b32 	%r95578, %r95577, 15;
	and.b32  	%r95579, %r95578, -402653184;
	xor.b32  	%r95580, %r95579, %r95577;
	shr.u32 	%r95581, %r95580, 27;
	and.b32  	%r95583, %r2803, 1073741792;
	or.b32  	%r101871, %r95581, %r95583;
	setp.eq.s32 	%p11122, %r101871, %r15021;
	or.pred  	%p11877, %p11877, %p11122;
	add.s32 	%r101870, %r101870, 1;
	setp.gt.u32 	%p11123, %r101870, %r15024;
	mov.u32 	%r101876, %r101887;
	@%p11123 bra 	$L__BB3_1262;
	bra.uni 	$L__BB3_1255;
$L__BB3_1262:
	setp.lt.s32 	%p11124, %r24, 1;
	@%p11124 bra 	$L__BB3_1271;
	mov.b32 	%r101882, 0;
$L__BB3_1264:
	setp.lt.s32 	%p11125, %r101887, 624;
	@%p11125 bra 	$L__BB3_1270;
	mov.b32 	%r101884, 0;
	mov.u64 	%rd6357, %rd5;
$L__BB3_1266:
	and.b32  	%r95586, %r101835, -2147483648;
	ld.local.u32 	%r95587, [%rd6357+4];
	and.b32  	%r95588, %r95587, 2147483646;
	or.b32  	%r95589, %r95588, %r95586;
	ld.local.u32 	%r95590, [%rd6357+1588];
	shr.u32 	%r95591, %r95589, 1;
	and.b32  	%r95592, %r95587, 1;
	setp.eq.b32 	%p11126, %r95592, 1;
	selp.b32 	%r95593, -1727483681, 0, %p11126;
	xor.b32  	%r95594, %r95593, %r95590;
	xor.b32  	%r95595, %r95594, %r95591;
	st.local.u32 	[%rd6357], %r95595;
	and.b32  	%r95596, %r95587, -2147483648;
	ld.local.u32 	%r95597, [%rd6357+8];
	and.b32  	%r95598, %r95597, 2147483646;
	or.b32  	%r95599, %r95598, %r95596;
	ld.local.u32 	%r95600, [%rd6357+1592];
	shr.u32 	%r95601, %r95599, 1;
	and.b32  	%r95602, %r95597, 1;
	setp.eq.b32 	%p11127, %r95602, 1;
	selp.b32 	%r95603, -1727483681, 0, %p11127;
	xor.b32  	%r95604, %r95603, %r95600;
	xor.b32  	%r95605, %r95604, %r95601;
	st.local.u32 	[%rd6357+4], %r95605;
	and.b32  	%r95606, %r95597, -2147483648;
	ld.local.u32 	%r2827, [%rd6357+12];
	and.b32  	%r95607, %r2827, 2147483646;
	or.b32  	%r95608, %r95607, %r95606;
	ld.local.u32 	%r95609, [%rd6357+1596];
	shr.u32 	%r95610, %r95608, 1;
	and.b32  	%r95611, %r2827, 1;
	setp.eq.b32 	%p11128, %r95611, 1;
	selp.b32 	%r95612, -1727483681, 0, %p11128;
	xor.b32  	%r95613, %r95612, %r95609;
	xor.b32  	%r95614, %r95613, %r95610;
	st.local.u32 	[%rd6357+8], %r95614;
	setp.ne.s32 	%p11129, %r101884, 224;
	@%p11129 bra 	$L__BB3_1316;
	ld.local.u32 	%r101885, [%rd9];
	mov.b32 	%r101886, 227;
$L__BB3_1268:
	mul.wide.u32 	%rd5891, %r101886, 4;
	add.s64 	%rd5892, %rd5, %rd5891;
	and.b32  	%r95625, %r101885, -2147483648;
	ld.local.u32 	%r95626, [%rd5892+4];
	and.b32  	%r95627, %r95626, 2147483646;
	or.b32  	%r95628, %r95627, %r95625;
	ld.local.u32 	%r95629, [%rd5892+-908];
	shr.u32 	%r95630, %r95628, 1;
	and.b32  	%r95631, %r95626, 1;
	setp.eq.b32 	%p11131, %r95631, 1;
	selp.b32 	%r95632, -1727483681, 0, %p11131;
	xor.b32  	%r95633, %r95632, %r95629;
	xor.b32  	%r95634, %r95633, %r95630;
	st.local.u32 	[%rd5892], %r95634;
	and.b32  	%r95635, %r95626, -2147483648;
	ld.local.u32 	%r95636, [%rd5892+8];
	and.b32  	%r95637, %r95636, 2147483646;
	or.b32  	%r95638, %r95637, %r95635;
	ld.local.u32 	%r95639, [%rd5892+-904];
	shr.u32 	%r95640, %r95638, 1;
	and.b32  	%r95641, %r95636, 1;
	setp.eq.b32 	%p11132, %r95641, 1;
	selp.b32 	%r95642, -1727483681, 0, %p11132;
	xor.b32  	%r95643, %r95642, %r95639;
	xor.b32  	%r95644, %r95643, %r95640;
	st.local.u32 	[%rd5892+4], %r95644;
	and.b32  	%r95645, %r95636, -2147483648;
	ld.local.u32 	%r95646, [%rd5892+12];
	and.b32  	%r95647, %r95646, 2147483646;
	or.b32  	%r95648, %r95647, %r95645;
	ld.local.u32 	%r95649, [%rd5892+-900];
	shr.u32 	%r95650, %r95648, 1;
	and.b32  	%r95651, %r95646, 1;
	setp.eq.b32 	%p11133, %r95651, 1;
	selp.b32 	%r95652, -1727483681, 0, %p11133;
	xor.b32  	%r95653, %r95652, %r95649;
	xor.b32  	%r95654, %r95653, %r95650;
	st.local.u32 	[%rd5892+8], %r95654;
	and.b32  	%r95655, %r95646, -2147483648;
	add.s32 	%r101886, %r101886, 4;
	ld.local.u32 	%r101885, [%rd5892+16];
	and.b32  	%r95656, %r101885, 2147483646;
	or.b32  	%r95657, %r95656, %r95655;
	ld.local.u32 	%r95658, [%rd5892+-896];
	shr.u32 	%r95659, %r95657, 1;
	and.b32  	%r95660, %r101885, 1;
	setp.eq.b32 	%p11134, %r95660, 1;
	selp.b32 	%r95661, -1727483681, 0, %p11134;
	xor.b32  	%r95662, %r95661, %r95658;
	xor.b32  	%r95663, %r95662, %r95659;
	st.local.u32 	[%rd5892+12], %r95663;
	setp.ne.s32 	%p11135, %r101886, 623;
	@%p11135 bra 	$L__BB3_1268;
	ld.local.u32 	%r95665, [%rd5+2492];
	and.b32  	%r95666, %r95665, -2147483648;
	ld.local.u32 	%r101835, [%rd5];
	and.b32  	%r95667, %r101835, 2147483646;
	or.b32  	%r95668, %r95667, %r95666;
	ld.local.u32 	%r95669, [%rd5+1584];
	shr.u32 	%r95670, %r95668, 1;
	and.b32  	%r95671, %r101835, 1;
	setp.eq.b32 	%p11136, %r95671, 1;
	selp.b32 	%r95672, -1727483681, 0, %p11136;
	xor.b32  	%r95673, %r95672, %r95669;
	xor.b32  	%r95674, %r95673, %r95670;
	st.local.u32 	[%rd5+2492], %r95674;
	mov.b32 	%r101887, 0;
$L__BB3_1270:
	add.s32 	%r101887, %r101887, 1;
	st.local.u32 	[%rd5+2496], %r101887;
	add.s32 	%r101882, %r101882, 1;
	setp.ne.s32 	%p11137, %r101882, %r24;
	@%p11137 bra 	$L__BB3_1264;
$L__BB3_1271:
	setp.lt.s32 	%p11138, %r101887, 624;
	@%p11138 bra 	$L__BB3_1277;
	mov.b32 	%r101892, 0;
	mov.u64 	%rd6358, %rd5;
$L__BB3_1273:
	and.b32  	%r95676, %r101835, -2147483648;
	ld.local.u32 	%r95677, [%rd6358+4];
	and.b32  	%r95678, %r95677, 2147483646;
	or.b32  	%r95679, %r95678, %r95676;
	ld.local.u32 	%r95680, [%rd6358+1588];
	shr.u32 	%r95681, %r95679, 1;
	and.b32  	%r95682, %r95677, 1;
	setp.eq.b32 	%p11139, %r95682, 1;
	selp.b32 	%r95683, -1727483681, 0, %p11139;
	xor.b32  	%r95684, %r95683, %r95680;
	xor.b32  	%r95685, %r95684, %r95681;
	st.local.u32 	[%rd6358], %r95685;
	and.b32  	%r95686, %r95677, -2147483648;
	ld.local.u32 	%r95687, [%rd6358+8];
	and.b32  	%r95688, %r95687, 2147483646;
	or.b32  	%r95689, %r95688, %r95686;
	ld.local.u32 	%r95690, [%rd6358+1592];
	shr.u32 	%r95691, %r95689, 1;
	and.b32  	%r95692, %r95687, 1;
	setp.eq.b32 	%p11140, %r95692, 1;
	selp.b32 	%r95693, -1727483681, 0, %p11140;
	xor.b32  	%r95694, %r95693, %r95690;
	xor.b32  	%r95695, %r95694, %r95691;
	st.local.u32 	[%rd6358+4], %r95695;
	and.b32  	%r95696, %r95687, -2147483648;
	ld.local.u32 	%r2842, [%rd6358+12];
	and.b32  	%r95697, %r2842, 2147483646;
	or.b32  	%r95698, %r95697, %r95696;
	ld.local.u32 	%r95699, [%rd6358+1596];
	shr.u32 	%r95700, %r95698, 1;
	and.b32  	%r95701, %r2842, 1;
	setp.eq.b32 	%p11141, %r95701, 1;
	selp.b32 	%r95702, -1727483681, 0, %p11141;
	xor.b32  	%r95703, %r95702, %r95699;
	xor.b32  	%r95704, %r95703, %r95700;
	st.local.u32 	[%rd6358+8], %r95704;
	setp.ne.s32 	%p11142, %r101892, 224;
	@%p11142 bra 	$L__BB3_1315;
	ld.local.u32 	%r101894, [%rd5+908];
	add.s64 	%rd6359, %rd5, 924;
	mov.b32 	%r101893, 0;
$L__BB3_1275:
	and.b32  	%r95715, %r101894, -2147483648;
	ld.local.u32 	%r95716, [%rd6359+-12];
	and.b32  	%r95717, %r95716, 2147483646;
	or.b32  	%r95718, %r95717, %r95715;
	ld.local.u32 	%r95719, [%rd6359+-924];
	shr.u32 	%r95720, %r95718, 1;
	and.b32  	%r95721, %r95716, 1;
	setp.eq.b32 	%p11144, %r95721, 1;
	selp.b32 	%r95722, -1727483681, 0, %p11144;
	xor.b32  	%r95723, %r95722, %r95719;
	xor.b32  	%r95724, %r95723, %r95720;
	st.local.u32 	[%rd6359+-16], %r95724;
	and.b32  	%r95725, %r95716, -2147483648;
	ld.local.u32 	%r95726, [%rd6359+-8];
	and.b32  	%r95727, %r95726, 2147483646;
	or.b32  	%r95728, %r95727, %r95725;
	ld.local.u32 	%r95729, [%rd6359+-920];
	shr.u32 	%r95730, %r95728, 1;
	and.b32  	%r95731, %r95726, 1;
	setp.eq.b32 	%p11145, %r95731, 1;
	selp.b32 	%r95732, -1727483681, 0, %p11145;
	xor.b32  	%r95733, %r95732, %r95729;
	xor.b32  	%r95734, %r95733, %r95730;
	st.local.u32 	[%rd6359+-12], %r95734;
	and.b32  	%r95735, %r95726, -2147483648;
	ld.local.u32 	%r95736, [%rd6359+-4];
	and.b32  	%r95737, %r95736, 2147483646;
	or.b32  	%r95738, %r95737, %r95735;
	ld.local.u32 	%r95739, [%rd6359+-916];
	shr.u32 	%r95740, %r95738, 1;
	and.b32  	%r95741, %r95736, 1;
	setp.eq.b32 	%p11146, %r95741, 1;
	selp.b32 	%r95742, -1727483681, 0, %p11146;
	xor.b32  	%r95743, %r95742, %r95739;
	xor.b32  	%r95744, %r95743, %r95740;
	st.local.u32 	[%rd6359+-8], %r95744;
	and.b32  	%r95745, %r95736, -2147483648;
	ld.local.u32 	%r101894, [%rd6359];
	and.b32  	%r95746, %r101894, 2147483646;
	or.b32  	%r95747, %r95746, %r95745;
	ld.local.u32 	%r95748, [%rd6359+-912];
	shr.u32 	%r95749, %r95747, 1;
	and.b32  	%r95750, %r101894, 1;
	setp.eq.b32 	%p11147, %r95750, 1;
	selp.b32 	%r95751, -1727483681, 0, %p11147;
	xor.b32  	%r95752, %r95751, %r95748;
	xor.b32  	%r95753, %r95752, %r95749;
	st.local.u32 	[%rd6359+-4], %r95753;
	add.s32 	%r101893, %r101893, 4;
	add.s64 	%rd6359, %rd6359, 16;
	setp.ne.s32 	%p11148, %r101893, 396;
	@%p11148 bra 	$L__BB3_1275;
	ld.local.u32 	%r95755, [%rd12];
	and.b32  	%r95756, %r95755, -2147483648;
	ld.local.u32 	%r101835, [%rd14];
	and.b32  	%r95757, %r101835, 2147483646;
	or.b32  	%r95758, %r95757, %r95756;
	ld.local.u32 	%r95759, [%rd13];
	shr.u32 	%r95760, %r95758, 1;
	and.b32  	%r95761, %r101835, 1;
	setp.eq.b32 	%p11149, %r95761, 1;
	selp.b32 	%r95762, -1727483681, 0, %p11149;
	xor.b32  	%r95763, %r95762, %r95759;
	xor.b32  	%r95764, %r95763, %r95760;
	st.local.u32 	[%rd12], %r95764;
	mov.b32 	%r101887, 0;
$L__BB3_1277:
	add.s32 	%r101902, %r101887, 1;
	st.local.u32 	[%rd5+2496], %r101902;
	mul.wide.s32 	%rd5893, %r101887, 4;
	add.s64 	%rd5894, %rd5, %rd5893;
	ld.local.u32 	%r95765, [%rd5894];
	shr.u32 	%r95766, %r95765, 11;
	xor.b32  	%r95767, %r95766, %r95765;
	shl.b32 	%r95768, %r95767, 7;
	and.b32  	%r95769, %r95768, -1658038656;
	xor.b32  	%r2852, %r95769, %r95767;
	setp.lt.s32 	%p11150, %r101887, 623;
	@%p11150 bra 	$L__BB3_1283;
	mov.b32 	%r101898, 0;
	mov.u64 	%rd6360, %rd5;
$L__BB3_1279:
	and.b32  	%r95771, %r101835, -2147483648;
	ld.local.u32 	%r95772, [%rd6360+4];
	and.b32  	%r95773, %r95772, 2147483646;
	or.b32  	%r95774, %r95773, %r95771;
	ld.local.u32 	%r95775, [%rd6360+1588];
	shr.u32 	%r95776, %r95774, 1;
	and.b32  	%r95777, %r95772, 1;
	setp.eq.b32 	%p11151, %r95777, 1;
	selp.b32 	%r95778, -1727483681, 0, %p11151;
	xor.b32  	%r95779, %r95778, %r95775;
	xor.b32  	%r95780, %r95779, %r95776;
	st.local.u32 	[%rd6360], %r95780;
	and.b32  	%r95781, %r95772, -2147483648;
	ld.local.u32 	%r95782, [%rd6360+8];
	and.b32  	%r95783, %r95782, 2147483646;
	or.b32  	%r95784, %r95783, %r95781;
	ld.local.u32 	%r95785, [%rd6360+1592];
	shr.u32 	%r95786, %r95784, 1;
	and.b32  	%r95787, %r95782, 1;
	setp.eq.b32 	%p11152, %r95787, 1;
	selp.b32 	%r95788, -1727483681, 0, %p11152;
	xor.b32  	%r95789, %r95788, %r95785;
	xor.b32  	%r95790, %r95789, %r95786;
	st.local.u32 	[%rd6360+4], %r95790;
	and.b32  	%r95791, %r95782, -2147483648;
	ld.local.u32 	%r2855, [%rd6360+12];
	and.b32  	%r95792, %r2855, 2147483646;
	or.b32  	%r95793, %r95792, %r95791;
	ld.local.u32 	%r95794, [%rd6360+1596];
	shr.u32 	%r95795, %r95793, 1;
	and.b32  	%r95796, %r2855, 1;
	setp.eq.b32 	%p11153, %r95796, 1;
	selp.b32 	%r95797, -1727483681, 0, %p11153;
	xor.b32  	%r95798, %r95797, %r95794;
	xor.b32  	%r95799, %r95798, %r95795;
	st.local.u32 	[%rd6360+8], %r95799;
	setp.ne.s32 	%p11154, %r101898, 224;
	@%p11154 bra 	$L__BB3_1314;
	ld.local.u32 	%r101900, [%rd5+908];
	add.s64 	%rd6361, %rd5, 924;
	mov.b32 	%r101899, 0;
$L__BB3_1281:
	and.b32  	%r95810, %r101900, -2147483648;
	ld.local.u32 	%r95811, [%rd6361+-12];
	and.b32  	%r95812, %r95811, 2147483646;
	or.b32  	%r95813, %r95812, %r95810;
	ld.local.u32 	%r95814, [%rd6361+-924];
	shr.u32 	%r95815, %r95813, 1;
	and.b32  	%r95816, %r95811, 1;
	setp.eq.b32 	%p11156, %r95816, 1;
	selp.b32 	%r95817, -1727483681, 0, %p11156;
	xor.b32  	%r95818, %r95817, %r95814;
	xor.b32  	%r95819, %r95818, %r95815;
	st.local.u32 	[%rd6361+-16], %r95819;
	and.b32  	%r95820, %r95811, -2147483648;
	ld.local.u32 	%r95821, [%rd6361+-8];
	and.b32  	%r95822, %r95821, 2147483646;
	or.b32  	%r95823, %r95822, %r95820;
	ld.local.u32 	%r95824, [%rd6361+-920];
	shr.u32 	%r95825, %r95823, 1;
	and.b32  	%r95826, %r95821, 1;
	setp.eq.b32 	%p11157, %r95826, 1;
	selp.b32 	%r95827, -1727483681, 0, %p11157;
	xor.b32  	%r95828, %r95827, %r95824;
	xor.b32  	%r95829, %r95828, %r95825;
	st.local.u32 	[%rd6361+-12], %r95829;
	and.b32  	%r95830, %r95821, -2147483648;
	ld.local.u32 	%r95831, [%rd6361+-4];
	and.b32  	%r95832, %r95831, 2147483646;
	or.b32  	%r95833, %r95832, %r95830;
	ld.local.u32 	%r95834, [%rd6361+-916];
	shr.u32 	%r95835, %r95833, 1;
	and.b32  	%r95836, %r95831, 1;
	setp.eq.b32 	%p11158, %r95836, 1;
	selp.b32 	%r95837, -1727483681, 0, %p11158;
	xor.b32  	%r95838, %r95837, %r95834;
	xor.b32  	%r95839, %r95838, %r95835;
	st.local.u32 	[%rd6361+-8], %r95839;
	and.b32  	%r95840, %r95831, -2147483648;
	ld.local.u32 	%r101900, [%rd6361];
	and.b32  	%r95841, %r101900, 2147483646;
	or.b32  	%r95842, %r95841, %r95840;
	ld.local.u32 	%r95843, [%rd6361+-912];
	shr.u32 	%r95844, %r95842, 1;
	and.b32  	%r95845, %r101900, 1;
	setp.eq.b32 	%p11159, %r95845, 1;
	selp.b32 	%r95846, -1727483681, 0, %p11159;
	xor.b32  	%r95847, %r95846, %r95843;
	xor.b32  	%r95848, %r95847, %r95844;
	st.local.u32 	[%rd6361+-4], %r95848;
	add.s32 	%r101899, %r101899, 4;
	add.s64 	%rd6361, %rd6361, 16;
	setp.ne.s32 	%p11160, %r101899, 396;
	@%p11160 bra 	$L__BB3_1281;
	ld.local.u32 	%r95850, [%rd12];
	and.b32  	%r95851, %r95850, -2147483648;
	ld.local.u32 	%r101835, [%rd14];
	and.b32  	%r95852, %r101835, 2147483646;
	or.b32  	%r95853, %r95852, %r95851;
	ld.local.u32 	%r95854, [%rd13];
	shr.u32 	%r95855, %r95853, 1;
	and.b32  	%r95856, %r101835, 1;
	setp.eq.b32 	%p11161, %r95856, 1;
	selp.b32 	%r95857, -1727483681, 0, %p11161;
	xor.b32  	%r95858, %r95857, %r95854;
	xor.b32  	%r95859, %r95858, %r95855;
	st.local.u32 	[%rd12], %r95859;
	mov.b32 	%r101902, 0;
$L__BB3_1283:
	add.s32 	%r101908, %r101902, 1;
	st.local.u32 	[%rd5+2496], %r101908;
	mul.wide.s32 	%rd5895, %r101902, 4;
	add.s64 	%rd5896, %rd5, %rd5895;
	ld.local.u32 	%r95860, [%rd5896];
	shr.u32 	%r95861, %r95860, 11;
	xor.b32  	%r95862, %r95861, %r95860;
	shl.b32 	%r95863, %r95862, 7;
	and.b32  	%r95864, %r95863, -1658038656;
	xor.b32  	%r2865, %r95864, %r95862;
	setp.lt.s32 	%p11162, %r101902, 623;
	@%p11162 bra 	$L__BB3_1289;
	mov.b32 	%r101904, 0;
	mov.u64 	%rd6362, %rd5;
$L__BB3_1285:
	and.b32  	%r95866, %r101835, -2147483648;
	ld.local.u32 	%r95867, [%rd6362+4];
	and.b32  	%r95868, %r95867, 2147483646;
	or.b32  	%r95869, %r95868, %r95866;
	ld.local.u32 	%r95870, [%rd6362+1588];
	shr.u32 	%r95871, %r95869, 1;
	and.b32  	%r95872, %r95867, 1;
	setp.eq.b32 	%p11163, %r95872, 1;
	selp.b32 	%r95873, -1727483681, 0, %p11163;
	xor.b32  	%r95874, %r95873, %r95870;
	xor.b32  	%r95875, %r95874, %r95871;
	st.local.u32 	[%rd6362], %r95875;
	and.b32  	%r95876, %r95867, -2147483648;
	ld.local.u32 	%r95877, [%rd6362+8];
	and.b32  	%r95878, %r95877, 2147483646;
	or.b32  	%r95879, %r95878, %r95876;
	ld.local.u32 	%r95880, [%rd6362+1592];
	shr.u32 	%r95881, %r95879, 1;
	and.b32  	%r95882, %r95877, 1;
	setp.eq.b32 	%p11164, %r95882, 1;
	selp.b32 	%r95883, -1727483681, 0, %p11164;
	xor.b32  	%r95884, %r95883, %r95880;
	xor.b32  	%r95885, %r95884, %r95881;
	st.local.u32 	[%rd6362+4], %r95885;
	and.b32  	%r95886, %r95877, -2147483648;
	ld.local.u32 	%r2868, [%rd6362+12];
	and.b32  	%r95887, %r2868, 2147483646;
	or.b32  	%r95888, %r95887, %r95886;
	ld.local.u32 	%r95889, [%rd6362+1596];
	shr.u32 	%r95890, %r95888, 1;
	and.b32  	%r95891, %r2868, 1;
	setp.eq.b32 	%p11165, %r95891, 1;
	selp.b32 	%r95892, -1727483681, 0, %p11165;
	xor.b32  	%r95893, %r95892, %r95889;
	xor.b32  	%r95894, %r95893, %r95890;
	st.local.u32 	[%rd6362+8], %r95894;
	setp.ne.s32 	%p11166, %r101904, 224;
	@%p11166 bra 	$L__BB3_1313;
	ld.local.u32 	%r101906, [%rd5+908];
	add.s64 	%rd6363, %rd5, 924;
	mov.b32 	%r101905, 0;
$L__BB3_1287:
	and.b32  	%r95905, %r101906, -2147483648;
	ld.local.u32 	%r95906, [%rd6363+-12];
	and.b32  	%r95907, %r95906, 2147483646;
	or.b32  	%r95908, %r95907, %r95905;
	ld.local.u32 	%r95909, [%rd6363+-924];
	shr.u32 	%r95910, %r95908, 1;
	and.b32  	%r95911, %r95906, 1;
	setp.eq.b32 	%p11168, %r95911, 1;
	selp.b32 	%r95912, -1727483681, 0, %p11168;
	xor.b32  	%r95913, %r95912, %r95909;
	xor.b32  	%r95914, %r95913, %r95910;
	st.local.u32 	[%rd6363+-16], %r95914;
	and.b32  	%r95915, %r95906, -2147483648;
	ld.local.u32 	%r95916, [%rd6363+-8];
	and.b32  	%r95917, %r95916, 2147483646;
	or.b32  	%r95918, %r95917, %r95915;
	ld.local.u32 	%r95919, [%rd6363+-920];
	shr.u32 	%r95920, %r95918, 1;
	and.b32  	%r95921, %r95916, 1;
	setp.eq.b32 	%p11169, %r95921, 1;
	selp.b32 	%r95922, -1727483681, 0, %p11169;
	xor.b32  	%r95923, %r95922, %r95919;
	xor.b32  	%r95924, %r95923, %r95920;
	st.local.u32 	[%rd6363+-12], %r95924;
	and.b32  	%r95925, %r95916, -2147483648;
	ld.local.u32 	%r95926, [%rd6363+-4];
	and.b32  	%r95927, %r95926, 2147483646;
	or.b32  	%r95928, %r95927, %r95925;
	ld.local.u32 	%r95929, [%rd6363+-916];
	shr.u32 	%r95930, %r95928, 1;
	and.b32  	%r95931, %r95926, 1;
	setp.eq.b32 	%p11170, %r95931, 1;
	selp.b32 	%r95932, -1727483681, 0, %p11170;
	xor.b32  	%r95933, %r95932, %r95929;
	xor.b32  	%r95934, %r95933, %r95930;
	st.local.u32 	[%rd6363+-8], %r95934;
	and.b32  	%r95935, %r95926, -2147483648;
	ld.local.u32 	%r101906, [%rd6363];
	and.b32  	%r95936, %r101906, 2147483646;
	or.b32  	%r95937, %r95936, %r95935;
	ld.local.u32 	%r95938, [%rd6363+-912];
	shr.u32 	%r95939, %r95937, 1;
	and.b32  	%r95940, %r101906, 1;
	setp.eq.b32 	%p11171, %r95940, 1;
	selp.b32 	%r95941, -1727483681, 0, %p11171;
	xor.b32  	%r95942, %r95941, %r95938;
	xor.b32  	%r95943, %r95942, %r95939;
	st.local.u32 	[%rd6363+-4], %r95943;
	add.s32 	%r101905, %r101905, 4;
	add.s64 	%rd6363, %rd6363, 16;
	setp.ne.s32 	%p11172, %r101905, 396;
	@%p11172 bra 	$L__BB3_1287;
	ld.local.u32 	%r95945, [%rd12];
	and.b32  	%r95946, %r95945, -2147483648;
	ld.local.u32 	%r101835, [%rd14];
	and.b32  	%r95947, %r101835, 2147483646;
	or.b32  	%r95948, %r95947, %r95946;
	ld.local.u32 	%r95949, [%rd13];
	shr.u32 	%r95950, %r95948, 1;
	and.b32  	%r95951, %r101835, 1;
	setp.eq.b32 	%p11173, %r95951, 1;
	selp.b32 	%r95952, -1727483681, 0, %p11173;
	xor.b32  	%r95953, %r95952, %r95949;
	xor.b32  	%r95954, %r95953, %r95950;
	st.local.u32 	[%rd12], %r95954;
	mov.b32 	%r101908, 0;
$L__BB3_1289:
	add.s32 	%r101914, %r101908, 1;
	st.local.u32 	[%rd5+2496], %r101914;
	mul.wide.s32 	%rd5897, %r101908, 4;
	add.s64 	%rd5898, %rd5, %rd5897;
	ld.local.u32 	%r95955, [%rd5898];
	shr.u32 	%r95956, %r95955, 11;
	xor.b32  	%r95957, %r95956, %r95955;
	shl.b32 	%r95958, %r95957, 7;
	and.b32  	%r95959, %r95958, -1658038656;
	xor.b32  	%r2878, %r95959, %r95957;
	setp.lt.s32 	%p11174, %r101908, 623;
	@%p11174 bra 	$L__BB3_1295;
	mov.b32 	%r101910, 0;
	mov.u64 	%rd6364, %rd5;
$L__BB3_1291:
	and.b32  	%r95961, %r101835, -2147483648;
	ld.local.u32 	%r95962, [%rd6364+4];
	and.b32  	%r95963, %r95962, 2147483646;
	or.b32  	%r95964, %r95963, %r95961;
	ld.local.u32 	%r95965, [%rd6364+1588];
	shr.u32 	%r95966, %r95964, 1;
	and.b32  	%r95967, %r95962, 1;
	setp.eq.b32 	%p11175, %r95967, 1;
	selp.b32 	%r95968, -1727483681, 0, %p11175;
	xor.b32  	%r95969, %r95968, %r95965;
	xor.b32  	%r95970, %r95969, %r95966;
	st.local.u32 	[%rd6364], %r95970;
	and.b32  	%r95971, %r95962, -2147483648;
	ld.local.u32 	%r95972, [%rd6364+8];
	and.b32  	%r95973, %r95972, 2147483646;
	or.b32  	%r95974, %r95973, %r95971;
	ld.local.u32 	%r95975, [%rd6364+1592];
	shr.u32 	%r95976, %r95974, 1;
	and.b32  	%r95977, %r95972, 1;
	setp.eq.b32 	%p11176, %r95977, 1;
	selp.b32 	%r95978, -1727483681, 0, %p11176;
	xor.b32  	%r95979, %r95978, %r95975;
	xor.b32  	%r95980, %r95979, %r95976;
	st.local.u32 	[%rd6364+4], %r95980;
	and.b32  	%r95981, %r95972, -2147483648;
	ld.local.u32 	%r2881, [%rd6364+12];
	and.b32  	%r95982, %r2881, 2147483646;
	or.b32  	%r95983, %r95982, %r95981;
	ld.local.u32 	%r95984, [%rd6364+1596];
	shr.u32 	%r95985, %r95983, 1;
	and.b32  	%r95986, %r2881, 1;
	setp.eq.b32 	%p11177, %r95986, 1;
	selp.b32 	%r95987, -1727483681, 0, %p11177;
	xor.b32  	%r95988, %r95987, %r95984;
	xor.b32  	%r95989, %r95988, %r95985;
	st.local.u32 	[%rd6364+8], %r95989;
	setp.ne.s32 	%p11178, %r101910, 224;
	@%p11178 bra 	$L__BB3_1312;
	ld.local.u32 	%r101912, [%rd5+908];
	add.s64 	%rd6365, %rd5, 924;
	mov.b32 	%r101911, 0;
$L__BB3_1293:
	and.b32  	%r96000, %r101912, -2147483648;
	ld.local.u32 	%r96001, [%rd6365+-12];
	and.b32  	%r96002, %r96001, 2147483646;
	or.b32  	%r96003, %r96002, %r96000;
	ld.local.u32 	%r96004, [%rd6365+-924];
	shr.u32 	%r96005, %r96003, 1;
	and.b32  	%r96006, %r96001, 1;
	setp.eq.b32 	%p11180, %r96006, 1;
	selp.b32 	%r96007, -1727483681, 0, %p11180;
	xor.b32  	%r96008, %r96007, %r96004;
	xor.b32  	%r96009, %r96008, %r96005;
	st.local.u32 	[%rd6365+-16], %r96009;
	and.b32  	%r96010, %r96001, -2147483648;
	ld.local.u32 	%r96011, [%rd6365+-8];
	and.b32  	%r96012, %r96011, 2147483646;
	or.b32  	%r96013, %r96012, %r96010;
	ld.local.u32 	%r96014, [%rd6365+-920];
	shr.u32 	%r96015, %r96013, 1;
	and.b32  	%r96016, %r96011, 1;
	setp.eq.b32 	%p11181, %r96016, 1;
	selp.b32 	%r96017, -1727483681, 0, %p11181;
	xor.b32  	%r96018, %r96017, %r96014;
	xor.b32  	%r96019, %r96018, %r96015;
	st.local.u32 	[%rd6365+-12], %r96019;
	and.b32  	%r96020, %r96011, -2147483648;
	ld.local.u32 	%r96021, [%rd6365+-4];
	and.b32  	%r96022, %r96021, 2147483646;
	or.b32  	%r96023, %r96022, %r96020;
	ld.local.u32 	%r96024, [%rd6365+-916];
	shr.u32 	%r96025, %r96023, 1;
	and.b32  	%r96026, %r96021, 1;
	setp.eq.b32 	%p11182, %r96026, 1;
	selp.b32 	%r96027, -1727483681, 0, %p11182;
	xor.b32  	%r96028, %r96027, %r96024;
	xor.b32  	%r96029, %r96028, %r96025;
	st.local.u32 	[%rd6365+-8], %r96029;
	and.b32  	%r96030, %r96021, -2147483648;
	ld.local.u32 	%r101912, [%rd6365];
	and.b32  	%r96031, %r101912, 2147483646;
	or.b32  	%r96032, %r96031, %r96030;
	ld.local.u32 	%r96033, [%rd6365+-912];
	shr.u32 	%r96034, %r96032, 1;
	and.b32  	%r96035, %r101912, 1;
	setp.eq.b32 	%p11183, %r96035, 1;
	selp.b32 	%r96036, -1727483681, 0, %p11183;
	xor.b32  	%r96037, %r96036, %r96033;
	xor.b32  	%r96038, %r96037, %r96034;
	st.local.u32 	[%rd6365+-4], %r96038;
	add.s32 	%r101911, %r101911, 4;
	add.s64 	%rd6365, %rd6365, 16;
	setp.ne.s32 	%p11184, %r101911, 396;
	@%p11184 bra 	$L__BB3_1293;
	ld.local.u32 	%r96040, [%rd12];
	and.b32  	%r96041, %r96040, -2147483648;
	ld.local.u32 	%r101835, [%rd14];
	and.b32  	%r96042, %r101835, 2147483646;
	or.b32  	%r96043, %r96042, %r96041;
	ld.local.u32 	%r96044, [%rd13];
	shr.u32 	%r96045, %r96043, 1;
	and.b32  	%r96046, %r101835, 1;
	setp.eq.b32 	%p11185, %r96046, 1;
	selp.b32 	%r96047, -1727483681, 0, %p11185;
	xor.b32  	%r96048, %r96047, %r96044;
	xor.b32  	%r96049, %r96048, %r96045;
	st.local.u32 	[%rd12], %r96049;
	mov.b32 	%r101914, 0;
$L__BB3_1295:
	add.s32 	%r101920, %r101914, 1;
	st.local.u32 	[%rd5+2496], %r101920;
	mul.wide.s32 	%rd5899, %r101914, 4;
	add.s64 	%rd5900, %rd5, %rd5899;
	ld.local.u32 	%r96050, [%rd5900];
	shr.u32 	%r96051, %r96050, 11;
	xor.b32  	%r96052, %r96051, %r96050;
	shl.b32 	%r96053, %r96052, 7;
	and.b32  	%r96054, %r96053, -1658038656;
	xor.b32  	%r2891, %r96054, %r96052;
	setp.lt.s32 	%p11186, %r101914, 623;
	@%p11186 bra 	$L__BB3_1301;
	mov.b32 	%r101916, 0;
	mov.u64 	%rd6366, %rd5;
$L__BB3_1297:
	and.b32  	%r96056, %r101835, -2147483648;
	ld.local.u32 	%r96057, [%rd6366+4];
	and.b32  	%r96058, %r96057, 2147483646;
	or.b32  	%r96059, %r96058, %r96056;
	ld.local.u32 	%r96060, [%rd6366+1588];
	shr.u32 	%r96061, %r96059, 1;
	and.b32  	%r96062, %r96057, 1;
	setp.eq.b32 	%p11187, %r96062, 1;
	selp.b32 	%r96063, -1727483681, 0, %p11187;
	xor.b32  	%r96064, %r96063, %r96060;
	xor.b32  	%r96065, %r96064, %r96061;
	st.local.u32 	[%rd6366], %r96065;
	and.b32  	%r96066, %r96057, -2147483648;
	ld.local.u32 	%r96067, [%rd6366+8];
	and.b32  	%r96068, %r96067, 2147483646;
	or.b32  	%r96069, %r96068, %r96066;
	ld.local.u32 	%r96070, [%rd6366+1592];
	shr.u32 	%r96071, %r96069, 1;
	and.b32  	%r96072, %r96067, 1;
	setp.eq.b32 	%p11188, %r96072, 1;
	selp.b32 	%r96073, -1727483681, 0, %p11188;
	xor.b32  	%r96074, %r96073, %r96070;
	xor.b32  	%r96075, %r96074, %r96071;
	st.local.u32 	[%rd6366+4], %r96075;
	and.b32  	%r96076, %r96067, -2147483648;
	ld.local.u32 	%r2894, [%rd6366+12];
	and.b32  	%r96077, %r2894, 2147483646;
	or.b32  	%r96078, %r96077, %r96076;
	ld.local.u32 	%r96079, [%rd6366+1596];
	shr.u32 	%r96080, %r96078, 1;
	and.b32  	%r96081, %r2894, 1;
	setp.eq.b32 	%p11189, %r96081, 1;
	selp.b32 	%r96082, -1727483681, 0, %p11189;
	xor.b32  	%r96083, %r96082, %r96079;
	xor.b32  	%r96084, %r96083, %r96080;
	st.local.u32 	[%rd6366+8], %r96084;
	setp.ne.s32 	%p11190, %r101916, 224;
	@%p11190 bra 	$L__BB3_1311;
	ld.local.u32 	%r101917, [%rd9];
	mov.b32 	%r101918, 227;
$L__BB3_1299:
	mul.wide.u32 	%rd5901, %r101918, 4;
	add.s64 	%rd5902, %rd5, %rd5901;
	and.b32  	%r96095, %r101917, -2147483648;
	ld.local.u32 	%r96096, [%rd5902+4];
	and.b32  	%r96097, %r96096, 2147483646;
	or.b32  	%r96098, %r96097, %r96095;
	ld.local.u32 	%r96099, [%rd5902+-908];
	shr.u32 	%r96100, %r96098, 1;
	and.b32  	%r96101, %r96096, 1;
	setp.eq.b32 	%p11192, %r96101, 1;
	selp.b32 	%r96102, -1727483681, 0, %p11192;
	xor.b32  	%r96103, %r96102, %r96099;
	xor.b32  	%r96104, %r96103, %r96100;
	st.local.u32 	[%rd5902], %r96104;
	and.b32  	%r96105, %r96096, -2147483648;
	ld.local.u32 	%r96106, [%rd5902+8];
	and.b32  	%r96107, %r96106, 2147483646;
	or.b32  	%r96108, %r96107, %r96105;
	ld.local.u32 	%r96109, [%rd5902+-904];
	shr.u32 	%r96110, %r96108, 1;
	and.b32  	%r96111, %r96106, 1;
	setp.eq.b32 	%p11193, %r96111, 1;
	selp.b32 	%r96112, -1727483681, 0, %p11193;
	xor.b32  	%r96113, %r96112, %r96109;
	xor.b32  	%r96114, %r96113, %r96110;
	st.local.u32 	[%rd5902+4], %r96114;
	and.b32  	%r96115, %r96106, -2147483648;
	ld.local.u32 	%r96116, [%rd5902+12];
	and.b32  	%r96117, %r96116, 2147483646;
	or.b32  	%r96118, %r96117, %r96115;
	ld.local.u32 	%r96119, [%rd5902+-900];
	shr.u32 	%r96120, %r96118, 1;
	and.b32  	%r96121, %r96116, 1;
	setp.eq.b32 	%p11194, %r96121, 1;
	selp.b32 	%r96122, -1727483681, 0, %p11194;
	xor.b32  	%r96123, %r96122, %r96119;
	xor.b32  	%r96124, %r96123, %r96120;
	st.local.u32 	[%rd5902+8], %r96124;
	and.b32  	%r96125, %r96116, -2147483648;
	add.s32 	%r101918, %r101918, 4;
	ld.local.u32 	%r101917, [%rd5902+16];
	and.b32  	%r96126, %r101917, 2147483646;
	or.b32  	%r96127, %r96126, %r96125;
	ld.local.u32 	%r96128, [%rd5902+-896];
	shr.u32 	%r96129, %r96127, 1;
	and.b32  	%r96130, %r101917, 1;
	setp.eq.b32 	%p11195, %r96130, 1;
	selp.b32 	%r96131, -1727483681, 0, %p11195;
	xor.b32  	%r96132, %r96131, %r96128;
	xor.b32  	%r96133, %r96132, %r96129;
	st.local.u32 	[%rd5902+12], %r96133;
	setp.ne.s32 	%p11196, %r101918, 623;
	@%p11196 bra 	$L__BB3_1299;
	ld.local.u32 	%r96135, [%rd5+2492];
	and.b32  	%r96136, %r96135, -2147483648;
	ld.local.u32 	%r101835, [%rd5];
	and.b32  	%r96137, %r101835, 2147483646;
	or.b32  	%r96138, %r96137, %r96136;
	ld.local.u32 	%r96139, [%rd5+1584];
	shr.u32 	%r96140, %r96138, 1;
	and.b32  	%r96141, %r101835, 1;
	setp.eq.b32 	%p11197, %r96141, 1;
	selp.b32 	%r96142, -1727483681, 0, %p11197;
	xor.b32  	%r96143, %r96142, %r96139;
	xor.b32  	%r96144, %r96143, %r96140;
	st.local.u32 	[%rd5+2492], %r96144;
	mov.b32 	%r101920, 0;
$L__BB3_1301:
	setp.gt.u32 	%p11199, %r15025, %r15026;
	add.s32 	%r101929, %r101920, 1;
	st.local.u32 	[%rd5+2496], %r101929;
	mul.wide.s32 	%rd5903, %r101920, 4;
	add.s64 	%rd5904, %rd5, %rd5903;
	ld.local.u32 	%r96145, [%rd5904];
	shr.u32 	%r96146, %r96145, 11;
	xor.b32  	%r96147, %r96146, %r96145;
	shl.b32 	%r96148, %r96147, 7;
	and.b32  	%r96149, %r96148, -1658038656;
	xor.b32  	%r96150, %r96149, %r96147;
	shl.b32 	%r96151, %r96150, 15;
	and.b32  	%r96152, %r96151, -402653184;
	xor.b32  	%r96153, %r96152, %r96150;
	shr.u32 	%r96154, %r96153, 27;
	shl.b32 	%r96155, %r2852, 15;
	and.b32  	%r96156, %r96155, -402653184;
	xor.b32  	%r96157, %r96156, %r2852;
	shr.u32 	%r96158, %r96157, 7;
	and.b32  	%r96159, %r96158, 32505856;
	shl.b32 	%r96160, %r2865, 15;
	and.b32  	%r96161, %r96160, -402653184;
	xor.b32  	%r96162, %r96161, %r2865;
	shr.u32 	%r96163, %r96162, 12;
	and.b32  	%r96164, %r96163, 1015808;
	or.b32  	%r96165, %r96164, %r96159;
	shl.b32 	%r96166, %r2878, 15;
	and.b32  	%r96167, %r96166, -402653184;
	xor.b32  	%r96168, %r96167, %r2878;
	shr.u32 	%r96169, %r96168, 17;
	and.b32  	%r96170, %r96169, 31744;
	or.b32  	%r96171, %r96165, %r96170;
	shl.b32 	%r96172, %r2891, 15;
	and.b32  	%r96173, %r96172, -402653184;
	xor.b32  	%r96174, %r96173, %r2891;
	shr.u32 	%r96175, %r96174, 22;
	and.b32  	%r96176, %r96175, 992;
	or.b32  	%r96177, %r96171, %r96176;
	or.b32  	%r101924, %r96177, %r96154;
	mov.pred 	%p11879, 0;
	@%p11199 bra 	$L__BB3_1310;
	mov.pred 	%p11879, 0;
	mov.u32 	%r101923, %r15025;
$L__BB3_1303:
	shl.b32 	%r2911, %r101924, 5;
	setp.lt.s32 	%p11201, %r101929, 624;
	@%p11201 bra 	$L__BB3_1309;
	mov.b32 	%r101926, 0;
$L__BB3_1305:
	mul.wide.u32 	%rd5905, %r101926, 4;
	add.s64 	%rd611, %rd5, %rd5905;
	and.b32  	%r96179, %r101835, -2147483648;
	ld.local.u32 	%r96180, [%rd611+4];
	and.b32  	%r96181, %r96180, 2147483646;
	or.b32  	%r96182, %r96181, %r96179;
	ld.local.u32 	%r96183, [%rd611+1588];
	shr.u32 	%r96184, %r96182, 1;
	and.b32  	%r96185, %r96180, 1;
	setp.eq.b32 	%p11202, %r96185, 1;
	selp.b32 	%r96186, -1727483681, 0, %p11202;
	xor.b32  	%r96187, %r96186, %r96183;
	xor.b32  	%r96188, %r96187, %r96184;
	st.local.u32 	[%rd611], %r96188;
	and.b32  	%r96189, %r96180, -2147483648;
	ld.local.u32 	%r96190, [%rd611+8];
	and.b32  	%r96191, %r96190, 2147483646;
	or.b32  	%r96192, %r96191, %r96189;
	ld.local.u32 	%r96193, [%rd611+1592];
	shr.u32 	%r96194, %r96192, 1;
	and.b32  	%r96195, %r96190, 1;
	setp.eq.b32 	%p11203, %r96195, 1;
	selp.b32 	%r96196, -1727483681, 0, %p11203;
	xor.b32  	%r96197, %r96196, %r96193;
	xor.b32  	%r96198, %r96197, %r96194;
	st.local.u32 	[%rd611+4], %r96198;
	and.b32  	%r96199, %r96190, -2147483648;
	ld.local.u32 	%r2914, [%rd611+12];
	and.b32  	%r96200, %r2914, 2147483646;
	or.b32  	%r96201, %r96200, %r96199;
	ld.local.u32 	%r96202, [%rd611+1596];
	shr.u32 	%r96203, %r96201, 1;
	and.b32  	%r96204, %r2914, 1;
	setp.eq.b32 	%p11204, %r96204, 1;
	selp.b32 	%r96205, -1727483681, 0, %p11204;
	xor.b32  	%r96206, %r96205, %r96202;
	xor.b32  	%r96207, %r96206, %r96203;
	st.local.u32 	[%rd611+8], %r96207;
	setp.ne.s32 	%p11205, %r101926, 224;
	@%p11205 bra 	$L__BB3_7193;
	ld.local.u32 	%r101927, [%rd9];
	mov.b32 	%r101928, 227;
$L__BB3_1307:
	mul.wide.u32 	%rd5906, %r101928, 4;
	add.s64 	%rd5907, %rd5, %rd5906;
	and.b32  	%r96218, %r101927, -2147483648;
	ld.local.u32 	%r96219, [%rd5907+4];
	and.b32  	%r96220, %r96219, 2147483646;
	or.b32  	%r96221, %r96220, %r96218;
	ld.local.u32 	%r96222, [%rd5907+-908];
	shr.u32 	%r96223, %r96221, 1;
	and.b32  	%r96224, %r96219, 1;
	setp.eq.b32 	%p11207, %r96224, 1;
	selp.b32 	%r96225, -1727483681, 0, %p11207;
	xor.b32  	%r96226, %r96225, %r96222;
	xor.b32  	%r96227, %r96226, %r96223;
	st.local.u32 	[%rd5907], %r96227;
	and.b32  	%r96228, %r96219, -2147483648;
	ld.local.u32 	%r96229, [%rd5907+8];
	and.b32  	%r96230, %r96229, 2147483646;
	or.b32  	%r96231, %r96230, %r96228;
	ld.local.u32 	%r96232, [%rd5907+-904];
	shr.u32 	%r96233, %r96231, 1;
	and.b32  	%r96234, %r96229, 1;
	setp.eq.b32 	%p11208, %r96234, 1;
	selp.b32 	%r96235, -1727483681, 0, %p11208;
	xor.b32  	%r96236, %r96235, %r96232;
	xor.b32  	%r96237, %r96236, %r96233;
	st.local.u32 	[%rd5907+4], %r96237;
	and.b32  	%r96238, %r96229, -2147483648;
	ld.local.u32 	%r96239, [%rd5907+12];
	and.b32  	%r96240, %r96239, 2147483646;
	or.b32  	%r96241, %r96240, %r96238;
	ld.local.u32 	%r96242, [%rd5907+-900];
	shr.u32 	%r96243, %r96241, 1;
	and.b32  	%r96244, %r96239, 1;
	setp.eq.b32 	%p11209, %r96244, 1;
	selp.b32 	%r96245, -1727483681, 0, %p11209;
	xor.b32  	%r96246, %r96245, %r96242;
	xor.b32  	%r96247, %r96246, %r96243;
	st.local.u32 	[%rd5907+8], %r96247;
	and.b32  	%r96248, %r96239, -2147483648;
	add.s32 	%r101928, %r101928, 4;
	ld.local.u32 	%r101927, [%rd5907+16];
	and.b32  	%r96249, %r101927, 2147483646;
	or.b32  	%r96250, %r96249, %r96248;
	ld.local.u32 	%r96251, [%rd5907+-896];
	shr.u32 	%r96252, %r96250, 1;
	and.b32  	%r96253, %r101927, 1;
	setp.eq.b32 	%p11210, %r96253, 1;
	selp.b32 	%r96254, -1727483681, 0, %p11210;
	xor.b32  	%r96255, %r96254, %r96251;
	xor.b32  	%r96256, %r96255, %r96252;
	st.local.u32 	[%rd5907+12], %r96256;
	setp.ne.s32 	%p11211, %r101928, 623;
	@%p11211 bra 	$L__BB3_1307;
	ld.local.u32 	%r96258, [%rd5+2492];
	and.b32  	%r96259, %r96258, -2147483648;
	ld.local.u32 	%r101835, [%rd5];
	and.b32  	%r96260, %r101835, 2147483646;
	or.b32  	%r96261, %r96260, %r96259;
	ld.local.u32 	%r96262, [%rd5+1584];
	shr.u32 	%r96263, %r96261, 1;
	and.b32  	%r96264, %r101835, 1;
	setp.eq.b32 	%p11212, %r96264, 1;
	selp.b32 	%r96265, -1727483681, 0, %p11212;
	xor.b32  	%r96266, %r96265, %r96262;
	xor.b32  	%r96267, %r96266, %r96263;
	st.local.u32 	[%rd5+2492], %r96267;
	mov.b32 	%r101929, 0;
$L__BB3_1309:
	add.s32 	%r2923, %r101929, 1;
	st.local.u32 	[%rd5+2496], %r2923;
	mul.wide.s32 	%rd5908, %r101929, 4;
	add.s64 	%rd5909, %rd5, %rd5908;
	ld.local.u32 	%r96268, [%rd5909];
	shr.u32 	%r96269, %r96268, 11;
	xor.b32  	%r96270, %r96269, %r96268;
	shl.b32 	%r96271, %r96270, 7;
	and.b32  	%r96272, %r96271, -1658038656;
	xor.b32  	%r96273, %r96272, %r96270;
	shl.b32 	%r96274, %r96273, 15;
	and.b32  	%r96275, %r96274, -402653184;
	xor.b32  	%r96276, %r96275, %r96273;
	shr.u32 	%r96277, %r96276, 27;
	and.b32  	%r96279, %r2911, 1073741792;
	or.b32  	%r101924, %r96277, %r96279;
	setp.eq.s32 	%p11213, %r101924, %r15022;
	or.pred  	%p11879, %p11879, %p11213;
	add.s32 	%r101923, %r101923, 1;
	setp.gt.u32 	%p11214, %r101923, %r15026;
	mov.u32 	%r101929, %r2923;
	@%p11214 bra 	$L__BB3_1310;
	bra.uni 	$L__BB3_1303;
$L__BB3_1310:
	and.pred  	%p84, %p11877, %p11879;
	mov.b32 	%r96281, 624;
	st.local.u32 	[%rd5+2496], %r96281;
	st.local.u32 	[%rd5], %r21;
	mov.b32 	%r101932, 1;
	mov.u32 	%r101931, %r21;
	bra.uni 	$L__BB3_1324;
$L__BB3_1311:
	and.b32  	%r96085, %r2894, -2147483648;
	add.s32 	%r101916, %r101916, 4;
	add.s64 	%rd612, %rd6366, 16;
	ld.local.u32 	%r101835, [%rd6366+16];
	and.b32  	%r96086, %r101835, 2147483646;
	or.b32  	%r96087, %r96086, %r96085;
	ld.local.u32 	%r96088, [%rd6366+1600];
	shr.u32 	%r96089, %r96087, 1;
	and.b32  	%r96090, %r101835, 1;
	setp.eq.b32 	%p11191, %r96090, 1;
	selp.b32 	%r96091, -1727483681, 0, %p11191;
	xor.b32  	%r96092, %r96091, %r96088;
	xor.b32  	%r96093, %r96092, %r96089;
	st.local.u32 	[%rd6366+12], %r96093;
	mov.u64 	%rd6366, %rd612;
	bra.uni 	$L__BB3_1297;
$L__BB3_1312:
	and.b32  	%r95990, %r2881, -2147483648;
	add.s32 	%r101910, %r101910, 4;
	add.s64 	%rd613, %rd6364, 16;
	ld.local.u32 	%r101835, [%rd6364+16];
	and.b32  	%r95991, %r101835, 2147483646;
	or.b32  	%r95992, %r95991, %r95990;
	ld.local.u32 	%r95993, [%rd6364+1600];
	shr.u32 	%r95994, %r95992, 1;
	and.b32  	%r95995, %r101835, 1;
	setp.eq.b32 	%p11179, %r95995, 1;
	selp.b32 	%r95996, -1727483681, 0, %p11179;
	xor.b32  	%r95997, %r95996, %r95993;
	xor.b32  	%r95998, %r95997, %r95994;
	st.local.u32 	[%rd6364+12], %r95998;
	mov.u64 	%rd6364, %rd613;
	bra.uni 	$L__BB3_1291;
$L__BB3_1313:
	and.b32  	%r95895, %r2868, -2147483648;
	add.s32 	%r101904, %r101904, 4;
	add.s64 	%rd614, %rd6362, 16;
	ld.local.u32 	%r101835, [%rd6362+16];
	and.b32  	%r95896, %r101835, 2147483646;
	or.b32  	%r95897, %r95896, %r95895;
	ld.local.u32 	%r95898, [%rd6362+1600];
	shr.u32 	%r95899, %r95897, 1;
	and.b32  	%r95900, %r101835, 1;
	setp.eq.b32 	%p11167, %r95900, 1;
	selp.b32 	%r95901, -1727483681, 0, %p11167;
	xor.b32  	%r95902, %r95901, %r95898;
	xor.b32  	%r95903, %r95902, %r95899;
	st.local.u32 	[%rd6362+12], %r95903;
	mov.u64 	%rd6362, %rd614;
	bra.uni 	$L__BB3_1285;
$L__BB3_1314:
	and.b32  	%r95800, %r2855, -2147483648;
	add.s32 	%r101898, %r101898, 4;
	add.s64 	%rd615, %rd6360, 16;
	ld.local.u32 	%r101835, [%rd6360+16];
	and.b32  	%r95801, %r101835, 2147483646;
	or.b32  	%r95802, %r95801, %r95800;
	ld.local.u32 	%r95803, [%rd6360+1600];
	shr.u32 	%r95804, %r95802, 1;
	and.b32  	%r95805, %r101835, 1;
	setp.eq.b32 	%p11155, %r95805, 1;
	selp.b32 	%r95806, -1727483681, 0, %p11155;
	xor.b32  	%r95807, %r95806, %r95803;
	xor.b32  	%r95808, %r95807, %r95804;
	st.local.u32 	[%rd6360+12], %r95808;
	mov.u64 	%rd6360, %rd615;
	bra.uni 	$L__BB3_1279;
$L__BB3_1315:
	and.b32  	%r95705, %r2842, -2147483648;
	add.s32 	%r101892, %r101892, 4;
	add.s64 	%rd616, %rd6358, 16;
	ld.local.u32 	%r101835, [%rd6358+16];
	and.b32  	%r95706, %r101835, 2147483646;
	or.b32  	%r95707, %r95706, %r95705;
	ld.local.u32 	%r95708, [%rd6358+1600];
	shr.u32 	%r95709, %r95707, 1;
	and.b32  	%r95710, %r101835, 1;
	setp.eq.b32 	%p11143, %r95710, 1;
	selp.b32 	%r95711, -1727483681, 0, %p11143;
	xor.b32  	%r95712, %r95711, %r95708;
	xor.b32  	%r95713, %r95712, %r95709;
	st.local.u32 	[%rd6358+12], %r95713;
	mov.u64 	%rd6358, %rd616;
	bra.uni 	$L__BB3_1273;
$L__BB3_1316:
	and.b32  	%r95615, %r2827, -2147483648;
	add.s32 	%r101884, %r101884, 4;
	add.s64 	%rd617, %rd6357, 16;
	ld.local.u32 	%r101835, [%rd6357+16];
	and.b32  	%r95616, %r101835, 2147483646;
	or.b32  	%r95617, %r95616, %r95615;
	ld.local.u32 	%r95618, [%rd6357+1600];
	shr.u32 	%r95619, %r95617, 1;
	and.b32  	%r95620, %r101835, 1;
	setp.eq.b32 	%p11130, %r95620, 1;
	selp.b32 	%r95621, -1727483681, 0, %p11130;
	xor.b32  	%r95622, %r95621, %r95618;
	xor.b32  	%r95623, %r95622, %r95619;
	st.local.u32 	[%rd6357+12], %r95623;
	mov.u64 	%rd6357, %rd617;
	bra.uni 	$L__BB3_1266;
$L__BB3_1317:
	and.b32  	%r95389, %r2787, -2147483648;
	add.s32 	%r101863, %r101863, 4;
	add.s64 	%rd618, %rd6356, 16;
	ld.local.u32 	%r101835, [%rd6356+16];
	and.b32  	%r95390, %r101835, 2147483646;
	or.b32  	%r95391, %r95390, %r95389;
	ld.local.u32 	%r95392, [%rd6356+1600];
	shr.u32 	%r95393, %r95391, 1;
	and.b32  	%r95394, %r101835, 1;
	setp.eq.b32 	%p11100, %r95394, 1;
	selp.b32 	%r95395, -1727483681, 0, %p11100;
	xor.b32  	%r95396, %r95395, %r95392;
	xor.b32  	%r95397, %r95396, %r95393;
	st.local.u32 	[%rd6356+12], %r95397;
	mov.u64 	%rd6356, %rd618;
	bra.uni 	$L__BB3_1249;
$L__BB3_1318:
	and.b32  	%r95294, %r2774, -2147483648;
	add.s32 	%r101857, %r101857, 4;
	add.s64 	%rd619, %rd6354, 16;
	ld.local.u32 	%r101835, [%rd6354+16];
	and.b32  	%r95295, %r101835, 2147483646;
	or.b32  	%r95296, %r95295, %r95294;
	ld.local.u32 	%r95297, [%rd6354+1600];
	shr.u32 	%r95298, %r95296, 1;
	and.b32  	%r95299, %r101835, 1;
	setp.eq.b32 	%p11088, %r95299, 1;
	selp.b32 	%r95300, -1727483681, 0, %p11088;
	xor.b32  	%r95301, %r95300, %r95297;
	xor.b32  	%r95302, %r95301, %r95298;
	st.local.u32 	[%rd6354+12], %r95302;
	mov.u64 	%rd6354, %rd619;
	bra.uni 	$L__BB3_1243;
$L__BB3_1319:
	and.b32  	%r95199, %r2761, -2147483648;
	add.s32 	%r101851, %r101851, 4;
	add.s64 	%rd620, %rd6352, 16;
	ld.local.u32 	%r101835, [%rd6352+16];
	and.b32  	%r95200, %r101835, 2147483646;
	or.b32  	%r95201, %r95200, %r95199;
	ld.local.u32 	%r95202, [%rd6352+1600];
	shr.u32 	%r95203, %r95201, 1;
	and.b32  	%r95204, %r101835, 1;
	setp.eq.b32 	%p11076, %r95204, 1;
	selp.b32 	%r95205, -1727483681, 0, %p11076;
	xor.b32  	%r95206, %r95205, %r95202;
	xor.b32  	%r95207, %r95206, %r95203;
	st.local.u32 	[%rd6352+12], %r95207;
	mov.u64 	%rd6352, %rd620;
	bra.uni 	$L__BB3_1237;
$L__BB3_1320:
	and.b32  	%r95104, %r2748, -2147483648;
	add.s32 	%r101845, %r101845, 4;
	add.s64 	%rd621, %rd6350, 16;
	ld.local.u32 	%r101835, [%rd6350+16];
	and.b32  	%r95105, %r101835, 2147483646;
	or.b32  	%r95106, %r95105, %r95104;
	ld.local.u32 	%r95107, [%rd6350+1600];
	shr.u32 	%r95108, %r95106, 1;
	and.b32  	%r95109, %r101835, 1;
	setp.eq.b32 	%p11064, %r95109, 1;
	selp.b32 	%r95110, -1727483681, 0, %p11064;
	xor.b32  	%r95111, %r95110, %r95107;
	xor.b32  	%r95112, %r95111, %r95108;
	st.local.u32 	[%rd6350+12], %r95112;
	mov.u64 	%rd6350, %rd621;
	bra.uni 	$L__BB3_1231;
$L__BB3_1321:
	and.b32  	%r95009, %r2735, -2147483648;
	add.s32 	%r101839, %r101839, 4;
	add.s64 	%rd622, %rd6348, 16;
	ld.local.u32 	%r101835, [%rd6348+16];
	and.b32  	%r95010, %r101835, 2147483646;
	or.b32  	%r95011, %r95010, %r95009;
	ld.local.u32 	%r95012, [%rd6348+1600];
	shr.u32 	%r95013, %r95011, 1;
	and.b32  	%r95014, %r101835, 1;
	setp.eq.b32 	%p11052, %r95014, 1;
	selp.b32 	%r95015, -1727483681, 0, %p11052;
	xor.b32  	%r95016, %r95015, %r95012;
	xor.b32  	%r95017, %r95016, %r95013;
	st.local.u32 	[%rd6348+12], %r95017;
	mov.u64 	%rd6348, %rd622;
	bra.uni 	$L__BB3_1225;
$L__BB3_1322:
	and.b32  	%r94919, %r2720, -2147483648;
	add.s32 	%r101831, %r101831, 4;
	add.s64 	%rd623, %rd6347, 16;
	ld.local.u32 	%r101835, [%rd6347+16];
	and.b32  	%r94920, %r101835, 2147483646;
	or.b32  	%r94921, %r94920, %r94919;
	ld.local.u32 	%r94922, [%rd6347+1600];
	shr.u32 	%r94923, %r94921, 1;
	and.b32  	%r94924, %r101835, 1;
	setp.eq.b32 	%p11039, %r94924, 1;
	selp.b32 	%r94925, -1727483681, 0, %p11039;
	xor.b32  	%r94926, %r94925, %r94922;
	xor.b32  	%r94927, %r94926, %r94923;
	st.local.u32 	[%rd6347+12], %r94927;
	mov.u64 	%rd6347, %rd623;
	bra.uni 	$L__BB3_1218;
$L__BB3_1323:
	shr.u32 	%r96292, %r2956, 30;
	xor.b32  	%r96293, %r96292, %r2956;
	mad.lo.s32 	%r101931, %r96293, 1812433253, %r2957;
	st.local.u32 	[%rd624+12], %r101931;
	add.s32 	%r101932, %r101932, 4;
$L__BB3_1324:
	shr.u32 	%r96282, %r101931, 30;
	xor.b32  	%r96283, %r96282, %r101931;
	mad.lo.s32 	%r96284, %r96283, 1812433253, %r101932;
	mul.wide.u32 	%rd5910, %r101932, 4;
	add.s64 	%rd624, %rd5, %rd5910;
	st.local.u32 	[%rd624], %r96284;
	shr.u32 	%r96285, %r96284, 30;
	xor.b32  	%r96286, %r96285, %r96284;
	mad.lo.s32 	%r96287, %r96286, 1812433253, %r101932;
	add.s32 	%r96288, %r96287, 1;
	st.local.u32 	[%rd624+4], %r96288;
	shr.u32 	%r96289, %r96288, 30;
	xor.b32  	%r96290, %r96289, %r96288;
	mad.lo.s32 	%r96291, %r96290, 1812433253, %r101932;
	add.s32 	%r2956, %r96291, 2;
	st.local.u32 	[%rd624+8], %r2956;
	add.s32 	%r2957, %r101932, 3;
	setp.ne.s32 	%p11215, %r2957, 624;
	@%p11215 bra 	$L__BB3_1323;
	setp.lt.s32 	%p11216, %r15023, -62;
	ld.local.u32 	%r101940, [%rd5+2496];
	mov.u32 	%r101941, %r21;
	@%p11216 bra 	$L__BB3_1334;
	mov.b32 	%r101935, 0;
	mov.u32 	%r101941, %r21;
$L__BB3_1327:
	setp.lt.s32 	%p11217, %r101940, 624;
	@%p11217 bra 	$L__BB3_1333;
	mov.b32 	%r101937, 0;
	mov.u64 	%rd6367, %rd5;
$L__BB3_1329:
	and.b32  	%r96296, %r101941, -2147483648;
	ld.local.u32 	%r96297, [%rd6367+4];
	and.b32  	%r96298, %r96297, 2147483646;
	or.b32  	%r96299, %r96298, %r96296;
	ld.local.u32 	%r96300, [%rd6367+1588];
	shr.u32 	%r96301, %r96299, 1;
	and.b32  	%r96302, %r96297, 1;
	setp.eq.b32 	%p11218, %r96302, 1;
	selp.b32 	%r96303, -1727483681, 0, %p11218;
	xor.b32  	%r96304, %r96303, %r96300;
	xor.b32  	%r96305, %r96304, %r96301;
	st.local.u32 	[%rd6367], %r96305;
	and.b32  	%r96306, %r96297, -2147483648;
	ld.local.u32 	%r96307, [%rd6367+8];
	and.b32  	%r96308, %r96307, 2147483646;
	or.b32  	%r96309, %r96308, %r96306;
	ld.local.u32 	%r96310, [%rd6367+1592];
	shr.u32 	%r96311, %r96309, 1;
	and.b32  	%r96312, %r96307, 1;
	setp.eq.b32 	%p11219, %r96312, 1;
	selp.b32 	%r96313, -1727483681, 0, %p11219;
	xor.b32  	%r96314, %r96313, %r96310;
	xor.b32  	%r96315, %r96314, %r96311;
	st.local.u32 	[%rd6367+4], %r96315;
	and.b32  	%r96316, %r96307, -2147483648;
	ld.local.u32 	%r2964, [%rd6367+12];
	and.b32  	%r96317, %r2964, 2147483646;
	or.b32  	%r96318, %r96317, %r96316;
	ld.local.u32 	%r96319, [%rd6367+1596];
	shr.u32 	%r96320, %r96318, 1;
	and.b32  	%r96321, %r2964, 1;
	setp.eq.b32 	%p11220, %r96321, 1;
	selp.b32 	%r96322, -1727483681, 0, %p11220;
	xor.b32  	%r96323, %r96322, %r96319;
	xor.b32  	%r96324, %r96323, %r96320;
	st.local.u32 	[%rd6367+8], %r96324;
	setp.ne.s32 	%p11221, %r101937, 224;
	@%p11221 bra 	$L__BB3_1433;
	ld.local.u32 	%r101938, [%rd9];
	mov.b32 	%r101939, 227;
$L__BB3_1331:
	mul.wide.u32 	%rd5911, %r101939, 4;
	add.s64 	%rd5912, %rd5, %rd5911;
	and.b32  	%r96335, %r101938, -2147483648;
	ld.local.u32 	%r96336, [%rd5912+4];
	and.b32  	%r96337, %r96336, 2147483646;
	or.b32  	%r96338, %r96337, %r96335;
	ld.local.u32 	%r96339, [%rd5912+-908];
	shr.u32 	%r96340, %r96338, 1;
	and.b32  	%r96341, %r96336, 1;
	setp.eq.b32 	%p11223, %r96341, 1;
	selp.b32 	%r96342, -1727483681, 0, %p11223;
	xor.b32  	%r96343, %r96342, %r96339;
	xor.b32  	%r96344, %r96343, %r96340;
	st.local.u32 	[%rd5912], %r96344;
	and.b32  	%r96345, %r96336, -2147483648;
	ld.local.u32 	%r96346, [%rd5912+8];
	and.b32  	%r96347, %r96346, 2147483646;
	or.b32  	%r96348, %r96347, %r96345;
	ld.local.u32 	%r96349, [%rd5912+-904];
	shr.u32 	%r96350, %r96348, 1;
	and.b32  	%r96351, %r96346, 1;
	setp.eq.b32 	%p11224, %r96351, 1;
	selp.b32 	%r96352, -1727483681, 0, %p11224;
	xor.b32  	%r96353, %r96352, %r96349;
	xor.b32  	%r96354, %r96353, %r96350;
	st.local.u32 	[%rd5912+4], %r96354;
	and.b32  	%r96355, %r96346, -2147483648;
	ld.local.u32 	%r96356, [%rd5912+12];
	and.b32  	%r96357, %r96356, 2147483646;
	or.b32  	%r96358, %r96357, %r96355;
	ld.local.u32 	%r96359, [%rd5912+-900];
	shr.u32 	%r96360, %r96358, 1;
	and.b32  	%r96361, %r96356, 1;
	setp.eq.b32 	%p11225, %r96361, 1;
	selp.b32 	%r96362, -1727483681, 0, %p11225;
	xor.b32  	%r96363, %r96362, %r96359;
	xor.b32  	%r96364, %r96363, %r96360;
	st.local.u32 	[%rd5912+8], %r96364;
	and.b32  	%r96365, %r96356, -2147483648;
	add.s32 	%r101939, %r101939, 4;
	ld.local.u32 	%r101938, [%rd5912+16];
	and.b32  	%r96366, %r101938, 2147483646;
	or.b32  	%r96367, %r96366, %r96365;
	ld.local.u32 	%r96368, [%rd5912+-896];
	shr.u32 	%r96369, %r96367, 1;
	and.b32  	%r96370, %r101938, 1;
	setp.eq.b32 	%p11226, %r96370, 1;
	selp.b32 	%r96371, -1727483681, 0, %p11226;
	xor.b32  	%r96372, %r96371, %r96368;
	xor.b32  	%r96373, %r96372, %r96369;
	st.local.u32 	[%rd5912+12], %r96373;
	setp.ne.s32 	%p11227, %r101939, 623;
	@%p11227 bra 	$L__BB3_1331;
	ld.local.u32 	%r96375, [%rd5+2492];
	and.b32  	%r96376, %r96375, -2147483648;
	ld.local.u32 	%r101941, [%rd5];
	and.b32  	%r96377, %r101941, 2147483646;
	or.b32  	%r96378, %r96377, %r96376;
	ld.local.u32 	%r96379, [%rd5+1584];
	shr.u32 	%r96380, %r96378, 1;
	and.b32  	%r96381, %r101941, 1;
	setp.eq.b32 	%p11228, %r96381, 1;
	selp.b32 	%r96382, -1727483681, 0, %p11228;
	xor.b32  	%r96383, %r96382, %r96379;
	xor.b32  	%r96384, %r96383, %r96380;
	st.local.u32 	[%rd5+2492], %r96384;
	mov.b32 	%r101940, 0;
$L__BB3_1333:
	add.s32 	%r101940, %r101940, 1;
	st.local.u32 	[%rd5+2496], %r101940;
	add.s32 	%r2974, %r101935, 1;
	setp.ne.s32 	%p11229, %r101935, %r25;
	mov.u32 	%r101935, %r2974;
	@%p11229 bra 	$L__BB3_1327;
$L__BB3_1334:
	setp.lt.s32 	%p11230, %r101940, 624;
	@%p11230 bra 	$L__BB3_1340;
	mov.b32 	%r101945, 0;
	mov.u64 	%rd6368, %rd5;
$L__BB3_1336:
	and.b32  	%r96386, %r101941, -2147483648;
	ld.local.u32 	%r96387, [%rd6368+4];
	and.b32  	%r96388, %r96387, 2147483646;
	or.b32  	%r96389, %r96388, %r96386;
	ld.local.u32 	%r96390, [%rd6368+1588];
	shr.u32 	%r96391, %r96389, 1;
	and.b32  	%r96392, %r96387, 1;
	setp.eq.b32 	%p11231, %r96392, 1;
	selp.b32 	%r96393, -1727483681, 0, %p11231;
	xor.b32  	%r96394, %r96393, %r96390;
	xor.b32  	%r96395, %r96394, %r96391;
	st.local.u32 	[%rd6368], %r96395;
	and.b32  	%r96396, %r96387, -2147483648;
	ld.local.u32 	%r96397, [%rd6368+8];
	and.b32  	%r96398, %r96397, 2147483646;
	or.b32  	%r96399, %r96398, %r96396;
	ld.local.u32 	%r96400, [%rd6368+1592];
	shr.u32 	%r96401, %r96399, 1;
	and.b32  	%r96402, %r96397, 1;
	setp.eq.b32 	%p11232, %r96402, 1;
	selp.b32 	%r96403, -1727483681, 0, %p11232;
	xor.b32  	%r96404, %r96403, %r96400;
	xor.b32  	%r96405, %r96404, %r96401;
	st.local.u32 	[%rd6368+4], %r96405;
	and.b32  	%r96406, %r96397, -2147483648;
	ld.local.u32 	%r2979, [%rd6368+12];
	and.b32  	%r96407, %r2979, 2147483646;
	or.b32  	%r96408, %r96407, %r96406;
	ld.local.u32 	%r96409, [%rd6368+1596];
	shr.u32 	%r96410, %r96408, 1;
	and.b32  	%r96411, %r2979, 1;
	setp.eq.b32 	%p11233, %r96411, 1;
	selp.b32 	%r96412, -1727483681, 0, %p11233;
	xor.b32  	%r96413, %r96412, %r96409;
	xor.b32  	%r96414, %r96413, %r96410;
	st.local.u32 	[%rd6368+8], %r96414;
	setp.ne.s32 	%p11234, %r101945, 224;
	@%p11234 bra 	$L__BB3_1432;
	ld.local.u32 	%r101947, [%rd5+908];
	add.s64 	%rd6369, %rd5, 924;
	mov.b32 	%r101946, 0;
$L__BB3_1338:
	and.b32  	%r96425, %r101947, -2147483648;
	ld.local.u32 	%r96426, [%rd6369+-12];
	and.b32  	%r96427, %r96426, 2147483646;
	or.b32  	%r96428, %r96427, %r96425;
	ld.local.u32 	%r96429, [%rd6369+-924];
	shr.u32 	%r96430, %r96428, 1;
	and.b32  	%r96431, %r96426, 1;
	setp.eq.b32 	%p11236, %r96431, 1;
	selp.b32 	%r96432, -1727483681, 0, %p11236;
	xor.b32  	%r96433, %r96432, %r96429;
	xor.b32  	%r96434, %r96433, %r96430;
	st.local.u32 	[%rd6369+-16], %r96434;
	and.b32  	%r96435, %r96426, -2147483648;
	ld.local.u32 	%r96436, [%rd6369+-8];
	and.b32  	%r96437, %r96436, 2147483646;
	or.b32  	%r96438, %r96437, %r96435;
	ld.local.u32 	%r96439, [%rd6369+-920];
	shr.u32 	%r96440, %r96438, 1;
	and.b32  	%r96441, %r96436, 1;
	setp.eq.b32 	%p11237, %r96441, 1;
	selp.b32 	%r96442, -1727483681, 0, %p11237;
	xor.b32  	%r96443, %r96442, %r96439;
	xor.b32  	%r96444, %r96443, %r96440;
	st.local.u32 	[%rd6369+-12], %r96444;
	and.b32  	%r96445, %r96436, -2147483648;
	ld.local.u32 	%r96446, [%rd6369+-4];
	and.b32  	%r96447, %r96446, 2147483646;
	or.b32  	%r96448, %r96447, %r96445;
	ld.local.u32 	%r96449, [%rd6369+-916];
	shr.u32 	%r96450, %r96448, 1;
	and.b32  	%r96451, %r96446, 1;
	setp.eq.b32 	%p11238, %r96451, 1;
	selp.b32 	%r96452, -1727483681, 0, %p11238;
	xor.b32  	%r96453, %r96452, %r96449;
	xor.b32  	%r96454, %r96453, %r96450;
	st.local.u32 	[%rd6369+-8], %r96454;
	and.b32  	%r96455, %r96446, -2147483648;
	ld.local.u32 	%r101947, [%rd6369];
	and.b32  	%r96456, %r101947, 2147483646;
	or.b32  	%r96457, %r96456, %r96455;
	ld.local.u32 	%r96458, [%rd6369+-912];
	shr.u32 	%r96459, %r96457, 1;
	and.b32  	%r96460, %r101947, 1;
	setp.eq.b32 	%p11239, %r96460, 1;
	selp.b32 	%r96461, -1727483681, 0, %p11239;
	xor.b32  	%r96462, %r96461, %r96458;
	xor.b32  	%r96463, %r96462, %r96459;
	st.local.u32 	[%rd6369+-4], %r96463;
	add.s32 	%r101946, %r101946, 4;
	add.s64 	%rd6369, %rd6369, 16;
	setp.ne.s32 	%p11240, %r101946, 396;
	@%p11240 bra 	$L__BB3_1338;
	ld.local.u32 	%r96465, [%rd12];
	and.b32  	%r96466, %r96465, -2147483648;
	ld.local.u32 	%r101941, [%rd14];
	and.b32  	%r96467, %r101941, 2147483646;
	or.b32  	%r96468, %r96467, %r96466;
	ld.local.u32 	%r96469, [%rd13];
	shr.u32 	%r96470, %r96468, 1;
	and.b32  	%r96471, %r101941, 1;
	setp.eq.b32 	%p11241, %r96471, 1;
	selp.b32 	%r96472, -1727483681, 0, %p11241;
	xor.b32  	%r96473, %r96472, %r96469;
	xor.b32  	%r96474, %r96473, %r96470;
	st.local.u32 	[%rd12], %r96474;
	mov.b32 	%r101940, 0;
$L__BB3_1340:
	add.s32 	%r101955, %r101940, 1;
	st.local.u32 	[%rd5+2496], %r101955;
	mul.wide.s32 	%rd5913, %r101940, 4;
	add.s64 	%rd5914, %rd5, %rd5913;
	ld.local.u32 	%r96475, [%rd5914];
	shr.u32 	%r96476, %r96475, 11;
	xor.b32  	%r96477, %r96476, %r96475;
	shl.b32 	%r96478, %r96477, 7;
	and.b32  	%r96479, %r96478, -1658038656;
	xor.b32  	%r2989, %r96479, %r96477;
	setp.lt.s32 	%p11242, %r101940, 623;
	@%p11242 bra 	$L__BB3_1346;
	mov.b32 	%r101951, 0;
	mov.u64 	%rd6370, %rd5;
$L__BB3_1342:
	and.b32  	%r96481, %r101941, -2147483648;
	ld.local.u32 	%r96482, [%rd6370+4];
	and.b32  	%r96483, %r96482, 2147483646;
	or.b32  	%r96484, %r96483, %r96481;
	ld.local.u32 	%r96485, [%rd6370+1588];
	shr.u32 	%r96486, %r96484, 1;
	and.b32  	%r96487, %r96482, 1;
	setp.eq.b32 	%p11243, %r96487, 1;
	selp.b32 	%r96488, -1727483681, 0, %p11243;
	xor.b32  	%r96489, %r96488, %r96485;
	xor.b32  	%r96490, %r96489, %r96486;
	st.local.u32 	[%rd6370], %r96490;
	and.b32  	%r96491, %r96482, -2147483648;
	ld.local.u32 	%r96492, [%rd6370+8];
	and.b32  	%r96493, %r96492, 2147483646;
	or.b32  	%r96494, %r96493, %r96491;
	ld.local.u32 	%r96495, [%rd6370+1592];
	shr.u32 	%r96496, %r96494, 1;
	and.b32  	%r96497, %r96492, 1;
	setp.eq.b32 	%p11244, %r96497, 1;
	selp.b32 	%r96498, -1727483681, 0, %p11244;
	xor.b32  	%r96499, %r96498, %r96495;
	xor.b32  	%r96500, %r96499, %r96496;
	st.local.u32 	[%rd6370+4], %r96500;
	and.b32  	%r96501, %r96492, -2147483648;
	ld.local.u32 	%r2992, [%rd6370+12];
	and.b32  	%r96502, %r2992, 2147483646;
	or.b32  	%r96503, %r96502, %r96501;
	ld.local.u32 	%r96504, [%rd6370+1596];
	shr.u32 	%r96505, %r96503, 1;
	and.b32  	%r96506, %r2992, 1;
	setp.eq.b32 	%p11245, %r96506, 1;
	selp.b32 	%r96507, -1727483681, 0, %p11245;
	xor.b32  	%r96508, %r96507, %r96504;
	xor.b32  	%r96509, %r96508, %r96505;
	st.local.u32 	[%rd6370+8], %r96509;
	setp.ne.s32 	%p11246, %r101951, 224;
	@%p11246 bra 	$L__BB3_1431;
	ld.local.u32 	%r101953, [%rd5+908];
	add.s64 	%rd6371, %rd5, 924;
	mov.b32 	%r101952, 0;
$L__BB3_1344:
	and.b32  	%r96520, %r101953, -2147483648;
	ld.local.u32 	%r96521, [%rd6371+-12];
	and.b32  	%r96522, %r96521, 2147483646;
	or.b32  	%r96523, %r96522, %r96520;
	ld.local.u32 	%r96524, [%rd6371+-924];
	shr.u32 	%r96525, %r96523, 1;
	and.b32  	%r96526, %r96521, 1;
	setp.eq.b32 	%p11248, %r96526, 1;
	selp.b32 	%r96527, -1727483681, 0, %p11248;
	xor.b32  	%r96528, %r96527, %r96524;
	xor.b32  	%r96529, %r96528, %r96525;
	st.local.u32 	[%rd6371+-16], %r96529;
	and.b32  	%r96530, %r96521, -2147483648;
	ld.local.u32 	%r96531, [%rd6371+-8];
	and.b32  	%r96532, %r96531, 2147483646;
	or.b32  	%r96533, %r96532, %r96530;
	ld.local.u32 	%r96534, [%rd6371+-920];
	shr.u32 	%r96535, %r96533, 1;
	and.b32  	%r96536, %r96531, 1;
	setp.eq.b32 	%p11249, %r96536, 1;
	selp.b32 	%r96537, -1727483681, 0, %p11249;
	xor.b32  	%r96538, %r96537, %r96534;
	xor.b32  	%r96539, %r96538, %r96535;
	st.local.u32 	[%rd6371+-12], %r96539;
	and.b32  	%r96540, %r96531, -2147483648;
	ld.local.u32 	%r96541, [%rd6371+-4];
	and.b32  	%r96542, %r96541, 2147483646;
	or.b32  	%r96543, %r96542, %r96540;
	ld.local.u32 	%r96544, [%rd6371+-916];
	shr.u32 	%r96545, %r96543, 1;
	and.b32  	%r96546, %r96541, 1;
	setp.eq.b32 	%p11250, %r96546, 1;
	selp.b32 	%r96547, -1727483681, 0, %p11250;
	xor.b32  	%r96548, %r96547, %r96544;
	xor.b32  	%r96549, %r96548, %r96545;
	st.local.u32 	[%rd6371+-8], %r96549;
	and.b32  	%r96550, %r96541, -2147483648;
	ld.local.u32 	%r101953, [%rd6371];
	and.b32  	%r96551, %r101953, 2147483646;
	or.b32  	%r96552, %r96551, %r96550;
	ld.local.u32 	%r96553, [%rd6371+-912];
	shr.u32 	%r96554, %r96552, 1;
	and.b32  	%r96555, %r101953, 1;
	setp.eq.b32 	%p11251, %r96555, 1;
	selp.b32 	%r96556, -1727483681, 0, %p11251;
	xor.b32  	%r96557, %r96556, %r96553;
	xor.b32  	%r96558, %r96557, %r96554;
	st.local.u32 	[%rd6371+-4], %r96558;
	add.s32 	%r101952, %r101952, 4;
	add.s64 	%rd6371, %rd6371, 16;
	setp.ne.s32 	%p11252, %r101952, 396;
	@%p11252 bra 	$L__BB3_1344;
	ld.local.u32 	%r96560, [%rd12];
	and.b32  	%r96561, %r96560, -2147483648;
	ld.local.u32 	%r101941, [%rd14];
	and.b32  	%r96562, %r101941, 2147483646;
	or.b32  	%r96563, %r96562, %r96561;
	ld.local.u32 	%r96564, [%rd13];
	shr.u32 	%r96565, %r96563, 1;
	and.b32  	%r96566, %r101941, 1;
	setp.eq.b32 	%p11253, %r96566, 1;
	selp.b32 	%r96567, -1727483681, 0, %p11253;
	xor.b32  	%r96568, %r96567, %r96564;
	xor.b32  	%r96569, %r96568, %r96565;
	st.local.u32 	[%rd12], %r96569;
	mov.b32 	%r101955, 0;
$L__BB3_1346:
	add.s32 	%r101961, %r101955, 1;
	st.local.u32 	[%rd5+2496], %r101961;
	mul.wide.s32 	%rd5915, %r101955, 4;
	add.s64 	%rd5916, %rd5, %rd5915;
	ld.local.u32 	%r96570, [%rd5916];
	shr.u32 	%r96571, %r96570, 11;
	xor.b32  	%r96572, %r96571, %r96570;
	shl.b32 	%r96573, %r96572, 7;
	and.b32  	%r96574, %r96573, -1658038656;
	xor.b32  	%r3002, %r96574, %r96572;
	setp.lt.s32 	%p11254, %r101955, 623;
	@%p11254 bra 	$L__BB3_1352;
	mov.b32 	%r101957, 0;
	mov.u64 	%rd6372, %rd5;
$L__BB3_1348:
	and.b32  	%r96576, %r101941, -2147483648;
	ld.local.u32 	%r96577, [%rd6372+4];
	and.b32  	%r96578, %r96577, 2147483646;
	or.b32  	%r96579, %r96578, %r96576;
	ld.local.u32 	%r96580, [%rd6372+1588];
	shr.u32 	%r96581, %r96579, 1;
	and.b32  	%r96582, %r96577, 1;
	setp.eq.b32 	%p11255, %r96582, 1;
	selp.b32 	%r96583, -1727483681, 0, %p11255;
	xor.b32  	%r96584, %r96583, %r96580;
	xor.b32  	%r96585, %r96584, %r96581;
	st.local.u32 	[%rd6372], %r96585;
	and.b32  	%r96586, %r96577, -2147483648;
	ld.local.u32 	%r96587, [%rd6372+8];
	and.b32  	%r96588, %r96587, 2147483646;
	or.b32  	%r96589, %r96588, %r96586;
	ld.local.u32 	%r96590, [%rd6372+1592];
	shr.u32 	%r96591, %r96589, 1;
	and.b32  	%r96592, %r96587, 1;
	setp.eq.b32 	%p11256, %r96592, 1;
	selp.b32 	%r96593, -1727483681, 0, %p11256;
	xor.b32  	%r96594, %r96593, %r96590;
	xor.b32  	%r96595, %r96594, %r96591;
	st.local.u32 	[%rd6372+4], %r96595;
	and.b32  	%r96596, %r96587, -2147483648;
	ld.local.u32 	%r3005, [%rd6372+12];
	and.b32  	%r96597, %r3005, 2147483646;
	or.b32  	%r96598, %r96597, %r96596;
	ld.local.u32 	%r96599, [%rd6372+1596];
	shr.u32 	%r96600, %r96598, 1;
	and.b32  	%r96601, %r3005, 1;
	setp.eq.b32 	%p11257, %r96601, 1;
	selp.b32 	%r96602, -1727483681, 0, %p11257;
	xor.b32  	%r96603, %r96602, %r96599;
	xor.b32  	%r96604, %r96603, %r96600;
	st.local.u32 	[%rd6372+8], %r96604;
	setp.ne.s32 	%p11258, %r101957, 224;
	@%p11258 bra 	$L__BB3_1430;
	ld.local.u32 	%r101959, [%rd5+908];
	add.s64 	%rd6373, %rd5, 924;
	mov.b32 	%r101958, 0;
$L__BB3_1350:
	and.b32  	%r96615, %r101959, -2147483648;
	ld.local.u32 	%r96616, [%rd6373+-12];
	and.b32  	%r96617, %r96616, 2147483646;
	or.b32  	%r96618, %r96617, %r96615;
	ld.local.u32 	%r96619, [%rd6373+-924];
	shr.u32 	%r96620, %r96618, 1;
	and.b32  	%r96621, %r96616, 1;
	setp.eq.b32 	%p11260, %r96621, 1;
	selp.b32 	%r96622, -1727483681, 0, %p11260;
	xor.b32  	%r96623, %r96622, %r96619;
	xor.b32  	%r96624, %r96623, %r96620;
	st.local.u32 	[%rd6373+-16], %r96624;
	and.b32  	%r96625, %r96616, -2147483648;
	ld.local.u32 	%r96626, [%rd6373+-8];
	and.b32  	%r96627, %r96626, 2147483646;
	or.b32  	%r96628, %r96627, %r96625;
	ld.local.u32 	%r96629, [%rd6373+-920];
	shr.u32 	%r96630, %r96628, 1;
	and.b32  	%r96631, %r96626, 1;
	setp.eq.b32 	%p11261, %r96631, 1;
	selp.b32 	%r96632, -1727483681, 0, %p11261;
	xor.b32  	%r96633, %r96632, %r96629;
	xor.b32  	%r96634, %r96633, %r96630;
	st.local.u32 	[%rd6373+-12], %r96634;
	and.b32  	%r96635, %r96626, -2147483648;
	ld.local.u32 	%r96636, [%rd6373+-4];
	and.b32  	%r96637, %r96636, 2147483646;
	or.b32  	%r96638, %r96637, %r96635;
	ld.local.u32 	%r96639, [%rd6373+-916];
	shr.u32 	%r96640, %r96638, 1;
	and.b32  	%r96641, %r96636, 1;
	setp.eq.b32 	%p11262, %r96641, 1;
	selp.b32 	%r96642, -1727483681, 0, %p11262;
	xor.b32  	%r96643, %r96642, %r96639;
	xor.b32  	%r96644, %r96643, %r96640;
	st.local.u32 	[%rd6373+-8], %r96644;
	and.b32  	%r96645, %r96636, -2147483648;
	ld.local.u32 	%r101959, [%rd6373];
	and.b32  	%r96646, %r101959, 2147483646;
	or.b32  	%r96647, %r96646, %r96645;
	ld.local.u32 	%r96648, [%rd6373+-912];
	shr.u32 	%r96649, %r96647, 1;
	and.b32  	%r96650, %r101959, 1;
	setp.eq.b32 	%p11263, %r96650, 1;
	selp.b32 	%r96651, -1727483681, 0, %p11263;
	xor.b32  	%r96652, %r96651, %r96648;
	xor.b32  	%r96653, %r96652, %r96649;
	st.local.u32 	[%rd6373+-4], %r96653;
	add.s32 	%r101958, %r101958, 4;
	add.s64 	%rd6373, %rd6373, 16;
	setp.ne.s32 	%p11264, %r101958, 396;
	@%p11264 bra 	$L__BB3_1350;
	ld.local.u32 	%r96655, [%rd12];
	and.b32  	%r96656, %r96655, -2147483648;
	ld.local.u32 	%r101941, [%rd14];
	and.b32  	%r96657, %r101941, 2147483646;
	or.b32  	%r96658, %r96657, %r96656;
	ld.local.u32 	%r96659, [%rd13];
	shr.u32 	%r96660, %r96658, 1;
	and.b32  	%r96661, %r101941, 1;
	setp.eq.b32 	%p11265, %r96661, 1;
	selp.b32 	%r96662, -1727483681, 0, %p11265;
	xor.b32  	%r96663, %r96662, %r96659;
	xor.b32  	%r96664, %r96663, %r96660;
	st.local.u32 	[%rd12], %r96664;
	mov.b32 	%r101961, 0;
$L__BB3_1352:
	add.s32 	%r101967, %r101961, 1;
	st.local.u32 	[%rd5+2496], %r101967;
	mul.wide.s32 	%rd5917, %r101961, 4;
	add.s64 	%rd5918, %rd5, %rd5917;
	ld.local.u32 	%r96665, [%rd5918];
	shr.u32 	%r96666, %r96665, 11;
	xor.b32  	%r96667, %r96666, %r96665;
	shl.b32 	%r96668, %r96667, 7;
	and.b32  	%r96669, %r96668, -1658038656;
	xor.b32  	%r3015, %r96669, %r96667;
	setp.lt.s32 	%p11266, %r101961, 623;
	@%p11266 bra 	$L__BB3_1358;
	mov.b32 	%r101963, 0;
	mov.u64 	%rd6374, %rd5;
$L__BB3_1354:
	and.b32  	%r96671, %r101941, -2147483648;
	ld.local.u32 	%r96672, [%rd6374+4];
	and.b32  	%r96673, %r96672, 2147483646;
	or.b32  	%r96674, %r96673, %r96671;
	ld.local.u32 	%r96675, [%rd6374+1588];
	shr.u32 	%r96676, %r96674, 1;
	and.b32  	%r96677, %r96672, 1;
	setp.eq.b32 	%p11267, %r96677, 1;
	selp.b32 	%r96678, -1727483681, 0, %p11267;
	xor.b32  	%r96679, %r96678, %r96675;
	xor.b32  	%r96680, %r96679, %r96676;
	st.local.u32 	[%rd6374], %r96680;
	and.b32  	%r96681, %r96672, -2147483648;
	ld.local.u32 	%r96682, [%rd6374+8];
	and.b32  	%r96683, %r96682, 2147483646;
	or.b32  	%r96684, %r96683, %r96681;
	ld.local.u32 	%r96685, [%rd6374+1592];
	shr.u32 	%r96686, %r96684, 1;
	and.b32  	%r96687, %r96682, 1;
	setp.eq.b32 	%p11268, %r96687, 1;
	selp.b32 	%r96688, -1727483681, 0, %p11268;
	xor.b32  	%r96689, %r96688, %r96685;
	xor.b32  	%r96690, %r96689, %r96686;
	st.local.u32 	[%rd6374+4], %r96690;
	and.b32  	%r96691, %r96682, -2147483648;
	ld.local.u32 	%r3018, [%rd6374+12];
	and.b32  	%r96692, %r3018, 2147483646;
	or.b32  	%r96693, %r96692, %r96691;
	ld.local.u32 	%r96694, [%rd6374+1596];
	shr.u32 	%r96695, %r96693, 1;
	and.b32  	%r96696, %r3018, 1;
	setp.eq.b32 	%p11269, %r96696, 1;
	selp.b32 	%r96697, -1727483681, 0, %p11269;
	xor.b32  	%r96698, %r96697, %r96694;
	xor.b32  	%r96699, %r96698, %r96695;
	st.local.u32 	[%rd6374+8], %r96699;
	setp.ne.s32 	%p11270, %r101963, 224;
	@%p11270 bra 	$L__BB3_1429;
	ld.local.u32 	%r101965, [%rd5+908];
	add.s64 	%rd6375, %rd5, 924;
	mov.b32 	%r101964, 0;
$L__BB3_1356:
	and.b32  	%r96710, %r101965, -2147483648;
	ld.local.u32 	%r96711, [%rd6375+-12];
	and.b32  	%r96712, %r96711, 2147483646;
	or.b32  	%r96713, %r96712, %r96710;
	ld.local.u32 	%r96714, [%rd6375+-924];
	shr.u32 	%r96715, %r96713, 1;
	and.b32  	%r96716, %r96711, 1;
	setp.eq.b32 	%p11272, %r96716, 1;
	selp.b32 	%r96717, -1727483681, 0, %p11272;
	xor.b32  	%r96718, %r96717, %r96714;
	xor.b32  	%r96719, %r96718, %r96715;
	st.local.u32 	[%rd6375+-16], %r96719;
	and.b32  	%r96720, %r96711, -2147483648;
	ld.local.u32 	%r96721, [%rd6375+-8];
	and.b32  	%r96722, %r96721, 2147483646;
	or.b32  	%r96723, %r96722, %r96720;
	ld.local.u32 	%r96724, [%rd6375+-920];
	shr.u32 	%r96725, %r96723, 1;
	and.b32  	%r96726, %r96721, 1;
	setp.eq.b32 	%p11273, %r96726, 1;
	selp.b32 	%r96727, -1727483681, 0, %p11273;
	xor.b32  	%r96728, %r96727, %r96724;
	xor.b32  	%r96729, %r96728, %r96725;
	st.local.u32 	[%rd6375+-12], %r96729;
	and.b32  	%r96730, %r96721, -2147483648;
	ld.local.u32 	%r96731, [%rd6375+-4];
	and.b32  	%r96732, %r96731, 2147483646;
	or.b32  	%r96733, %r96732, %r96730;
	ld.local.u32 	%r96734, [%rd6375+-916];
	shr.u32 	%r96735, %r96733, 1;
	and.b32  	%r96736, %r96731, 1;
	setp.eq.b32 	%p11274, %r96736, 1;
	selp.b32 	%r96737, -1727483681, 0, %p11274;
	xor.b32  	%r96738, %r96737, %r96734;
	xor.b32  	%r96739, %r96738, %r96735;
	st.local.u32 	[%rd6375+-8], %r96739;
	and.b32  	%r96740, %r96731, -2147483648;
	ld.local.u32 	%r101965, [%rd6375];
	and.b32  	%r96741, %r101965, 2147483646;
	or.b32  	%r96742, %r96741, %r96740;
	ld.local.u32 	%r96743, [%rd6375+-912];
	shr.u32 	%r96744, %r96742, 1;
	and.b32  	%r96745, %r101965, 1;
	setp.eq.b32 	%p11275, %r96745, 1;
	selp.b32 	%r96746, -1727483681, 0, %p11275;
	xor.b32  	%r96747, %r96746, %r96743;
	xor.b32  	%r96748, %r96747, %r96744;
	st.local.u32 	[%rd6375+-4], %r96748;
	add.s32 	%r101964, %r101964, 4;
	add.s64 	%rd6375, %rd6375, 16;
	setp.ne.s32 	%p11276, %r101964, 396;
	@%p11276 bra 	$L__BB3_1356;
	ld.local.u32 	%r96750, [%rd12];
	and.b32  	%r96751, %r96750, -2147483648;
	ld.local.u32 	%r101941, [%rd14];
	and.b32  	%r96752, %r101941, 2147483646;
	or.b32  	%r96753, %r96752, %r96751;
	ld.local.u32 	%r96754, [%rd13];
	shr.u32 	%r96755, %r96753, 1;
	and.b32  	%r96756, %r101941, 1;
	setp.eq.b32 	%p11277, %r96756, 1;
	selp.b32 	%r96757, -1727483681, 0, %p11277;
	xor.b32  	%r96758, %r96757, %r96754;
	xor.b32  	%r96759, %r96758, %r96755;
	st.local.u32 	[%rd12], %r96759;
	mov.b32 	%r101967, 0;
$L__BB3_1358:
	add.s32 	%r101973, %r101967, 1;
	st.local.u32 	[%rd5+2496], %r101973;
	mul.wide.s32 	%rd5919, %r101967, 4;
	add.s64 	%rd5920, %rd5, %rd5919;
	ld.local.u32 	%r96760, [%rd5920];
	shr.u32 	%r96761, %r96760, 11;
	xor.b32  	%r96762, %r96761, %r96760;
	shl.b32 	%r96763, %r96762, 7;
	and.b32  	%r96764, %r96763, -1658038656;
	xor.b32  	%r3028, %r96764, %r96762;
	setp.lt.s32 	%p11278, %r101967, 623;
	@%p11278 bra 	$L__BB3_1364;
	mov.b32 	%r101969, 0;
	mov.u64 	%rd6376, %rd5;
$L__BB3_1360:
	and.b32  	%r96766, %r101941, -2147483648;
	ld.local.u32 	%r96767, [%rd6376+4];
	and.b32  	%r96768, %r96767, 2147483646;
	or.b32  	%r96769, %r96768, %r96766;
	ld.local.u32 	%r96770, [%rd6376+1588];
	shr.u32 	%r96771, %r96769, 1;
	and.b32  	%r96772, %r96767, 1;
	setp.eq.b32 	%p11279, %r96772, 1;
	selp.b32 	%r96773, -1727483681, 0, %p11279;
	xor.b32  	%r96774, %r96773, %r96770;
	xor.b32  	%r96775, %r96774, %r96771;
	st.local.u32 	[%rd6376], %r96775;
	and.b32  	%r96776, %r96767, -2147483648;
	ld.local.u32 	%r96777, [%rd6376+8];
	and.b32  	%r96778, %r96777, 2147483646;
	or.b32  	%r96779, %r96778, %r96776;
	ld.local.u32 	%r96780, [%rd6376+1592];
	shr.u32 	%r96781, %r96779, 1;
	and.b32  	%r96782, %r96777, 1;
	setp.eq.b32 	%p11280, %r96782, 1;
	selp.b32 	%r96783, -1727483681, 0, %p11280;
	xor.b32  	%r96784, %r96783, %r96780;
	xor.b32  	%r96785, %r96784, %r96781;
	st.local.u32 	[%rd6376+4], %r96785;
	and.b32  	%r96786, %r96777, -2147483648;
	ld.local.u32 	%r3031, [%rd6376+12];
	and.b32  	%r96787, %r3031, 2147483646;
	or.b32  	%r96788, %r96787, %r96786;
	ld.local.u32 	%r96789, [%rd6376+1596];
	shr.u32 	%r96790, %r96788, 1;
	and.b32  	%r96791, %r3031, 1;
	setp.eq.b32 	%p11281, %r96791, 1;
	selp.b32 	%r96792, -1727483681, 0, %p11281;
	xor.b32  	%r96793, %r96792, %r96789;
	xor.b32  	%r96794, %r96793, %r96790;
	st.local.u32 	[%rd6376+8], %r96794;
	setp.ne.s32 	%p11282, %r101969, 224;
	@%p11282 bra 	$L__BB3_1428;
	ld.local.u32 	%r101970, [%rd9];
	mov.b32 	%r101971, 227;
$L__BB3_1362:
	mul.wide.u32 	%rd5921, %r101971, 4;
	add.s64 	%rd5922, %rd5, %rd5921;
	and.b32  	%r96805, %r101970, -2147483648;
	ld.local.u32 	%r96806, [%rd5922+4];
	and.b32  	%r96807, %r96806, 2147483646;
	or.b32  	%r96808, %r96807, %r96805;
	ld.local.u32 	%r96809, [%rd5922+-908];
	shr.u32 	%r96810, %r96808, 1;
	and.b32  	%r96811, %r96806, 1;
	setp.eq.b32 	%p11284, %r96811, 1;
	selp.b32 	%r96812, -1727483681, 0, %p11284;
	xor.b32  	%r96813, %r96812, %r96809;
	xor.b32  	%r96814, %r96813, %r96810;
	st.local.u32 	[%rd5922], %r96814;
	and.b32  	%r96815, %r96806, -2147483648;
	ld.local.u32 	%r96816, [%rd5922+8];
	and.b32  	%r96817, %r96816, 2147483646;
	or.b32  	%r96818, %r96817, %r96815;
	ld.local.u32 	%r96819, [%rd5922+-904];
	shr.u32 	%r96820, %r96818, 1;
	and.b32  	%r96821, %r96816, 1;
	setp.eq.b32 	%p11285, %r96821, 1;
	selp.b32 	%r96822, -1727483681, 0, %p11285;
	xor.b32  	%r96823, %r96822, %r96819;
	xor.b32  	%r96824, %r96823, %r96820;
	st.local.u32 	[%rd5922+4], %r96824;
	and.b32  	%r96825, %r96816, -2147483648;
	ld.local.u32 	%r96826, [%rd5922+12];
	and.b32  	%r96827, %r96826, 2147483646;
	or.b32  	%r96828, %r96827, %r96825;
	ld.local.u32 	%r96829, [%rd5922+-900];
	shr.u32 	%r96830, %r96828, 1;
	and.b32  	%r96831, %r96826, 1;
	setp.eq.b32 	%p11286, %r96831, 1;
	selp.b32 	%r96832, -1727483681, 0, %p11286;
	xor.b32  	%r96833, %r96832, %r96829;
	xor.b32  	%r96834, %r96833, %r96830;
	st.local.u32 	[%rd5922+8], %r96834;
	and.b32  	%r96835, %r96826, -2147483648;
	add.s32 	%r101971, %r101971, 4;
	ld.local.u32 	%r101970, [%rd5922+16];
	and.b32  	%r96836, %r101970, 2147483646;
	or.b32  	%r96837, %r96836, %r96835;
	ld.local.u32 	%r96838, [%rd5922+-896];
	shr.u32 	%r96839, %r96837, 1;
	and.b32  	%r96840, %r101970, 1;
	setp.eq.b32 	%p11287, %r96840, 1;
	selp.b32 	%r96841, -1727483681, 0, %p11287;
	xor.b32  	%r96842, %r96841, %r96838;
	xor.b32  	%r96843, %r96842, %r96839;
	st.local.u32 	[%rd5922+12], %r96843;
	setp.ne.s32 	%p11288, %r101971, 623;
	@%p11288 bra 	$L__BB3_1362;
	ld.local.u32 	%r96845, [%rd5+2492];
	and.b32  	%r96846, %r96845, -2147483648;
	ld.local.u32 	%r101941, [%rd5];
	and.b32  	%r96847, %r101941, 2147483646;
	or.b32  	%r96848, %r96847, %r96846;
	ld.local.u32 	%r96849, [%rd5+1584];
	shr.u32 	%r96850, %r96848, 1;
	and.b32  	%r96851, %r101941, 1;
	setp.eq.b32 	%p11289, %r96851, 1;
	selp.b32 	%r96852, -1727483681, 0, %p11289;
	xor.b32  	%r96853, %r96852, %r96849;
	xor.b32  	%r96854, %r96853, %r96850;
	st.local.u32 	[%rd5+2492], %r96854;
	mov.b32 	%r101973, 0;
$L__BB3_1364:
	setp.gt.u32 	%p11291, %r15023, %r15024;
	add.s32 	%r101993, %r101973, 1;
	st.local.u32 	[%rd5+2496], %r101993;
	mul.wide.s32 	%rd5923, %r101973, 4;
	add.s64 	%rd5924, %rd5, %rd5923;
	ld.local.u32 	%r96855, [%rd5924];
	shr.u32 	%r96856, %r96855, 11;
	xor.b32  	%r96857, %r96856, %r96855;
	shl.b32 	%r96858, %r96857, 7;
	and.b32  	%r96859, %r96858, -1658038656;
	xor.b32  	%r96860, %r96859, %r96857;
	shl.b32 	%r96861, %r96860, 15;
	and.b32  	%r96862, %r96861, -402653184;
	xor.b32  	%r96863, %r96862, %r96860;
	shr.u32 	%r96864, %r96863, 27;
	shl.b32 	%r96865, %r2989, 15;
	and.b32  	%r96866, %r96865, -402653184;
	xor.b32  	%r96867, %r96866, %r2989;
	shr.u32 	%r96868, %r96867, 7;
	and.b32  	%r96869, %r96868, 32505856;
	shl.b32 	%r96870, %r3002, 15;
	and.b32  	%r96871, %r96870, -402653184;
	xor.b32  	%r96872, %r96871, %r3002;
	shr.u32 	%r96873, %r96872, 12;
	and.b32  	%r96874, %r96873, 1015808;
	or.b32  	%r96875, %r96874, %r96869;
	shl.b32 	%r96876, %r3015, 15;
	and.b32  	%r96877, %r96876, -402653184;
	xor.b32  	%r96878, %r96877, %r3015;
	shr.u32 	%r96879, %r96878, 17;
	and.b32  	%r96880, %r96879, 31744;
	or.b32  	%r96881, %r96875, %r96880;
	shl.b32 	%r96882, %r3028, 15;
	and.b32  	%r96883, %r96882, -402653184;
	xor.b32  	%r96884, %r96883, %r3028;
	shr.u32 	%r96885, %r96884, 22;
	and.b32  	%r96886, %r96885, 992;
	or.b32  	%r96887, %r96881, %r96886;
	or.b32  	%r101977, %r96887, %r96864;
	mov.pred 	%p11881, 0;
	@%p11291 bra 	$L__BB3_1373;
	mov.pred 	%p11881, 0;
	mov.u32 	%r101982, %r101993;
	mov.u32 	%r101976, %r15023;
$L__BB3_1366:
	shl.b32 	%r3047, %r101977, 5;
	setp.lt.s32 	%p11293, %r101982, 624;
	@%p11293 bra 	$L__BB3_1372;
	mov.b32 	%r101979, 0;
$L__BB3_1368:
	mul.wide.u32 	%rd5925, %r101979, 4;
	add.s64 	%rd643, %rd5, %rd5925;
	and.b32  	%r96889, %r101941, -2147483648;
	ld.local.u32 	%r96890, [%rd643+4];
	and.b32  	%r96891, %r96890, 2147483646;
	or.b32  	%r96892, %r96891, %r96889;
	ld.local.u32 	%r96893, [%rd643+1588];
	shr.u32 	%r96894, %r96892, 1;
	and.b32  	%r96895, %r96890, 1;
	setp.eq.b32 	%p11294, %r96895, 1;
	selp.b32 	%r96896, -1727483681, 0, %p11294;
	xor.b32  	%r96897, %r96896, %r96893;
	xor.b32  	%r96898, %r96897, %r96894;
	st.local.u32 	[%rd643], %r96898;
	and.b32  	%r96899, %r96890, -2147483648;
	ld.local.u32 	%r96900, [%rd643+8];
	and.b32  	%r96901, %r96900, 2147483646;
	or.b32  	%r96902, %r96901, %r96899;
	ld.local.u32 	%r96903, [%rd643+1592];
	shr.u32 	%r96904, %r96902, 1;
	and.b32  	%r96905, %r96900, 1;
	setp.eq.b32 	%p11295, %r96905, 1;
	selp.b32 	%r96906, -1727483681, 0, %p11295;
	xor.b32  	%r96907, %r96906, %r96903;
	xor.b32  	%r96908, %r96907, %r96904;
	st.local.u32 	[%rd643+4], %r96908;
	and.b32  	%r96909, %r96900, -2147483648;
	ld.local.u32 	%r3050, [%rd643+12];
	and.b32  	%r96910, %r3050, 2147483646;
	or.b32  	%r96911, %r96910, %r96909;
	ld.local.u32 	%r96912, [%rd643+1596];
	shr.u32 	%r96913, %r96911, 1;
	and.b32  	%r96914, %r3050, 1;
	setp.eq.b32 	%p11296, %r96914, 1;
	selp.b32 	%r96915, -1727483681, 0, %p11296;
	xor.b32  	%r96916, %r96915, %r96912;
	xor.b32  	%r96917, %r96916, %r96913;
	st.local.u32 	[%rd643+8], %r96917;
	setp.ne.s32 	%p11297, %r101979, 224;
	@%p11297 bra 	$L__BB3_7194;
	ld.local.u32 	%r101980, [%rd9];
	mov.b32 	%r101981, 227;
$L__BB3_1370:
	mul.wide.u32 	%rd5926, %r101981, 4;
	add.s64 	%rd5927, %rd5, %rd5926;
	and.b32  	%r96928, %r101980, -2147483648;
	ld.local.u32 	%r96929, [%rd5927+4];
	and.b32  	%r96930, %r96929, 2147483646;
	or.b32  	%r96931, %r96930, %r96928;
	ld.local.u32 	%r96932, [%rd5927+-908];
	shr.u32 	%r96933, %r96931, 1;
	and.b32  	%r96934, %r96929, 1;
	setp.eq.b32 	%p11299, %r96934, 1;
	selp.b32 	%r96935, -1727483681, 0, %p11299;
	xor.b32  	%r96936, %r96935, %r96932;
	xor.b32  	%r96937, %r96936, %r96933;
	st.local.u32 	[%rd5927], %r96937;
	and.b32  	%r96938, %r96929, -2147483648;
	ld.local.u32 	%r96939, [%rd5927+8];
	and.b32  	%r96940, %r96939, 2147483646;
	or.b32  	%r96941, %r96940, %r96938;
	ld.local.u32 	%r96942, [%rd5927+-904];
	shr.u32 	%r96943, %r96941, 1;
	and.b32  	%r96944, %r96939, 1;
	setp.eq.b32 	%p11300, %r96944, 1;
	selp.b32 	%r96945, -1727483681, 0, %p11300;
	xor.b32  	%r96946, %r96945, %r96942;
	xor.b32  	%r96947, %r96946, %r96943;
	st.local.u32 	[%rd5927+4], %r96947;
	and.b32  	%r96948, %r96939, -2147483648;
	ld.local.u32 	%r96949, [%rd5927+12];
	and.b32  	%r96950, %r96949, 2147483646;
	or.b32  	%r96951, %r96950, %r96948;
	ld.local.u32 	%r96952, [%rd5927+-900];
	shr.u32 	%r96953, %r96951, 1;
	and.b32  	%r96954, %r96949, 1;
	setp.eq.b32 	%p11301, %r96954, 1;
	selp.b32 	%r96955, -1727483681, 0, %p11301;
	xor.b32  	%r96956, %r96955, %r96952;
	xor.b32  	%r96957, %r96956, %r96953;
	st.local.u32 	[%rd5927+8], %r96957;
	and.b32  	%r96958, %r96949, -2147483648;
	add.s32 	%r101981, %r101981, 4;
	ld.local.u32 	%r101980, [%rd5927+16];
	and.b32  	%r96959, %r101980, 2147483646;
	or.b32  	%r96960, %r96959, %r96958;
	ld.local.u32 	%r96961, [%rd5927+-896];
	shr.u32 	%r96962, %r96960, 1;
	and.b32  	%r96963, %r101980, 1;
	setp.eq.b32 	%p11302, %r96963, 1;
	selp.b32 	%r96964, -1727483681, 0, %p11302;
	xor.b32  	%r96965, %r96964, %r96961;
	xor.b32  	%r96966, %r96965, %r96962;
	st.local.u32 	[%rd5927+12], %r96966;
	setp.ne.s32 	%p11303, %r101981, 623;
	@%p11303 bra 	$L__BB3_1370;
	ld.local.u32 	%r96968, [%rd5+2492];
	and.b32  	%r96969, %r96968, -2147483648;
	ld.local.u32 	%r101941, [%rd5];
	and.b32  	%r96970, %r101941, 2147483646;
	or.b32  	%r96971, %r96970, %r96969;
	ld.local.u32 	%r96972, [%rd5+1584];
	shr.u32 	%r96973, %r96971, 1;
	and.b32  	%r96974, %r101941, 1;
	setp.eq.b32 	%p11304, %r96974, 1;
	selp.b32 	%r96975, -1727483681, 0, %p11304;
	xor.b32  	%r96976, %r96975, %r96972;
	xor.b32  	%r96977, %r96976, %r96973;
	st.local.u32 	[%rd5+2492], %r96977;
	mov.b32 	%r101982, 0;
$L__BB3_1372:
	add.s32 	%r101993, %r101982, 1;
	st.local.u32 	[%rd5+2496], %r101993;
	mul.wide.s32 	%rd5928, %r101982, 4;
	add.s64 	%rd5929, %rd5, %rd5928;
	ld.local.u32 	%r96978, [%rd5929];
	shr.u32 	%r96979, %r96978, 11;
	xor.b32  	%r96980, %r96979, %r96978;
	shl.b32 	%r96981, %r96980, 7;
	and.b32  	%r96982, %r96981, -1658038656;
	xor.b32  	%r96983, %r96982, %r96980;
	shl.b32 	%r96984, %r96983, 15;
	and.b32  	%r96985, %r96984, -402653184;
	xor.b32  	%r96986, %r96985, %r96983;
	shr.u32 	%r96987, %r96986, 27;
	and.b32  	%r96989, %r3047, 1073741792;
	or.b32  	%r101977, %r96987, %r96989;
	setp.eq.s32 	%p11305, %r101977, %r15021;
	or.pred  	%p11881, %p11881, %p11305;
	add.s32 	%r101976, %r101976, 1;
	setp.gt.u32 	%p11306, %r101976, %r15024;
	mov.u32 	%r101982, %r101993;
	@%p11306 bra 	$L__BB3_1373;
	bra.uni 	$L__BB3_1366;
$L__BB3_1373:
	setp.lt.s32 	%p11307, %r24, 1;
	@%p11307 bra 	$L__BB3_1382;
	mov.b32 	%r101988, 0;
$L__BB3_1375:
	setp.lt.s32 	%p11308, %r101993, 624;
	@%p11308 bra 	$L__BB3_1381;
	mov.b32 	%r101990, 0;
	mov.u64 	%rd6377, %rd5;
$L__BB3_1377:
	and.b32  	%r96992, %r101941, -2147483648;
	ld.local.u32 	%r96993, [%rd6377+4];
	and.b32  	%r96994, %r96993, 2147483646;
	or.b32  	%r96995, %r96994, %r96992;
	ld.local.u32 	%r96996, [%rd6377+1588];
	shr.u32 	%r96997, %r96995, 1;
	and.b32  	%r96998, %r96993, 1;
	setp.eq.b32 	%p11309, %r96998, 1;
	selp.b32 	%r96999, -1727483681, 0, %p11309;
	xor.b32  	%r97000, %r96999, %r96996;
	xor.b32  	%r97001, %r97000, %r96997;
	st.local.u32 	[%rd6377], %r97001;
	and.b32  	%r97002, %r96993, -2147483648;
	ld.local.u32 	%r97003, [%rd6377+8];
	and.b32  	%r97004, %r97003, 2147483646;
	or.b32  	%r97005, %r97004, %r97002;
	ld.local.u32 	%r97006, [%rd6377+1592];
	shr.u32 	%r97007, %r97005, 1;
	and.b32  	%r97008, %r97003, 1;
	setp.eq.b32 	%p11310, %r97008, 1;
	selp.b32 	%r97009, -1727483681, 0, %p11310;
	xor.b32  	%r97010, %r97009, %r97006;
	xor.b32  	%r97011, %r97010, %r97007;
	st.local.u32 	[%rd6377+4], %r97011;
	and.b32  	%r97012, %r97003, -2147483648;
	ld.local.u32 	%r3071, [%rd6377+12];
	and.b32  	%r97013, %r3071, 2147483646;
	or.b32  	%r97014, %r97013, %r97012;
	ld.local.u32 	%r97015, [%rd6377+1596];
	shr.u32 	%r97016, %r97014, 1;
	and.b32  	%r97017, %r3071, 1;
	setp.eq.b32 	%p11311, %r97017, 1;
	selp.b32 	%r97018, -1727483681, 0, %p11311;
	xor.b32  	%r97019, %r97018, %r97015;
	xor.b32  	%r97020, %r97019, %r97016;
	st.local.u32 	[%rd6377+8], %r97020;
	setp.ne.s32 	%p11312, %r101990, 224;
	@%p11312 bra 	$L__BB3_1427;
	ld.local.u32 	%r101991, [%rd9];
	mov.b32 	%r101992, 227;
$L__BB3_1379:
	mul.wide.u32 	%rd5930, %r101992, 4;
	add.s64 	%rd5931, %rd5, %rd5930;
	and.b32  	%r97031, %r101991, -2147483648;
	ld.local.u32 	%r97032, [%rd5931+4];
	and.b32  	%r97033, %r97032, 2147483646;
	or.b32  	%r97034, %r97033, %r97031;
	ld.local.u32 	%r97035, [%rd5931+-908];
	shr.u32 	%r97036, %r97034, 1;
	and.b32  	%r97037, %r97032, 1;
	setp.eq.b32 	%p11314, %r97037, 1;
	selp.b32 	%r97038, -1727483681, 0, %p11314;
	xor.b32  	%r97039, %r97038, %r97035;
	xor.b32  	%r97040, %r97039, %r97036;
	st.local.u32 	[%rd5931], %r97040;
	and.b32  	%r97041, %r97032, -2147483648;
	ld.local.u32 	%r97042, [%rd5931+8];
	and.b32  	%r97043, %r97042, 2147483646;
	or.b32  	%r97044, %r97043, %r97041;
	ld.local.u32 	%r97045, [%rd5931+-904];
	shr.u32 	%r97046, %r97044, 1;
	and.b32  	%r97047, %r97042, 1;
	setp.eq.b32 	%p11315, %r97047, 1;
	selp.b32 	%r97048, -1727483681, 0, %p11315;
	xor.b32  	%r97049, %r97048, %r97045;
	xor.b32  	%r97050, %r97049, %r97046;
	st.local.u32 	[%rd5931+4], %r97050;
	and.b32  	%r97051, %r97042, -2147483648;
	ld.local.u32 	%r97052, [%rd5931+12];
	and.b32  	%r97053, %r97052, 2147483646;
	or.b32  	%r97054, %r97053, %r97051;
	ld.local.u32 	%r97055, [%rd5931+-900];
	shr.u32 	%r97056, %r97054, 1;
	and.b32  	%r97057, %r97052, 1;
	setp.eq.b32 	%p11316, %r97057, 1;
	selp.b32 	%r97058, -1727483681, 0, %p11316;
	xor.b32  	%r97059, %r97058, %r97055;
	xor.b32  	%r97060, %r97059, %r97056;
	st.local.u32 	[%rd5931+8], %r97060;
	and.b32  	%r97061, %r97052, -2147483648;
	add.s32 	%r101992, %r101992, 4;
	ld.local.u32 	%r101991, [%rd5931+16];
	and.b32  	%r97062, %r101991, 2147483646;
	or.b32  	%r97063, %r97062, %r97061;
	ld.local.u32 	%r97064, [%rd5931+-896];
	shr.u32 	%r97065, %r97063, 1;
	and.b32  	%r97066, %r101991, 1;
	setp.eq.b32 	%p11317, %r97066, 1;
	selp.b32 	%r97067, -1727483681, 0, %p11317;
	xor.b32  	%r97068, %r97067, %r97064;
	xor.b32  	%r97069, %r97068, %r97065;
	st.local.u32 	[%rd5931+12], %r97069;
	setp.ne.s32 	%p11318, %r101992, 623;
	@%p11318 bra 	$L__BB3_1379;
	ld.local.u32 	%r97071, [%rd5+2492];
	and.b32  	%r97072, %r97071, -2147483648;
	ld.local.u32 	%r101941, [%rd5];
	and.b32  	%r97073, %r101941, 2147483646;
	or.b32  	%r97074, %r97073, %r97072;
	ld.local.u32 	%r97075, [%rd5+1584];
	shr.u32 	%r97076, %r97074, 1;
	and.b32  	%r97077, %r101941, 1;
	setp.eq.b32 	%p11319, %r97077, 1;
	selp.b32 	%r97078, -1727483681, 0, %p11319;
	xor.b32  	%r97079, %r97078, %r97075;
	xor.b32  	%r97080, %r97079, %r97076;
	st.local.u32 	[%rd5+2492], %r97080;
	mov.b32 	%r101993, 0;
$L__BB3_1381:
	add.s32 	%r101993, %r101993, 1;
	st.local.u32 	[%rd5+2496], %r101993;
	add.s32 	%r101988, %r101988, 1;
	setp.ne.s32 	%p11320, %r101988, %r24;
	@%p11320 bra 	$L__BB3_1375;
$L__BB3_1382:
	setp.lt.s32 	%p11321, %r101993, 624;
	@%p11321 bra 	$L__BB3_1388;
	mov.b32 	%r101998, 0;
	mov.u64 	%rd6378, %rd5;
$L__BB3_1384:
	and.b32  	%r97082, %r101941, -2147483648;
	ld.local.u32 	%r97083, [%rd6378+4];
	and.b32  	%r97084, %r97083, 2147483646;
	or.b32  	%r97085, %r97084, %r97082;
	ld.local.u32 	%r97086, [%rd6378+1588];
	shr.u32 	%r97087, %r97085, 1;
	and.b32  	%r97088, %r97083, 1;
	setp.eq.b32 	%p11322, %r97088, 1;
	selp.b32 	%r97089, -1727483681, 0, %p11322;
	xor.b32  	%r97090, %r97089, %r97086;
	xor.b32  	%r97091, %r97090, %r97087;
	st.local.u32 	[%rd6378], %r97091;
	and.b32  	%r97092, %r97083, -2147483648;
	ld.local.u32 	%r97093, [%rd6378+8];
	and.b32  	%r97094, %r97093, 2147483646;
	or.b32  	%r97095, %r97094, %r97092;
	ld.local.u32 	%r97096, [%rd6378+1592];
	shr.u32 	%r97097, %r97095, 1;
	and.b32  	%r97098, %r97093, 1;
	setp.eq.b32 	%p11323, %r97098, 1;
	selp.b32 	%r97099, -1727483681, 0, %p11323;
	xor.b32  	%r97100, %r97099, %r97096;
	xor.b32  	%r97101, %r97100, %r97097;
	st.local.u32 	[%rd6378+4], %r97101;
	and.b32  	%r97102, %r97093, -2147483648;
	ld.local.u32 	%r3086, [%rd6378+12];
	and.b32  	%r97103, %r3086, 2147483646;
	or.b32  	%r97104, %r97103, %r97102;
	ld.local.u32 	%r97105, [%rd6378+1596];
	shr.u32 	%r97106, %r97104, 1;
	and.b32  	%r97107, %r3086, 1;
	setp.eq.b32 	%p11324, %r97107, 1;
	selp.b32 	%r97108, -1727483681, 0, %p11324;
	xor.b32  	%r97109, %r97108, %r97105;
	xor.b32  	%r97110, %r97109, %r97106;
	st.local.u32 	[%rd6378+8], %r97110;
	setp.ne.s32 	%p11325, %r101998, 224;
	@%p11325 bra 	$L__BB3_1426;
	ld.local.u32 	%r102000, [%rd5+908];
	add.s64 	%rd6379, %rd5, 924;
	mov.b32 	%r101999, 0;
$L__BB3_1386:
	and.b32  	%r97121, %r102000, -2147483648;
	ld.local.u32 	%r97122, [%rd6379+-12];
	and.b32  	%r97123, %r97122, 2147483646;
	or.b32  	%r97124, %r97123, %r97121;
	ld.local.u32 	%r97125, [%rd6379+-924];
	shr.u32 	%r97126, %r97124, 1;
	and.b32  	%r97127, %r97122, 1;
	setp.eq.b32 	%p11327, %r97127, 1;
	selp.b32 	%r97128, -1727483681, 0, %p11327;
	xor.b32  	%r97129, %r97128, %r97125;
	xor.b32  	%r97130, %r97129, %r97126;
	st.local.u32 	[%rd6379+-16], %r97130;
	and.b32  	%r97131, %r97122, -2147483648;
	ld.local.u32 	%r97132, [%rd6379+-8];
	and.b32  	%r97133, %r97132, 2147483646;
	or.b32  	%r97134, %r97133, %r97131;
	ld.local.u32 	%r97135, [%rd6379+-920];
	shr.u32 	%r97136, %r97134, 1;
	and.b32  	%r97137, %r97132, 1;
	setp.eq.b32 	%p11328, %r97137, 1;
	selp.b32 	%r97138, -1727483681, 0, %p11328;
	xor.b32  	%r97139, %r97138, %r97135;
	xor.b32  	%r97140, %r97139, %r97136;
	st.local.u32 	[%rd6379+-12], %r97140;
	and.b32  	%r97141, %r97132, -2147483648;
	ld.local.u32 	%r97142, [%rd6379+-4];
	and.b32  	%r97143, %r97142, 2147483646;
	or.b32  	%r97144, %r97143, %r97141;
	ld.local.u32 	%r97145, [%rd6379+-916];
	shr.u32 	%r97146, %r97144, 1;
	and.b32  	%r97147, %r97142, 1;
	setp.eq.b32 	%p11329, %r97147, 1;
	selp.b32 	%r97148, -1727483681, 0, %p11329;
	xor.b32  	%r97149, %r97148, %r97145;
	xor.b32  	%r97150, %r97149, %r97146;
	st.local.u32 	[%rd6379+-8], %r97150;
	and.b32  	%r97151, %r97142, -2147483648;
	ld.local.u32 	%r102000, [%rd6379];
	and.b32  	%r97152, %r102000, 2147483646;
	or.b32  	%r97153, %r97152, %r97151;
	ld.local.u32 	%r97154, [%rd6379+-912];
	shr.u32 	%r97155, %r97153, 1;
	and.b32  	%r97156, %r102000, 1;
	setp.eq.b32 	%p11330, %r97156, 1;
	selp.b32 	%r97157, -1727483681, 0, %p11330;
	xor.b32  	%r97158, %r97157, %r97154;
	xor.b32  	%r97159, %r97158, %r97155;
	st.local.u32 	[%rd6379+-4], %r97159;
	add.s32 	%r101999, %r101999, 4;
	add.s64 	%rd6379, %rd6379, 16;
	setp.ne.s32 	%p11331, %r101999, 396;
	@%p11331 bra 	$L__BB3_1386;
	ld.local.u32 	%r97161, [%rd12];
	and.b32  	%r97162, %r97161, -2147483648;
	ld.local.u32 	%r101941, [%rd14];
	and.b32  	%r97163, %r101941, 2147483646;
	or.b32  	%r97164, %r97163, %r97162;
	ld.local.u32 	%r97165, [%rd13];
	shr.u32 	%r97166, %r97164, 1;
	and.b32  	%r97167, %r101941, 1;
	setp.eq.b32 	%p11332, %r97167, 1;
	selp.b32 	%r97168, -1727483681, 0, %p11332;
	xor.b32  	%r97169, %r97168, %r97165;
	xor.b32  	%r97170, %r97169, %r97166;
	st.local.u32 	[%rd12], %r97170;
	mov.b32 	%r101993, 0;
$L__BB3_1388:
	add.s32 	%r102008, %r101993, 1;
	st.local.u32 	[%rd5+2496], %r102008;
	mul.wide.s32 	%rd5932, %r101993, 4;
	add.s64 	%rd5933, %rd5, %rd5932;
	ld.local.u32 	%r97171, [%rd5933];
	shr.u32 	%r97172, %r97171, 11;
	xor.b32  	%r97173, %r97172, %r97171;
	shl.b32 	%r97174, %r97173, 7;
	and.b32  	%r97175, %r97174, -1658038656;
	xor.b32  	%r3096, %r97175, %r97173;
	setp.lt.s32 	%p11333, %r101993, 623;
	@%p11333 bra 	$L__BB3_1394;
	mov.b32 	%r102004, 0;
	mov.u64 	%rd6380, %rd5;
$L__BB3_1390:
	and.b32  	%r97177, %r101941, -2147483648;
	ld.local.u32 	%r97178, [%rd6380+4];
	and.b32  	%r97179, %r97178, 2147483646;
	or.b32  	%r97180, %r97179, %r97177;
	ld.local.u32 	%r97181, [%rd6380+1588];
	shr.u32 	%r97182, %r97180, 1;
	and.b32  	%r97183, %r97178, 1;
	setp.eq.b32 	%p11334, %r97183, 1;
	selp.b32 	%r97184, -1727483681, 0, %p11334;
	xor.b32  	%r97185, %r97184, %r97181;
	xor.b32  	%r97186, %r97185, %r97182;
	st.local.u32 	[%rd6380], %r97186;
	and.b32  	%r97187, %r97178, -2147483648;
	ld.local.u32 	%r97188, [%rd6380+8];
	and.b32  	%r97189, %r97188, 2147483646;
	or.b32  	%r97190, %r97189, %r97187;
	ld.local.u32 	%r97191, [%rd6380+1592];
	shr.u32 	%r97192, %r97190, 1;
	and.b32  	%r97193, %r97188, 1;
	setp.eq.b32 	%p11335, %r97193, 1;
	selp.b32 	%r97194, -1727483681, 0, %p11335;
	xor.b32  	%r97195, %r97194, %r97191;
	xor.b32  	%r97196, %r97195, %r97192;
	st.local.u32 	[%rd6380+4], %r97196;
	and.b32  	%r97197, %r97188, -2147483648;
	ld.local.u32 	%r3099, [%rd6380+12];
	and.b32  	%r97198, %r3099, 2147483646;
	or.b32  	%r97199, %r97198, %r97197;
	ld.local.u32 	%r97200, [%rd6380+1596];
	shr.u32 	%r97201, %r97199, 1;
	and.b32  	%r97202, %r3099, 1;
	setp.eq.b32 	%p11336, %r97202, 1;
	selp.b32 	%r97203, -1727483681, 0, %p11336;
	xor.b32  	%r97204, %r97203, %r97200;
	xor.b32  	%r97205, %r97204, %r97201;
	st.local.u32 	[%rd6380+8], %r97205;
	setp.ne.s32 	%p11337, %r102004, 224;
	@%p11337 bra 	$L__BB3_1425;
	ld.local.u32 	%r102006, [%rd5+908];
	add.s64 	%rd6381, %rd5, 924;
	mov.b32 	%r102005, 0;
$L__BB3_1392:
	and.b32  	%r97216, %r102006, -2147483648;
	ld.local.u32 	%r97217, [%rd6381+-12];
	and.b32  	%r97218, %r97217, 2147483646;
	or.b32  	%r97219, %r97218, %r97216;
	ld.local.u32 	%r97220, [%rd6381+-924];
	shr.u32 	%r97221, %r97219, 1;
	and.b32  	%r97222, %r97217, 1;
	setp.eq.b32 	%p11339, %r97222, 1;
	selp.b32 	%r97223, -1727483681, 0, %p11339;
	xor.b32  	%r97224, %r97223, %r97220;
	xor.b32  	%r97225, %r97224, %r97221;
	st.local.u32 	[%rd6381+-16], %r97225;
	and.b32  	%r97226, %r97217, -2147483648;
	ld.local.u32 	%r97227, [%rd6381+-8];
	and.b32  	%r97228, %r97227, 2147483646;
	or.b32  	%r97229, %r97228, %r97226;
	ld.local.u32 	%r97230, [%rd6381+-920];
	shr.u32 	%r97231, %r97229, 1;
	and.b32  	%r97232, %r97227, 1;
	setp.eq.b32 	%p11340, %r97232, 1;
	selp.b32 	%r97233, -1727483681, 0, %p11340;
	xor.b32  	%r97234, %r97233, %r97230;
	xor.b32  	%r97235, %r97234, %r97231;
	st.local.u32 	[%rd6381+-12], %r97235;
	and.b32  	%r97236, %r97227, -2147483648;
	ld.local.u32 	%r97237, [%rd6381+-4];
	and.b32  	%r97238, %r97237, 2147483646;
	or.b32  	%r97239, %r97238, %r97236;
	ld.local.u32 	%r97240, [%rd6381+-916];
	shr.u32 	%r97241, %r97239, 1;
	and.b32  	%r97242, %r97237, 1;
	setp.eq.b32 	%p11341, %r97242, 1;
	selp.b32 	%r97243, -1727483681, 0, %p11341;
	xor.b32  	%r97244, %r97243, %r97240;
	xor.b32  	%r97245, %r97244, %r97241;
	st.local.u32 	[%rd6381+-8], %r97245;
	and.b32  	%r97246, %r97237, -2147483648;
	ld.local.u32 	%r102006, [%rd6381];
	and.b32  	%r97247, %r102006, 2147483646;
	or.b32  	%r97248, %r97247, %r97246;
	ld.local.u32 	%r97249, [%rd6381+-912];
	shr.u32 	%r97250, %r97248, 1;
	and.b32  	%r97251, %r102006, 1;
	setp.eq.b32 	%p11342, %r97251, 1;
	selp.b32 	%r97252, -1727483681, 0, %p11342;
	xor.b32  	%r97253, %r97252, %r97249;
	xor.b32  	%r97254, %r97253, %r97250;
	st.local.u32 	[%rd6381+-4], %r97254;
	add.s32 	%r102005, %r102005, 4;
	add.s64 	%rd6381, %rd6381, 16;
	setp.ne.s32 	%p11343, %r102005, 396;
	@%p11343 bra 	$L__BB3_1392;
	ld.local.u32 	%r97256, [%rd12];
	and.b32  	%r97257, %r97256, -2147483648;
	ld.local.u32 	%r101941, [%rd14];
	and.b32  	%r97258, %r101941, 2147483646;
	or.b32  	%r97259, %r97258, %r97257;
	ld.local.u32 	%r97260, [%rd13];
	shr.u32 	%r97261, %r97259, 1;
	and.b32  	%r97262, %r101941, 1;
	setp.eq.b32 	%p11344, %r97262, 1;
	selp.b32 	%r97263, -1727483681, 0, %p11344;
	xor.b32  	%r97264, %r97263, %r97260;
	xor.b32  	%r97265, %r97264, %r97261;
	st.local.u32 	[%rd12], %r97265;
	mov.b32 	%r102008, 0;
$L__BB3_1394:
	add.s32 	%r102014, %r102008, 1;
	st.local.u32 	[%rd5+2496], %r102014;
	mul.wide.s32 	%rd5934, %r102008, 4;
	add.s64 	%rd5935, %rd5, %rd5934;
	ld.local.u32 	%r97266, [%rd5935];
	shr.u32 	%r97267, %r97266, 11;
	xor.b32  	%r97268, %r97267, %r97266;
	shl.b32 	%r97269, %r97268, 7;
	and.b32  	%r97270, %r97269, -1658038656;
	xor.b32  	%r3109, %r97270, %r97268;
	setp.lt.s32 	%p11345, %r102008, 623;
	@%p11345 bra 	$L__BB3_1400;
	mov.b32 	%r102010, 0;
	mov.u64 	%rd6382, %rd5;
$L__BB3_1396:
	and.b32  	%r97272, %r101941, -2147483648;
	ld.local.u32 	%r97273, [%rd6382+4];
	and.b32  	%r97274, %r97273, 2147483646;
	or.b32  	%r97275, %r97274, %r97272;
	ld.local.u32 	%r97276, [%rd6382+1588];
	shr.u32 	%r97277, %r97275, 1;
	and.b32  	%r97278, %r97273, 1;
	setp.eq.b32 	%p11346, %r97278, 1;
	selp.b32 	%r97279, -1727483681, 0, %p11346;
	xor.b32  	%r97280, %r97279, %r97276;
	xor.b32  	%r97281, %r97280, %r97277;
	st.local.u32 	[%rd6382], %r97281;
	and.b32  	%r97282, %r97273, -2147483648;
	ld.local.u32 	%r97283, [%rd6382+8];
	and.b32  	%r97284, %r97283, 2147483646;
	or.b32  	%r97285, %r97284, %r97282;
	ld.local.u32 	%r97286, [%rd6382+1592];
	shr.u32 	%r97287, %r97285, 1;
	and.b32  	%r97288, %r97283, 1;
	setp.eq.b32 	%p11347, %r97288, 1;
	selp.b32 	%r97289, -1727483681, 0, %p11347;
	xor.b32  	%r97290, %r97289, %r97286;
	xor.b32  	%r97291, %r97290, %r97287;
	st.local.u32 	[%rd6382+4], %r97291;
	and.b32  	%r97292, %r97283, -2147483648;
	ld.local.u32 	%r3112, [%rd6382+12];
	and.b32  	%r97293, %r3112, 2147483646;
	or.b32  	%r97294, %r97293, %r97292;
	ld.local.u32 	%r97295, [%rd6382+1596];
	shr.u32 	%r97296, %r97294, 1;
	and.b32  	%r97297, %r3112, 1;
	setp.eq.b32 	%p11348, %r97297, 1;
	selp.b32 	%r97298, -1727483681, 0, %p11348;
	xor.b32  	%r97299, %r97298, %r97295;
	xor.b32  	%r97300, %r97299, %r97296;
	st.local.u32 	[%rd6382+8], %r97300;
	setp.ne.s32 	%p11349, %r102010, 224;
	@%p11349 bra 	$L__BB3_1424;
	ld.local.u32 	%r102012, [%rd5+908];
	add.s64 	%rd6383, %rd5, 924;
	mov.b32 	%r102011, 0;
$L__BB3_1398:
	and.b32  	%r97311, %r102012, -2147483648;
	ld.local.u32 	%r97312, [%rd6383+-12];
	and.b32  	%r97313, %r97312, 2147483646;
	or.b32  	%r97314, %r97313, %r97311;
	ld.local.u32 	%r97315, [%rd6383+-924];
	shr.u32 	%r97316, %r97314, 1;
	and.b32  	%r97317, %r97312, 1;
	setp.eq.b32 	%p11351, %r97317, 1;
	selp.b32 	%r97318, -1727483681, 0, %p11351;
	xor.b32  	%r97319, %r97318, %r97315;
	xor.b32  	%r97320, %r97319, %r97316;
	st.local.u32 	[%rd6383+-16], %r97320;
	and.b32  	%r97321, %r97312, -2147483648;
	ld.local.u32 	%r97322, [%rd6383+-8];
	and.b32  	%r97323, %r97322, 2147483646;
	or.b32  	%r97324, %r97323, %r97321;
	ld.local.u32 	%r97325, [%rd6383+-920];
	shr.u32 	%r97326, %r97324, 1;
	and.b32  	%r97327, %r97322, 1;
	setp.eq.b32 	%p11352, %r97327, 1;
	selp.b32 	%r97328, -1727483681, 0, %p11352;
	xor.b32  	%r97329, %r97328, %r97325;
	xor.b32  	%r97330, %r97329, %r97326;
	st.local.u32 	[%rd6383+-12], %r97330;
	and.b32  	%r97331, %r97322, -2147483648;
	ld.local.u32 	%r97332, [%rd6383+-4];
	and.b32  	%r97333, %r97332, 2147483646;
	or.b32  	%r97334, %r97333, %r97331;
	ld.local.u32 	%r97335, [%rd6383+-916];
	shr.u32 	%r97336, %r97334, 1;
	and.b32  	%r97337, %r97332, 1;
	setp.eq.b32 	%p11353, %r97337, 1;
	selp.b32 	%r97338, -1727483681, 0, %p11353;
	xor.b32  	%r97339, %r97338, %r97335;
	xor.b32  	%r97340, %r97339, %r97336;
	st.local.u32 	[%rd6383+-8], %r97340;
	and.b32  	%r97341, %r97332, -2147483648;
	ld.local.u32 	%r102012, [%rd6383];
	and.b32  	%r97342, %r102012, 2147483646;
	or.b32  	%r97343, %r97342, %r97341;
	ld.local.u32 	%r97344, [%rd6383+-912];
	shr.u32 	%r97345, %r97343, 1;
	and.b32  	%r97346, %r102012, 1;
	setp.eq.b32 	%p11354, %r97346, 1;
	selp.b32 	%r97347, -1727483681, 0, %p11354;
	xor.b32  	%r97348, %r97347, %r97344;
	xor.b32  	%r97349, %r97348, %r97345;
	st.local.u32 	[%rd6383+-4], %r97349;
	add.s32 	%r102011, %r102011, 4;
	add.s64 	%rd6383, %rd6383, 16;
	setp.ne.s32 	%p11355, %r102011, 396;
	@%p11355 bra 	$L__BB3_1398;
	ld.local.u32 	%r97351, [%rd12];
	and.b32  	%r97352, %r97351, -2147483648;
	ld.local.u32 	%r101941, [%rd14];
	and.b32  	%r97353, %r101941, 2147483646;
	or.b32  	%r97354, %r97353, %r97352;
	ld.local.u32 	%r97355, [%rd13];
	shr.u32 	%r97356, %r97354, 1;
	and.b32  	%r97357, %r101941, 1;
	setp.eq.b32 	%p11356, %r97357, 1;
	selp.b32 	%r97358, -1727483681, 0, %p11356;
	xor.b32  	%r97359, %r97358, %r97355;
	xor.b32  	%r97360, %r97359, %r97356;
	st.local.u32 	[%rd12], %r97360;
	mov.b32 	%r102014, 0;
$L__BB3_1400:
	add.s32 	%r102020, %r102014, 1;
	st.local.u32 	[%rd5+2496], %r102020;
	mul.wide.s32 	%rd5936, %r102014, 4;
	add.s64 	%rd5937, %rd5, %rd5936;
	ld.local.u32 	%r97361, [%rd5937];
	shr.u32 	%r97362, %r97361, 11;
	xor.b32  	%r97363, %r97362, %r97361;
	shl.b32 	%r97364, %r97363, 7;
	and.b32  	%r97365, %r97364, -1658038656;
	xor.b32  	%r3122, %r97365, %r97363;
	setp.lt.s32 	%p11357, %r102014, 623;
	@%p11357 bra 	$L__BB3_1406;
	mov.b32 	%r102016, 0;
	mov.u64 	%rd6384, %rd5;
$L__BB3_1402:
	and.b32  	%r97367, %r101941, -2147483648;
	ld.local.u32 	%r97368, [%rd6384+4];
	and.b32  	%r97369, %r97368, 2147483646;
	or.b32  	%r97370, %r97369, %r97367;
	ld.local.u32 	%r97371, [%rd6384+1588];
	shr.u32 	%r97372, %r97370, 1;
	and.b32  	%r97373, %r97368, 1;
	setp.eq.b32 	%p11358, %r97373, 1;
	selp.b32 	%r97374, -1727483681, 0, %p11358;
	xor.b32  	%r97375, %r97374, %r97371;
	xor.b32  	%r97376, %r97375, %r97372;
	st.local.u32 	[%rd6384], %r97376;
	and.b32  	%r97377, %r97368, -2147483648;
	ld.local.u32 	%r97378, [%rd6384+8];
	and.b32  	%r97379, %r97378, 2147483646;
	or.b32  	%r97380, %r97379, %r97377;
	ld.local.u32 	%r97381, [%rd6384+1592];
	shr.u32 	%r97382, %r97380, 1;
	and.b32  	%r97383, %r97378, 1;
	setp.eq.b32 	%p11359, %r97383, 1;
	selp.b32 	%r97384, -1727483681, 0, %p11359;
	xor.b32  	%r97385, %r97384, %r97381;
	xor.b32  	%r97386, %r97385, %r97382;
	st.local.u32 	[%rd6384+4], %r97386;
	and.b32  	%r97387, %r97378, -2147483648;
	ld.local.u32 	%r3125, [%rd6384+12];
	and.b32  	%r97388, %r3125, 2147483646;
	or.b32  	%r97389, %r97388, %r97387;
	ld.local.u32 	%r97390, [%rd6384+1596];
	shr.u32 	%r97391, %r97389, 1;
	and.b32  	%r97392, %r3125, 1;
	setp.eq.b32 	%p11360, %r97392, 1;
	selp.b32 	%r97393, -1727483681, 0, %p11360;
	xor.b32  	%r97394, %r97393, %r97390;
	xor.b32  	%r97395, %r97394, %r97391;
	st.local.u32 	[%rd6384+8], %r97395;
	setp.ne.s32 	%p11361, %r102016, 224;
	@%p11361 bra 	$L__BB3_1423;
	ld.local.u32 	%r102018, [%rd5+908];
	add.s64 	%rd6385, %rd5, 924;
	mov.b32 	%r102017, 0;
$L__BB3_1404:
	and.b32  	%r97406, %r102018, -2147483648;
	ld.local.u32 	%r97407, [%rd6385+-12];
	and.b32  	%r97408, %r97407, 2147483646;
	or.b32  	%r97409, %r97408, %r97406;
	ld.local.u32 	%r97410, [%rd6385+-924];
	shr.u32 	%r97411, %r97409, 1;
	and.b32  	%r97412, %r97407, 1;
	setp.eq.b32 	%p11363, %r97412, 1;
	selp.b32 	%r97413, -1727483681, 0, %p11363;
	xor.b32  	%r97414, %r97413, %r97410;
	xor.b32  	%r97415, %r97414, %r97411;
	st.local.u32 	[%rd6385+-16], %r97415;
	and.b32  	%r97416, %r97407, -2147483648;
	ld.local.u32 	%r97417, [%rd6385+-8];
	and.b32  	%r97418, %r97417, 2147483646;
	or.b32  	%r97419, %r97418, %r97416;
	ld.local.u32 	%r97420, [%rd6385+-920];
	shr.u32 	%r97421, %r97419, 1;
	and.b32  	%r97422, %r97417, 1;
	setp.eq.b32 	%p11364, %r97422, 1;
	selp.b32 	%r97423, -1727483681, 0, %p11364;
	xor.b32  	%r97424, %r97423, %r97420;
	xor.b32  	%r97425, %r97424, %r97421;
	st.local.u32 	[%rd6385+-12], %r97425;
	and.b32  	%r97426, %r97417, -2147483648;
	ld.local.u32 	%r97427, [%rd6385+-4];
	and.b32  	%r97428, %r97427, 2147483646;
	or.b32  	%r97429, %r97428, %r97426;
	ld.local.u32 	%r97430, [%rd6385+-916];
	shr.u32 	%r97431, %r97429, 1;
	and.b32  	%r97432, %r97427, 1;
	setp.eq.b32 	%p11365, %r97432, 1;
	selp.b32 	%r97433, -1727483681, 0, %p11365;
	xor.b32  	%r97434, %r97433, %r97430;
	xor.b32  	%r97435, %r97434, %r97431;
	st.local.u32 	[%rd6385+-8], %r97435;
	and.b32  	%r97436, %r97427, -2147483648;
	ld.local.u32 	%r102018, [%rd6385];
	and.b32  	%r97437, %r102018, 2147483646;
	or.b32  	%r97438, %r97437, %r97436;
	ld.local.u32 	%r97439, [%rd6385+-912];
	shr.u32 	%r97440, %r97438, 1;
	and.b32  	%r97441, %r102018, 1;
	setp.eq.b32 	%p11366, %r97441, 1;
	selp.b32 	%r97442, -1727483681, 0, %p11366;
	xor.b32  	%r97443, %r97442, %r97439;
	xor.b32  	%r97444, %r97443, %r97440;
	st.local.u32 	[%rd6385+-4], %r97444;
	add.s32 	%r102017, %r102017, 4;
	add.s64 	%rd6385, %rd6385, 16;
	setp.ne.s32 	%p11367, %r102017, 396;
	@%p11367 bra 	$L__BB3_1404;
	ld.local.u32 	%r97446, [%rd12];
	and.b32  	%r97447, %r97446, -2147483648;
	ld.local.u32 	%r101941, [%rd14];
	and.b32  	%r97448, %r101941, 2147483646;
	or.b32  	%r97449, %r97448, %r97447;
	ld.local.u32 	%r97450, [%rd13];
	shr.u32 	%r97451, %r97449, 1;
	and.b32  	%r97452, %r101941, 1;
	setp.eq.b32 	%p11368, %r97452, 1;
	selp.b32 	%r97453, -1727483681, 0, %p11368;
	xor.b32  	%r97454, %r97453, %r97450;
	xor.b32  	%r97455, %r97454, %r97451;
	st.local.u32 	[%rd12], %r97455;
	mov.b32 	%r102020, 0;
$L__BB3_1406:
	add.s32 	%r102026, %r102020, 1;
	st.local.u32 	[%rd5+2496], %r102026;
	mul.wide.s32 	%rd5938, %r102020, 4;
	add.s64 	%rd5939, %rd5, %rd5938;
	ld.local.u32 	%r97456, [%rd5939];
	shr.u32 	%r97457, %r97456, 11;
	xor.b32  	%r97458, %r97457, %r97456;
	shl.b32 	%r97459, %r97458, 7;
	and.b32  	%r97460, %r97459, -1658038656;
	xor.b32  	%r3135, %r97460, %r97458;
	setp.lt.s32 	%p11369, %r102020, 623;
	@%p11369 bra 	$L__BB3_1412;
	mov.b32 	%r102022, 0;
	mov.u64 	%rd6386, %rd5;
$L__BB3_1408:
	and.b32  	%r97462, %r101941, -2147483648;
	ld.local.u32 	%r97463, [%rd6386+4];
	and.b32  	%r97464, %r97463, 2147483646;
	or.b32  	%r97465, %r97464, %r97462;
	ld.local.u32 	%r97466, [%rd6386+1588];
	shr.u32 	%r97467, %r97465, 1;
	and.b32  	%r97468, %r97463, 1;
	setp.eq.b32 	%p11370, %r97468, 1;
	selp.b32 	%r97469, -1727483681, 0, %p11370;
	xor.b32  	%r97470, %r97469, %r97466;
	xor.b32  	%r97471, %r97470, %r97467;
	st.local.u32 	[%rd6386], %r97471;
	and.b32  	%r97472, %r97463, -2147483648;
	ld.local.u32 	%r97473, [%rd6386+8];
	and.b32  	%r97474, %r97473, 2147483646;
	or.b32  	%r97475, %r97474, %r97472;
	ld.local.u32 	%r97476, [%rd6386+1592];
	shr.u32 	%r97477, %r97475, 1;
	and.b32  	%r97478, %r97473, 1;
	setp.eq.b32 	%p11371, %r97478, 1;
	selp.b32 	%r97479, -1727483681, 0, %p11371;
	xor.b32  	%r97480, %r97479, %r97476;
	xor.b32  	%r97481, %r97480, %r97477;
	st.local.u32 	[%rd6386+4], %r97481;
	and.b32  	%r97482, %r97473, -2147483648;
	ld.local.u32 	%r3138, [%rd6386+12];
	and.b32  	%r97483, %r3138, 2147483646;
	or.b32  	%r97484, %r97483, %r97482;
	ld.local.u32 	%r97485, [%rd6386+1596];
	shr.u32 	%r97486, %r97484, 1;
	and.b32  	%r97487, %r3138, 1;
	setp.eq.b32 	%p11372, %r97487, 1;
	selp.b32 	%r97488, -1727483681, 0, %p11372;
	xor.b32  	%r97489, %r97488, %r97485;
	xor.b32  	%r97490, %r97489, %r97486;
	st.local.u32 	[%rd6386+8], %r97490;
	setp.ne.s32 	%p11373, %r102022, 224;
	@%p11373 bra 	$L__BB3_1422;
	ld.local.u32 	%r102023, [%rd9];
	mov.b32 	%r102024, 227;
$L__BB3_1410:
	mul.wide.u32 	%rd5940, %r102024, 4;
	add.s64 	%rd5941, %rd5, %rd5940;
	and.b32  	%r97501, %r102023, -2147483648;
	ld.local.u32 	%r97502, [%rd5941+4];
	and.b32  	%r97503, %r97502, 2147483646;
	or.b32  	%r97504, %r97503, %r97501;
	ld.local.u32 	%r97505, [%rd5941+-908];
	shr.u32 	%r97506, %r97504, 1;
	and.b32  	%r97507, %r97502, 1;
	setp.eq.b32 	%p11375, %r97507, 1;
	selp.b32 	%r97508, -1727483681, 0, %p11375;
	xor.b32  	%r97509, %r97508, %r97505;
	xor.b32  	%r97510, %r97509, %r97506;
	st.local.u32 	[%rd5941], %r97510;
	and.b32  	%r97511, %r97502, -2147483648;
	ld.local.u32 	%r97512, [%rd5941+8];
	and.b32  	%r97513, %r97512, 2147483646;
	or.b32  	%r97514, %r97513, %r97511;
	ld.local.u32 	%r97515, [%rd5941+-904];
	shr.u32 	%r97516, %r97514, 1;
	and.b32  	%r97517, %r97512, 1;
	setp.eq.b32 	%p11376, %r97517, 1;
	selp.b32 	%r97518, -1727483681, 0, %p11376;
	xor.b32  	%r97519, %r97518, %r97515;
	xor.b32  	%r97520, %r97519, %r97516;
	st.local.u32 	[%rd5941+4], %r97520;
	and.b32  	%r97521, %r97512, -2147483648;
	ld.local.u32 	%r97522, [%rd5941+12];
	and.b32  	%r97523, %r97522, 2147483646;
	or.b32  	%r97524, %r97523, %r97521;
	ld.local.u32 	%r97525, [%rd5941+-900];
	shr.u32 	%r97526, %r97524, 1;
	and.b32  	%r97527, %r97522, 1;
	setp.eq.b32 	%p11377, %r97527, 1;
	selp.b32 	%r97528, -1727483681, 0, %p11377;
	xor.b32  	%r97529, %r97528, %r97525;
	xor.b32  	%r97530, %r97529, %r97526;
	st.local.u32 	[%rd5941+8], %r97530;
	and.b32  	%r97531, %r97522, -2147483648;
	add.s32 	%r102024, %r102024, 4;
	ld.local.u32 	%r102023, [%rd5941+16];
	and.b32  	%r97532, %r102023, 2147483646;
	or.b32  	%r97533, %r97532, %r97531;
	ld.local.u32 	%r97534, [%rd5941+-896];
	shr.u32 	%r97535, %r97533, 1;
	and.b32  	%r97536, %r102023, 1;
	setp.eq.b32 	%p11378, %r97536, 1;
	selp.b32 	%r97537, -1727483681, 0, %p11378;
	xor.b32  	%r97538, %r97537, %r97534;
	xor.b32  	%r97539, %r97538, %r97535;
	st.local.u32 	[%rd5941+12], %r97539;
	setp.ne.s32 	%p11379, %r102024, 623;
	@%p11379 bra 	$L__BB3_1410;
	ld.local.u32 	%r97541, [%rd5+2492];
	and.b32  	%r97542, %r97541, -2147483648;
	ld.local.u32 	%r101941, [%rd5];
	and.b32  	%r97543, %r101941, 2147483646;
	or.b32  	%r97544, %r97543, %r97542;
	ld.local.u32 	%r97545, [%rd5+1584];
	shr.u32 	%r97546, %r97544, 1;
	and.b32  	%r97547, %r101941, 1;
	setp.eq.b32 	%p11380, %r97547, 1;
	selp.b32 	%r97548, -1727483681, 0, %p11380;
	xor.b32  	%r97549, %r97548, %r97545;
	xor.b32  	%r97550, %r97549, %r97546;
	st.local.u32 	[%rd5+2492], %r97550;
	mov.b32 	%r102026, 0;
$L__BB3_1412:
	setp.gt.u32 	%p11382, %r15025, %r15026;
	add.s32 	%r102035, %r102026, 1;
	st.local.u32 	[%rd5+2496], %r102035;
	mul.wide.s32 	%rd5942, %r102026, 4;
	add.s64 	%rd5943, %rd5, %rd5942;
	ld.local.u32 	%r97551, [%rd5943];
	shr.u32 	%r97552, %r97551, 11;
	xor.b32  	%r97553, %r97552, %r97551;
	shl.b32 	%r97554, %r97553, 7;
	and.b32  	%r97555, %r97554, -1658038656;
	xor.b32  	%r97556, %r97555, %r97553;
	shl.b32 	%r97557, %r97556, 15;
	and.b32  	%r97558, %r97557, -402653184;
	xor.b32  	%r97559, %r97558, %r97556;
	shr.u32 	%r97560, %r97559, 27;
	shl.b32 	%r97561, %r3096, 15;
	and.b32  	%r97562, %r97561, -402653184;
	xor.b32  	%r97563, %r97562, %r3096;
	shr.u32 	%r97564, %r97563, 7;
	and.b32  	%r97565, %r97564, 32505856;
	shl.b32 	%r97566, %r3109, 15;
	and.b32  	%r97567, %r97566, -402653184;
	xor.b32  	%r97568, %r97567, %r3109;
	shr.u32 	%r97569, %r97568, 12;
	and.b32  	%r97570, %r97569, 1015808;
	or.b32  	%r97571, %r97570, %r97565;
	shl.b32 	%r97572, %r3122, 15;
	and.b32  	%r97573, %r97572, -402653184;
	xor.b32  	%r97574, %r97573, %r3122;
	shr.u32 	%r97575, %r97574, 17;
	and.b32  	%r97576, %r97575, 31744;
	or.b32  	%r97577, %r97571, %r97576;
	shl.b32 	%r97578, %r3135, 15;
	and.b32  	%r97579, %r97578, -402653184;
	xor.b32  	%r97580, %r97579, %r3135;
	shr.u32 	%r97581, %r97580, 22;
	and.b32  	%r97582, %r97581, 992;
	or.b32  	%r97583, %r97577, %r97582;
	or.b32  	%r102030, %r97583, %r97560;
	mov.pred 	%p11883, 0;
	@%p11382 bra 	$L__BB3_1421;
	mov.pred 	%p11883, 0;
	mov.u32 	%r102029, %r15025;
$L__BB3_1414:
	shl.b32 	%r3155, %r102030, 5;
	setp.lt.s32 	%p11384, %r102035, 624;
	@%p11384 bra 	$L__BB3_1420;
	mov.b32 	%r102032, 0;
$L__BB3_1416:
	mul.wide.u32 	%rd5944, %r102032, 4;
	add.s64 	%rd662, %rd5, %rd5944;
	and.b32  	%r97585, %r101941, -2147483648;
	ld.local.u32 	%r97586, [%rd662+4];
	and.b32  	%r97587, %r97586, 2147483646;
	or.b32  	%r97588, %r97587, %r97585;
	ld.local.u32 	%r97589, [%rd662+1588];
	shr.u32 	%r97590, %r97588, 1;
	and.b32  	%r97591, %r97586, 1;
	setp.eq.b32 	%p11385, %r97591, 1;
	selp.b32 	%r97592, -1727483681, 0, %p11385;
	xor.b32  	%r97593, %r97592, %r97589;
	xor.b32  	%r97594, %r97593, %r97590;
	st.local.u32 	[%rd662], %r97594;
	and.b32  	%r97595, %r97586, -2147483648;
	ld.local.u32 	%r97596, [%rd662+8];
	and.b32  	%r97597, %r97596, 2147483646;
	or.b32  	%r97598, %r97597, %r97595;
	ld.local.u32 	%r97599, [%rd662+1592];
	shr.u32 	%r97600, %r97598, 1;
	and.b32  	%r97601, %r97596, 1;
	setp.eq.b32 	%p11386, %r97601, 1;
	selp.b32 	%r97602, -1727483681, 0, %p11386;
	xor.b32  	%r97603, %r97602, %r97599;
	xor.b32  	%r97604, %r97603, %r97600;
	st.local.u32 	[%rd662+4], %r97604;
	and.b32  	%r97605, %r97596, -2147483648;
	ld.local.u32 	%r3158, [%rd662+12];
	and.b32  	%r97606, %r3158, 2147483646;
	or.b32  	%r97607, %r97606, %r97605;
	ld.local.u32 	%r97608, [%rd662+1596];
	shr.u32 	%r97609, %r97607, 1;
	and.b32  	%r97610, %r3158, 1;
	setp.eq.b32 	%p11387, %r97610, 1;
	selp.b32 	%r97611, -1727483681, 0, %p11387;
	xor.b32  	%r97612, %r97611, %r97608;
	xor.b32  	%r97613, %r97612, %r97609;
	st.local.u32 	[%rd662+8], %r97613;
	setp.ne.s32 	%p11388, %r102032, 224;
	@%p11388 bra 	$L__BB3_7195;
	ld.local.u32 	%r102033, [%rd9];
	mov.b32 	%r102034, 227;
$L__BB3_1418:
	mul.wide.u32 	%rd5945, %r102034, 4;
	add.s64 	%rd5946, %rd5, %rd5945;
	and.b32  	%r97624, %r102033, -2147483648;
	ld.local.u32 	%r97625, [%rd5946+4];
	and.b32  	%r97626, %r97625, 2147483646;
	or.b32  	%r97627, %r97626, %r97624;
	ld.local.u32 	%r97628, [%rd5946+-908];
	shr.u32 	%r97629, %r97627, 1;
	and.b32  	%r97630, %r97625, 1;
	setp.eq.b32 	%p11390, %r97630, 1;
	selp.b32 	%r97631, -1727483681, 0, %p11390;
	xor.b32  	%r97632, %r97631, %r97628;
	xor.b32  	%r97633, %r97632, %r97629;
	st.local.u32 	[%rd5946], %r97633;
	and.b32  	%r97634, %r97625, -2147483648;
	ld.local.u32 	%r97635, [%rd5946+8];
	and.b32  	%r97636, %r97635, 2147483646;
	or.b32  	%r97637, %r97636, %r97634;
	ld.local.u32 	%r97638, [%rd5946+-904];
	shr.u32 	%r97639, %r97637, 1;
	and.b32  	%r97640, %r97635, 1;
	setp.eq.b32 	%p11391, %r97640, 1;
	selp.b32 	%r97641, -1727483681, 0, %p11391;
	xor.b32  	%r97642, %r97641, %r97638;
	xor.b32  	%r97643, %r97642, %r97639;
	st.local.u32 	[%rd5946+4], %r97643;
	and.b32  	%r97644, %r97635, -2147483648;
	ld.local.u32 	%r97645, [%rd5946+12];
	and.b32  	%r97646, %r97645, 2147483646;
	or.b32  	%r97647, %r97646, %r97644;
	ld.local.u32 	%r97648, [%rd5946+-900];
	shr.u32 	%r97649, %r97647, 1;
	and.b32  	%r97650, %r97645, 1;
	setp.eq.b32 	%p11392, %r97650, 1;
	selp.b32 	%r97651, -1727483681, 0, %p11392;
	xor.b32  	%r97652, %r97651, %r97648;
	xor.b32  	%r97653, %r97652, %r97649;
	st.local.u32 	[%rd5946+8], %r97653;
	and.b32  	%r97654, %r97645, -2147483648;
	add.s32 	%r102034, %r102034, 4;
	ld.local.u32 	%r102033, [%rd5946+16];
	and.b32  	%r97655, %r102033, 2147483646;
	or.b32  	%r97656, %r97655, %r97654;
	ld.local.u32 	%r97657, [%rd5946+-896];
	shr.u32 	%r97658, %r97656, 1;
	and.b32  	%r97659, %r102033, 1;
	setp.eq.b32 	%p11393, %r97659, 1;
	selp.b32 	%r97660, -1727483681, 0, %p11393;
	xor.b32  	%r97661, %r97660, %r97657;
	xor.b32  	%r97662, %r97661, %r97658;
	st.local.u32 	[%rd5946+12], %r97662;
	setp.ne.s32 	%p11394, %r102034, 623;
	@%p11394 bra 	$L__BB3_1418;
	ld.local.u32 	%r97664, [%rd5+2492];
	and.b32  	%r97665, %r97664, -2147483648;
	ld.local.u32 	%r101941, [%rd5];
	and.b32  	%r97666, %r101941, 2147483646;
	or.b32  	%r97667, %r97666, %r97665;
	ld.local.u32 	%r97668, [%rd5+1584];
	shr.u32 	%r97669, %r97667, 1;
	and.b32  	%r97670, %r101941, 1;
	setp.eq.b32 	%p11395, %r97670, 1;
	selp.b32 	%r97671, -1727483681, 0, %p11395;
	xor.b32  	%r97672, %r97671, %r97668;
	xor.b32  	%r97673, %r97672, %r97669;
	st.local.u32 	[%rd5+2492], %r97673;
	mov.b32 	%r102035, 0;
$L__BB3_1420:
	add.s32 	%r3167, %r102035, 1;
	st.local.u32 	[%rd5+2496], %r3167;
	mul.wide.s32 	%rd5947, %r102035, 4;
	add.s64 	%rd5948, %rd5, %rd5947;
	ld.local.u32 	%r97674, [%rd5948];
	shr.u32 	%r97675, %r97674, 11;
	xor.b32  	%r97676, %r97675, %r97674;
	shl.b32 	%r97677, %r97676, 7;
	and.b32  	%r97678, %r97677, -1658038656;
	xor.b32  	%r97679, %r97678, %r97676;
	shl.b32 	%r97680, %r97679, 15;
	and.b32  	%r97681, %r97680, -402653184;
	xor.b32  	%r97682, %r97681, %r97679;
	shr.u32 	%r97683, %r97682, 27;
	and.b32  	%r97685, %r3155, 1073741792;
	or.b32  	%r102030, %r97683, %r97685;
	setp.eq.s32 	%p11396, %r102030, %r15022;
	or.pred  	%p11883, %p11883, %p11396;
	add.s32 	%r102029, %r102029, 1;
	setp.gt.u32 	%p11397, %r102029, %r15026;
	mov.u32 	%r102035, %r3167;
	@%p11397 bra 	$L__BB3_1421;
	bra.uni 	$L__BB3_1414;
$L__BB3_1421:
	and.pred  	%p91, %p11881, %p11883;
	mov.b32 	%r97687, 624;
	st.local.u32 	[%rd5+2496], %r97687;
	st.local.u32 	[%rd5], %r22;
	mov.b32 	%r102038, 1;
	mov.u32 	%r102037, %r22;
	bra.uni 	$L__BB3_1435;
$L__BB3_1422:
	and.b32  	%r97491, %r3138, -2147483648;
	add.s32 	%r102022, %r102022, 4;
	add.s64 	%rd663, %rd6386, 16;
	ld.local.u32 	%r101941, [%rd6386+16];
	and.b32  	%r97492, %r101941, 2147483646;
	or.b32  	%r97493, %r97492, %r97491;
	ld.local.u32 	%r97494, [%rd6386+1600];
	shr.u32 	%r97495, %r97493, 1;
	and.b32  	%r97496, %r101941, 1;
	setp.eq.b32 	%p11374, %r97496, 1;
	selp.b32 	%r97497, -1727483681, 0, %p11374;
	xor.b32  	%r97498, %r97497, %r97494;
	xor.b32  	%r97499, %r97498, %r97495;
	st.local.u32 	[%rd6386+12], %r97499;
	mov.u64 	%rd6386, %rd663;
	bra.uni 	$L__BB3_1408;
$L__BB3_1423:
	and.b32  	%r97396, %r3125, -2147483648;
	add.s32 	%r102016, %r102016, 4;
	add.s64 	%rd664, %rd6384, 16;
	ld.local.u32 	%r101941, [%rd6384+16];
	and.b32  	%r97397, %r101941, 2147483646;
	or.b32  	%r97398, %r97397, %r97396;
	ld.local.u32 	%r97399, [%rd6384+1600];
	shr.u32 	%r97400, %r97398, 1;
	and.b32  	%r97401, %r101941, 1;
	setp.eq.b32 	%p11362, %r97401, 1;
	selp.b32 	%r97402, -1727483681, 0, %p11362;
	xor.b32  	%r97403, %r97402, %r97399;
	xor.b32  	%r97404, %r97403, %r97400;
	st.local.u32 	[%rd6384+12], %r97404;
	mov.u64 	%rd6384, %rd664;
	bra.uni 	$L__BB3_1402;
$L__BB3_1424:
	and.b32  	%r97301, %r3112, -2147483648;
	add.s32 	%r102010, %r102010, 4;
	add.s64 	%rd665, %rd6382, 16;
	ld.local.u32 	%r101941, [%rd6382+16];
	and.b32  	%r97302, %r101941, 2147483646;
	or.b32  	%r97303, %r97302, %r97301;
	ld.local.u32 	%r97304, [%rd6382+1600];
	shr.u32 	%r97305, %r97303, 1;
	and.b32  	%r97306, %r101941, 1;
	setp.eq.b32 	%p11350, %r97306, 1;
	selp.b32 	%r97307, -1727483681, 0, %p11350;
	xor.b32  	%r97308, %r97307, %r97304;
	xor.b32  	%r97309, %r97308, %r97305;
	st.local.u32 	[%rd6382+12], %r97309;
	mov.u64 	%rd6382, %rd665;
	bra.uni 	$L__BB3_1396;
$L__BB3_1425:
	and.b32  	%r97206, %r3099, -2147483648;
	add.s32 	%r102004, %r102004, 4;
	add.s64 	%rd666, %rd6380, 16;
	ld.local.u32 	%r101941, [%rd6380+16];
	and.b32  	%r97207, %r101941, 2147483646;
	or.b32  	%r97208, %r97207, %r97206;
	ld.local.u32 	%r97209, [%rd6380+1600];
	shr.u32 	%r97210, %r97208, 1;
	and.b32  	%r97211, %r101941, 1;
	setp.eq.b32 	%p11338, %r97211, 1;
	selp.b32 	%r97212, -1727483681, 0, %p11338;
	xor.b32  	%r97213, %r97212, %r97209;
	xor.b32  	%r97214, %r97213, %r97210;
	st.local.u32 	[%rd6380+12], %r97214;
	mov.u64 	%rd6380, %rd666;
	bra.uni 	$L__BB3_1390;
$L__BB3_1426:
	and.b32  	%r97111, %r3086, -2147483648;
	add.s32 	%r101998, %r101998, 4;
	add.s64 	%rd667, %rd6378, 16;
	ld.local.u32 	%r101941, [%rd6378+16];
	and.b32  	%r97112, %r101941, 2147483646;
	or.b32  	%r97113, %r97112, %r97111;
	ld.local.u32 	%r97114, [%rd6378+1600];
	shr.u32 	%r97115, %r97113, 1;
	and.b32  	%r97116, %r101941, 1;
	setp.eq.b32 	%p11326, %r97116, 1;
	selp.b32 	%r97117, -1727483681, 0, %p11326;
	xor.b32  	%r97118, %r97117, %r97114;
	xor.b32  	%r97119, %r97118, %r97115;
	st.local.u32 	[%rd6378+12], %r97119;
	mov.u64 	%rd6378, %rd667;
	bra.uni 	$L__BB3_1384;
$L__BB3_1427:
	and.b32  	%r97021, %r3071, -2147483648;
	add.s32 	%r101990, %r101990, 4;
	add.s64 	%rd668, %rd6377, 16;
	ld.local.u32 	%r101941, [%rd6377+16];
	and.b32  	%r97022, %r101941, 2147483646;
	or.b32  	%r97023, %r97022, %r97021;
	ld.local.u32 	%r97024, [%rd6377+1600];
	shr.u32 	%r97025, %r97023, 1;
	and.b32  	%r97026, %r101941, 1;
	setp.eq.b32 	%p11313, %r97026, 1;
	selp.b32 	%r97027, -1727483681, 0, %p11313;
	xor.b32  	%r97028, %r97027, %r97024;
	xor.b32  	%r97029, %r97028, %r97025;
	st.local.u32 	[%rd6377+12], %r97029;
	mov.u64 	%rd6377, %rd668;
	bra.uni 	$L__BB3_1377;
$L__BB3_1428:
	and.b32  	%r96795, %r3031, -2147483648;
	add.s32 	%r101969, %r101969, 4;
	add.s64 	%rd669, %rd6376, 16;
	ld.local.u32 	%r101941, [%rd6376+16];
	and.b32  	%r96796, %r101941, 2147483646;
	or.b32  	%r96797, %r96796, %r96795;
	ld.local.u32 	%r96798, [%rd6376+1600];
	shr.u32 	%r96799, %r96797, 1;
	and.b32  	%r96800, %r101941, 1;
	setp.eq.b32 	%p11283, %r96800, 1;
	selp.b32 	%r96801, -1727483681, 0, %p11283;
	xor.b32  	%r96802, %r96801, %r96798;
	xor.b32  	%r96803, %r96802, %r96799;
	st.local.u32 	[%rd6376+12], %r96803;
	mov.u64 	%rd6376, %rd669;
	bra.uni 	$L__BB3_1360;
$L__BB3_1429:
	and.b32  	%r96700, %r3018, -2147483648;
	add.s32 	%r101963, %r101963, 4;
	add.s64 	%rd670, %rd6374, 16;
	ld.local.u32 	%r101941, [%rd6374+16];
	and.b32  	%r96701, %r101941, 2147483646;
	or.b32  	%r96702, %r96701, %r96700;
	ld.local.u32 	%r96703, [%rd6374+1600];
	shr.u32 	%r96704, %r96702, 1;
	and.b32  	%r96705, %r101941, 1;
	setp.eq.b32 	%p11271, %r96705, 1;
	selp.b32 	%r96706, -1727483681, 0, %p11271;
	xor.b32  	%r96707, %r96706, %r96703;
	xor.b32  	%r96708, %r96707, %r96704;
	st.local.u32 	[%rd6374+12], %r96708;
	mov.u64 	%rd6374, %rd670;
	bra.uni 	$L__BB3_1354;
$L__BB3_1430:
	and.b32  	%r96605, %r3005, -2147483648;
	add.s32 	%r101957, %r101957, 4;
	add.s64 	%rd671, %rd6372, 16;
	ld.local.u32 	%r101941, [%rd6372+16];
	and.b32  	%r96606, %r101941, 2147483646;
	or.b32  	%r96607, %r96606, %r96605;
	ld.local.u32 	%r96608, [%rd6372+1600];
	shr.u32 	%r96609, %r96607, 1;
	and.b32  	%r96610, %r101941, 1;
	setp.eq.b32 	%p11259, %r96610, 1;
	selp.b32 	%r96611, -1727483681, 0, %p11259;
	xor.b32  	%r96612, %r96611, %r96608;
	xor.b32  	%r96613, %r96612, %r96609;
	st.local.u32 	[%rd6372+12], %r96613;
	mov.u64 	%rd6372, %rd671;
	bra.uni 	$L__BB3_1348;
$L__BB3_1431:
	and.b32  	%r96510, %r2992, -2147483648;
	add.s32 	%r101951, %r101951, 4;
	add.s64 	%rd672, %rd6370, 16;
	ld.local.u32 	%r101941, [%rd6370+16];
	and.b32  	%r96511, %r101941, 2147483646;
	or.b32  	%r96512, %r96511, %r96510;
	ld.local.u32 	%r96513, [%rd6370+1600];
	shr.u32 	%r96514, %r96512, 1;
	and.b32  	%r96515, %r101941, 1;
	setp.eq.b32 	%p11247, %r96515, 1;
	selp.b32 	%r96516, -1727483681, 0, %p11247;
	xor.b32  	%r96517, %r96516, %r96513;
	xor.b32  	%r96518, %r96517, %r96514;
	st.local.u32 	[%rd6370+12], %r96518;
	mov.u64 	%rd6370, %rd672;
	bra.uni 	$L__BB3_1342;
$L__BB3_1432:
	and.b32  	%r96415, %r2979, -2147483648;
	add.s32 	%r101945, %r101945, 4;
	add.s64 	%rd673, %rd6368, 16;
	ld.local.u32 	%r101941, [%rd6368+16];
	and.b32  	%r96416, %r101941, 2147483646;
	or.b32  	%r96417, %r96416, %r96415;
	ld.local.u32 	%r96418, [%rd6368+1600];
	shr.u32 	%r96419, %r96417, 1;
	and.b32  	%r96420, %r101941, 1;
	setp.eq.b32 	%p11235, %r96420, 1;
	selp.b32 	%r96421, -1727483681, 0, %p11235;
	xor.b32  	%r96422, %r96421, %r96418;
	xor.b32  	%r96423, %r96422, %r96419;
	st.local.u32 	[%rd6368+12], %r96423;
	mov.u64 	%rd6368, %rd673;
	bra.uni 	$L__BB3_1336;
$L__BB3_1433:
	and.b32  	%r96325, %r2964, -2147483648;
	add.s32 	%r101937, %r101937, 4;
	add.s64 	%rd674, %rd6367, 16;
	ld.local.u32 	%r101941, [%rd6367+16];
	and.b32  	%r96326, %r101941, 2147483646;
	or.b32  	%r96327, %r96326, %r96325;
	ld.local.u32 	%r96328, [%rd6367+1600];
	shr.u32 	%r96329, %r96327, 1;
	and.b32  	%r96330, %r101941, 1;
	setp.eq.b32 	%p11222, %r96330, 1;
	selp.b32 	%r96331, -1727483681, 0, %p11222;
	xor.b32  	%r96332, %r96331, %r96328;
	xor.b32  	%r96333, %r96332, %r96329;
	st.local.u32 	[%rd6367+12], %r96333;
	mov.u64 	%rd6367, %rd674;
	bra.uni 	$L__BB3_1329;
$L__BB3_1434:
	shr.u32 	%r97698, %r3200, 30;
	xor.b32  	%r97699, %r97698, %r3200;
	mad.lo.s32 	%r102037, %r97699, 1812433253, %r3201;
	st.local.u32 	[%rd675+12], %r102037;
	add.s32 	%r102038, %r102038, 4;
$L__BB3_1435:
	shr.u32 	%r97688, %r102037, 30;
	xor.b32  	%r97689, %r97688, %r102037;
	mad.lo.s32 	%r97690, %r97689, 1812433253, %r102038;
	mul.wide.u32 	%rd5949, %r102038, 4;
	add.s64 	%rd675, %rd5, %rd5949;
	st.local.u32 	[%rd675], %r97690;
	shr.u32 	%r97691, %r97690, 30;
	xor.b32  	%r97692, %r97691, %r97690;
	mad.lo.s32 	%r97693, %r97692, 1812433253, %r102038;
	add.s32 	%r97694, %r97693, 1;
	st.local.u32 	[%rd675+4], %r97694;
	shr.u32 	%r97695, %r97694, 30;
	xor.b32  	%r97696, %r97695, %r97694;
	mad.lo.s32 	%r97697, %r97696, 1812433253, %r102038;
	add.s32 	%r3200, %r97697, 2;
	st.local.u32 	[%rd675+8], %r3200;
	add.s32 	%r3201, %r102038, 3;
	setp.ne.s32 	%p11398, %r3201, 624;
	@%p11398 bra 	$L__BB3_1434;
	setp.lt.s32 	%p11399, %r15023, -62;
	ld.local.u32 	%r102046, [%rd5+2496];
	mov.u32 	%r102047, %r22;
	@%p11399 bra 	$L__BB3_1445;
	mov.b32 	%r102041, 0;
	mov.u32 	%r102047, %r22;
$L__BB3_1438:
	setp.lt.s32 	%p11400, %r102046, 624;
	@%p11400 bra 	$L__BB3_1444;
	mov.b32 	%r102043, 0;
	mov.u64 	%rd6387, %rd5;
$L__BB3_1440:
	and.b32  	%r97702, %r102047, -2147483648;
	ld.local.u32 	%r97703, [%rd6387+4];
	and.b32  	%r97704, %r97703, 2147483646;
	or.b32  	%r97705, %r97704, %r97702;
	ld.local.u32 	%r97706, [%rd6387+1588];
	shr.u32 	%r97707, %r97705, 1;
	and.b32  	%r97708, %r97703, 1;
	setp.eq.b32 	%p11401, %r97708, 1;
	selp.b32 	%r97709, -1727483681, 0, %p11401;
	xor.b32  	%r97710, %r97709, %r97706;
	xor.b32  	%r97711, %r97710, %r97707;
	st.local.u32 	[%rd6387], %r97711;
	and.b32  	%r97712, %r97703, -2147483648;
	ld.local.u32 	%r97713, [%rd6387+8];
	and.b32  	%r97714, %r97713, 2147483646;
	or.b32  	%r97715, %r97714, %r97712;
	ld.local.u32 	%r97716, [%rd6387+1592];
	shr.u32 	%r97717, %r97715, 1;
	and.b32  	%r97718, %r97713, 1;
	setp.eq.b32 	%p11402, %r97718, 1;
	selp.b32 	%r97719, -1727483681, 0, %p11402;
	xor.b32  	%r97720, %r97719, %r97716;
	xor.b32  	%r97721, %r97720, %r97717;
	st.local.u32 	[%rd6387+4], %r97721;
	and.b32  	%r97722, %r97713, -2147483648;
	ld.local.u32 	%r3208, [%rd6387+12];
	and.b32  	%r97723, %r3208, 2147483646;
	or.b32  	%r97724, %r97723, %r97722;
	ld.local.u32 	%r97725, [%rd6387+1596];
	shr.u32 	%r97726, %r97724, 1;
	and.b32  	%r97727, %r3208, 1;
	setp.eq.b32 	%p11403, %r97727, 1;
	selp.b32 	%r97728, -1727483681, 0, %p11403;
	xor.b32  	%r97729, %r97728, %r97725;
	xor.b32  	%r97730, %r97729, %r97726;
	st.local.u32 	[%rd6387+8], %r97730;
	setp.ne.s32 	%p11404, %r102043, 224;
	@%p11404 bra 	$L__BB3_1544;
	ld.local.u32 	%r102044, [%rd9];
	mov.b32 	%r102045, 227;
$L__BB3_1442:
	mul.wide.u32 	%rd5950, %r102045, 4;
	add.s64 	%rd5951, %rd5, %rd5950;
	and.b32  	%r97741, %r102044, -2147483648;
	ld.local.u32 	%r97742, [%rd5951+4];
	and.b32  	%r97743, %r97742, 2147483646;
	or.b32  	%r97744, %r97743, %r97741;
	ld.local.u32 	%r97745, [%rd5951+-908];
	shr.u32 	%r97746, %r97744, 1;
	and.b32  	%r97747, %r97742, 1;
	setp.eq.b32 	%p11406, %r97747, 1;
	selp.b32 	%r97748, -1727483681, 0, %p11406;
	xor.b32  	%r97749, %r97748, %r97745;
	xor.b32  	%r97750, %r97749, %r97746;
	st.local.u32 	[%rd5951], %r97750;
	and.b32  	%r97751, %r97742, -2147483648;
	ld.local.u32 	%r97752, [%rd5951+8];
	and.b32  	%r97753, %r97752, 2147483646;
	or.b32  	%r97754, %r97753, %r97751;
	ld.local.u32 	%r97755, [%rd5951+-904];
	shr.u32 	%r97756, %r97754, 1;
	and.b32  	%r97757, %r97752, 1;
	setp.eq.b32 	%p11407, %r97757, 1;
	selp.b32 	%r97758, -1727483681, 0, %p11407;
	xor.b32  	%r97759, %r97758, %r97755;
	xor.b32  	%r97760, %r97759, %r97756;
	st.local.u32 	[%rd5951+4], %r97760;
	and.b32  	%r97761, %r97752, -2147483648;
	ld.local.u32 	%r97762, [%rd5951+12];
	and.b32  	%r97763, %r97762, 2147483646;
	or.b32  	%r97764, %r97763, %r97761;
	ld.local.u32 	%r97765, [%rd5951+-900];
	shr.u32 	%r97766, %r97764, 1;
	and.b32  	%r97767, %r97762, 1;
	setp.eq.b32 	%p11408, %r97767, 1;
	selp.b32 	%r97768, -1727483681, 0, %p11408;
	xor.b32  	%r97769, %r97768, %r97765;
	xor.b32  	%r97770, %r97769, %r97766;
	st.local.u32 	[%rd5951+8], %r97770;
	and.b32  	%r97771, %r97762, -2147483648;
	add.s32 	%r102045, %r102045, 4;
	ld.local.u32 	%r102044, [%rd5951+16];
	and.b32  	%r97772, %r102044, 2147483646;
	or.b32  	%r97773, %r97772, %r97771;
	ld.local.u32 	%r97774, [%rd5951+-896];
	shr.u32 	%r97775, %r97773, 1;
	and.b32  	%r97776, %r102044, 1;
	setp.eq.b32 	%p11409, %r97776, 1;
	selp.b32 	%r97777, -1727483681, 0, %p11409;
	xor.b32  	%r97778, %r97777, %r97774;
	xor.b32  	%r97779, %r97778, %r97775;
	st.local.u32 	[%rd5951+12], %r97779;
	setp.ne.s32 	%p11410, %r102045, 623;
	@%p11410 bra 	$L__BB3_1442;
	ld.local.u32 	%r97781, [%rd5+2492];
	and.b32  	%r97782, %r97781, -2147483648;
	ld.local.u32 	%r102047, [%rd5];
	and.b32  	%r97783, %r102047, 2147483646;
	or.b32  	%r97784, %r97783, %r97782;
	ld.local.u32 	%r97785, [%rd5+1584];
	shr.u32 	%r97786, %r97784, 1;
	and.b32  	%r97787, %r102047, 1;
	setp.eq.b32 	%p11411, %r97787, 1;
	selp.b32 	%r97788, -1727483681, 0, %p11411;
	xor.b32  	%r97789, %r97788, %r97785;
	xor.b32  	%r97790, %r97789, %r97786;
	st.local.u32 	[%rd5+2492], %r97790;
	mov.b32 	%r102046, 0;
$L__BB3_1444:
	add.s32 	%r102046, %r102046, 1;
	st.local.u32 	[%rd5+2496], %r102046;
	add.s32 	%r3218, %r102041, 1;
	setp.ne.s32 	%p11412, %r102041, %r25;
	mov.u32 	%r102041, %r3218;
	@%p11412 bra 	$L__BB3_1438;
$L__BB3_1445:
	setp.lt.s32 	%p11413, %r102046, 624;
	@%p11413 bra 	$L__BB3_1451;
	mov.b32 	%r102051, 0;
	mov.u64 	%rd6388, %rd5;
$L__BB3_1447:
	and.b32  	%r97792, %r102047, -2147483648;
	ld.local.u32 	%r97793, [%rd6388+4];
	and.b32  	%r97794, %r97793, 2147483646;
	or.b32  	%r97795, %r97794, %r97792;
	ld.local.u32 	%r97796, [%rd6388+1588];
	shr.u32 	%r97797, %r97795, 1;
	and.b32  	%r97798, %r97793, 1;
	setp.eq.b32 	%p11414, %r97798, 1;
	selp.b32 	%r97799, -1727483681, 0, %p11414;
	xor.b32  	%r97800, %r97799, %r97796;
	xor.b32  	%r97801, %r97800, %r97797;
	st.local.u32 	[%rd6388], %r97801;
	and.b32  	%r97802, %r97793, -2147483648;
	ld.local.u32 	%r97803, [%rd6388+8];
	and.b32  	%r97804, %r97803, 2147483646;
	or.b32  	%r97805, %r97804, %r97802;
	ld.local.u32 	%r97806, [%rd6388+1592];
	shr.u32 	%r97807, %r97805, 1;
	and.b32  	%r97808, %r97803, 1;
	setp.eq.b32 	%p11415, %r97808, 1;
	selp.b32 	%r97809, -1727483681, 0, %p11415;
	xor.b32  	%r97810, %r97809, %r97806;
	xor.b32  	%r97811, %r97810, %r97807;
	st.local.u32 	[%rd6388+4], %r97811;
	and.b32  	%r97812, %r97803, -2147483648;
	ld.local.u32 	%r3223, [%rd6388+12];
	and.b32  	%r97813, %r3223, 2147483646;
	or.b32  	%r97814, %r97813, %r97812;
	ld.local.u32 	%r97815, [%rd6388+1596];
	shr.u32 	%r97816, %r97814, 1;
	and.b32  	%r97817, %r3223, 1;
	setp.eq.b32 	%p11416, %r97817, 1;
	selp.b32 	%r97818, -1727483681, 0, %p11416;
	xor.b32  	%r97819, %r97818, %r97815;
	xor.b32  	%r97820, %r97819, %r97816;
	st.local.u32 	[%rd6388+8], %r97820;
	setp.ne.s32 	%p11417, %r102051, 224;
	@%p11417 bra 	$L__BB3_1543;
	ld.local.u32 	%r102053, [%rd5+908];
	add.s64 	%rd6389, %rd5, 924;
	mov.b32 	%r102052, 0;
$L__BB3_1449:
	and.b32  	%r97831, %r102053, -2147483648;
	ld.local.u32 	%r97832, [%rd6389+-12];
	and.b32  	%r97833, %r97832, 2147483646;
	or.b32  	%r97834, %r97833, %r97831;
	ld.local.u32 	%r97835, [%rd6389+-924];
	shr.u32 	%r97836, %r97834, 1;
	and.b32  	%r97837, %r97832, 1;
	setp.eq.b32 	%p11419, %r97837, 1;
	selp.b32 	%r97838, -1727483681, 0, %p11419;
	xor.b32  	%r97839, %r97838, %r97835;
	xor.b32  	%r97840, %r97839, %r97836;
	st.local.u32 	[%rd6389+-16], %r97840;
	and.b32  	%r97841, %r97832, -2147483648;
	ld.local.u32 	%r97842, [%rd6389+-8];
	and.b32  	%r97843, %r97842, 2147483646;
	or.b32  	%r97844, %r97843, %r97841;
	ld.local.u32 	%r97845, [%rd6389+-920];
	shr.u32 	%r97846, %r97844, 1;
	and.b32  	%r97847, %r97842, 1;
	setp.eq.b32 	%p11420, %r97847, 1;
	selp.b32 	%r97848, -1727483681, 0, %p11420;
	xor.b32  	%r97849, %r97848, %r97845;
	xor.b32  	%r97850, %r97849, %r97846;
	st.local.u32 	[%rd6389+-12], %r97850;
	and.b32  	%r97851, %r97842, -2147483648;
	ld.local.u32 	%r97852, [%rd6389+-4];
	and.b32  	%r97853, %r97852, 2147483646;
	or.b32  	%r97854, %r97853, %r97851;
	ld.local.u32 	%r97855, [%rd6389+-916];
	shr.u32 	%r97856, %r97854, 1;
	and.b32  	%r97857, %r97852, 1;
	setp.eq.b32 	%p11421, %r97857, 1;
	selp.b32 	%r97858, -1727483681, 0, %p11421;
	xor.b32  	%r97859, %r97858, %r97855;
	xor.b32  	%r97860, %r97859, %r97856;
	st.local.u32 	[%rd6389+-8], %r97860;
	and.b32  	%r97861, %r97852, -2147483648;
	ld.local.u32 	%r102053, [%rd6389];
	and.b32  	%r97862, %r102053, 2147483646;
	or.b32  	%r97863, %r97862, %r97861;
	ld.local.u32 	%r97864, [%rd6389+-912];
	shr.u32 	%r97865, %r97863, 1;
	and.b32  	%r97866, %r102053, 1;
	setp.eq.b32 	%p11422, %r97866, 1;
	selp.b32 	%r97867, -1727483681, 0, %p11422;
	xor.b32  	%r97868, %r97867, %r97864;
	xor.b32  	%r97869, %r97868, %r97865;
	st.local.u32 	[%rd6389+-4], %r97869;
	add.s32 	%r102052, %r102052, 4;
	add.s64 	%rd6389, %rd6389, 16;
	setp.ne.s32 	%p11423, %r102052, 396;
	@%p11423 bra 	$L__BB3_1449;
	ld.local.u32 	%r97871, [%rd12];
	and.b32  	%r97872, %r97871, -2147483648;
	ld.local.u32 	%r102047, [%rd14];
	and.b32  	%r97873, %r102047, 2147483646;
	or.b32  	%r97874, %r97873, %r97872;
	ld.local.u32 	%r97875, [%rd13];
	shr.u32 	%r97876, %r97874, 1;
	and.b32  	%r97877, %r102047, 1;
	setp.eq.b32 	%p11424, %r97877, 1;
	selp.b32 	%r97878, -1727483681, 0, %p11424;
	xor.b32  	%r97879, %r97878, %r97875;
	xor.b32  	%r97880, %r97879, %r97876;
	st.local.u32 	[%rd12], %r97880;
	mov.b32 	%r102046, 0;
$L__BB3_1451:
	add.s32 	%r102061, %r102046, 1;
	st.local.u32 	[%rd5+2496], %r102061;
	mul.wide.s32 	%rd5952, %r102046, 4;
	add.s64 	%rd5953, %rd5, %rd5952;
	ld.local.u32 	%r97881, [%rd5953];
	shr.u32 	%r97882, %r97881, 11;
	xor.b32  	%r97883, %r97882, %r97881;
	shl.b32 	%r97884, %r97883, 7;
	and.b32  	%r97885, %r97884, -1658038656;
	xor.b32  	%r3233, %r97885, %r97883;
	setp.lt.s32 	%p11425, %r102046, 623;
	@%p11425 bra 	$L__BB3_1457;
	mov.b32 	%r102057, 0;
	mov.u64 	%rd6390, %rd5;
$L__BB3_1453:
	and.b32  	%r97887, %r102047, -2147483648;
	ld.local.u32 	%r97888, [%rd6390+4];
	and.b32  	%r97889, %r97888, 2147483646;
	or.b32  	%r97890, %r97889, %r97887;
	ld.local.u32 	%r97891, [%rd6390+1588];
	shr.u32 	%r97892, %r97890, 1;
	and.b32  	%r97893, %r97888, 1;
	setp.eq.b32 	%p11426, %r97893, 1;
	selp.b32 	%r97894, -1727483681, 0, %p11426;
	xor.b32  	%r97895, %r97894, %r97891;
	xor.b32  	%r97896, %r97895, %r97892;
	st.local.u32 	[%rd6390], %r97896;
	and.b32  	%r97897, %r97888, -2147483648;
	ld.local.u32 	%r97898, [%rd6390+8];
	and.b32  	%r97899, %r97898, 2147483646;
	or.b32  	%r97900, %r97899, %r97897;
	ld.local.u32 	%r97901, [%rd6390+1592];
	shr.u32 	%r97902, %r97900, 1;
	and.b32  	%r97903, %r97898, 1;
	setp.eq.b32 	%p11427, %r97903, 1;
	selp.b32 	%r97904, -1727483681, 0, %p11427;
	xor.b32  	%r97905, %r97904, %r97901;
	xor.b32  	%r97906, %r97905, %r97902;
	st.local.u32 	[%rd6390+4], %r97906;
	and.b32  	%r97907, %r97898, -2147483648;
	ld.local.u32 	%r3236, [%rd6390+12];
	and.b32  	%r97908, %r3236, 2147483646;
	or.b32  	%r97909, %r97908, %r97907;
	ld.local.u32 	%r97910, [%rd6390+1596];
	shr.u32 	%r97911, %r97909, 1;
	and.b32  	%r97912, %r3236, 1;
	setp.eq.b32 	%p11428, %r97912, 1;
	selp.b32 	%r97913, -1727483681, 0, %p11428;
	xor.b32  	%r97914, %r97913, %r97910;
	xor.b32  	%r97915, %r97914, %r97911;
	st.local.u32 	[%rd6390+8], %r97915;
	setp.ne.s32 	%p11429, %r102057, 224;
	@%p11429 bra 	$L__BB3_1542;
	ld.local.u32 	%r102059, [%rd5+908];
	add.s64 	%rd6391, %rd5, 924;
	mov.b32 	%r102058, 0;
$L__BB3_1455:
	and.b32  	%r97926, %r102059, -2147483648;
	ld.local.u32 	%r97927, [%rd6391+-12];
	and.b32  	%r97928, %r97927, 2147483646;
	or.b32  	%r97929, %r97928, %r97926;
	ld.local.u32 	%r97930, [%rd6391+-924];
	shr.u32 	%r97931, %r97929, 1;
	and.b32  	%r97932, %r97927, 1;
	setp.eq.b32 	%p11431, %r97932, 1;
	selp.b32 	%r97933, -1727483681, 0, %p11431;
	xor.b32  	%r97934, %r97933, %r97930;
	xor.b32  	%r97935, %r97934, %r97931;
	st.local.u32 	[%rd6391+-16], %r97935;
	and.b32  	%r97936, %r97927, -2147483648;
	ld.local.u32 	%r97937, [%rd6391+-8];
	and.b32  	%r97938, %r97937, 2147483646;
	or.b32  	%r97939, %r97938, %r97936;
	ld.local.u32 	%r97940, [%rd6391+-920];
	shr.u32 	%r97941, %r97939, 1;
	and.b32  	%r97942, %r97937, 1;
	setp.eq.b32 	%p11432, %r97942, 1;
	selp.b32 	%r97943, -1727483681, 0, %p11432;
	xor.b32  	%r97944, %r97943, %r97940;
	xor.b32  	%r97945, %r97944, %r97941;
	st.local.u32 	[%rd6391+-12], %r97945;
	and.b32  	%r97946, %r97937, -2147483648;
	ld.local.u32 	%r97947, [%rd6391+-4];
	and.b32  	%r97948, %r97947, 2147483646;
	or.b32  	%r97949, %r97948, %r97946;
	ld.local.u32 	%r97950, [%rd6391+-916];
	shr.u32 	%r97951, %r97949, 1;
	and.b32  	%r97952, %r97947, 1;
	setp.eq.b32 	%p11433, %r97952, 1;
	selp.b32 	%r97953, -1727483681, 0, %p11433;
	xor.b32  	%r97954, %r97953, %r97950;
	xor.b32  	%r97955, %r97954, %r97951;
	st.local.u32 	[%rd6391+-8], %r97955;
	and.b32  	%r97956, %r97947, -2147483648;
	ld.local.u32 	%r102059, [%rd6391];
	and.b32  	%r97957, %r102059, 2147483646;
	or.b32  	%r97958, %r97957, %r97956;
	ld.local.u32 	%r97959, [%rd6391+-912];
	shr.u32 	%r97960, %r97958, 1;
	and.b32  	%r97961, %r102059, 1;
	setp.eq.b32 	%p11434, %r97961, 1;
	selp.b32 	%r97962, -1727483681, 0, %p11434;
	xor.b32  	%r97963, %r97962, %r97959;
	xor.b32  	%r97964, %r97963, %r97960;
	st.local.u32 	[%rd6391+-4], %r97964;
	add.s32 	%r102058, %r102058, 4;
	add.s64 	%rd6391, %rd6391, 16;
	setp.ne.s32 	%p11435, %r102058, 396;
	@%p11435 bra 	$L__BB3_1455;
	ld.local.u32 	%r97966, [%rd12];
	and.b32  	%r97967, %r97966, -2147483648;
	ld.local.u32 	%r102047, [%rd14];
	and.b32  	%r97968, %r102047, 2147483646;
	or.b32  	%r97969, %r97968, %r97967;
	ld.local.u32 	%r97970, [%rd13];
	shr.u32 	%r97971, %r97969, 1;
	and.b32  	%r97972, %r102047, 1;
	setp.eq.b32 	%p11436, %r97972, 1;
	selp.b32 	%r97973, -1727483681, 0, %p11436;
	xor.b32  	%r97974, %r97973, %r97970;
	xor.b32  	%r97975, %r97974, %r97971;
	st.local.u32 	[%rd12], %r97975;
	mov.b32 	%r102061, 0;
$L__BB3_1457:
	add.s32 	%r102067, %r102061, 1;
	st.local.u32 	[%rd5+2496], %r102067;
	mul.wide.s32 	%rd5954, %r102061, 4;
	add.s64 	%rd5955, %rd5, %rd5954;
	ld.local.u32 	%r97976, [%rd5955];
	shr.u32 	%r97977, %r97976, 11;
	xor.b32  	%r97978, %r97977, %r97976;
	shl.b32 	%r97979, %r97978, 7;
	and.b32  	%r97980, %r97979, -1658038656;
	xor.b32  	%r3246, %r97980, %r97978;
	setp.lt.s32 	%p11437, %r102061, 623;
	@%p11437 bra 	$L__BB3_1463;
	mov.b32 	%r102063, 0;
	mov.u64 	%rd6392, %rd5;
$L__BB3_1459:
	and.b32  	%r97982, %r102047, -2147483648;
	ld.local.u32 	%r97983, [%rd6392+4];
	and.b32  	%r97984, %r97983, 2147483646;
	or.b32  	%r97985, %r97984, %r97982;
	ld.local.u32 	%r97986, [%rd6392+1588];
	shr.u32 	%r97987, %r97985, 1;
	and.b32  	%r97988, %r97983, 1;
	setp.eq.b32 	%p11438, %r97988, 1;
	selp.b32 	%r97989, -1727483681, 0, %p11438;
	xor.b32  	%r97990, %r97989, %r97986;
	xor.b32  	%r97991, %r97990, %r97987;
	st.local.u32 	[%rd6392], %r97991;
	and.b32  	%r97992, %r97983, -2147483648;
	ld.local.u32 	%r97993, [%rd6392+8];
	and.b32  	%r97994, %r97993, 2147483646;
	or.b32  	%r97995, %r97994, %r97992;
	ld.local.u32 	%r97996, [%rd6392+1592];
	shr.u32 	%r97997, %r97995, 1;
	and.b32  	%r97998, %r97993, 1;
	setp.eq.b32 	%p11439, %r97998, 1;
	selp.b32 	%r97999, -1727483681, 0, %p11439;
	xor.b32  	%r98000, %r97999, %r97996;
	xor.b32  	%r98001, %r98000, %r97997;
	st.local.u32 	[%rd6392+4], %r98001;
	and.b32  	%r98002, %r97993, -2147483648;
	ld.local.u32 	%r3249, [%rd6392+12];
	and.b32  	%r98003, %r3249, 2147483646;
	or.b32  	%r98004, %r98003, %r98002;
	ld.local.u32 	%r98005, [%rd6392+1596];
	shr.u32 	%r98006, %r98004, 1;
	and.b32  	%r98007, %r3249, 1;
	setp.eq.b32 	%p11440, %r98007, 1;
	selp.b32 	%r98008, -1727483681, 0, %p11440;
	xor.b32  	%r98009, %r98008, %r98005;
	xor.b32  	%r98010, %r98009, %r98006;
	st.local.u32 	[%rd6392+8], %r98010;
	setp.ne.s32 	%p11441, %r102063, 224;
	@%p11441 bra 	$L__BB3_1541;
	ld.local.u32 	%r102065, [%rd5+908];
	add.s64 	%rd6393, %rd5, 924;
	mov.b32 	%r102064, 0;
$L__BB3_1461:
	and.b32  	%r98021, %r102065, -2147483648;
	ld.local.u32 	%r98022, [%rd6393+-12];
	and.b32  	%r98023, %r98022, 2147483646;
	or.b32  	%r98024, %r98023, %r98021;
	ld.local.u32 	%r98025, [%rd6393+-924];
	shr.u32 	%r98026, %r98024, 1;
	and.b32  	%r98027, %r98022, 1;
	setp.eq.b32 	%p11443, %r98027, 1;
	selp.b32 	%r98028, -1727483681, 0, %p11443;
	xor.b32  	%r98029, %r98028, %r98025;
	xor.b32  	%r98030, %r98029, %r98026;
	st.local.u32 	[%rd6393+-16], %r98030;
	and.b32  	%r98031, %r98022, -2147483648;
	ld.local.u32 	%r98032, [%rd6393+-8];
	and.b32  	%r98033, %r98032, 2147483646;
	or.b32  	%r98034, %r98033, %r98031;
	ld.local.u32 	%r98035, [%rd6393+-920];
	shr.u32 	%r98036, %r98034, 1;
	and.b32  	%r98037, %r98032, 1;
	setp.eq.b32 	%p11444, %r98037, 1;
	selp.b32 	%r98038, -1727483681, 0, %p11444;
	xor.b32  	%r98039, %r98038, %r98035;
	xor.b32  	%r98040, %r98039, %r98036;
	st.local.u32 	[%rd6393+-12], %r98040;
	and.b32  	%r98041, %r98032, -2147483648;
	ld.local.u32 	%r98042, [%rd6393+-4];
	and.b32  	%r98043, %r98042, 2147483646;
	or.b32  	%r98044, %r98043, %r98041;
	ld.local.u32 	%r98045, [%rd6393+-916];
	shr.u32 	%r98046, %r98044, 1;
	and.b32  	%r98047, %r98042, 1;
	setp.eq.b32 	%p11445, %r98047, 1;
	selp.b32 	%r98048, -1727483681, 0, %p11445;
	xor.b32  	%r98049, %r98048, %r98045;
	xor.b32  	%r98050, %r98049, %r98046;
	st.local.u32 	[%rd6393+-8], %r98050;
	and.b32  	%r98051, %r98042, -2147483648;
	ld.local.u32 	%r102065, [%rd6393];
	and.b32  	%r98052, %r102065, 2147483646;
	or.b32  	%r98053, %r98052, %r98051;
	ld.local.u32 	%r98054, [%rd6393+-912];
	shr.u32 	%r98055, %r98053, 1;
	and.b32  	%r98056, %r102065, 1;
	setp.eq.b32 	%p11446, %r98056, 1;
	selp.b32 	%r98057, -1727483681, 0, %p11446;
	xor.b32  	%r98058, %r98057, %r98054;
	xor.b32  	%r98059, %r98058, %r98055;
	st.local.u32 	[%rd6393+-4], %r98059;
	add.s32 	%r102064, %r102064, 4;
	add.s64 	%rd6393, %rd6393, 16;
	setp.ne.s32 	%p11447, %r102064, 396;
	@%p11447 bra 	$L__BB3_1461;
	ld.local.u32 	%r98061, [%rd12];
	and.b32  	%r98062, %r98061, -2147483648;
	ld.local.u32 	%r102047, [%rd14];
	and.b32  	%r98063, %r102047, 2147483646;
	or.b32  	%r98064, %r98063, %r98062;
	ld.local.u32 	%r98065, [%rd13];
	shr.u32 	%r98066, %r98064, 1;
	and.b32  	%r98067, %r102047, 1;
	setp.eq.b32 	%p11448, %r98067, 1;
	selp.b32 	%r98068, -1727483681, 0, %p11448;
	xor.b32  	%r98069, %r98068, %r98065;
	xor.b32  	%r98070, %r98069, %r98066;
	st.local.u32 	[%rd12], %r98070;
	mov.b32 	%r102067, 0;
$L__BB3_1463:
	add.s32 	%r102073, %r102067, 1;
	st.local.u32 	[%rd5+2496], %r102073;
	mul.wide.s32 	%rd5956, %r102067, 4;
	add.s64 	%rd5957, %rd5, %rd5956;
	ld.local.u32 	%r98071, [%rd5957];
	shr.u32 	%r98072, %r98071, 11;
	xor.b32  	%r98073, %r98072, %r98071;
	shl.b32 	%r98074, %r98073, 7;
	and.b32  	%r98075, %r98074, -1658038656;
	xor.b32  	%r3259, %r98075, %r98073;
	setp.lt.s32 	%p11449, %r102067, 623;
	@%p11449 bra 	$L__BB3_1469;
	mov.b32 	%r102069, 0;
	mov.u64 	%rd6394, %rd5;
$L__BB3_1465:
	and.b32  	%r98077, %r102047, -2147483648;
	ld.local.u32 	%r98078, [%rd6394+4];
	and.b32  	%r98079, %r98078, 2147483646;
	or.b32  	%r98080, %r98079, %r98077;
	ld.local.u32 	%r98081, [%rd6394+1588];
	shr.u32 	%r98082, %r98080, 1;
	and.b32  	%r98083, %r98078, 1;
	setp.eq.b32 	%p11450, %r98083, 1;
	selp.b32 	%r98084, -1727483681, 0, %p11450;
	xor.b32  	%r98085, %r98084, %r98081;
	xor.b32  	%r98086, %r98085, %r98082;
	st.local.u32 	[%rd6394], %r98086;
	and.b32  	%r98087, %r98078, -2147483648;
	ld.local.u32 	%r98088, [%rd6394+8];
	and.b32  	%r98089, %r98088, 2147483646;
	or.b32  	%r98090, %r98089, %r98087;
	ld.local.u32 	%r98091, [%rd6394+1592];
	shr.u32 	%r98092, %r98090, 1;
	and.b32  	%r98093, %r98088, 1;
	setp.eq.b32 	%p11451, %r98093, 1;
	selp.b32 	%r98094, -1727483681, 0, %p11451;
	xor.b32  	%r98095, %r98094, %r98091;
	xor.b32  	%r98096, %r98095, %r98092;
	st.local.u32 	[%rd6394+4], %r98096;
	and.b32  	%r98097, %r98088, -2147483648;
	ld.local.u32 	%r3262, [%rd6394+12];
	and.b32  	%r98098, %r3262, 2147483646;
	or.b32  	%r98099, %r98098, %r98097;
	ld.local.u32 	%r98100, [%rd6394+1596];
	shr.u32 	%r98101, %r98099, 1;
	and.b32  	%r98102, %r3262, 1;
	setp.eq.b32 	%p11452, %r98102, 1;
	selp.b32 	%r98103, -1727483681, 0, %p11452;
	xor.b32  	%r98104, %r98103, %r98100;
	xor.b32  	%r98105, %r98104, %r98101;
	st.local.u32 	[%rd6394+8], %r98105;
	setp.ne.s32 	%p11453, %r102069, 224;
	@%p11453 bra 	$L__BB3_1540;
	ld.local.u32 	%r102071, [%rd5+908];
	add.s64 	%rd6395, %rd5, 924;
	mov.b32 	%r102070, 0;
$L__BB3_1467:
	and.b32  	%r98116, %r102071, -2147483648;
	ld.local.u32 	%r98117, [%rd6395+-12];
	and.b32  	%r98118, %r98117, 2147483646;
	or.b32  	%r98119, %r98118, %r98116;
	ld.local.u32 	%r98120, [%rd6395+-924];
	shr.u32 	%r98121, %r98119, 1;
	and.b32  	%r98122, %r98117, 1;
	setp.eq.b32 	%p11455, %r98122, 1;
	selp.b32 	%r98123, -1727483681, 0, %p11455;
	xor.b32  	%r98124, %r98123, %r98120;
	xor.b32  	%r98125, %r98124, %r98121;
	st.local.u32 	[%rd6395+-16], %r98125;
	and.b32  	%r98126, %r98117, -2147483648;
	ld.local.u32 	%r98127, [%rd6395+-8];
	and.b32  	%r98128, %r98127, 2147483646;
	or.b32  	%r98129, %r98128, %r98126;
	ld.local.u32 	%r98130, [%rd6395+-920];
	shr.u32 	%r98131, %r98129, 1;
	and.b32  	%r98132, %r98127, 1;
	setp.eq.b32 	%p11456, %r98132, 1;
	selp.b32 	%r98133, -1727483681, 0, %p11456;
	xor.b32  	%r98134, %r98133, %r98130;
	xor.b32  	%r98135, %r98134, %r98131;
	st.local.u32 	[%rd6395+-12], %r98135;
	and.b32  	%r98136, %r98127, -2147483648;
	ld.local.u32 	%r98137, [%rd6395+-4];
	and.b32  	%r98138, %r98137, 2147483646;
	or.b32  	%r98139, %r98138, %r98136;
	ld.local.u32 	%r98140, [%rd6395+-916];
	shr.u32 	%r98141, %r98139, 1;
	and.b32  	%r98142, %r98137, 1;
	setp.eq.b32 	%p11457, %r98142, 1;
	selp.b32 	%r98143, -1727483681, 0, %p11457;
	xor.b32  	%r98144, %r98143, %r98140;
	xor.b32  	%r98145, %r98144, %r98141;
	st.local.u32 	[%rd6395+-8], %r98145;
	and.b32  	%r98146, %r98137, -2147483648;
	ld.local.u32 	%r102071, [%rd6395];
	and.b32  	%r98147, %r102071, 2147483646;
	or.b32  	%r98148, %r98147, %r98146;
	ld.local.u32 	%r98149, [%rd6395+-912];
	shr.u32 	%r98150, %r98148, 1;
	and.b32  	%r98151, %r102071, 1;
	setp.eq.b32 	%p11458, %r98151, 1;
	selp.b32 	%r98152, -1727483681, 0, %p11458;
	xor.b32  	%r98153, %r98152, %r98149;
	xor.b32  	%r98154, %r98153, %r98150;
	st.local.u32 	[%rd6395+-4], %r98154;
	add.s32 	%r102070, %r102070, 4;
	add.s64 	%rd6395, %rd6395, 16;
	setp.ne.s32 	%p11459, %r102070, 396;
	@%p11459 bra 	$L__BB3_1467;
	ld.local.u32 	%r98156, [%rd12];
	and.b32  	%r98157, %r98156, -2147483648;
	ld.local.u32 	%r102047, [%rd14];
	and.b32  	%r98158, %r102047, 2147483646;
	or.b32  	%r98159, %r98158, %r98157;
	ld.local.u32 	%r98160, [%rd13];
	shr.u32 	%r98161, %r98159, 1;
	and.b32  	%r98162, %r102047, 1;
	setp.eq.b32 	%p11460, %r98162, 1;
	selp.b32 	%r98163, -1727483681, 0, %p11460;
	xor.b32  	%r98164, %r98163, %r98160;
	xor.b32  	%r98165, %r98164, %r98161;
	st.local.u32 	[%rd12], %r98165;
	mov.b32 	%r102073, 0;
$L__BB3_1469:
	add.s32 	%r102079, %r102073, 1;
	st.local.u32 	[%rd5+2496], %r102079;
	mul.wide.s32 	%rd5958, %r102073, 4;
	add.s64 	%rd5959, %rd5, %rd5958;
	ld.local.u32 	%r98166, [%rd5959];
	shr.u32 	%r98167, %r98166, 11;
	xor.b32  	%r98168, %r98167, %r98166;
	shl.b32 	%r98169, %r98168, 7;
	and.b32  	%r98170, %r98169, -1658038656;
	xor.b32  	%r3272, %r98170, %r98168;
	setp.lt.s32 	%p11461, %r102073, 623;
	@%p11461 bra 	$L__BB3_1475;
	mov.b32 	%r102075, 0;
	mov.u64 	%rd6396, %rd5;
$L__BB3_1471:
	and.b32  	%r98172, %r102047, -2147483648;
	ld.local.u32 	%r98173, [%rd6396+4];
	and.b32  	%r98174, %r98173, 2147483646;
	or.b32  	%r98175, %r98174, %r98172;
	ld.local.u32 	%r98176, [%rd6396+1588];
	shr.u32 	%r98177, %r98175, 1;
	and.b32  	%r98178, %r98173, 1;
	setp.eq.b32 	%p11462, %r98178, 1;
	selp.b32 	%r98179, -1727483681, 0, %p11462;
	xor.b32  	%r98180, %r98179, %r98176;
	xor.b32  	%r98181, %r98180, %r98177;
	st.local.u32 	[%rd6396], %r98181;
	and.b32  	%r98182, %r98173, -2147483648;
	ld.local.u32 	%r98183, [%rd6396+8];
	and.b32  	%r98184, %r98183, 2147483646;
	or.b32  	%r98185, %r98184, %r98182;
	ld.local.u32 	%r98186, [%rd6396+1592];
	shr.u32 	%r98187, %r98185, 1;
	and.b32  	%r98188, %r98183, 1;
	setp.eq.b32 	%p11463, %r98188, 1;
	selp.b32 	%r98189, -1727483681, 0, %p11463;
	xor.b32  	%r98190, %r98189, %r98186;
	xor.b32  	%r98191, %r98190, %r98187;
	st.local.u32 	[%rd6396+4], %r98191;
	and.b32  	%r98192, %r98183, -2147483648;
	ld.local.u32 	%r3275, [%rd6396+12];
	and.b32  	%r98193, %r3275, 2147483646;
	or.b32  	%r98194, %r98193, %r98192;
	ld.local.u32 	%r98195, [%rd6396+1596];
	shr.u32 	%r98196, %r98194, 1;
	and.b32  	%r98197, %r3275, 1;
	setp.eq.b32 	%p11464, %r98197, 1;
	selp.b32 	%r98198, -1727483681, 0, %p11464;
	xor.b32  	%r98199, %r98198, %r98195;
	xor.b32  	%r98200, %r98199, %r98196;
	st.local.u32 	[%rd6396+8], %r98200;
	setp.ne.s32 	%p11465, %r102075, 224;
	@%p11465 bra 	$L__BB3_1539;
	ld.local.u32 	%r102076, [%rd9];
	mov.b32 	%r102077, 227;
$L__BB3_1473:
	mul.wide.u32 	%rd5960, %r102077, 4;
	add.s64 	%rd5961, %rd5, %rd5960;
	and.b32  	%r98211, %r102076, -2147483648;
	ld.local.u32 	%r98212, [%rd5961+4];
	and.b32  	%r98213, %r98212, 2147483646;
	or.b32  	%r98214, %r98213, %r98211;
	ld.local.u32 	%r98215, [%rd5961+-908];
	shr.u32 	%r98216, %r98214, 1;
	and.b32  	%r98217, %r98212, 1;
	setp.eq.b32 	%p11467, %r98217, 1;
	selp.b32 	%r98218, -1727483681, 0, %p11467;
	xor.b32  	%r98219, %r98218, %r98215;
	xor.b32  	%r98220, %r98219, %r98216;
	st.local.u32 	[%rd5961], %r98220;
	and.b32  	%r98221, %r98212, -2147483648;
	ld.local.u32 	%r98222, [%rd5961+8];
	and.b32  	%r98223, %r98222, 2147483646;
	or.b32  	%r98224, %r98223, %r98221;
	ld.local.u32 	%r98225, [%rd5961+-904];
	shr.u32 	%r98226, %r98224, 1;
	and.b32  	%r98227, %r98222, 1;
	setp.eq.b32 	%p11468, %r98227, 1;
	selp.b32 	%r98228, -1727483681, 0, %p11468;
	xor.b32  	%r98229, %r98228, %r98225;
	xor.b32  	%r98230, %r98229, %r98226;
	st.local.u32 	[%rd5961+4], %r98230;
	and.b32  	%r98231, %r98222, -2147483648;
	ld.local.u32 	%r98232, [%rd5961+12];
	and.b32  	%r98233, %r98232, 2147483646;
	or.b32  	%r98234, %r98233, %r98231;
	ld.local.u32 	%r98235, [%rd5961+-900];
	shr.u32 	%r98236, %r98234, 1;
	and.b32  	%r98237, %r98232, 1;
	setp.eq.b32 	%p11469, %r98237, 1;
	selp.b32 	%r98238, -1727483681, 0, %p11469;
	xor.b32  	%r98239, %r98238, %r98235;
	xor.b32  	%r98240, %r98239, %r98236;
	st.local.u32 	[%rd5961+8], %r98240;
	and.b32  	%r98241, %r98232, -2147483648;
	add.s32 	%r102077, %r102077, 4;
	ld.local.u32 	%r102076, [%rd5961+16];
	and.b32  	%r98242, %r102076, 2147483646;
	or.b32  	%r98243, %r98242, %r98241;
	ld.local.u32 	%r98244, [%rd5961+-896];
	shr.u32 	%r98245, %r98243, 1;
	and.b32  	%r98246, %r102076, 1;
	setp.eq.b32 	%p11470, %r98246, 1;
	selp.b32 	%r98247, -1727483681, 0, %p11470;
	xor.b32  	%r98248, %r98247, %r98244;
	xor.b32  	%r98249, %r98248, %r98245;
	st.local.u32 	[%rd5961+12], %r98249;
	setp.ne.s32 	%p11471, %r102077, 623;
	@%p11471 bra 	$L__BB3_1473;
	ld.local.u32 	%r98251, [%rd5+2492];
	and.b32  	%r98252, %r98251, -2147483648;
	ld.local.u32 	%r102047, [%rd5];
	and.b32  	%r98253, %r102047, 2147483646;
	or.b32  	%r98254, %r98253, %r98252;
	ld.local.u32 	%r98255, [%rd5+1584];
	shr.u32 	%r98256, %r98254, 1;
	and.b32  	%r98257, %r102047, 1;
	setp.eq.b32 	%p11472, %r98257, 1;
	selp.b32 	%r98258, -1727483681, 0, %p11472;
	xor.b32  	%r98259, %r98258, %r98255;
	xor.b32  	%r98260, %r98259, %r98256;
	st.local.u32 	[%rd5+2492], %r98260;
	mov.b32 	%r102079, 0;
$L__BB3_1475:
	setp.gt.u32 	%p11474, %r15023, %r15024;
	add.s32 	%r102099, %r102079, 1;
	st.local.u32 	[%rd5+2496], %r102099;
	mul.wide.s32 	%rd5962, %r102079, 4;
	add.s64 	%rd5963, %rd5, %rd5962;
	ld.local.u32 	%r98261, [%rd5963];
	shr.u32 	%r98262, %r98261, 11;
	xor.b32  	%r98263, %r98262, %r98261;
	shl.b32 	%r98264, %r98263, 7;
	and.b32  	%r98265, %r98264, -1658038656;
	xor.b32  	%r98266, %r98265, %r98263;
	shl.b32 	%r98267, %r98266, 15;
	and.b32  	%r98268, %r98267, -402653184;
	xor.b32  	%r98269, %r98268, %r98266;
	shr.u32 	%r98270, %r98269, 27;
	shl.b32 	%r98271, %r3233, 15;
	and.b32  	%r98272, %r98271, -402653184;
	xor.b32  	%r98273, %r98272, %r3233;
	shr.u32 	%r98274, %r98273, 7;
	and.b32  	%r98275, %r98274, 32505856;
	shl.b32 	%r98276, %r3246, 15;
	and.b32  	%r98277, %r98276, -402653184;
	xor.b32  	%r98278, %r98277, %r3246;
	shr.u32 	%r98279, %r98278, 12;
	and.b32  	%r98280, %r98279, 1015808;
	or.b32  	%r98281, %r98280, %r98275;
	shl.b32 	%r98282, %r3259, 15;
	and.b32  	%r98283, %r98282, -402653184;
	xor.b32  	%r98284, %r98283, %r3259;
	shr.u32 	%r98285, %r98284, 17;
	and.b32  	%r98286, %r98285, 31744;
	or.b32  	%r98287, %r98281, %r98286;
	shl.b32 	%r98288, %r3272, 15;
	and.b32  	%r98289, %r98288, -402653184;
	xor.b32  	%r98290, %r98289, %r3272;
	shr.u32 	%r98291, %r98290, 22;
	and.b32  	%r98292, %r98291, 992;
	or.b32  	%r98293, %r98287, %r98292;
	or.b32  	%r102083, %r98293, %r98270;
	mov.pred 	%p11885, 0;
	@%p11474 bra 	$L__BB3_1484;
	mov.pred 	%p11885, 0;
	mov.u32 	%r102088, %r102099;
	mov.u32 	%r102082, %r15023;
$L__BB3_1477:
	shl.b32 	%r3291, %r102083, 5;
	setp.lt.s32 	%p11476, %r102088, 624;
	@%p11476 bra 	$L__BB3_1483;
	mov.b32 	%r102085, 0;
$L__BB3_1479:
	mul.wide.u32 	%rd5964, %r102085, 4;
	add.s64 	%rd694, %rd5, %rd5964;
	and.b32  	%r98295, %r102047, -2147483648;
	ld.local.u32 	%r98296, [%rd694+4];
	and.b32  	%r98297, %r98296, 2147483646;
	or.b32  	%r98298, %r98297, %r98295;
	ld.local.u32 	%r98299, [%rd694+1588];
	shr.u32 	%r98300, %r98298, 1;
	and.b32  	%r98301, %r98296, 1;
	setp.eq.b32 	%p11477, %r98301, 1;
	selp.b32 	%r98302, -1727483681, 0, %p11477;
	xor.b32  	%r98303, %r98302, %r98299;
	xor.b32  	%r98304, %r98303, %r98300;
	st.local.u32 	[%rd694], %r98304;
	and.b32  	%r98305, %r98296, -2147483648;
	ld.local.u32 	%r98306, [%rd694+8];
	and.b32  	%r98307, %r98306, 2147483646;
	or.b32  	%r98308, %r98307, %r98305;
	ld.local.u32 	%r98309, [%rd694+1592];
	shr.u32 	%r98310, %r98308, 1;
	and.b32  	%r98311, %r98306, 1;
	setp.eq.b32 	%p11478, %r98311, 1;
	selp.b32 	%r98312, -1727483681, 0, %p11478;
	xor.b32  	%r98313, %r98312, %r98309;
	xor.b32  	%r98314, %r98313, %r98310;
	st.local.u32 	[%rd694+4], %r98314;
	and.b32  	%r98315, %r98306, -2147483648;
	ld.local.u32 	%r3294, [%rd694+12];
	and.b32  	%r98316, %r3294, 2147483646;
	or.b32  	%r98317, %r98316, %r98315;
	ld.local.u32 	%r98318, [%rd694+1596];
	shr.u32 	%r98319, %r98317, 1;
	and.b32  	%r98320, %r3294, 1;
	setp.eq.b32 	%p11479, %r98320, 1;
	selp.b32 	%r98321, -1727483681, 0, %p11479;
	xor.b32  	%r98322, %r98321, %r98318;
	xor.b32  	%r98323, %r98322, %r98319;
	st.local.u32 	[%rd694+8], %r98323;
	setp.ne.s32 	%p11480, %r102085, 224;
	@%p11480 bra 	$L__BB3_7196;
	ld.local.u32 	%r102086, [%rd9];
	mov.b32 	%r102087, 227;
$L__BB3_1481:
	mul.wide.u32 	%rd5965, %r102087, 4;
	add.s64 	%rd5966, %rd5, %rd5965;
	and.b32  	%r98334, %r102086, -2147483648;
	ld.local.u32 	%r98335, [%rd5966+4];
	and.b32  	%r98336, %r98335, 2147483646;
	or.b32  	%r98337, %r98336, %r98334;
	ld.local.u32 	%r98338, [%rd5966+-908];
	shr.u32 	%r98339, %r98337, 1;
	and.b32  	%r98340, %r98335, 1;
	setp.eq.b32 	%p11482, %r98340, 1;
	selp.b32 	%r98341, -1727483681, 0, %p11482;
	xor.b32  	%r98342, %r98341, %r98338;
	xor.b32  	%r98343, %r98342, %r98339;
	st.local.u32 	[%rd5966], %r98343;
	and.b32  	%r98344, %r98335, -2147483648;
	ld.local.u32 	%r98345, [%rd5966+8];
	and.b32  	%r98346, %r98345, 2147483646;
	or.b32  	%r98347, %r98346, %r98344;
	ld.local.u32 	%r98348, [%rd5966+-904];
	shr.u32 	%r98349, %r98347, 1;
	and.b32  	%r98350, %r98345, 1;
	setp.eq.b32 	%p11483, %r98350, 1;
	selp.b32 	%r98351, -1727483681, 0, %p11483;
	xor.b32  	%r98352, %r98351, %r98348;
	xor.b32  	%r98353, %r98352, %r98349;
	st.local.u32 	[%rd5966+4], %r98353;
	and.b32  	%r98354, %r98345, -2147483648;
	ld.local.u32 	%r98355, [%rd5966+12];
	and.b32  	%r98356, %r98355, 2147483646;
	or.b32  	%r98357, %r98356, %r98354;
	ld.local.u32 	%r98358, [%rd5966+-900];
	shr.u32 	%r98359, %r98357, 1;
	and.b32  	%r98360, %r98355, 1;
	setp.eq.b32 	%p11484, %r98360, 1;
	selp.b32 	%r98361, -1727483681, 0, %p11484;
	xor.b32  	%r98362, %r98361, %r98358;
	xor.b32  	%r98363, %r98362, %r98359;
	st.local.u32 	[%rd5966+8], %r98363;
	and.b32  	%r98364, %r98355, -2147483648;
	add.s32 	%r102087, %r102087, 4;
	ld.local.u32 	%r102086, [%rd5966+16];
	and.b32  	%r98365, %r102086, 2147483646;
	or.b32  	%r98366, %r98365, %r98364;
	ld.local.u32 	%r98367, [%rd5966+-896];
	shr.u32 	%r98368, %r98366, 1;
	and.b32  	%r98369, %r102086, 1;
	setp.eq.b32 	%p11485, %r98369, 1;
	selp.b32 	%r98370, -1727483681, 0, %p11485;
	xor.b32  	%r98371, %r98370, %r98367;
	xor.b32  	%r98372, %r98371, %r98368;
	st.local.u32 	[%rd5966+12], %r98372;
	setp.ne.s32 	%p11486, %r102087, 623;
	@%p11486 bra 	$L__BB3_1481;
	ld.local.u32 	%r98374, [%rd5+2492];
	and.b32  	%r98375, %r98374, -2147483648;
	ld.local.u32 	%r102047, [%rd5];
	and.b32  	%r98376, %r102047, 2147483646;
	or.b32  	%r98377, %r98376, %r98375;
	ld.local.u32 	%r98378, [%rd5+1584];
	shr.u32 	%r98379, %r98377, 1;
	and.b32  	%r98380, %r102047, 1;
	setp.eq.b32 	%p11487, %r98380, 1;
	selp.b32 	%r98381, -1727483681, 0, %p11487;
	xor.b32  	%r98382, %r98381, %r98378;
	xor.b32  	%r98383, %r98382, %r98379;
	st.local.u32 	[%rd5+2492], %r98383;
	mov.b32 	%r102088, 0;
$L__BB3_1483:
	add.s32 	%r102099, %r102088, 1;
	st.local.u32 	[%rd5+2496], %r102099;
	mul.wide.s32 	%rd5967, %r102088, 4;
	add.s64 	%rd5968, %rd5, %rd5967;
	ld.local.u32 	%r98384, [%rd5968];
	shr.u32 	%r98385, %r98384, 11;
	xor.b32  	%r98386, %r98385, %r98384;
	shl.b32 	%r98387, %r98386, 7;
	and.b32  	%r98388, %r98387, -1658038656;
	xor.b32  	%r98389, %r98388, %r98386;
	shl.b32 	%r98390, %r98389, 15;
	and.b32  	%r98391, %r98390, -402653184;
	xor.b32  	%r98392, %r98391, %r98389;
	shr.u32 	%r98393, %r98392, 27;
	and.b32  	%r98395, %r3291, 1073741792;
	or.b32  	%r102083, %r98393, %r98395;
	setp.eq.s32 	%p11488, %r102083, %r15021;
	or.pred  	%p11885, %p11885, %p11488;
	add.s32 	%r102082, %r102082, 1;
	setp.gt.u32 	%p11489, %r102082, %r15024;
	mov.u32 	%r102088, %r102099;
	@%p11489 bra 	$L__BB3_1484;
	bra.uni 	$L__BB3_1477;
$L__BB3_1484:
	setp.lt.s32 	%p11490, %r24, 1;
	@%p11490 bra 	$L__BB3_1493;
	mov.b32 	%r102094, 0;
$L__BB3_1486:
	setp.lt.s32 	%p11491, %r102099, 624;
	@%p11491 bra 	$L__BB3_1492;
	mov.b32 	%r102096, 0;
	mov.u64 	%rd6397, %rd5;
$L__BB3_1488:
	and.b32  	%r98398, %r102047, -2147483648;
	ld.local.u32 	%r98399, [%rd6397+4];
	and.b32  	%r98400, %r98399, 2147483646;
	or.b32  	%r98401, %r98400, %r98398;
	ld.local.u32 	%r98402, [%rd6397+1588];
	shr.u32 	%r98403, %r98401, 1;
	and.b32  	%r98404, %r98399, 1;
	setp.eq.b32 	%p11492, %r98404, 1;
	selp.b32 	%r98405, -1727483681, 0, %p11492;
	xor.b32  	%r98406, %r98405, %r98402;
	xor.b32  	%r98407, %r98406, %r98403;
	st.local.u32 	[%rd6397], %r98407;
	and.b32  	%r98408, %r98399, -2147483648;
	ld.local.u32 	%r98409, [%rd6397+8];
	and.b32  	%r98410, %r98409, 2147483646;
	or.b32  	%r98411, %r98410, %r98408;
	ld.local.u32 	%r98412, [%rd6397+1592];
	shr.u32 	%r98413, %r98411, 1;
	and.b32  	%r98414, %r98409, 1;
	setp.eq.b32 	%p11493, %r98414, 1;
	selp.b32 	%r98415, -1727483681, 0, %p11493;
	xor.b32  	%r98416, %r98415, %r98412;
	xor.b32  	%r98417, %r98416, %r98413;
	st.local.u32 	[%rd6397+4], %r98417;
	and.b32  	%r98418, %r98409, -2147483648;
	ld.local.u32 	%r3315, [%rd6397+12];
	and.b32  	%r98419, %r3315, 2147483646;
	or.b32  	%r98420, %r98419, %r98418;
	ld.local.u32 	%r98421, [%rd6397+1596];
	shr.u32 	%r98422, %r98420, 1;
	and.b32  	%r98423, %r3315, 1;
	setp.eq.b32 	%p11494, %r98423, 1;
	selp.b32 	%r98424, -1727483681, 0, %p11494;
	xor.b32  	%r98425, %r98424, %r98421;
	xor.b32  	%r98426, %r98425, %r98422;
	st.local.u32 	[%rd6397+8], %r98426;
	setp.ne.s32 	%p11495, %r102096, 224;
	@%p11495 bra 	$L__BB3_1538;
	ld.local.u32 	%r102097, [%rd9];
	mov.b32 	%r102098, 227;
$L__BB3_1490:
	mul.wide.u32 	%rd5969, %r102098, 4;
	add.s64 	%rd5970, %rd5, %rd5969;
	and.b32  	%r98437, %r102097, -2147483648;
	ld.local.u32 	%r98438, [%rd5970+4];
	and.b32  	%r98439, %r98438, 2147483646;
	or.b32  	%r98440, %r98439, %r98437;
	ld.local.u32 	%r98441, [%rd5970+-908];
	shr.u32 	%r98442, %r98440, 1;
	and.b32  	%r98443, %r98438, 1;
	setp.eq.b32 	%p11497, %r98443, 1;
	selp.b32 	%r98444, -1727483681, 0, %p11497;
	xor.b32  	%r98445, %r98444, %r98441;
	xor.b32  	%r98446, %r98445, %r98442;
	st.local.u32 	[%rd5970], %r98446;
	and.b32  	%r98447, %r98438, -2147483648;
	ld.local.u32 	%r98448, [%rd5970+8];
	and.b32  	%r98449, %r98448, 2147483646;
	or.b32  	%r98450, %r98449, %r98447;
	ld.local.u32 	%r98451, [%rd5970+-904];
	shr.u32 	%r98452, %r98450, 1;
	and.b32  	%r98453, %r98448, 1;
	setp.eq.b32 	%p11498, %r98453, 1;
	selp.b32 	%r98454, -1727483681, 0, %p11498;
	xor.b32  	%r98455, %r98454, %r98451;
	xor.b32  	%r98456, %r98455, %r98452;
	st.local.u32 	[%rd5970+4], %r98456;
	and.b32  	%r98457, %r98448, -2147483648;
	ld.local.u32 	%r98458, [%rd5970+12];
	and.b32  	%r98459, %r98458, 2147483646;
	or.b32  	%r98460, %r98459, %r98457;
	ld.local.u32 	%r98461, [%rd5970+-900];
	shr.u32 	%r98462, %r98460, 1;
	and.b32  	%r98463, %r98458, 1;
	setp.eq.b32 	%p11499, %r98463, 1;
	selp.b32 	%r98464, -1727483681, 0, %p11499;
	xor.b32  	%r98465, %r98464, %r98461;
	xor.b32  	%r98466, %r98465, %r98462;
	st.local.u32 	[%rd5970+8], %r98466;
	and.b32  	%r98467, %r98458, -2147483648;
	add.s32 	%r102098, %r102098, 4;
	ld.local.u32 	%r102097, [%rd5970+16];
	and.b32  	%r98468, %r102097, 2147483646;
	or.b32  	%r98469, %r98468, %r98467;
	ld.local.u32 	%r98470, [%rd5970+-896];
	shr.u32 	%r98471, %r98469, 1;
	and.b32  	%r98472, %r102097, 1;
	setp.eq.b32 	%p11500, %r98472, 1;
	selp.b32 	%r98473, -1727483681, 0, %p11500;
	xor.b32  	%r98474, %r98473, %r98470;
	xor.b32  	%r98475, %r98474, %r98471;
	st.local.u32 	[%rd5970+12], %r98475;
	setp.ne.s32 	%p11501, %r102098, 623;
	@%p11501 bra 	$L__BB3_1490;
	ld.local.u32 	%r98477, [%rd5+2492];
	and.b32  	%r98478, %r98477, -2147483648;
	ld.local.u32 	%r102047, [%rd5];
	and.b32  	%r98479, %r102047, 2147483646;
	or.b32  	%r98480, %r98479, %r98478;
	ld.local.u32 	%r98481, [%rd5+1584];
	shr.u32 	%r98482, %r98480, 1;
	and.b32  	%r98483, %r102047, 1;
	setp.eq.b32 	%p11502, %r98483, 1;
	selp.b32 	%r98484, -1727483681, 0, %p11502;
	xor.b32  	%r98485, %r98484, %r98481;
	xor.b32  	%r98486, %r98485, %r98482;
	st.local.u32 	[%rd5+2492], %r98486;
	mov.b32 	%r102099, 0;
$L__BB3_1492:
	add.s32 	%r102099, %r102099, 1;
	st.local.u32 	[%rd5+2496], %r102099;
	add.s32 	%r102094, %r102094, 1;
	setp.ne.s32 	%p11503, %r102094, %r24;
	@%p11503 bra 	$L__BB3_1486;
$L__BB3_1493:
	setp.lt.s32 	%p11504, %r102099, 624;
	@%p11504 bra 	$L__BB3_1499;
	mov.b32 	%r102104, 0;
	mov.u64 	%rd6398, %rd5;
$L__BB3_1495:
	and.b32  	%r98488, %r102047, -2147483648;
	ld.local.u32 	%r98489, [%rd6398+4];
	and.b32  	%r98490, %r98489, 2147483646;
	or.b32  	%r98491, %r98490, %r98488;
	ld.local.u32 	%r98492, [%rd6398+1588];
	shr.u32 	%r98493, %r98491, 1;
	and.b32  	%r98494, %r98489, 1;
	setp.eq.b32 	%p11505, %r98494, 1;
	selp.b32 	%r98495, -1727483681, 0, %p11505;
	xor.b32  	%r98496, %r98495, %r98492;
	xor.b32  	%r98497, %r98496, %r98493;
	st.local.u32 	[%rd6398], %r98497;
	and.b32  	%r98498, %r98489, -2147483648;
	ld.local.u32 	%r98499, [%rd6398+8];
	and.b32  	%r98500, %r98499, 2147483646;
	or.b32  	%r98501, %r98500, %r98498;
	ld.local.u32 	%r98502, [%rd6398+1592];
	shr.u32 	%r98503, %r98501, 1;
	and.b32  	%r98504, %r98499, 1;
	setp.eq.b32 	%p11506, %r98504, 1;
	selp.b32 	%r98505, -1727483681, 0, %p11506;
	xor.b32  	%r98506, %r98505, %r98502;
	xor.b32  	%r98507, %r98506, %r98503;
	st.local.u32 	[%rd6398+4], %r98507;
	and.b32  	%r98508, %r98499, -2147483648;
	ld.local.u32 	%r3330, [%rd6398+12];
	and.b32  	%r98509, %r3330, 2147483646;
	or.b32  	%r98510, %r98509, %r98508;
	ld.local.u32 	%r98511, [%rd6398+1596];
	shr.u32 	%r98512, %r98510, 1;
	and.b32  	%r98513, %r3330, 1;
	setp.eq.b32 	%p11507, %r98513, 1;
	selp.b32 	%r98514, -1727483681, 0, %p11507;
	xor.b32  	%r98515, %r98514, %r98511;
	xor.b32  	%r98516, %r98515, %r98512;
	st.local.u32 	[%rd6398+8], %r98516;
	setp.ne.s32 	%p11508, %r102104, 224;
	@%p11508 bra 	$L__BB3_1537;
	ld.local.u32 	%r102106, [%rd5+908];
	add.s64 	%rd6399, %rd5, 924;
	mov.b32 	%r102105, 0;
$L__BB3_1497:
	and.b32  	%r98527, %r102106, -2147483648;
	ld.local.u32 	%r98528, [%rd6399+-12];
	and.b32  	%r98529, %r98528, 2147483646;
	or.b32  	%r98530, %r98529, %r98527;
	ld.local.u32 	%r98531, [%rd6399+-924];
	shr.u32 	%r98532, %r98530, 1;
	and.b32  	%r98533, %r98528, 1;
	setp.eq.b32 	%p11510, %r98533, 1;
	selp.b32 	%r98534, -1727483681, 0, %p11510;
	xor.b32  	%r98535, %r98534, %r98531;
	xor.b32  	%r98536, %r98535, %r98532;
	st.local.u32 	[%rd6399+-16], %r98536;
	and.b32  	%r98537, %r98528, -2147483648;
	ld.local.u32 	%r98538, [%rd6399+-8];
	and.b32  	%r98539, %r98538, 2147483646;
	or.b32  	%r98540, %r98539, %r98537;
	ld.local.u32 	%r98541, [%rd6399+-920];
	shr.u32 	%r98542, %r98540, 1;
	and.b32  	%r98543, %r98538, 1;
	setp.eq.b32 	%p11511, %r98543, 1;
	selp.b32 	%r98544, -1727483681, 0, %p11511;
	xor.b32  	%r98545, %r98544, %r98541;
	xor.b32  	%r98546, %r98545, %r98542;
	st.local.u32 	[%rd6399+-12], %r98546;
	and.b32  	%r98547, %r98538, -2147483648;
	ld.local.u32 	%r98548, [%rd6399+-4];
	and.b32  	%r98549, %r98548, 2147483646;
	or.b32  	%r98550, %r98549, %r98547;
	ld.local.u32 	%r98551, [%rd6399+-916];
	shr.u32 	%r98552, %r98550, 1;
	and.b32  	%r98553, %r98548, 1;
	setp.eq.b32 	%p11512, %r98553, 1;
	selp.b32 	%r98554, -1727483681, 0, %p11512;
	xor.b32  	%r98555, %r98554, %r98551;
	xor.b32  	%r98556, %r98555, %r98552;
	st.local.u32 	[%rd6399+-8], %r98556;
	and.b32  	%r98557, %r98548, -2147483648;
	ld.local.u32 	%r102106, [%rd6399];
	and.b32  	%r98558, %r102106, 2147483646;
	or.b32  	%r98559, %r98558, %r98557;
	ld.local.u32 	%r98560, [%rd6399+-912];
	shr.u32 	%r98561, %r98559, 1;
	and.b32  	%r98562, %r102106, 1;
	setp.eq.b32 	%p11513, %r98562, 1;
	selp.b32 	%r98563, -1727483681, 0, %p11513;
	xor.b32  	%r98564, %r98563, %r98560;
	xor.b32  	%r98565, %r98564, %r98561;
	st.local.u32 	[%rd6399+-4], %r98565;
	add.s32 	%r102105, %r102105, 4;
	add.s64 	%rd6399, %rd6399, 16;
	setp.ne.s32 	%p11514, %r102105, 396;
	@%p11514 bra 	$L__BB3_1497;
	ld.local.u32 	%r98567, [%rd12];
	and.b32  	%r98568, %r98567, -2147483648;
	ld.local.u32 	%r102047, [%rd14];
	and.b32  	%r98569, %r102047, 2147483646;
	or.b32  	%r98570, %r98569, %r98568;
	ld.local.u32 	%r98571, [%rd13];
	shr.u32 	%r98572, %r98570, 1;
	and.b32  	%r98573, %r102047, 1;
	setp.eq.b32 	%p11515, %r98573, 1;
	selp.b32 	%r98574, -1727483681, 0, %p11515;
	xor.b32  	%r98575, %r98574, %r98571;
	xor.b32  	%r98576, %r98575, %r98572;
	st.local.u32 	[%rd12], %r98576;
	mov.b32 	%r102099, 0;
$L__BB3_1499:
	add.s32 	%r102114, %r102099, 1;
	st.local.u32 	[%rd5+2496], %r102114;
	mul.wide.s32 	%rd5971, %r102099, 4;
	add.s64 	%rd5972, %rd5, %rd5971;
	ld.local.u32 	%r98577, [%rd5972];
	shr.u32 	%r98578, %r98577, 11;
	xor.b32  	%r98579, %r98578, %r98577;
	shl.b32 	%r98580, %r98579, 7;
	and.b32  	%r98581, %r98580, -1658038656;
	xor.b32  	%r3340, %r98581, %r98579;
	setp.lt.s32 	%p11516, %r102099, 623;
	@%p11516 bra 	$L__BB3_1505;
	mov.b32 	%r102110, 0;
	mov.u64 	%rd6400, %rd5;
$L__BB3_1501:
	and.b32  	%r98583, %r102047, -2147483648;
	ld.local.u32 	%r98584, [%rd6400+4];
	and.b32  	%r98585, %r98584, 2147483646;
	or.b32  	%r98586, %r98585, %r98583;
	ld.local.u32 	%r98587, [%rd6400+1588];
	shr.u32 	%r98588, %r98586, 1;
	and.b32  	%r98589, %r98584, 1;
	setp.eq.b32 	%p11517, %r98589, 1;
	selp.b32 	%r98590, -1727483681, 0, %p11517;
	xor.b32  	%r98591, %r98590, %r98587;
	xor.b32  	%r98592, %r98591, %r98588;
	st.local.u32 	[%rd6400], %r98592;
	and.b32  	%r98593, %r98584, -2147483648;
	ld.local.u32 	%r98594, [%rd6400+8];
	and.b32  	%r98595, %r98594, 2147483646;
	or.b32  	%r98596, %r98595, %r98593;
	ld.local.u32 	%r98597, [%rd6400+1592];
	shr.u32 	%r98598, %r98596, 1;
	and.b32  	%r98599, %r98594, 1;
	setp.eq.b32 	%p11518, %r98599, 1;
	selp.b32 	%r98600, -1727483681, 0, %p11518;
	xor.b32  	%r98601, %r98600, %r98597;
	xor.b32  	%r98602, %r98601, %r98598;
	st.local.u32 	[%rd6400+4], %r98602;
	and.b32  	%r98603, %r98594, -2147483648;
	ld.local.u32 	%r3343, [%rd6400+12];
	and.b32  	%r98604, %r3343, 2147483646;
	or.b32  	%r98605, %r98604, %r98603;
	ld.local.u32 	%r98606, [%rd6400+1596];
	shr.u32 	%r98607, %r98605, 1;
	and.b32  	%r98608, %r3343, 1;
	setp.eq.b32 	%p11519, %r98608, 1;
	selp.b32 	%r98609, -1727483681, 0, %p11519;
	xor.b32  	%r98610, %r98609, %r98606;
	xor.b32  	%r98611, %r98610, %r98607;
	st.local.u32 	[%rd6400+8], %r98611;
	setp.ne.s32 	%p11520, %r102110, 224;
	@%p11520 bra 	$L__BB3_1536;
	ld.local.u32 	%r102112, [%rd5+908];
	add.s64 	%rd6401, %rd5, 924;
	mov.b32 	%r102111, 0;
$L__BB3_1503:
	and.b32  	%r98622, %r102112, -2147483648;
	ld.local.u32 	%r98623, [%rd6401+-12];
	and.b32  	%r98624, %r98623, 2147483646;
	or.b32  	%r98625, %r98624, %r98622;
	ld.local.u32 	%r98626, [%rd6401+-924];
	shr.u32 	%r98627, %r98625, 1;
	and.b32  	%r98628, %r98623, 1;
	setp.eq.b32 	%p11522, %r98628, 1;
	selp.b32 	%r98629, -1727483681, 0, %p11522;
	xor.b32  	%r98630, %r98629, %r98626;
	xor.b32  	%r98631, %r98630, %r98627;
	st.local.u32 	[%rd6401+-16], %r98631;
	and.b32  	%r98632, %r98623, -2147483648;
	ld.local.u32 	%r98633, [%rd6401+-8];
	and.b32  	%r98634, %r98633, 2147483646;
	or.b32  	%r98635, %r98634, %r98632;
	ld.local.u32 	%r98636, [%rd6401+-920];
	shr.u32 	%r98637, %r98635, 1;
	and.b32  	%r98638, %r98633, 1;
	setp.eq.b32 	%p11523, %r98638, 1;
	selp.b32 	%r98639, -1727483681, 0, %p11523;
	xor.b32  	%r98640, %r98639, %r98636;
	xor.b32  	%r98641, %r98640, %r98637;
	st.local.u32 	[%rd6401+-12], %r98641;
	and.b32  	%r98642, %r98633, -2147483648;
	ld.local.u32 	%r98643, [%rd6401+-4];
	and.b32  	%r98644, %r98643, 2147483646;
	or.b32  	%r98645, %r98644, %r98642;
	ld.local.u32 	%r98646, [%rd6401+-916];
	shr.u32 	%r98647, %r98645, 1;
	and.b32  	%r98648, %r98643, 1;
	setp.eq.b32 	%p11524, %r98648, 1;
	selp.b32 	%r98649, -1727483681, 0, %p11524;
	xor.b32  	%r98650, %r98649, %r98646;
	xor.b32  	%r98651, %r98650, %r98647;
	st.local.u32 	[%rd6401+-8], %r98651;
	and.b32  	%r98652, %r98643, -2147483648;
	ld.local.u32 	%r102112, [%rd6401];
	and.b32  	%r98653, %r102112, 2147483646;
	or.b32  	%r98654, %r98653, %r98652;
	ld.local.u32 	%r98655, [%rd6401+-912];
	shr.u32 	%r98656, %r98654, 1;
	and.b32  	%r98657, %r102112, 1;
	setp.eq.b32 	%p11525, %r98657, 1;
	selp.b32 	%r98658, -1727483681, 0, %p11525;
	xor.b32  	%r98659, %r98658, %r98655;
	xor.b32  	%r98660, %r98659, %r98656;
	st.local.u32 	[%rd6401+-4], %r98660;
	add.s32 	%r102111, %r102111, 4;
	add.s64 	%rd6401, %rd6401, 16;
	setp.ne.s32 	%p11526, %r102111, 396;
	@%p11526 bra 	$L__BB3_1503;
	ld.local.u32 	%r98662, [%rd12];
	and.b32  	%r98663, %r98662, -2147483648;
	ld.local.u32 	%r102047, [%rd14];
	and.b32  	%r98664, %r102047, 2147483646;
	or.b32  	%r98665, %r98664, %r98663;
	ld.local.u32 	%r98666, [%rd13];
	shr.u32 	%r98667, %r98665, 1;
	and.b32  	%r98668, %r102047, 1;
	setp.eq.b32 	%p11527, %r98668, 1;
	selp.b32 	%r98669, -1727483681, 0, %p11527;
	xor.b32  	%r98670, %r98669, %r98666;
	xor.b32  	%r98671, %r98670, %r98667;
	st.local.u32 	[%rd12], %r98671;
	mov.b32 	%r102114, 0;
$L__BB3_1505:
	add.s32 	%r102120, %r102114, 1;
	st.local.u32 	[%rd5+2496], %r102120;
	mul.wide.s32 	%rd5973, %r102114, 4;
	add.s64 	%rd5974, %rd5, %rd5973;
	ld.local.u32 	%r98672, [%rd5974];
	shr.u32 	%r98673, %r98672, 11;
	xor.b32  	%r98674, %r98673, %r98672;
	shl.b32 	%r98675, %r98674, 7;
	and.b32  	%r98676, %r98675, -1658038656;
	xor.b32  	%r3353, %r98676, %r98674;
	setp.lt.s32 	%p11528, %r102114, 623;
	@%p11528 bra 	$L__BB3_1511;
	mov.b32 	%r102116, 0;
	mov.u64 	%rd6402, %rd5;
$L__BB3_1507:
	and.b32  	%r98678, %r102047, -2147483648;
	ld.local.u32 	%r98679, [%rd6402+4];
	and.b32  	%r98680, %r98679, 2147483646;
	or.b32  	%r98681, %r98680, %r98678;
	ld.local.u32 	%r98682, [%rd6402+1588];
	shr.u32 	%r98683, %r98681, 1;
	and.b32  	%r98684, %r98679, 1;
	setp.eq.b32 	%p11529, %r98684, 1;
	selp.b32 	%r98685, -1727483681, 0, %p11529;
	xor.b32  	%r98686, %r98685, %r98682;
	xor.b32  	%r98687, %r98686, %r98683;
	st.local.u32 	[%rd6402], %r98687;
	and.b32  	%r98688, %r98679, -2147483648;
	ld.local.u32 	%r98689, [%rd6402+8];
	and.b32  	%r98690, %r98689, 2147483646;
	or.b32  	%r98691, %r98690, %r98688;
	ld.local.u32 	%r98692, [%rd6402+1592];
	shr.u32 	%r98693, %r98691, 1;
	and.b32  	%r98694, %r98689, 1;
	setp.eq.b32 	%p11530, %r98694, 1;
	selp.b32 	%r98695, -1727483681, 0, %p11530;
	xor.b32  	%r98696, %r98695, %r98692;
	xor.b32  	%r98697, %r98696, %r98693;
	st.local.u32 	[%rd6402+4], %r98697;
	and.b32  	%r98698, %r98689, -2147483648;
	ld.local.u32 	%r3356, [%rd6402+12];
	and.b32  	%r98699, %r3356, 2147483646;
	or.b32  	%r98700, %r98699, %r98698;
	ld.local.u32 	%r98701, [%rd6402+1596];
	shr.u32 	%r98702, %r98700, 1;
	and.b32  	%r98703, %r3356, 1;
	setp.eq.b32 	%p11531, %r98703, 1;
	selp.b32 	%r98704, -1727483681, 0, %p11531;
	xor.b32  	%r98705, %r98704, %r98701;
	xor.b32  	%r98706, %r98705, %r98702;
	st.local.u32 	[%rd6402+8], %r98706;
	setp.ne.s32 	%p11532, %r102116, 224;
	@%p11532 bra 	$L__BB3_1535;
	ld.local.u32 	%r102118, [%rd5+908];
	add.s64 	%rd6403, %rd5, 924;
	mov.b32 	%r102117, 0;
$L__BB3_1509:
	and.b32  	%r98717, %r102118, -2147483648;
	ld.local.u32 	%r98718, [%rd6403+-12];
	and.b32  	%r98719, %r98718, 2147483646;
	or.b32  	%r98720, %r98719, %r98717;
	ld.local.u32 	%r98721, [%rd6403+-924];
	shr.u32 	%r98722, %r98720, 1;
	and.b32  	%r98723, %r98718, 1;
	setp.eq.b32 	%p11534, %r98723, 1;
	selp.b32 	%r98724, -1727483681, 0, %p11534;
	xor.b32  	%r98725, %r98724, %r98721;
	xor.b32  	%r98726, %r98725, %r98722;
	st.local.u32 	[%rd6403+-16], %r98726;
	and.b32  	%r98727, %r98718, -2147483648;
	ld.local.u32 	%r98728, [%rd6403+-8];
	and.b32  	%r98729, %r98728, 2147483646;
	or.b32  	%r98730, %r98729, %r98727;
	ld.local.u32 	%r98731, [%rd6403+-920];
	shr.u32 	%r98732, %r98730, 1;
	and.b32  	%r98733, %r98728, 1;
	setp.eq.b32 	%p11535, %r98733, 1;
	selp.b32 	%r98734, -1727483681, 0, %p11535;
	xor.b32  	%r98735, %r98734, %r98731;
	xor.b32  	%r98736, %r98735, %r98732;
	st.local.u32 	[%rd6403+-12], %r98736;
	and.b32  	%r98737, %r98728, -2147483648;
	ld.local.u32 	%r98738, [%rd6403+-4];
	and.b32  	%r98739, %r98738, 2147483646;
	or.b32  	%r98740, %r98739, %r98737;
	ld.local.u32 	%r98741, [%rd6403+-916];
	shr.u32 	%r98742, %r98740, 1;
	and.b32  	%r98743, %r98738, 1;
	setp.eq.b32 	%p11536, %r98743, 1;
	selp.b32 	%r98744, -1727483681, 0, %p11536;
	xor.b32  	%r98745, %r98744, %r98741;
	xor.b32  	%r98746, %r98745, %r98742;
	st.local.u32 	[%rd6403+-8], %r98746;
	and.b32  	%r98747, %r98738, -2147483648;
	ld.local.u32 	%r102118, [%rd6403];
	and.b32  	%r98748, %r102118, 2147483646;
	or.b32  	%r98749, %r98748, %r98747;
	ld.local.u32 	%r98750, [%rd6403+-912];
	shr.u32 	%r98751, %r98749, 1;
	and.b32  	%r98752, %r102118, 1;
	setp.eq.b32 	%p11537, %r98752, 1;
	selp.b32 	%r98753, -1727483681, 0, %p11537;
	xor.b32  	%r98754, %r98753, %r98750;
	xor.b32  	%r98755, %r98754, %r98751;
	st.local.u32 	[%rd6403+-4], %r98755;
	add.s32 	%r102117, %r102117, 4;
	add.s64 	%rd6403, %rd6403, 16;
	setp.ne.s32 	%p11538, %r102117, 396;
	@%p11538 bra 	$L__BB3_1509;
	ld.local.u32 	%r98757, [%rd12];
	and.b32  	%r98758, %r98757, -2147483648;
	ld.local.u32 	%r102047, [%rd14];
	and.b32  	%r98759, %r102047, 2147483646;
	or.b32  	%r98760, %r98759, %r98758;
	ld.local.u32 	%r98761, [%rd13];
	shr.u32 	%r98762, %r98760, 1;
	and.b32  	%r98763, %r102047, 1;
	setp.eq.b32 	%p11539, %r98763, 1;
	selp.b32 	%r98764, -1727483681, 0, %p11539;
	xor.b32  	%r98765, %r98764, %r98761;
	xor.b32  	%r98766, %r98765, %r98762;
	st.local.u32 	[%rd12], %r98766;
	mov.b32 	%r102120, 0;
$L__BB3_1511:
	add.s32 	%r102126, %r102120, 1;
	st.local.u32 	[%rd5+2496], %r102126;
	mul.wide.s32 	%rd5975, %r102120, 4;
	add.s64 	%rd5976, %rd5, %rd5975;
	ld.local.u32 	%r98767, [%rd5976];
	shr.u32 	%r98768, %r98767, 11;
	xor.b32  	%r98769, %r98768, %r98767;
	shl.b32 	%r98770, %r98769, 7;
	and.b32  	%r98771, %r98770, -1658038656;
	xor.b32  	%r3366, %r98771, %r98769;
	setp.lt.s32 	%p11540, %r102120, 623;
	@%p11540 bra 	$L__BB3_1517;
	mov.b32 	%r102122, 0;
	mov.u64 	%rd6404, %rd5;
$L__BB3_1513:
	and.b32  	%r98773, %r102047, -2147483648;
	ld.local.u32 	%r98774, [%rd6404+4];
	and.b32  	%r98775, %r98774, 2147483646;
	or.b32  	%r98776, %r98775, %r98773;
	ld.local.u32 	%r98777, [%rd6404+1588];
	shr.u32 	%r98778, %r98776, 1;
	and.b32  	%r98779, %r98774, 1;
	setp.eq.b32 	%p11541, %r98779, 1;
	selp.b32 	%r98780, -1727483681, 0, %p11541;
	xor.b32  	%r98781, %r98780, %r98777;
	xor.b32  	%r98782, %r98781, %r98778;
	st.local.u32 	[%rd6404], %r98782;
	and.b32  	%r98783, %r98774, -2147483648;
	ld.local.u32 	%r98784, [%rd6404+8];
	and.b32  	%r98785, %r98784, 2147483646;
	or.b32  	%r98786, %r98785, %r98783;
	ld.local.u32 	%r98787, [%rd6404+1592];
	shr.u32 	%r98788, %r98786, 1;
	and.b32  	%r98789, %r98784, 1;
	setp.eq.b32 	%p11542, %r98789, 1;
	selp.b32 	%r98790, -1727483681, 0, %p11542;
	xor.b32  	%r98791, %r98790, %r98787;
	xor.b32  	%r98792, %r98791, %r98788;
	st.local.u32 	[%rd6404+4], %r98792;
	and.b32  	%r98793, %r98784, -2147483648;
	ld.local.u32 	%r3369, [%rd6404+12];
	and.b32  	%r98794, %r3369, 2147483646;
	or.b32  	%r98795, %r98794, %r98793;
	ld.local.u32 	%r98796, [%rd6404+1596];
	shr.u32 	%r98797, %r98795, 1;
	and.b32  	%r98798, %r3369, 1;
	setp.eq.b32 	%p11543, %r98798, 1;
	selp.b32 	%r98799, -1727483681, 0, %p11543;
	xor.b32  	%r98800, %r98799, %r98796;
	xor.b32  	%r98801, %r98800, %r98797;
	st.local.u32 	[%rd6404+8], %r98801;
	setp.ne.s32 	%p11544, %r102122, 224;
	@%p11544 bra 	$L__BB3_1534;
	ld.local.u32 	%r102124, [%rd5+908];
	add.s64 	%rd6405, %rd5, 924;
	mov.b32 	%r102123, 0;
$L__BB3_1515:
	and.b32  	%r98812, %r102124, -2147483648;
	ld.local.u32 	%r98813, [%rd6405+-12];
	and.b32  	%r98814, %r98813, 2147483646;
	or.b32  	%r98815, %r98814, %r98812;
	ld.local.u32 	%r98816, [%rd6405+-924];
	shr.u32 	%r98817, %r98815, 1;
	and.b32  	%r98818, %r98813, 1;
	setp.eq.b32 	%p11546, %r98818, 1;
	selp.b32 	%r98819, -1727483681, 0, %p11546;
	xor.b32  	%r98820, %r98819, %r98816;
	xor.b32  	%r98821, %r98820, %r98817;
	st.local.u32 	[%rd6405+-16], %r98821;
	and.b32  	%r98822, %r98813, -2147483648;
	ld.local.u32 	%r98823, [%rd6405+-8];
	and.b32  	%r98824, %r98823, 2147483646;
	or.b32  	%r98825, %r98824, %r98822;
	ld.local.u32 	%r98826, [%rd6405+-920];
	shr.u32 	%r98827, %r98825, 1;
	and.b32  	%r98828, %r98823, 1;
	setp.eq.b32 	%p11547, %r98828, 1;
	selp.b32 	%r98829, -1727483681, 0, %p11547;
	xor.b32  	%r98830, %r98829, %r98826;
	xor.b32  	%r98831, %r98830, %r98827;
	st.local.u32 	[%rd6405+-12], %r98831;
	and.b32  	%r98832, %r98823, -2147483648;
	ld.local.u32 	%r98833, [%rd6405+-4];
	and.b32  	%r98834, %r98833, 2147483646;
	or.b32  	%r98835, %r98834, %r98832;
	ld.local.u32 	%r98836, [%rd6405+-916];
	shr.u32 	%r98837, %r98835, 1;
	and.b32  	%r98838, %r98833, 1;
	setp.eq.b32 	%p11548, %r98838, 1;
	selp.b32 	%r98839, -1727483681, 0, %p11548;
	xor.b32  	%r98840, %r98839, %r98836;
	xor.b32  	%r98841, %r98840, %r98837;
	st.local.u32 	[%rd6405+-8], %r98841;
	and.b32  	%r98842, %r98833, -2147483648;
	ld.local.u32 	%r102124, [%rd6405];
	and.b32  	%r98843, %r102124, 2147483646;
	or.b32  	%r98844, %r98843, %r98842;
	ld.local.u32 	%r98845, [%rd6405+-912];
	shr.u32 	%r98846, %r98844, 1;
	and.b32  	%r98847, %r102124, 1;
	setp.eq.b32 	%p11549, %r98847, 1;
	selp.b32 	%r98848, -1727483681, 0, %p11549;
	xor.b32  	%r98849, %r98848, %r98845;
	xor.b32  	%r98850, %r98849, %r98846;
	st.local.u32 	[%rd6405+-4], %r98850;
	add.s32 	%r102123, %r102123, 4;
	add.s64 	%rd6405, %rd6405, 16;
	setp.ne.s32 	%p11550, %r102123, 396;
	@%p11550 bra 	$L__BB3_1515;
	ld.local.u32 	%r98852, [%rd12];
	and.b32  	%r98853, %r98852, -2147483648;
	ld.local.u32 	%r102047, [%rd14];
	and.b32  	%r98854, %r102047, 2147483646;
	or.b32  	%r98855, %r98854, %r98853;
	ld.local.u32 	%r98856, [%rd13];
	shr.u32 	%r98857, %r98855, 1;
	and.b32  	%r98858, %r102047, 1;
	setp.eq.b32 	%p11551, %r98858, 1;
	selp.b32 	%r98859, -1727483681, 0, %p11551;
	xor.b32  	%r98860, %r98859, %r98856;
	xor.b32  	%r98861, %r98860, %r98857;
	st.local.u32 	[%rd12], %r98861;
	mov.b32 	%r102126, 0;
$L__BB3_1517:
	add.s32 	%r102132, %r102126, 1;
	st.local.u32 	[%rd5+2496], %r102132;
	mul.wide.s32 	%rd5977, %r102126, 4;
	add.s64 	%rd5978, %rd5, %rd5977;
	ld.local.u32 	%r98862, [%rd5978];
	shr.u32 	%r98863, %r98862, 11;
	xor.b32  	%r98864, %r98863, %r98862;
	shl.b32 	%r98865, %r98864, 7;
	and.b32  	%r98866, %r98865, -1658038656;
	xor.b32  	%r3379, %r98866, %r98864;
	setp.lt.s32 	%p11552, %r102126, 623;
	@%p11552 bra 	$L__BB3_1523;
	mov.b32 	%r102128, 0;
	mov.u64 	%rd6406, %rd5;
$L__BB3_1519:
	and.b32  	%r98868, %r102047, -2147483648;
	ld.local.u32 	%r98869, [%rd6406+4];
	and.b32  	%r98870, %r98869, 2147483646;
	or.b32  	%r98871, %r98870, %r98868;
	ld.local.u32 	%r98872, [%rd6406+1588];
	shr.u32 	%r98873, %r98871, 1;
	and.b32  	%r98874, %r98869, 1;
	setp.eq.b32 	%p11553, %r98874, 1;
	selp.b32 	%r98875, -1727483681, 0, %p11553;
	xor.b32  	%r98876, %r98875, %r98872;
	xor.b32  	%r98877, %r98876, %r98873;
	st.local.u32 	[%rd6406], %r98877;
	and.b32  	%r98878, %r98869, -2147483648;
	ld.local.u32 	%r98879, [%rd6406+8];
	and.b32  	%r98880, %r98879, 2147483646;
	or.b32  	%r98881, %r98880, %r98878;
	ld.local.u32 	%r98882, [%rd6406+1592];
	shr.u32 	%r98883, %r98881, 1;
	and.b32  	%r98884, %r98879, 1;
	setp.eq.b32 	%p11554, %r98884, 1;
	selp.b32 	%r98885, -1727483681, 0, %p11554;
	xor.b32  	%r98886, %r98885, %r98882;
	xor.b32  	%r98887, %r98886, %r98883;
	st.local.u32 	[%rd6406+4], %r98887;
	and.b32  	%r98888, %r98879, -2147483648;
	ld.local.u32 	%r3382, [%rd6406+12];
	and.b32  	%r98889, %r3382, 2147483646;
	or.b32  	%r98890, %r98889, %r98888;
	ld.local.u32 	%r98891, [%rd6406+1596];
	shr.u32 	%r98892, %r98890, 1;
	and.b32  	%r98893, %r3382, 1;
	setp.eq.b32 	%p11555, %r98893, 1;
	selp.b32 	%r98894, -1727483681, 0, %p11555;
	xor.b32  	%r98895, %r98894, %r98891;
	xor.b32  	%r98896, %r98895, %r98892;
	st.local.u32 	[%rd6406+8], %r98896;
	setp.ne.s32 	%p11556, %r102128, 224;
	@%p11556 bra 	$L__BB3_1533;
	ld.local.u32 	%r102129, [%rd9];
	mov.b32 	%r102130, 227;
$L__BB3_1521:
	mul.wide.u32 	%rd5979, %r102130, 4;
	add.s64 	%rd5980, %rd5, %rd5979;
	and.b32  	%r98907, %r102129, -2147483648;
	ld.local.u32 	%r98908, [%rd5980+4];
	and.b32  	%r98909, %r98908, 2147483646;
	or.b32  	%r98910, %r98909, %r98907;
	ld.local.u32 	%r98911, [%rd5980+-908];
	shr.u32 	%r98912, %r98910, 1;
	and.b32  	%r98913, %r98908, 1;
	setp.eq.b32 	%p11558, %r98913, 1;
	selp.b32 	%r98914, -1727483681, 0, %p11558;
	xor.b32  	%r98915, %r98914, %r98911;
	xor.b32  	%r98916, %r98915, %r98912;
	st.local.u32 	[%rd5980], %r98916;
	and.b32  	%r98917, %r98908, -2147483648;
	ld.local.u32 	%r98918, [%rd5980+8];
	and.b32  	%r98919, %r98918, 2147483646;
	or.b32  	%r98920, %r98919, %r98917;
	ld.local.u32 	%r98921, [%rd5980+-904];
	shr.u32 	%r98922, %r98920, 1;
	and.b32  	%r98923, %r98918, 1;
	setp.eq.b32 	%p11559, %r98923, 1;
	selp.b32 	%r98924, -1727483681, 0, %p11559;
	xor.b32  	%r98925, %r98924, %r98921;
	xor.b32  	%r98926, %r98925, %r98922;
	st.local.u32 	[%rd5980+4], %r98926;
	and.b32  	%r98927, %r98918, -2147483648;
	ld.local.u32 	%r98928, [%rd5980+12];
	and.b32  	%r98929, %r98928, 2147483646;
	or.b32  	%r98930, %r98929, %r98927;
	ld.local.u32 	%r98931, [%rd5980+-900];
	shr.u32 	%r98932, %r98930, 1;
	and.b32  	%r98933, %r98928, 1;
	setp.eq.b32 	%p11560, %r98933, 1;
	selp.b32 	%r98934, -1727483681, 0, %p11560;
	xor.b32  	%r98935, %r98934, %r98931;
	xor.b32  	%r98936, %r98935, %r98932;
	st.local.u32 	[%rd5980+8], %r98936;
	and.b32  	%r98937, %r98928, -2147483648;
	add.s32 	%r102130, %r102130, 4;
	ld.local.u32 	%r102129, [%rd5980+16];
	and.b32  	%r98938, %r102129, 2147483646;
	or.b32  	%r98939, %r98938, %r98937;
	ld.local.u32 	%r98940, [%rd5980+-896];
	shr.u32 	%r98941, %r98939, 1;
	and.b32  	%r98942, %r102129, 1;
	setp.eq.b32 	%p11561, %r98942, 1;
	selp.b32 	%r98943, -1727483681, 0, %p11561;
	xor.b32  	%r98944, %r98943, %r98940;
	xor.b32  	%r98945, %r98944, %r98941;
	st.local.u32 	[%rd5980+12], %r98945;
	setp.ne.s32 	%p11562, %r102130, 623;
	@%p11562 bra 	$L__BB3_1521;
	ld.local.u32 	%r98947, [%rd5+2492];
	and.b32  	%r98948, %r98947, -2147483648;
	ld.local.u32 	%r102047, [%rd5];
	and.b32  	%r98949, %r102047, 2147483646;
	or.b32  	%r98950, %r98949, %r98948;
	ld.local.u32 	%r98951, [%rd5+1584];
	shr.u32 	%r98952, %r98950, 1;
	and.b32  	%r98953, %r102047, 1;
	setp.eq.b32 	%p11563, %r98953, 1;
	selp.b32 	%r98954, -1727483681, 0, %p11563;
	xor.b32  	%r98955, %r98954, %r98951;
	xor.b32  	%r98956, %r98955, %r98952;
	st.local.u32 	[%rd5+2492], %r98956;
	mov.b32 	%r102132, 0;
$L__BB3_1523:
	setp.gt.u32 	%p11565, %r15025, %r15026;
	add.s32 	%r102141, %r102132, 1;
	st.local.u32 	[%rd5+2496], %r102141;
	mul.wide.s32 	%rd5981, %r102132, 4;
	add.s64 	%rd5982, %rd5, %rd5981;
	ld.local.u32 	%r98957, [%rd5982];
	shr.u32 	%r98958, %r98957, 11;
	xor.b32  	%r98959, %r98958, %r98957;
	shl.b32 	%r98960, %r98959, 7;
	and.b32  	%r98961, %r98960, -1658038656;
	xor.b32  	%r98962, %r98961, %r98959;
	shl.b32 	%r98963, %r98962, 15;
	and.b32  	%r98964, %r98963, -402653184;
	xor.b32  	%r98965, %r98964, %r98962;
	shr.u32 	%r98966, %r98965, 27;
	shl.b32 	%r98967, %r3340, 15;
	and.b32  	%r98968, %r98967, -402653184;
	xor.b32  	%r98969, %r98968, %r3340;
	shr.u32 	%r98970, %r98969, 7;
	and.b32  	%r98971, %r98970, 32505856;
	shl.b32 	%r98972, %r3353, 15;
	and.b32  	%r98973, %r98972, -402653184;
	xor.b32  	%r98974, %r98973, %r3353;
	shr.u32 	%r98975, %r98974, 12;
	and.b32  	%r98976, %r98975, 1015808;
	or.b32  	%r98977, %r98976, %r98971;
	shl.b32 	%r98978, %r3366, 15;
	and.b32  	%r98979, %r98978, -402653184;
	xor.b32  	%r98980, %r98979, %r3366;
	shr.u32 	%r98981, %r98980, 17;
	and.b32  	%r98982, %r98981, 31744;
	or.b32  	%r98983, %r98977, %r98982;
	shl.b32 	%r98984, %r3379, 15;
	and.b32  	%r98985, %r98984, -402653184;
	xor.b32  	%r98986, %r98985, %r3379;
	shr.u32 	%r98987, %r98986, 22;
	and.b32  	%r98988, %r98987, 992;
	or.b32  	%r98989, %r98983, %r98988;
	or.b32  	%r102136, %r98989, %r98966;
	mov.pred 	%p11887, 0;
	@%p11565 bra 	$L__BB3_1532;
	mov.pred 	%p11887, 0;
	mov.u32 	%r102135, %r15025;
$L__BB3_1525:
	shl.b32 	%r3399, %r102136, 5;
	setp.lt.s32 	%p11567, %r102141, 624;
	@%p11567 bra 	$L__BB3_1531;
	mov.b32 	%r102138, 0;
$L__BB3_1527:
	mul.wide.u32 	%rd5983, %r102138, 4;
	add.s64 	%rd713, %rd5, %rd5983;
	and.b32  	%r98991, %r102047, -2147483648;
	ld.local.u32 	%r98992, [%rd713+4];
	and.b32  	%r98993, %r98992, 2147483646;
	or.b32  	%r98994, %r98993, %r98991;
	ld.local.u32 	%r98995, [%rd713+1588];
	shr.u32 	%r98996, %r98994, 1;
	and.b32  	%r98997, %r98992, 1;
	setp.eq.b32 	%p11568, %r98997, 1;
	selp.b32 	%r98998, -1727483681, 0, %p11568;
	xor.b32  	%r98999, %r98998, %r98995;
	xor.b32  	%r99000, %r98999, %r98996;
	st.local.u32 	[%rd713], %r99000;
	and.b32  	%r99001, %r98992, -2147483648;
	ld.local.u32 	%r99002, [%rd713+8];
	and.b32  	%r99003, %r99002, 2147483646;
	or.b32  	%r99004, %r99003, %r99001;
	ld.local.u32 	%r99005, [%rd713+1592];
	shr.u32 	%r99006, %r99004, 1;
	and.b32  	%r99007, %r99002, 1;
	setp.eq.b32 	%p11569, %r99007, 1;
	selp.b32 	%r99008, -1727483681, 0, %p11569;
	xor.b32  	%r99009, %r99008, %r99005;
	xor.b32  	%r99010, %r99009, %r99006;
	st.local.u32 	[%rd713+4], %r99010;
	and.b32  	%r99011, %r99002, -2147483648;
	ld.local.u32 	%r3402, [%rd713+12];
	and.b32  	%r99012, %r3402, 2147483646;
	or.b32  	%r99013, %r99012, %r99011;
	ld.local.u32 	%r99014, [%rd713+1596];
	shr.u32 	%r99015, %r99013, 1;
	and.b32  	%r99016, %r3402, 1;
	setp.eq.b32 	%p11570, %r99016, 1;
	selp.b32 	%r99017, -1727483681, 0, %p11570;
	xor.b32  	%r99018, %r99017, %r99014;
	xor.b32  	%r99019, %r99018, %r99015;
	st.local.u32 	[%rd713+8], %r99019;
	setp.ne.s32 	%p11571, %r102138, 224;
	@%p11571 bra 	$L__BB3_7197;
	ld.local.u32 	%r102139, [%rd9];
	mov.b32 	%r102140, 227;
$L__BB3_1529:
	mul.wide.u32 	%rd5984, %r102140, 4;
	add.s64 	%rd5985, %rd5, %rd5984;
	and.b32  	%r99030, %r102139, -2147483648;
	ld.local.u32 	%r99031, [%rd5985+4];
	and.b32  	%r99032, %r99031, 2147483646;
	or.b32  	%r99033, %r99032, %r99030;
	ld.local.u32 	%r99034, [%rd5985+-908];
	shr.u32 	%r99035, %r99033, 1;
	and.b32  	%r99036, %r99031, 1;
	setp.eq.b32 	%p11573, %r99036, 1;
	selp.b32 	%r99037, -1727483681, 0, %p11573;
	xor.b32  	%r99038, %r99037, %r99034;
	xor.b32  	%r99039, %r99038, %r99035;
	st.local.u32 	[%rd5985], %r99039;
	and.b32  	%r99040, %r99031, -2147483648;
	ld.local.u32 	%r99041, [%rd5985+8];
	and.b32  	%r99042, %r99041, 2147483646;
	or.b32  	%r99043, %r99042, %r99040;
	ld.local.u32 	%r99044, [%rd5985+-904];
	shr.u32 	%r99045, %r99043, 1;
	and.b32  	%r99046, %r99041, 1;
	setp.eq.b32 	%p11574, %r99046, 1;
	selp.b32 	%r99047, -1727483681, 0, %p11574;
	xor.b32  	%r99048, %r99047, %r99044;
	xor.b32  	%r99049, %r99048, %r99045;
	st.local.u32 	[%rd5985+4], %r99049;
	and.b32  	%r99050, %r99041, -2147483648;
	ld.local.u32 	%r99051, [%rd5985+12];
	and.b32  	%r99052, %r99051, 2147483646;
	or.b32  	%r99053, %r99052, %r99050;
	ld.local.u32 	%r99054, [%rd5985+-900];
	shr.u32 	%r99055, %r99053, 1;
	and.b32  	%r99056, %r99051, 1;
	setp.eq.b32 	%p11575, %r99056, 1;
	selp.b32 	%r99057, -1727483681, 0, %p11575;
	xor.b32  	%r99058, %r99057, %r99054;
	xor.b32  	%r99059, %r99058, %r99055;
	st.local.u32 	[%rd5985+8], %r99059;
	and.b32  	%r99060, %r99051, -2147483648;
	add.s32 	%r102140, %r102140, 4;
	ld.local.u32 	%r102139, [%rd5985+16];
	and.b32  	%r99061, %r102139, 2147483646;
	or.b32  	%r99062, %r99061, %r99060;
	ld.local.u32 	%r99063, [%rd5985+-896];
	shr.u32 	%r99064, %r99062, 1;
	and.b32  	%r99065, %r102139, 1;
	setp.eq.b32 	%p11576, %r99065, 1;
	selp.b32 	%r99066, -1727483681, 0, %p11576;
	xor.b32  	%r99067, %r99066, %r99063;
	xor.b32  	%r99068, %r99067, %r99064;
	st.local.u32 	[%rd5985+12], %r99068;
	setp.ne.s32 	%p11577, %r102140, 623;
	@%p11577 bra 	$L__BB3_1529;
	ld.local.u32 	%r99070, [%rd5+2492];
	and.b32  	%r99071, %r99070, -2147483648;
	ld.local.u32 	%r102047, [%rd5];
	and.b32  	%r99072, %r102047, 2147483646;
	or.b32  	%r99073, %r99072, %r99071;
	ld.local.u32 	%r99074, [%rd5+1584];
	shr.u32 	%r99075, %r99073, 1;
	and.b32  	%r99076, %r102047, 1;
	setp.eq.b32 	%p11578, %r99076, 1;
	selp.b32 	%r99077, -1727483681, 0, %p11578;
	xor.b32  	%r99078, %r99077, %r99074;
	xor.b32  	%r99079, %r99078, %r99075;
	st.local.u32 	[%rd5+2492], %r99079;
	mov.b32 	%r102141, 0;
$L__BB3_1531:
	add.s32 	%r3411, %r102141, 1;
	st.local.u32 	[%rd5+2496], %r3411;
	mul.wide.s32 	%rd5986, %r102141, 4;
	add.s64 	%rd5987, %rd5, %rd5986;
	ld.local.u32 	%r99080, [%rd5987];
	shr.u32 	%r99081, %r99080, 11;
	xor.b32  	%r99082, %r99081, %r99080;
	shl.b32 	%r99083, %r99082, 7;
	and.b32  	%r99084, %r99083, -1658038656;
	xor.b32  	%r99085, %r99084, %r99082;
	shl.b32 	%r99086, %r99085, 15;
	and.b32  	%r99087, %r99086, -402653184;
	xor.b32  	%r99088, %r99087, %r99085;
	shr.u32 	%r99089, %r99088, 27;
	and.b32  	%r99091, %r3399, 1073741792;
	or.b32  	%r102136, %r99089, %r99091;
	setp.eq.s32 	%p11579, %r102136, %r15022;
	or.pred  	%p11887, %p11887, %p11579;
	add.s32 	%r102135, %r102135, 1;
	setp.gt.u32 	%p11580, %r102135, %r15026;
	mov.u32 	%r102141, %r3411;
	@%p11580 bra 	$L__BB3_1532;
	bra.uni 	$L__BB3_1525;
$L__BB3_1532:
	and.pred  	%p98, %p11885, %p11887;
	mov.b32 	%r99093, 624;
	st.local.u32 	[%rd5+2496], %r99093;
	st.local.u32 	[%rd5], %r23;
	mov.b32 	%r102144, 1;
	mov.u32 	%r102143, %r23;
	bra.uni 	$L__BB3_1546;
$L__BB3_1533:
	and.b32  	%r98897, %r3382, -2147483648;
	add.s32 	%r102128, %r102128, 4;
	add.s64 	%rd714, %rd6406, 16;
	ld.local.u32 	%r102047, [%rd6406+16];
	and.b32  	%r98898, %r102047, 2147483646;
	or.b32  	%r98899, %r98898, %r98897;
	ld.local.u32 	%r98900, [%rd6406+1600];
	shr.u32 	%r98901, %r98899, 1;
	and.b32  	%r98902, %r102047, 1;
	setp.eq.b32 	%p11557, %r98902, 1;
	selp.b32 	%r98903, -1727483681, 0, %p11557;
	xor.b32  	%r98904, %r98903, %r98900;
	xor.b32  	%r98905, %r98904, %r98901;
	st.local.u32 	[%rd6406+12], %r98905;
	mov.u64 	%rd6406, %rd714;
	bra.uni 	$L__BB3_1519;
$L__BB3_1534:
	and.b32  	%r98802, %r3369, -2147483648;
	add.s32 	%r102122, %r102122, 4;
	add.s64 	%rd715, %rd6404, 16;
	ld.local.u32 	%r102047, [%rd6404+16];
	and.b32  	%r98803, %r102047, 2147483646;
	or.b32  	%r98804, %r98803, %r98802;
	ld.local.u32 	%r98805, [%rd6404+1600];
	shr.u32 	%r98806, %r98804, 1;
	and.b32  	%r98807, %r102047, 1;
	setp.eq.b32 	%p11545, %r98807, 1;
	selp.b32 	%r98808, -1727483681, 0, %p11545;
	xor.b32  	%r98809, %r98808, %r98805;
	xor.b32  	%r98810, %r98809, %r98806;
	st.local.u32 	[%rd6404+12], %r98810;
	mov.u64 	%rd6404, %rd715;
	bra.uni 	$L__BB3_1513;
$L__BB3_1535:
	and.b32  	%r98707, %r3356, -2147483648;
	add.s32 	%r102116, %r102116, 4;
	add.s64 	%rd716, %rd6402, 16;
	ld.local.u32 	%r102047, [%rd6402+16];
	and.b32  	%r98708, %r102047, 2147483646;
	or.b32  	%r98709, %r98708, %r98707;
	ld.local.u32 	%r98710, [%rd6402+1600];
	shr.u32 	%r98711, %r98709, 1;
	and.b32  	%r98712, %r102047, 1;
	setp.eq.b32 	%p11533, %r98712, 1;
	selp.b32 	%r98713, -1727483681, 0, %p11533;
	xor.b32  	%r98714, %r98713, %r98710;
	xor.b32  	%r98715, %r98714, %r98711;
	st.local.u32 	[%rd6402+12], %r98715;
	mov.u64 	%rd6402, %rd716;
	bra.uni 	$L__BB3_1507;
$L__BB3_1536:
	and.b32  	%r98612, %r3343, -2147483648;
	add.s32 	%r102110, %r102110, 4;
	add.s64 	%rd717, %rd6400, 16;
	ld.local.u32 	%r102047, [%rd6400+16];
	and.b32  	%r98613, %r102047, 2147483646;
	or.b32  	%r98614, %r98613, %r98612;
	ld.local.u32 	%r98615, [%rd6400+1600];
	shr.u32 	%r98616, %r98614, 1;
	and.b32  	%r98617, %r102047, 1;
	setp.eq.b32 	%p11521, %r98617, 1;
	selp.b32 	%r98618, -1727483681, 0, %p11521;
	xor.b32  	%r98619, %r98618, %r98615;
	xor.b32  	%r98620, %r98619, %r98616;
	st.local.u32 	[%rd6400+12], %r98620;
	mov.u64 	%rd6400, %rd717;
	bra.uni 	$L__BB3_1501;
$L__BB3_1537:
	and.b32  	%r98517, %r3330, -2147483648;
	add.s32 	%r102104, %r102104, 4;
	add.s64 	%rd718, %rd6398, 16;
	ld.local.u32 	%r102047, [%rd6398+16];
	and.b32  	%r98518, %r102047, 2147483646;
	or.b32  	%r98519, %r98518, %r98517;
	ld.local.u32 	%r98520, [%rd6398+1600];
	shr.u32 	%r98521, %r98519, 1;
	and.b32  	%r98522, %r102047, 1;
	setp.eq.b32 	%p11509, %r98522, 1;
	selp.b32 	%r98523, -1727483681, 0, %p11509;
	xor.b32  	%r98524, %r98523, %r98520;
	xor.b32  	%r98525, %r98524, %r98521;
	st.local.u32 	[%rd6398+12], %r98525;
	mov.u64 	%rd6398, %rd718;
	bra.uni 	$L__BB3_1495;
$L__BB3_1538:
	and.b32  	%r98427, %r3315, -2147483648;
	add.s32 	%r102096, %r102096, 4;
	add.s64 	%rd719, %rd6397, 16;
	ld.local.u32 	%r102047, [%rd6397+16];
	and.b32  	%r98428, %r102047, 2147483646;
	or.b32  	%r98429, %r98428, %r98427;
	ld.local.u32 	%r98430, [%rd6397+1600];
	shr.u32 	%r98431, %r98429, 1;
	and.b32  	%r98432, %r102047, 1;
	setp.eq.b32 	%p11496, %r98432, 1;
	selp.b32 	%r98433, -1727483681, 0, %p11496;
	xor.b32  	%r98434, %r98433, %r98430;
	xor.b32  	%r98435, %r98434, %r98431;
	st.local.u32 	[%rd6397+12], %r98435;
	mov.u64 	%rd6397, %rd719;
	bra.uni 	$L__BB3_1488;
$L__BB3_1539:
	and.b32  	%r98201, %r3275, -2147483648;
	add.s32 	%r102075, %r102075, 4;
	add.s64 	%rd720, %rd6396, 16;
	ld.local.u32 	%r102047, [%rd6396+16];
	and.b32  	%r98202, %r102047, 2147483646;
	or.b32  	%r98203, %r98202, %r98201;
	ld.local.u32 	%r98204, [%rd6396+1600];
	shr.u32 	%r98205, %r98203, 1;
	and.b32  	%r98206, %r102047, 1;
	setp.eq.b32 	%p11466, %r98206, 1;
	selp.b32 	%r98207, -1727483681, 0, %p11466;
	xor.b32  	%r98208, %r98207, %r98204;
	xor.b32  	%r98209, %r98208, %r98205;
	st.local.u32 	[%rd6396+12], %r98209;
	mov.u64 	%rd6396, %rd720;
	bra.uni 	$L__BB3_1471;
$L__BB3_1540:
	and.b32  	%r98106, %r3262, -2147483648;
	add.s32 	%r102069, %r102069, 4;
	add.s64 	%rd721, %rd6394, 16;
	ld.local.u32 	%r102047, [%rd6394+16];
	and.b32  	%r98107, %r102047, 2147483646;
	or.b32  	%r98108, %r98107, %r98106;
	ld.local.u32 	%r98109, [%rd6394+1600];
	shr.u32 	%r98110, %r98108, 1;
	and.b32  	%r98111, %r102047, 1;
	setp.eq.b32 	%p11454, %r98111, 1;
	selp.b32 	%r98112, -1727483681, 0, %p11454;
	xor.b32  	%r98113, %r98112, %r98109;
	xor.b32  	%r98114, %r98113, %r98110;
	st.local.u32 	[%rd6394+12], %r98114;
	mov.u64 	%rd6394, %rd721;
	bra.uni 	$L__BB3_1465;
$L__BB3_1541:
	and.b32  	%r98011, %r3249, -2147483648;
	add.s32 	%r102063, %r102063, 4;
	add.s64 	%rd722, %rd6392, 16;
	ld.local.u32 	%r102047, [%rd6392+16];
	and.b32  	%r98012, %r102047, 2147483646;
	or.b32  	%r98013, %r98012, %r98011;
	ld.local.u32 	%r98014, [%rd6392+1600];
	shr.u32 	%r98015, %r98013, 1;
	and.b32  	%r98016, %r102047, 1;
	setp.eq.b32 	%p11442, %r98016, 1;
	selp.b32 	%r98017, -1727483681, 0, %p11442;
	xor.b32  	%r98018, %r98017, %r98014;
	xor.b32  	%r98019, %r98018, %r98015;
	st.local.u32 	[%rd6392+12], %r98019;
	mov.u64 	%rd6392, %rd722;
	bra.uni 	$L__BB3_1459;
$L__BB3_1542:
	and.b32  	%r97916, %r3236, -2147483648;
	add.s32 	%r102057, %r102057, 4;
	add.s64 	%rd723, %rd6390, 16;
	ld.local.u32 	%r102047, [%rd6390+16];
	and.b32  	%r97917, %r102047, 2147483646;
	or.b32  	%r97918, %r97917, %r97916;
	ld.local.u32 	%r97919, [%rd6390+1600];
	shr.u32 	%r97920, %r97918, 1;
	and.b32  	%r97921, %r102047, 1;
	setp.eq.b32 	%p11430, %r97921, 1;
	selp.b32 	%r97922, -1727483681, 0, %p11430;
	xor.b32  	%r97923, %r97922, %r97919;
	xor.b32  	%r97924, %r97923, %r97920;
	st.local.u32 	[%rd6390+12], %r97924;
	mov.u64 	%rd6390, %rd723;
	bra.uni 	$L__BB3_1453;
$L__BB3_1543:
	and.b32  	%r97821, %r3223, -2147483648;
	add.s32 	%r102051, %r102051, 4;
	add.s64 	%rd724, %rd6388, 16;
	ld.local.u32 	%r102047, [%rd6388+16];
	and.b32  	%r97822, %r102047, 2147483646;
	or.b32  	%r97823, %r97822, %r97821;
	ld.local.u32 	%r97824, [%rd6388+1600];
	shr.u32 	%r97825, %r97823, 1;
	and.b32  	%r97826, %r102047, 1;
	setp.eq.b32 	%p11418, %r97826, 1;
	selp.b32 	%r97827, -1727483681, 0, %p11418;
	xor.b32  	%r97828, %r97827, %r97824;
	xor.b32  	%r97829, %r97828, %r97825;
	st.local.u32 	[%rd6388+12], %r97829;
	mov.u64 	%rd6388, %rd724;
	bra.uni 	$L__BB3_1447;
$L__BB3_1544:
	and.b32  	%r97731, %r3208, -2147483648;
	add.s32 	%r102043, %r102043, 4;
	add.s64 	%rd725, %rd6387, 16;
	ld.local.u32 	%r102047, [%rd6387+16];
	and.b32  	%r97732, %r102047, 2147483646;
	or.b32  	%r97733, %r97732, %r97731;
	ld.local.u32 	%r97734, [%rd6387+1600];
	shr.u32 	%r97735, %r97733, 1;
	and.b32  	%r97736, %r102047, 1;
	setp.eq.b32 	%p11405, %r97736, 1;
	selp.b32 	%r97737, -1727483681, 0, %p11405;
	xor.b32  	%r97738, %r97737, %r97734;
	xor.b32  	%r97739, %r97738, %r97735;
	st.local.u32 	[%rd6387+12], %r97739;
	mov.u64 	%rd6387, %rd725;
	bra.uni 	$L__BB3_1440;
$L__BB3_1545:
	shr.u32 	%r99104, %r3444, 30;
	xor.b32  	%r99105, %r99104, %r3444;
	mad.lo.s32 	%r102143, %r99105, 1812433253, %r3445;
	st.local.u32 	[%rd726+12], %r102143;
	add.s32 	%r102144, %r102144, 4;
$L__BB3_1546:
	shr.u32 	%r99094, %r102143, 30;
	xor.b32  	%r99095, %r99094, %r102143;
	mad.lo.s32 	%r99096, %r99095, 1812433253, %r102144;
	mul.wide.u32 	%rd5988, %r102144, 4;
	add.s64 	%rd726, %rd5, %rd5988;
	st.local.u32 	[%rd726], %r99096;
	shr.u32 	%r99097, %r99096, 30;
	xor.b32  	%r99098, %r99097, %r99096;
	mad.lo.s32 	%r99099, %r99098, 1812433253, %r102144;
	add.s32 	%r99100, %r99099, 1;
	st.local.u32 	[%rd726+4], %r99100;
	shr.u32 	%r99101, %r99100, 30;
	xor.b32  	%r99102, %r99101, %r99100;
	mad.lo.s32 	%r99103, %r99102, 1812433253, %r102144;
	add.s32 	%r3444, %r99103, 2;
	st.local.u32 	[%rd726+8], %r3444;
	add.s32 	%r3445, %r102144, 3;
	setp.ne.s32 	%p11581, %r3445, 624;
	@%p11581 bra 	$L__BB3_1545;
	setp.lt.s32 	%p11582, %r15023, -62;
	ld.local.u32 	%r102152, [%rd5+2496];
	mov.u32 	%r102153, %r23;
	@%p11582 bra 	$L__BB3_1556;
	mov.b32 	%r102147, 0;
	mov.u32 	%r102153, %r23;
$L__BB3_1549:
	setp.lt.s32 	%p11583, %r102152, 624;
	@%p11583 bra 	$L__BB3_1555;
	mov.b32 	%r102149, 0;
	mov.u64 	%rd6407, %rd5;
$L__BB3_1551:
	and.b32  	%r99108, %r102153, -2147483648;
	ld.local.u32 	%r99109, [%rd6407+4];
	and.b32  	%r99110, %r99109, 2147483646;
	or.b32  	%r99111, %r99110, %r99108;
	ld.local.u32 	%r99112, [%rd6407+1588];
	shr.u32 	%r99113, %r99111, 1;
	and.b32  	%r99114, %r99109, 1;
	setp.eq.b32 	%p11584, %r99114, 1;
	selp.b32 	%r99115, -1727483681, 0, %p11584;
	xor.b32  	%r99116, %r99115, %r99112;
	xor.b32  	%r99117, %r99116, %r99113;
	st.local.u32 	[%rd6407], %r99117;
	and.b32  	%r99118, %r99109, -2147483648;
	ld.local.u32 	%r99119, [%rd6407+8];
	and.b32  	%r99120, %r99119, 2147483646;
	or.b32  	%r99121, %r99120, %r99118;
	ld.local.u32 	%r99122, [%rd6407+1592];
	shr.u32 	%r99123, %r99121, 1;
	and.b32  	%r99124, %r99119, 1;
	setp.eq.b32 	%p11585, %r99124, 1;
	selp.b32 	%r99125, -1727483681, 0, %p11585;
	xor.b32  	%r99126, %r99125, %r99122;
	xor.b32  	%r99127, %r99126, %r99123;
	st.local.u32 	[%rd6407+4], %r99127;
	and.b32  	%r99128, %r99119, -2147483648;
	ld.local.u32 	%r3452, [%rd6407+12];
	and.b32  	%r99129, %r3452, 2147483646;
	or.b32  	%r99130, %r99129, %r99128;
	ld.local.u32 	%r99131, [%rd6407+1596];
	shr.u32 	%r99132, %r99130, 1;
	and.b32  	%r99133, %r3452, 1;
	setp.eq.b32 	%p11586, %r99133, 1;
	selp.b32 	%r99134, -1727483681, 0, %p11586;
	xor.b32  	%r99135, %r99134, %r99131;
	xor.b32  	%r99136, %r99135, %r99132;
	st.local.u32 	[%rd6407+8], %r99136;
	setp.ne.s32 	%p11587, %r102149, 224;
	@%p11587 bra 	$L__BB3_1719;
	ld.local.u32 	%r102150, [%rd9];
	mov.b32 	%r102151, 227;
$L__BB3_1553:
	mul.wide.u32 	%rd5989, %r102151, 4;
	add.s64 	%rd5990, %rd5, %rd5989;
	and.b32  	%r99147, %r102150, -2147483648;
	ld.local.u32 	%r99148, [%rd5990+4];
	and.b32  	%r99149, %r99148, 2147483646;
	or.b32  	%r99150, %r99149, %r99147;
	ld.local.u32 	%r99151, [%rd5990+-908];
	shr.u32 	%r99152, %r99150, 1;
	and.b32  	%r99153, %r99148, 1;
	setp.eq.b32 	%p11589, %r99153, 1;
	selp.b32 	%r99154, -1727483681, 0, %p11589;
	xor.b32  	%r99155, %r99154, %r99151;
	xor.b32  	%r99156, %r99155, %r99152;
	st.local.u32 	[%rd5990], %r99156;
	and.b32  	%r99157, %r99148, -2147483648;
	ld.local.u32 	%r99158, [%rd5990+8];
	and.b32  	%r99159, %r99158, 2147483646;
	or.b32  	%r99160, %r99159, %r99157;
	ld.local.u32 	%r99161, [%rd5990+-904];
	shr.u32 	%r99162, %r99160, 1;
	and.b32  	%r99163, %r99158, 1;
	setp.eq.b32 	%p11590, %r99163, 1;
	selp.b32 	%r99164, -1727483681, 0, %p11590;
	xor.b32  	%r99165, %r99164, %r99161;
	xor.b32  	%r99166, %r99165, %r99162;
	st.local.u32 	[%rd5990+4], %r99166;
	and.b32  	%r99167, %r99158, -2147483648;
	ld.local.u32 	%r99168, [%rd5990+12];
	and.b32  	%r99169, %r99168, 2147483646;
	or.b32  	%r99170, %r99169, %r99167;
	ld.local.u32 	%r99171, [%rd5990+-900];
	shr.u32 	%r99172, %r99170, 1;
	and.b32  	%r99173, %r99168, 1;
	setp.eq.b32 	%p11591, %r99173, 1;
	selp.b32 	%r99174, -1727483681, 0, %p11591;
	xor.b32  	%r99175, %r99174, %r99171;
	xor.b32  	%r99176, %r99175, %r99172;
	st.local.u32 	[%rd5990+8], %r99176;
	and.b32  	%r99177, %r99168, -2147483648;
	add.s32 	%r102151, %r102151, 4;
	ld.local.u32 	%r102150, [%rd5990+16];
	and.b32  	%r99178, %r102150, 2147483646;
	or.b32  	%r99179, %r99178, %r99177;
	ld.local.u32 	%r99180, [%rd5990+-896];
	shr.u32 	%r99181, %r99179, 1;
	and.b32  	%r99182, %r102150, 1;
	setp.eq.b32 	%p11592, %r99182, 1;
	selp.b32 	%r99183, -1727483681, 0, %p11592;
	xor.b32  	%r99184, %r99183, %r99180;
	xor.b32  	%r99185, %r99184, %r99181;
	st.local.u32 	[%rd5990+12], %r99185;
	setp.ne.s32 	%p11593, %r102151, 623;
	@%p11593 bra 	$L__BB3_1553;
	ld.local.u32 	%r99187, [%rd5+2492];
	and.b32  	%r99188, %r99187, -2147483648;
	ld.local.u32 	%r102153, [%rd5];
	and.b32  	%r99189, %r102153, 2147483646;
	or.b32  	%r99190, %r99189, %r99188;
	ld.local.u32 	%r99191, [%rd5+1584];
	shr.u32 	%r99192, %r99190, 1;
	and.b32  	%r99193, %r102153, 1;
	setp.eq.b32 	%p11594, %r99193, 1;
	selp.b32 	%r99194, -1727483681, 0, %p11594;
	xor.b32  	%r99195, %r99194, %r99191;
	xor.b32  	%r99196, %r99195, %r99192;
	st.local.u32 	[%rd5+2492], %r99196;
	mov.b32 	%r102152, 0;
$L__BB3_1555:
	add.s32 	%r102152, %r102152, 1;
	st.local.u32 	[%rd5+2496], %r102152;
	add.s32 	%r3462, %r102147, 1;
	setp.ne.s32 	%p11595, %r102147, %r25;
	mov.u32 	%r102147, %r3462;
	@%p11595 bra 	$L__BB3_1549;
$L__BB3_1556:
	setp.lt.s32 	%p11596, %r102152, 624;
	@%p11596 bra 	$L__BB3_1562;
	mov.b32 	%r102157, 0;
	mov.u64 	%rd6408, %rd5;
$L__BB3_1558:
	and.b32  	%r99198, %r102153, -2147483648;
	ld.local.u32 	%r99199, [%rd6408+4];
	and.b32  	%r99200, %r99199, 2147483646;
	or.b32  	%r99201, %r99200, %r99198;
	ld.local.u32 	%r99202, [%rd6408+1588];
	shr.u32 	%r99203, %r99201, 1;
	and.b32  	%r99204, %r99199, 1;
	setp.eq.b32 	%p11597, %r99204, 1;
	selp.b32 	%r99205, -1727483681, 0, %p11597;
	xor.b32  	%r99206, %r99205, %r99202;
	xor.b32  	%r99207, %r99206, %r99203;
	st.local.u32 	[%rd6408], %r99207;
	and.b32  	%r99208, %r99199, -2147483648;
	ld.local.u32 	%r99209, [%rd6408+8];
	and.b32  	%r99210, %r99209, 2147483646;
	or.b32  	%r99211, %r99210, %r99208;
	ld.local.u32 	%r99212, [%rd6408+1592];
	shr.u32 	%r99213, %r99211, 1;
	and.b32  	%r99214, %r99209, 1;
	setp.eq.b32 	%p11598, %r99214, 1;
	selp.b32 	%r99215, -1727483681, 0, %p11598;
	xor.b32  	%r99216, %r99215, %r99212;
	xor.b32  	%r99217, %r99216, %r99213;
	st.local.u32 	[%rd6408+4], %r99217;
	and.b32  	%r99218, %r99209, -2147483648;
	ld.local.u32 	%r3467, [%rd6408+12];
	and.b32  	%r99219, %r3467, 2147483646;
	or.b32  	%r99220, %r99219, %r99218;
	ld.local.u32 	%r99221, [%rd6408+1596];
	shr.u32 	%r99222, %r99220, 1;
	and.b32  	%r99223, %r3467, 1;
	setp.eq.b32 	%p11599, %r99223, 1;
	selp.b32 	%r99224, -1727483681, 0, %p11599;
	xor.b32  	%r99225, %r99224, %r99221;
	xor.b32  	%r99226, %r99225, %r99222;
	st.local.u32 	[%rd6408+8], %r99226;
	setp.ne.s32 	%p11600, %r102157, 224;
	@%p11600 bra 	$L__BB3_1718;
	ld.local.u32 	%r102159, [%rd5+908];
	add.s64 	%rd6409, %rd5, 924;
	mov.b32 	%r102158, 0;
$L__BB3_1560:
	and.b32  	%r99237, %r102159, -2147483648;
	ld.local.u32 	%r99238, [%rd6409+-12];
	and.b32  	%r99239, %r99238, 2147483646;
	or.b32  	%r99240, %r99239, %r99237;
	ld.local.u32 	%r99241, [%rd6409+-924];
	shr.u32 	%r99242, %r99240, 1;
	and.b32  	%r99243, %r99238, 1;
	setp.eq.b32 	%p11602, %r99243, 1;
	selp.b32 	%r99244, -1727483681, 0, %p11602;
	xor.b32  	%r99245, %r99244, %r99241;
	xor.b32  	%r99246, %r99245, %r99242;
	st.local.u32 	[%rd6409+-16], %r99246;
	and.b32  	%r99247, %r99238, -2147483648;
	ld.local.u32 	%r99248, [%rd6409+-8];
	and.b32  	%r99249, %r99248, 2147483646;
	or.b32  	%r99250, %r99249, %r99247;
	ld.local.u32 	%r99251, [%rd6409+-920];
	shr.u32 	%r99252, %r99250, 1;
	and.b32  	%r99253, %r99248, 1;
	setp.eq.b32 	%p11603, %r99253, 1;
	selp.b32 	%r99254, -1727483681, 0, %p11603;
	xor.b32  	%r99255, %r99254, %r99251;
	xor.b32  	%r99256, %r99255, %r99252;
	st.local.u32 	[%rd6409+-12], %r99256;
	and.b32  	%r99257, %r99248, -2147483648;
	ld.local.u32 	%r99258, [%rd6409+-4];
	and.b32  	%r99259, %r99258, 2147483646;
	or.b32  	%r99260, %r99259, %r99257;
	ld.local.u32 	%r99261, [%rd6409+-916];
	shr.u32 	%r99262, %r99260, 1;
	and.b32  	%r99263, %r99258, 1;
	setp.eq.b32 	%p11604, %r99263, 1;
	selp.b32 	%r99264, -1727483681, 0, %p11604;
	xor.b32  	%r99265, %r99264, %r99261;
	xor.b32  	%r99266, %r99265, %r99262;
	st.local.u32 	[%rd6409+-8], %r99266;
	and.b32  	%r99267, %r99258, -2147483648;
	ld.local.u32 	%r102159, [%rd6409];
	and.b32  	%r99268, %r102159, 2147483646;
	or.b32  	%r99269, %r99268, %r99267;
	ld.local.u32 	%r99270, [%rd6409+-912];
	shr.u32 	%r99271, %r99269, 1;
	and.b32  	%r99272, %r102159, 1;
	setp.eq.b32 	%p11605, %r99272, 1;
	selp.b32 	%r99273, -1727483681, 0, %p11605;
	xor.b32  	%r99274, %r99273, %r99270;
	xor.b32  	%r99275, %r99274, %r99271;
	st.local.u32 	[%rd6409+-4], %r99275;
	add.s32 	%r102158, %r102158, 4;
	add.s64 	%rd6409, %rd6409, 16;
	setp.ne.s32 	%p11606, %r102158, 396;
	@%p11606 bra 	$L__BB3_1560;
	ld.local.u32 	%r99277, [%rd12];
	and.b32  	%r99278, %r99277, -2147483648;
	ld.local.u32 	%r102153, [%rd14];
	and.b32  	%r99279, %r102153, 2147483646;
	or.b32  	%r99280, %r99279, %r99278;
	ld.local.u32 	%r99281, [%rd13];
	shr.u32 	%r99282, %r99280, 1;
	and.b32  	%r99283, %r102153, 1;
	setp.eq.b32 	%p11607, %r99283, 1;
	selp.b32 	%r99284, -1727483681, 0, %p11607;
	xor.b32  	%r99285, %r99284, %r99281;
	xor.b32  	%r99286, %r99285, %r99282;
	st.local.u32 	[%rd12], %r99286;
	mov.b32 	%r102152, 0;
$L__BB3_1562:
	add.s32 	%r102167, %r102152, 1;
	st.local.u32 	[%rd5+2496], %r102167;
	mul.wide.s32 	%rd5991, %r102152, 4;
	add.s64 	%rd5992, %rd5, %rd5991;
	ld.local.u32 	%r99287, [%rd5992];
	shr.u32 	%r99288, %r99287, 11;
	xor.b32  	%r99289, %r99288, %r99287;
	shl.b32 	%r99290, %r99289, 7;
	and.b32  	%r99291, %r99290, -1658038656;
	xor.b32  	%r3477, %r99291, %r99289;
	setp.lt.s32 	%p11608, %r102152, 623;
	@%p11608 bra 	$L__BB3_1568;
	mov.b32 	%r102163, 0;
	mov.u64 	%rd6410, %rd5;
$L__BB3_1564:
	and.b32  	%r99293, %r102153, -2147483648;
	ld.local.u32 	%r99294, [%rd6410+4];
	and.b32  	%r99295, %r99294, 2147483646;
	or.b32  	%r99296, %r99295, %r99293;
	ld.local.u32 	%r99297, [%rd6410+1588];
	shr.u32 	%r99298, %r99296, 1;
	and.b32  	%r99299, %r99294, 1;
	setp.eq.b32 	%p11609, %r99299, 1;
	selp.b32 	%r99300, -1727483681, 0, %p11609;
	xor.b32  	%r99301, %r99300, %r99297;
	xor.b32  	%r99302, %r99301, %r99298;
	st.local.u32 	[%rd6410], %r99302;
	and.b32  	%r99303, %r99294, -2147483648;
	ld.local.u32 	%r99304, [%rd6410+8];
	and.b32  	%r99305, %r99304, 2147483646;
	or.b32  	%r99306, %r99305, %r99303;
	ld.local.u32 	%r99307, [%rd6410+1592];
	shr.u32 	%r99308, %r99306, 1;
	and.b32  	%r99309, %r99304, 1;
	setp.eq.b32 	%p11610, %r99309, 1;
	selp.b32 	%r99310, -1727483681, 0, %p11610;
	xor.b32  	%r99311, %r99310, %r99307;
	xor.b32  	%r99312, %r99311, %r99308;
	st.local.u32 	[%rd6410+4], %r99312;
	and.b32  	%r99313, %r99304, -2147483648;
	ld.local.u32 	%r3480, [%rd6410+12];
	and.b32  	%r99314, %r3480, 2147483646;
	or.b32  	%r99315, %r99314, %r99313;
	ld.local.u32 	%r99316, [%rd6410+1596];
	shr.u32 	%r99317, %r99315, 1;
	and.b32  	%r99318, %r3480, 1;
	setp.eq.b32 	%p11611, %r99318, 1;
	selp.b32 	%r99319, -1727483681, 0, %p11611;
	xor.b32  	%r99320, %r99319, %r99316;
	xor.b32  	%r99321, %r99320, %r99317;
	st.local.u32 	[%rd6410+8], %r99321;
	setp.ne.s32 	%p11612, %r102163, 224;
	@%p11612 bra 	$L__BB3_1717;
	ld.local.u32 	%r102165, [%rd5+908];
	add.s64 	%rd6411, %rd5, 924;
	mov.b32 	%r102164, 0;
$L__BB3_1566:
	and.b32  	%r99332, %r102165, -2147483648;
	ld.local.u32 	%r99333, [%rd6411+-12];
	and.b32  	%r99334, %r99333, 2147483646;
	or.b32  	%r99335, %r99334, %r99332;
	ld.local.u32 	%r99336, [%rd6411+-924];
	shr.u32 	%r99337, %r99335, 1;
	and.b32  	%r99338, %r99333, 1;
	setp.eq.b32 	%p11614, %r99338, 1;
	selp.b32 	%r99339, -1727483681, 0, %p11614;
	xor.b32  	%r99340, %r99339, %r99336;
	xor.b32  	%r99341, %r99340, %r99337;
	st.local.u32 	[%rd6411+-16], %r99341;
	and.b32  	%r99342, %r99333, -2147483648;
	ld.local.u32 	%r99343, [%rd6411+-8];
	and.b32  	%r99344, %r99343, 2147483646;
	or.b32  	%r99345, %r99344, %r99342;
	ld.local.u32 	%r99346, [%rd6411+-920];
	shr.u32 	%r99347, %r99345, 1;
	and.b32  	%r99348, %r99343, 1;
	setp.eq.b32 	%p11615, %r99348, 1;
	selp.b32 	%r99349, -1727483681, 0, %p11615;
	xor.b32  	%r99350, %r99349, %r99346;
	xor.b32  	%r99351, %r99350, %r99347;
	st.local.u32 	[%rd6411+-12], %r99351;
	and.b32  	%r99352, %r99343, -2147483648;
	ld.local.u32 	%r99353, [%rd6411+-4];
	and.b32  	%r99354, %r99353, 2147483646;
	or.b32  	%r99355, %r99354, %r99352;
	ld.local.u32 	%r99356, [%rd6411+-916];
	shr.u32 	%r99357, %r99355, 1;
	and.b32  	%r99358, %r99353, 1;
	setp.eq.b32 	%p11616, %r99358, 1;
	selp.b32 	%r99359, -1727483681, 0, %p11616;
	xor.b32  	%r99360, %r99359, %r99356;
	xor.b32  	%r99361, %r99360, %r99357;
	st.local.u32 	[%rd6411+-8], %r99361;
	and.b32  	%r99362, %r99353, -2147483648;
	ld.local.u32 	%r102165, [%rd6411];
	and.b32  	%r99363, %r102165, 2147483646;
	or.b32  	%r99364, %r99363, %r99362;
	ld.local.u32 	%r99365, [%rd6411+-912];
	shr.u32 	%r99366, %r99364, 1;
	and.b32  	%r99367, %r102165, 1;
	setp.eq.b32 	%p11617, %r99367, 1;
	selp.b32 	%r99368, -1727483681, 0, %p11617;
	xor.b32  	%r99369, %r99368, %r99365;
	xor.b32  	%r99370, %r99369, %r99366;
	st.local.u32 	[%rd6411+-4], %r99370;
	add.s32 	%r102164, %r102164, 4;
	add.s64 	%rd6411, %rd6411, 16;
	setp.ne.s32 	%p11618, %r102164, 396;
	@%p11618 bra 	$L__BB3_1566;
	ld.local.u32 	%r99372, [%rd12];
	and.b32  	%r99373, %r99372, -2147483648;
	ld.local.u32 	%r102153, [%rd14];
	and.b32  	%r99374, %r102153, 2147483646;
	or.b32  	%r99375, %r99374, %r99373;
	ld.local.u32 	%r99376, [%rd13];
	shr.u32 	%r99377, %r99375, 1;
	and.b32  	%r99378, %r102153, 1;
	setp.eq.b32 	%p11619, %r99378, 1;
	selp.b32 	%r99379, -1727483681, 0, %p11619;
	xor.b32  	%r99380, %r99379, %r99376;
	xor.b32  	%r99381, %r99380, %r99377;
	st.local.u32 	[%rd12], %r99381;
	mov.b32 	%r102167, 0;
$L__BB3_1568:
	add.s32 	%r102173, %r102167, 1;
	st.local.u32 	[%rd5+2496], %r102173;
	mul.wide.s32 	%rd5993, %r102167, 4;
	add.s64 	%rd5994, %rd5, %rd5993;
	ld.local.u32 	%r99382, [%rd5994];
	shr.u32 	%r99383, %r99382, 11;
	xor.b32  	%r99384, %r99383, %r99382;
	shl.b32 	%r99385, %r99384, 7;
	and.b32  	%r99386, %r99385, -1658038656;
	xor.b32  	%r3490, %r99386, %r99384;
	setp.lt.s32 	%p11620, %r102167, 623;
	@%p11620 bra 	$L__BB3_1574;
	mov.b32 	%r102169, 0;
	mov.u64 	%rd6412, %rd5;
$L__BB3_1570:
	and.b32  	%r99388, %r102153, -2147483648;
	ld.local.u32 	%r99389, [%rd6412+4];
	and.b32  	%r99390, %r99389, 2147483646;
	or.b32  	%r99391, %r99390, %r99388;
	ld.local.u32 	%r99392, [%rd6412+1588];
	shr.u32 	%r99393, %r99391, 1;
	and.b32  	%r99394, %r99389, 1;
	setp.eq.b32 	%p11621, %r99394, 1;
	selp.b32 	%r99395, -1727483681, 0, %p11621;
	xor.b32  	%r99396, %r99395, %r99392;
	xor.b32  	%r99397, %r99396, %r99393;
	st.local.u32 	[%rd6412], %r99397;
	and.b32  	%r99398, %r99389, -2147483648;
	ld.local.u32 	%r99399, [%rd6412+8];
	and.b32  	%r99400, %r99399, 2147483646;
	or.b32  	%r99401, %r99400, %r99398;
	ld.local.u32 	%r99402, [%rd6412+1592];
	shr.u32 	%r99403, %r99401, 1;
	and.b32  	%r99404, %r99399, 1;
	setp.eq.b32 	%p11622, %r99404, 1;
	selp.b32 	%r99405, -1727483681, 0, %p11622;
	xor.b32  	%r99406, %r99405, %r99402;
	xor.b32  	%r99407, %r99406, %r99403;
	st.local.u32 	[%rd6412+4], %r99407;
	and.b32  	%r99408, %r99399, -2147483648;
	ld.local.u32 	%r3493, [%rd6412+12];
	and.b32  	%r99409, %r3493, 2147483646;
	or.b32  	%r99410, %r99409, %r99408;
	ld.local.u32 	%r99411, [%rd6412+1596];
	shr.u32 	%r99412, %r99410, 1;
	and.b32  	%r99413, %r3493, 1;
	setp.eq.b32 	%p11623, %r99413, 1;
	selp.b32 	%r99414, -1727483681, 0, %p11623;
	xor.b32  	%r99415, %r99414, %r99411;
	xor.b32  	%r99416, %r99415, %r99412;
	st.local.u32 	[%rd6412+8], %r99416;
	setp.ne.s32 	%p11624, %r102169, 224;
	@%p11624 bra 	$L__BB3_1716;
	ld.local.u32 	%r102171, [%rd5+908];
	add.s64 	%rd6413, %rd5, 924;
	mov.b32 	%r102170, 0;
$L__BB3_1572:
	and.b32  	%r99427, %r102171, -2147483648;
	ld.local.u32 	%r99428, [%rd6413+-12];
	and.b32  	%r99429, %r99428, 2147483646;
	or.b32  	%r99430, %r99429, %r99427;
	ld.local.u32 	%r99431, [%rd6413+-924];
	shr.u32 	%r99432, %r99430, 1;
	and.b32  	%r99433, %r99428, 1;
	setp.eq.b32 	%p11626, %r99433, 1;
	selp.b32 	%r99434, -1727483681, 0, %p11626;
	xor.b32  	%r99435, %r99434, %r99431;
	xor.b32  	%r99436, %r99435, %r99432;
	st.local.u32 	[%rd6413+-16], %r99436;
	and.b32  	%r99437, %r99428, -2147483648;
	ld.local.u32 	%r99438, [%rd6413+-8];
	and.b32  	%r99439, %r99438, 2147483646;
	or.b32  	%r99440, %r99439, %r99437;
	ld.local.u32 	%r99441, [%rd6413+-920];
	shr.u32 	%r99442, %r99440, 1;
	and.b32  	%r99443, %r99438, 1;
	setp.eq.b32 	%p11627, %r99443, 1;
	selp.b32 	%r99444, -1727483681, 0, %p11627;
	xor.b32  	%r99445, %r99444, %r99441;
	xor.b32  	%r99446, %r99445, %r99442;
	st.local.u32 	[%rd6413+-12], %r99446;
	and.b32  	%r99447, %r99438, -2147483648;
	ld.local.u32 	%r99448, [%rd6413+-4];
	and.b32  	%r99449, %r99448, 2147483646;
	or.b32  	%r99450, %r99449, %r99447;
	ld.local.u32 	%r99451, [%rd6413+-916];
	shr.u32 	%r99452, %r99450, 1;
	and.b32  	%r99453, %r99448, 1;
	setp.eq.b32 	%p11628, %r99453, 1;
	selp.b32 	%r99454, -1727483681, 0, %p11628;
	xor.b32  	%r99455, %r99454, %r99451;
	xor.b32  	%r99456, %r99455, %r99452;
	st.local.u32 	[%rd6413+-8], %r99456;
	and.b32  	%r99457, %r99448, -2147483648;
	ld.local.u32 	%r102171, [%rd6413];
	and.b32  	%r99458, %r102171, 2147483646;
	or.b32  	%r99459, %r99458, %r99457;
	ld.local.u32 	%r99460, [%rd6413+-912];
	shr.u32 	%r99461, %r99459, 1;
	and.b32  	%r99462, %r102171, 1;
	setp.eq.b32 	%p11629, %r99462, 1;
	selp.b32 	%r99463, -1727483681, 0, %p11629;
	xor.b32  	%r99464, %r99463, %r99460;
	xor.b32  	%r99465, %r99464, %r99461;
	st.local.u32 	[%rd6413+-4], %r99465;
	add.s32 	%r102170, %r102170, 4;
	add.s64 	%rd6413, %rd6413, 16;
	setp.ne.s32 	%p11630, %r102170, 396;
	@%p11630 bra 	$L__BB3_1572;
	ld.local.u32 	%r99467, [%rd12];
	and.b32  	%r99468, %r99467, -2147483648;
	ld.local.u32 	%r102153, [%rd14];
	and.b32  	%r99469, %r102153, 2147483646;
	or.b32  	%r99470, %r99469, %r99468;
	ld.local.u32 	%r99471, [%rd13];
	shr.u32 	%r99472, %r99470, 1;
	and.b32  	%r99473, %r102153, 1;
	setp.eq.b32 	%p11631, %r99473, 1;
	selp.b32 	%r99474, -1727483681, 0, %p11631;
	xor.b32  	%r99475, %r99474, %r99471;
	xor.b32  	%r99476, %r99475, %r99472;
	st.local.u32 	[%rd12], %r99476;
	mov.b32 	%r102173, 0;
$L__BB3_1574:
	add.s32 	%r102179, %r102173, 1;
	st.local.u32 	[%rd5+2496], %r102179;
	mul.wide.s32 	%rd5995, %r102173, 4;
	add.s64 	%rd5996, %rd5, %rd5995;
	ld.local.u32 	%r99477, [%rd5996];
	shr.u32 	%r99478, %r99477, 11;
	xor.b32  	%r99479, %r99478, %r99477;
	shl.b32 	%r99480, %r99479, 7;
	and.b32  	%r99481, %r99480, -1658038656;
	xor.b32  	%r3503, %r99481, %r99479;
	setp.lt.s32 	%p11632, %r102173, 623;
	@%p11632 bra 	$L__BB3_1580;
	mov.b32 	%r102175, 0;
	mov.u64 	%rd6414, %rd5;
$L__BB3_1576:
	and.b32  	%r99483, %r102153, -2147483648;
	ld.local.u32 	%r99484, [%rd6414+4];
	and.b32  	%r99485, %r99484, 2147483646;
	or.b32  	%r99486, %r99485, %r99483;
	ld.local.u32 	%r99487, [%rd6414+1588];
	shr.u32 	%r99488, %r99486, 1;
	and.b32  	%r99489, %r99484, 1;
	setp.eq.b32 	%p11633, %r99489, 1;
	selp.b32 	%r99490, -1727483681, 0, %p11633;
	xor.b32  	%r99491, %r99490, %r99487;
	xor.b32  	%r99492, %r99491, %r99488;
	st.local.u32 	[%rd6414], %r99492;
	and.b32  	%r99493, %r99484, -2147483648;
	ld.local.u32 	%r99494, [%rd6414+8];
	and.b32  	%r99495, %r99494, 2147483646;
	or.b32  	%r99496, %r99495, %r99493;
	ld.local.u32 	%r99497, [%rd6414+1592];
	shr.u32 	%r99498, %r99496, 1;
	and.b32  	%r99499, %r99494, 1;
	setp.eq.b32 	%p11634, %r99499, 1;
	selp.b32 	%r99500, -1727483681, 0, %p11634;
	xor.b32  	%r99501, %r99500, %r99497;
	xor.b32  	%r99502, %r99501, %r99498;
	st.local.u32 	[%rd6414+4], %r99502;
	and.b32  	%r99503, %r99494, -2147483648;
	ld.local.u32 	%r3506, [%rd6414+12];
	and.b32  	%r99504, %r3506, 2147483646;
	or.b32  	%r99505, %r99504, %r99503;
	ld.local.u32 	%r99506, [%rd6414+1596];
	shr.u32 	%r99507, %r99505, 1;
	and.b32  	%r99508, %r3506, 1;
	setp.eq.b32 	%p11635, %r99508, 1;
	selp.b32 	%r99509, -1727483681, 0, %p11635;
	xor.b32  	%r99510, %r99509, %r99506;
	xor.b32  	%r99511, %r99510, %r99507;
	st.local.u32 	[%rd6414+8], %r99511;
	setp.ne.s32 	%p11636, %r102175, 224;
	@%p11636 bra 	$L__BB3_1715;
	ld.local.u32 	%r102177, [%rd5+908];
	add.s64 	%rd6415, %rd5, 924;
	mov.b32 	%r102176, 0;
$L__BB3_1578:
	and.b32  	%r99522, %r102177, -2147483648;
	ld.local.u32 	%r99523, [%rd6415+-12];
	and.b32  	%r99524, %r99523, 2147483646;
	or.b32  	%r99525, %r99524, %r99522;
	ld.local.u32 	%r99526, [%rd6415+-924];
	shr.u32 	%r99527, %r99525, 1;
	and.b32  	%r99528, %r99523, 1;
	setp.eq.b32 	%p11638, %r99528, 1;
	selp.b32 	%r99529, -1727483681, 0, %p11638;
	xor.b32  	%r99530, %r99529, %r99526;
	xor.b32  	%r99531, %r99530, %r99527;
	st.local.u32 	[%rd6415+-16], %r99531;
	and.b32  	%r99532, %r99523, -2147483648;
	ld.local.u32 	%r99533, [%rd6415+-8];
	and.b32  	%r99534, %r99533, 2147483646;
	or.b32  	%r99535, %r99534, %r99532;
	ld.local.u32 	%r99536, [%rd6415+-920];
	shr.u32 	%r99537, %r99535, 1;
	and.b32  	%r99538, %r99533, 1;
	setp.eq.b32 	%p11639, %r99538, 1;
	selp.b32 	%r99539, -1727483681, 0, %p11639;
	xor.b32  	%r99540, %r99539, %r99536;
	xor.b32  	%r99541, %r99540, %r99537;
	st.local.u32 	[%rd6415+-12], %r99541;
	and.b32  	%r99542, %r99533, -2147483648;
	ld.local.u32 	%r99543, [%rd6415+-4];
	and.b32  	%r99544, %r99543, 2147483646;
	or.b32  	%r99545, %r99544, %r99542;
	ld.local.u32 	%r99546, [%rd6415+-916];
	shr.u32 	%r99547, %r99545, 1;
	and.b32  	%r99548, %r99543, 1;
	setp.eq.b32 	%p11640, %r99548, 1;
	selp.b32 	%r99549, -1727483681, 0, %p11640;
	xor.b32  	%r99550, %r99549, %r99546;
	xor.b32  	%r99551, %r99550, %r99547;
	st.local.u32 	[%rd6415+-8], %r99551;
	and.b32  	%r99552, %r99543, -2147483648;
	ld.local.u32 	%r102177, [%rd6415];
	and.b32  	%r99553, %r102177, 2147483646;
	or.b32  	%r99554, %r99553, %r99552;
	ld.local.u32 	%r99555, [%rd6415+-912];
	shr.u32 	%r99556, %r99554, 1;
	and.b32  	%r99557, %r102177, 1;
	setp.eq.b32 	%p11641, %r99557, 1;
	selp.b32 	%r99558, -1727483681, 0, %p11641;
	xor.b32  	%r99559, %r99558, %r99555;
	xor.b32  	%r99560, %r99559, %r99556;
	st.local.u32 	[%rd6415+-4], %r99560;
	add.s32 	%r102176, %r102176, 4;
	add.s64 	%rd6415, %rd6415, 16;
	setp.ne.s32 	%p11642, %r102176, 396;
	@%p11642 bra 	$L__BB3_1578;
	ld.local.u32 	%r99562, [%rd12];
	and.b32  	%r99563, %r99562, -2147483648;
	ld.local.u32 	%r102153, [%rd14];
	and.b32  	%r99564, %r102153, 2147483646;
	or.b32  	%r99565, %r99564, %r99563;
	ld.local.u32 	%r99566, [%rd13];
	shr.u32 	%r99567, %r99565, 1;
	and.b32  	%r99568, %r102153, 1;
	setp.eq.b32 	%p11643, %r99568, 1;
	selp.b32 	%r99569, -1727483681, 0, %p11643;
	xor.b32  	%r99570, %r99569, %r99566;
	xor.b32  	%r99571, %r99570, %r99567;
	st.local.u32 	[%rd12], %r99571;
	mov.b32 	%r102179, 0;
$L__BB3_1580:
	add.s32 	%r102185, %r102179, 1;
	st.local.u32 	[%rd5+2496], %r102185;
	mul.wide.s32 	%rd5997, %r102179, 4;
	add.s64 	%rd5998, %rd5, %rd5997;
	ld.local.u32 	%r99572, [%rd5998];
	shr.u32 	%r99573, %r99572, 11;
	xor.b32  	%r99574, %r99573, %r99572;
	shl.b32 	%r99575, %r99574, 7;
	and.b32  	%r99576, %r99575, -1658038656;
	xor.b32  	%r3516, %r99576, %r99574;
	setp.lt.s32 	%p11644, %r102179, 623;
	@%p11644 bra 	$L__BB3_1586;
	mov.b32 	%r102181, 0;
	mov.u64 	%rd6416, %rd5;
$L__BB3_1582:
	and.b32  	%r99578, %r102153, -2147483648;
	ld.local.u32 	%r99579, [%rd6416+4];
	and.b32  	%r99580, %r99579, 2147483646;
	or.b32  	%r99581, %r99580, %r99578;
	ld.local.u32 	%r99582, [%rd6416+1588];
	shr.u32 	%r99583, %r99581, 1;
	and.b32  	%r99584, %r99579, 1;
	setp.eq.b32 	%p11645, %r99584, 1;
	selp.b32 	%r99585, -1727483681, 0, %p11645;
	xor.b32  	%r99586, %r99585, %r99582;
	xor.b32  	%r99587, %r99586, %r99583;
	st.local.u32 	[%rd6416], %r99587;
	and.b32  	%r99588, %r99579, -2147483648;
	ld.local.u32 	%r99589, [%rd6416+8];
	and.b32  	%r99590, %r99589, 2147483646;
	or.b32  	%r99591, %r99590, %r99588;
	ld.local.u32 	%r99592, [%rd6416+1592];
	shr.u32 	%r99593, %r99591, 1;
	and.b32  	%r99594, %r99589, 1;
	setp.eq.b32 	%p11646, %r99594, 1;
	selp.b32 	%r99595, -1727483681, 0, %p11646;
	xor.b32  	%r99596, %r99595, %r99592;
	xor.b32  	%r99597, %r99596, %r99593;
	st.local.u32 	[%rd6416+4], %r99597;
	and.b32  	%r99598, %r99589, -2147483648;
	ld.local.u32 	%r3519, [%rd6416+12];
	and.b32  	%r99599, %r3519, 2147483646;
	or.b32  	%r99600, %r99599, %r99598;
	ld.local.u32 	%r99601, [%rd6416+1596];
	shr.u32 	%r99602, %r99600, 1;
	and.b32  	%r99603, %r3519, 1;
	setp.eq.b32 	%p11647, %r99603, 1;
	selp.b32 	%r99604, -1727483681, 0, %p11647;
	xor.b32  	%r99605, %r99604, %r99601;
	xor.b32  	%r99606, %r99605, %r99602;
	st.local.u32 	[%rd6416+8], %r99606;
	setp.ne.s32 	%p11648, %r102181, 224;
	@%p11648 bra 	$L__BB3_1714;
	ld.local.u32 	%r102182, [%rd9];
	mov.b32 	%r102183, 227;
$L__BB3_1584:
	mul.wide.u32 	%rd5999, %r102183, 4;
	add.s64 	%rd6000, %rd5, %rd5999;
	and.b32  	%r99617, %r102182, -2147483648;
	ld.local.u32 	%r99618, [%rd6000+4];
	and.b32  	%r99619, %r99618, 2147483646;
	or.b32  	%r99620, %r99619, %r99617;
	ld.local.u32 	%r99621, [%rd6000+-908];
	shr.u32 	%r99622, %r99620, 1;
	and.b32  	%r99623, %r99618, 1;
	setp.eq.b32 	%p11650, %r99623, 1;
	selp.b32 	%r99624, -1727483681, 0, %p11650;
	xor.b32  	%r99625, %r99624, %r99621;
	xor.b32  	%r99626, %r99625, %r99622;
	st.local.u32 	[%rd6000], %r99626;
	and.b32  	%r99627, %r99618, -2147483648;
	ld.local.u32 	%r99628, [%rd6000+8];
	and.b32  	%r99629, %r99628, 2147483646;
	or.b32  	%r99630, %r99629, %r99627;
	ld.local.u32 	%r99631, [%rd6000+-904];
	shr.u32 	%r99632, %r99630, 1;
	and.b32  	%r99633, %r99628, 1;
	setp.eq.b32 	%p11651, %r99633, 1;
	selp.b32 	%r99634, -1727483681, 0, %p11651;
	xor.b32  	%r99635, %r99634, %r99631;
	xor.b32  	%r99636, %r99635, %r99632;
	st.local.u32 	[%rd6000+4], %r99636;
	and.b32  	%r99637, %r99628, -2147483648;
	ld.local.u32 	%r99638, [%rd6000+12];
	and.b32  	%r99639, %r99638, 2147483646;
	or.b32  	%r99640, %r99639, %r99637;
	ld.local.u32 	%r99641, [%rd6000+-900];
	shr.u32 	%r99642, %r99640, 1;
	and.b32  	%r99643, %r99638, 1;
	setp.eq.b32 	%p11652, %r99643, 1;
	selp.b32 	%r99644, -1727483681, 0, %p11652;
	xor.b32  	%r99645, %r99644, %r99641;
	xor.b32  	%r99646, %r99645, %r99642;
	st.local.u32 	[%rd6000+8], %r99646;
	and.b32  	%r99647, %r99638, -2147483648;
	add.s32 	%r102183, %r102183, 4;
	ld.local.u32 	%r102182, [%rd6000+16];
	and.b32  	%r99648, %r102182, 2147483646;
	or.b32  	%r99649, %r99648, %r99647;
	ld.local.u32 	%r99650, [%rd6000+-896];
	shr.u32 	%r99651, %r99649, 1;
	and.b32  	%r99652, %r102182, 1;
	setp.eq.b32 	%p11653, %r99652, 1;
	selp.b32 	%r99653, -1727483681, 0, %p11653;
	xor.b32  	%r99654, %r99653, %r99650;
	xor.b32  	%r99655, %r99654, %r99651;
	st.local.u32 	[%rd6000+12], %r99655;
	setp.ne.s32 	%p11654, %r102183, 623;
	@%p11654 bra 	$L__BB3_1584;
	ld.local.u32 	%r99657, [%rd5+2492];
	and.b32  	%r99658, %r99657, -2147483648;
	ld.local.u32 	%r102153, [%rd5];
	and.b32  	%r99659, %r102153, 2147483646;
	or.b32  	%r99660, %r99659, %r99658;
	ld.local.u32 	%r99661, [%rd5+1584];
	shr.u32 	%r99662, %r99660, 1;
	and.b32  	%r99663, %r102153, 1;
	setp.eq.b32 	%p11655, %r99663, 1;
	selp.b32 	%r99664, -1727483681, 0, %p11655;
	xor.b32  	%r99665, %r99664, %r99661;
	xor.b32  	%r99666, %r99665, %r99662;
	st.local.u32 	[%rd5+2492], %r99666;
	mov.b32 	%r102185, 0;
$L__BB3_1586:
	setp.gt.u32 	%p11657, %r15023, %r15024;
	add.s32 	%r102205, %r102185, 1;
	st.local.u32 	[%rd5+2496], %r102205;
	mul.wide.s32 	%rd6001, %r102185, 4;
	add.s64 	%rd6002, %rd5, %rd6001;
	ld.local.u32 	%r99667, [%rd6002];
	shr.u32 	%r99668, %r99667, 11;
	xor.b32  	%r99669, %r99668, %r99667;
	shl.b32 	%r99670, %r99669, 7;
	and.b32  	%r99671, %r99670, -1658038656;
	xor.b32  	%r99672, %r99671, %r99669;
	shl.b32 	%r99673, %r99672, 15;
	and.b32  	%r99674, %r99673, -402653184;
	xor.b32  	%r99675, %r99674, %r99672;
	shr.u32 	%r99676, %r99675, 27;
	shl.b32 	%r99677, %r3477, 15;
	and.b32  	%r99678, %r99677, -402653184;
	xor.b32  	%r99679, %r99678, %r3477;
	shr.u32 	%r99680, %r99679, 7;
	and.b32  	%r99681, %r99680, 32505856;
	shl.b32 	%r99682, %r3490, 15;
	and.b32  	%r99683, %r99682, -402653184;
	xor.b32  	%r99684, %r99683, %r3490;
	shr.u32 	%r99685, %r99684, 12;
	and.b32  	%r99686, %r99685, 1015808;
	or.b32  	%r99687, %r99686, %r99681;
	shl.b32 	%r99688, %r3503, 15;
	and.b32  	%r99689, %r99688, -402653184;
	xor.b32  	%r99690, %r99689, %r3503;
	shr.u32 	%r99691, %r99690, 17;
	and.b32  	%r99692, %r99691, 31744;
	or.b32  	%r99693, %r99687, %r99692;
	shl.b32 	%r99694, %r3516, 15;
	and.b32  	%r99695, %r99694, -402653184;
	xor.b32  	%r99696, %r99695, %r3516;
	shr.u32 	%r99697, %r99696, 22;
	and.b32  	%r99698, %r99697, 992;
	or.b32  	%r99699, %r99693, %r99698;
	or.b32  	%r102189, %r99699, %r99676;
	mov.pred 	%p11889, 0;
	@%p11657 bra 	$L__BB3_1595;
	mov.pred 	%p11889, 0;
	mov.u32 	%r102194, %r102205;
$L__BB3_1588:
	shl.b32 	%r3535, %r102189, 5;
	setp.lt.s32 	%p11659, %r102194, 624;
	@%p11659 bra 	$L__BB3_1594;
	mov.b32 	%r102191, 0;
$L__BB3_1590:
	mul.wide.u32 	%rd6003, %r102191, 4;
	add.s64 	%rd745, %rd5, %rd6003;
	and.b32  	%r99701, %r102153, -2147483648;
	ld.local.u32 	%r99702, [%rd745+4];
	and.b32  	%r99703, %r99702, 2147483646;
	or.b32  	%r99704, %r99703, %r99701;
	ld.local.u32 	%r99705, [%rd745+1588];
	shr.u32 	%r99706, %r99704, 1;
	and.b32  	%r99707, %r99702, 1;
	setp.eq.b32 	%p11660, %r99707, 1;
	selp.b32 	%r99708, -1727483681, 0, %p11660;
	xor.b32  	%r99709, %r99708, %r99705;
	xor.b32  	%r99710, %r99709, %r99706;
	st.local.u32 	[%rd745], %r99710;
	and.b32  	%r99711, %r99702, -2147483648;
	ld.local.u32 	%r99712, [%rd745+8];
	and.b32  	%r99713, %r99712, 2147483646;
	or.b32  	%r99714, %r99713, %r99711;
	ld.local.u32 	%r99715, [%rd745+1592];
	shr.u32 	%r99716, %r99714, 1;
	and.b32  	%r99717, %r99712, 1;
	setp.eq.b32 	%p11661, %r99717, 1;
	selp.b32 	%r99718, -1727483681, 0, %p11661;
	xor.b32  	%r99719, %r99718, %r99715;
	xor.b32  	%r99720, %r99719, %r99716;
	st.local.u32 	[%rd745+4], %r99720;
	and.b32  	%r99721, %r99712, -2147483648;
	ld.local.u32 	%r3538, [%rd745+12];
	and.b32  	%r99722, %r3538, 2147483646;
	or.b32  	%r99723, %r99722, %r99721;
	ld.local.u32 	%r99724, [%rd745+1596];
	shr.u32 	%r99725, %r99723, 1;
	and.b32  	%r99726, %r3538, 1;
	setp.eq.b32 	%p11662, %r99726, 1;
	selp.b32 	%r99727, -1727483681, 0, %p11662;
	xor.b32  	%r99728, %r99727, %r99724;
	xor.b32  	%r99729, %r99728, %r99725;
	st.local.u32 	[%rd745+8], %r99729;
	setp.ne.s32 	%p11663, %r102191, 224;
	@%p11663 bra 	$L__BB3_7198;
	ld.local.u32 	%r102192, [%rd9];
	mov.b32 	%r102193, 227;
$L__BB3_1592:
	mul.wide.u32 	%rd6004, %r102193, 4;
	add.s64 	%rd6005, %rd5, %rd6004;
	and.b32  	%r99740, %r102192, -2147483648;
	ld.local.u32 	%r99741, [%rd6005+4];
	and.b32  	%r99742, %r99741, 2147483646;
	or.b32  	%r99743, %r99742, %r99740;
	ld.local.u32 	%r99744, [%rd6005+-908];
	shr.u32 	%r99745, %r99743, 1;
	and.b32  	%r99746, %r99741, 1;
	setp.eq.b32 	%p11665, %r99746, 1;
	selp.b32 	%r99747, -1727483681, 0, %p11665;
	xor.b32  	%r99748, %r99747, %r99744;
	xor.b32  	%r99749, %r99748, %r99745;
	st.local.u32 	[%rd6005], %r99749;
	and.b32  	%r99750, %r99741, -2147483648;
	ld.local.u32 	%r99751, [%rd6005+8];
	and.b32  	%r99752, %r99751, 2147483646;
	or.b32  	%r99753, %r99752, %r99750;
	ld.local.u32 	%r99754, [%rd6005+-904];
	shr.u32 	%r99755, %r99753, 1;
	and.b32  	%r99756, %r99751, 1;
	setp.eq.b32 	%p11666, %r99756, 1;
	selp.b32 	%r99757, -1727483681, 0, %p11666;
	xor.b32  	%r99758, %r99757, %r99754;
	xor.b32  	%r99759, %r99758, %r99755;
	st.local.u32 	[%rd6005+4], %r99759;
	and.b32  	%r99760, %r99751, -2147483648;
	ld.local.u32 	%r99761, [%rd6005+12];
	and.b32  	%r99762, %r99761, 2147483646;
	or.b32  	%r99763, %r99762, %r99760;
	ld.local.u32 	%r99764, [%rd6005+-900];
	shr.u32 	%r99765, %r99763, 1;
	and.b32  	%r99766, %r99761, 1;
	setp.eq.b32 	%p11667, %r99766, 1;
	selp.b32 	%r99767, -1727483681, 0, %p11667;
	xor.b32  	%r99768, %r99767, %r99764;
	xor.b32  	%r99769, %r99768, %r99765;
	st.local.u32 	[%rd6005+8], %r99769;
	and.b32  	%r99770, %r99761, -2147483648;
	add.s32 	%r102193, %r102193, 4;
	ld.local.u32 	%r102192, [%rd6005+16];
	and.b32  	%r99771, %r102192, 2147483646;
	or.b32  	%r99772, %r99771, %r99770;
	ld.local.u32 	%r99773, [%rd6005+-896];
	shr.u32 	%r99774, %r99772, 1;
	and.b32  	%r99775, %r102192, 1;
	setp.eq.b32 	%p11668, %r99775, 1;
	selp.b32 	%r99776, -1727483681, 0, %p11668;
	xor.b32  	%r99777, %r99776, %r99773;
	xor.b32  	%r99778, %r99777, %r99774;
	st.local.u32 	[%rd6005+12], %r99778;
	setp.ne.s32 	%p11669, %r102193, 623;
	@%p11669 bra 	$L__BB3_1592;
	ld.local.u32 	%r99780, [%rd5+2492];
	and.b32  	%r99781, %r99780, -2147483648;
	ld.local.u32 	%r102153, [%rd5];
	and.b32  	%r99782, %r102153, 2147483646;
	or.b32  	%r99783, %r99782, %r99781;
	ld.local.u32 	%r99784, [%rd5+1584];
	shr.u32 	%r99785, %r99783, 1;
	and.b32  	%r99786, %r102153, 1;
	setp.eq.b32 	%p11670, %r99786, 1;
	selp.b32 	%r99787, -1727483681, 0, %p11670;
	xor.b32  	%r99788, %r99787, %r99784;
	xor.b32  	%r99789, %r99788, %r99785;
	st.local.u32 	[%rd5+2492], %r99789;
	mov.b32 	%r102194, 0;
$L__BB3_1594:
	add.s32 	%r102205, %r102194, 1;
	st.local.u32 	[%rd5+2496], %r102205;
	mul.wide.s32 	%rd6006, %r102194, 4;
	add.s64 	%rd6007, %rd5, %rd6006;
	ld.local.u32 	%r99790, [%rd6007];
	shr.u32 	%r99791, %r99790, 11;
	xor.b32  	%r99792, %r99791, %r99790;
	shl.b32 	%r99793, %r99792, 7;
	and.b32  	%r99794, %r99793, -1658038656;
	xor.b32  	%r99795, %r99794, %r99792;
	shl.b32 	%r99796, %r99795, 15;
	and.b32  	%r99797, %r99796, -402653184;
	xor.b32  	%r99798, %r99797, %r99795;
	shr.u32 	%r99799, %r99798, 27;
	and.b32  	%r99801, %r3535, 1073741792;
	or.b32  	%r102189, %r99799, %r99801;
	setp.eq.s32 	%p11671, %r102189, %r15021;
	or.pred  	%p11889, %p11889, %p11671;
	add.s32 	%r15023, %r15023, 1;
	setp.gt.u32 	%p11672, %r15023, %r15024;
	mov.u32 	%r102194, %r102205;
	@%p11672 bra 	$L__BB3_1595;
	bra.uni 	$L__BB3_1588;
$L__BB3_1595:
	setp.lt.s32 	%p11673, %r24, 1;
	@%p11673 bra 	$L__BB3_1604;
	mov.b32 	%r102200, 0;
$L__BB3_1597:
	setp.lt.s32 	%p11674, %r102205, 624;
	@%p11674 bra 	$L__BB3_1603;
	mov.b32 	%r102202, 0;
	mov.u64 	%rd6417, %rd5;
$L__BB3_1599:
	and.b32  	%r99804, %r102153, -2147483648;
	ld.local.u32 	%r99805, [%rd6417+4];
	and.b32  	%r99806, %r99805, 2147483646;
	or.b32  	%r99807, %r99806, %r99804;
	ld.local.u32 	%r99808, [%rd6417+1588];
	shr.u32 	%r99809, %r99807, 1;
	and.b32  	%r99810, %r99805, 1;
	setp.eq.b32 	%p11675, %r99810, 1;
	selp.b32 	%r99811, -1727483681, 0, %p11675;
	xor.b32  	%r99812, %r99811, %r99808;
	xor.b32  	%r99813, %r99812, %r99809;
	st.local.u32 	[%rd6417], %r99813;
	and.b32  	%r99814, %r99805, -2147483648;
	ld.local.u32 	%r99815, [%rd6417+8];
	and.b32  	%r99816, %r99815, 2147483646;
	or.b32  	%r99817, %r99816, %r99814;
	ld.local.u32 	%r99818, [%rd6417+1592];
	shr.u32 	%r99819, %r99817, 1;
	and.b32  	%r99820, %r99815, 1;
	setp.eq.b32 	%p11676, %r99820, 1;
	selp.b32 	%r99821, -1727483681, 0, %p11676;
	xor.b32  	%r99822, %r99821, %r99818;
	xor.b32  	%r99823, %r99822, %r99819;
	st.local.u32 	[%rd6417+4], %r99823;
	and.b32  	%r99824, %r99815, -2147483648;
	ld.local.u32 	%r3559, [%rd6417+12];
	and.b32  	%r99825, %r3559, 2147483646;
	or.b32  	%r99826, %r99825, %r99824;
	ld.local.u32 	%r99827, [%rd6417+1596];
	shr.u32 	%r99828, %r99826, 1;
	and.b32  	%r99829, %r3559, 1;
	setp.eq.b32 	%p11677, %r99829, 1;
	selp.b32 	%r99830, -1727483681, 0, %p11677;
	xor.b32  	%r99831, %r99830, %r99827;
	xor.b32  	%r99832, %r99831, %r99828;
	st.local.u32 	[%rd6417+8], %r99832;
	setp.ne.s32 	%p11678, %r102202, 224;
	@%p11678 bra 	$L__BB3_1713;
	ld.local.u32 	%r102203, [%rd9];
	mov.b32 	%r102204, 227;
$L__BB3_1601:
	mul.wide.u32 	%rd6008, %r102204, 4;
	add.s64 	%rd6009, %rd5, %rd6008;
	and.b32  	%r99843, %r102203, -2147483648;
	ld.local.u32 	%r99844, [%rd6009+4];
	and.b32  	%r99845, %r99844, 2147483646;
	or.b32  	%r99846, %r99845, %r99843;
	ld.local.u32 	%r99847, [%rd6009+-908];
	shr.u32 	%r99848, %r99846, 1;
	and.b32  	%r99849, %r99844, 1;
	setp.eq.b32 	%p11680, %r99849, 1;
	selp.b32 	%r99850, -1727483681, 0, %p11680;
	xor.b32  	%r99851, %r99850, %r99847;
	xor.b32  	%r99852, %r99851, %r99848;
	st.local.u32 	[%rd6009], %r99852;
	and.b32  	%r99853, %r99844, -2147483648;
	ld.local.u32 	%r99854, [%rd6009+8];
	and.b32  	%r99855, %r99854, 2147483646;
	or.b32  	%r99856, %r99855, %r99853;
	ld.local.u32 	%r99857, [%rd6009+-904];
	shr.u32 	%r99858, %r99856, 1;
	and.b32  	%r99859, %r99854, 1;
	setp.eq.b32 	%p11681, %r99859, 1;
	selp.b32 	%r99860, -1727483681, 0, %p11681;
	xor.b32  	%r99861, %r99860, %r99857;
	xor.b32  	%r99862, %r99861, %r99858;
	st.local.u32 	[%rd6009+4], %r99862;
	and.b32  	%r99863, %r99854, -2147483648;
	ld.local.u32 	%r99864, [%rd6009+12];
	and.b32  	%r99865, %r99864, 2147483646;
	or.b32  	%r99866, %r99865, %r99863;
	ld.local.u32 	%r99867, [%rd6009+-900];
	shr.u32 	%r99868, %r99866, 1;
	and.b32  	%r99869, %r99864, 1;
	setp.eq.b32 	%p11682, %r99869, 1;
	selp.b32 	%r99870, -1727483681, 0, %p11682;
	xor.b32  	%r99871, %r99870, %r99867;
	xor.b32  	%r99872, %r99871, %r99868;
	st.local.u32 	[%rd6009+8], %r99872;
	and.b32  	%r99873, %r99864, -2147483648;
	add.s32 	%r102204, %r102204, 4;
	ld.local.u32 	%r102203, [%rd6009+16];
	and.b32  	%r99874, %r102203, 2147483646;
	or.b32  	%r99875, %r99874, %r99873;
	ld.local.u32 	%r99876, [%rd6009+-896];
	shr.u32 	%r99877, %r99875, 1;
	and.b32  	%r99878, %r102203, 1;
	setp.eq.b32 	%p11683, %r99878, 1;
	selp.b32 	%r99879, -1727483681, 0, %p11683;
	xor.b32  	%r99880, %r99879, %r99876;
	xor.b32  	%r99881, %r99880, %r99877;
	st.local.u32 	[%rd6009+12], %r99881;
	setp.ne.s32 	%p11684, %r102204, 623;
	@%p11684 bra 	$L__BB3_1601;
	ld.local.u32 	%r99883, [%rd5+2492];
	and.b32  	%r99884, %r99883, -2147483648;
	ld.local.u32 	%r102153, [%rd5];
	and.b32  	%r99885, %r102153, 2147483646;
	or.b32  	%r99886, %r99885, %r99884;
	ld.local.u32 	%r99887, [%rd5+1584];
	shr.u32 	%r99888, %r99886, 1;
	and.b32  	%r99889, %r102153, 1;
	setp.eq.b32 	%p11685, %r99889, 1;
	selp.b32 	%r99890, -1727483681, 0, %p11685;
	xor.b32  	%r99891, %r99890, %r99887;
	xor.b32  	%r99892, %r99891, %r99888;
	st.local.u32 	[%rd5+2492], %r99892;
	mov.b32 	%r102205, 0;
$L__BB3_1603:
	add.s32 	%r102205, %r102205, 1;
	st.local.u32 	[%rd5+2496], %r102205;
	add.s32 	%r102200, %r102200, 1;
	setp.ne.s32 	%p11686, %r102200, %r24;
	@%p11686 bra 	$L__BB3_1597;
$L__BB3_1604:
	setp.lt.s32 	%p11687, %r102205, 624;
	@%p11687 bra 	$L__BB3_1610;
	mov.b32 	%r102210, 0;
	mov.u64 	%rd6418, %rd5;
$L__BB3_1606:
	and.b32  	%r99894, %r102153, -2147483648;
	ld.local.u32 	%r99895, [%rd6418+4];
	and.b32  	%r99896, %r99895, 2147483646;
	or.b32  	%r99897, %r99896, %r99894;
	ld.local.u32 	%r99898, [%rd6418+1588];
	shr.u32 	%r99899, %r99897, 1;
	and.b32  	%r99900, %r99895, 1;
	setp.eq.b32 	%p11688, %r99900, 1;
	selp.b32 	%r99901, -1727483681, 0, %p11688;
	xor.b32  	%r99902, %r99901, %r99898;
	xor.b32  	%r99903, %r99902, %r99899;
	st.local.u32 	[%rd6418], %r99903;
	and.b32  	%r99904, %r99895, -2147483648;
	ld.local.u32 	%r99905, [%rd6418+8];
	and.b32  	%r99906, %r99905, 2147483646;
	or.b32  	%r99907, %r99906, %r99904;
	ld.local.u32 	%r99908, [%rd6418+1592];
	shr.u32 	%r99909, %r99907, 1;
	and.b32  	%r99910, %r99905, 1;
	setp.eq.b32 	%p11689, %r99910, 1;
	selp.b32 	%r99911, -1727483681, 0, %p11689;
	xor.b32  	%r99912, %r99911, %r99908;
	xor.b32  	%r99913, %r99912, %r99909;
	st.local.u32 	[%rd6418+4], %r99913;
	and.b32  	%r99914, %r99905, -2147483648;
	ld.local.u32 	%r3574, [%rd6418+12];
	and.b32  	%r99915, %r3574, 2147483646;
	or.b32  	%r99916, %r99915, %r99914;
	ld.local.u32 	%r99917, [%rd6418+1596];
	shr.u32 	%r99918, %r99916, 1;
	and.b32  	%r99919, %r3574, 1;
	setp.eq.b32 	%p11690, %r99919, 1;
	selp.b32 	%r99920, -1727483681, 0, %p11690;
	xor.b32  	%r99921, %r99920, %r99917;
	xor.b32  	%r99922, %r99921, %r99918;
	st.local.u32 	[%rd6418+8], %r99922;
	setp.ne.s32 	%p11691, %r102210, 224;
	@%p11691 bra 	$L__BB3_1712;
	ld.local.u32 	%r102212, [%rd5+908];
	add.s64 	%rd6419, %rd5, 924;
	mov.b32 	%r102211, 0;
$L__BB3_1608:
	and.b32  	%r99933, %r102212, -2147483648;
	ld.local.u32 	%r99934, [%rd6419+-12];
	and.b32  	%r99935, %r99934, 2147483646;
	or.b32  	%r99936, %r99935, %r99933;
	ld.local.u32 	%r99937, [%rd6419+-924];
	shr.u32 	%r99938, %r99936, 1;
	and.b32  	%r99939, %r99934, 1;
	setp.eq.b32 	%p11693, %r99939, 1;
	selp.b32 	%r99940, -1727483681, 0, %p11693;
	xor.b32  	%r99941, %r99940, %r99937;
	xor.b32  	%r99942, %r99941, %r99938;
	st.local.u32 	[%rd6419+-16], %r99942;
	and.b32  	%r99943, %r99934, -2147483648;
	ld.local.u32 	%r99944, [%rd6419+-8];
	and.b32  	%r99945, %r99944, 2147483646;
	or.b32  	%r99946, %r99945, %r99943;
	ld.local.u32 	%r99947, [%rd6419+-920];
	shr.u32 	%r99948, %r99946, 1;
	and.b32  	%r99949, %r99944, 1;
	setp.eq.b32 	%p11694, %r99949, 1;
	selp.b32 	%r99950, -1727483681, 0, %p11694;
	xor.b32  	%r99951, %r99950, %r99947;
	xor.b32  	%r99952, %r99951, %r99948;
	st.local.u32 	[%rd6419+-12], %r99952;
	and.b32  	%r99953, %r99944, -2147483648;
	ld.local.u32 	%r99954, [%rd6419+-4];
	and.b32  	%r99955, %r99954, 2147483646;
	or.b32  	%r99956, %r99955, %r99953;
	ld.local.u32 	%r99957, [%rd6419+-916];
	shr.u32 	%r99958, %r99956, 1;
	and.b32  	%r99959, %r99954, 1;
	setp.eq.b32 	%p11695, %r99959, 1;
	selp.b32 	%r99960, -1727483681, 0, %p11695;
	xor.b32  	%r99961, %r99960, %r99957;
	xor.b32  	%r99962, %r99961, %r99958;
	st.local.u32 	[%rd6419+-8], %r99962;
	and.b32  	%r99963, %r99954, -2147483648;
	ld.local.u32 	%r102212, [%rd6419];
	and.b32  	%r99964, %r102212, 2147483646;
	or.b32  	%r99965, %r99964, %r99963;
	ld.local.u32 	%r99966, [%rd6419+-912];
	shr.u32 	%r99967, %r99965, 1;
	and.b32  	%r99968, %r102212, 1;
	setp.eq.b32 	%p11696, %r99968, 1;
	selp.b32 	%r99969, -1727483681, 0, %p11696;
	xor.b32  	%r99970, %r99969, %r99966;
	xor.b32  	%r99971, %r99970, %r99967;
	st.local.u32 	[%rd6419+-4], %r99971;
	add.s32 	%r102211, %r102211, 4;
	add.s64 	%rd6419, %rd6419, 16;
	setp.ne.s32 	%p11697, %r102211, 396;
	@%p11697 bra 	$L__BB3_1608;
	ld.local.u32 	%r99973, [%rd12];
	and.b32  	%r99974, %r99973, -2147483648;
	ld.local.u32 	%r102153, [%rd14];
	and.b32  	%r99975, %r102153, 2147483646;
	or.b32  	%r99976, %r99975, %r99974;
	ld.local.u32 	%r99977, [%rd13];
	shr.u32 	%r99978, %r99976, 1;
	and.b32  	%r99979, %r102153, 1;
	setp.eq.b32 	%p11698, %r99979, 1;
	selp.b32 	%r99980, -1727483681, 0, %p11698;
	xor.b32  	%r99981, %r99980, %r99977;
	xor.b32  	%r99982, %r99981, %r99978;
	st.local.u32 	[%rd12], %r99982;
	mov.b32 	%r102205, 0;
$L__BB3_1610:
	add.s32 	%r102220, %r102205, 1;
	st.local.u32 	[%rd5+2496], %r102220;
	mul.wide.s32 	%rd6010, %r102205, 4;
	add.s64 	%rd6011, %rd5, %rd6010;
	ld.local.u32 	%r99983, [%rd6011];
	shr.u32 	%r99984, %r99983, 11;
	xor.b32  	%r99985, %r99984, %r99983;
	shl.b32 	%r99986, %r99985, 7;
	and.b32  	%r99987, %r99986, -1658038656;
	xor.b32  	%r3584, %r99987, %r99985;
	setp.lt.s32 	%p11699, %r102205, 623;
	@%p11699 bra 	$L__BB3_1616;
	mov.b32 	%r102216, 0;
	mov.u64 	%rd6420, %rd5;
$L__BB3_1612:
	and.b32  	%r99989, %r102153, -2147483648;
	ld.local.u32 	%r99990, [%rd6420+4];
	and.b32  	%r99991, %r99990, 2147483646;
	or.b32  	%r99992, %r99991, %r99989;
	ld.local.u32 	%r99993, [%rd6420+1588];
	shr.u32 	%r99994, %r99992, 1;
	and.b32  	%r99995, %r99990, 1;
	setp.eq.b32 	%p11700, %r99995, 1;
	selp.b32 	%r99996, -1727483681, 0, %p11700;
	xor.b32  	%r99997, %r99996, %r99993;
	xor.b32  	%r99998, %r99997, %r99994;
	st.local.u32 	[%rd6420], %r99998;
	and.b32  	%r99999, %r99990, -2147483648;
	ld.local.u32 	%r100000, [%rd6420+8];
	and.b32  	%r100001, %r100000, 2147483646;
	or.b32  	%r100002, %r100001, %r99999;
	ld.local.u32 	%r100003, [%rd6420+1592];
	shr.u32 	%r100004, %r100002, 1;
	and.b32  	%r100005, %r100000, 1;
	setp.eq.b32 	%p11701, %r100005, 1;
	selp.b32 	%r100006, -1727483681, 0, %p11701;
	xor.b32  	%r100007, %r100006, %r100003;
	xor.b32  	%r100008, %r100007, %r100004;
	st.local.u32 	[%rd6420+4], %r100008;
	and.b32  	%r100009, %r100000, -2147483648;
	ld.local.u32 	%r3587, [%rd6420+12];
	and.b32  	%r100010, %r3587, 2147483646;
	or.b32  	%r100011, %r100010, %r100009;
	ld.local.u32 	%r100012, [%rd6420+1596];
	shr.u32 	%r100013, %r100011, 1;
	and.b32  	%r100014, %r3587, 1;
	setp.eq.b32 	%p11702, %r100014, 1;
	selp.b32 	%r100015, -1727483681, 0, %p11702;
	xor.b32  	%r100016, %r100015, %r100012;
	xor.b32  	%r100017, %r100016, %r100013;
	st.local.u32 	[%rd6420+8], %r100017;
	setp.ne.s32 	%p11703, %r102216, 224;
	@%p11703 bra 	$L__BB3_1711;
	ld.local.u32 	%r102218, [%rd5+908];
	add.s64 	%rd6421, %rd5, 924;
	mov.b32 	%r102217, 0;
$L__BB3_1614:
	and.b32  	%r100028, %r102218, -2147483648;
	ld.local.u32 	%r100029, [%rd6421+-12];
	and.b32  	%r100030, %r100029, 2147483646;
	or.b32  	%r100031, %r100030, %r100028;
	ld.local.u32 	%r100032, [%rd6421+-924];
	shr.u32 	%r100033, %r100031, 1;
	and.b32  	%r100034, %r100029, 1;
	setp.eq.b32 	%p11705, %r100034, 1;
	selp.b32 	%r100035, -1727483681, 0, %p11705;
	xor.b32  	%r100036, %r100035, %r100032;
	xor.b32  	%r100037, %r100036, %r100033;
	st.local.u32 	[%rd6421+-16], %r100037;
	and.b32  	%r100038, %r100029, -2147483648;
	ld.local.u32 	%r100039, [%rd6421+-8];
	and.b32  	%r100040, %r100039, 2147483646;
	or.b32  	%r100041, %r100040, %r100038;
	ld.local.u32 	%r100042, [%rd6421+-920];
	shr.u32 	%r100043, %r100041, 1;
	and.b32  	%r100044, %r100039, 1;
	setp.eq.b32 	%p11706, %r100044, 1;
	selp.b32 	%r100045, -1727483681, 0, %p11706;
	xor.b32  	%r100046, %r100045, %r100042;
	xor.b32  	%r100047, %r100046, %r100043;
	st.local.u32 	[%rd6421+-12], %r100047;
	and.b32  	%r100048, %r100039, -2147483648;
	ld.local.u32 	%r100049, [%rd6421+-4];
	and.b32  	%r100050, %r100049, 2147483646;
	or.b32  	%r100051, %r100050, %r100048;
	ld.local.u32 	%r100052, [%rd6421+-916];
	shr.u32 	%r100053, %r100051, 1;
	and.b32  	%r100054, %r100049, 1;
	setp.eq.b32 	%p11707, %r100054, 1;
	selp.b32 	%r100055, -1727483681, 0, %p11707;
	xor.b32  	%r100056, %r100055, %r100052;
	xor.b32  	%r100057, %r100056, %r100053;
	st.local.u32 	[%rd6421+-8], %r100057;
	and.b32  	%r100058, %r100049, -2147483648;
	ld.local.u32 	%r102218, [%rd6421];
	and.b32  	%r100059, %r102218, 2147483646;
	or.b32  	%r100060, %r100059, %r100058;
	ld.local.u32 	%r100061, [%rd6421+-912];
	shr.u32 	%r100062, %r100060, 1;
	and.b32  	%r100063, %r102218, 1;
	setp.eq.b32 	%p11708, %r100063, 1;
	selp.b32 	%r100064, -1727483681, 0, %p11708;
	xor.b32  	%r100065, %r100064, %r100061;
	xor.b32  	%r100066, %r100065, %r100062;
	st.local.u32 	[%rd6421+-4], %r100066;
	add.s32 	%r102217, %r102217, 4;
	add.s64 	%rd6421, %rd6421, 16;
	setp.ne.s32 	%p11709, %r102217, 396;
	@%p11709 bra 	$L__BB3_1614;
	ld.local.u32 	%r100068, [%rd12];
	and.b32  	%r100069, %r100068, -2147483648;
	ld.local.u32 	%r102153, [%rd14];
	and.b32  	%r100070, %r102153, 2147483646;
	or.b32  	%r100071, %r100070, %r100069;
	ld.local.u32 	%r100072, [%rd13];
	shr.u32 	%r100073, %r100071, 1;
	and.b32  	%r100074, %r102153, 1;
	setp.eq.b32 	%p11710, %r100074, 1;
	selp.b32 	%r100075, -1727483681, 0, %p11710;
	xor.b32  	%r100076, %r100075, %r100072;
	xor.b32  	%r100077, %r100076, %r100073;
	st.local.u32 	[%rd12], %r100077;
	mov.b32 	%r102220, 0;
$L__BB3_1616:
	add.s32 	%r102226, %r102220, 1;
	st.local.u32 	[%rd5+2496], %r102226;
	mul.wide.s32 	%rd6012, %r102220, 4;
	add.s64 	%rd6013, %rd5, %rd6012;
	ld.local.u32 	%r100078, [%rd6013];
	shr.u32 	%r100079, %r100078, 11;
	xor.b32  	%r100080, %r100079, %r100078;
	shl.b32 	%r100081, %r100080, 7;
	and.b32  	%r100082, %r100081, -1658038656;
	xor.b32  	%r3597, %r100082, %r100080;
	setp.lt.s32 	%p11711, %r102220, 623;
	@%p11711 bra 	$L__BB3_1622;
	mov.b32 	%r102222, 0;
	mov.u64 	%rd6422, %rd5;
$L__BB3_1618:
	and.b32  	%r100084, %r102153, -2147483648;
	ld.local.u32 	%r100085, [%rd6422+4];
	and.b32  	%r100086, %r100085, 2147483646;
	or.b32  	%r100087, %r100086, %r100084;
	ld.local.u32 	%r100088, [%rd6422+1588];
	shr.u32 	%r100089, %r100087, 1;
	and.b32  	%r100090, %r100085, 1;
	setp.eq.b32 	%p11712, %r100090, 1;
	selp.b32 	%r100091, -1727483681, 0, %p11712;
	xor.b32  	%r100092, %r100091, %r100088;
	xor.b32  	%r100093, %r100092, %r100089;
	st.local.u32 	[%rd6422], %r100093;
	and.b32  	%r100094, %r100085, -2147483648;
	ld.local.u32 	%r100095, [%rd6422+8];
	and.b32  	%r100096, %r100095, 2147483646;
	or.b32  	%r100097, %r100096, %r100094;
	ld.local.u32 	%r100098, [%rd6422+1592];
	shr.u32 	%r100099, %r100097, 1;
	and.b32  	%r100100, %r100095, 1;
	setp.eq.b32 	%p11713, %r100100, 1;
	selp.b32 	%r100101, -1727483681, 0, %p11713;
	xor.b32  	%r100102, %r100101, %r100098;
	xor.b32  	%r100103, %r100102, %r100099;
	st.local.u32 	[%rd6422+4], %r100103;
	and.b32  	%r100104, %r100095, -2147483648;
	ld.local.u32 	%r3600, [%rd6422+12];
	and.b32  	%r100105, %r3600, 2147483646;
	or.b32  	%r100106, %r100105, %r100104;
	ld.local.u32 	%r100107, [%rd6422+1596];
	shr.u32 	%r100108, %r100106, 1;
	and.b32  	%r100109, %r3600, 1;
	setp.eq.b32 	%p11714, %r100109, 1;
	selp.b32 	%r100110, -1727483681, 0, %p11714;
	xor.b32  	%r100111, %r100110, %r100107;
	xor.b32  	%r100112, %r100111, %r100108;
	st.local.u32 	[%rd6422+8], %r100112;
	setp.ne.s32 	%p11715, %r102222, 224;
	@%p11715 bra 	$L__BB3_1710;
	ld.local.u32 	%r102224, [%rd5+908];
	add.s64 	%rd6423, %rd5, 924;
	mov.b32 	%r102223, 0;
$L__BB3_1620:
	and.b32  	%r100123, %r102224, -2147483648;
	ld.local.u32 	%r100124, [%rd6423+-12];
	and.b32  	%r100125, %r100124, 2147483646;
	or.b32  	%r100126, %r100125, %r100123;
	ld.local.u32 	%r100127, [%rd6423+-924];
	shr.u32 	%r100128, %r100126, 1;
	and.b32  	%r100129, %r100124, 1;
	setp.eq.b32 	%p11717, %r100129, 1;
	selp.b32 	%r100130, -1727483681, 0, %p11717;
	xor.b32  	%r100131, %r100130, %r100127;
	xor.b32  	%r100132, %r100131, %r100128;
	st.local.u32 	[%rd6423+-16], %r100132;
	and.b32  	%r100133, %r100124, -2147483648;
	ld.local.u32 	%r100134, [%rd6423+-8];
	and.b32  	%r100135, %r100134, 2147483646;
	or.b32  	%r100136, %r100135, %r100133;
	ld.local.u32 	%r100137, [%rd6423+-920];
	shr.u32 	%r100138, %r100136, 1;
	and.b32  	%r100139, %r100134, 1;
	setp.eq.b32 	%p11718, %r100139, 1;
	selp.b32 	%r100140, -1727483681, 0, %p11718;
	xor.b32  	%r100141, %r100140, %r100137;
	xor.b32  	%r100142, %r100141, %r100138;
	st.local.u32 	[%rd6423+-12], %r100142;
	and.b32  	%r100143, %r100134, -2147483648;
	ld.local.u32 	%r100144, [%rd6423+-4];
	and.b32  	%r100145, %r100144, 2147483646;
	or.b32  	%r100146, %r100145, %r100143;
	ld.local.u32 	%r100147, [%rd6423+-916];
	shr.u32 	%r100148, %r100146, 1;
	and.b32  	%r100149, %r100144, 1;
	setp.eq.b32 	%p11719, %r100149, 1;
	selp.b32 	%r100150, -1727483681, 0, %p11719;
	xor.b32  	%r100151, %r100150, %r100147;
	xor.b32  	%r100152, %r100151, %r100148;
	st.local.u32 	[%rd6423+-8], %r100152;
	and.b32  	%r100153, %r100144, -2147483648;
	ld.local.u32 	%r102224, [%rd6423];
	and.b32  	%r100154, %r102224, 2147483646;
	or.b32  	%r100155, %r100154, %r100153;
	ld.local.u32 	%r100156, [%rd6423+-912];
	shr.u32 	%r100157, %r100155, 1;
	and.b32  	%r100158, %r102224, 1;
	setp.eq.b32 	%p11720, %r100158, 1;
	selp.b32 	%r100159, -1727483681, 0, %p11720;
	xor.b32  	%r100160, %r100159, %r100156;
	xor.b32  	%r100161, %r100160, %r100157;
	st.local.u32 	[%rd6423+-4], %r100161;
	add.s32 	%r102223, %r102223, 4;
	add.s64 	%rd6423, %rd6423, 16;
	setp.ne.s32 	%p11721, %r102223, 396;
	@%p11721 bra 	$L__BB3_1620;
	ld.local.u32 	%r100163, [%rd12];
	and.b32  	%r100164, %r100163, -2147483648;
	ld.local.u32 	%r102153, [%rd14];
	and.b32  	%r100165, %r102153, 2147483646;
	or.b32  	%r100166, %r100165, %r100164;
	ld.local.u32 	%r100167, [%rd13];
	shr.u32 	%r100168, %r100166, 1;
	and.b32  	%r100169, %r102153, 1;
	setp.eq.b32 	%p11722, %r100169, 1;
	selp.b32 	%r100170, -1727483681, 0, %p11722;
	xor.b32  	%r100171, %r100170, %r100167;
	xor.b32  	%r100172, %r100171, %r100168;
	st.local.u32 	[%rd12], %r100172;
	mov.b32 	%r102226, 0;
$L__BB3_1622:
	add.s32 	%r102232, %r102226, 1;
	st.local.u32 	[%rd5+2496], %r102232;
	mul.wide.s32 	%rd6014, %r102226, 4;
	add.s64 	%rd6015, %rd5, %rd6014;
	ld.local.u32 	%r100173, [%rd6015];
	shr.u32 	%r100174, %r100173, 11;
	xor.b32  	%r100175, %r100174, %r100173;
	shl.b32 	%r100176, %r100175, 7;
	and.b32  	%r100177, %r100176, -1658038656;
	xor.b32  	%r3610, %r100177, %r100175;
	setp.lt.s32 	%p11723, %r102226, 623;
	@%p11723 bra 	$L__BB3_1628;
	mov.b32 	%r102228, 0;
	mov.u64 	%rd6424, %rd5;
$L__BB3_1624:
	and.b32  	%r100179, %r102153, -2147483648;
	ld.local.u32 	%r100180, [%rd6424+4];
	and.b32  	%r100181, %r100180, 2147483646;
	or.b32  	%r100182, %r100181, %r100179;
	ld.local.u32 	%r100183, [%rd6424+1588];
	shr.u32 	%r100184, %r100182, 1;
	and.b32  	%r100185, %r100180, 1;
	setp.eq.b32 	%p11724, %r100185, 1;
	selp.b32 	%r100186, -1727483681, 0, %p11724;
	xor.b32  	%r100187, %r100186, %r100183;
	xor.b32  	%r100188, %r100187, %r100184;
	st.local.u32 	[%rd6424], %r100188;
	and.b32  	%r100189, %r100180, -2147483648;
	ld.local.u32 	%r100190, [%rd6424+8];
	and.b32  	%r100191, %r100190, 2147483646;
	or.b32  	%r100192, %r100191, %r100189;
	ld.local.u32 	%r100193, [%rd6424+1592];
	shr.u32 	%r100194, %r100192, 1;
	and.b32  	%r100195, %r100190, 1;
	setp.eq.b32 	%p11725, %r100195, 1;
	selp.b32 	%r100196, -1727483681, 0, %p11725;
	xor.b32  	%r100197, %r100196, %r100193;
	xor.b32  	%r100198, %r100197, %r100194;
	st.local.u32 	[%rd6424+4], %r100198;
	and.b32  	%r100199, %r100190, -2147483648;
	ld.local.u32 	%r3613, [%rd6424+12];
	and.b32  	%r100200, %r3613, 2147483646;
	or.b32  	%r100201, %r100200, %r100199;
	ld.local.u32 	%r100202, [%rd6424+1596];
	shr.u32 	%r100203, %r100201, 1;
	and.b32  	%r100204, %r3613, 1;
	setp.eq.b32 	%p11726, %r100204, 1;
	selp.b32 	%r100205, -1727483681, 0, %p11726;
	xor.b32  	%r100206, %r100205, %r100202;
	xor.b32  	%r100207, %r100206, %r100203;
	st.local.u32 	[%rd6424+8], %r100207;
	setp.ne.s32 	%p11727, %r102228, 224;
	@%p11727 bra 	$L__BB3_1709;
	ld.local.u32 	%r102230, [%rd5+908];
	add.s64 	%rd6425, %rd5, 924;
	mov.b32 	%r102229, 0;
$L__BB3_1626:
	and.b32  	%r100218, %r102230, -2147483648;
	ld.local.u32 	%r100219, [%rd6425+-12];
	and.b32  	%r100220, %r100219, 2147483646;
	or.b32  	%r100221, %r100220, %r100218;
	ld.local.u32 	%r100222, [%rd6425+-924];
	shr.u32 	%r100223, %r100221, 1;
	and.b32  	%r100224, %r100219, 1;
	setp.eq.b32 	%p11729, %r100224, 1;
	selp.b32 	%r100225, -1727483681, 0, %p11729;
	xor.b32  	%r100226, %r100225, %r100222;
	xor.b32  	%r100227, %r100226, %r100223;
	st.local.u32 	[%rd6425+-16], %r100227;
	and.b32  	%r100228, %r100219, -2147483648;
	ld.local.u32 	%r100229, [%rd6425+-8];
	and.b32  	%r100230, %r100229, 2147483646;
	or.b32  	%r100231, %r100230, %r100228;
	ld.local.u32 	%r100232, [%rd6425+-920];
	shr.u32 	%r100233, %r100231, 1;
	and.b32  	%r100234, %r100229, 1;
	setp.eq.b32 	%p11730, %r100234, 1;
	selp.b32 	%r100235, -1727483681, 0, %p11730;
	xor.b32  	%r100236, %r100235, %r100232;
	xor.b32  	%r100237, %r100236, %r100233;
	st.local.u32 	[%rd6425+-12], %r100237;
	and.b32  	%r100238, %r100229, -2147483648;
	ld.local.u32 	%r100239, [%rd6425+-4];
	and.b32  	%r100240, %r100239, 2147483646;
	or.b32  	%r100241, %r100240, %r100238;
	ld.local.u32 	%r100242, [%rd6425+-916];
	shr.u32 	%r100243, %r100241, 1;
	and.b32  	%r100244, %r100239, 1;
	setp.eq.b32 	%p11731, %r100244, 1;
	selp.b32 	%r100245, -1727483681, 0, %p11731;
	xor.b32  	%r100246, %r100245, %r100242;
	xor.b32  	%r100247, %r100246, %r100243;
	st.local.u32 	[%rd6425+-8], %r100247;
	and.b32  	%r100248, %r100239, -2147483648;
	ld.local.u32 	%r102230, [%rd6425];
	and.b32  	%r100249, %r102230, 2147483646;
	or.b32  	%r100250, %r100249, %r100248;
	ld.local.u32 	%r100251, [%rd6425+-912];
	shr.u32 	%r100252, %r100250, 1;
	and.b32  	%r100253, %r102230, 1;
	setp.eq.b32 	%p11732, %r100253, 1;
	selp.b32 	%r100254, -1727483681, 0, %p11732;
	xor.b32  	%r100255, %r100254, %r100251;
	xor.b32  	%r100256, %r100255, %r100252;
	st.local.u32 	[%rd6425+-4], %r100256;
	add.s32 	%r102229, %r102229, 4;
	add.s64 	%rd6425, %rd6425, 16;
	setp.ne.s32 	%p11733, %r102229, 396;
	@%p11733 bra 	$L__BB3_1626;
	ld.local.u32 	%r100258, [%rd12];
	and.b32  	%r100259, %r100258, -2147483648;
	ld.local.u32 	%r102153, [%rd14];
	and.b32  	%r100260, %r102153, 2147483646;
	or.b32  	%r100261, %r100260, %r100259;
	ld.local.u32 	%r100262, [%rd13];
	shr.u32 	%r100263, %r100261, 1;
	and.b32  	%r100264, %r102153, 1;
	setp.eq.b32 	%p11734, %r100264, 1;
	selp.b32 	%r100265, -1727483681, 0, %p11734;
	xor.b32  	%r100266, %r100265, %r100262;
	xor.b32  	%r100267, %r100266, %r100263;
	st.local.u32 	[%rd12], %r100267;
	mov.b32 	%r102232, 0;
$L__BB3_1628:
	add.s32 	%r102238, %r102232, 1;
	st.local.u32 	[%rd5+2496], %r102238;
	mul.wide.s32 	%rd6016, %r102232, 4;
	add.s64 	%rd6017, %rd5, %rd6016;
	ld.local.u32 	%r100268, [%rd6017];
	shr.u32 	%r100269, %r100268, 11;
	xor.b32  	%r100270, %r100269, %r100268;
	shl.b32 	%r100271, %r100270, 7;
	and.b32  	%r100272, %r100271, -1658038656;
	xor.b32  	%r3623, %r100272, %r100270;
	setp.lt.s32 	%p11735, %r102232, 623;
	@%p11735 bra 	$L__BB3_1634;
	mov.b32 	%r102234, 0;
	mov.u64 	%rd6426, %rd5;
$L__BB3_1630:
	and.b32  	%r100274, %r102153, -2147483648;
	ld.local.u32 	%r100275, [%rd6426+4];
	and.b32  	%r100276, %r100275, 2147483646;
	or.b32  	%r100277, %r100276, %r100274;
	ld.local.u32 	%r100278, [%rd6426+1588];
	shr.u32 	%r100279, %r100277, 1;
	and.b32  	%r100280, %r100275, 1;
	setp.eq.b32 	%p11736, %r100280, 1;
	selp.b32 	%r100281, -1727483681, 0, %p11736;
	xor.b32  	%r100282, %r100281, %r100278;
	xor.b32  	%r100283, %r100282, %r100279;
	st.local.u32 	[%rd6426], %r100283;
	and.b32  	%r100284, %r100275, -2147483648;
	ld.local.u32 	%r100285, [%rd6426+8];
	and.b32  	%r100286, %r100285, 2147483646;
	or.b32  	%r100287, %r100286, %r100284;
	ld.local.u32 	%r100288, [%rd6426+1592];
	shr.u32 	%r100289, %r100287, 1;
	and.b32  	%r100290, %r100285, 1;
	setp.eq.b32 	%p11737, %r100290, 1;
	selp.b32 	%r100291, -1727483681, 0, %p11737;
	xor.b32  	%r100292, %r100291, %r100288;
	xor.b32  	%r100293, %r100292, %r100289;
	st.local.u32 	[%rd6426+4], %r100293;
	and.b32  	%r100294, %r100285, -2147483648;
	ld.local.u32 	%r3626, [%rd6426+12];
	and.b32  	%r100295, %r3626, 2147483646;
	or.b32  	%r100296, %r100295, %r100294;
	ld.local.u32 	%r100297, [%rd6426+1596];
	shr.u32 	%r100298, %r100296, 1;
	and.b32  	%r100299, %r3626, 1;
	setp.eq.b32 	%p11738, %r100299, 1;
	selp.b32 	%r100300, -1727483681, 0, %p11738;
	xor.b32  	%r100301, %r100300, %r100297;
	xor.b32  	%r100302, %r100301, %r100298;
	st.local.u32 	[%rd6426+8], %r100302;
	setp.ne.s32 	%p11739, %r102234, 224;
	@%p11739 bra 	$L__BB3_1708;
	ld.local.u32 	%r102235, [%rd9];
	mov.b32 	%r102236, 227;
$L__BB3_1632:
	mul.wide.u32 	%rd6018, %r102236, 4;
	add.s64 	%rd6019, %rd5, %rd6018;
	and.b32  	%r100313, %r102235, -2147483648;
	ld.local.u32 	%r100314, [%rd6019+4];
	and.b32  	%r100315, %r100314, 2147483646;
	or.b32  	%r100316, %r100315, %r100313;
	ld.local.u32 	%r100317, [%rd6019+-908];
	shr.u32 	%r100318, %r100316, 1;
	and.b32  	%r100319, %r100314, 1;
	setp.eq.b32 	%p11741, %r100319, 1;
	selp.b32 	%r100320, -1727483681, 0, %p11741;
	xor.b32  	%r100321, %r100320, %r100317;
	xor.b32  	%r100322, %r100321, %r100318;
	st.local.u32 	[%rd6019], %r100322;
	and.b32  	%r100323, %r100314, -2147483648;
	ld.local.u32 	%r100324, [%rd6019+8];
	and.b32  	%r100325, %r100324, 2147483646;
	or.b32  	%r100326, %r100325, %r100323;
	ld.local.u32 	%r100327, [%rd6019+-904];
	shr.u32 	%r100328, %r100326, 1;
	and.b32  	%r100329, %r100324, 1;
	setp.eq.b32 	%p11742, %r100329, 1;
	selp.b32 	%r100330, -1727483681, 0, %p11742;
	xor.b32  	%r100331, %r100330, %r100327;
	xor.b32  	%r100332, %r100331, %r100328;
	st.local.u32 	[%rd6019+4], %r100332;
	and.b32  	%r100333, %r100324, -2147483648;
	ld.local.u32 	%r100334, [%rd6019+12];
	and.b32  	%r100335, %r100334, 2147483646;
	or.b32  	%r100336, %r100335, %r100333;
	ld.local.u32 	%r100337, [%rd6019+-900];
	shr.u32 	%r100338, %r100336, 1;
	and.b32  	%r100339, %r100334, 1;
	setp.eq.b32 	%p11743, %r100339, 1;
	selp.b32 	%r100340, -1727483681, 0, %p11743;
	xor.b32  	%r100341, %r100340, %r100337;
	xor.b32  	%r100342, %r100341, %r100338;
	st.local.u32 	[%rd6019+8], %r100342;
	and.b32  	%r100343, %r100334, -2147483648;
	add.s32 	%r102236, %r102236, 4;
	ld.local.u32 	%r102235, [%rd6019+16];
	and.b32  	%r100344, %r102235, 2147483646;
	or.b32  	%r100345, %r100344, %r100343;
	ld.local.u32 	%r100346, [%rd6019+-896];
	shr.u32 	%r100347, %r100345, 1;
	and.b32  	%r100348, %r102235, 1;
	setp.eq.b32 	%p11744, %r100348, 1;
	selp.b32 	%r100349, -1727483681, 0, %p11744;
	xor.b32  	%r100350, %r100349, %r100346;
	xor.b32  	%r100351, %r100350, %r100347;
	st.local.u32 	[%rd6019+12], %r100351;
	setp.ne.s32 	%p11745, %r102236, 623;
	@%p11745 bra 	$L__BB3_1632;
	ld.local.u32 	%r100353, [%rd5+2492];
	and.b32  	%r100354, %r100353, -2147483648;
	ld.local.u32 	%r102153, [%rd5];
	and.b32  	%r100355, %r102153, 2147483646;
	or.b32  	%r100356, %r100355, %r100354;
	ld.local.u32 	%r100357, [%rd5+1584];
	shr.u32 	%r100358, %r100356, 1;
	and.b32  	%r100359, %r102153, 1;
	setp.eq.b32 	%p11746, %r100359, 1;
	selp.b32 	%r100360, -1727483681, 0, %p11746;
	xor.b32  	%r100361, %r100360, %r100357;
	xor.b32  	%r100362, %r100361, %r100358;
	st.local.u32 	[%rd5+2492], %r100362;
	mov.b32 	%r102238, 0;
$L__BB3_1634:
	setp.gt.u32 	%p11748, %r15025, %r15026;
	add.s32 	%r102247, %r102238, 1;
	st.local.u32 	[%rd5+2496], %r102247;
	mul.wide.s32 	%rd6020, %r102238, 4;
	add.s64 	%rd6021, %rd5, %rd6020;
	ld.local.u32 	%r100363, [%rd6021];
	shr.u32 	%r100364, %r100363, 11;
	xor.b32  	%r100365, %r100364, %r100363;
	shl.b32 	%r100366, %r100365, 7;
	and.b32  	%r100367, %r100366, -1658038656;
	xor.b32  	%r100368, %r100367, %r100365;
	shl.b32 	%r100369, %r100368, 15;
	and.b32  	%r100370, %r100369, -402653184;
	xor.b32  	%r100371, %r100370, %r100368;
	shr.u32 	%r100372, %r100371, 27;
	shl.b32 	%r100373, %r3584, 15;
	and.b32  	%r100374, %r100373, -402653184;
	xor.b32  	%r100375, %r100374, %r3584;
	shr.u32 	%r100376, %r100375, 7;
	and.b32  	%r100377, %r100376, 32505856;
	shl.b32 	%r100378, %r3597, 15;
	and.b32  	%r100379, %r100378, -402653184;
	xor.b32  	%r100380, %r100379, %r3597;
	shr.u32 	%r100381, %r100380, 12;
	and.b32  	%r100382, %r100381, 1015808;
	or.b32  	%r100383, %r100382, %r100377;
	shl.b32 	%r100384, %r3610, 15;
	and.b32  	%r100385, %r100384, -402653184;
	xor.b32  	%r100386, %r100385, %r3610;
	shr.u32 	%r100387, %r100386, 17;
	and.b32  	%r100388, %r100387, 31744;
	or.b32  	%r100389, %r100383, %r100388;
	shl.b32 	%r100390, %r3623, 15;
	and.b32  	%r100391, %r100390, -402653184;
	xor.b32  	%r100392, %r100391, %r3623;
	shr.u32 	%r100393, %r100392, 22;
	and.b32  	%r100394, %r100393, 992;
	or.b32  	%r100395, %r100389, %r100394;
	or.b32  	%r102242, %r100395, %r100372;
	mov.pred 	%p11891, 0;
	@%p11748 bra 	$L__BB3_1643;
	mov.pred 	%p11891, 0;
$L__BB3_1636:
	shl.b32 	%r3643, %r102242, 5;
	setp.lt.s32 	%p11750, %r102247, 624;
	@%p11750 bra 	$L__BB3_1642;
	mov.b32 	%r102244, 0;
	mov.u64 	%rd6427, %rd5;
$L__BB3_1638:
	and.b32  	%r100397, %r102153, -2147483648;
	ld.local.u32 	%r100398, [%rd6427+4];
	and.b32  	%r100399, %r100398, 2147483646;
	or.b32  	%r100400, %r100399, %r100397;
	ld.local.u32 	%r100401, [%rd6427+1588];
	shr.u32 	%r100402, %r100400, 1;
	and.b32  	%r100403, %r100398, 1;
	setp.eq.b32 	%p11751, %r100403, 1;
	selp.b32 	%r100404, -1727483681, 0, %p11751;
	xor.b32  	%r100405, %r100404, %r100401;
	xor.b32  	%r100406, %r100405, %r100402;
	st.local.u32 	[%rd6427], %r100406;
	and.b32  	%r100407, %r100398, -2147483648;
	ld.local.u32 	%r100408, [%rd6427+8];
	and.b32  	%r100409, %r100408, 2147483646;
	or.b32  	%r100410, %r100409, %r100407;
	ld.local.u32 	%r100411, [%rd6427+1592];
	shr.u32 	%r100412, %r100410, 1;
	and.b32  	%r100413, %r100408, 1;
	setp.eq.b32 	%p11752, %r100413, 1;
	selp.b32 	%r100414, -1727483681, 0, %p11752;
	xor.b32  	%r100415, %r100414, %r100411;
	xor.b32  	%r100416, %r100415, %r100412;
	st.local.u32 	[%rd6427+4], %r100416;
	and.b32  	%r100417, %r100408, -2147483648;
	ld.local.u32 	%r3646, [%rd6427+12];
	and.b32  	%r100418, %r3646, 2147483646;
	or.b32  	%r100419, %r100418, %r100417;
	ld.local.u32 	%r100420, [%rd6427+1596];
	shr.u32 	%r100421, %r100419, 1;
	and.b32  	%r100422, %r3646, 1;
	setp.eq.b32 	%p11753, %r100422, 1;
	selp.b32 	%r100423, -1727483681, 0, %p11753;
	xor.b32  	%r100424, %r100423, %r100420;
	xor.b32  	%r100425, %r100424, %r100421;
	st.local.u32 	[%rd6427+8], %r100425;
	setp.ne.s32 	%p11754, %r102244, 224;
	@%p11754 bra 	$L__BB3_7199;
	ld.local.u32 	%r102245, [%rd9];
	mov.b32 	%r102246, 227;
$L__BB3_1640:
	mul.wide.u32 	%rd6022, %r102246, 4;
	add.s64 	%rd6023, %rd5, %rd6022;
	and.b32  	%r100436, %r102245, -2147483648;
	ld.local.u32 	%r100437, [%rd6023+4];
	and.b32  	%r100438, %r100437, 2147483646;
	or.b32  	%r100439, %r100438, %r100436;
	ld.local.u32 	%r100440, [%rd6023+-908];
	shr.u32 	%r100441, %r100439, 1;
	and.b32  	%r100442, %r100437, 1;
	setp.eq.b32 	%p11756, %r100442, 1;
	selp.b32 	%r100443, -1727483681, 0, %p11756;
	xor.b32  	%r100444, %r100443, %r100440;
	xor.b32  	%r100445, %r100444, %r100441;
	st.local.u32 	[%rd6023], %r100445;
	and.b32  	%r100446, %r100437, -2147483648;
	ld.local.u32 	%r100447, [%rd6023+8];
	and.b32  	%r100448, %r100447, 2147483646;
	or.b32  	%r100449, %r100448, %r100446;
	ld.local.u32 	%r100450, [%rd6023+-904];
	shr.u32 	%r100451, %r100449, 1;
	and.b32  	%r100452, %r100447, 1;
	setp.eq.b32 	%p11757, %r100452, 1;
	selp.b32 	%r100453, -1727483681, 0, %p11757;
	xor.b32  	%r100454, %r100453, %r100450;
	xor.b32  	%r100455, %r100454, %r100451;
	st.local.u32 	[%rd6023+4], %r100455;
	and.b32  	%r100456, %r100447, -2147483648;
	ld.local.u32 	%r100457, [%rd6023+12];
	and.b32  	%r100458, %r100457, 2147483646;
	or.b32  	%r100459, %r100458, %r100456;
	ld.local.u32 	%r100460, [%rd6023+-900];
	shr.u32 	%r100461, %r100459, 1;
	and.b32  	%r100462, %r100457, 1;
	setp.eq.b32 	%p11758, %r100462, 1;
	selp.b32 	%r100463, -1727483681, 0, %p11758;
	xor.b32  	%r100464, %r100463, %r100460;
	xor.b32  	%r100465, %r100464, %r100461;
	st.local.u32 	[%rd6023+8], %r100465;
	and.b32  	%r100466, %r100457, -2147483648;
	add.s32 	%r102246, %r102246, 4;
	ld.local.u32 	%r102245, [%rd6023+16];
	and.b32  	%r100467, %r102245, 2147483646;
	or.b32  	%r100468, %r100467, %r100466;
	ld.local.u32 	%r100469, [%rd6023+-896];
	shr.u32 	%r100470, %r100468, 1;
	and.b32  	%r100471, %r102245, 1;
	setp.eq.b32 	%p11759, %r100471, 1;
	selp.b32 	%r100472, -1727483681, 0, %p11759;
	xor.b32  	%r100473, %r100472, %r100469;
	xor.b32  	%r100474, %r100473, %r100470;
	st.local.u32 	[%rd6023+12], %r100474;
	setp.ne.s32 	%p11760, %r102246, 623;
	@%p11760 bra 	$L__BB3_1640;
	ld.local.u32 	%r100476, [%rd5+2492];
	and.b32  	%r100477, %r100476, -2147483648;
	ld.local.u32 	%r102153, [%rd5];
	and.b32  	%r100478, %r102153, 2147483646;
	or.b32  	%r100479, %r100478, %r100477;
	ld.local.u32 	%r100480, [%rd5+1584];
	shr.u32 	%r100481, %r100479, 1;
	and.b32  	%r100482, %r102153, 1;
	setp.eq.b32 	%p11761, %r100482, 1;
	selp.b32 	%r100483, -1727483681, 0, %p11761;
	xor.b32  	%r100484, %r100483, %r100480;
	xor.b32  	%r100485, %r100484, %r100481;
	st.local.u32 	[%rd5+2492], %r100485;
	mov.b32 	%r102247, 0;
$L__BB3_1642:
	add.s32 	%r3655, %r102247, 1;
	st.local.u32 	[%rd5+2496], %r3655;
	mul.wide.s32 	%rd6024, %r102247, 4;
	add.s64 	%rd6025, %rd5, %rd6024;
	ld.local.u32 	%r100486, [%rd6025];
	shr.u32 	%r100487, %r100486, 11;
	xor.b32  	%r100488, %r100487, %r100486;
	shl.b32 	%r100489, %r100488, 7;
	and.b32  	%r100490, %r100489, -1658038656;
	xor.b32  	%r100491, %r100490, %r100488;
	shl.b32 	%r100492, %r100491, 15;
	and.b32  	%r100493, %r100492, -402653184;
	xor.b32  	%r100494, %r100493, %r100491;
	shr.u32 	%r100495, %r100494, 27;
	and.b32  	%r100497, %r3643, 1073741792;
	or.b32  	%r102242, %r100495, %r100497;
	setp.eq.s32 	%p11762, %r102242, %r15022;
	or.pred  	%p11891, %p11891, %p11762;
	add.s32 	%r15025, %r15025, 1;
	setp.gt.u32 	%p11763, %r15025, %r15026;
	mov.u32 	%r102247, %r3655;
	@%p11763 bra 	$L__BB3_1643;
	bra.uni 	$L__BB3_1636;
$L__BB3_1643:
	and.pred  	%p105, %p11889, %p11891;
	selp.u32 	%r100528, 1, 0, %p105;
	bar.sync 	0;
	selp.u32 	%r100529, 1, 0, %p14;
	selp.u32 	%r100530, 1, 0, %p7;
	add.s32 	%r3660, %r100529, %r100530;
	selp.u32 	%r100531, 1, 0, %p21;
	add.s32 	%r3661, %r3660, %r100531;
	selp.u32 	%r100532, 1, 0, %p28;
	add.s32 	%r3662, %r3661, %r100532;
	selp.u32 	%r100533, 1, 0, %p35;
	add.s32 	%r3663, %r3662, %r100533;
	selp.u32 	%r100534, 1, 0, %p42;
	add.s32 	%r3664, %r3663, %r100534;
	selp.u32 	%r100535, 1, 0, %p49;
	add.s32 	%r3665, %r3664, %r100535;
	selp.u32 	%r100536, 1, 0, %p56;
	add.s32 	%r3666, %r3665, %r100536;
	selp.u32 	%r100537, 1, 0, %p63;
	add.s32 	%r3667, %r3666, %r100537;
	selp.u32 	%r100538, 1, 0, %p70;
	add.s32 	%r3668, %r3667, %r100538;
	selp.u32 	%r100539, 1, 0, %p77;
	add.s32 	%r3669, %r3668, %r100539;
	selp.u32 	%r100540, 1, 0, %p84;
	add.s32 	%r3670, %r3669, %r100540;
	selp.u32 	%r100541, 1, 0, %p91;
	add.s32 	%r3671, %r3670, %r100541;
	selp.u32 	%r100542, 1, 0, %p98;
	add.s32 	%r3672, %r3671, %r100542;
	add.s32 	%r100502, %r3672, %r100528;
	mov.b32 	%r100500, 1;
	mov.b32 	%r100525, 0;
	mov.b32 	%r100527, -1;
	// begin inline asm
	{  .reg .s32 r0;  .reg .pred p;  shfl.sync.up.b32 r0|p, %r100502, %r100500, %r100525, %r100527;  @p add.s32 r0, r0, %r100502;  mov.s32 %r100498, r0;}
	// end inline asm
	mov.b32 	%r100506, 2;
	// begin inline asm
	{  .reg .s32 r0;  .reg .pred p;  shfl.sync.up.b32 r0|p, %r100498, %r100506, %r100525, %r100527;  @p add.s32 r0, r0, %r100498;  mov.s32 %r100504, r0;}
	// end inline asm
	mov.b32 	%r100512, 4;
	// begin inline asm
	{  .reg .s32 r0;  .reg .pred p;  shfl.sync.up.b32 r0|p, %r100504, %r100512, %r100525, %r100527;  @p add.s32 r0, r0, %r100504;  mov.s32 %r100510, r0;}
	// end inline asm
	mov.b32 	%r100518, 8;
	// begin inline asm
	{  .reg .s32 r0;  .reg .pred p;  shfl.sync.up.b32 r0|p, %r100510, %r100518, %r100525, %r100527;  @p add.s32 r0, r0, %r100510;  mov.s32 %r100516, r0;}
	// end inline asm
	mov.b32 	%r100524, 16;
	// begin inline asm
	{  .reg .s32 r0;  .reg .pred p;  shfl.sync.up.b32 r0|p, %r100516, %r100524, %r100525, %r100527;  @p add.s32 r0, r0, %r100516;  mov.s32 %r100522, r0;}
	// end inline asm
	setp.eq.s32 	%p11764, %r79376, 31;
	@%p11764 bra 	$L__BB3_1644;
	bra.uni 	$L__BB3_1645;
$L__BB3_1644:
	shr.u32 	%r100543, %r7, 3;
	and.b32  	%r100544, %r100543, 124;
	mov.u32 	%r100545, _ZZN3cub18CUB_300001_SM_10006detail6select23DeviceSelectSweepKernelINS2_10policy_hubIjNS0_8NullTypeEiLb0ELNS0_10SelectImplE0EE10Policy1000EN6thrust24THRUST_300001_SM_1000_NS17counting_iteratorIjNSA_11use_defaultESC_SC_EEPS5_NSA_6detail15normal_iteratorINSA_10device_ptrIjEEEEPlNS0_13ScanTileStateIiLb1EEEN36_GLOBAL__N__b0bc9b25_4_k_cu_7da0064a6is_hitES5_iNS2_19streaming_context_tIlLb1EEELS6_0EEEvT0_T1_T2_T3_T4_T5_T6_T7_iT8_NS1_7vsmem_tEE19static_temp_storage;
	add.s32 	%r100546, %r100545, %r100544;
	st.shared.u32 	[%r100546], %r100522;
$L__BB3_1645:
	bar.sync 	0;
	ld.shared.v4.u32 	{%r3701, %r3702, %r3703, %r3704}, [_ZZN3cub18CUB_300001_SM_10006detail6select23DeviceSelectSweepKernelINS2_10policy_hubIjNS0_8NullTypeEiLb0ELNS0_10SelectImplE0EE10Policy1000EN6thrust24THRUST_300001_SM_1000_NS17counting_iteratorIjNSA_11use_defaultESC_SC_EEPS5_NSA_6detail15normal_iteratorINSA_10device_ptrIjEEEEPlNS0_13ScanTileStateIiLb1EEEN36_GLOBAL__N__b0bc9b25_4_k_cu_7da0064a6is_hitES5_iNS2_19streaming_context_tIlLb1EEELS6_0EEEvT0_T1_T2_T3_T4_T5_T6_T7_iT8_NS1_7vsmem_tEE19static_temp_storage];
	mov.u32 	%r102251, %tid.x;
	shr.u32 	%r100547, %r102251, 5;
	add.s32 	%r100548, %r3702, %r3701;
	setp.eq.s32 	%p11765, %r100547, 2;
	selp.b32 	%r100549, %r100548, %r3701, %p11765;
	add.s32 	%r100550, %r100548, %r3703;
	setp.eq.s32 	%p11766, %r100547, 3;
	selp.b32 	%r100551, %r100550, %r100549, %p11766;
	add.s32 	%r100552, %r100550, %r3704;
	setp.eq.s32 	%p11767, %r100547, 4;
	selp.b32 	%r100553, %r100552, %r100551, %p11767;
	ld.shared.v4.u32 	{%r3706, %r3707, %r3708, %r3709}, [_ZZN3cub18CUB_300001_SM_10006detail6select23DeviceSelectSweepKernelINS2_10policy_hubIjNS0_8NullTypeEiLb0ELNS0_10SelectImplE0EE10Policy1000EN6thrust24THRUST_300001_SM_1000_NS17counting_iteratorIjNSA_11use_defaultESC_SC_EEPS5_NSA_6detail15normal_iteratorINSA_10device_ptrIjEEEEPlNS0_13ScanTileStateIiLb1EEEN36_GLOBAL__N__b0bc9b25_4_k_cu_7da0064a6is_hitES5_iNS2_19streaming_context_tIlLb1EEELS6_0EEEvT0_T1_T2_T3_T4_T5_T6_T7_iT8_NS1_7vsmem_tEE19static_temp_storage+16];
	add.s32 	%r100554, %r100552, %r3706;
	setp.eq.s32 	%p11768, %r100547, 5;
	selp.b32 	%r100555, %r100554, %r100553, %p11768;
	add.s32 	%r100556, %r100554, %r3707;
	setp.eq.s32 	%p11769, %r100547, 6;
	selp.b32 	%r100557, %r100556, %r100555, %p11769;
	add.s32 	%r100558, %r100556, %r3708;
	setp.eq.s32 	%p11770, %r100547, 7;
	selp.b32 	%r100559, %r100558, %r100557, %p11770;
	add.s32 	%r100560, %r100558, %r3709;
	setp.eq.s32 	%p11771, %r100547, 8;
	selp.b32 	%r100561, %r100560, %r100559, %p11771;
	ld.shared.v4.u32 	{%r3710, %r3711, %r3712, %r3713}, [_ZZN3cub18CUB_300001_SM_10006detail6select23DeviceSelectSweepKernelINS2_10policy_hubIjNS0_8NullTypeEiLb0ELNS0_10SelectImplE0EE10Policy1000EN6thrust24THRUST_300001_SM_1000_NS17counting_iteratorIjNSA_11use_defaultESC_SC_EEPS5_NSA_6detail15normal_iteratorINSA_10device_ptrIjEEEEPlNS0_13ScanTileStateIiLb1EEEN36_GLOBAL__N__b0bc9b25_4_k_cu_7da0064a6is_hitES5_iNS2_19streaming_context_tIlLb1EEELS6_0EEEvT0_T1_T2_T3_T4_T5_T6_T7_iT8_NS1_7vsmem_tEE19static_temp_storage+32];
	add.s32 	%r100562, %r100560, %r3710;
	setp.eq.s32 	%p11772, %r100547, 9;
	selp.b32 	%r100563, %r100562, %r100561, %p11772;
	add.s32 	%r100564, %r100562, %r3711;
	setp.eq.s32 	%p11773, %r100547, 10;
	selp.b32 	%r100565, %r100564, %r100563, %p11773;
	add.s32 	%r100566, %r100564, %r3712;
	setp.eq.s32 	%p11774, %r100547, 11;
	selp.b32 	%r100567, %r100566, %r100565, %p11774;
	add.s32 	%r3714, %r100566, %r3713;
	setp.lt.u32 	%p11775, %r102251, 32;
	selp.b32 	%r100568, 0, %r100567, %p11775;
	setp.eq.s32 	%p11776, %r79376, 0;
	sub.s32 	%r100569, %r100522, %r100502;
	selp.b32 	%r100570, 0, %r100569, %p11776;
	add.s32 	%r3715, %r100568, %r100570;
	selp.u32 	%r100571, 1, 0, %p7;
	add.s32 	%r3716, %r3715, %r100571;
	add.s32 	%r3717, %r3660, %r3715;
	add.s32 	%r3718, %r3661, %r3715;
	add.s32 	%r3719, %r3662, %r3715;
	add.s32 	%r3720, %r3663, %r3715;
	add.s32 	%r3721, %r3664, %r3715;
	add.s32 	%r3722, %r3665, %r3715;
	add.s32 	%r3723, %r3666, %r3715;
	add.s32 	%r3724, %r3667, %r3715;
	add.s32 	%r3725, %r3668, %r3715;
	add.s32 	%r3726, %r3669, %r3715;
	add.s32 	%r3727, %r3670, %r3715;
	add.s32 	%r3728, %r3671, %r3715;
	add.s32 	%r3729, %r3672, %r3715;
	setp.ne.s32 	%p11777, %r102251, 0;
	@%p11777 bra 	$L__BB3_1647;
	add.s64 	%rd6026, %rd6, 256;
	mov.b32 	%r100572, 101;
	// begin inline asm
	st.relaxed.gpu.v2.u32 [%rd6026], {%r100572, %r3714};
	// end inline asm
$L__BB3_1647:
	mov.u64 	%rd778, %rd3328;
	setp.gt.s32 	%p11778, %r3714, 384;
	@%p11778 bra 	$L__BB3_1720;
	ld.param.u8 	%rs1, [%rd778];
	ld.param.u64 	%rd6027, [%rd778+24];
	cvta.to.global.u64 	%rd779, %rd6027;
	@%p7 bra 	$L__BB3_1649;
	bra.uni 	$L__BB3_1652;
$L__BB3_1649:
	setp.ne.s16 	%p11779, %rs1, 0;
	mov.b64 	%rd6435, 0;
	@%p11779 bra 	$L__BB3_1651;
	ld.global.u64 	%rd6435, [%rd779];
$L__BB3_1651:
	cvt.s64.s32 	%rd6029, %r3715;
	add.s64 	%rd6030, %rd6435, %rd6029;
	shl.b64 	%rd6031, %rd6030, 2;
	add.s64 	%rd6032, %rd7, %rd6031;
	st.global.u32 	[%rd6032], %r9;
$L__BB3_1652:
	not.pred 	%p11780, %p14;
	@%p11780 bra 	$L__BB3_1656;
	setp.ne.s16 	%p11781, %rs1, 0;
	mov.b64 	%rd6436, 0;
	@%p11781 bra 	$L__BB3_1655;
	ld.global.u64 	%rd6436, [%rd779];
$L__BB3_1655:
	cvt.s64.s32 	%rd6034, %r3716;
	add.s64 	%rd6035, %rd6436, %rd6034;
	shl.b64 	%rd6036, %rd6035, 2;
	add.s64 	%rd6037, %rd7, %rd6036;
	st.global.u32 	[%rd6037], %r10;
$L__BB3_1656:
	not.pred 	%p11782, %p21;
	@%p11782 bra 	$L__BB3_1660;
	setp.ne.s16 	%p11783, %rs1, 0;
	mov.b64 	%rd6437, 0;
	@%p11783 bra 	$L__BB3_1659;
	ld.global.u64 	%rd6437, [%rd779];
$L__BB3_1659:
	cvt.s64.s32 	%rd6039, %r3717;
	add.s64 	%rd6040, %rd6437, %rd6039;
	shl.b64 	%rd6041, %rd6040, 2;
	add.s64 	%rd6042, %rd7, %rd6041;
	st.global.u32 	[%rd6042], %r11;
$L__BB3_1660:
	not.pred 	%p11784, %p28;
	@%p11784 bra 	$L__BB3_1664;
	setp.ne.s16 	%p11785, %rs1, 0;
	mov.b64 	%rd6438, 0;
	@%p11785 bra 	$L__BB3_1663;
	ld.global.u64 	%rd6438, [%rd779];
$L__BB3_1663:
	cvt.s64.s32 	%rd6044, %r3718;
	add.s64 	%rd6045, %rd6438, %rd6044;
	shl.b64 	%rd6046, %rd6045, 2;
	add.s64 	%rd6047, %rd7, %rd6046;
	st.global.u32 	[%rd6047], %r12;
$L__BB3_1664:
	not.pred 	%p11786, %p35;
	@%p11786 bra 	$L__BB3_1668;
	setp.ne.s16 	%p11787, %rs1, 0;
	mov.b64 	%rd6439, 0;
	@%p11787 bra 	$L__BB3_1667;
	ld.global.u64 	%rd6439, [%rd779];
$L__BB3_1667:
	cvt.s64.s32 	%rd6049, %r3719;
	add.s64 	%rd6050, %rd6439, %rd6049;
	shl.b64 	%rd6051, %rd6050, 2;
	add.s64 	%rd6052, %rd7, %rd6051;
	st.global.u32 	[%rd6052], %r13;
$L__BB3_1668:
	not.pred 	%p11788, %p42;
	@%p11788 bra 	$L__BB3_1672;
	setp.ne.s16 	%p11789, %rs1, 0;
	mov.b64 	%rd6440, 0;
	@%p11789 bra 	$L__BB3_1671;
	ld.global.u64 	%rd6440, [%rd779];
$L__BB3_1671:
	cvt.s64.s32 	%rd6054, %r3720;
	add.s64 	%rd6055, %rd6440, %rd6054;
	shl.b64 	%rd6056, %rd6055, 2;
	add.s64 	%rd6057, %rd7, %rd6056;
	st.global.u32 	[%rd6057], %r14;
$L__BB3_1672:
	not.pred 	%p11790, %p49;
	@%p11790 bra 	$L__BB3_1676;
	setp.ne.s16 	%p11791, %rs1, 0;
	mov.b64 	%rd6441, 0;
	@%p11791 bra 	$L__BB3_1675;
	ld.global.u64 	%rd6441, [%rd779];
$L__BB3_1675:
	cvt.s64.s32 	%rd6059, %r3721;
	add.s64 	%rd6060, %rd6441, %rd6059;
	shl.b64 	%rd6061, %rd6060, 2;
	add.s64 	%rd6062, %rd7, %rd6061;
	st.global.u32 	[%rd6062], %r15;
$L__BB3_1676:
	not.pred 	%p11792, %p56;
	@%p11792 bra 	$L__BB3_1680;
	setp.ne.s16 	%p11793, %rs1, 0;
	mov.b64 	%rd6442, 0;
	@%p11793 bra 	$L__BB3_1679;
	ld.global.u64 	%rd6442, [%rd779];
$L__BB3_1679:
	cvt.s64.s32 	%rd6064, %r3722;
	add.s64 	%rd6065, %rd6442, %rd6064;
	shl.b64 	%rd6066, %rd6065, 2;
	add.s64 	%rd6067, %rd7, %rd6066;
	st.global.u32 	[%rd6067], %r16;
$L__BB3_1680:
	not.pred 	%p11794, %p63;
	@%p11794 bra 	$L__BB3_1684;
	setp.ne.s16 	%p11795, %rs1, 0;
	mov.b64 	%rd6443, 0;
	@%p11795 bra 	$L__BB3_1683;
	ld.global.u64 	%rd6443, [%rd779];
$L__BB3_1683:
	cvt.s64.s32 	%rd6069, %r3723;
	add.s64 	%rd6070, %rd6443, %rd6069;
	shl.b64 	%rd6071, %rd6070, 2;
	add.s64 	%rd6072, %rd7, %rd6071;
	st.global.u32 	[%rd6072], %r17;
$L__BB3_1684:
	not.pred 	%p11796, %p70;
	@%p11796 bra 	$L__BB3_1688;
	setp.ne.s16 	%p11797, %rs1, 0;
	mov.b64 	%rd6444, 0;
	@%p11797 bra 	$L__BB3_1687;
	ld.global.u64 	%rd6444, [%rd779];
$L__BB3_1687:
	cvt.s64.s32 	%rd6074, %r3724;
	add.s64 	%rd6075, %rd6444, %rd6074;
	shl.b64 	%rd6076, %rd6075, 2;
	add.s64 	%rd6077, %rd7, %rd6076;
	st.global.u32 	[%rd6077], %r18;
$L__BB3_1688:
	not.pred 	%p11798, %p77;
	@%p11798 bra 	$L__BB3_1692;
	setp.ne.s16 	%p11799, %rs1, 0;
	mov.b64 	%rd6445, 0;
	@%p11799 bra 	$L__BB3_1691;
	ld.global.u64 	%rd6445, [%rd779];
$L__BB3_1691:
	cvt.s64.s32 	%rd6079, %r3725;
	add.s64 	%rd6080, %rd6445, %rd6079;
	shl.b64 	%rd6081, %rd6080, 2;
	add.s64 	%rd6082, %rd7, %rd6081;
	st.global.u32 	[%rd6082], %r19;
$L__BB3_1692:
	not.pred 	%p11800, %p84;
	@%p11800 bra 	$L__BB3_1696;
	setp.ne.s16 	%p11801, %rs1, 0;
	mov.b64 	%rd6446, 0;
	@%p11801 bra 	$L__BB3_1695;
	ld.global.u64 	%rd6446, [%rd779];
$L__BB3_1695:
	cvt.s64.s32 	%rd6084, %r3726;
	add.s64 	%rd6085, %rd6446, %rd6084;
	shl.b64 	%rd6086, %rd6085, 2;
	add.s64 	%rd6087, %rd7, %rd6086;
	st.global.u32 	[%rd6087], %r20;
$L__BB3_1696:
	not.pred 	%p11802, %p91;
	@%p11802 bra 	$L__BB3_1700;
	setp.ne.s16 	%p11803, %rs1, 0;
	mov.b64 	%rd6447, 0;
	@%p11803 bra 	$L__BB3_1699;
	ld.global.u64 	%rd6447, [%rd779];
$L__BB3_1699:
	cvt.s64.s32 	%rd6089, %r3727;
	add.s64 	%rd6090, %rd6447, %rd6089;
	shl.b64 	%rd6091, %rd6090, 2;
	add.s64 	%rd6092, %rd7, %rd6091;
	st.global.u32 	[%rd6092], %r21;
$L__BB3_1700:
	not.pred 	%p11804, %p98;
	@%p11804 bra 	$L__BB3_1704;
	setp.ne.s16 	%p11805, %rs1, 0;
	mov.b64 	%rd6448, 0;
	@%p11805 bra 	$L__BB3_1703;
	ld.global.u64 	%rd6448, [%rd779];
$L__BB3_1703:
	cvt.s64.s32 	%rd6094, %r3728;
	add.s64 	%rd6095, %rd6448, %rd6094;
	shl.b64 	%rd6096, %rd6095, 2;
	add.s64 	%rd6097, %rd7, %rd6096;
	st.global.u32 	[%rd6097], %r22;
$L__BB3_1704:
	not.pred 	%p11806, %p105;
	@%p11806 bra 	$L__BB3_7157;
	setp.ne.s16 	%p11807, %rs1, 0;
	mov.b64 	%rd6449, 0;
	@%p11807 bra 	$L__BB3_1707;
	ld.global.u64 	%rd6449, [%rd779];
$L__BB3_1707:
	cvt.s64.s32 	%rd6099, %r3729;
	add.s64 	%rd6100, %rd6449, %rd6099;
	shl.b64 	%rd6101, %rd6100, 2;
	add.s64 	%rd6102, %rd7, %rd6101;
	st.global.u32 	[%rd6102], %r23;
	bra.uni 	$L__BB3_7157;
$L__BB3_1708:
	and.b32  	%r100303, %r3626, -2147483648;
	add.s32 	%r102234, %r102234, 4;
	add.s64 	%rd766, %rd6426, 16;
	ld.local.u32 	%r102153, [%rd6426+16];
	and.b32  	%r100304, %r102153, 2147483646;
	or.b32  	%r100305, %r100304, %r100303;
	ld.local.u32 	%r100306, [%rd6426+1600];
	shr.u32 	%r100307, %r100305, 1;
	and.b32  	%r100308, %r102153, 1;
	setp.eq.b32 	%p11740, %r100308, 1;
	selp.b32 	%r100309, -1727483681, 0, %p11740;
	xor.b32  	%r100310, %r100309, %r100306;
	xor.b32  	%r100311, %r100310, %r100307;
	st.local.u32 	[%rd6426+12], %r100311;
	mov.u64 	%rd6426, %rd766;
	bra.uni 	$L__BB3_1630;
$L__BB3_1709:
	and.b32  	%r100208, %r3613, -2147483648;
	add.s32 	%r102228, %r102228, 4;
	add.s64 	%rd767, %rd6424, 16;
	ld.local.u32 	%r102153, [%rd6424+16];
	and.b32  	%r100209, %r102153, 2147483646;
	or.b32  	%r100210, %r100209, %r100208;
	ld.local.u32 	%r100211, [%rd6424+1600];
	shr.u32 	%r100212, %r100210, 1;
	and.b32  	%r100213, %r102153, 1;
	setp.eq.b32 	%p11728, %r100213, 1;
	selp.b32 	%r100214, -1727483681, 0, %p11728;
	xor.b32  	%r100215, %r100214, %r100211;
	xor.b32  	%r100216, %r100215, %r100212;
	st.local.u32 	[%rd6424+12], %r100216;
	mov.u64 	%rd6424, %rd767;
	bra.uni 	$L__BB3_1624;
$L__BB3_1710:
	and.b32  	%r100113, %r3600, -2147483648;
	add.s32 	%r102222, %r102222, 4;
	add.s64 	%rd768, %rd6422, 16;
	ld.local.u32 	%r102153, [%rd6422+16];
	and.b32  	%r100114, %r102153, 2147483646;
	or.b32  	%r100115, %r100114, %r100113;
	ld.local.u32 	%r100116, [%rd6422+1600];
	shr.u32 	%r100117, %r100115, 1;
	and.b32  	%r100118, %r102153, 1;
	setp.eq.b32 	%p11716, %r100118, 1;
	selp.b32 	%r100119, -1727483681, 0, %p11716;
	xor.b32  	%r100120, %r100119, %r100116;
	xor.b32  	%r100121, %r100120, %r100117;
	st.local.u32 	[%rd6422+12], %r100121;
	mov.u64 	%rd6422, %rd768;
	bra.uni 	$L__BB3_1618;
$L__BB3_1711:
	and.b32  	%r100018, %r3587, -2147483648;
	add.s32 	%r102216, %r102216, 4;
	add.s64 	%rd769, %rd6420, 16;
	ld.local.u32 	%r102153, [%rd6420+16];
	and.b32  	%r100019, %r102153, 2147483646;
	or.b32  	%r100020, %r100019, %r100018;
	ld.local.u32 	%r100021, [%rd6420+1600];
	shr.u32 	%r100022, %r100020, 1;
	and.b32  	%r100023, %r102153, 1;
	setp.eq.b32 	%p11704, %r100023, 1;
	selp.b32 	%r100024, -1727483681, 0, %p11704;
	xor.b32  	%r100025, %r100024, %r100021;
	xor.b32  	%r100026, %r100025, %r100022;
	st.local.u32 	[%rd6420+12], %r100026;
	mov.u64 	%rd6420, %rd769;
	bra.uni 	$L__BB3_1612;
$L__BB3_1712:
	and.b32  	%r99923, %r3574, -2147483648;
	add.s32 	%r102210, %r102210, 4;
	add.s64 	%rd770, %rd6418, 16;
	ld.local.u32 	%r102153, [%rd6418+16];
	and.b32  	%r99924, %r102153, 2147483646;
	or.b32  	%r99925, %r99924, %r99923;
	ld.local.u32 	%r99926, [%rd6418+1600];
	shr.u32 	%r99927, %r99925, 1;
	and.b32  	%r99928, %r102153, 1;
	setp.eq.b32 	%p11692, %r99928, 1;
	selp.b32 	%r99929, -1727483681, 0, %p11692;
	xor.b32  	%r99930, %r99929, %r99926;
	xor.b32  	%r99931, %r99930, %r99927;
	st.local.u32 	[%rd6418+12], %r99931;
	mov.u64 	%rd6418, %rd770;
	bra.uni 	$L__BB3_1606;
$L__BB3_1713:
	and.b32  	%r99833, %r3559, -2147483648;
	add.s32 	%r102202, %r102202, 4;
	add.s64 	%rd771, %rd6417, 16;
	ld.local.u32 	%r102153, [%rd6417+16];
	and.b32  	%r99834, %r102153, 2147483646;
	or.b32  	%r99835, %r99834, %r99833;
	ld.local.u32 	%r99836, [%rd6417+1600];
	shr.u32 	%r99837, %r99835, 1;
	and.b32  	%r99838, %r102153, 1;
	setp.eq.b32 	%p11679, %r99838, 1;
	selp.b32 	%r99839, -1727483681, 0, %p11679;
	xor.b32  	%r99840, %r99839, %r99836;
	xor.b32  	%r99841, %r99840, %r99837;
	st.local.u32 	[%rd6417+12], %r99841;
	mov.u64 	%rd6417, %rd771;
	bra.uni 	$L__BB3_1599;
$L__BB3_1714:
	and.b32  	%r99607, %r3519, -2147483648;
	add.s32 	%r102181, %r102181, 4;
	add.s64 	%rd772, %rd6416, 16;
	ld.local.u32 	%r102153, [%rd6416+16];
	and.b32  	%r99608, %r102153, 2147483646;
	or.b32  	%r99609, %r99608, %r99607;
	ld.local.u32 	%r99610, [%rd6416+1600];
	shr.u32 	%r99611, %r99609, 1;
	and.b32  	%r99612, %r102153, 1;
	setp.eq.b32 	%p11649, %r99612, 1;
	selp.b32 	%r99613, -1727483681, 0, %p11649;
	xor.b32  	%r99614, %r99613, %r99610;
	xor.b32  	%r99615, %r99614, %r99611;
	st.local.u32 	[%rd6416+12], %r99615;
	mov.u64 	%rd6416, %rd772;
	bra.uni 	$L__BB3_1582;
$L__BB3_1715:
	and.b32  	%r99512, %r3506, -2147483648;
	add.s32 	%r102175, %r102175, 4;
	add.s64 	%rd773, %rd6414, 16;
	ld.local.u32 	%r102153, [%rd6414+16];
	and.b32  	%r99513, %r102153, 2147483646;
	or.b32  	%r99514, %r99513, %r99512;
	ld.local.u32 	%r99515, [%rd6414+1600];
	shr.u32 	%r99516, %r99514, 1;
	and.b32  	%r99517, %r102153, 1;
	setp.eq.b32 	%p11637, %r99517, 1;
	selp.b32 	%r99518, -1727483681, 0, %p11637;
	xor.b32  	%r99519, %r99518, %r99515;
	xor.b32  	%r99520, %r99519, %r99516;
	st.local.u32 	[%rd6414+12], %r99520;
	mov.u64 	%rd6414, %rd773;
	bra.uni 	$L__BB3_1576;
$L__BB3_1716:
	and.b32  	%r99417, %r3493, -2147483648;
	add.s32 	%r102169, %r102169, 4;
	add.s64 	%rd774, %rd6412, 16;
	ld.local.u32 	%r102153, [%rd6412+16];
	and.b32  	%r99418, %r102153, 2147483646;
	or.b32  	%r99419, %r99418, %r99417;
	ld.local.u32 	%r99420, [%rd6412+1600];
	shr.u32 	%r99421, %r99419, 1;
	and.b32  	%r99422, %r102153, 1;
	setp.eq.b32 	%p11625, %r99422, 1;
	selp.b32 	%r99423, -1727483681, 0, %p11625;
	xor.b32  	%r99424, %r99423, %r99420;
	xor.b32  	%r99425, %r99424, %r99421;
	st.local.u32 	[%rd6412+12], %r99425;
	mov.u64 	%rd6412, %rd774;
	bra.uni 	$L__BB3_1570;
$L__BB3_1717:
	and.b32  	%r99322, %r3480, -2147483648;
	add.s32 	%r102163, %r102163, 4;
	add.s64 	%rd775, %rd6410, 16;
	ld.local.u32 	%r102153, [%rd6410+16];
	and.b32  	%r99323, %r102153, 2147483646;
	or.b32  	%r99324, %r99323, %r99322;
	ld.local.u32 	%r99325, [%rd6410+1600];
	shr.u32 	%r99326, %r99324, 1;
	and.b32  	%r99327, %r102153, 1;
	setp.eq.b32 	%p11613, %r99327, 1;
	selp.b32 	%r99328, -1727483681, 0, %p11613;
	xor.b32  	%r99329, %r99328, %r99325;
	xor.b32  	%r99330, %r99329, %r99326;
	st.local.u32 	[%rd6410+12], %r99330;
	mov.u64 	%rd6410, %rd775;
	bra.uni 	$L__BB3_1564;
$L__BB3_1718:
	and.b32  	%r99227, %r3467, -2147483648;
	add.s32 	%r102157, %r102157, 4;
	add.s64 	%rd776, %rd6408, 16;
	ld.local.u32 	%r102153, [%rd6408+16];
	and.b32  	%r99228, %r102153, 2147483646;
	or.b32  	%r99229, %r99228, %r99227;
	ld.local.u32 	%r99230, [%rd6408+1600];
	shr.u32 	%r99231, %r99229, 1;
	and.b32  	%r99232, %r102153, 1;
	setp.eq.b32 	%p11601, %r99232, 1;
	selp.b32 	%r99233, -1727483681, 0, %p11601;
	xor.b32  	%r99234, %r99233, %r99230;
	xor.b32  	%r99235, %r99234, %r99231;
	st.local.u32 	[%rd6408+12], %r99235;
	mov.u64 	%rd6408, %rd776;
	bra.uni 	$L__BB3_1558;
$L__BB3_1719:
	and.b32  	%r99137, %r3452, -2147483648;
	add.s32 	%r102149, %r102149, 4;
	add.s64 	%rd777, %rd6407, 16;
	ld.local.u32 	%r102153, [%rd6407+16];
	and.b32  	%r99138, %r102153, 2147483646;
	or.b32  	%r99139, %r99138, %r99137;
	ld.local.u32 	%r99140, [%rd6407+1600];
	shr.u32 	%r99141, %r99139, 1;
	and.b32  	%r99142, %r102153, 1;
	setp.eq.b32 	%p11588, %r99142, 1;
	selp.b32 	%r99143, -1727483681, 0, %p11588;
	xor.b32  	%r99144, %r99143, %r99140;
	xor.b32  	%r99145, %r99144, %r99141;
	st.local.u32 	[%rd6407+12], %r99145;
	mov.u64 	%rd6407, %rd777;
	bra.uni 	$L__BB3_1551;
$L__BB3_1720:
	bar.sync 	0;
	not.pred 	%p11808, %p7;
	@%p11808 bra 	$L__BB3_1722;
	shl.b32 	%r100574, %r3715, 2;
	mov.u32 	%r100575, _ZZN3cub18CUB_300001_SM_10006detail6select23DeviceSelectSweepKernelINS2_10policy_hubIjNS0_8NullTypeEiLb0ELNS0_10SelectImplE0EE10Policy1000EN6thrust24THRUST_300001_SM_1000_NS17counting_iteratorIjNSA_11use_defaultESC_SC_EEPS5_NSA_6detail15normal_iteratorINSA_10device_ptrIjEEEEPlNS0_13ScanTileStateIiLb1EEEN36_GLOBAL__N__b0bc9b25_4_k_cu_7da0064a6is_hitES5_iNS2_19streaming_context_tIlLb1EEELS6_0EEEvT0_T1_T2_T3_T4_T5_T6_T7_iT8_NS1_7vsmem_tEE19static_temp_storage;
	add.s32 	%r100576, %r100575, %r100574;
	st.shared.u32 	[%r100576], %r9;
$L__BB3_1722:
	not.pred 	%p11809, %p14;
	@%p11809 bra 	$L__BB3_1724;
	shl.b32 	%r100577, %r3716, 2;
	mov.u32 	%r100578, _ZZN3cub18CUB_300001_SM_10006detail6select23DeviceSelectSweepKernelINS2_10policy_hubIjNS0_8NullTypeEiLb0ELNS0_10SelectImplE0EE10Policy1000EN6thrust24THRUST_300001_SM_1000_NS17counting_iteratorIjNSA_11use_defaultESC_SC_EEPS5_NSA_6detail15normal_iteratorINSA_10device_ptrIjEEEEPlNS0_13ScanTileStateIiLb1EEEN36_GLOBAL__N__b0bc9b25_4_k_cu_7da0064a6is_hitES5_iNS2_19streaming_context_tIlLb1EEELS6_0EEEvT0_T1_T2_T3_T4_T5_T6_T7_iT8_NS1_7vsmem_tEE19static_temp_storage;
	add.s32 	%r100579, %r100578, %r100577;
	st.shared.u32 	[%r100579], %r10;
$L__BB3_1724:
	not.pred 	%p11810, %p21;
	@%p11810 bra 	$L__BB3_1726;
	shl.b32 	%r100580, %r3717, 2;
	mov.u32 	%r100581, _ZZN3cub18CUB_300001_SM_10006detail6select23DeviceSelectSweepKernelINS2_10policy_hubIjNS0_8NullTypeEiLb0ELNS0_10SelectImplE0EE10Policy1000EN6thrust24THRUST_300001_SM_1000_NS17counting_iteratorIjNSA_11use_defaultESC_SC_EEPS5_NSA_6detail15normal_iteratorINSA_10device_ptrIjEEEEPlNS0_13ScanTileStateIiLb1EEEN36_GLOBAL__N__b0bc9b25_4_k_cu_7da0064a6is_hitES5_iNS2_19streaming_context_tIlLb1EEELS6_0EEEvT0_T1_T2_T3_T4_T5_T6_T7_iT8_NS1_7vsmem_tEE19static_temp_storage;
	add.s32 	%r100582, %r100581, %r100580;
	st.shared.u32 	[%r100582], %r11;
$L__BB3_1726:
	not.pred 	%p11811, %p28;
	@%p11811 bra 	$L__BB3_1728;
	shl.b32 	%r100583, %r3718, 2;
	mov.u32 	%r100584, _ZZN3cub18CUB_300001_SM_10006detail6select23DeviceSelectSweepKernelINS2_10policy_hubIjNS0_8NullTypeEiLb0ELNS0_10SelectImplE0EE10Policy1000EN6thrust24THRUST_300001_SM_1000_NS17counting_iteratorIjNSA_11use_defaultESC_SC_EEPS5_NSA_6detail15normal_iteratorINSA_10device_ptrIjEEEEPlNS0_13ScanTileStateIiLb1EEEN36_GLOBAL__N__b0bc9b25_4_k_cu_7da0064a6is_hitES5_iNS2_19streaming_context_tIlLb1EEELS6_0EEEvT0_T1_T2_T3_T4_T5_T6_T7_iT8_NS1_7vsmem_tEE19static_temp_storage;
	add.s32 	%r100585, %r100584, %r100583;
	st.shared.u32 	[%r100585], %r12;
$L__BB3_1728:
	not.pred 	%p11812, %p35;
	@%p11812 bra 	$L__BB3_1730;
	shl.b32 	%r100586, %r3719, 2;
	mov.u32 	%r100587, _ZZN3cub18CUB_300001_SM_10006detail6select23DeviceSelectSweepKernelINS2_10policy_hubIjNS0_8NullTypeEiLb0ELNS0_10SelectImplE0EE10Policy1000EN6thrust24THRUST_300001_SM_1000_NS17counting_iteratorIjNSA_11use_defaultESC_SC_EEPS5_NSA_6detail15normal_iteratorINSA_10device_ptrIjEEEEPlNS0_13ScanTileStateIiLb1EEEN36_GLOBAL__N__b0bc9b25_4_k_cu_7da0064a6is_hitES5_iNS2_19streaming_context_tIlLb1EEELS6_0EEEvT0_T1_T2_T3_T4_T5_T6_T7_iT8_NS1_7vsmem_tEE19static_temp_storage;
	add.s32 	%r100588, %r100587, %r100586;
	st.shared.u32 	[%r100588], %r13;
$L__BB3_1730:
	not.pred 	%p11813, %p42;
	@%p11813 bra 	$L__BB3_1732;
	shl.b32 	%r100589, %r3720, 2;
	mov.u32 	%r100590, _ZZN3cub18CUB_300001_SM_10006detail6select23DeviceSelectSweepKernelINS2_10policy_hubIjNS0_8NullTypeEiLb0ELNS0_10SelectImplE0EE10Policy1000EN6thrust24THRUST_300001_SM_1000_NS17counting_iteratorIjNSA_11use_defaultESC_SC_EEPS5_NSA_6detail15normal_iteratorINSA_10device_ptrIjEEEEPlNS0_13ScanTileStateIiLb1EEEN36_GLOBAL__N__b0bc9b25_4_k_cu_7da0064a6is_hitES5_iNS2_19streaming_context_tIlLb1EEELS6_0EEEvT0_T1_T2_T3_T4_T5_T6_T7_iT8_NS1_7vsmem_tEE19static_temp_storage;
	add.s32 	%r100591, %r100590, %r100589;
	st.shared.u32 	[%r100591], %r14;
$L__BB3_1732:
	not.pred 	%p11814, %p49;
	@%p11814 bra 	$L__BB3_1734;
	shl.b32 	%r100592, %r3721, 2;
	mov.u32 	%r100593, _ZZN3cub18CUB_300001_SM_10006detail6select23DeviceSelectSweepKernelINS2_10policy_hubIjNS0_8NullTypeEiLb0ELNS0_10SelectImplE0EE10Policy1000EN6thrust24THRUST_300001_SM_1000_NS17counting_iteratorIjNSA_11use_defaultESC_SC_EEPS5_NSA_6detail15normal_iteratorINSA_10device_ptrIjEEEEPlNS0_13ScanTileStateIiLb1EEEN36_GLOBAL__N__b0bc9b25_4_k_cu_7da0064a6is_hitES5_iNS2_19streaming_context_tIlLb1EEELS6_0EEEvT0_T1_T2_T3_T4_T5_T6_T7_iT8_NS1_7vsmem_tEE19static_temp_storage;
	add.s32 	%r100594, %r100593, %r100592;
	st.shared.u32 	[%r100594], %r15;
$L__BB3_1734:
	not.pred 	%p11815, %p56;
	@%p11815 bra 	$L__BB3_1736;
	shl.b32 	%r100595, %r3722, 2;
	mov.u32 	%r100596, _ZZN3cub18CUB_300001_SM_10006detail6select23DeviceSelectSweepKernelINS2_10policy_hubIjNS0_8NullTypeEiLb0ELNS0_10SelectImplE0EE10Policy1000EN6thrust24THRUST_300001_SM_1000_NS17counting_iteratorIjNSA_11use_defaultESC_SC_EEPS5_NSA_6detail15normal_iteratorINSA_10device_ptrIjEEEEPlNS0_13ScanTileStateIiLb1EEEN36_GLOBAL__N__b0bc9b25_4_k_cu_7da0064a6is_hitES5_iNS2_19streaming_context_tIlLb1EEELS6_0EEEvT0_T1_T2_T3_T4_T5_T6_T7_iT8_NS1_7vsmem_tEE19static_temp_storage;
	add.s32 	%r100597, %r100596, %r100595;
	st.shared.u32 	[%r100597], %r16;
$L__BB3_1736:
	not.pred 	%p11816, %p63;
	@%p11816 bra 	$L__BB3_1738;
	shl.b32 	%r100598, %r3723, 2;
	mov.u32 	%r100599, _ZZN3cub18CUB_300001_SM_10006detail6select23DeviceSelectSweepKernelINS2_10policy_hubIjNS0_8NullTypeEiLb0ELNS0_10SelectImplE0EE10Policy1000EN6thrust24THRUST_300001_SM_1000_NS17counting_iteratorIjNSA_11use_defaultESC_SC_EEPS5_NSA_6detail15normal_iteratorINSA_10device_ptrIjEEEEPlNS0_13ScanTileStateIiLb1EEEN36_GLOBAL__N__b0bc9b25_4_k_cu_7da0064a6is_hitES5_iNS2_19streaming_context_tIlLb1EEELS6_0EEEvT0_T1_T2_T3_T4_T5_T6_T7_iT8_NS1_7vsmem_tEE19static_temp_storage;
	add.s32 	%r100600, %r100599, %r100598;
	st.shared.u32 	[%r100600], %r17;
$L__BB3_1738:
	not.pred 	%p11817, %p70;
	@%p11817 bra 	$L__BB3_1740;
	shl.b32 	%r100601, %r3724, 2;
	mov.u32 	%r100602, _ZZN3cub18CUB_300001_SM_10006detail6select23DeviceSelectSweepKernelINS2_10policy_hubIjNS0_8NullTypeEiLb0ELNS0_10SelectImplE0EE10Policy1000EN6thrust24THRUST_300001_SM_1000_NS17counting_iteratorIjNSA_11use_defaultESC_SC_EEPS5_NSA_6detail15normal_iteratorINSA_10device_ptrIjEEEEPlNS0_13ScanTileStateIiLb1EEEN36_GLOBAL__N__b0bc9b25_4_k_cu_7da0064a6is_hitES5_iNS2_19streaming_context_tIlLb1EEELS6_0EEEvT0_T1_T2_T3_T4_T5_T6_T7_iT8_NS1_7vsmem_tEE19static_temp_storage;
	add.s32 	%r100603, %r100602, %r100601;
	st.shared.u32 	[%r100603], %r18;
$L__BB3_1740:
	not.pred 	%p11818, %p77;
	@%p11818 bra 	$L__BB3_1742;
	shl.b32 	%r100604, %r3725, 2;
	mov.u32 	%r100605, _ZZN3cub18CUB_300001_SM_10006detail6select23DeviceSelectSweepKernelINS2_10policy_hubIjNS0_8NullTypeEiLb0ELNS0_10SelectImplE0EE10Policy1000EN6thrust24THRUST_300001_SM_1000_NS17counting_iteratorIjNSA_11use_defaultESC_SC_EEPS5_NSA_6detail15normal_iteratorINSA_10device_ptrIjEEEEPlNS0_13ScanTileStateIiLb1EEEN36_GLOBAL__N__b0bc9b25_4_k_cu_7da0064a6is_hitES5_iNS2_19streaming_context_tIlLb1EEELS6_0EEEvT0_T1_T2_T3_T4_T5_T6_T7_iT8_NS1_7vsmem_tEE19static_temp_storage;
	add.s32 	%r100606, %r100605, %r100604;
	st.shared.u32 	[%r100606], %r19;
$L__BB3_1742:
	not.pred 	%p11819, %p84;
	@%p11819 bra 	$L__BB3_1744;
	shl.b32 	%r100607, %r3726, 2;
	mov.u32 	%r100608, _ZZN3cub18CUB_300001_SM_10006detail6select23DeviceSelectSweepKernelINS2_10policy_hubIjNS0_8NullTypeEiLb0ELNS0_10SelectImplE0EE10Policy1000EN6thrust24THRUST_300001_SM_1000_NS17counting_iteratorIjNSA_11use_defaultESC_SC_EEPS5_NSA_6detail15normal_iteratorINSA_10device_ptrIjEEEEPlNS0_13ScanTileStateIiLb1EEEN36_GLOBAL__N__b0bc9b25_4_k_cu_7da0064a6is_hitES5_iNS2_19streaming_context_tIlLb1EEELS6_0EEEvT0_T1_T2_T3_T4_T5_T6_T7_iT8_NS1_7vsmem_tEE19static_temp_storage;
	add.s32 	%r100609, %r100608, %r100607;
	st.shared.u32 	[%r100609], %r20;
$L__BB3_1744:
	not.pred 	%p11820, %p91;
	@%p11820 bra 	$L__BB3_1746;
	shl.b32 	%r100610, %r3727, 2;
	mov.u32 	%r100611, _ZZN3cub18CUB_300001_SM_10006detail6select23DeviceSelectSweepKernelINS2_10policy_hubIjNS0_8NullTypeEiLb0ELNS0_10SelectImplE0EE10Policy1000EN6thrust24THRUST_300001_SM_1000_NS17counting_iteratorIjNSA_11use_defaultESC_SC_EEPS5_NSA_6detail15normal_iteratorINSA_10device_ptrIjEEEEPlNS0_13ScanTileStateIiLb1EEEN36_GLOBAL__N__b0bc9b25_4_k_cu_7da0064a6is_hitES5_iNS2_19streaming_context_tIlLb1EEELS6_0EEEvT0_T1_T2_T3_T4_T5_T6_T7_iT8_NS1_7vsmem_tEE19static_temp_storage;
	add.s32 	%r100612, %r100611, %r100610;
	st.shared.u32 	[%r100612], %r21;
$L__BB3_1746:
	not.pred 	%p11821, %p98;
	@%p11821 bra 	$L__BB3_1748;
	shl.b32 	%r100613, %r3728, 2;
	mov.u32 	%r100614, _ZZN3cub18CUB_300001_SM_10006detail6select23DeviceSelectSweepKernelINS2_10policy_hubIjNS0_8NullTypeEiLb0ELNS0_10SelectImplE0EE10Policy1000EN6thrust24THRUST_300001_SM_1000_NS17counting_iteratorIjNSA_11use_defaultESC_SC_EEPS5_NSA_6detail15normal_iteratorINSA_10device_ptrIjEEEEPlNS0_13ScanTileStateIiLb1EEEN36_GLOBAL__N__b0bc9b25_4_k_cu_7da0064a6is_hitES5_iNS2_19streaming_context_tIlLb1EEELS6_0EEEvT0_T1_T2_T3_T4_T5_T6_T7_iT8_NS1_7vsmem_tEE19static_temp_storage;
	add.s32 	%r100615, %r100614, %r100613;
	st.shared.u32 	[%r100615], %r22;
$L__BB3_1748:
	not.pred 	%p11822, %p105;
	@%p11822 bra 	$L__BB3_1750;
	shl.b32 	%r100616, %r3729, 2;
	mov.u32 	%r100617, _ZZN3cub18CUB_300001_SM_10006detail6select23DeviceSelectSweepKernelINS2_10policy_hubIjNS0_8NullTypeEiLb0ELNS0_10SelectImplE0EE10Policy1000EN6thrust24THRUST_300001_SM_1000_NS17counting_iteratorIjNSA_11use_defaultESC_SC_EEPS5_NSA_6detail15normal_iteratorINSA_10device_ptrIjEEEEPlNS0_13ScanTileStateIiLb1EEEN36_GLOBAL__N__b0bc9b25_4_k_cu_7da0064a6is_hitES5_iNS2_19streaming_context_tIlLb1EEELS6_0EEEvT0_T1_T2_T3_T4_T5_T6_T7_iT8_NS1_7vsmem_tEE19static_temp_storage;
	add.s32 	%r100618, %r100617, %r100616;
	st.shared.u32 	[%r100618], %r23;
$L__BB3_1750:
	bar.sync 	0;
	setp.ge.s32 	%p11823, %r102251, %r3714;
	@%p11823 bra 	$L__BB3_7157;
	ld.param.u8 	%rs2, [%rd778];
	ld.param.u64 	%rd6103, [%rd778+24];
	cvta.to.global.u64 	%rd780, %rd6103;
	add.s32 	%r100619, %r3702, %r3703;
	add.s32 	%r100620, %r100619, %r3704;
	add.s32 	%r100621, %r100620, %r3706;
	add.s32 	%r100622, %r100621, %r3707;
	add.s32 	%r100623, %r100622, %r3708;
	add.s32 	%r100624, %r100623, %r3709;
	add.s32 	%r100625, %r100624, %r3710;
	add.s32 	%r100626, %r100625, %r3711;
	add.s32 	%r100627, %r100626, %r3712;
	add.s32 	%r100628, %r100627, %r3713;
	add.s32 	%r100629, %r100628, %r3701;
	not.b32 	%r100630, %r102251;
	add.s32 	%r3730, %r100629, %r100630;
	mul.hi.u32 	%r100631, %r3730, -1431655765;
	shr.u32 	%r100632, %r100631, 8;
	add.s32 	%r3731, %r100632, 1;
	and.b32  	%r100633, %r100632, 3;
	setp.eq.s32 	%p11824, %r100633, 3;
	@%p11824 bra 	$L__BB3_1756;
	cvt.u64.u32 	%rd6428, %r102251;
	shl.b32 	%r100634, %r102251, 2;
	mov.u32 	%r100635, _ZZN3cub18CUB_300001_SM_10006detail6select23DeviceSelectSweepKernelINS2_10policy_hubIjNS0_8NullTypeEiLb0ELNS0_10SelectImplE0EE10Policy1000EN6thrust24THRUST_300001_SM_1000_NS17counting_iteratorIjNSA_11use_defaultESC_SC_EEPS5_NSA_6detail15normal_iteratorINSA_10device_ptrIjEEEEPlNS0_13ScanTileStateIiLb1EEEN36_GLOBAL__N__b0bc9b25_4_k_cu_7da0064a6is_hitES5_iNS2_19streaming_context_tIlLb1EEELS6_0EEEvT0_T1_T2_T3_T4_T5_T6_T7_iT8_NS1_7vsmem_tEE19static_temp_storage;
	add.s32 	%r102250, %r100635, %r100634;
	and.b32  	%r100636, %r3731, 3;
	neg.s32 	%r102249, %r100636;
$L__BB3_1753:
	.pragma "nounroll";
	setp.ne.s16 	%p11825, %rs2, 0;
	mov.b64 	%rd6429, 0;
	@%p11825 bra 	$L__BB3_1755;
	ld.global.u64 	%rd6429, [%rd780];
$L__BB3_1755:
	add.s64 	%rd6105, %rd6429, %rd6428;
	shl.b64 	%rd6106, %rd6105, 2;
	add.s64 	%rd6107, %rd7, %rd6106;
	ld.shared.u32 	%r100637, [%r102250];
	st.global.u32 	[%rd6107], %r100637;
	add.s64 	%rd6428, %rd6428, 384;
	cvt.u32.u64 	%r102251, %rd6428;
	add.s32 	%r102250, %r102250, 1536;
	add.s32 	%r102249, %r102249, 1;
	setp.ne.s32 	%p11826, %r102249, 0;
	@%p11826 bra 	$L__BB3_1753;
$L__BB3_1756:
	setp.lt.u32 	%p11827, %r3730, 1152;
	@%p11827 bra 	$L__BB3_7157;
	mul.wide.u32 	%rd6109, %r102251, 4;
	add.s64 	%rd786, %rd7, %rd6109;
	shl.b32 	%r100638, %r102251, 2;
	mov.u32 	%r100639, _ZZN3cub18CUB_300001_SM_10006detail6select23DeviceSelectSweepKernelINS2_10policy_hubIjNS0_8NullTypeEiLb0ELNS0_10SelectImplE0EE10Policy1000EN6thrust24THRUST_300001_SM_1000_NS17counting_iteratorIjNSA_11use_defaultESC_SC_EEPS5_NSA_6detail15normal_iteratorINSA_10device_ptrIjEEEEPlNS0_13ScanTileStateIiLb1EEEN36_GLOBAL__N__b0bc9b25_4_k_cu_7da0064a6is_hitES5_iNS2_19streaming_context_tIlLb1EEELS6_0EEEvT0_T1_T2_T3_T4_T5_T6_T7_iT8_NS1_7vsmem_tEE19static_temp_storage;
	add.s32 	%r100640, %r100638, %r100639;
	add.s32 	%r102252, %r100640, 3072;
	mov.b64 	%rd6430, 0;
$L__BB3_1758:
	setp.ne.s16 	%p11828, %rs2, 0;
	mov.b64 	%rd6431, 0;
	@%p11828 bra 	$L__BB3_1760;
	ld.global.u64 	%rd6431, [%rd780];
$L__BB3_1760:
	setp.ne.s16 	%p11829, %rs2, 0;
	shl.b64 	%rd6112, %rd6431, 2;
	add.s64 	%rd6113, %rd6430, %rd6112;
	add.s64 	%rd6114, %rd786, %rd6113;
	ld.shared.u32 	%r100641, [%r102252+-3072];
	st.global.u32 	[%rd6114], %r100641;
	mov.b64 	%rd6432, 0;
	@%p11829 bra 	$L__BB3_1762;
	ld.global.u64 	%rd6432, [%rd780];
$L__BB3_1762:
	setp.ne.s16 	%p11830, %rs2, 0;
	shl.b64 	%rd6116, %rd6432, 2;
	add.s64 	%rd6117, %rd6430, %rd6116;
	add.s64 	%rd6118, %rd786, %rd6117;
	ld.shared.u32 	%r100642, [%r102252+-1536];
	st.global.u32 	[%rd6118+1536], %r100642;
	mov.b64 	%rd6433, 0;
	@%p11830 bra 	$L__BB3_1764;
	ld.global.u64 	%rd6433, [%rd780];
$L__BB3_1764:
	setp.ne.s16 	%p11831, %rs2, 0;
	shl.b64 	%rd6120, %rd6433, 2;
	add.s64 	%rd6121, %rd6430, %rd6120;
	add.s64 	%rd6122, %rd786, %rd6121;
	ld.shared.u32 	%r100643, [%r102252];
	st.global.u32 	[%rd6122+3072], %r100643;
	mov.b64 	%rd6434, 0;
	@%p11831 bra 	$L__BB3_1766;
	ld.global.u64 	%rd6434, [%rd780];
$L__BB3_1766:
	shl.b64 	%rd6123, %rd6434, 2;
	add.s64 	%rd6124, %rd6430, %rd6123;
	add.s64 	%rd6125, %rd786, %rd6124;
	ld.shared.u32 	%r100644, [%r102252+1536];
	st.global.u32 	[%rd6125+4608], %r100644;
	add.s32 	%r102251, %r102251, 1536;
	add.s64 	%rd6430, %rd6430, 6144;
	add.s32 	%r102252, %r102252, 6144;
	setp.lt.s32 	%p11832, %r102251, %r3714;
	@%p11832 bra 	$L__BB3_1758;
	bra.uni 	$L__BB3_7157;
$L__BB3_1767:
	ld.param.u8 	%rs56, [%rd1];
	setp.eq.s16 	%p6176, %rs56, 0;
	ld.param.u32 	%r57983, [%rd1+16];
	selp.b32 	%r57984, %r57983, 0, %p6176;
	mov.u32 	%r3745, %tid.x;
	and.b32  	%r57985, %r3745, 31;
	and.b32  	%r57986, %r3745, 992;
	mul.lo.s32 	%r57987, %r57986, 15;
	or.b32  	%r57988, %r57987, %r57985;
	add.s32 	%r57989, %r57988, %r6;
	add.s32 	%r57990, %r57989, %r1;
	add.s32 	%r57991, %r57990, %r57984;
	add.s32 	%r57992, %r57991, 32;
	add.s32 	%r57993, %r57991, 64;
	add.s32 	%r57994, %r57991, 96;
	add.s32 	%r57995, %r57991, 128;
	add.s32 	%r57996, %r57991, 160;
	add.s32 	%r57997, %r57991, 192;
	add.s32 	%r57998, %r57991, 224;
	add.s32 	%r57999, %r57991, 256;
	add.s32 	%r58000, %r57991, 288;
	add.s32 	%r58001, %r57991, 320;
	add.s32 	%r58002, %r57991, 352;
	add.s32 	%r58003, %r57991, 384;
	add.s32 	%r58004, %r57991, 416;
	add.s32 	%r58005, %r57991, 448;
	// begin inline asm
	mov.u32 %r57981, %laneid;
	// end inline asm
	shr.u32 	%r58006, %r3745, 5;
	mad.lo.s32 	%r58007, %r58006, 480, %r57981;
	shl.b32 	%r58008, %r58007, 2;
	mov.u32 	%r58009, _ZZN3cub18CUB_300001_SM_10006detail6select23DeviceSelectSweepKernelINS2_10policy_hubIjNS0_8NullTypeEiLb0ELNS0_10SelectImplE0EE10Policy1000EN6thrust24THRUST_300001_SM_1000_NS17counting_iteratorIjNSA_11use_defaultESC_SC_EEPS5_NSA_6detail15normal_iteratorINSA_10device_ptrIjEEEEPlNS0_13ScanTileStateIiLb1EEEN36_GLOBAL__N__b0bc9b25_4_k_cu_7da0064a6is_hitES5_iNS2_19streaming_context_tIlLb1EEELS6_0EEEvT0_T1_T2_T3_T4_T5_T6_T7_iT8_NS1_7vsmem_tEE19static_temp_storage;
	add.s32 	%r58010, %r58009, %r58008;
	st.shared.u32 	[%r58010], %r57991;
	st.shared.u32 	[%r58010+128], %r57992;
	st.shared.u32 	[%r58010+256], %r57993;
	st.shared.u32 	[%r58010+384], %r57994;
	st.shared.u32 	[%r58010+512], %r57995;
	st.shared.u32 	[%r58010+640], %r57996;
	st.shared.u32 	[%r58010+768], %r57997;
	st.shared.u32 	[%r58010+896], %r57998;
	st.shared.u32 	[%r58010+1024], %r57999;
	st.shared.u32 	[%r58010+1152], %r58000;
	st.shared.u32 	[%r58010+1280], %r58001;
	st.shared.u32 	[%r58010+1408], %r58002;
	st.shared.u32 	[%r58010+1536], %r58003;
	st.shared.u32 	[%r58010+1664], %r58004;
	st.shared.u32 	[%r58010+1792], %r58005;
	bar.warp.sync 	-1;
	mad.lo.s32 	%r58011, %r57981, 56, %r58010;
	ld.shared.u32 	%r3747, [%r58011];
	ld.shared.u32 	%r3748, [%r58011+4];
	ld.shared.u32 	%r3749, [%r58011+8];
	ld.shared.u32 	%r3750, [%r58011+12];
	ld.shared.u32 	%r3751, [%r58011+16];
	ld.shared.u32 	%r3752, [%r58011+20];
	ld.shared.u32 	%r3753, [%r58011+24];
	ld.shared.u32 	%r3754, [%r58011+28];
	ld.shared.u32 	%r3755, [%r58011+32];
	ld.shared.u32 	%r3756, [%r58011+36];
	ld.shared.u32 	%r3757, [%r58011+40];
	ld.shared.u32 	%r3758, [%r58011+44];
	ld.shared.u32 	%r3759, [%r58011+48];
	ld.shared.u32 	%r3760, [%r58011+52];
	ld.shared.u32 	%r3761, [%r58011+56];
	add.s32 	%r58012, %r15023, 62;
	sub.s32 	%r58013, %r15025, %r15024;
	add.s32 	%r3762, %r58013, -6;
	max.s32 	%r3763, %r58012, 0;
	mov.b32 	%r58014, 624;
	st.local.u32 	[%rd4+2496], %r58014;
	st.local.u32 	[%rd4], %r3747;
	mov.b32 	%r102255, 1;
	mov.u32 	%r102254, %r3747;
$L__BB3_1768:
	shr.u32 	%r58015, %r102254, 30;
	xor.b32  	%r58016, %r58015, %r102254;
	mad.lo.s32 	%r58017, %r58016, 1812433253, %r102255;
	mul.wide.u32 	%rd4746, %r102255, 4;
	add.s64 	%rd827, %rd4, %rd4746;
	st.local.u32 	[%rd827], %r58017;
	shr.u32 	%r58018, %r58017, 30;
	xor.b32  	%r58019, %r58018, %r58017;
	mad.lo.s32 	%r58020, %r58019, 1812433253, %r102255;
	add.s32 	%r58021, %r58020, 1;
	st.local.u32 	[%rd827+4], %r58021;
	shr.u32 	%r58022, %r58021, 30;
	xor.b32  	%r58023, %r58022, %r58021;
	mad.lo.s32 	%r58024, %r58023, 1812433253, %r102255;
	add.s32 	%r3766, %r58024, 2;
	st.local.u32 	[%rd827+8], %r3766;
	add.s32 	%r3767, %r102255, 3;
	setp.eq.s32 	%p6177, %r3767, 624;
	@%p6177 bra 	$L__BB3_1770;
	shr.u32 	%r58025, %r3766, 30;
	xor.b32  	%r58026, %r58025, %r3766;
	mad.lo.s32 	%r102254, %r58026, 1812433253, %r3767;
	st.local.u32 	[%rd827+12], %r102254;
	add.s32 	%r102255, %r102255, 4;
	bra.uni 	$L__BB3_1768;
$L__BB3_1770:
	add.s64 	%rd828, %rd4, 908;
	setp.lt.s32 	%p6178, %r15023, -62;
	ld.local.u32 	%r102263, [%rd4+2496];
	mov.u32 	%r102264, %r3747;
	@%p6178 bra 	$L__BB3_1779;
	mov.b32 	%r102258, 0;
	mov.u32 	%r102264, %r3747;
$L__BB3_1772:
	setp.lt.s32 	%p6179, %r102263, 624;
	@%p6179 bra 	$L__BB3_1778;
	mov.b32 	%r102260, 0;
	mov.u64 	%rd6450, %rd4;
$L__BB3_1774:
	and.b32  	%r58029, %r102264, -2147483648;
	ld.local.u32 	%r58030, [%rd6450+4];
	and.b32  	%r58031, %r58030, 2147483646;
	or.b32  	%r58032, %r58031, %r58029;
	ld.local.u32 	%r58033, [%rd6450+1588];
	shr.u32 	%r58034, %r58032, 1;
	and.b32  	%r58035, %r58030, 1;
	setp.eq.b32 	%p6180, %r58035, 1;
	selp.b32 	%r58036, -1727483681, 0, %p6180;
	xor.b32  	%r58037, %r58036, %r58033;
	xor.b32  	%r58038, %r58037, %r58034;
	st.local.u32 	[%rd6450], %r58038;
	and.b32  	%r58039, %r58030, -2147483648;
	ld.local.u32 	%r58040, [%rd6450+8];
	and.b32  	%r58041, %r58040, 2147483646;
	or.b32  	%r58042, %r58041, %r58039;
	ld.local.u32 	%r58043, [%rd6450+1592];
	shr.u32 	%r58044, %r58042, 1;
	and.b32  	%r58045, %r58040, 1;
	setp.eq.b32 	%p6181, %r58045, 1;
	selp.b32 	%r58046, -1727483681, 0, %p6181;
	xor.b32  	%r58047, %r58046, %r58043;
	xor.b32  	%r58048, %r58047, %r58044;
	st.local.u32 	[%rd6450+4], %r58048;
	and.b32  	%r58049, %r58040, -2147483648;
	ld.local.u32 	%r3776, [%rd6450+12];
	and.b32  	%r58050, %r3776, 2147483646;
	or.b32  	%r58051, %r58050, %r58049;
	ld.local.u32 	%r58052, [%rd6450+1596];
	shr.u32 	%r58053, %r58051, 1;
	and.b32  	%r58054, %r3776, 1;
	setp.eq.b32 	%p6182, %r58054, 1;
	selp.b32 	%r58055, -1727483681, 0, %p6182;
	xor.b32  	%r58056, %r58055, %r58052;
	xor.b32  	%r58057, %r58056, %r58053;
	st.local.u32 	[%rd6450+8], %r58057;
	setp.ne.s32 	%p6183, %r102260, 224;
	@%p6183 bra 	$L__BB3_7200;
	ld.local.u32 	%r102261, [%rd828];
	mov.b32 	%r102262, 227;
$L__BB3_1776:
	mul.wide.u32 	%rd4747, %r102262, 4;
	add.s64 	%rd4748, %rd4, %rd4747;
	and.b32  	%r58068, %r102261, -2147483648;
	ld.local.u32 	%r58069, [%rd4748+4];
	and.b32  	%r58070, %r58069, 2147483646;
	or.b32  	%r58071, %r58070, %r58068;
	ld.local.u32 	%r58072, [%rd4748+-908];
	shr.u32 	%r58073, %r58071, 1;
	and.b32  	%r58074, %r58069, 1;
	setp.eq.b32 	%p6185, %r58074, 1;
	selp.b32 	%r58075, -1727483681, 0, %p6185;
	xor.b32  	%r58076, %r58075, %r58072;
	xor.b32  	%r58077, %r58076, %r58073;
	st.local.u32 	[%rd4748], %r58077;
	and.b32  	%r58078, %r58069, -2147483648;
	ld.local.u32 	%r58079, [%rd4748+8];
	and.b32  	%r58080, %r58079, 2147483646;
	or.b32  	%r58081, %r58080, %r58078;
	ld.local.u32 	%r58082, [%rd4748+-904];
	shr.u32 	%r58083, %r58081, 1;
	and.b32  	%r58084, %r58079, 1;
	setp.eq.b32 	%p6186, %r58084, 1;
	selp.b32 	%r58085, -1727483681, 0, %p6186;
	xor.b32  	%r58086, %r58085, %r58082;
	xor.b32  	%r58087, %r58086, %r58083;
	st.local.u32 	[%rd4748+4], %r58087;
	and.b32  	%r58088, %r58079, -2147483648;
	ld.local.u32 	%r58089, [%rd4748+12];
	and.b32  	%r58090, %r58089, 2147483646;
	or.b32  	%r58091, %r58090, %r58088;
	ld.local.u32 	%r58092, [%rd4748+-900];
	shr.u32 	%r58093, %r58091, 1;
	and.b32  	%r58094, %r58089, 1;
	setp.eq.b32 	%p6187, %r58094, 1;
	selp.b32 	%r58095, -1727483681, 0, %p6187;
	xor.b32  	%r58096, %r58095, %r58092;
	xor.b32  	%r58097, %r58096, %r58093;
	st.local.u32 	[%rd4748+8], %r58097;
	and.b32  	%r58098, %r58089, -2147483648;
	add.s32 	%r102262, %r102262, 4;
	ld.local.u32 	%r102261, [%rd4748+16];
	and.b32  	%r58099, %r102261, 2147483646;
	or.b32  	%r58100, %r58099, %r58098;
	ld.local.u32 	%r58101, [%rd4748+-896];
	shr.u32 	%r58102, %r58100, 1;
	and.b32  	%r58103, %r102261, 1;
	setp.eq.b32 	%p6188, %r58103, 1;
	selp.b32 	%r58104, -1727483681, 0, %p6188;
	xor.b32  	%r58105, %r58104, %r58101;
	xor.b32  	%r58106, %r58105, %r58102;
	st.local.u32 	[%rd4748+12], %r58106;
	setp.ne.s32 	%p6189, %r102262, 623;
	@%p6189 bra 	$L__BB3_1776;
	ld.local.u32 	%r58108, [%rd4+2492];
	and.b32  	%r58109, %r58108, -2147483648;
	ld.local.u32 	%r102264, [%rd4];
	and.b32  	%r58110, %r102264, 2147483646;
	or.b32  	%r58111, %r58110, %r58109;
	ld.local.u32 	%r58112, [%rd4+1584];
	shr.u32 	%r58113, %r58111, 1;
	and.b32  	%r58114, %r102264, 1;
	setp.eq.b32 	%p6190, %r58114, 1;
	selp.b32 	%r58115, -1727483681, 0, %p6190;
	xor.b32  	%r58116, %r58115, %r58112;
	xor.b32  	%r58117, %r58116, %r58113;
	st.local.u32 	[%rd4+2492], %r58117;
	mov.b32 	%r102263, 0;
$L__BB3_1778:
	add.s32 	%r102263, %r102263, 1;
	st.local.u32 	[%rd4+2496], %r102263;
	add.s32 	%r3788, %r102258, 1;
	setp.ne.s32 	%p6191, %r102258, %r3763;
	mov.u32 	%r102258, %r3788;
	@%p6191 bra 	$L__BB3_1772;
$L__BB3_1779:
	add.s64 	%rd831, %rd4, 2492;
	add.s64 	%rd832, %rd4, 1584;
	add.s64 	%rd833, %rd828, -908;
	setp.lt.s32 	%p6192, %r102263, 624;
	@%p6192 bra 	$L__BB3_1785;
	mov.b32 	%r102268, 0;
	mov.u64 	%rd6451, %rd4;
$L__BB3_1781:
	and.b32  	%r58119, %r102264, -2147483648;
	ld.local.u32 	%r58120, [%rd6451+4];
	and.b32  	%r58121, %r58120, 2147483646;
	or.b32  	%r58122, %r58121, %r58119;
	ld.local.u32 	%r58123, [%rd6451+1588];
	shr.u32 	%r58124, %r58122, 1;
	and.b32  	%r58125, %r58120, 1;
	setp.eq.b32 	%p6193, %r58125, 1;
	selp.b32 	%r58126, -1727483681, 0, %p6193;
	xor.b32  	%r58127, %r58126, %r58123;
	xor.b32  	%r58128, %r58127, %r58124;
	st.local.u32 	[%rd6451], %r58128;
	and.b32  	%r58129, %r58120, -2147483648;
	ld.local.u32 	%r58130, [%rd6451+8];
	and.b32  	%r58131, %r58130, 2147483646;
	or.b32  	%r58132, %r58131, %r58129;
	ld.local.u32 	%r58133, [%rd6451+1592];
	shr.u32 	%r58134, %r58132, 1;
	and.b32  	%r58135, %r58130, 1;
	setp.eq.b32 	%p6194, %r58135, 1;
	selp.b32 	%r58136, -1727483681, 0, %p6194;
	xor.b32  	%r58137, %r58136, %r58133;
	xor.b32  	%r58138, %r58137, %r58134;
	st.local.u32 	[%rd6451+4], %r58138;
	and.b32  	%r58139, %r58130, -2147483648;
	ld.local.u32 	%r3793, [%rd6451+12];
	and.b32  	%r58140, %r3793, 2147483646;
	or.b32  	%r58141, %r58140, %r58139;
	ld.local.u32 	%r58142, [%rd6451+1596];
	shr.u32 	%r58143, %r58141, 1;
	and.b32  	%r58144, %r3793, 1;
	setp.eq.b32 	%p6195, %r58144, 1;
	selp.b32 	%r58145, -1727483681, 0, %p6195;
	xor.b32  	%r58146, %r58145, %r58142;
	xor.b32  	%r58147, %r58146, %r58143;
	st.local.u32 	[%rd6451+8], %r58147;
	setp.ne.s32 	%p6196, %r102268, 224;
	@%p6196 bra 	$L__BB3_7201;
	ld.local.u32 	%r102270, [%rd4+908];
	add.s64 	%rd6452, %rd4, 924;
	mov.b32 	%r102269, 0;
$L__BB3_1783:
	and.b32  	%r58158, %r102270, -2147483648;
	ld.local.u32 	%r58159, [%rd6452+-12];
	and.b32  	%r58160, %r58159, 2147483646;
	or.b32  	%r58161, %r58160, %r58158;
	ld.local.u32 	%r58162, [%rd6452+-924];
	shr.u32 	%r58163, %r58161, 1;
	and.b32  	%r58164, %r58159, 1;
	setp.eq.b32 	%p6198, %r58164, 1;
	selp.b32 	%r58165, -1727483681, 0, %p6198;
	xor.b32  	%r58166, %r58165, %r58162;
	xor.b32  	%r58167, %r58166, %r58163;
	st.local.u32 	[%rd6452+-16], %r58167;
	and.b32  	%r58168, %r58159, -2147483648;
	ld.local.u32 	%r58169, [%rd6452+-8];
	and.b32  	%r58170, %r58169, 2147483646;
	or.b32  	%r58171, %r58170, %r58168;
	ld.local.u32 	%r58172, [%rd6452+-920];
	shr.u32 	%r58173, %r58171, 1;
	and.b32  	%r58174, %r58169, 1;
	setp.eq.b32 	%p6199, %r58174, 1;
	selp.b32 	%r58175, -1727483681, 0, %p6199;
	xor.b32  	%r58176, %r58175, %r58172;
	xor.b32  	%r58177, %r58176, %r58173;
	st.local.u32 	[%rd6452+-12], %r58177;
	and.b32  	%r58178, %r58169, -2147483648;
	ld.local.u32 	%r58179, [%rd6452+-4];
	and.b32  	%r58180, %r58179, 2147483646;
	or.b32  	%r58181, %r58180, %r58178;
	ld.local.u32 	%r58182, [%rd6452+-916];
	shr.u32 	%r58183, %r58181, 1;
	and.b32  	%r58184, %r58179, 1;
	setp.eq.b32 	%p6200, %r58184, 1;
	selp.b32 	%r58185, -1727483681, 0, %p6200;
	xor.b32  	%r58186, %r58185, %r58182;
	xor.b32  	%r58187, %r58186, %r58183;
	st.local.u32 	[%rd6452+-8], %r58187;
	and.b32  	%r58188, %r58179, -2147483648;
	ld.local.u32 	%r102270, [%rd6452];
	and.b32  	%r58189, %r102270, 2147483646;
	or.b32  	%r58190, %r58189, %r58188;
	ld.local.u32 	%r58191, [%rd6452+-912];
	shr.u32 	%r58192, %r58190, 1;
	and.b32  	%r58193, %r102270, 1;
	setp.eq.b32 	%p6201, %r58193, 1;
	selp.b32 	%r58194, -1727483681, 0, %p6201;
	xor.b32  	%r58195, %r58194, %r58191;
	xor.b32  	%r58196, %r58195, %r58192;
	st.local.u32 	[%rd6452+-4], %r58196;
	add.s32 	%r102269, %r102269, 4;
	add.s64 	%rd6452, %rd6452, 16;
	setp.ne.s32 	%p6202, %r102269, 396;
	@%p6202 bra 	$L__BB3_1783;
	ld.local.u32 	%r58198, [%rd831];
	and.b32  	%r58199, %r58198, -2147483648;
	ld.local.u32 	%r102264, [%rd833];
	and.b32  	%r58200, %r102264, 2147483646;
	or.b32  	%r58201, %r58200, %r58199;
	ld.local.u32 	%r58202, [%rd832];
	shr.u32 	%r58203, %r58201, 1;
	and.b32  	%r58204, %r102264, 1;
	setp.eq.b32 	%p6203, %r58204, 1;
	selp.b32 	%r58205, -1727483681, 0, %p6203;
	xor.b32  	%r58206, %r58205, %r58202;
	xor.b32  	%r58207, %r58206, %r58203;
	st.local.u32 	[%rd831], %r58207;
	mov.b32 	%r102263, 0;
$L__BB3_1785:
	add.s32 	%r102278, %r102263, 1;
	st.local.u32 	[%rd4+2496], %r102278;
	mul.wide.s32 	%rd4749, %r102263, 4;
	add.s64 	%rd4750, %rd4, %rd4749;
	ld.local.u32 	%r58208, [%rd4750];
	shr.u32 	%r58209, %r58208, 11;
	xor.b32  	%r58210, %r58209, %r58208;
	shl.b32 	%r58211, %r58210, 7;
	and.b32  	%r58212, %r58211, -1658038656;
	xor.b32  	%r3805, %r58212, %r58210;
	setp.lt.s32 	%p6204, %r102263, 623;
	@%p6204 bra 	$L__BB3_1791;
	mov.b32 	%r102274, 0;
	mov.u64 	%rd6453, %rd4;
$L__BB3_1787:
	and.b32  	%r58214, %r102264, -2147483648;
	ld.local.u32 	%r58215, [%rd6453+4];
	and.b32  	%r58216, %r58215, 2147483646;
	or.b32  	%r58217, %r58216, %r58214;
	ld.local.u32 	%r58218, [%rd6453+1588];
	shr.u32 	%r58219, %r58217, 1;
	and.b32  	%r58220, %r58215, 1;
	setp.eq.b32 	%p6205, %r58220, 1;
	selp.b32 	%r58221, -1727483681, 0, %p6205;
	xor.b32  	%r58222, %r58221, %r58218;
	xor.b32  	%r58223, %r58222, %r58219;
	st.local.u32 	[%rd6453], %r58223;
	and.b32  	%r58224, %r58215, -2147483648;
	ld.local.u32 	%r58225, [%rd6453+8];
	and.b32  	%r58226, %r58225, 2147483646;
	or.b32  	%r58227, %r58226, %r58224;
	ld.local.u32 	%r58228, [%rd6453+1592];
	shr.u32 	%r58229, %r58227, 1;
	and.b32  	%r58230, %r58225, 1;
	setp.eq.b32 	%p6206, %r58230, 1;
	selp.b32 	%r58231, -1727483681, 0, %p6206;
	xor.b32  	%r58232, %r58231, %r58228;
	xor.b32  	%r58233, %r58232, %r58229;
	st.local.u32 	[%rd6453+4], %r58233;
	and.b32  	%r58234, %r58225, -2147483648;
	ld.local.u32 	%r3808, [%rd6453+12];
	and.b32  	%r58235, %r3808, 2147483646;
	or.b32  	%r58236, %r58235, %r58234;
	ld.local.u32 	%r58237, [%rd6453+1596];
	shr.u32 	%r58238, %r58236, 1;
	and.b32  	%r58239, %r3808, 1;
	setp.eq.b32 	%p6207, %r58239, 1;
	selp.b32 	%r58240, -1727483681, 0, %p6207;
	xor.b32  	%r58241, %r58240, %r58237;
	xor.b32  	%r58242, %r58241, %r58238;
	st.local.u32 	[%rd6453+8], %r58242;
	setp.ne.s32 	%p6208, %r102274, 224;
	@%p6208 bra 	$L__BB3_7202;
	ld.local.u32 	%r102276, [%rd4+908];
	add.s64 	%rd6454, %rd4, 924;
	mov.b32 	%r102275, 0;
$L__BB3_1789:
	and.b32  	%r58253, %r102276, -2147483648;
	ld.local.u32 	%r58254, [%rd6454+-12];
	and.b32  	%r58255, %r58254, 2147483646;
	or.b32  	%r58256, %r58255, %r58253;
	ld.local.u32 	%r58257, [%rd6454+-924];
	shr.u32 	%r58258, %r58256, 1;
	and.b32  	%r58259, %r58254, 1;
	setp.eq.b32 	%p6210, %r58259, 1;
	selp.b32 	%r58260, -1727483681, 0, %p6210;
	xor.b32  	%r58261, %r58260, %r58257;
	xor.b32  	%r58262, %r58261, %r58258;
	st.local.u32 	[%rd6454+-16], %r58262;
	and.b32  	%r58263, %r58254, -2147483648;
	ld.local.u32 	%r58264, [%rd6454+-8];
	and.b32  	%r58265, %r58264, 2147483646;
	or.b32  	%r58266, %r58265, %r58263;
	ld.local.u32 	%r58267, [%rd6454+-920];
	shr.u32 	%r58268, %r58266, 1;
	and.b32  	%r58269, %r58264, 1;
	setp.eq.b32 	%p6211, %r58269, 1;
	selp.b32 	%r58270, -1727483681, 0, %p6211;
	xor.b32  	%r58271, %r58270, %r58267;
	xor.b32  	%r58272, %r58271, %r58268;
	st.local.u32 	[%rd6454+-12], %r58272;
	and.b32  	%r58273, %r58264, -2147483648;
	ld.local.u32 	%r58274, [%rd6454+-4];
	and.b32  	%r58275, %r58274, 2147483646;
	or.b32  	%r58276, %r58275, %r58273;
	ld.local.u32 	%r58277, [%rd6454+-916];
	shr.u32 	%r58278, %r58276, 1;
	and.b32  	%r58279, %r58274, 1;
	setp.eq.b32 	%p6212, %r58279, 1;
	selp.b32 	%r58280, -1727483681, 0, %p6212;
	xor.b32  	%r58281, %r58280, %r58277;
	xor.b32  	%r58282, %r58281, %r58278;
	st.local.u32 	[%rd6454+-8], %r58282;
	and.b32  	%r58283, %r58274, -2147483648;
	ld.local.u32 	%r102276, [%rd6454];
	and.b32  	%r58284, %r102276, 2147483646;
	or.b32  	%r58285, %r58284, %r58283;
	ld.local.u32 	%r58286, [%rd6454+-912];
	shr.u32 	%r58287, %r58285, 1;
	and.b32  	%r58288, %r102276, 1;
	setp.eq.b32 	%p6213, %r58288, 1;
	selp.b32 	%r58289, -1727483681, 0, %p6213;
	xor.b32  	%r58290, %r58289, %r58286;
	xor.b32  	%r58291, %r58290, %r58287;
	st.local.u32 	[%rd6454+-4], %r58291;
	add.s32 	%r102275, %r102275, 4;
	add.s64 	%rd6454, %rd6454, 16;
	setp.ne.s32 	%p6214, %r102275, 396;
	@%p6214 bra 	$L__BB3_1789;
	ld.local.u32 	%r58293, [%rd831];
	and.b32  	%r58294, %r58293, -2147483648;
	ld.local.u32 	%r102264, [%rd833];
	and.b32  	%r58295, %r102264, 2147483646;
	or.b32  	%r58296, %r58295, %r58294;
	ld.local.u32 	%r58297, [%rd832];
	shr.u32 	%r58298, %r58296, 1;
	and.b32  	%r58299, %r102264, 1;
	setp.eq.b32 	%p6215, %r58299, 1;
	selp.b32 	%r58300, -1727483681, 0, %p6215;
	xor.b32  	%r58301, %r58300, %r58297;
	xor.b32  	%r58302, %r58301, %r58298;
	st.local.u32 	[%rd831], %r58302;
	mov.b32 	%r102278, 0;
$L__BB3_1791:
	add.s32 	%r102284, %r102278, 1;
	st.local.u32 	[%rd4+2496], %r102284;
	mul.wide.s32 	%rd4751, %r102278, 4;
	add.s64 	%rd4752, %rd4, %rd4751;
	ld.local.u32 	%r58303, [%rd4752];
	shr.u32 	%r58304, %r58303, 11;
	xor.b32  	%r58305, %r58304, %r58303;
	shl.b32 	%r58306, %r58305, 7;
	and.b32  	%r58307, %r58306, -1658038656;
	xor.b32  	%r3820, %r58307, %r58305;
	setp.lt.s32 	%p6216, %r102278, 623;
	@%p6216 bra 	$L__BB3_1797;
	mov.b32 	%r102280, 0;
	mov.u64 	%rd6455, %rd4;
$L__BB3_1793:
	and.b32  	%r58309, %r102264, -2147483648;
	ld.local.u32 	%r58310, [%rd6455+4];
	and.b32  	%r58311, %r58310, 2147483646;
	or.b32  	%r58312, %r58311, %r58309;
	ld.local.u32 	%r58313, [%rd6455+1588];
	shr.u32 	%r58314, %r58312, 1;
	and.b32  	%r58315, %r58310, 1;
	setp.eq.b32 	%p6217, %r58315, 1;
	selp.b32 	%r58316, -1727483681, 0, %p6217;
	xor.b32  	%r58317, %r58316, %r58313;
	xor.b32  	%r58318, %r58317, %r58314;
	st.local.u32 	[%rd6455], %r58318;
	and.b32  	%r58319, %r58310, -2147483648;
	ld.local.u32 	%r58320, [%rd6455+8];
	and.b32  	%r58321, %r58320, 2147483646;
	or.b32  	%r58322, %r58321, %r58319;
	ld.local.u32 	%r58323, [%rd6455+1592];
	shr.u32 	%r58324, %r58322, 1;
	and.b32  	%r58325, %r58320, 1;
	setp.eq.b32 	%p6218, %r58325, 1;
	selp.b32 	%r58326, -1727483681, 0, %p6218;
	xor.b32  	%r58327, %r58326, %r58323;
	xor.b32  	%r58328, %r58327, %r58324;
	st.local.u32 	[%rd6455+4], %r58328;
	and.b32  	%r58329, %r58320, -2147483648;
	ld.local.u32 	%r3823, [%rd6455+12];
	and.b32  	%r58330, %r3823, 2147483646;
	or.b32  	%r58331, %r58330, %r58329;
	ld.local.u32 	%r58332, [%rd6455+1596];
	shr.u32 	%r58333, %r58331, 1;
	and.b32  	%r58334, %r3823, 1;
	setp.eq.b32 	%p6219, %r58334, 1;
	selp.b32 	%r58335, -1727483681, 0, %p6219;
	xor.b32  	%r58336, %r58335, %r58332;
	xor.b32  	%r58337, %r58336, %r58333;
	st.local.u32 	[%rd6455+8], %r58337;
	setp.ne.s32 	%p6220, %r102280, 224;
	@%p6220 bra 	$L__BB3_7203;
	ld.local.u32 	%r102282, [%rd4+908];
	add.s64 	%rd6456, %rd4, 924;
	mov.b32 	%r102281, 0;
$L__BB3_1795:
	and.b32  	%r58348, %r102282, -2147483648;
	ld.local.u32 	%r58349, [%rd6456+-12];
	and.b32  	%r58350, %r58349, 2147483646;
	or.b32  	%r58351, %r58350, %r58348;
	ld.local.u32 	%r58352, [%rd6456+-924];
	shr.u32 	%r58353, %r58351, 1;
	and.b32  	%r58354, %r58349, 1;
	setp.eq.b32 	%p6222, %r58354, 1;
	selp.b32 	%r58355, -1727483681, 0, %p6222;
	xor.b32  	%r58356, %r58355, %r58352;
	xor.b32  	%r58357, %r58356, %r58353;
	st.local.u32 	[%rd6456+-16], %r58357;
	and.b32  	%r58358, %r58349, -2147483648;
	ld.local.u32 	%r58359, [%rd6456+-8];
	and.b32  	%r58360, %r58359, 2147483646;
	or.b32  	%r58361, %r58360, %r58358;
	ld.local.u32 	%r58362, [%rd6456+-920];
	shr.u32 	%r58363, %r58361, 1;
	and.b32  	%r58364, %r58359, 1;
	setp.eq.b32 	%p6223, %r58364, 1;
	selp.b32 	%r58365, -1727483681, 0, %p6223;
	xor.b32  	%r58366, %r58365, %r58362;
	xor.b32  	%r58367, %r58366, %r58363;
	st.local.u32 	[%rd6456+-12], %r58367;
	and.b32  	%r58368, %r58359, -2147483648;
	ld.local.u32 	%r58369, [%rd6456+-4];
	and.b32  	%r58370, %r58369, 2147483646;
	or.b32  	%r58371, %r58370, %r58368;
	ld.local.u32 	%r58372, [%rd6456+-916];
	shr.u32 	%r58373, %r58371, 1;
	and.b32  	%r58374, %r58369, 1;
	setp.eq.b32 	%p6224, %r58374, 1;
	selp.b32 	%r58375, -1727483681, 0, %p6224;
	xor.b32  	%r58376, %r58375, %r58372;
	xor.b32  	%r58377, %r58376, %r58373;
	st.local.u32 	[%rd6456+-8], %r58377;
	and.b32  	%r58378, %r58369, -2147483648;
	ld.local.u32 	%r102282, [%rd6456];
	and.b32  	%r58379, %r102282, 2147483646;
	or.b32  	%r58380, %r58379, %r58378;
	ld.local.u32 	%r58381, [%rd6456+-912];
	shr.u32 	%r58382, %r58380, 1;
	and.b32  	%r58383, %r102282, 1;
	setp.eq.b32 	%p6225, %r58383, 1;
	selp.b32 	%r58384, -1727483681, 0, %p6225;
	xor.b32  	%r58385, %r58384, %r58381;
	xor.b32  	%r58386, %r58385, %r58382;
	st.local.u32 	[%rd6456+-4], %r58386;
	add.s32 	%r102281, %r102281, 4;
	add.s64 	%rd6456, %rd6456, 16;
	setp.ne.s32 	%p6226, %r102281, 396;
	@%p6226 bra 	$L__BB3_1795;
	ld.local.u32 	%r58388, [%rd831];
	and.b32  	%r58389, %r58388, -2147483648;
	ld.local.u32 	%r102264, [%rd833];
	and.b32  	%r58390, %r102264, 2147483646;
	or.b32  	%r58391, %r58390, %r58389;
	ld.local.u32 	%r58392, [%rd832];
	shr.u32 	%r58393, %r58391, 1;
	and.b32  	%r58394, %r102264, 1;
	setp.eq.b32 	%p6227, %r58394, 1;
	selp.b32 	%r58395, -1727483681, 0, %p6227;
	xor.b32  	%r58396, %r58395, %r58392;
	xor.b32  	%r58397, %r58396, %r58393;
	st.local.u32 	[%rd831], %r58397;
	mov.b32 	%r102284, 0;
$L__BB3_1797:
	add.s32 	%r102290, %r102284, 1;
	st.local.u32 	[%rd4+2496], %r102290;
	mul.wide.s32 	%rd4753, %r102284, 4;
	add.s64 	%rd4754, %rd4, %rd4753;
	ld.local.u32 	%r58398, [%rd4754];
	shr.u32 	%r58399, %r58398, 11;
	xor.b32  	%r58400, %r58399, %r58398;
	shl.b32 	%r58401, %r58400, 7;
	and.b32  	%r58402, %r58401, -1658038656;
	xor.b32  	%r3835, %r58402, %r58400;
	setp.lt.s32 	%p6228, %r102284, 623;
	@%p6228 bra 	$L__BB3_1803;
	mov.b32 	%r102286, 0;
	mov.u64 	%rd6457, %rd4;
$L__BB3_1799:
	and.b32  	%r58404, %r102264, -2147483648;
	ld.local.u32 	%r58405, [%rd6457+4];
	and.b32  	%r58406, %r58405, 2147483646;
	or.b32  	%r58407, %r58406, %r58404;
	ld.local.u32 	%r58408, [%rd6457+1588];
	shr.u32 	%r58409, %r58407, 1;
	and.b32  	%r58410, %r58405, 1;
	setp.eq.b32 	%p6229, %r58410, 1;
	selp.b32 	%r58411, -1727483681, 0, %p6229;
	xor.b32  	%r58412, %r58411, %r58408;
	xor.b32  	%r58413, %r58412, %r58409;
	st.local.u32 	[%rd6457], %r58413;
	and.b32  	%r58414, %r58405, -2147483648;
	ld.local.u32 	%r58415, [%rd6457+8];
	and.b32  	%r58416, %r58415, 2147483646;
	or.b32  	%r58417, %r58416, %r58414;
	ld.local.u32 	%r58418, [%rd6457+1592];
	shr.u32 	%r58419, %r58417, 1;
	and.b32  	%r58420, %r58415, 1;
	setp.eq.b32 	%p6230, %r58420, 1;
	selp.b32 	%r58421, -1727483681, 0, %p6230;
	xor.b32  	%r58422, %r58421, %r58418;
	xor.b32  	%r58423, %r58422, %r58419;
	st.local.u32 	[%rd6457+4], %r58423;
	and.b32  	%r58424, %r58415, -2147483648;
	ld.local.u32 	%r3838, [%rd6457+12];
	and.b32  	%r58425, %r3838, 2147483646;
	or.b32  	%r58426, %r58425, %r58424;
	ld.local.u32 	%r58427, [%rd6457+1596];
	shr.u32 	%r58428, %r58426, 1;
	and.b32  	%r58429, %r3838, 1;
	setp.eq.b32 	%p6231, %r58429, 1;
	selp.b32 	%r58430, -1727483681, 0, %p6231;
	xor.b32  	%r58431, %r58430, %r58427;
	xor.b32  	%r58432, %r58431, %r58428;
	st.local.u32 	[%rd6457+8], %r58432;
	setp.ne.s32 	%p6232, %r102286, 224;
	@%p6232 bra 	$L__BB3_7204;
	ld.local.u32 	%r102288, [%rd4+908];
	add.s64 	%rd6458, %rd4, 924;
	mov.b32 	%r102287, 0;
$L__BB3_1801:
	and.b32  	%r58443, %r102288, -2147483648;
	ld.local.u32 	%r58444, [%rd6458+-12];
	and.b32  	%r58445, %r58444, 2147483646;
	or.b32  	%r58446, %r58445, %r58443;
	ld.local.u32 	%r58447, [%rd6458+-924];
	shr.u32 	%r58448, %r58446, 1;
	and.b32  	%r58449, %r58444, 1;
	setp.eq.b32 	%p6234, %r58449, 1;
	selp.b32 	%r58450, -1727483681, 0, %p6234;
	xor.b32  	%r58451, %r58450, %r58447;
	xor.b32  	%r58452, %r58451, %r58448;
	st.local.u32 	[%rd6458+-16], %r58452;
	and.b32  	%r58453, %r58444, -2147483648;
	ld.local.u32 	%r58454, [%rd6458+-8];
	and.b32  	%r58455, %r58454, 2147483646;
	or.b32  	%r58456, %r58455, %r58453;
	ld.local.u32 	%r58457, [%rd6458+-920];
	shr.u32 	%r58458, %r58456, 1;
	and.b32  	%r58459, %r58454, 1;
	setp.eq.b32 	%p6235, %r58459, 1;
	selp.b32 	%r58460, -1727483681, 0, %p6235;
	xor.b32  	%r58461, %r58460, %r58457;
	xor.b32  	%r58462, %r58461, %r58458;
	st.local.u32 	[%rd6458+-12], %r58462;
	and.b32  	%r58463, %r58454, -2147483648;
	ld.local.u32 	%r58464, [%rd6458+-4];
	and.b32  	%r58465, %r58464, 2147483646;
	or.b32  	%r58466, %r58465, %r58463;
	ld.local.u32 	%r58467, [%rd6458+-916];
	shr.u32 	%r58468, %r58466, 1;
	and.b32  	%r58469, %r58464, 1;
	setp.eq.b32 	%p6236, %r58469, 1;
	selp.b32 	%r58470, -1727483681, 0, %p6236;
	xor.b32  	%r58471, %r58470, %r58467;
	xor.b32  	%r58472, %r58471, %r58468;
	st.local.u32 	[%rd6458+-8], %r58472;
	and.b32  	%r58473, %r58464, -2147483648;
	ld.local.u32 	%r102288, [%rd6458];
	and.b32  	%r58474, %r102288, 2147483646;
	or.b32  	%r58475, %r58474, %r58473;
	ld.local.u32 	%r58476, [%rd6458+-912];
	shr.u32 	%r58477, %r58475, 1;
	and.b32  	%r58478, %r102288, 1;
	setp.eq.b32 	%p6237, %r58478, 1;
	selp.b32 	%r58479, -1727483681, 0, %p6237;
	xor.b32  	%r58480, %r58479, %r58476;
	xor.b32  	%r58481, %r58480, %r58477;
	st.local.u32 	[%rd6458+-4], %r58481;
	add.s32 	%r102287, %r102287, 4;
	add.s64 	%rd6458, %rd6458, 16;
	setp.ne.s32 	%p6238, %r102287, 396;
	@%p6238 bra 	$L__BB3_1801;
	ld.local.u32 	%r58483, [%rd831];
	and.b32  	%r58484, %r58483, -2147483648;
	ld.local.u32 	%r102264, [%rd833];
	and.b32  	%r58485, %r102264, 2147483646;
	or.b32  	%r58486, %r58485, %r58484;
	ld.local.u32 	%r58487, [%rd832];
	shr.u32 	%r58488, %r58486, 1;
	and.b32  	%r58489, %r102264, 1;
	setp.eq.b32 	%p6239, %r58489, 1;
	selp.b32 	%r58490, -1727483681, 0, %p6239;
	xor.b32  	%r58491, %r58490, %r58487;
	xor.b32  	%r58492, %r58491, %r58488;
	st.local.u32 	[%rd831], %r58492;
	mov.b32 	%r102290, 0;
$L__BB3_1803:
	add.s32 	%r102296, %r102290, 1;
	st.local.u32 	[%rd4+2496], %r102296;
	mul.wide.s32 	%rd4755, %r102290, 4;
	add.s64 	%rd4756, %rd4, %rd4755;
	ld.local.u32 	%r58493, [%rd4756];
	shr.u32 	%r58494, %r58493, 11;
	xor.b32  	%r58495, %r58494, %r58493;
	shl.b32 	%r58496, %r58495, 7;
	and.b32  	%r58497, %r58496, -1658038656;
	xor.b32  	%r3850, %r58497, %r58495;
	setp.lt.s32 	%p6240, %r102290, 623;
	@%p6240 bra 	$L__BB3_1809;
	mov.b32 	%r102292, 0;
	mov.u64 	%rd6459, %rd4;
$L__BB3_1805:
	and.b32  	%r58499, %r102264, -2147483648;
	ld.local.u32 	%r58500, [%rd6459+4];
	and.b32  	%r58501, %r58500, 2147483646;
	or.b32  	%r58502, %r58501, %r58499;
	ld.local.u32 	%r58503, [%rd6459+1588];
	shr.u32 	%r58504, %r58502, 1;
	and.b32  	%r58505, %r58500, 1;
	setp.eq.b32 	%p6241, %r58505, 1;
	selp.b32 	%r58506, -1727483681, 0, %p6241;
	xor.b32  	%r58507, %r58506, %r58503;
	xor.b32  	%r58508, %r58507, %r58504;
	st.local.u32 	[%rd6459], %r58508;
	and.b32  	%r58509, %r58500, -2147483648;
	ld.local.u32 	%r58510, [%rd6459+8];
	and.b32  	%r58511, %r58510, 2147483646;
	or.b32  	%r58512, %r58511, %r58509;
	ld.local.u32 	%r58513, [%rd6459+1592];
	shr.u32 	%r58514, %r58512, 1;
	and.b32  	%r58515, %r58510, 1;
	setp.eq.b32 	%p6242, %r58515, 1;
	selp.b32 	%r58516, -1727483681, 0, %p6242;
	xor.b32  	%r58517, %r58516, %r58513;
	xor.b32  	%r58518, %r58517, %r58514;
	st.local.u32 	[%rd6459+4], %r58518;
	and.b32  	%r58519, %r58510, -2147483648;
	ld.local.u32 	%r3853, [%rd6459+12];
	and.b32  	%r58520, %r3853, 2147483646;
	or.b32  	%r58521, %r58520, %r58519;
	ld.local.u32 	%r58522, [%rd6459+1596];
	shr.u32 	%r58523, %r58521, 1;
	and.b32  	%r58524, %r3853, 1;
	setp.eq.b32 	%p6243, %r58524, 1;
	selp.b32 	%r58525, -1727483681, 0, %p6243;
	xor.b32  	%r58526, %r58525, %r58522;
	xor.b32  	%r58527, %r58526, %r58523;
	st.local.u32 	[%rd6459+8], %r58527;
	setp.ne.s32 	%p6244, %r102292, 224;
	@%p6244 bra 	$L__BB3_7205;
	ld.local.u32 	%r102293, [%rd828];
	mov.b32 	%r102294, 227;
$L__BB3_1807:
	mul.wide.u32 	%rd4757, %r102294, 4;
	add.s64 	%rd4758, %rd4, %rd4757;
	and.b32  	%r58538, %r102293, -2147483648;
	ld.local.u32 	%r58539, [%rd4758+4];
	and.b32  	%r58540, %r58539, 2147483646;
	or.b32  	%r58541, %r58540, %r58538;
	ld.local.u32 	%r58542, [%rd4758+-908];
	shr.u32 	%r58543, %r58541, 1;
	and.b32  	%r58544, %r58539, 1;
	setp.eq.b32 	%p6246, %r58544, 1;
	selp.b32 	%r58545, -1727483681, 0, %p6246;
	xor.b32  	%r58546, %r58545, %r58542;
	xor.b32  	%r58547, %r58546, %r58543;
	st.local.u32 	[%rd4758], %r58547;
	and.b32  	%r58548, %r58539, -2147483648;
	ld.local.u32 	%r58549, [%rd4758+8];
	and.b32  	%r58550, %r58549, 2147483646;
	or.b32  	%r58551, %r58550, %r58548;
	ld.local.u32 	%r58552, [%rd4758+-904];
	shr.u32 	%r58553, %r58551, 1;
	and.b32  	%r58554, %r58549, 1;
	setp.eq.b32 	%p6247, %r58554, 1;
	selp.b32 	%r58555, -1727483681, 0, %p6247;
	xor.b32  	%r58556, %r58555, %r58552;
	xor.b32  	%r58557, %r58556, %r58553;
	st.local.u32 	[%rd4758+4], %r58557;
	and.b32  	%r58558, %r58549, -2147483648;
	ld.local.u32 	%r58559, [%rd4758+12];
	and.b32  	%r58560, %r58559, 2147483646;
	or.b32  	%r58561, %r58560, %r58558;
	ld.local.u32 	%r58562, [%rd4758+-900];
	shr.u32 	%r58563, %r58561, 1;
	and.b32  	%r58564, %r58559, 1;
	setp.eq.b32 	%p6248, %r58564, 1;
	selp.b32 	%r58565, -1727483681, 0, %p6248;
	xor.b32  	%r58566, %r58565, %r58562;
	xor.b32  	%r58567, %r58566, %r58563;
	st.local.u32 	[%rd4758+8], %r58567;
	and.b32  	%r58568, %r58559, -2147483648;
	add.s32 	%r102294, %r102294, 4;
	ld.local.u32 	%r102293, [%rd4758+16];
	and.b32  	%r58569, %r102293, 2147483646;
	or.b32  	%r58570, %r58569, %r58568;
	ld.local.u32 	%r58571, [%rd4758+-896];
	shr.u32 	%r58572, %r58570, 1;
	and.b32  	%r58573, %r102293, 1;
	setp.eq.b32 	%p6249, %r58573, 1;
	selp.b32 	%r58574, -1727483681, 0, %p6249;
	xor.b32  	%r58575, %r58574, %r58571;
	xor.b32  	%r58576, %r58575, %r58572;
	st.local.u32 	[%rd4758+12], %r58576;
	setp.ne.s32 	%p6250, %r102294, 623;
	@%p6250 bra 	$L__BB3_1807;
	ld.local.u32 	%r58578, [%rd4+2492];
	and.b32  	%r58579, %r58578, -2147483648;
	ld.local.u32 	%r102264, [%rd4];
	and.b32  	%r58580, %r102264, 2147483646;
	or.b32  	%r58581, %r58580, %r58579;
	ld.local.u32 	%r58582, [%rd4+1584];
	shr.u32 	%r58583, %r58581, 1;
	and.b32  	%r58584, %r102264, 1;
	setp.eq.b32 	%p6251, %r58584, 1;
	selp.b32 	%r58585, -1727483681, 0, %p6251;
	xor.b32  	%r58586, %r58585, %r58582;
	xor.b32  	%r58587, %r58586, %r58583;
	st.local.u32 	[%rd4+2492], %r58587;
	mov.b32 	%r102296, 0;
$L__BB3_1809:
	setp.gt.u32 	%p6253, %r15023, %r15024;
	add.s32 	%r102316, %r102296, 1;
	st.local.u32 	[%rd4+2496], %r102316;
	mul.wide.s32 	%rd4759, %r102296, 4;
	add.s64 	%rd4760, %rd4, %rd4759;
	ld.local.u32 	%r58588, [%rd4760];
	shr.u32 	%r58589, %r58588, 11;
	xor.b32  	%r58590, %r58589, %r58588;
	shl.b32 	%r58591, %r58590, 7;
	and.b32  	%r58592, %r58591, -1658038656;
	xor.b32  	%r58593, %r58592, %r58590;
	shl.b32 	%r58594, %r58593, 15;
	and.b32  	%r58595, %r58594, -402653184;
	xor.b32  	%r58596, %r58595, %r58593;
	shr.u32 	%r58597, %r58596, 27;
	shl.b32 	%r58598, %r3805, 15;
	and.b32  	%r58599, %r58598, -402653184;
	xor.b32  	%r58600, %r58599, %r3805;
	shr.u32 	%r58601, %r58600, 7;
	and.b32  	%r58602, %r58601, 32505856;
	shl.b32 	%r58603, %r3820, 15;
	and.b32  	%r58604, %r58603, -402653184;
	xor.b32  	%r58605, %r58604, %r3820;
	shr.u32 	%r58606, %r58605, 12;
	and.b32  	%r58607, %r58606, 1015808;
	or.b32  	%r58608, %r58607, %r58602;
	shl.b32 	%r58609, %r3835, 15;
	and.b32  	%r58610, %r58609, -402653184;
	xor.b32  	%r58611, %r58610, %r3835;
	shr.u32 	%r58612, %r58611, 17;
	and.b32  	%r58613, %r58612, 31744;
	or.b32  	%r58614, %r58608, %r58613;
	shl.b32 	%r58615, %r3850, 15;
	and.b32  	%r58616, %r58615, -402653184;
	xor.b32  	%r58617, %r58616, %r3850;
	shr.u32 	%r58618, %r58617, 22;
	and.b32  	%r58619, %r58618, 992;
	or.b32  	%r58620, %r58614, %r58619;
	or.b32  	%r102300, %r58620, %r58597;
	mov.pred 	%p11894, 0;
	@%p6253 bra 	$L__BB3_1818;
	mov.pred 	%p11894, 0;
	mov.u32 	%r102305, %r102316;
	mov.u32 	%r102299, %r15023;
$L__BB3_1811:
	shl.b32 	%r3872, %r102300, 5;
	setp.lt.s32 	%p6255, %r102305, 624;
	@%p6255 bra 	$L__BB3_1817;
	mov.b32 	%r102302, 0;
$L__BB3_1813:
	mul.wide.u32 	%rd4761, %r102302, 4;
	add.s64 	%rd856, %rd4, %rd4761;
	and.b32  	%r58622, %r102264, -2147483648;
	ld.local.u32 	%r58623, [%rd856+4];
	and.b32  	%r58624, %r58623, 2147483646;
	or.b32  	%r58625, %r58624, %r58622;
	ld.local.u32 	%r58626, [%rd856+1588];
	shr.u32 	%r58627, %r58625, 1;
	and.b32  	%r58628, %r58623, 1;
	setp.eq.b32 	%p6256, %r58628, 1;
	selp.b32 	%r58629, -1727483681, 0, %p6256;
	xor.b32  	%r58630, %r58629, %r58626;
	xor.b32  	%r58631, %r58630, %r58627;
	st.local.u32 	[%rd856], %r58631;
	and.b32  	%r58632, %r58623, -2147483648;
	ld.local.u32 	%r58633, [%rd856+8];
	and.b32  	%r58634, %r58633, 2147483646;
	or.b32  	%r58635, %r58634, %r58632;
	ld.local.u32 	%r58636, [%rd856+1592];
	shr.u32 	%r58637, %r58635, 1;
	and.b32  	%r58638, %r58633, 1;
	setp.eq.b32 	%p6257, %r58638, 1;
	selp.b32 	%r58639, -1727483681, 0, %p6257;
	xor.b32  	%r58640, %r58639, %r58636;
	xor.b32  	%r58641, %r58640, %r58637;
	st.local.u32 	[%rd856+4], %r58641;
	and.b32  	%r58642, %r58633, -2147483648;
	ld.local.u32 	%r3875, [%rd856+12];
	and.b32  	%r58643, %r3875, 2147483646;
	or.b32  	%r58644, %r58643, %r58642;
	ld.local.u32 	%r58645, [%rd856+1596];
	shr.u32 	%r58646, %r58644, 1;
	and.b32  	%r58647, %r3875, 1;
	setp.eq.b32 	%p6258, %r58647, 1;
	selp.b32 	%r58648, -1727483681, 0, %p6258;
	xor.b32  	%r58649, %r58648, %r58645;
	xor.b32  	%r58650, %r58649, %r58646;
	st.local.u32 	[%rd856+8], %r58650;
	setp.ne.s32 	%p6259, %r102302, 224;
	@%p6259 bra 	$L__BB3_7206;
	ld.local.u32 	%r102303, [%rd828];
	mov.b32 	%r102304, 227;
$L__BB3_1815:
	mul.wide.u32 	%rd4762, %r102304, 4;
	add.s64 	%rd4763, %rd4, %rd4762;
	and.b32  	%r58661, %r102303, -2147483648;
	ld.local.u32 	%r58662, [%rd4763+4];
	and.b32  	%r58663, %r58662, 2147483646;
	or.b32  	%r58664, %r58663, %r58661;
	ld.local.u32 	%r58665, [%rd4763+-908];
	shr.u32 	%r58666, %r58664, 1;
	and.b32  	%r58667, %r58662, 1;
	setp.eq.b32 	%p6261, %r58667, 1;
	selp.b32 	%r58668, -1727483681, 0, %p6261;
	xor.b32  	%r58669, %r58668, %r58665;
	xor.b32  	%r58670, %r58669, %r58666;
	st.local.u32 	[%rd4763], %r58670;
	and.b32  	%r58671, %r58662, -2147483648;
	ld.local.u32 	%r58672, [%rd4763+8];
	and.b32  	%r58673, %r58672, 2147483646;
	or.b32  	%r58674, %r58673, %r58671;
	ld.local.u32 	%r58675, [%rd4763+-904];
	shr.u32 	%r58676, %r58674, 1;
	and.b32  	%r58677, %r58672, 1;
	setp.eq.b32 	%p6262, %r58677, 1;
	selp.b32 	%r58678, -1727483681, 0, %p6262;
	xor.b32  	%r58679, %r58678, %r58675;
	xor.b32  	%r58680, %r58679, %r58676;
	st.local.u32 	[%rd4763+4], %r58680;
	and.b32  	%r58681, %r58672, -2147483648;
	ld.local.u32 	%r58682, [%rd4763+12];
	and.b32  	%r58683, %r58682, 2147483646;
	or.b32  	%r58684, %r58683, %r58681;
	ld.local.u32 	%r58685, [%rd4763+-900];
	shr.u32 	%r58686, %r58684, 1;
	and.b32  	%r58687, %r58682, 1;
	setp.eq.b32 	%p6263, %r58687, 1;
	selp.b32 	%r58688, -1727483681, 0, %p6263;
	xor.b32  	%r58689, %r58688, %r58685;
	xor.b32  	%r58690, %r58689, %r58686;
	st.local.u32 	[%rd4763+8], %r58690;
	and.b32  	%r58691, %r58682, -2147483648;
	add.s32 	%r102304, %r102304, 4;
	ld.local.u32 	%r102303, [%rd4763+16];
	and.b32  	%r58692, %r102303, 2147483646;
	or.b32  	%r58693, %r58692, %r58691;
	ld.local.u32 	%r58694, [%rd4763+-896];
	shr.u32 	%r58695, %r58693, 1;
	and.b32  	%r58696, %r102303, 1;
	setp.eq.b32 	%p6264, %r58696, 1;
	selp.b32 	%r58697, -1727483681, 0, %p6264;
	xor.b32  	%r58698, %r58697, %r58694;
	xor.b32  	%r58699, %r58698, %r58695;
	st.local.u32 	[%rd4763+12], %r58699;
	setp.ne.s32 	%p6265, %r102304, 623;
	@%p6265 bra 	$L__BB3_1815;
	ld.local.u32 	%r58701, [%rd4+2492];
	and.b32  	%r58702, %r58701, -2147483648;
	ld.local.u32 	%r102264, [%rd4];
	and.b32  	%r58703, %r102264, 2147483646;
	or.b32  	%r58704, %r58703, %r58702;
	ld.local.u32 	%r58705, [%rd4+1584];
	shr.u32 	%r58706, %r58704, 1;
	and.b32  	%r58707, %r102264, 1;
	setp.eq.b32 	%p6266, %r58707, 1;
	selp.b32 	%r58708, -1727483681, 0, %p6266;
	xor.b32  	%r58709, %r58708, %r58705;
	xor.b32  	%r58710, %r58709, %r58706;
	st.local.u32 	[%rd4+2492], %r58710;
	mov.b32 	%r102305, 0;
$L__BB3_1817:
	add.s32 	%r102316, %r102305, 1;
	st.local.u32 	[%rd4+2496], %r102316;
	mul.wide.s32 	%rd4764, %r102305, 4;
	add.s64 	%rd4765, %rd4, %rd4764;
	ld.local.u32 	%r58711, [%rd4765];
	shr.u32 	%r58712, %r58711, 11;
	xor.b32  	%r58713, %r58712, %r58711;
	shl.b32 	%r58714, %r58713, 7;
	and.b32  	%r58715, %r58714, -1658038656;
	xor.b32  	%r58716, %r58715, %r58713;
	shl.b32 	%r58717, %r58716, 15;
	and.b32  	%r58718, %r58717, -402653184;
	xor.b32  	%r58719, %r58718, %r58716;
	shr.u32 	%r58720, %r58719, 27;
	and.b32  	%r58722, %r3872, 1073741792;
	or.b32  	%r102300, %r58720, %r58722;
	setp.eq.s32 	%p6267, %r102300, %r15021;
	or.pred  	%p11894, %p11894, %p6267;
	add.s32 	%r102299, %r102299, 1;
	setp.le.u32 	%p6268, %r102299, %r15024;
	mov.u32 	%r102305, %r102316;
	@%p6268 bra 	$L__BB3_1811;
$L__BB3_1818:
	setp.lt.s32 	%p6269, %r3762, 1;
	@%p6269 bra 	$L__BB3_1827;
	mov.b32 	%r102311, 0;
$L__BB3_1820:
	setp.lt.s32 	%p6270, %r102316, 624;
	@%p6270 bra 	$L__BB3_1826;
	mov.b32 	%r102313, 0;
	mov.u64 	%rd6460, %rd4;
$L__BB3_1822:
	and.b32  	%r58725, %r102264, -2147483648;
	ld.local.u32 	%r58726, [%rd6460+4];
	and.b32  	%r58727, %r58726, 2147483646;
	or.b32  	%r58728, %r58727, %r58725;
	ld.local.u32 	%r58729, [%rd6460+1588];
	shr.u32 	%r58730, %r58728, 1;
	and.b32  	%r58731, %r58726, 1;
	setp.eq.b32 	%p6271, %r58731, 1;
	selp.b32 	%r58732, -1727483681, 0, %p6271;
	xor.b32  	%r58733, %r58732, %r58729;
	xor.b32  	%r58734, %r58733, %r58730;
	st.local.u32 	[%rd6460], %r58734;
	and.b32  	%r58735, %r58726, -2147483648;
	ld.local.u32 	%r58736, [%rd6460+8];
	and.b32  	%r58737, %r58736, 2147483646;
	or.b32  	%r58738, %r58737, %r58735;
	ld.local.u32 	%r58739, [%rd6460+1592];
	shr.u32 	%r58740, %r58738, 1;
	and.b32  	%r58741, %r58736, 1;
	setp.eq.b32 	%p6272, %r58741, 1;
	selp.b32 	%r58742, -1727483681, 0, %p6272;
	xor.b32  	%r58743, %r58742, %r58739;
	xor.b32  	%r58744, %r58743, %r58740;
	st.local.u32 	[%rd6460+4], %r58744;
	and.b32  	%r58745, %r58736, -2147483648;
	ld.local.u32 	%r3896, [%rd6460+12];
	and.b32  	%r58746, %r3896, 2147483646;
	or.b32  	%r58747, %r58746, %r58745;
	ld.local.u32 	%r58748, [%rd6460+1596];
	shr.u32 	%r58749, %r58747, 1;
	and.b32  	%r58750, %r3896, 1;
	setp.eq.b32 	%p6273, %r58750, 1;
	selp.b32 	%r58751, -1727483681, 0, %p6273;
	xor.b32  	%r58752, %r58751, %r58748;
	xor.b32  	%r58753, %r58752, %r58749;
	st.local.u32 	[%rd6460+8], %r58753;
	setp.ne.s32 	%p6274, %r102313, 224;
	@%p6274 bra 	$L__BB3_7207;
	ld.local.u32 	%r102314, [%rd828];
	mov.b32 	%r102315, 227;
$L__BB3_1824:
	mul.wide.u32 	%rd4766, %r102315, 4;
	add.s64 	%rd4767, %rd4, %rd4766;
	and.b32  	%r58764, %r102314, -2147483648;
	ld.local.u32 	%r58765, [%rd4767+4];
	and.b32  	%r58766, %r58765, 2147483646;
	or.b32  	%r58767, %r58766, %r58764;
	ld.local.u32 	%r58768, [%rd4767+-908];
	shr.u32 	%r58769, %r58767, 1;
	and.b32  	%r58770, %r58765, 1;
	setp.eq.b32 	%p6276, %r58770, 1;
	selp.b32 	%r58771, -1727483681, 0, %p6276;
	xor.b32  	%r58772, %r58771, %r58768;
	xor.b32  	%r58773, %r58772, %r58769;
	st.local.u32 	[%rd4767], %r58773;
	and.b32  	%r58774, %r58765, -2147483648;
	ld.local.u32 	%r58775, [%rd4767+8];
	and.b32  	%r58776, %r58775, 2147483646;
	or.b32  	%r58777, %r58776, %r58774;
	ld.local.u32 	%r58778, [%rd4767+-904];
	shr.u32 	%r58779, %r58777, 1;
	and.b32  	%r58780, %r58775, 1;
	setp.eq.b32 	%p6277, %r58780, 1;
	selp.b32 	%r58781, -1727483681, 0, %p6277;
	xor.b32  	%r58782, %r58781, %r58778;
	xor.b32  	%r58783, %r58782, %r58779;
	st.local.u32 	[%rd4767+4], %r58783;
	and.b32  	%r58784, %r58775, -2147483648;
	ld.local.u32 	%r58785, [%rd4767+12];
	and.b32  	%r58786, %r58785, 2147483646;
	or.b32  	%r58787, %r58786, %r58784;
	ld.local.u32 	%r58788, [%rd4767+-900];
	shr.u32 	%r58789, %r58787, 1;
	and.b32  	%r58790, %r58785, 1;
	setp.eq.b32 	%p6278, %r58790, 1;
	selp.b32 	%r58791, -1727483681, 0, %p6278;
	xor.b32  	%r58792, %r58791, %r58788;
	xor.b32  	%r58793, %r58792, %r58789;
	st.local.u32 	[%rd4767+8], %r58793;
	and.b32  	%r58794, %r58785, -2147483648;
	add.s32 	%r102315, %r102315, 4;
	ld.local.u32 	%r102314, [%rd4767+16];
	and.b32  	%r58795, %r102314, 2147483646;
	or.b32  	%r58796, %r58795, %r58794;
	ld.local.u32 	%r58797, [%rd4767+-896];
	shr.u32 	%r58798, %r58796, 1;
	and.b32  	%r58799, %r102314, 1;
	setp.eq.b32 	%p6279, %r58799, 1;
	selp.b32 	%r58800, -1727483681, 0, %p6279;
	xor.b32  	%r58801, %r58800, %r58797;
	xor.b32  	%r58802, %r58801, %r58798;
	st.local.u32 	[%rd4767+12], %r58802;
	setp.ne.s32 	%p6280, %r102315, 623;
	@%p6280 bra 	$L__BB3_1824;
	ld.local.u32 	%r58804, [%rd4+2492];
	and.b32  	%r58805, %r58804, -2147483648;
	ld.local.u32 	%r102264, [%rd4];
	and.b32  	%r58806, %r102264, 2147483646;
	or.b32  	%r58807, %r58806, %r58805;
	ld.local.u32 	%r58808, [%rd4+1584];
	shr.u32 	%r58809, %r58807, 1;
	and.b32  	%r58810, %r102264, 1;
	setp.eq.b32 	%p6281, %r58810, 1;
	selp.b32 	%r58811, -1727483681, 0, %p6281;
	xor.b32  	%r58812, %r58811, %r58808;
	xor.b32  	%r58813, %r58812, %r58809;
	st.local.u32 	[%rd4+2492], %r58813;
	mov.b32 	%r102316, 0;
$L__BB3_1826:
	add.s32 	%r102316, %r102316, 1;
	st.local.u32 	[%rd4+2496], %r102316;
	add.s32 	%r102311, %r102311, 1;
	setp.ne.s32 	%p6282, %r102311, %r3762;
	@%p6282 bra 	$L__BB3_1820;
$L__BB3_1827:
	setp.lt.s32 	%p6283, %r102316, 624;
	@%p6283 bra 	$L__BB3_1833;
	mov.b32 	%r102321, 0;
	mov.u64 	%rd6461, %rd4;
$L__BB3_1829:
	and.b32  	%r58815, %r102264, -2147483648;
	ld.local.u32 	%r58816, [%rd6461+4];
	and.b32  	%r58817, %r58816, 2147483646;
	or.b32  	%r58818, %r58817, %r58815;
	ld.local.u32 	%r58819, [%rd6461+1588];
	shr.u32 	%r58820, %r58818, 1;
	and.b32  	%r58821, %r58816, 1;
	setp.eq.b32 	%p6284, %r58821, 1;
	selp.b32 	%r58822, -1727483681, 0, %p6284;
	xor.b32  	%r58823, %r58822, %r58819;
	xor.b32  	%r58824, %r58823, %r58820;
	st.local.u32 	[%rd6461], %r58824;
	and.b32  	%r58825, %r58816, -2147483648;
	ld.local.u32 	%r58826, [%rd6461+8];
	and.b32  	%r58827, %r58826, 2147483646;
	or.b32  	%r58828, %r58827, %r58825;
	ld.local.u32 	%r58829, [%rd6461+1592];
	shr.u32 	%r58830, %r58828, 1;
	and.b32  	%r58831, %r58826, 1;
	setp.eq.b32 	%p6285, %r58831, 1;
	selp.b32 	%r58832, -1727483681, 0, %p6285;
	xor.b32  	%r58833, %r58832, %r58829;
	xor.b32  	%r58834, %r58833, %r58830;
	st.local.u32 	[%rd6461+4], %r58834;
	and.b32  	%r58835, %r58826, -2147483648;
	ld.local.u32 	%r3913, [%rd6461+12];
	and.b32  	%r58836, %r3913, 2147483646;
	or.b32  	%r58837, %r58836, %r58835;
	ld.local.u32 	%r58838, [%rd6461+1596];
	shr.u32 	%r58839, %r58837, 1;
	and.b32  	%r58840, %r3913, 1;
	setp.eq.b32 	%p6286, %r58840, 1;
	selp.b32 	%r58841, -1727483681, 0, %p6286;
	xor.b32  	%r58842, %r58841, %r58838;
	xor.b32  	%r58843, %r58842, %r58839;
	st.local.u32 	[%rd6461+8], %r58843;
	setp.ne.s32 	%p6287, %r102321, 224;
	@%p6287 bra 	$L__BB3_7208;
	ld.local.u32 	%r102323, [%rd4+908];
	add.s64 	%rd6462, %rd4, 924;
	mov.b32 	%r102322, 0;
$L__BB3_1831:
	and.b32  	%r58854, %r102323, -2147483648;
	ld.local.u32 	%r58855, [%rd6462+-12];
	and.b32  	%r58856, %r58855, 2147483646;
	or.b32  	%r58857, %r58856, %r58854;
	ld.local.u32 	%r58858, [%rd6462+-924];
	shr.u32 	%r58859, %r58857, 1;
	and.b32  	%r58860, %r58855, 1;
	setp.eq.b32 	%p6289, %r58860, 1;
	selp.b32 	%r58861, -1727483681, 0, %p6289;
	xor.b32  	%r58862, %r58861, %r58858;
	xor.b32  	%r58863, %r58862, %r58859;
	st.local.u32 	[%rd6462+-16], %r58863;
	and.b32  	%r58864, %r58855, -2147483648;
	ld.local.u32 	%r58865, [%rd6462+-8];
	and.b32  	%r58866, %r58865, 2147483646;
	or.b32  	%r58867, %r58866, %r58864;
	ld.local.u32 	%r58868, [%rd6462+-920];
	shr.u32 	%r58869, %r58867, 1;
	and.b32  	%r58870, %r58865, 1;
	setp.eq.b32 	%p6290, %r58870, 1;
	selp.b32 	%r58871, -1727483681, 0, %p6290;
	xor.b32  	%r58872, %r58871, %r58868;
	xor.b32  	%r58873, %r58872, %r58869;
	st.local.u32 	[%rd6462+-12], %r58873;
	and.b32  	%r58874, %r58865, -2147483648;
	ld.local.u32 	%r58875, [%rd6462+-4];
	and.b32  	%r58876, %r58875, 2147483646;
	or.b32  	%r58877, %r58876, %r58874;
	ld.local.u32 	%r58878, [%rd6462+-916];
	shr.u32 	%r58879, %r58877, 1;
	and.b32  	%r58880, %r58875, 1;
	setp.eq.b32 	%p6291, %r58880, 1;
	selp.b32 	%r58881, -1727483681, 0, %p6291;
	xor.b32  	%r58882, %r58881, %r58878;
	xor.b32  	%r58883, %r58882, %r58879;
	st.local.u32 	[%rd6462+-8], %r58883;
	and.b32  	%r58884, %r58875, -2147483648;
	ld.local.u32 	%r102323, [%rd6462];
	and.b32  	%r58885, %r102323, 2147483646;
	or.b32  	%r58886, %r58885, %r58884;
	ld.local.u32 	%r58887, [%rd6462+-912];
	shr.u32 	%r58888, %r58886, 1;
	and.b32  	%r58889, %r102323, 1;
	setp.eq.b32 	%p6292, %r58889, 1;
	selp.b32 	%r58890, -1727483681, 0, %p6292;
	xor.b32  	%r58891, %r58890, %r58887;
	xor.b32  	%r58892, %r58891, %r58888;
	st.local.u32 	[%rd6462+-4], %r58892;
	add.s32 	%r102322, %r102322, 4;
	add.s64 	%rd6462, %rd6462, 16;
	setp.ne.s32 	%p6293, %r102322, 396;
	@%p6293 bra 	$L__BB3_1831;
	ld.local.u32 	%r58894, [%rd831];
	and.b32  	%r58895, %r58894, -2147483648;
	ld.local.u32 	%r102264, [%rd833];
	and.b32  	%r58896, %r102264, 2147483646;
	or.b32  	%r58897, %r58896, %r58895;
	ld.local.u32 	%r58898, [%rd832];
	shr.u32 	%r58899, %r58897, 1;
	and.b32  	%r58900, %r102264, 1;
	setp.eq.b32 	%p6294, %r58900, 1;
	selp.b32 	%r58901, -1727483681, 0, %p6294;
	xor.b32  	%r58902, %r58901, %r58898;
	xor.b32  	%r58903, %r58902, %r58899;
	st.local.u32 	[%rd831], %r58903;
	mov.b32 	%r102316, 0;
$L__BB3_1833:
	add.s32 	%r102331, %r102316, 1;
	st.local.u32 	[%rd4+2496], %r102331;
	mul.wide.s32 	%rd4768, %r102316, 4;
	add.s64 	%rd4769, %rd4, %rd4768;
	ld.local.u32 	%r58904, [%rd4769];
	shr.u32 	%r58905, %r58904, 11;
	xor.b32  	%r58906, %r58905, %r58904;
	shl.b32 	%r58907, %r58906, 7;
	and.b32  	%r58908, %r58907, -1658038656;
	xor.b32  	%r3925, %r58908, %r58906;
	setp.lt.s32 	%p6295, %r102316, 623;
	@%p6295 bra 	$L__BB3_1839;
	mov.b32 	%r102327, 0;
	mov.u64 	%rd6463, %rd4;
$L__BB3_1835:
	and.b32  	%r58910, %r102264, -2147483648;
	ld.local.u32 	%r58911, [%rd6463+4];
	and.b32  	%r58912, %r58911, 2147483646;
	or.b32  	%r58913, %r58912, %r58910;
	ld.local.u32 	%r58914, [%rd6463+1588];
	shr.u32 	%r58915, %r58913, 1;
	and.b32  	%r58916, %r58911, 1;
	setp.eq.b32 	%p6296, %r58916, 1;
	selp.b32 	%r58917, -1727483681, 0, %p6296;
	xor.b32  	%r58918, %r58917, %r58914;
	xor.b32  	%r58919, %r58918, %r58915;
	st.local.u32 	[%rd6463], %r58919;
	and.b32  	%r58920, %r58911, -2147483648;
	ld.local.u32 	%r58921, [%rd6463+8];
	and.b32  	%r58922, %r58921, 2147483646;
	or.b32  	%r58923, %r58922, %r58920;
	ld.local.u32 	%r58924, [%rd6463+1592];
	shr.u32 	%r58925, %r58923, 1;
	and.b32  	%r58926, %r58921, 1;
	setp.eq.b32 	%p6297, %r58926, 1;
	selp.b32 	%r58927, -1727483681, 0, %p6297;
	xor.b32  	%r58928, %r58927, %r58924;
	xor.b32  	%r58929, %r58928, %r58925;
	st.local.u32 	[%rd6463+4], %r58929;
	and.b32  	%r58930, %r58921, -2147483648;
	ld.local.u32 	%r3928, [%rd6463+12];
	and.b32  	%r58931, %r3928, 2147483646;
	or.b32  	%r58932, %r58931, %r58930;
	ld.local.u32 	%r58933, [%rd6463+1596];
	shr.u32 	%r58934, %r58932, 1;
	and.b32  	%r58935, %r3928, 1;
	setp.eq.b32 	%p6298, %r58935, 1;
	selp.b32 	%r58936, -1727483681, 0, %p6298;
	xor.b32  	%r58937, %r58936, %r58933;
	xor.b32  	%r58938, %r58937, %r58934;
	st.local.u32 	[%rd6463+8], %r58938;
	setp.ne.s32 	%p6299, %r102327, 224;
	@%p6299 bra 	$L__BB3_7209;
	ld.local.u32 	%r102329, [%rd4+908];
	add.s64 	%rd6464, %rd4, 924;
	mov.b32 	%r102328, 0;
$L__BB3_1837:
	and.b32  	%r58949, %r102329, -2147483648;
	ld.local.u32 	%r58950, [%rd6464+-12];
	and.b32  	%r58951, %r58950, 2147483646;
	or.b32  	%r58952, %r58951, %r58949;
	ld.local.u32 	%r58953, [%rd6464+-924];
	shr.u32 	%r58954, %r58952, 1;
	and.b32  	%r58955, %r58950, 1;
	setp.eq.b32 	%p6301, %r58955, 1;
	selp.b32 	%r58956, -1727483681, 0, %p6301;
	xor.b32  	%r58957, %r58956, %r58953;
	xor.b32  	%r58958, %r58957, %r58954;
	st.local.u32 	[%rd6464+-16], %r58958;
	and.b32  	%r58959, %r58950, -2147483648;
	ld.local.u32 	%r58960, [%rd6464+-8];
	and.b32  	%r58961, %r58960, 2147483646;
	or.b32  	%r58962, %r58961, %r58959;
	ld.local.u32 	%r58963, [%rd6464+-920];
	shr.u32 	%r58964, %r58962, 1;
	and.b32  	%r58965, %r58960, 1;
	setp.eq.b32 	%p6302, %r58965, 1;
	selp.b32 	%r58966, -1727483681, 0, %p6302;
	xor.b32  	%r58967, %r58966, %r58963;
	xor.b32  	%r58968, %r58967, %r58964;
	st.local.u32 	[%rd6464+-12], %r58968;
	and.b32  	%r58969, %r58960, -2147483648;
	ld.local.u32 	%r58970, [%rd6464+-4];
	and.b32  	%r58971, %r58970, 2147483646;
	or.b32  	%r58972, %r58971, %r58969;
	ld.local.u32 	%r58973, [%rd6464+-916];
	shr.u32 	%r58974, %r58972, 1;
	and.b32  	%r58975, %r58970, 1;
	setp.eq.b32 	%p6303, %r58975, 1;
	selp.b32 	%r58976, -1727483681, 0, %p6303;
	xor.b32  	%r58977, %r58976, %r58973;
	xor.b32  	%r58978, %r58977, %r58974;
	st.local.u32 	[%rd6464+-8], %r58978;
	and.b32  	%r58979, %r58970, -2147483648;
	ld.local.u32 	%r102329, [%rd6464];
	and.b32  	%r58980, %r102329, 2147483646;
	or.b32  	%r58981, %r58980, %r58979;
	ld.local.u32 	%r58982, [%rd6464+-912];
	shr.u32 	%r58983, %r58981, 1;
	and.b32  	%r58984, %r102329, 1;
	setp.eq.b32 	%p6304, %r58984, 1;
	selp.b32 	%r58985, -1727483681, 0, %p6304;
	xor.b32  	%r58986, %r58985, %r58982;
	xor.b32  	%r58987, %r58986, %r58983;
	st.local.u32 	[%rd6464+-4], %r58987;
	add.s32 	%r102328, %r102328, 4;
	add.s64 	%rd6464, %rd6464, 16;
	setp.ne.s32 	%p6305, %r102328, 396;
	@%p6305 bra 	$L__BB3_1837;
	ld.local.u32 	%r58989, [%rd831];
	and.b32  	%r58990, %r58989, -2147483648;
	ld.local.u32 	%r102264, [%rd833];
	and.b32  	%r58991, %r102264, 2147483646;
	or.b32  	%r58992, %r58991, %r58990;
	ld.local.u32 	%r58993, [%rd832];
	shr.u32 	%r58994, %r58992, 1;
	and.b32  	%r58995, %r102264, 1;
	setp.eq.b32 	%p6306, %r58995, 1;
	selp.b32 	%r58996, -1727483681, 0, %p6306;
	xor.b32  	%r58997, %r58996, %r58993;
	xor.b32  	%r58998, %r58997, %r58994;
	st.local.u32 	[%rd831], %r58998;
	mov.b32 	%r102331, 0;
$L__BB3_1839:
	add.s32 	%r102337, %r102331, 1;
	st.local.u32 	[%rd4+2496], %r102337;
	mul.wide.s32 	%rd4770, %r102331, 4;
	add.s64 	%rd4771, %rd4, %rd4770;
	ld.local.u32 	%r58999, [%rd4771];
	shr.u32 	%r59000, %r58999, 11;
	xor.b32  	%r59001, %r59000, %r58999;
	shl.b32 	%r59002, %r59001, 7;
	and.b32  	%r59003, %r59002, -1658038656;
	xor.b32  	%r3940, %r59003, %r59001;
	setp.lt.s32 	%p6307, %r102331, 623;
	@%p6307 bra 	$L__BB3_1845;
	mov.b32 	%r102333, 0;
	mov.u64 	%rd6465, %rd4;
$L__BB3_1841:
	and.b32  	%r59005, %r102264, -2147483648;
	ld.local.u32 	%r59006, [%rd6465+4];
	and.b32  	%r59007, %r59006, 2147483646;
	or.b32  	%r59008, %r59007, %r59005;
	ld.local.u32 	%r59009, [%rd6465+1588];
	shr.u32 	%r59010, %r59008, 1;
	and.b32  	%r59011, %r59006, 1;
	setp.eq.b32 	%p6308, %r59011, 1;
	selp.b32 	%r59012, -1727483681, 0, %p6308;
	xor.b32  	%r59013, %r59012, %r59009;
	xor.b32  	%r59014, %r59013, %r59010;
	st.local.u32 	[%rd6465], %r59014;
	and.b32  	%r59015, %r59006, -2147483648;
	ld.local.u32 	%r59016, [%rd6465+8];
	and.b32  	%r59017, %r59016, 2147483646;
	or.b32  	%r59018, %r59017, %r59015;
	ld.local.u32 	%r59019, [%rd6465+1592];
	shr.u32 	%r59020, %r59018, 1;
	and.b32  	%r59021, %r59016, 1;
	setp.eq.b32 	%p6309, %r59021, 1;
	selp.b32 	%r59022, -1727483681, 0, %p6309;
	xor.b32  	%r59023, %r59022, %r59019;
	xor.b32  	%r59024, %r59023, %r59020;
	st.local.u32 	[%rd6465+4], %r59024;
	and.b32  	%r59025, %r59016, -2147483648;
	ld.local.u32 	%r3943, [%rd6465+12];
	and.b32  	%r59026, %r3943, 2147483646;
	or.b32  	%r59027, %r59026, %r59025;
	ld.local.u32 	%r59028, [%rd6465+1596];
	shr.u32 	%r59029, %r59027, 1;
	and.b32  	%r59030, %r3943, 1;
	setp.eq.b32 	%p6310, %r59030, 1;
	selp.b32 	%r59031, -1727483681, 0, %p6310;
	xor.b32  	%r59032, %r59031, %r59028;
	xor.b32  	%r59033, %r59032, %r59029;
	st.local.u32 	[%rd6465+8], %r59033;
	setp.ne.s32 	%p6311, %r102333, 224;
	@%p6311 bra 	$L__BB3_7210;
	ld.local.u32 	%r102335, [%rd4+908];
	add.s64 	%rd6466, %rd4, 924;
	mov.b32 	%r102334, 0;
$L__BB3_1843:
	and.b32  	%r59044, %r102335, -2147483648;
	ld.local.u32 	%r59045, [%rd6466+-12];
	and.b32  	%r59046, %r59045, 2147483646;
	or.b32  	%r59047, %r59046, %r59044;
	ld.local.u32 	%r59048, [%rd6466+-924];
	shr.u32 	%r59049, %r59047, 1;
	and.b32  	%r59050, %r59045, 1;
	setp.eq.b32 	%p6313, %r59050, 1;
	selp.b32 	%r59051, -1727483681, 0, %p6313;
	xor.b32  	%r59052, %r59051, %r59048;
	xor.b32  	%r59053, %r59052, %r59049;
	st.local.u32 	[%rd6466+-16], %r59053;
	and.b32  	%r59054, %r59045, -2147483648;
	ld.local.u32 	%r59055, [%rd6466+-8];
	and.b32  	%r59056, %r59055, 2147483646;
	or.b32  	%r59057, %r59056, %r59054;
	ld.local.u32 	%r59058, [%rd6466+-920];
	shr.u32 	%r59059, %r59057, 1;
	and.b32  	%r59060, %r59055, 1;
	setp.eq.b32 	%p6314, %r59060, 1;
	selp.b32 	%r59061, -1727483681, 0, %p6314;
	xor.b32  	%r59062, %r59061, %r59058;
	xor.b32  	%r59063, %r59062, %r59059;
	st.local.u32 	[%rd6466+-12], %r59063;
	and.b32  	%r59064, %r59055, -2147483648;
	ld.local.u32 	%r59065, [%rd6466+-4];
	and.b32  	%r59066, %r59065, 2147483646;
	or.b32  	%r59067, %r59066, %r59064;
	ld.local.u32 	%r59068, [%rd6466+-916];
	shr.u32 	%r59069, %r59067, 1;
	and.b32  	%r59070, %r59065, 1;
	setp.eq.b32 	%p6315, %r59070, 1;
	selp.b32 	%r59071, -1727483681, 0, %p6315;
	xor.b32  	%r59072, %r59071, %r59068;
	xor.b32  	%r59073, %r59072, %r59069;
	st.local.u32 	[%rd6466+-8], %r59073;
	and.b32  	%r59074, %r59065, -2147483648;
	ld.local.u32 	%r102335, [%rd6466];
	and.b32  	%r59075, %r102335, 2147483646;
	or.b32  	%r59076, %r59075, %r59074;
	ld.local.u32 	%r59077, [%rd6466+-912];
	shr.u32 	%r59078, %r59076, 1;
	and.b32  	%r59079, %r102335, 1;
	setp.eq.b32 	%p6316, %r59079, 1;
	selp.b32 	%r59080, -1727483681, 0, %p6316;
	xor.b32  	%r59081, %r59080, %r59077;
	xor.b32  	%r59082, %r59081, %r59078;
	st.local.u32 	[%rd6466+-4], %r59082;
	add.s32 	%r102334, %r102334, 4;
	add.s64 	%rd6466, %rd6466, 16;
	setp.ne.s32 	%p6317, %r102334, 396;
	@%p6317 bra 	$L__BB3_1843;
	ld.local.u32 	%r59084, [%rd831];
	and.b32  	%r59085, %r59084, -2147483648;
	ld.local.u32 	%r102264, [%rd833];
	and.b32  	%r59086, %r102264, 2147483646;
	or.b32  	%r59087, %r59086, %r59085;
	ld.local.u32 	%r59088, [%rd832];
	shr.u32 	%r59089, %r59087, 1;
	and.b32  	%r59090, %r102264, 1;
	setp.eq.b32 	%p6318, %r59090, 1;
	selp.b32 	%r59091, -1727483681, 0, %p6318;
	xor.b32  	%r59092, %r59091, %r59088;
	xor.b32  	%r59093, %r59092, %r59089;
	st.local.u32 	[%rd831], %r59093;
	mov.b32 	%r102337, 0;
$L__BB3_1845:
	add.s32 	%r102343, %r102337, 1;
	st.local.u32 	[%rd4+2496], %r102343;
	mul.wide.s32 	%rd4772, %r102337, 4;
	add.s64 	%rd4773, %rd4, %rd4772;
	ld.local.u32 	%r59094, [%rd4773];
	shr.u32 	%r59095, %r59094, 11;
	xor.b32  	%r59096, %r59095, %r59094;
	shl.b32 	%r59097, %r59096, 7;
	and.b32  	%r59098, %r59097, -1658038656;
	xor.b32  	%r3955, %r59098, %r59096;
	setp.lt.s32 	%p6319, %r102337, 623;
	@%p6319 bra 	$L__BB3_1851;
	mov.b32 	%r102339, 0;
	mov.u64 	%rd6467, %rd4;
$L__BB3_1847:
	and.b32  	%r59100, %r102264, -2147483648;
	ld.local.u32 	%r59101, [%rd6467+4];
	and.b32  	%r59102, %r59101, 2147483646;
	or.b32  	%r59103, %r59102, %r59100;
	ld.local.u32 	%r59104, [%rd6467+1588];
	shr.u32 	%r59105, %r59103, 1;
	and.b32  	%r59106, %r59101, 1;
	setp.eq.b32 	%p6320, %r59106, 1;
	selp.b32 	%r59107, -1727483681, 0, %p6320;
	xor.b32  	%r59108, %r59107, %r59104;
	xor.b32  	%r59109, %r59108, %r59105;
	st.local.u32 	[%rd6467], %r59109;
	and.b32  	%r59110, %r59101, -2147483648;
	ld.local.u32 	%r59111, [%rd6467+8];
	and.b32  	%r59112, %r59111, 2147483646;
	or.b32  	%r59113, %r59112, %r59110;
	ld.local.u32 	%r59114, [%rd6467+1592];
	shr.u32 	%r59115, %r59113, 1;
	and.b32  	%r59116, %r59111, 1;
	setp.eq.b32 	%p6321, %r59116, 1;
	selp.b32 	%r59117, -1727483681, 0, %p6321;
	xor.b32  	%r59118, %r59117, %r59114;
	xor.b32  	%r59119, %r59118, %r59115;
	st.local.u32 	[%rd6467+4], %r59119;
	and.b32  	%r59120, %r59111, -2147483648;
	ld.local.u32 	%r3958, [%rd6467+12];
	and.b32  	%r59121, %r3958, 2147483646;
	or.b32  	%r59122, %r59121, %r59120;
	ld.local.u32 	%r59123, [%rd6467+1596];
	shr.u32 	%r59124, %r59122, 1;
	and.b32  	%r59125, %r3958, 1;
	setp.eq.b32 	%p6322, %r59125, 1;
	selp.b32 	%r59126, -1727483681, 0, %p6322;
	xor.b32  	%r59127, %r59126, %r59123;
	xor.b32  	%r59128, %r59127, %r59124;
	st.local.u32 	[%rd6467+8], %r59128;
	setp.ne.s32 	%p6323, %r102339, 224;
	@%p6323 bra 	$L__BB3_7211;
	ld.local.u32 	%r102341, [%rd4+908];
	add.s64 	%rd6468, %rd4, 924;
	mov.b32 	%r102340, 0;
$L__BB3_1849:
	and.b32  	%r59139, %r102341, -2147483648;
	ld.local.u32 	%r59140, [%rd6468+-12];
	and.b32  	%r59141, %r59140, 2147483646;
	or.b32  	%r59142, %r59141, %r59139;
	ld.local.u32 	%r59143, [%rd6468+-924];
	shr.u32 	%r59144, %r59142, 1;
	and.b32  	%r59145, %r59140, 1;
	setp.eq.b32 	%p6325, %r59145, 1;
	selp.b32 	%r59146, -1727483681, 0, %p6325;
	xor.b32  	%r59147, %r59146, %r59143;
	xor.b32  	%r59148, %r59147, %r59144;
	st.local.u32 	[%rd6468+-16], %r59148;
	and.b32  	%r59149, %r59140, -2147483648;
	ld.local.u32 	%r59150, [%rd6468+-8];
	and.b32  	%r59151, %r59150, 2147483646;
	or.b32  	%r59152, %r59151, %r59149;
	ld.local.u32 	%r59153, [%rd6468+-920];
	shr.u32 	%r59154, %r59152, 1;
	and.b32  	%r59155, %r59150, 1;
	setp.eq.b32 	%p6326, %r59155, 1;
	selp.b32 	%r59156, -1727483681, 0, %p6326;
	xor.b32  	%r59157, %r59156, %r59153;
	xor.b32  	%r59158, %r59157, %r59154;
	st.local.u32 	[%rd6468+-12], %r59158;
	and.b32  	%r59159, %r59150, -2147483648;
	ld.local.u32 	%r59160, [%rd6468+-4];
	and.b32  	%r59161, %r59160, 2147483646;
	or.b32  	%r59162, %r59161, %r59159;
	ld.local.u32 	%r59163, [%rd6468+-916];
	shr.u32 	%r59164, %r59162, 1;
	and.b32  	%r59165, %r59160, 1;
	setp.eq.b32 	%p6327, %r59165, 1;
	selp.b32 	%r59166, -1727483681, 0, %p6327;
	xor.b32  	%r59167, %r59166, %r59163;
	xor.b32  	%r59168, %r59167, %r59164;
	st.local.u32 	[%rd6468+-8], %r59168;
	and.b32  	%r59169, %r59160, -2147483648;
	ld.local.u32 	%r102341, [%rd6468];
	and.b32  	%r59170, %r102341, 2147483646;
	or.b32  	%r59171, %r59170, %r59169;
	ld.local.u32 	%r59172, [%rd6468+-912];
	shr.u32 	%r59173, %r59171, 1;
	and.b32  	%r59174, %r102341, 1;
	setp.eq.b32 	%p6328, %r59174, 1;
	selp.b32 	%r59175, -1727483681, 0, %p6328;
	xor.b32  	%r59176, %r59175, %r59172;
	xor.b32  	%r59177, %r59176, %r59173;
	st.local.u32 	[%rd6468+-4], %r59177;
	add.s32 	%r102340, %r102340, 4;
	add.s64 	%rd6468, %rd6468, 16;
	setp.ne.s32 	%p6329, %r102340, 396;
	@%p6329 bra 	$L__BB3_1849;
	ld.local.u32 	%r59179, [%rd831];
	and.b32  	%r59180, %r59179, -2147483648;
	ld.local.u32 	%r102264, [%rd833];
	and.b32  	%r59181, %r102264, 2147483646;
	or.b32  	%r59182, %r59181, %r59180;
	ld.local.u32 	%r59183, [%rd832];
	shr.u32 	%r59184, %r59182, 1;
	and.b32  	%r59185, %r102264, 1;
	setp.eq.b32 	%p6330, %r59185, 1;
	selp.b32 	%r59186, -1727483681, 0, %p6330;
	xor.b32  	%r59187, %r59186, %r59183;
	xor.b32  	%r59188, %r59187, %r59184;
	st.local.u32 	[%rd831], %r59188;
	mov.b32 	%r102343, 0;
$L__BB3_1851:
	add.s32 	%r102349, %r102343, 1;
	st.local.u32 	[%rd4+2496], %r102349;
	mul.wide.s32 	%rd4774, %r102343, 4;
	add.s64 	%rd4775, %rd4, %rd4774;
	ld.local.u32 	%r59189, [%rd4775];
	shr.u32 	%r59190, %r59189, 11;
	xor.b32  	%r59191, %r59190, %r59189;
	shl.b32 	%r59192, %r59191, 7;
	and.b32  	%r59193, %r59192, -1658038656;
	xor.b32  	%r3970, %r59193, %r59191;
	setp.lt.s32 	%p6331, %r102343, 623;
	@%p6331 bra 	$L__BB3_1857;
	mov.b32 	%r102345, 0;
	mov.u64 	%rd6469, %rd4;
$L__BB3_1853:
	and.b32  	%r59195, %r102264, -2147483648;
	ld.local.u32 	%r59196, [%rd6469+4];
	and.b32  	%r59197, %r59196, 2147483646;
	or.b32  	%r59198, %r59197, %r59195;
	ld.local.u32 	%r59199, [%rd6469+1588];
	shr.u32 	%r59200, %r59198, 1;
	and.b32  	%r59201, %r59196, 1;
	setp.eq.b32 	%p6332, %r59201, 1;
	selp.b32 	%r59202, -1727483681, 0, %p6332;
	xor.b32  	%r59203, %r59202, %r59199;
	xor.b32  	%r59204, %r59203, %r59200;
	st.local.u32 	[%rd6469], %r59204;
	and.b32  	%r59205, %r59196, -2147483648;
	ld.local.u32 	%r59206, [%rd6469+8];
	and.b32  	%r59207, %r59206, 2147483646;
	or.b32  	%r59208, %r59207, %r59205;
	ld.local.u32 	%r59209, [%rd6469+1592];
	shr.u32 	%r59210, %r59208, 1;
	and.b32  	%r59211, %r59206, 1;
	setp.eq.b32 	%p6333, %r59211, 1;
	selp.b32 	%r59212, -1727483681, 0, %p6333;
	xor.b32  	%r59213, %r59212, %r59209;
	xor.b32  	%r59214, %r59213, %r59210;
	st.local.u32 	[%rd6469+4], %r59214;
	and.b32  	%r59215, %r59206, -2147483648;
	ld.local.u32 	%r3973, [%rd6469+12];
	and.b32  	%r59216, %r3973, 2147483646;
	or.b32  	%r59217, %r59216, %r59215;
	ld.local.u32 	%r59218, [%rd6469+1596];
	shr.u32 	%r59219, %r59217, 1;
	and.b32  	%r59220, %r3973, 1;
	setp.eq.b32 	%p6334, %r59220, 1;
	selp.b32 	%r59221, -1727483681, 0, %p6334;
	xor.b32  	%r59222, %r59221, %r59218;
	xor.b32  	%r59223, %r59222, %r59219;
	st.local.u32 	[%rd6469+8], %r59223;
	setp.ne.s32 	%p6335, %r102345, 224;
	@%p6335 bra 	$L__BB3_7212;
	ld.local.u32 	%r102346, [%rd828];
	mov.b32 	%r102347, 227;
$L__BB3_1855:
	mul.wide.u32 	%rd4776, %r102347, 4;
	add.s64 	%rd4777, %rd4, %rd4776;
	and.b32  	%r59234, %r102346, -2147483648;
	ld.local.u32 	%r59235, [%rd4777+4];
	and.b32  	%r59236, %r59235, 2147483646;
	or.b32  	%r59237, %r59236, %r59234;
	ld.local.u32 	%r59238, [%rd4777+-908];
	shr.u32 	%r59239, %r59237, 1;
	and.b32  	%r59240, %r59235, 1;
	setp.eq.b32 	%p6337, %r59240, 1;
	selp.b32 	%r59241, -1727483681, 0, %p6337;
	xor.b32  	%r59242, %r59241, %r59238;
	xor.b32  	%r59243, %r59242, %r59239;
	st.local.u32 	[%rd4777], %r59243;
	and.b32  	%r59244, %r59235, -2147483648;
	ld.local.u32 	%r59245, [%rd4777+8];
	and.b32  	%r59246, %r59245, 2147483646;
	or.b32  	%r59247, %r59246, %r59244;
	ld.local.u32 	%r59248, [%rd4777+-904];
	shr.u32 	%r59249, %r59247, 1;
	and.b32  	%r59250, %r59245, 1;
	setp.eq.b32 	%p6338, %r59250, 1;
	selp.b32 	%r59251, -1727483681, 0, %p6338;
	xor.b32  	%r59252, %r59251, %r59248;
	xor.b32  	%r59253, %r59252, %r59249;
	st.local.u32 	[%rd4777+4], %r59253;
	and.b32  	%r59254, %r59245, -2147483648;
	ld.local.u32 	%r59255, [%rd4777+12];
	and.b32  	%r59256, %r59255, 2147483646;
	or.b32  	%r59257, %r59256, %r59254;
	ld.local.u32 	%r59258, [%rd4777+-900];
	shr.u32 	%r59259, %r59257, 1;
	and.b32  	%r59260, %r59255, 1;
	setp.eq.b32 	%p6339, %r59260, 1;
	selp.b32 	%r59261, -1727483681, 0, %p6339;
	xor.b32  	%r59262, %r59261, %r59258;
	xor.b32  	%r59263, %r59262, %r59259;
	st.local.u32 	[%rd4777+8], %r59263;
	and.b32  	%r59264, %r59255, -2147483648;
	add.s32 	%r102347, %r102347, 4;
	ld.local.u32 	%r102346, [%rd4777+16];
	and.b32  	%r59265, %r102346, 2147483646;
	or.b32  	%r59266, %r59265, %r59264;
	ld.local.u32 	%r59267, [%rd4777+-896];
	shr.u32 	%r59268, %r59266, 1;
	and.b32  	%r59269, %r102346, 1;
	setp.eq.b32 	%p6340, %r59269, 1;
	selp.b32 	%r59270, -1727483681, 0, %p6340;
	xor.b32  	%r59271, %r59270, %r59267;
	xor.b32  	%r59272, %r59271, %r59268;
	st.local.u32 	[%rd4777+12], %r59272;
	setp.ne.s32 	%p6341, %r102347, 623;
	@%p6341 bra 	$L__BB3_1855;
	ld.local.u32 	%r59274, [%rd4+2492];
	and.b32  	%r59275, %r59274, -2147483648;
	ld.local.u32 	%r102264, [%rd4];
	and.b32  	%r59276, %r102264, 2147483646;
	or.b32  	%r59277, %r59276, %r59275;
	ld.local.u32 	%r59278, [%rd4+1584];
	shr.u32 	%r59279, %r59277, 1;
	and.b32  	%r59280, %r102264, 1;
	setp.eq.b32 	%p6342, %r59280, 1;
	selp.b32 	%r59281, -1727483681, 0, %p6342;
	xor.b32  	%r59282, %r59281, %r59278;
	xor.b32  	%r59283, %r59282, %r59279;
	st.local.u32 	[%rd4+2492], %r59283;
	mov.b32 	%r102349, 0;
$L__BB3_1857:
	setp.gt.u32 	%p6344, %r15025, %r15026;
	add.s32 	%r102358, %r102349, 1;
	st.local.u32 	[%rd4+2496], %r102358;
	mul.wide.s32 	%rd4778, %r102349, 4;
	add.s64 	%rd4779, %rd4, %rd4778;
	ld.local.u32 	%r59284, [%rd4779];
	shr.u32 	%r59285, %r59284, 11;
	xor.b32  	%r59286, %r59285, %r59284;
	shl.b32 	%r59287, %r59286, 7;
	and.b32  	%r59288, %r59287, -1658038656;
	xor.b32  	%r59289, %r59288, %r59286;
	shl.b32 	%r59290, %r59289, 15;
	and.b32  	%r59291, %r59290, -402653184;
	xor.b32  	%r59292, %r59291, %r59289;
	shr.u32 	%r59293, %r59292, 27;
	shl.b32 	%r59294, %r3925, 15;
	and.b32  	%r59295, %r59294, -402653184;
	xor.b32  	%r59296, %r59295, %r3925;
	shr.u32 	%r59297, %r59296, 7;
	and.b32  	%r59298, %r59297, 32505856;
	shl.b32 	%r59299, %r3940, 15;
	and.b32  	%r59300, %r59299, -402653184;
	xor.b32  	%r59301, %r59300, %r3940;
	shr.u32 	%r59302, %r59301, 12;
	and.b32  	%r59303, %r59302, 1015808;
	or.b32  	%r59304, %r59303, %r59298;
	shl.b32 	%r59305, %r3955, 15;
	and.b32  	%r59306, %r59305, -402653184;
	xor.b32  	%r59307, %r59306, %r3955;
	shr.u32 	%r59308, %r59307, 17;
	and.b32  	%r59309, %r59308, 31744;
	or.b32  	%r59310, %r59304, %r59309;
	shl.b32 	%r59311, %r3970, 15;
	and.b32  	%r59312, %r59311, -402653184;
	xor.b32  	%r59313, %r59312, %r3970;
	shr.u32 	%r59314, %r59313, 22;
	and.b32  	%r59315, %r59314, 992;
	or.b32  	%r59316, %r59310, %r59315;
	or.b32  	%r102353, %r59316, %r59293;
	mov.pred 	%p11896, 0;
	@%p6344 bra 	$L__BB3_1866;
	mov.pred 	%p11896, 0;
	mov.u32 	%r102352, %r15025;
$L__BB3_1859:
	shl.b32 	%r3991, %r102353, 5;
	setp.lt.s32 	%p6346, %r102358, 624;
	@%p6346 bra 	$L__BB3_1865;
	mov.b32 	%r102355, 0;
$L__BB3_1861:
	mul.wide.u32 	%rd4780, %r102355, 4;
	add.s64 	%rd881, %rd4, %rd4780;
	and.b32  	%r59318, %r102264, -2147483648;
	ld.local.u32 	%r59319, [%rd881+4];
	and.b32  	%r59320, %r59319, 2147483646;
	or.b32  	%r59321, %r59320, %r59318;
	ld.local.u32 	%r59322, [%rd881+1588];
	shr.u32 	%r59323, %r59321, 1;
	and.b32  	%r59324, %r59319, 1;
	setp.eq.b32 	%p6347, %r59324, 1;
	selp.b32 	%r59325, -1727483681, 0, %p6347;
	xor.b32  	%r59326, %r59325, %r59322;
	xor.b32  	%r59327, %r59326, %r59323;
	st.local.u32 	[%rd881], %r59327;
	and.b32  	%r59328, %r59319, -2147483648;
	ld.local.u32 	%r59329, [%rd881+8];
	and.b32  	%r59330, %r59329, 2147483646;
	or.b32  	%r59331, %r59330, %r59328;
	ld.local.u32 	%r59332, [%rd881+1592];
	shr.u32 	%r59333, %r59331, 1;
	and.b32  	%r59334, %r59329, 1;
	setp.eq.b32 	%p6348, %r59334, 1;
	selp.b32 	%r59335, -1727483681, 0, %p6348;
	xor.b32  	%r59336, %r59335, %r59332;
	xor.b32  	%r59337, %r59336, %r59333;
	st.local.u32 	[%rd881+4], %r59337;
	and.b32  	%r59338, %r59329, -2147483648;
	ld.local.u32 	%r3994, [%rd881+12];
	and.b32  	%r59339, %r3994, 2147483646;
	or.b32  	%r59340, %r59339, %r59338;
	ld.local.u32 	%r59341, [%rd881+1596];
	shr.u32 	%r59342, %r59340, 1;
	and.b32  	%r59343, %r3994, 1;
	setp.eq.b32 	%p6349, %r59343, 1;
	selp.b32 	%r59344, -1727483681, 0, %p6349;
	xor.b32  	%r59345, %r59344, %r59341;
	xor.b32  	%r59346, %r59345, %r59342;
	st.local.u32 	[%rd881+8], %r59346;
	setp.ne.s32 	%p6350, %r102355, 224;
	@%p6350 bra 	$L__BB3_7213;
	ld.local.u32 	%r102356, [%rd828];
	mov.b32 	%r102357, 227;
$L__BB3_1863:
	mul.wide.u32 	%rd4781, %r102357, 4;
	add.s64 	%rd4782, %rd4, %rd4781;
	and.b32  	%r59357, %r102356, -2147483648;
	ld.local.u32 	%r59358, [%rd4782+4];
	and.b32  	%r59359, %r59358, 2147483646;
	or.b32  	%r59360, %r59359, %r59357;
	ld.local.u32 	%r59361, [%rd4782+-908];
	shr.u32 	%r59362, %r59360, 1;
	and.b32  	%r59363, %r59358, 1;
	setp.eq.b32 	%p6352, %r59363, 1;
	selp.b32 	%r59364, -1727483681, 0, %p6352;
	xor.b32  	%r59365, %r59364, %r59361;
	xor.b32  	%r59366, %r59365, %r59362;
	st.local.u32 	[%rd4782], %r59366;
	and.b32  	%r59367, %r59358, -2147483648;
	ld.local.u32 	%r59368, [%rd4782+8];
	and.b32  	%r59369, %r59368, 2147483646;
	or.b32  	%r59370, %r59369, %r59367;
	ld.local.u32 	%r59371, [%rd4782+-904];
	shr.u32 	%r59372, %r59370, 1;
	and.b32  	%r59373, %r59368, 1;
	setp.eq.b32 	%p6353, %r59373, 1;
	selp.b32 	%r59374, -1727483681, 0, %p6353;
	xor.b32  	%r59375, %r59374, %r59371;
	xor.b32  	%r59376, %r59375, %r59372;
	st.local.u32 	[%rd4782+4], %r59376;
	and.b32  	%r59377, %r59368, -2147483648;
	ld.local.u32 	%r59378, [%rd4782+12];
	and.b32  	%r59379, %r59378, 2147483646;
	or.b32  	%r59380, %r59379, %r59377;
	ld.local.u32 	%r59381, [%rd4782+-900];
	shr.u32 	%r59382, %r59380, 1;
	and.b32  	%r59383, %r59378, 1;
	setp.eq.b32 	%p6354, %r59383, 1;
	selp.b32 	%r59384, -1727483681, 0, %p6354;
	xor.b32  	%r59385, %r59384, %r59381;
	xor.b32  	%r59386, %r59385, %r59382;
	st.local.u32 	[%rd4782+8], %r59386;
	and.b32  	%r59387, %r59378, -2147483648;
	add.s32 	%r102357, %r102357, 4;
	ld.local.u32 	%r102356, [%rd4782+16];
	and.b32  	%r59388, %r102356, 2147483646;
	or.b32  	%r59389, %r59388, %r59387;
	ld.local.u32 	%r59390, [%rd4782+-896];
	shr.u32 	%r59391, %r59389, 1;
	and.b32  	%r59392, %r102356, 1;
	setp.eq.b32 	%p6355, %r59392, 1;
	selp.b32 	%r59393, -1727483681, 0, %p6355;
	xor.b32  	%r59394, %r59393, %r59390;
	xor.b32  	%r59395, %r59394, %r59391;
	st.local.u32 	[%rd4782+12], %r59395;
	setp.ne.s32 	%p6356, %r102357, 623;
	@%p6356 bra 	$L__BB3_1863;
	ld.local.u32 	%r59397, [%rd4+2492];
	and.b32  	%r59398, %r59397, -2147483648;
	ld.local.u32 	%r102264, [%rd4];
	and.b32  	%r59399, %r102264, 2147483646;
	or.b32  	%r59400, %r59399, %r59398;
	ld.local.u32 	%r59401, [%rd4+1584];
	shr.u32 	%r59402, %r59400, 1;
	and.b32  	%r59403, %r102264, 1;
	setp.eq.b32 	%p6357, %r59403, 1;
	selp.b32 	%r59404, -1727483681, 0, %p6357;
	xor.b32  	%r59405, %r59404, %r59401;
	xor.b32  	%r59406, %r59405, %r59402;
	st.local.u32 	[%rd4+2492], %r59406;
	mov.b32 	%r102358, 0;
$L__BB3_1865:
	add.s32 	%r4005, %r102358, 1;
	st.local.u32 	[%rd4+2496], %r4005;
	mul.wide.s32 	%rd4783, %r102358, 4;
	add.s64 	%rd4784, %rd4, %rd4783;
	ld.local.u32 	%r59407, [%rd4784];
	shr.u32 	%r59408, %r59407, 11;
	xor.b32  	%r59409, %r59408, %r59407;
	shl.b32 	%r59410, %r59409, 7;
	and.b32  	%r59411, %r59410, -1658038656;
	xor.b32  	%r59412, %r59411, %r59409;
	shl.b32 	%r59413, %r59412, 15;
	and.b32  	%r59414, %r59413, -402653184;
	xor.b32  	%r59415, %r59414, %r59412;
	shr.u32 	%r59416, %r59415, 27;
	and.b32  	%r59418, %r3991, 1073741792;
	or.b32  	%r102353, %r59416, %r59418;
	setp.eq.s32 	%p6358, %r102353, %r15022;
	or.pred  	%p11896, %p11896, %p6358;
	add.s32 	%r102352, %r102352, 1;
	setp.le.u32 	%p6359, %r102352, %r15026;
	mov.u32 	%r102358, %r4005;
	@%p6359 bra 	$L__BB3_1859;
$L__BB3_1866:
	and.pred  	%p112, %p11894, %p11896;
	mov.b32 	%r59420, 624;
	st.local.u32 	[%rd4+2496], %r59420;
	st.local.u32 	[%rd4], %r3748;
	mov.b32 	%r102361, 1;
	mov.u32 	%r102360, %r3748;
$L__BB3_1867:
	shr.u32 	%r59421, %r102360, 30;
	xor.b32  	%r59422, %r59421, %r102360;
	mad.lo.s32 	%r59423, %r59422, 1812433253, %r102361;
	mul.wide.u32 	%rd4785, %r102361, 4;
	add.s64 	%rd882, %rd4, %rd4785;
	st.local.u32 	[%rd882], %r59423;
	shr.u32 	%r59424, %r59423, 30;
	xor.b32  	%r59425, %r59424, %r59423;
	mad.lo.s32 	%r59426, %r59425, 1812433253, %r102361;
	add.s32 	%r59427, %r59426, 1;
	st.local.u32 	[%rd882+4], %r59427;
	shr.u32 	%r59428, %r59427, 30;
	xor.b32  	%r59429, %r59428, %r59427;
	mad.lo.s32 	%r59430, %r59429, 1812433253, %r102361;
	add.s32 	%r4010, %r59430, 2;
	st.local.u32 	[%rd882+8], %r4010;
	add.s32 	%r4011, %r102361, 3;
	setp.ne.s32 	%p6360, %r4011, 624;
	@%p6360 bra 	$L__BB3_1977;
	setp.lt.s32 	%p6361, %r15023, -62;
	ld.local.u32 	%r102369, [%rd4+2496];
	mov.u32 	%r102370, %r3748;
	@%p6361 bra 	$L__BB3_1877;
	mov.b32 	%r102364, 0;
	mov.u32 	%r102370, %r3748;
$L__BB3_1870:
	setp.lt.s32 	%p6362, %r102369, 624;
	@%p6362 bra 	$L__BB3_1876;
	mov.b32 	%r102366, 0;
	mov.u64 	%rd6470, %rd4;
$L__BB3_1872:
	and.b32  	%r59435, %r102370, -2147483648;
	ld.local.u32 	%r59436, [%rd6470+4];
	and.b32  	%r59437, %r59436, 2147483646;
	or.b32  	%r59438, %r59437, %r59435;
	ld.local.u32 	%r59439, [%rd6470+1588];
	shr.u32 	%r59440, %r59438, 1;
	and.b32  	%r59441, %r59436, 1;
	setp.eq.b32 	%p6363, %r59441, 1;
	selp.b32 	%r59442, -1727483681, 0, %p6363;
	xor.b32  	%r59443, %r59442, %r59439;
	xor.b32  	%r59444, %r59443, %r59440;
	st.local.u32 	[%rd6470], %r59444;
	and.b32  	%r59445, %r59436, -2147483648;
	ld.local.u32 	%r59446, [%rd6470+8];
	and.b32  	%r59447, %r59446, 2147483646;
	or.b32  	%r59448, %r59447, %r59445;
	ld.local.u32 	%r59449, [%rd6470+1592];
	shr.u32 	%r59450, %r59448, 1;
	and.b32  	%r59451, %r59446, 1;
	setp.eq.b32 	%p6364, %r59451, 1;
	selp.b32 	%r59452, -1727483681, 0, %p6364;
	xor.b32  	%r59453, %r59452, %r59449;
	xor.b32  	%r59454, %r59453, %r59450;
	st.local.u32 	[%rd6470+4], %r59454;
	and.b32  	%r59455, %r59446, -2147483648;
	ld.local.u32 	%r4018, [%rd6470+12];
	and.b32  	%r59456, %r4018, 2147483646;
	or.b32  	%r59457, %r59456, %r59455;
	ld.local.u32 	%r59458, [%rd6470+1596];
	shr.u32 	%r59459, %r59457, 1;
	and.b32  	%r59460, %r4018, 1;
	setp.eq.b32 	%p6365, %r59460, 1;
	selp.b32 	%r59461, -1727483681, 0, %p6365;
	xor.b32  	%r59462, %r59461, %r59458;
	xor.b32  	%r59463, %r59462, %r59459;
	st.local.u32 	[%rd6470+8], %r59463;
	setp.ne.s32 	%p6366, %r102366, 224;
	@%p6366 bra 	$L__BB3_1976;
	ld.local.u32 	%r102367, [%rd828];
	mov.b32 	%r102368, 227;
$L__BB3_1874:
	mul.wide.u32 	%rd4786, %r102368, 4;
	add.s64 	%rd4787, %rd4, %rd4786;
	and.b32  	%r59474, %r102367, -2147483648;
	ld.local.u32 	%r59475, [%rd4787+4];
	and.b32  	%r59476, %r59475, 2147483646;
	or.b32  	%r59477, %r59476, %r59474;
	ld.local.u32 	%r59478, [%rd4787+-908];
	shr.u32 	%r59479, %r59477, 1;
	and.b32  	%r59480, %r59475, 1;
	setp.eq.b32 	%p6368, %r59480, 1;
	selp.b32 	%r59481, -1727483681, 0, %p6368;
	xor.b32  	%r59482, %r59481, %r59478;
	xor.b32  	%r59483, %r59482, %r59479;
	st.local.u32 	[%rd4787], %r59483;
	and.b32  	%r59484, %r59475, -2147483648;
	ld.local.u32 	%r59485, [%rd4787+8];
	and.b32  	%r59486, %r59485, 2147483646;
	or.b32  	%r59487, %r59486, %r59484;
	ld.local.u32 	%r59488, [%rd4787+-904];
	shr.u32 	%r59489, %r59487, 1;
	and.b32  	%r59490, %r59485, 1;
	setp.eq.b32 	%p6369, %r59490, 1;
	selp.b32 	%r59491, -1727483681, 0, %p6369;
	xor.b32  	%r59492, %r59491, %r59488;
	xor.b32  	%r59493, %r59492, %r59489;
	st.local.u32 	[%rd4787+4], %r59493;
	and.b32  	%r59494, %r59485, -2147483648;
	ld.local.u32 	%r59495, [%rd4787+12];
	and.b32  	%r59496, %r59495, 2147483646;
	or.b32  	%r59497, %r59496, %r59494;
	ld.local.u32 	%r59498, [%rd4787+-900];
	shr.u32 	%r59499, %r59497, 1;
	and.b32  	%r59500, %r59495, 1;
	setp.eq.b32 	%p6370, %r59500, 1;
	selp.b32 	%r59501, -1727483681, 0, %p6370;
	xor.b32  	%r59502, %r59501, %r59498;
	xor.b32  	%r59503, %r59502, %r59499;
	st.local.u32 	[%rd4787+8], %r59503;
	and.b32  	%r59504, %r59495, -2147483648;
	add.s32 	%r102368, %r102368, 4;
	ld.local.u32 	%r102367, [%rd4787+16];
	and.b32  	%r59505, %r102367, 2147483646;
	or.b32  	%r59506, %r59505, %r59504;
	ld.local.u32 	%r59507, [%rd4787+-896];
	shr.u32 	%r59508, %r59506, 1;
	and.b32  	%r59509, %r102367, 1;
	setp.eq.b32 	%p6371, %r59509, 1;
	selp.b32 	%r59510, -1727483681, 0, %p6371;
	xor.b32  	%r59511, %r59510, %r59507;
	xor.b32  	%r59512, %r59511, %r59508;
	st.local.u32 	[%rd4787+12], %r59512;
	setp.ne.s32 	%p6372, %r102368, 623;
	@%p6372 bra 	$L__BB3_1874;
	ld.local.u32 	%r59514, [%rd4+2492];
	and.b32  	%r59515, %r59514, -2147483648;
	ld.local.u32 	%r102370, [%rd4];
	and.b32  	%r59516, %r102370, 2147483646;
	or.b32  	%r59517, %r59516, %r59515;
	ld.local.u32 	%r59518, [%rd4+1584];
	shr.u32 	%r59519, %r59517, 1;
	and.b32  	%r59520, %r102370, 1;
	setp.eq.b32 	%p6373, %r59520, 1;
	selp.b32 	%r59521, -1727483681, 0, %p6373;
	xor.b32  	%r59522, %r59521, %r59518;
	xor.b32  	%r59523, %r59522, %r59519;
	st.local.u32 	[%rd4+2492], %r59523;
	mov.b32 	%r102369, 0;
$L__BB3_1876:
	add.s32 	%r102369, %r102369, 1;
	st.local.u32 	[%rd4+2496], %r102369;
	add.s32 	%r4028, %r102364, 1;
	setp.ne.s32 	%p6374, %r102364, %r3763;
	mov.u32 	%r102364, %r4028;
	@%p6374 bra 	$L__BB3_1870;
$L__BB3_1877:
	setp.lt.s32 	%p6375, %r102369, 624;
	@%p6375 bra 	$L__BB3_1883;
	mov.b32 	%r102374, 0;
	mov.u64 	%rd6471, %rd4;
$L__BB3_1879:
	and.b32  	%r59525, %r102370, -2147483648;
	ld.local.u32 	%r59526, [%rd6471+4];
	and.b32  	%r59527, %r59526, 2147483646;
	or.b32  	%r59528, %r59527, %r59525;
	ld.local.u32 	%r59529, [%rd6471+1588];
	shr.u32 	%r59530, %r59528, 1;
	and.b32  	%r59531, %r59526, 1;
	setp.eq.b32 	%p6376, %r59531, 1;
	selp.b32 	%r59532, -1727483681, 0, %p6376;
	xor.b32  	%r59533, %r59532, %r59529;
	xor.b32  	%r59534, %r59533, %r59530;
	st.local.u32 	[%rd6471], %r59534;
	and.b32  	%r59535, %r59526, -2147483648;
	ld.local.u32 	%r59536, [%rd6471+8];
	and.b32  	%r59537, %r59536, 2147483646;
	or.b32  	%r59538, %r59537, %r59535;
	ld.local.u32 	%r59539, [%rd6471+1592];
	shr.u32 	%r59540, %r59538, 1;
	and.b32  	%r59541, %r59536, 1;
	setp.eq.b32 	%p6377, %r59541, 1;
	selp.b32 	%r59542, -1727483681, 0, %p6377;
	xor.b32  	%r59543, %r59542, %r59539;
	xor.b32  	%r59544, %r59543, %r59540;
	st.local.u32 	[%rd6471+4], %r59544;
	and.b32  	%r59545, %r59536, -2147483648;
	ld.local.u32 	%r4033, [%rd6471+12];
	and.b32  	%r59546, %r4033, 2147483646;
	or.b32  	%r59547, %r59546, %r59545;
	ld.local.u32 	%r59548, [%rd6471+1596];
	shr.u32 	%r59549, %r59547, 1;
	and.b32  	%r59550, %r4033, 1;
	setp.eq.b32 	%p6378, %r59550, 1;
	selp.b32 	%r59551, -1727483681, 0, %p6378;
	xor.b32  	%r59552, %r59551, %r59548;
	xor.b32  	%r59553, %r59552, %r59549;
	st.local.u32 	[%rd6471+8], %r59553;
	setp.ne.s32 	%p6379, %r102374, 224;
	@%p6379 bra 	$L__BB3_1975;
	ld.local.u32 	%r102376, [%rd4+908];
	add.s64 	%rd6472, %rd4, 924;
	mov.b32 	%r102375, 0;
$L__BB3_1881:
	and.b32  	%r59564, %r102376, -2147483648;
	ld.local.u32 	%r59565, [%rd6472+-12];
	and.b32  	%r59566, %r59565, 2147483646;
	or.b32  	%r59567, %r59566, %r59564;
	ld.local.u32 	%r59568, [%rd6472+-924];
	shr.u32 	%r59569, %r59567, 1;
	and.b32  	%r59570, %r59565, 1;
	setp.eq.b32 	%p6381, %r59570, 1;
	selp.b32 	%r59571, -1727483681, 0, %p6381;
	xor.b32  	%r59572, %r59571, %r59568;
	xor.b32  	%r59573, %r59572, %r59569;
	st.local.u32 	[%rd6472+-16], %r59573;
	and.b32  	%r59574, %r59565, -2147483648;
	ld.local.u32 	%r59575, [%rd6472+-8];
	and.b32  	%r59576, %r59575, 2147483646;
	or.b32  	%r59577, %r59576, %r59574;
	ld.local.u32 	%r59578, [%rd6472+-920];
	shr.u32 	%r59579, %r59577, 1;
	and.b32  	%r59580, %r59575, 1;
	setp.eq.b32 	%p6382, %r59580, 1;
	selp.b32 	%r59581, -1727483681, 0, %p6382;
	xor.b32  	%r59582, %r59581, %r59578;
	xor.b32  	%r59583, %r59582, %r59579;
	st.local.u32 	[%rd6472+-12], %r59583;
	and.b32  	%r59584, %r59575, -2147483648;
	ld.local.u32 	%r59585, [%rd6472+-4];
	and.b32  	%r59586, %r59585, 2147483646;
	or.b32  	%r59587, %r59586, %r59584;
	ld.local.u32 	%r59588, [%rd6472+-916];
	shr.u32 	%r59589, %r59587, 1;
	and.b32  	%r59590, %r59585, 1;
	setp.eq.b32 	%p6383, %r59590, 1;
	selp.b32 	%r59591, -1727483681, 0, %p6383;
	xor.b32  	%r59592, %r59591, %r59588;
	xor.b32  	%r59593, %r59592, %r59589;
	st.local.u32 	[%rd6472+-8], %r59593;
	and.b32  	%r59594, %r59585, -2147483648;
	ld.local.u32 	%r102376, [%rd6472];
	and.b32  	%r59595, %r102376, 2147483646;
	or.b32  	%r59596, %r59595, %r59594;
	ld.local.u32 	%r59597, [%rd6472+-912];
	shr.u32 	%r59598, %r59596, 1;
	and.b32  	%r59599, %r102376, 1;
	setp.eq.b32 	%p6384, %r59599, 1;
	selp.b32 	%r59600, -1727483681, 0, %p6384;
	xor.b32  	%r59601, %r59600, %r59597;
	xor.b32  	%r59602, %r59601, %r59598;
	st.local.u32 	[%rd6472+-4], %r59602;
	add.s32 	%r102375, %r102375, 4;
	add.s64 	%rd6472, %rd6472, 16;
	setp.ne.s32 	%p6385, %r102375, 396;
	@%p6385 bra 	$L__BB3_1881;
	ld.local.u32 	%r59604, [%rd831];
	and.b32  	%r59605, %r59604, -2147483648;
	ld.local.u32 	%r102370, [%rd833];
	and.b32  	%r59606, %r102370, 2147483646;
	or.b32  	%r59607, %r59606, %r59605;
	ld.local.u32 	%r59608, [%rd832];
	shr.u32 	%r59609, %r59607, 1;
	and.b32  	%r59610, %r102370, 1;
	setp.eq.b32 	%p6386, %r59610, 1;
	selp.b32 	%r59611, -1727483681, 0, %p6386;
	xor.b32  	%r59612, %r59611, %r59608;
	xor.b32  	%r59613, %r59612, %r59609;
	st.local.u32 	[%rd831], %r59613;
	mov.b32 	%r102369, 0;
$L__BB3_1883:
	add.s32 	%r102384, %r102369, 1;
	st.local.u32 	[%rd4+2496], %r102384;
	mul.wide.s32 	%rd4788, %r102369, 4;
	add.s64 	%rd4789, %rd4, %rd4788;
	ld.local.u32 	%r59614, [%rd4789];
	shr.u32 	%r59615, %r59614, 11;
	xor.b32  	%r59616, %r59615, %r59614;
	shl.b32 	%r59617, %r59616, 7;
	and.b32  	%r59618, %r59617, -1658038656;
	xor.b32  	%r4043, %r59618, %r59616;
	setp.lt.s32 	%p6387, %r102369, 623;
	@%p6387 bra 	$L__BB3_1889;
	mov.b32 	%r102380, 0;
	mov.u64 	%rd6473, %rd4;
$L__BB3_1885:
	and.b32  	%r59620, %r102370, -2147483648;
	ld.local.u32 	%r59621, [%rd6473+4];
	and.b32  	%r59622, %r59621, 2147483646;
	or.b32  	%r59623, %r59622, %r59620;
	ld.local.u32 	%r59624, [%rd6473+1588];
	shr.u32 	%r59625, %r59623, 1;
	and.b32  	%r59626, %r59621, 1;
	setp.eq.b32 	%p6388, %r59626, 1;
	selp.b32 	%r59627, -1727483681, 0, %p6388;
	xor.b32  	%r59628, %r59627, %r59624;
	xor.b32  	%r59629, %r59628, %r59625;
	st.local.u32 	[%rd6473], %r59629;
	and.b32  	%r59630, %r59621, -2147483648;
	ld.local.u32 	%r59631, [%rd6473+8];
	and.b32  	%r59632, %r59631, 2147483646;
	or.b32  	%r59633, %r59632, %r59630;
	ld.local.u32 	%r59634, [%rd6473+1592];
	shr.u32 	%r59635, %r59633, 1;
	and.b32  	%r59636, %r59631, 1;
	setp.eq.b32 	%p6389, %r59636, 1;
	selp.b32 	%r59637, -1727483681, 0, %p6389;
	xor.b32  	%r59638, %r59637, %r59634;
	xor.b32  	%r59639, %r59638, %r59635;
	st.local.u32 	[%rd6473+4], %r59639;
	and.b32  	%r59640, %r59631, -2147483648;
	ld.local.u32 	%r4046, [%rd6473+12];
	and.b32  	%r59641, %r4046, 2147483646;
	or.b32  	%r59642, %r59641, %r59640;
	ld.local.u32 	%r59643, [%rd6473+1596];
	shr.u32 	%r59644, %r59642, 1;
	and.b32  	%r59645, %r4046, 1;
	setp.eq.b32 	%p6390, %r59645, 1;
	selp.b32 	%r59646, -1727483681, 0, %p6390;
	xor.b32  	%r59647, %r59646, %r59643;
	xor.b32  	%r59648, %r59647, %r59644;
	st.local.u32 	[%rd6473+8], %r59648;
	setp.ne.s32 	%p6391, %r102380, 224;
	@%p6391 bra 	$L__BB3_1974;
	ld.local.u32 	%r102382, [%rd4+908];
	add.s64 	%rd6474, %rd4, 924;
	mov.b32 	%r102381, 0;
$L__BB3_1887:
	and.b32  	%r59659, %r102382, -2147483648;
	ld.local.u32 	%r59660, [%rd6474+-12];
	and.b32  	%r59661, %r59660, 2147483646;
	or.b32  	%r59662, %r59661, %r59659;
	ld.local.u32 	%r59663, [%rd6474+-924];
	shr.u32 	%r59664, %r59662, 1;
	and.b32  	%r59665, %r59660, 1;
	setp.eq.b32 	%p6393, %r59665, 1;
	selp.b32 	%r59666, -1727483681, 0, %p6393;
	xor.b32  	%r59667, %r59666, %r59663;
	xor.b32  	%r59668, %r59667, %r59664;
	st.local.u32 	[%rd6474+-16], %r59668;
	and.b32  	%r59669, %r59660, -2147483648;
	ld.local.u32 	%r59670, [%rd6474+-8];
	and.b32  	%r59671, %r59670, 2147483646;
	or.b32  	%r59672, %r59671, %r59669;
	ld.local.u32 	%r59673, [%rd6474+-920];
	shr.u32 	%r59674, %r59672, 1;
	and.b32  	%r59675, %r59670, 1;
	setp.eq.b32 	%p6394, %r59675, 1;
	selp.b32 	%r59676, -1727483681, 0, %p6394;
	xor.b32  	%r59677, %r59676, %r59673;
	xor.b32  	%r59678, %r59677, %r59674;
	st.local.u32 	[%rd6474+-12], %r59678;
	and.b32  	%r59679, %r59670, -2147483648;
	ld.local.u32 	%r59680, [%rd6474+-4];
	and.b32  	%r59681, %r59680, 2147483646;
	or.b32  	%r59682, %r59681, %r59679;
	ld.local.u32 	%r59683, [%rd6474+-916];
	shr.u32 	%r59684, %r59682, 1;
	and.b32  	%r59685, %r59680, 1;
	setp.eq.b32 	%p6395, %r59685, 1;
	selp.b32 	%r59686, -1727483681, 0, %p6395;
	xor.b32  	%r59687, %r59686, %r59683;
	xor.b32  	%r59688, %r59687, %r59684;
	st.local.u32 	[%rd6474+-8], %r59688;
	and.b32  	%r59689, %r59680, -2147483648;
	ld.local.u32 	%r102382, [%rd6474];
	and.b32  	%r59690, %r102382, 2147483646;
	or.b32  	%r59691, %r59690, %r59689;
	ld.local.u32 	%r59692, [%rd6474+-912];
	shr.u32 	%r59693, %r59691, 1;
	and.b32  	%r59694, %r102382, 1;
	setp.eq.b32 	%p6396, %r59694, 1;
	selp.b32 	%r59695, -1727483681, 0, %p6396;
	xor.b32  	%r59696, %r59695, %r59692;
	xor.b32  	%r59697, %r59696, %r59693;
	st.local.u32 	[%rd6474+-4], %r59697;
	add.s32 	%r102381, %r102381, 4;
	add.s64 	%rd6474, %rd6474, 16;
	setp.ne.s32 	%p6397, %r102381, 396;
	@%p6397 bra 	$L__BB3_1887;
	ld.local.u32 	%r59699, [%rd831];
	and.b32  	%r59700, %r59699, -2147483648;
	ld.local.u32 	%r102370, [%rd833];
	and.b32  	%r59701, %r102370, 2147483646;
	or.b32  	%r59702, %r59701, %r59700;
	ld.local.u32 	%r59703, [%rd832];
	shr.u32 	%r59704, %r59702, 1;
	and.b32  	%r59705, %r102370, 1;
	setp.eq.b32 	%p6398, %r59705, 1;
	selp.b32 	%r59706, -1727483681, 0, %p6398;
	xor.b32  	%r59707, %r59706, %r59703;
	xor.b32  	%r59708, %r59707, %r59704;
	st.local.u32 	[%rd831], %r59708;
	mov.b32 	%r102384, 0;
$L__BB3_1889:
	add.s32 	%r102390, %r102384, 1;
	st.local.u32 	[%rd4+2496], %r102390;
	mul.wide.s32 	%rd4790, %r102384, 4;
	add.s64 	%rd4791, %rd4, %rd4790;
	ld.local.u32 	%r59709, [%rd4791];
	shr.u32 	%r59710, %r59709, 11;
	xor.b32  	%r59711, %r59710, %r59709;
	shl.b32 	%r59712, %r59711, 7;
	and.b32  	%r59713, %r59712, -1658038656;
	xor.b32  	%r4056, %r59713, %r59711;
	setp.lt.s32 	%p6399, %r102384, 623;
	@%p6399 bra 	$L__BB3_1895;
	mov.b32 	%r102386, 0;
	mov.u64 	%rd6475, %rd4;
$L__BB3_1891:
	and.b32  	%r59715, %r102370, -2147483648;
	ld.local.u32 	%r59716, [%rd6475+4];
	and.b32  	%r59717, %r59716, 2147483646;
	or.b32  	%r59718, %r59717, %r59715;
	ld.local.u32 	%r59719, [%rd6475+1588];
	shr.u32 	%r59720, %r59718, 1;
	and.b32  	%r59721, %r59716, 1;
	setp.eq.b32 	%p6400, %r59721, 1;
	selp.b32 	%r59722, -1727483681, 0, %p6400;
	xor.b32  	%r59723, %r59722, %r59719;
	xor.b32  	%r59724, %r59723, %r59720;
	st.local.u32 	[%rd6475], %r59724;
	and.b32  	%r59725, %r59716, -2147483648;
	ld.local.u32 	%r59726, [%rd6475+8];
	and.b32  	%r59727, %r59726, 2147483646;
	or.b32  	%r59728, %r59727, %r59725;
	ld.local.u32 	%r59729, [%rd6475+1592];
	shr.u32 	%r59730, %r59728, 1;
	and.b32  	%r59731, %r59726, 1;
	setp.eq.b32 	%p6401, %r59731, 1;
	selp.b32 	%r59732, -1727483681, 0, %p6401;
	xor.b32  	%r59733, %r59732, %r59729;
	xor.b32  	%r59734, %r59733, %r59730;
	st.local.u32 	[%rd6475+4], %r59734;
	and.b32  	%r59735, %r59726, -2147483648;
	ld.local.u32 	%r4059, [%rd6475+12];
	and.b32  	%r59736, %r4059, 2147483646;
	or.b32  	%r59737, %r59736, %r59735;
	ld.local.u32 	%r59738, [%rd6475+1596];
	shr.u32 	%r59739, %r59737, 1;
	and.b32  	%r59740, %r4059, 1;
	setp.eq.b32 	%p6402, %r59740, 1;
	selp.b32 	%r59741, -1727483681, 0, %p6402;
	xor.b32  	%r59742, %r59741, %r59738;
	xor.b32  	%r59743, %r59742, %r59739;
	st.local.u32 	[%rd6475+8], %r59743;
	setp.ne.s32 	%p6403, %r102386, 224;
	@%p6403 bra 	$L__BB3_1973;
	ld.local.u32 	%r102388, [%rd4+908];
	add.s64 	%rd6476, %rd4, 924;
	mov.b32 	%r102387, 0;
$L__BB3_1893:
	and.b32  	%r59754, %r102388, -2147483648;
	ld.local.u32 	%r59755, [%rd6476+-12];
	and.b32  	%r59756, %r59755, 2147483646;
	or.b32  	%r59757, %r59756, %r59754;
	ld.local.u32 	%r59758, [%rd6476+-924];
	shr.u32 	%r59759, %r59757, 1;
	and.b32  	%r59760, %r59755, 1;
	setp.eq.b32 	%p6405, %r59760, 1;
	selp.b32 	%r59761, -1727483681, 0, %p6405;
	xor.b32  	%r59762, %r59761, %r59758;
	xor.b32  	%r59763, %r59762, %r59759;
	st.local.u32 	[%rd6476+-16], %r59763;
	and.b32  	%r59764, %r59755, -2147483648;
	ld.local.u32 	%r59765, [%rd6476+-8];
	and.b32  	%r59766, %r59765, 2147483646;
	or.b32  	%r59767, %r59766, %r59764;
	ld.local.u32 	%r59768, [%rd6476+-920];
	shr.u32 	%r59769, %r59767, 1;
	and.b32  	%r59770, %r59765, 1;
	setp.eq.b32 	%p6406, %r59770, 1;
	selp.b32 	%r59771, -1727483681, 0, %p6406;
	xor.b32  	%r59772, %r59771, %r59768;
	xor.b32  	%r59773, %r59772, %r59769;
	st.local.u32 	[%rd6476+-12], %r59773;
	and.b32  	%r59774, %r59765, -2147483648;
	ld.local.u32 	%r59775, [%rd6476+-4];
	and.b32  	%r59776, %r59775, 2147483646;
	or.b32  	%r59777, %r59776, %r59774;
	ld.local.u32 	%r59778, [%rd6476+-916];
	shr.u32 	%r59779, %r59777, 1;
	and.b32  	%r59780, %r59775, 1;
	setp.eq.b32 	%p6407, %r59780, 1;
	selp.b32 	%r59781, -1727483681, 0, %p6407;
	xor.b32  	%r59782, %r59781, %r59778;
	xor.b32  	%r59783, %r59782, %r59779;
	st.local.u32 	[%rd6476+-8], %r59783;
	and.b32  	%r59784, %r59775, -2147483648;
	ld.local.u32 	%r102388, [%rd6476];
	and.b32  	%r59785, %r102388, 2147483646;
	or.b32  	%r59786, %r59785, %r59784;
	ld.local.u32 	%r59787, [%rd6476+-912];
	shr.u32 	%r59788, %r59786, 1;
	and.b32  	%r59789, %r102388, 1;
	setp.eq.b32 	%p6408, %r59789, 1;
	selp.b32 	%r59790, -1727483681, 0, %p6408;
	xor.b32  	%r59791, %r59790, %r59787;
	xor.b32  	%r59792, %r59791, %r59788;
	st.local.u32 	[%rd6476+-4], %r59792;
	add.s32 	%r102387, %r102387, 4;
	add.s64 	%rd6476, %rd6476, 16;
	setp.ne.s32 	%p6409, %r102387, 396;
	@%p6409 bra 	$L__BB3_1893;
	ld.local.u32 	%r59794, [%rd831];
	and.b32  	%r59795, %r59794, -2147483648;
	ld.local.u32 	%r102370, [%rd833];
	and.b32  	%r59796, %r102370, 2147483646;
	or.b32  	%r59797, %r59796, %r59795;
	ld.local.u32 	%r59798, [%rd832];
	shr.u32 	%r59799, %r59797, 1;
	and.b32  	%r59800, %r102370, 1;
	setp.eq.b32 	%p6410, %r59800, 1;
	selp.b32 	%r59801, -1727483681, 0, %p6410;
	xor.b32  	%r59802, %r59801, %r59798;
	xor.b32  	%r59803, %r59802, %r59799;
	st.local.u32 	[%rd831], %r59803;
	mov.b32 	%r102390, 0;
$L__BB3_1895:
	add.s32 	%r102396, %r102390, 1;
	st.local.u32 	[%rd4+2496], %r102396;
	mul.wide.s32 	%rd4792, %r102390, 4;
	add.s64 	%rd4793, %rd4, %rd4792;
	ld.local.u32 	%r59804, [%rd4793];
	shr.u32 	%r59805, %r59804, 11;
	xor.b32  	%r59806, %r59805, %r59804;
	shl.b32 	%r59807, %r59806, 7;
	and.b32  	%r59808, %r59807, -1658038656;
	xor.b32  	%r4069, %r59808, %r59806;
	setp.lt.s32 	%p6411, %r102390, 623;
	@%p6411 bra 	$L__BB3_1901;
	mov.b32 	%r102392, 0;
	mov.u64 	%rd6477, %rd4;
$L__BB3_1897:
	and.b32  	%r59810, %r102370, -2147483648;
	ld.local.u32 	%r59811, [%rd6477+4];
	and.b32  	%r59812, %r59811, 2147483646;
	or.b32  	%r59813, %r59812, %r59810;
	ld.local.u32 	%r59814, [%rd6477+1588];
	shr.u32 	%r59815, %r59813, 1;
	and.b32  	%r59816, %r59811, 1;
	setp.eq.b32 	%p6412, %r59816, 1;
	selp.b32 	%r59817, -1727483681, 0, %p6412;
	xor.b32  	%r59818, %r59817, %r59814;
	xor.b32  	%r59819, %r59818, %r59815;
	st.local.u32 	[%rd6477], %r59819;
	and.b32  	%r59820, %r59811, -2147483648;
	ld.local.u32 	%r59821, [%rd6477+8];
	and.b32  	%r59822, %r59821, 2147483646;
	or.b32  	%r59823, %r59822, %r59820;
	ld.local.u32 	%r59824, [%rd6477+1592];
	shr.u32 	%r59825, %r59823, 1;
	and.b32  	%r59826, %r59821, 1;
	setp.eq.b32 	%p6413, %r59826, 1;
	selp.b32 	%r59827, -1727483681, 0, %p6413;
	xor.b32  	%r59828, %r59827, %r59824;
	xor.b32  	%r59829, %r59828, %r59825;
	st.local.u32 	[%rd6477+4], %r59829;
	and.b32  	%r59830, %r59821, -2147483648;
	ld.local.u32 	%r4072, [%rd6477+12];
	and.b32  	%r59831, %r4072, 2147483646;
	or.b32  	%r59832, %r59831, %r59830;
	ld.local.u32 	%r59833, [%rd6477+1596];
	shr.u32 	%r59834, %r59832, 1;
	and.b32  	%r59835, %r4072, 1;
	setp.eq.b32 	%p6414, %r59835, 1;
	selp.b32 	%r59836, -1727483681, 0, %p6414;
	xor.b32  	%r59837, %r59836, %r59833;
	xor.b32  	%r59838, %r59837, %r59834;
	st.local.u32 	[%rd6477+8], %r59838;
	setp.ne.s32 	%p6415, %r102392, 224;
	@%p6415 bra 	$L__BB3_1972;
	ld.local.u32 	%r102394, [%rd4+908];
	add.s64 	%rd6478, %rd4, 924;
	mov.b32 	%r102393, 0;
$L__BB3_1899:
	and.b32  	%r59849, %r102394, -2147483648;
	ld.local.u32 	%r59850, [%rd6478+-12];
	and.b32  	%r59851, %r59850, 2147483646;
	or.b32  	%r59852, %r59851, %r59849;
	ld.local.u32 	%r59853, [%rd6478+-924];
	shr.u32 	%r59854, %r59852, 1;
	and.b32  	%r59855, %r59850, 1;
	setp.eq.b32 	%p6417, %r59855, 1;
	selp.b32 	%r59856, -1727483681, 0, %p6417;
	xor.b32  	%r59857, %r59856, %r59853;
	xor.b32  	%r59858, %r59857, %r59854;
	st.local.u32 	[%rd6478+-16], %r59858;
	and.b32  	%r59859, %r59850, -2147483648;
	ld.local.u32 	%r59860, [%rd6478+-8];
	and.b32  	%r59861, %r59860, 2147483646;
	or.b32  	%r59862, %r59861, %r59859;
	ld.local.u32 	%r59863, [%rd6478+-920];
	shr.u32 	%r59864, %r59862, 1;
	and.b32  	%r59865, %r59860, 1;
	setp.eq.b32 	%p6418, %r59865, 1;
	selp.b32 	%r59866, -1727483681, 0, %p6418;
	xor.b32  	%r59867, %r59866, %r59863;
	xor.b32  	%r59868, %r59867, %r59864;
	st.local.u32 	[%rd6478+-12], %r59868;
	and.b32  	%r59869, %r59860, -2147483648;
	ld.local.u32 	%r59870, [%rd6478+-4];
	and.b32  	%r59871, %r59870, 2147483646;
	or.b32  	%r59872, %r59871, %r59869;
	ld.local.u32 	%r59873, [%rd6478+-916];
	shr.u32 	%r59874, %r59872, 1;
	and.b32  	%r59875, %r59870, 1;
	setp.eq.b32 	%p6419, %r59875, 1;
	selp.b32 	%r59876, -1727483681, 0, %p6419;
	xor.b32  	%r59877, %r59876, %r59873;
	xor.b32  	%r59878, %r59877, %r59874;
	st.local.u32 	[%rd6478+-8], %r59878;
	and.b32  	%r59879, %r59870, -2147483648;
	ld.local.u32 	%r102394, [%rd6478];
	and.b32  	%r59880, %r102394, 2147483646;
	or.b32  	%r59881, %r59880, %r59879;
	ld.local.u32 	%r59882, [%rd6478+-912];
	shr.u32 	%r59883, %r59881, 1;
	and.b32  	%r59884, %r102394, 1;
	setp.eq.b32 	%p6420, %r59884, 1;
	selp.b32 	%r59885, -1727483681, 0, %p6420;
	xor.b32  	%r59886, %r59885, %r59882;
	xor.b32  	%r59887, %r59886, %r59883;
	st.local.u32 	[%rd6478+-4], %r59887;
	add.s32 	%r102393, %r102393, 4;
	add.s64 	%rd6478, %rd6478, 16;
	setp.ne.s32 	%p6421, %r102393, 396;
	@%p6421 bra 	$L__BB3_1899;
	ld.local.u32 	%r59889, [%rd831];
	and.b32  	%r59890, %r59889, -2147483648;
	ld.local.u32 	%r102370, [%rd833];
	and.b32  	%r59891, %r102370, 2147483646;
	or.b32  	%r59892, %r59891, %r59890;
	ld.local.u32 	%r59893, [%rd832];
	shr.u32 	%r59894, %r59892, 1;
	and.b32  	%r59895, %r102370, 1;
	setp.eq.b32 	%p6422, %r59895, 1;
	selp.b32 	%r59896, -1727483681, 0, %p6422;
	xor.b32  	%r59897, %r59896, %r59893;
	xor.b32  	%r59898, %r59897, %r59894;
	st.local.u32 	[%rd831], %r59898;
	mov.b32 	%r102396, 0;
$L__BB3_1901:
	add.s32 	%r102402, %r102396, 1;
	st.local.u32 	[%rd4+2496], %r102402;
	mul.wide.s32 	%rd4794, %r102396, 4;
	add.s64 	%rd4795, %rd4, %rd4794;
	ld.local.u32 	%r59899, [%rd4795];
	shr.u32 	%r59900, %r59899, 11;
	xor.b32  	%r59901, %r59900, %r59899;
	shl.b32 	%r59902, %r59901, 7;
	and.b32  	%r59903, %r59902, -1658038656;
	xor.b32  	%r4082, %r59903, %r59901;
	setp.lt.s32 	%p6423, %r102396, 623;
	@%p6423 bra 	$L__BB3_1907;
	mov.b32 	%r102398, 0;
	mov.u64 	%rd6479, %rd4;
$L__BB3_1903:
	and.b32  	%r59905, %r102370, -2147483648;
	ld.local.u32 	%r59906, [%rd6479+4];
	and.b32  	%r59907, %r59906, 2147483646;
	or.b32  	%r59908, %r59907, %r59905;
	ld.local.u32 	%r59909, [%rd6479+1588];
	shr.u32 	%r59910, %r59908, 1;
	and.b32  	%r59911, %r59906, 1;
	setp.eq.b32 	%p6424, %r59911, 1;
	selp.b32 	%r59912, -1727483681, 0, %p6424;
	xor.b32  	%r59913, %r59912, %r59909;
	xor.b32  	%r59914, %r59913, %r59910;
	st.local.u32 	[%rd6479], %r59914;
	and.b32  	%r59915, %r59906, -2147483648;
	ld.local.u32 	%r59916, [%rd6479+8];
	and.b32  	%r59917, %r59916, 2147483646;
	or.b32  	%r59918, %r59917, %r59915;
	ld.local.u32 	%r59919, [%rd6479+1592];
	shr.u32 	%r59920, %r59918, 1;
	and.b32  	%r59921, %r59916, 1;
	setp.eq.b32 	%p6425, %r59921, 1;
	selp.b32 	%r59922, -1727483681, 0, %p6425;
	xor.b32  	%r59923, %r59922, %r59919;
	xor.b32  	%r59924, %r59923, %r59920;
	st.local.u32 	[%rd6479+4], %r59924;
	and.b32  	%r59925, %r59916, -2147483648;
	ld.local.u32 	%r4085, [%rd6479+12];
	and.b32  	%r59926, %r4085, 2147483646;
	or.b32  	%r59927, %r59926, %r59925;
	ld.local.u32 	%r59928, [%rd6479+1596];
	shr.u32 	%r59929, %r59927, 1;
	and.b32  	%r59930, %r4085, 1;
	setp.eq.b32 	%p6426, %r59930, 1;
	selp.b32 	%r59931, -1727483681, 0, %p6426;
	xor.b32  	%r59932, %r59931, %r59928;
	xor.b32  	%r59933, %r59932, %r59929;
	st.local.u32 	[%rd6479+8], %r59933;
	setp.ne.s32 	%p6427, %r102398, 224;
	@%p6427 bra 	$L__BB3_1971;
	ld.local.u32 	%r102399, [%rd828];
	mov.b32 	%r102400, 227;
$L__BB3_1905:
	mul.wide.u32 	%rd4796, %r102400, 4;
	add.s64 	%rd4797, %rd4, %rd4796;
	and.b32  	%r59944, %r102399, -2147483648;
	ld.local.u32 	%r59945, [%rd4797+4];
	and.b32  	%r59946, %r59945, 2147483646;
	or.b32  	%r59947, %r59946, %r59944;
	ld.local.u32 	%r59948, [%rd4797+-908];
	shr.u32 	%r59949, %r59947, 1;
	and.b32  	%r59950, %r59945, 1;
	setp.eq.b32 	%p6429, %r59950, 1;
	selp.b32 	%r59951, -1727483681, 0, %p6429;
	xor.b32  	%r59952, %r59951, %r59948;
	xor.b32  	%r59953, %r59952, %r59949;
	st.local.u32 	[%rd4797], %r59953;
	and.b32  	%r59954, %r59945, -2147483648;
	ld.local.u32 	%r59955, [%rd4797+8];
	and.b32  	%r59956, %r59955, 2147483646;
	or.b32  	%r59957, %r59956, %r59954;
	ld.local.u32 	%r59958, [%rd4797+-904];
	shr.u32 	%r59959, %r59957, 1;
	and.b32  	%r59960, %r59955, 1;
	setp.eq.b32 	%p6430, %r59960, 1;
	selp.b32 	%r59961, -1727483681, 0, %p6430;
	xor.b32  	%r59962, %r59961, %r59958;
	xor.b32  	%r59963, %r59962, %r59959;
	st.local.u32 	[%rd4797+4], %r59963;
	and.b32  	%r59964, %r59955, -2147483648;
	ld.local.u32 	%r59965, [%rd4797+12];
	and.b32  	%r59966, %r59965, 2147483646;
	or.b32  	%r59967, %r59966, %r59964;
	ld.local.u32 	%r59968, [%rd4797+-900];
	shr.u32 	%r59969, %r59967, 1;
	and.b32  	%r59970, %r59965, 1;
	setp.eq.b32 	%p6431, %r59970, 1;
	selp.b32 	%r59971, -1727483681, 0, %p6431;
	xor.b32  	%r59972, %r59971, %r59968;
	xor.b32  	%r59973, %r59972, %r59969;
	st.local.u32 	[%rd4797+8], %r59973;
	and.b32  	%r59974, %r59965, -2147483648;
	add.s32 	%r102400, %r102400, 4;
	ld.local.u32 	%r102399, [%rd4797+16];
	and.b32  	%r59975, %r102399, 2147483646;
	or.b32  	%r59976, %r59975, %r59974;
	ld.local.u32 	%r59977, [%rd4797+-896];
	shr.u32 	%r59978, %r59976, 1;
	and.b32  	%r59979, %r102399, 1;
	setp.eq.b32 	%p6432, %r59979, 1;
	selp.b32 	%r59980, -1727483681, 0, %p6432;
	xor.b32  	%r59981, %r59980, %r59977;
	xor.b32  	%r59982, %r59981, %r59978;
	st.local.u32 	[%rd4797+12], %r59982;
	setp.ne.s32 	%p6433, %r102400, 623;
	@%p6433 bra 	$L__BB3_1905;
	ld.local.u32 	%r59984, [%rd4+2492];
	and.b32  	%r59985, %r59984, -2147483648;
	ld.local.u32 	%r102370, [%rd4];
	and.b32  	%r59986, %r102370, 2147483646;
	or.b32  	%r59987, %r59986, %r59985;
	ld.local.u32 	%r59988, [%rd4+1584];
	shr.u32 	%r59989, %r59987, 1;
	and.b32  	%r59990, %r102370, 1;
	setp.eq.b32 	%p6434, %r59990, 1;
	selp.b32 	%r59991, -1727483681, 0, %p6434;
	xor.b32  	%r59992, %r59991, %r59988;
	xor.b32  	%r59993, %r59992, %r59989;
	st.local.u32 	[%rd4+2492], %r59993;
	mov.b32 	%r102402, 0;
$L__BB3_1907:
	setp.gt.u32 	%p6436, %r15023, %r15024;
	add.s32 	%r102422, %r102402, 1;
	st.local.u32 	[%rd4+2496], %r102422;
	mul.wide.s32 	%rd4798, %r102402, 4;
	add.s64 	%rd4799, %rd4, %rd4798;
	ld.local.u32 	%r59994, [%rd4799];
	shr.u32 	%r59995, %r59994, 11;
	xor.b32  	%r59996, %r59995, %r59994;
	shl.b32 	%r59997, %r59996, 7;
	and.b32  	%r59998, %r59997, -1658038656;
	xor.b32  	%r59999, %r59998, %r59996;
	shl.b32 	%r60000, %r59999, 15;
	and.b32  	%r60001, %r60000, -402653184;
	xor.b32  	%r60002, %r60001, %r59999;
	shr.u32 	%r60003, %r60002, 27;
	shl.b32 	%r60004, %r4043, 15;
	and.b32  	%r60005, %r60004, -402653184;
	xor.b32  	%r60006, %r60005, %r4043;
	shr.u32 	%r60007, %r60006, 7;
	and.b32  	%r60008, %r60007, 32505856;
	shl.b32 	%r60009, %r4056, 15;
	and.b32  	%r60010, %r60009, -402653184;
	xor.b32  	%r60011, %r60010, %r4056;
	shr.u32 	%r60012, %r60011, 12;
	and.b32  	%r60013, %r60012, 1015808;
	or.b32  	%r60014, %r60013, %r60008;
	shl.b32 	%r60015, %r4069, 15;
	and.b32  	%r60016, %r60015, -402653184;
	xor.b32  	%r60017, %r60016, %r4069;
	shr.u32 	%r60018, %r60017, 17;
	and.b32  	%r60019, %r60018, 31744;
	or.b32  	%r60020, %r60014, %r60019;
	shl.b32 	%r60021, %r4082, 15;
	and.b32  	%r60022, %r60021, -402653184;
	xor.b32  	%r60023, %r60022, %r4082;
	shr.u32 	%r60024, %r60023, 22;
	and.b32  	%r60025, %r60024, 992;
	or.b32  	%r60026, %r60020, %r60025;
	or.b32  	%r102406, %r60026, %r60003;
	mov.pred 	%p11897, 0;
	@%p6436 bra 	$L__BB3_1916;
	mov.pred 	%p11897, 0;
	mov.u32 	%r102411, %r102422;
	mov.u32 	%r102405, %r15023;
$L__BB3_1909:
	shl.b32 	%r4102, %r102406, 5;
	setp.lt.s32 	%p6438, %r102411, 624;
	@%p6438 bra 	$L__BB3_1915;
	mov.b32 	%r102408, 0;
$L__BB3_1911:
	mul.wide.u32 	%rd4800, %r102408, 4;
	add.s64 	%rd901, %rd4, %rd4800;
	and.b32  	%r60028, %r102370, -2147483648;
	ld.local.u32 	%r60029, [%rd901+4];
	and.b32  	%r60030, %r60029, 2147483646;
	or.b32  	%r60031, %r60030, %r60028;
	ld.local.u32 	%r60032, [%rd901+1588];
	shr.u32 	%r60033, %r60031, 1;
	and.b32  	%r60034, %r60029, 1;
	setp.eq.b32 	%p6439, %r60034, 1;
	selp.b32 	%r60035, -1727483681, 0, %p6439;
	xor.b32  	%r60036, %r60035, %r60032;
	xor.b32  	%r60037, %r60036, %r60033;
	st.local.u32 	[%rd901], %r60037;
	and.b32  	%r60038, %r60029, -2147483648;
	ld.local.u32 	%r60039, [%rd901+8];
	and.b32  	%r60040, %r60039, 2147483646;
	or.b32  	%r60041, %r60040, %r60038;
	ld.local.u32 	%r60042, [%rd901+1592];
	shr.u32 	%r60043, %r60041, 1;
	and.b32  	%r60044, %r60039, 1;
	setp.eq.b32 	%p6440, %r60044, 1;
	selp.b32 	%r60045, -1727483681, 0, %p6440;
	xor.b32  	%r60046, %r60045, %r60042;
	xor.b32  	%r60047, %r60046, %r60043;
	st.local.u32 	[%rd901+4], %r60047;
	and.b32  	%r60048, %r60039, -2147483648;
	ld.local.u32 	%r4105, [%rd901+12];
	and.b32  	%r60049, %r4105, 2147483646;
	or.b32  	%r60050, %r60049, %r60048;
	ld.local.u32 	%r60051, [%rd901+1596];
	shr.u32 	%r60052, %r60050, 1;
	and.b32  	%r60053, %r4105, 1;
	setp.eq.b32 	%p6441, %r60053, 1;
	selp.b32 	%r60054, -1727483681, 0, %p6441;
	xor.b32  	%r60055, %r60054, %r60051;
	xor.b32  	%r60056, %r60055, %r60052;
	st.local.u32 	[%rd901+8], %r60056;
	setp.ne.s32 	%p6442, %r102408, 224;
	@%p6442 bra 	$L__BB3_7214;
	ld.local.u32 	%r102409, [%rd828];
	mov.b32 	%r102410, 227;
$L__BB3_1913:
	mul.wide.u32 	%rd4801, %r102410, 4;
	add.s64 	%rd4802, %rd4, %rd4801;
	and.b32  	%r60067, %r102409, -2147483648;
	ld.local.u32 	%r60068, [%rd4802+4];
	and.b32  	%r60069, %r60068, 2147483646;
	or.b32  	%r60070, %r60069, %r60067;
	ld.local.u32 	%r60071, [%rd4802+-908];
	shr.u32 	%r60072, %r60070, 1;
	and.b32  	%r60073, %r60068, 1;
	setp.eq.b32 	%p6444, %r60073, 1;
	selp.b32 	%r60074, -1727483681, 0, %p6444;
	xor.b32  	%r60075, %r60074, %r60071;
	xor.b32  	%r60076, %r60075, %r60072;
	st.local.u32 	[%rd4802], %r60076;
	and.b32  	%r60077, %r60068, -2147483648;
	ld.local.u32 	%r60078, [%rd4802+8];
	and.b32  	%r60079, %r60078, 2147483646;
	or.b32  	%r60080, %r60079, %r60077;
	ld.local.u32 	%r60081, [%rd4802+-904];
	shr.u32 	%r60082, %r60080, 1;
	and.b32  	%r60083, %r60078, 1;
	setp.eq.b32 	%p6445, %r60083, 1;
	selp.b32 	%r60084, -1727483681, 0, %p6445;
	xor.b32  	%r60085, %r60084, %r60081;
	xor.b32  	%r60086, %r60085, %r60082;
	st.local.u32 	[%rd4802+4], %r60086;
	and.b32  	%r60087, %r60078, -2147483648;
	ld.local.u32 	%r60088, [%rd4802+12];
	and.b32  	%r60089, %r60088, 2147483646;
	or.b32  	%r60090, %r60089, %r60087;
	ld.local.u32 	%r60091, [%rd4802+-900];
	shr.u32 	%r60092, %r60090, 1;
	and.b32  	%r60093, %r60088, 1;
	setp.eq.b32 	%p6446, %r60093, 1;
	selp.b32 	%r60094, -1727483681, 0, %p6446;
	xor.b32  	%r60095, %r60094, %r60091;
	xor.b32  	%r60096, %r60095, %r60092;
	st.local.u32 	[%rd4802+8], %r60096;
	and.b32  	%r60097, %r60088, -2147483648;
	add.s32 	%r102410, %r102410, 4;
	ld.local.u32 	%r102409, [%rd4802+16];
	and.b32  	%r60098, %r102409, 2147483646;
	or.b32  	%r60099, %r60098, %r60097;
	ld.local.u32 	%r60100, [%rd4802+-896];
	shr.u32 	%r60101, %r60099, 1;
	and.b32  	%r60102, %r102409, 1;
	setp.eq.b32 	%p6447, %r60102, 1;
	selp.b32 	%r60103, -1727483681, 0, %p6447;
	xor.b32  	%r60104, %r60103, %r60100;
	xor.b32  	%r60105, %r60104, %r60101;
	st.local.u32 	[%rd4802+12], %r60105;
	setp.ne.s32 	%p6448, %r102410, 623;
	@%p6448 bra 	$L__BB3_1913;
	ld.local.u32 	%r60107, [%rd4+2492];
	and.b32  	%r60108, %r60107, -2147483648;
	ld.local.u32 	%r102370, [%rd4];
	and.b32  	%r60109, %r102370, 2147483646;
	or.b32  	%r60110, %r60109, %r60108;
	ld.local.u32 	%r60111, [%rd4+1584];
	shr.u32 	%r60112, %r60110, 1;
	and.b32  	%r60113, %r102370, 1;
	setp.eq.b32 	%p6449, %r60113, 1;
	selp.b32 	%r60114, -1727483681, 0, %p6449;
	xor.b32  	%r60115, %r60114, %r60111;
	xor.b32  	%r60116, %r60115, %r60112;
	st.local.u32 	[%rd4+2492], %r60116;
	mov.b32 	%r102411, 0;
$L__BB3_1915:
	add.s32 	%r102422, %r102411, 1;
	st.local.u32 	[%rd4+2496], %r102422;
	mul.wide.s32 	%rd4803, %r102411, 4;
	add.s64 	%rd4804, %rd4, %rd4803;
	ld.local.u32 	%r60117, [%rd4804];
	shr.u32 	%r60118, %r60117, 11;
	xor.b32  	%r60119, %r60118, %r60117;
	shl.b32 	%r60120, %r60119, 7;
	and.b32  	%r60121, %r60120, -1658038656;
	xor.b32  	%r60122, %r60121, %r60119;
	shl.b32 	%r60123, %r60122, 15;
	and.b32  	%r60124, %r60123, -402653184;
	xor.b32  	%r60125, %r60124, %r60122;
	shr.u32 	%r60126, %r60125, 27;
	and.b32  	%r60128, %r4102, 1073741792;
	or.b32  	%r102406, %r60126, %r60128;
	setp.eq.s32 	%p6450, %r102406, %r15021;
	or.pred  	%p11897, %p11897, %p6450;
	add.s32 	%r102405, %r102405, 1;
	setp.gt.u32 	%p6451, %r102405, %r15024;
	mov.u32 	%r102411, %r102422;
	@%p6451 bra 	$L__BB3_1916;
	bra.uni 	$L__BB3_1909;
$L__BB3_1916:
	setp.lt.s32 	%p6452, %r3762, 1;
	@%p6452 bra 	$L__BB3_1925;
	mov.b32 	%r102417, 0;
$L__BB3_1918:
	setp.lt.s32 	%p6453, %r102422, 624;
	@%p6453 bra 	$L__BB3_1924;
	mov.b32 	%r102419, 0;
	mov.u64 	%rd6480, %rd4;
$L__BB3_1920:
	and.b32  	%r60131, %r102370, -2147483648;
	ld.local.u32 	%r60132, [%rd6480+4];
	and.b32  	%r60133, %r60132, 2147483646;
	or.b32  	%r60134, %r60133, %r60131;
	ld.local.u32 	%r60135, [%rd6480+1588];
	shr.u32 	%r60136, %r60134, 1;
	and.b32  	%r60137, %r60132, 1;
	setp.eq.b32 	%p6454, %r60137, 1;
	selp.b32 	%r60138, -1727483681, 0, %p6454;
	xor.b32  	%r60139, %r60138, %r60135;
	xor.b32  	%r60140, %r60139, %r60136;
	st.local.u32 	[%rd6480], %r60140;
	and.b32  	%r60141, %r60132, -2147483648;
	ld.local.u32 	%r60142, [%rd6480+8];
	and.b32  	%r60143, %r60142, 2147483646;
	or.b32  	%r60144, %r60143, %r60141;
	ld.local.u32 	%r60145, [%rd6480+1592];
	shr.u32 	%r60146, %r60144, 1;
	and.b32  	%r60147, %r60142, 1;
	setp.eq.b32 	%p6455, %r60147, 1;
	selp.b32 	%r60148, -1727483681, 0, %p6455;
	xor.b32  	%r60149, %r60148, %r60145;
	xor.b32  	%r60150, %r60149, %r60146;
	st.local.u32 	[%rd6480+4], %r60150;
	and.b32  	%r60151, %r60142, -2147483648;
	ld.local.u32 	%r4126, [%rd6480+12];
	and.b32  	%r60152, %r4126, 2147483646;
	or.b32  	%r60153, %r60152, %r60151;
	ld.local.u32 	%r60154, [%rd6480+1596];
	shr.u32 	%r60155, %r60153, 1;
	and.b32  	%r60156, %r4126, 1;
	setp.eq.b32 	%p6456, %r60156, 1;
	selp.b32 	%r60157, -1727483681, 0, %p6456;
	xor.b32  	%r60158, %r60157, %r60154;
	xor.b32  	%r60159, %r60158, %r60155;
	st.local.u32 	[%rd6480+8], %r60159;
	setp.ne.s32 	%p6457, %r102419, 224;
	@%p6457 bra 	$L__BB3_1970;
	ld.local.u32 	%r102420, [%rd828];
	mov.b32 	%r102421, 227;
$L__BB3_1922:
	mul.wide.u32 	%rd4805, %r102421, 4;
	add.s64 	%rd4806, %rd4, %rd4805;
	and.b32  	%r60170, %r102420, -2147483648;
	ld.local.u32 	%r60171, [%rd4806+4];
	and.b32  	%r60172, %r60171, 2147483646;
	or.b32  	%r60173, %r60172, %r60170;
	ld.local.u32 	%r60174, [%rd4806+-908];
	shr.u32 	%r60175, %r60173, 1;
	and.b32  	%r60176, %r60171, 1;
	setp.eq.b32 	%p6459, %r60176, 1;
	selp.b32 	%r60177, -1727483681, 0, %p6459;
	xor.b32  	%r60178, %r60177, %r60174;
	xor.b32  	%r60179, %r60178, %r60175;
	st.local.u32 	[%rd4806], %r60179;
	and.b32  	%r60180, %r60171, -2147483648;
	ld.local.u32 	%r60181, [%rd4806+8];
	and.b32  	%r60182, %r60181, 2147483646;
	or.b32  	%r60183, %r60182, %r60180;
	ld.local.u32 	%r60184, [%rd4806+-904];
	shr.u32 	%r60185, %r60183, 1;
	and.b32  	%r60186, %r60181, 1;
	setp.eq.b32 	%p6460, %r60186, 1;
	selp.b32 	%r60187, -1727483681, 0, %p6460;
	xor.b32  	%r60188, %r60187, %r60184;
	xor.b32  	%r60189, %r60188, %r60185;
	st.local.u32 	[%rd4806+4], %r60189;
	and.b32  	%r60190, %r60181, -2147483648;
	ld.local.u32 	%r60191, [%rd4806+12];
	and.b32  	%r60192, %r60191, 2147483646;
	or.b32  	%r60193, %r60192, %r60190;
	ld.local.u32 	%r60194, [%rd4806+-900];
	shr.u32 	%r60195, %r60193, 1;
	and.b32  	%r60196, %r60191, 1;
	setp.eq.b32 	%p6461, %r60196, 1;
	selp.b32 	%r60197, -1727483681, 0, %p6461;
	xor.b32  	%r60198, %r60197, %r60194;
	xor.b32  	%r60199, %r60198, %r60195;
	st.local.u32 	[%rd4806+8], %r60199;
	and.b32  	%r60200, %r60191, -2147483648;
	add.s32 	%r102421, %r102421, 4;
	ld.local.u32 	%r102420, [%rd4806+16];
	and.b32  	%r60201, %r102420, 2147483646;
	or.b32  	%r60202, %r60201, %r60200;
	ld.local.u32 	%r60203, [%rd4806+-896];
	shr.u32 	%r60204, %r60202, 1;
	and.b32  	%r60205, %r102420, 1;
	setp.eq.b32 	%p6462, %r60205, 1;
	selp.b32 	%r60206, -1727483681, 0, %p6462;
	xor.b32  	%r60207, %r60206, %r60203;
	xor.b32  	%r60208, %r60207, %r60204;
	st.local.u32 	[%rd4806+12], %r60208;
	setp.ne.s32 	%p6463, %r102421, 623;
	@%p6463 bra 	$L__BB3_1922;
	ld.local.u32 	%r60210, [%rd4+2492];
	and.b32  	%r60211, %r60210, -2147483648;
	ld.local.u32 	%r102370, [%rd4];
	and.b32  	%r60212, %r102370, 2147483646;
	or.b32  	%r60213, %r60212, %r60211;
	ld.local.u32 	%r60214, [%rd4+1584];
	shr.u32 	%r60215, %r60213, 1;
	and.b32  	%r60216, %r102370, 1;
	setp.eq.b32 	%p6464, %r60216, 1;
	selp.b32 	%r60217, -1727483681, 0, %p6464;
	xor.b32  	%r60218, %r60217, %r60214;
	xor.b32  	%r60219, %r60218, %r60215;
	st.local.u32 	[%rd4+2492], %r60219;
	mov.b32 	%r102422, 0;
$L__BB3_1924:
	add.s32 	%r102422, %r102422, 1;
	st.local.u32 	[%rd4+2496], %r102422;
	add.s32 	%r102417, %r102417, 1;
	setp.ne.s32 	%p6465, %r102417, %r3762;
	@%p6465 bra 	$L__BB3_1918;
$L__BB3_1925:
	setp.lt.s32 	%p6466, %r102422, 624;
	@%p6466 bra 	$L__BB3_1931;
	mov.b32 	%r102427, 0;
	mov.u64 	%rd6481, %rd4;
$L__BB3_1927:
	and.b32  	%r60221, %r102370, -2147483648;
	ld.local.u32 	%r60222, [%rd6481+4];
	and.b32  	%r60223, %r60222, 2147483646;
	or.b32  	%r60224, %r60223, %r60221;
	ld.local.u32 	%r60225, [%rd6481+1588];
	shr.u32 	%r60226, %r60224, 1;
	and.b32  	%r60227, %r60222, 1;
	setp.eq.b32 	%p6467, %r60227, 1;
	selp.b32 	%r60228, -1727483681, 0, %p6467;
	xor.b32  	%r60229, %r60228, %r60225;
	xor.b32  	%r60230, %r60229, %r60226;
	st.local.u32 	[%rd6481], %r60230;
	and.b32  	%r60231, %r60222, -2147483648;
	ld.local.u32 	%r60232, [%rd6481+8];
	and.b32  	%r60233, %r60232, 2147483646;
	or.b32  	%r60234, %r60233, %r60231;
	ld.local.u32 	%r60235, [%rd6481+1592];
	shr.u32 	%r60236, %r60234, 1;
	and.b32  	%r60237, %r60232, 1;
	setp.eq.b32 	%p6468, %r60237, 1;
	selp.b32 	%r60238, -1727483681, 0, %p6468;
	xor.b32  	%r60239, %r60238, %r60235;
	xor.b32  	%r60240, %r60239, %r60236;
	st.local.u32 	[%rd6481+4], %r60240;
	and.b32  	%r60241, %r60232, -2147483648;
	ld.local.u32 	%r4141, [%rd6481+12];
	and.b32  	%r60242, %r4141, 2147483646;
	or.b32  	%r60243, %r60242, %r60241;
	ld.local.u32 	%r60244, [%rd6481+1596];
	shr.u32 	%r60245, %r60243, 1;
	and.b32  	%r60246, %r4141, 1;
	setp.eq.b32 	%p6469, %r60246, 1;
	selp.b32 	%r60247, -1727483681, 0, %p6469;
	xor.b32  	%r60248, %r60247, %r60244;
	xor.b32  	%r60249, %r60248, %r60245;
	st.local.u32 	[%rd6481+8], %r60249;
	setp.ne.s32 	%p6470, %r102427, 224;
	@%p6470 bra 	$L__BB3_1969;
	ld.local.u32 	%r102429, [%rd4+908];
	add.s64 	%rd6482, %rd4, 924;
	mov.b32 	%r102428, 0;
$L__BB3_1929:
	and.b32  	%r60260, %r102429, -2147483648;
	ld.local.u32 	%r60261, [%rd6482+-12];
	and.b32  	%r60262, %r60261, 2147483646;
	or.b32  	%r60263, %r60262, %r60260;
	ld.local.u32 	%r60264, [%rd6482+-924];
	shr.u32 	%r60265, %r60263, 1;
	and.b32  	%r60266, %r60261, 1;
	setp.eq.b32 	%p6472, %r60266, 1;
	selp.b32 	%r60267, -1727483681, 0, %p6472;
	xor.b32  	%r60268, %r60267, %r60264;
	xor.b32  	%r60269, %r60268, %r60265;
	st.local.u32 	[%rd6482+-16], %r60269;
	and.b32  	%r60270, %r60261, -2147483648;
	ld.local.u32 	%r60271, [%rd6482+-8];
	and.b32  	%r60272, %r60271, 2147483646;
	or.b32  	%r60273, %r60272, %r60270;
	ld.local.u32 	%r60274, [%rd6482+-920];
	shr.u32 	%r60275, %r60273, 1;
	and.b32  	%r60276, %r60271, 1;
	setp.eq.b32 	%p6473, %r60276, 1;
	selp.b32 	%r60277, -1727483681, 0, %p6473;
	xor.b32  	%r60278, %r60277, %r60274;
	xor.b32  	%r60279, %r60278, %r60275;
	st.local.u32 	[%rd6482+-12], %r60279;
	and.b32  	%r60280, %r60271, -2147483648;
	ld.local.u32 	%r60281, [%rd6482+-4];
	and.b32  	%r60282, %r60281, 2147483646;
	or.b32  	%r60283, %r60282, %r60280;
	ld.local.u32 	%r60284, [%rd6482+-916];
	shr.u32 	%r60285, %r60283, 1;
	and.b32  	%r60286, %r60281, 1;
	setp.eq.b32 	%p6474, %r60286, 1;
	selp.b32 	%r60287, -1727483681, 0, %p6474;
	xor.b32  	%r60288, %r60287, %r60284;
	xor.b32  	%r60289, %r60288, %r60285;
	st.local.u32 	[%rd6482+-8], %r60289;
	and.b32  	%r60290, %r60281, -2147483648;
	ld.local.u32 	%r102429, [%rd6482];
	and.b32  	%r60291, %r102429, 2147483646;
	or.b32  	%r60292, %r60291, %r60290;
	ld.local.u32 	%r60293, [%rd6482+-912];
	shr.u32 	%r60294, %r60292, 1;
	and.b32  	%r60295, %r102429, 1;
	setp.eq.b32 	%p6475, %r60295, 1;
	selp.b32 	%r60296, -1727483681, 0, %p6475;
	xor.b32  	%r60297, %r60296, %r60293;
	xor.b32  	%r60298, %r60297, %r60294;
	st.local.u32 	[%rd6482+-4], %r60298;
	add.s32 	%r102428, %r102428, 4;
	add.s64 	%rd6482, %rd6482, 16;
	setp.ne.s32 	%p6476, %r102428, 396;
	@%p6476 bra 	$L__BB3_1929;
	ld.local.u32 	%r60300, [%rd831];
	and.b32  	%r60301, %r60300, -2147483648;
	ld.local.u32 	%r102370, [%rd833];
	and.b32  	%r60302, %r102370, 2147483646;
	or.b32  	%r60303, %r60302, %r60301;
	ld.local.u32 	%r60304, [%rd832];
	shr.u32 	%r60305, %r60303, 1;
	and.b32  	%r60306, %r102370, 1;
	setp.eq.b32 	%p6477, %r60306, 1;
	selp.b32 	%r60307, -1727483681, 0, %p6477;
	xor.b32  	%r60308, %r60307, %r60304;
	xor.b32  	%r60309, %r60308, %r60305;
	st.local.u32 	[%rd831], %r60309;
	mov.b32 	%r102422, 0;
$L__BB3_1931:
	add.s32 	%r102437, %r102422, 1;
	st.local.u32 	[%rd4+2496], %r102437;
	mul.wide.s32 	%rd4807, %r102422, 4;
	add.s64 	%rd4808, %rd4, %rd4807;
	ld.local.u32 	%r60310, [%rd4808];
	shr.u32 	%r60311, %r60310, 11;
	xor.b32  	%r60312, %r60311, %r60310;
	shl.b32 	%r60313, %r60312, 7;
	and.b32  	%r60314, %r60313, -1658038656;
	xor.b32  	%r4151, %r60314, %r60312;
	setp.lt.s32 	%p6478, %r102422, 623;
	@%p6478 bra 	$L__BB3_1937;
	mov.b32 	%r102433, 0;
	mov.u64 	%rd6483, %rd4;
$L__BB3_1933:
	and.b32  	%r60316, %r102370, -2147483648;
	ld.local.u32 	%r60317, [%rd6483+4];
	and.b32  	%r60318, %r60317, 2147483646;
	or.b32  	%r60319, %r60318, %r60316;
	ld.local.u32 	%r60320, [%rd6483+1588];
	shr.u32 	%r60321, %r60319, 1;
	and.b32  	%r60322, %r60317, 1;
	setp.eq.b32 	%p6479, %r60322, 1;
	selp.b32 	%r60323, -1727483681, 0, %p6479;
	xor.b32  	%r60324, %r60323, %r60320;
	xor.b32  	%r60325, %r60324, %r60321;
	st.local.u32 	[%rd6483], %r60325;
	and.b32  	%r60326, %r60317, -2147483648;
	ld.local.u32 	%r60327, [%rd6483+8];
	and.b32  	%r60328, %r60327, 2147483646;
	or.b32  	%r60329, %r60328, %r60326;
	ld.local.u32 	%r60330, [%rd6483+1592];
	shr.u32 	%r60331, %r60329, 1;
	and.b32  	%r60332, %r60327, 1;
	setp.eq.b32 	%p6480, %r60332, 1;
	selp.b32 	%r60333, -1727483681, 0, %p6480;
	xor.b32  	%r60334, %r60333, %r60330;
	xor.b32  	%r60335, %r60334, %r60331;
	st.local.u32 	[%rd6483+4], %r60335;
	and.b32  	%r60336, %r60327, -2147483648;
	ld.local.u32 	%r4154, [%rd6483+12];
	and.b32  	%r60337, %r4154, 2147483646;
	or.b32  	%r60338, %r60337, %r60336;
	ld.local.u32 	%r60339, [%rd6483+1596];
	shr.u32 	%r60340, %r60338, 1;
	and.b32  	%r60341, %r4154, 1;
	setp.eq.b32 	%p6481, %r60341, 1;
	selp.b32 	%r60342, -1727483681, 0, %p6481;
	xor.b32  	%r60343, %r60342, %r60339;
	xor.b32  	%r60344, %r60343, %r60340;
	st.local.u32 	[%rd6483+8], %r60344;
	setp.ne.s32 	%p6482, %r102433, 224;
	@%p6482 bra 	$L__BB3_1968;
	ld.local.u32 	%r102435, [%rd4+908];
	add.s64 	%rd6484, %rd4, 924;
	mov.b32 	%r102434, 0;
$L__BB3_1935:
	and.b32  	%r60355, %r102435, -2147483648;
	ld.local.u32 	%r60356, [%rd6484+-12];
	and.b32  	%r60357, %r60356, 2147483646;
	or.b32  	%r60358, %r60357, %r60355;
	ld.local.u32 	%r60359, [%rd6484+-924];
	shr.u32 	%r60360, %r60358, 1;
	and.b32  	%r60361, %r60356, 1;
	setp.eq.b32 	%p6484, %r60361, 1;
	selp.b32 	%r60362, -1727483681, 0, %p6484;
	xor.b32  	%r60363, %r60362, %r60359;
	xor.b32  	%r60364, %r60363, %r60360;
	st.local.u32 	[%rd6484+-16], %r60364;
	and.b32  	%r60365, %r60356, -2147483648;
	ld.local.u32 	%r60366, [%rd6484+-8];
	and.b32  	%r60367, %r60366, 2147483646;
	or.b32  	%r60368, %r60367, %r60365;
	ld.local.u32 	%r60369, [%rd6484+-920];
	shr.u32 	%r60370, %r60368, 1;
	and.b32  	%r60371, %r60366, 1;
	setp.eq.b32 	%p6485, %r60371, 1;
	selp.b32 	%r60372, -1727483681, 0, %p6485;
	xor.b32  	%r60373, %r60372, %r60369;
	xor.b32  	%r60374, %r60373, %r60370;
	st.local.u32 	[%rd6484+-12], %r60374;
	and.b32  	%r60375, %r60366, -2147483648;
	ld.local.u32 	%r60376, [%rd6484+-4];
	and.b32  	%r60377, %r60376, 2147483646;
	or.b32  	%r60378, %r60377, %r60375;
	ld.local.u32 	%r60379, [%rd6484+-916];
	shr.u32 	%r60380, %r60378, 1;
	and.b32  	%r60381, %r60376, 1;
	setp.eq.b32 	%p6486, %r60381, 1;
	selp.b32 	%r60382, -1727483681, 0, %p6486;
	xor.b32  	%r60383, %r60382, %r60379;
	xor.b32  	%r60384, %r60383, %r60380;
	st.local.u32 	[%rd6484+-8], %r60384;
	and.b32  	%r60385, %r60376, -2147483648;
	ld.local.u32 	%r102435, [%rd6484];
	and.b32  	%r60386, %r102435, 2147483646;
	or.b32  	%r60387, %r60386, %r60385;
	ld.local.u32 	%r60388, [%rd6484+-912];
	shr.u32 	%r60389, %r60387, 1;
	and.b32  	%r60390, %r102435, 1;
	setp.eq.b32 	%p6487, %r60390, 1;
	selp.b32 	%r60391, -1727483681, 0, %p6487;
	xor.b32  	%r60392, %r60391, %r60388;
	xor.b32  	%r60393, %r60392, %r60389;
	st.local.u32 	[%rd6484+-4], %r60393;
	add.s32 	%r102434, %r102434, 4;
	add.s64 	%rd6484, %rd6484, 16;
	setp.ne.s32 	%p6488, %r102434, 396;
	@%p6488 bra 	$L__BB3_1935;
	ld.local.u32 	%r60395, [%rd831];
	and.b32  	%r60396, %r60395, -2147483648;
	ld.local.u32 	%r102370, [%rd833];
	and.b32  	%r60397, %r102370, 2147483646;
	or.b32  	%r60398, %r60397, %r60396;
	ld.local.u32 	%r60399, [%rd832];
	shr.u32 	%r60400, %r60398, 1;
	and.b32  	%r60401, %r102370, 1;
	setp.eq.b32 	%p6489, %r60401, 1;
	selp.b32 	%r60402, -1727483681, 0, %p6489;
	xor.b32  	%r60403, %r60402, %r60399;
	xor.b32  	%r60404, %r60403, %r60400;
	st.local.u32 	[%rd831], %r60404;
	mov.b32 	%r102437, 0;
$L__BB3_1937:
	add.s32 	%r102443, %r102437, 1;
	st.local.u32 	[%rd4+2496], %r102443;
	mul.wide.s32 	%rd4809, %r102437, 4;
	add.s64 	%rd4810, %rd4, %rd4809;
	ld.local.u32 	%r60405, [%rd4810];
	shr.u32 	%r60406, %r60405, 11;
	xor.b32  	%r60407, %r60406, %r60405;
	shl.b32 	%r60408, %r60407, 7;
	and.b32  	%r60409, %r60408, -1658038656;
	xor.b32  	%r4164, %r60409, %r60407;
	setp.lt.s32 	%p6490, %r102437, 623;
	@%p6490 bra 	$L__BB3_1943;
	mov.b32 	%r102439, 0;
	mov.u64 	%rd6485, %rd4;
$L__BB3_1939:
	and.b32  	%r60411, %r102370, -2147483648;
	ld.local.u32 	%r60412, [%rd6485+4];
	and.b32  	%r60413, %r60412, 2147483646;
	or.b32  	%r60414, %r60413, %r60411;
	ld.local.u32 	%r60415, [%rd6485+1588];
	shr.u32 	%r60416, %r60414, 1;
	and.b32  	%r60417, %r60412, 1;
	setp.eq.b32 	%p6491, %r60417, 1;
	selp.b32 	%r60418, -1727483681, 0, %p6491;
	xor.b32  	%r60419, %r60418, %r60415;
	xor.b32  	%r60420, %r60419, %r60416;
	st.local.u32 	[%rd6485], %r60420;
	and.b32  	%r60421, %r60412, -2147483648;
	ld.local.u32 	%r60422, [%rd6485+8];
	and.b32  	%r60423, %r60422, 2147483646;
	or.b32  	%r60424, %r60423, %r60421;
	ld.local.u32 	%r60425, [%rd6485+1592];
	shr.u32 	%r60426, %r60424, 1;
	and.b32  	%r60427, %r60422, 1;
	setp.eq.b32 	%p6492, %r60427, 1;
	selp.b32 	%r60428, -1727483681, 0, %p6492;
	xor.b32  	%r60429, %r60428, %r60425;
	xor.b32  	%r60430, %r60429, %r60426;
	st.local.u32 	[%rd6485+4], %r60430;
	and.b32  	%r60431, %r60422, -2147483648;
	ld.local.u32 	%r4167, [%rd6485+12];
	and.b32  	%r60432, %r4167, 2147483646;
	or.b32  	%r60433, %r60432, %r60431;
	ld.local.u32 	%r60434, [%rd6485+1596];
	shr.u32 	%r60435, %r60433, 1;
	and.b32  	%r60436, %r4167, 1;
	setp.eq.b32 	%p6493, %r60436, 1;
	selp.b32 	%r60437, -1727483681, 0, %p6493;
	xor.b32  	%r60438, %r60437, %r60434;
	xor.b32  	%r60439, %r60438, %r60435;
	st.local.u32 	[%rd6485+8], %r60439;
	setp.ne.s32 	%p6494, %r102439, 224;
	@%p6494 bra 	$L__BB3_1967;
	ld.local.u32 	%r102441, [%rd4+908];
	add.s64 	%rd6486, %rd4, 924;
	mov.b32 	%r102440, 0;
$L__BB3_1941:
	and.b32  	%r60450, %r102441, -2147483648;
	ld.local.u32 	%r60451, [%rd6486+-12];
	and.b32  	%r60452, %r60451, 2147483646;
	or.b32  	%r60453, %r60452, %r60450;
	ld.local.u32 	%r60454, [%rd6486+-924];
	shr.u32 	%r60455, %r60453, 1;
	and.b32  	%r60456, %r60451, 1;
	setp.eq.b32 	%p6496, %r60456, 1;
	selp.b32 	%r60457, -1727483681, 0, %p6496;
	xor.b32  	%r60458, %r60457, %r60454;
	xor.b32  	%r60459, %r60458, %r60455;
	st.local.u32 	[%rd6486+-16], %r60459;
	and.b32  	%r60460, %r60451, -2147483648;
	ld.local.u32 	%r60461, [%rd6486+-8];
	and.b32  	%r60462, %r60461, 2147483646;
	or.b32  	%r60463, %r60462, %r60460;
	ld.local.u32 	%r60464, [%rd6486+-920];
	shr.u32 	%r60465, %r60463, 1;
	and.b32  	%r60466, %r60461, 1;
	setp.eq.b32 	%p6497, %r60466, 1;
	selp.b32 	%r60467, -1727483681, 0, %p6497;
	xor.b32  	%r60468, %r60467, %r60464;
	xor.b32  	%r60469, %r60468, %r60465;
	st.local.u32 	[%rd6486+-12], %r60469;
	and.b32  	%r60470, %r60461, -2147483648;
	ld.local.u32 	%r60471, [%rd6486+-4];
	and.b32  	%r60472, %r60471, 2147483646;
	or.b32  	%r60473, %r60472, %r60470;
	ld.local.u32 	%r60474, [%rd6486+-916];
	shr.u32 	%r60475, %r60473, 1;
	and.b32  	%r60476, %r60471, 1;
	setp.eq.b32 	%p6498, %r60476, 1;
	selp.b32 	%r60477, -1727483681, 0, %p6498;
	xor.b32  	%r60478, %r60477, %r60474;
	xor.b32  	%r60479, %r60478, %r60475;
	st.local.u32 	[%rd6486+-8], %r60479;
	and.b32  	%r60480, %r60471, -2147483648;
	ld.local.u32 	%r102441, [%rd6486];
	and.b32  	%r60481, %r102441, 2147483646;
	or.b32  	%r60482, %r60481, %r60480;
	ld.local.u32 	%r60483, [%rd6486+-912];
	shr.u32 	%r60484, %r60482, 1;
	and.b32  	%r60485, %r102441, 1;
	setp.eq.b32 	%p6499, %r60485, 1;
	selp.b32 	%r60486, -1727483681, 0, %p6499;
	xor.b32  	%r60487, %r60486, %r60483;
	xor.b32  	%r60488, %r60487, %r60484;
	st.local.u32 	[%rd6486+-4], %r60488;
	add.s32 	%r102440, %r102440, 4;
	add.s64 	%rd6486, %rd6486, 16;
	setp.ne.s32 	%p6500, %r102440, 396;
	@%p6500 bra 	$L__BB3_1941;
	ld.local.u32 	%r60490, [%rd831];
	and.b32  	%r60491, %r60490, -2147483648;
	ld.local.u32 	%r102370, [%rd833];
	and.b32  	%r60492, %r102370, 2147483646;
	or.b32  	%r60493, %r60492, %r60491;
	ld.local.u32 	%r60494, [%rd832];
	shr.u32 	%r60495, %r60493, 1;
	and.b32  	%r60496, %r102370, 1;
	setp.eq.b32 	%p6501, %r60496, 1;
	selp.b32 	%r60497, -1727483681, 0, %p6501;
	xor.b32  	%r60498, %r60497, %r60494;
	xor.b32  	%r60499, %r60498, %r60495;
	st.local.u32 	[%rd831], %r60499;
	mov.b32 	%r102443, 0;
$L__BB3_1943:
	add.s32 	%r102449, %r102443, 1;
	st.local.u32 	[%rd4+2496], %r102449;
	mul.wide.s32 	%rd4811, %r102443, 4;
	add.s64 	%rd4812, %rd4, %rd4811;
	ld.local.u32 	%r60500, [%rd4812];
	shr.u32 	%r60501, %r60500, 11;
	xor.b32  	%r60502, %r60501, %r60500;
	shl.b32 	%r60503, %r60502, 7;
	and.b32  	%r60504, %r60503, -1658038656;
	xor.b32  	%r4177, %r60504, %r60502;
	setp.lt.s32 	%p6502, %r102443, 623;
	@%p6502 bra 	$L__BB3_1949;
	mov.b32 	%r102445, 0;
	mov.u64 	%rd6487, %rd4;
$L__BB3_1945:
	and.b32  	%r60506, %r102370, -2147483648;
	ld.local.u32 	%r60507, [%rd6487+4];
	and.b32  	%r60508, %r60507, 2147483646;
	or.b32  	%r60509, %r60508, %r60506;
	ld.local.u32 	%r60510, [%rd6487+1588];
	shr.u32 	%r60511, %r60509, 1;
	and.b32  	%r60512, %r60507, 1;
	setp.eq.b32 	%p6503, %r60512, 1;
	selp.b32 	%r60513, -1727483681, 0, %p6503;
	xor.b32  	%r60514, %r60513, %r60510;
	xor.b32  	%r60515, %r60514, %r60511;
	st.local.u32 	[%rd6487], %r60515;
	and.b32  	%r60516, %r60507, -2147483648;
	ld.local.u32 	%r60517, [%rd6487+8];
	and.b32  	%r60518, %r60517, 2147483646;
	or.b32  	%r60519, %r60518, %r60516;
	ld.local.u32 	%r60520, [%rd6487+1592];
	shr.u32 	%r60521, %r60519, 1;
	and.b32  	%r60522, %r60517, 1;
	setp.eq.b32 	%p6504, %r60522, 1;
	selp.b32 	%r60523, -1727483681, 0, %p6504;
	xor.b32  	%r60524, %r60523, %r60520;
	xor.b32  	%r60525, %r60524, %r60521;
	st.local.u32 	[%rd6487+4], %r60525;
	and.b32  	%r60526, %r60517, -2147483648;
	ld.local.u32 	%r4180, [%rd6487+12];
	and.b32  	%r60527, %r4180, 2147483646;
	or.b32  	%r60528, %r60527, %r60526;
	ld.local.u32 	%r60529, [%rd6487+1596];
	shr.u32 	%r60530, %r60528, 1;
	and.b32  	%r60531, %r4180, 1;
	setp.eq.b32 	%p6505, %r60531, 1;
	selp.b32 	%r60532, -1727483681, 0, %p6505;
	xor.b32  	%r60533, %r60532, %r60529;
	xor.b32  	%r60534, %r60533, %r60530;
	st.local.u32 	[%rd6487+8], %r60534;
	setp.ne.s32 	%p6506, %r102445, 224;
	@%p6506 bra 	$L__BB3_1966;
	ld.local.u32 	%r102447, [%rd4+908];
	add.s64 	%rd6488, %rd4, 924;
	mov.b32 	%r102446, 0;
$L__BB3_1947:
	and.b32  	%r60545, %r102447, -2147483648;
	ld.local.u32 	%r60546, [%rd6488+-12];
	and.b32  	%r60547, %r60546, 2147483646;
	or.b32  	%r60548, %r60547, %r60545;
	ld.local.u32 	%r60549, [%rd6488+-924];
	shr.u32 	%r60550, %r60548, 1;
	and.b32  	%r60551, %r60546, 1;
	setp.eq.b32 	%p6508, %r60551, 1;
	selp.b32 	%r60552, -1727483681, 0, %p6508;
	xor.b32  	%r60553, %r60552, %r60549;
	xor.b32  	%r60554, %r60553, %r60550;
	st.local.u32 	[%rd6488+-16], %r60554;
	and.b32  	%r60555, %r60546, -2147483648;
	ld.local.u32 	%r60556, [%rd6488+-8];
	and.b32  	%r60557, %r60556, 2147483646;
	or.b32  	%r60558, %r60557, %r60555;
	ld.local.u32 	%r60559, [%rd6488+-920];
	shr.u32 	%r60560, %r60558, 1;
	and.b32  	%r60561, %r60556, 1;
	setp.eq.b32 	%p6509, %r60561, 1;
	selp.b32 	%r60562, -1727483681, 0, %p6509;
	xor.b32  	%r60563, %r60562, %r60559;
	xor.b32  	%r60564, %r60563, %r60560;
	st.local.u32 	[%rd6488+-12], %r60564;
	and.b32  	%r60565, %r60556, -2147483648;
	ld.local.u32 	%r60566, [%rd6488+-4];
	and.b32  	%r60567, %r60566, 2147483646;
	or.b32  	%r60568, %r60567, %r60565;
	ld.local.u32 	%r60569, [%rd6488+-916];
	shr.u32 	%r60570, %r60568, 1;
	and.b32  	%r60571, %r60566, 1;
	setp.eq.b32 	%p6510, %r60571, 1;
	selp.b32 	%r60572, -1727483681, 0, %p6510;
	xor.b32  	%r60573, %r60572, %r60569;
	xor.b32  	%r60574, %r60573, %r60570;
	st.local.u32 	[%rd6488+-8], %r60574;
	and.b32  	%r60575, %r60566, -2147483648;
	ld.local.u32 	%r102447, [%rd6488];
	and.b32  	%r60576, %r102447, 2147483646;
	or.b32  	%r60577, %r60576, %r60575;
	ld.local.u32 	%r60578, [%rd6488+-912];
	shr.u32 	%r60579, %r60577, 1;
	and.b32  	%r60580, %r102447, 1;
	setp.eq.b32 	%p6511, %r60580, 1;
	selp.b32 	%r60581, -1727483681, 0, %p6511;
	xor.b32  	%r60582, %r60581, %r60578;
	xor.b32  	%r60583, %r60582, %r60579;
	st.local.u32 	[%rd6488+-4], %r60583;
	add.s32 	%r102446, %r102446, 4;
	add.s64 	%rd6488, %rd6488, 16;
	setp.ne.s32 	%p6512, %r102446, 396;
	@%p6512 bra 	$L__BB3_1947;
	ld.local.u32 	%r60585, [%rd831];
	and.b32  	%r60586, %r60585, -2147483648;
	ld.local.u32 	%r102370, [%rd833];
	and.b32  	%r60587, %r102370, 2147483646;
	or.b32  	%r60588, %r60587, %r60586;
	ld.local.u32 	%r60589, [%rd832];
	shr.u32 	%r60590, %r60588, 1;
	and.b32  	%r60591, %r102370, 1;
	setp.eq.b32 	%p6513, %r60591, 1;
	selp.b32 	%r60592, -1727483681, 0, %p6513;
	xor.b32  	%r60593, %r60592, %r60589;
	xor.b32  	%r60594, %r60593, %r60590;
	st.local.u32 	[%rd831], %r60594;
	mov.b32 	%r102449, 0;
$L__BB3_1949:
	add.s32 	%r102455, %r102449, 1;
	st.local.u32 	[%rd4+2496], %r102455;
	mul.wide.s32 	%rd4813, %r102449, 4;
	add.s64 	%rd4814, %rd4, %rd4813;
	ld.local.u32 	%r60595, [%rd4814];
	shr.u32 	%r60596, %r60595, 11;
	xor.b32  	%r60597, %r60596, %r60595;
	shl.b32 	%r60598, %r60597, 7;
	and.b32  	%r60599, %r60598, -1658038656;
	xor.b32  	%r4190, %r60599, %r60597;
	setp.lt.s32 	%p6514, %r102449, 623;
	@%p6514 bra 	$L__BB3_1955;
	mov.b32 	%r102451, 0;
	mov.u64 	%rd6489, %rd4;
$L__BB3_1951:
	and.b32  	%r60601, %r102370, -2147483648;
	ld.local.u32 	%r60602, [%rd6489+4];
	and.b32  	%r60603, %r60602, 2147483646;
	or.b32  	%r60604, %r60603, %r60601;
	ld.local.u32 	%r60605, [%rd6489+1588];
	shr.u32 	%r60606, %r60604, 1;
	and.b32  	%r60607, %r60602, 1;
	setp.eq.b32 	%p6515, %r60607, 1;
	selp.b32 	%r60608, -1727483681, 0, %p6515;
	xor.b32  	%r60609, %r60608, %r60605;
	xor.b32  	%r60610, %r60609, %r60606;
	st.local.u32 	[%rd6489], %r60610;
	and.b32  	%r60611, %r60602, -2147483648;
	ld.local.u32 	%r60612, [%rd6489+8];
	and.b32  	%r60613, %r60612, 2147483646;
	or.b32  	%r60614, %r60613, %r60611;
	ld.local.u32 	%r60615, [%rd6489+1592];
	shr.u32 	%r60616, %r60614, 1;
	and.b32  	%r60617, %r60612, 1;
	setp.eq.b32 	%p6516, %r60617, 1;
	selp.b32 	%r60618, -1727483681, 0, %p6516;
	xor.b32  	%r60619, %r60618, %r60615;
	xor.b32  	%r60620, %r60619, %r60616;
	st.local.u32 	[%rd6489+4], %r60620;
	and.b32  	%r60621, %r60612, -2147483648;
	ld.local.u32 	%r4193, [%rd6489+12];
	and.b32  	%r60622, %r4193, 2147483646;
	or.b32  	%r60623, %r60622, %r60621;
	ld.local.u32 	%r60624, [%rd6489+1596];
	shr.u32 	%r60625, %r60623, 1;
	and.b32  	%r60626, %r4193, 1;
	setp.eq.b32 	%p6517, %r60626, 1;
	selp.b32 	%r60627, -1727483681, 0, %p6517;
	xor.b32  	%r60628, %r60627, %r60624;
	xor.b32  	%r60629, %r60628, %r60625;
	st.local.u32 	[%rd6489+8], %r60629;
	setp.ne.s32 	%p6518, %r102451, 224;
	@%p6518 bra 	$L__BB3_1965;
	ld.local.u32 	%r102452, [%rd828];
	mov.b32 	%r102453, 227;
$L__BB3_1953:
	mul.wide.u32 	%rd4815, %r102453, 4;
	add.s64 	%rd4816, %rd4, %rd4815;
	and.b32  	%r60640, %r102452, -2147483648;
	ld.local.u32 	%r60641, [%rd4816+4];
	and.b32  	%r60642, %r60641, 2147483646;
	or.b32  	%r60643, %r60642, %r60640;
	ld.local.u32 	%r60644, [%rd4816+-908];
	shr.u32 	%r60645, %r60643, 1;
	and.b32  	%r60646, %r60641, 1;
	setp.eq.b32 	%p6520, %r60646, 1;
	selp.b32 	%r60647, -1727483681, 0, %p6520;
	xor.b32  	%r60648, %r60647, %r60644;
	xor.b32  	%r60649, %r60648, %r60645;
	st.local.u32 	[%rd4816], %r60649;
	and.b32  	%r60650, %r60641, -2147483648;
	ld.local.u32 	%r60651, [%rd4816+8];
	and.b32  	%r60652, %r60651, 2147483646;
	or.b32  	%r60653, %r60652, %r60650;
	ld.local.u32 	%r60654, [%rd4816+-904];
	shr.u32 	%r60655, %r60653, 1;
	and.b32  	%r60656, %r60651, 1;
	setp.eq.b32 	%p6521, %r60656, 1;
	selp.b32 	%r60657, -1727483681, 0, %p6521;
	xor.b32  	%r60658, %r60657, %r60654;
	xor.b32  	%r60659, %r60658, %r60655;
	st.local.u32 	[%rd4816+4], %r60659;
	and.b32  	%r60660, %r60651, -2147483648;
	ld.local.u32 	%r60661, [%rd4816+12];
	and.b32  	%r60662, %r60661, 2147483646;
	or.b32  	%r60663, %r60662, %r60660;
	ld.local.u32 	%r60664, [%rd4816+-900];
	shr.u32 	%r60665, %r60663, 1;
	and.b32  	%r60666, %r60661, 1;
	setp.eq.b32 	%p6522, %r60666, 1;
	selp.b32 	%r60667, -1727483681, 0, %p6522;
	xor.b32  	%r60668, %r60667, %r60664;
	xor.b32  	%r60669, %r60668, %r60665;
	st.local.u32 	[%rd4816+8], %r60669;
	and.b32  	%r60670, %r60661, -2147483648;
	add.s32 	%r102453, %r102453, 4;
	ld.local.u32 	%r102452, [%rd4816+16];
	and.b32  	%r60671, %r102452, 2147483646;
	or.b32  	%r60672, %r60671, %r60670;
	ld.local.u32 	%r60673, [%rd4816+-896];
	shr.u32 	%r60674, %r60672, 1;
	and.b32  	%r60675, %r102452, 1;
	setp.eq.b32 	%p6523, %r60675, 1;
	selp.b32 	%r60676, -1727483681, 0, %p6523;
	xor.b32  	%r60677, %r60676, %r60673;
	xor.b32  	%r60678, %r60677, %r60674;
	st.local.u32 	[%rd4816+12], %r60678;
	setp.ne.s32 	%p6524, %r102453, 623;
	@%p6524 bra 	$L__BB3_1953;
	ld.local.u32 	%r60680, [%rd4+2492];
	and.b32  	%r60681, %r60680, -2147483648;
	ld.local.u32 	%r102370, [%rd4];
	and.b32  	%r60682, %r102370, 2147483646;
	or.b32  	%r60683, %r60682, %r60681;
	ld.local.u32 	%r60684, [%rd4+1584];
	shr.u32 	%r60685, %r60683, 1;
	and.b32  	%r60686, %r102370, 1;
	setp.eq.b32 	%p6525, %r60686, 1;
	selp.b32 	%r60687, -1727483681, 0, %p6525;
	xor.b32  	%r60688, %r60687, %r60684;
	xor.b32  	%r60689, %r60688, %r60685;
	st.local.u32 	[%rd4+2492], %r60689;
	mov.b32 	%r102455, 0;
$L__BB3_1955:
	setp.gt.u32 	%p6527, %r15025, %r15026;
	add.s32 	%r102464, %r102455, 1;
	st.local.u32 	[%rd4+2496], %r102464;
	mul.wide.s32 	%rd4817, %r102455, 4;
	add.s64 	%rd4818, %rd4, %rd4817;
	ld.local.u32 	%r60690, [%rd4818];
	shr.u32 	%r60691, %r60690, 11;
	xor.b32  	%r60692, %r60691, %r60690;
	shl.b32 	%r60693, %r60692, 7;
	and.b32  	%r60694, %r60693, -1658038656;
	xor.b32  	%r60695, %r60694, %r60692;
	shl.b32 	%r60696, %r60695, 15;
	and.b32  	%r60697, %r60696, -402653184;
	xor.b32  	%r60698, %r60697, %r60695;
	shr.u32 	%r60699, %r60698, 27;
	shl.b32 	%r60700, %r4151, 15;
	and.b32  	%r60701, %r60700, -402653184;
	xor.b32  	%r60702, %r60701, %r4151;
	shr.u32 	%r60703, %r60702, 7;
	and.b32  	%r60704, %r60703, 32505856;
	shl.b32 	%r60705, %r4164, 15;
	and.b32  	%r60706, %r60705, -402653184;
	xor.b32  	%r60707, %r60706, %r4164;
	shr.u32 	%r60708, %r60707, 12;
	and.b32  	%r60709, %r60708, 1015808;
	or.b32  	%r60710, %r60709, %r60704;
	shl.b32 	%r60711, %r4177, 15;
	and.b32  	%r60712, %r60711, -402653184;
	xor.b32  	%r60713, %r60712, %r4177;
	shr.u32 	%r60714, %r60713, 17;
	and.b32  	%r60715, %r60714, 31744;
	or.b32  	%r60716, %r60710, %r60715;
	shl.b32 	%r60717, %r4190, 15;
	and.b32  	%r60718, %r60717, -402653184;
	xor.b32  	%r60719, %r60718, %r4190;
	shr.u32 	%r60720, %r60719, 22;
	and.b32  	%r60721, %r60720, 992;
	or.b32  	%r60722, %r60716, %r60721;
	or.b32  	%r102459, %r60722, %r60699;
	mov.pred 	%p11899, 0;
	@%p6527 bra 	$L__BB3_1964;
	mov.pred 	%p11899, 0;
	mov.u32 	%r102458, %r15025;
$L__BB3_1957:
	shl.b32 	%r4209, %r102459, 5;
	setp.lt.s32 	%p6529, %r102464, 624;
	@%p6529 bra 	$L__BB3_1963;
	mov.b32 	%r102461, 0;
$L__BB3_1959:
	mul.wide.u32 	%rd4819, %r102461, 4;
	add.s64 	%rd920, %rd4, %rd4819;
	and.b32  	%r60724, %r102370, -2147483648;
	ld.local.u32 	%r60725, [%rd920+4];
	and.b32  	%r60726, %r60725, 2147483646;
	or.b32  	%r60727, %r60726, %r60724;
	ld.local.u32 	%r60728, [%rd920+1588];
	shr.u32 	%r60729, %r60727, 1;
	and.b32  	%r60730, %r60725, 1;
	setp.eq.b32 	%p6530, %r60730, 1;
	selp.b32 	%r60731, -1727483681, 0, %p6530;
	xor.b32  	%r60732, %r60731, %r60728;
	xor.b32  	%r60733, %r60732, %r60729;
	st.local.u32 	[%rd920], %r60733;
	and.b32  	%r60734, %r60725, -2147483648;
	ld.local.u32 	%r60735, [%rd920+8];
	and.b32  	%r60736, %r60735, 2147483646;
	or.b32  	%r60737, %r60736, %r60734;
	ld.local.u32 	%r60738, [%rd920+1592];
	shr.u32 	%r60739, %r60737, 1;
	and.b32  	%r60740, %r60735, 1;
	setp.eq.b32 	%p6531, %r60740, 1;
	selp.b32 	%r60741, -1727483681, 0, %p6531;
	xor.b32  	%r60742, %r60741, %r60738;
	xor.b32  	%r60743, %r60742, %r60739;
	st.local.u32 	[%rd920+4], %r60743;
	and.b32  	%r60744, %r60735, -2147483648;
	ld.local.u32 	%r4212, [%rd920+12];
	and.b32  	%r60745, %r4212, 2147483646;
	or.b32  	%r60746, %r60745, %r60744;
	ld.local.u32 	%r60747, [%rd920+1596];
	shr.u32 	%r60748, %r60746, 1;
	and.b32  	%r60749, %r4212, 1;
	setp.eq.b32 	%p6532, %r60749, 1;
	selp.b32 	%r60750, -1727483681, 0, %p6532;
	xor.b32  	%r60751, %r60750, %r60747;
	xor.b32  	%r60752, %r60751, %r60748;
	st.local.u32 	[%rd920+8], %r60752;
	setp.ne.s32 	%p6533, %r102461, 224;
	@%p6533 bra 	$L__BB3_7215;
	ld.local.u32 	%r102462, [%rd828];
	mov.b32 	%r102463, 227;
$L__BB3_1961:
	mul.wide.u32 	%rd4820, %r102463, 4;
	add.s64 	%rd4821, %rd4, %rd4820;
	and.b32  	%r60763, %r102462, -2147483648;
	ld.local.u32 	%r60764, [%rd4821+4];
	and.b32  	%r60765, %r60764, 2147483646;
	or.b32  	%r60766, %r60765, %r60763;
	ld.local.u32 	%r60767, [%rd4821+-908];
	shr.u32 	%r60768, %r60766, 1;
	and.b32  	%r60769, %r60764, 1;
	setp.eq.b32 	%p6535, %r60769, 1;
	selp.b32 	%r60770, -1727483681, 0, %p6535;
	xor.b32  	%r60771, %r60770, %r60767;
	xor.b32  	%r60772, %r60771, %r60768;
	st.local.u32 	[%rd4821], %r60772;
	and.b32  	%r60773, %r60764, -2147483648;
	ld.local.u32 	%r60774, [%rd4821+8];
	and.b32  	%r60775, %r60774, 2147483646;
	or.b32  	%r60776, %r60775, %r60773;
	ld.local.u32 	%r60777, [%rd4821+-904];
	shr.u32 	%r60778, %r60776, 1;
	and.b32  	%r60779, %r60774, 1;
	setp.eq.b32 	%p6536, %r60779, 1;
	selp.b32 	%r60780, -1727483681, 0, %p6536;
	xor.b32  	%r60781, %r60780, %r60777;
	xor.b32  	%r60782, %r60781, %r60778;
	st.local.u32 	[%rd4821+4], %r60782;
	and.b32  	%r60783, %r60774, -2147483648;
	ld.local.u32 	%r60784, [%rd4821+12];
	and.b32  	%r60785, %r60784, 2147483646;
	or.b32  	%r60786, %r60785, %r60783;
	ld.local.u32 	%r60787, [%rd4821+-900];
	shr.u32 	%r60788, %r60786, 1;
	and.b32  	%r60789, %r60784, 1;
	setp.eq.b32 	%p6537, %r60789, 1;
	selp.b32 	%r60790, -1727483681, 0, %p6537;
	xor.b32  	%r60791, %r60790, %r60787;
	xor.b32  	%r60792, %r60791, %r60788;
	st.local.u32 	[%rd4821+8], %r60792;
	and.b32  	%r60793, %r60784, -2147483648;
	add.s32 	%r102463, %r102463, 4;
	ld.local.u32 	%r102462, [%rd4821+16];
	and.b32  	%r60794, %r102462, 2147483646;
	or.b32  	%r60795, %r60794, %r60793;
	ld.local.u32 	%r60796, [%rd4821+-896];
	shr.u32 	%r60797, %r60795, 1;
	and.b32  	%r60798, %r102462, 1;
	setp.eq.b32 	%p6538, %r60798, 1;
	selp.b32 	%r60799, -1727483681, 0, %p6538;
	xor.b32  	%r60800, %r60799, %r60796;
	xor.b32  	%r60801, %r60800, %r60797;
	st.local.u32 	[%rd4821+12], %r60801;
	setp.ne.s32 	%p6539, %r102463, 623;
	@%p6539 bra 	$L__BB3_1961;
	ld.local.u32 	%r60803, [%rd4+2492];
	and.b32  	%r60804, %r60803, -2147483648;
	ld.local.u32 	%r102370, [%rd4];
	and.b32  	%r60805, %r102370, 2147483646;
	or.b32  	%r60806, %r60805, %r60804;
	ld.local.u32 	%r60807, [%rd4+1584];
	shr.u32 	%r60808, %r60806, 1;
	and.b32  	%r60809, %r102370, 1;
	setp.eq.b32 	%p6540, %r60809, 1;
	selp.b32 	%r60810, -1727483681, 0, %p6540;
	xor.b32  	%r60811, %r60810, %r60807;
	xor.b32  	%r60812, %r60811, %r60808;
	st.local.u32 	[%rd4+2492], %r60812;
	mov.b32 	%r102464, 0;
$L__BB3_1963:
	add.s32 	%r4221, %r102464, 1;
	st.local.u32 	[%rd4+2496], %r4221;
	mul.wide.s32 	%rd4822, %r102464, 4;
	add.s64 	%rd4823, %rd4, %rd4822;
	ld.local.u32 	%r60813, [%rd4823];
	shr.u32 	%r60814, %r60813, 11;
	xor.b32  	%r60815, %r60814, %r60813;
	shl.b32 	%r60816, %r60815, 7;
	and.b32  	%r60817, %r60816, -1658038656;
	xor.b32  	%r60818, %r60817, %r60815;
	shl.b32 	%r60819, %r60818, 15;
	and.b32  	%r60820, %r60819, -402653184;
	xor.b32  	%r60821, %r60820, %r60818;
	shr.u32 	%r60822, %r60821, 27;
	and.b32  	%r60824, %r4209, 1073741792;
	or.b32  	%r102459, %r60822, %r60824;
	setp.eq.s32 	%p6541, %r102459, %r15022;
	or.pred  	%p11899, %p11899, %p6541;
	add.s32 	%r102458, %r102458, 1;
	setp.gt.u32 	%p6542, %r102458, %r15026;
	mov.u32 	%r102464, %r4221;
	@%p6542 bra 	$L__BB3_1964;
	bra.uni 	$L__BB3_1957;
$L__BB3_1964:
	and.pred  	%p119, %p11897, %p11899;
	mov.b32 	%r60826, 624;
	st.local.u32 	[%rd4+2496], %r60826;
	st.local.u32 	[%rd4], %r3749;
	mov.b32 	%r102467, 1;
	mov.u32 	%r102466, %r3749;
	bra.uni 	$L__BB3_1979;
$L__BB3_1965:
	and.b32  	%r60630, %r4193, -2147483648;
	add.s32 	%r102451, %r102451, 4;
	add.s64 	%rd921, %rd6489, 16;
	ld.local.u32 	%r102370, [%rd6489+16];
	and.b32  	%r60631, %r102370, 2147483646;
	or.b32  	%r60632, %r60631, %r60630;
	ld.local.u32 	%r60633, [%rd6489+1600];
	shr.u32 	%r60634, %r60632, 1;
	and.b32  	%r60635, %r102370, 1;
	setp.eq.b32 	%p6519, %r60635, 1;
	selp.b32 	%r60636, -1727483681, 0, %p6519;
	xor.b32  	%r60637, %r60636, %r60633;
	xor.b32  	%r60638, %r60637, %r60634;
	st.local.u32 	[%rd6489+12], %r60638;
	mov.u64 	%rd6489, %rd921;
	bra.uni 	$L__BB3_1951;
$L__BB3_1966:
	and.b32  	%r60535, %r4180, -2147483648;
	add.s32 	%r102445, %r102445, 4;
	add.s64 	%rd922, %rd6487, 16;
	ld.local.u32 	%r102370, [%rd6487+16];
	and.b32  	%r60536, %r102370, 2147483646;
	or.b32  	%r60537, %r60536, %r60535;
	ld.local.u32 	%r60538, [%rd6487+1600];
	shr.u32 	%r60539, %r60537, 1;
	and.b32  	%r60540, %r102370, 1;
	setp.eq.b32 	%p6507, %r60540, 1;
	selp.b32 	%r60541, -1727483681, 0, %p6507;
	xor.b32  	%r60542, %r60541, %r60538;
	xor.b32  	%r60543, %r60542, %r60539;
	st.local.u32 	[%rd6487+12], %r60543;
	mov.u64 	%rd6487, %rd922;
	bra.uni 	$L__BB3_1945;
$L__BB3_1967:
	and.b32  	%r60440, %r4167, -2147483648;
	add.s32 	%r102439, %r102439, 4;
	add.s64 	%rd923, %rd6485, 16;
	ld.local.u32 	%r102370, [%rd6485+16];
	and.b32  	%r60441, %r102370, 2147483646;
	or.b32  	%r60442, %r60441, %r60440;
	ld.local.u32 	%r60443, [%rd6485+1600];
	shr.u32 	%r60444, %r60442, 1;
	and.b32  	%r60445, %r102370, 1;
	setp.eq.b32 	%p6495, %r60445, 1;
	selp.b32 	%r60446, -1727483681, 0, %p6495;
	xor.b32  	%r60447, %r60446, %r60443;
	xor.b32  	%r60448, %r60447, %r60444;
	st.local.u32 	[%rd6485+12], %r60448;
	mov.u64 	%rd6485, %rd923;
	bra.uni 	$L__BB3_1939;
$L__BB3_1968:
	and.b32  	%r60345, %r4154, -2147483648;
	add.s32 	%r102433, %r102433, 4;
	add.s64 	%rd924, %rd6483, 16;
	ld.local.u32 	%r102370, [%rd6483+16];
	and.b32  	%r60346, %r102370, 2147483646;
	or.b32  	%r60347, %r60346, %r60345;
	ld.local.u32 	%r60348, [%rd6483+1600];
	shr.u32 	%r60349, %r60347, 1;
	and.b32  	%r60350, %r102370, 1;
	setp.eq.b32 	%p6483, %r60350, 1;
	selp.b32 	%r60351, -1727483681, 0, %p6483;
	xor.b32  	%r60352, %r60351, %r60348;
	xor.b32  	%r60353, %r60352, %r60349;
	st.local.u32 	[%rd6483+12], %r60353;
	mov.u64 	%rd6483, %rd924;
	bra.uni 	$L__BB3_1933;
$L__BB3_1969:
	and.b32  	%r60250, %r4141, -2147483648;
	add.s32 	%r102427, %r102427, 4;
	add.s64 	%rd925, %rd6481, 16;
	ld.local.u32 	%r102370, [%rd6481+16];
	and.b32  	%r60251, %r102370, 2147483646;
	or.b32  	%r60252, %r60251, %r60250;
	ld.local.u32 	%r60253, [%rd6481+1600];
	shr.u32 	%r60254, %r60252, 1;
	and.b32  	%r60255, %r102370, 1;
	setp.eq.b32 	%p6471, %r60255, 1;
	selp.b32 	%r60256, -1727483681, 0, %p6471;
	xor.b32  	%r60257, %r60256, %r60253;
	xor.b32  	%r60258, %r60257, %r60254;
	st.local.u32 	[%rd6481+12], %r60258;
	mov.u64 	%rd6481, %rd925;
	bra.uni 	$L__BB3_1927;
$L__BB3_1970:
	and.b32  	%r60160, %r4126, -2147483648;
	add.s32 	%r102419, %r102419, 4;
	add.s64 	%rd926, %rd6480, 16;
	ld.local.u32 	%r102370, [%rd6480+16];
	and.b32  	%r60161, %r102370, 2147483646;
	or.b32  	%r60162, %r60161, %r60160;
	ld.local.u32 	%r60163, [%rd6480+1600];
	shr.u32 	%r60164, %r60162, 1;
	and.b32  	%r60165, %r102370, 1;
	setp.eq.b32 	%p6458, %r60165, 1;
	selp.b32 	%r60166, -1727483681, 0, %p6458;
	xor.b32  	%r60167, %r60166, %r60163;
	xor.b32  	%r60168, %r60167, %r60164;
	st.local.u32 	[%rd6480+12], %r60168;
	mov.u64 	%rd6480, %rd926;
	bra.uni 	$L__BB3_1920;
$L__BB3_1971:
	and.b32  	%r59934, %r4085, -2147483648;
	add.s32 	%r102398, %r102398, 4;
	add.s64 	%rd927, %rd6479, 16;
	ld.local.u32 	%r102370, [%rd6479+16];
	and.b32  	%r59935, %r102370, 2147483646;
	or.b32  	%r59936, %r59935, %r59934;
	ld.local.u32 	%r59937, [%rd6479+1600];
	shr.u32 	%r59938, %r59936, 1;
	and.b32  	%r59939, %r102370, 1;
	setp.eq.b32 	%p6428, %r59939, 1;
	selp.b32 	%r59940, -1727483681, 0, %p6428;
	xor.b32  	%r59941, %r59940, %r59937;
	xor.b32  	%r59942, %r59941, %r59938;
	st.local.u32 	[%rd6479+12], %r59942;
	mov.u64 	%rd6479, %rd927;
	bra.uni 	$L__BB3_1903;
$L__BB3_1972:
	and.b32  	%r59839, %r4072, -2147483648;
	add.s32 	%r102392, %r102392, 4;
	add.s64 	%rd928, %rd6477, 16;
	ld.local.u32 	%r102370, [%rd6477+16];
	and.b32  	%r59840, %r102370, 2147483646;
	or.b32  	%r59841, %r59840, %r59839;
	ld.local.u32 	%r59842, [%rd6477+1600];
	shr.u32 	%r59843, %r59841, 1;
	and.b32  	%r59844, %r102370, 1;
	setp.eq.b32 	%p6416, %r59844, 1;
	selp.b32 	%r59845, -1727483681, 0, %p6416;
	xor.b32  	%r59846, %r59845, %r59842;
	xor.b32  	%r59847, %r59846, %r59843;
	st.local.u32 	[%rd6477+12], %r59847;
	mov.u64 	%rd6477, %rd928;
	bra.uni 	$L__BB3_1897;
$L__BB3_1973:
	and.b32  	%r59744, %r4059, -2147483648;
	add.s32 	%r102386, %r102386, 4;
	add.s64 	%rd929, %rd6475, 16;
	ld.local.u32 	%r102370, [%rd6475+16];
	and.b32  	%r59745, %r102370, 2147483646;
	or.b32  	%r59746, %r59745, %r59744;
	ld.local.u32 	%r59747, [%rd6475+1600];
	shr.u32 	%r59748, %r59746, 1;
	and.b32  	%r59749, %r102370, 1;
	setp.eq.b32 	%p6404, %r59749, 1;
	selp.b32 	%r59750, -1727483681, 0, %p6404;
	xor.b32  	%r59751, %r59750, %r59747;
	xor.b32  	%r59752, %r59751, %r59748;
	st.local.u32 	[%rd6475+12], %r59752;
	mov.u64 	%rd6475, %rd929;
	bra.uni 	$L__BB3_1891;
$L__BB3_1974:
	and.b32  	%r59649, %r4046, -2147483648;
	add.s32 	%r102380, %r102380, 4;
	add.s64 	%rd930, %rd6473, 16;
	ld.local.u32 	%r102370, [%rd6473+16];
	and.b32  	%r59650, %r102370, 2147483646;
	or.b32  	%r59651, %r59650, %r59649;
	ld.local.u32 	%r59652, [%rd6473+1600];
	shr.u32 	%r59653, %r59651, 1;
	and.b32  	%r59654, %r102370, 1;
	setp.eq.b32 	%p6392, %r59654, 1;
	selp.b32 	%r59655, -1727483681, 0, %p6392;
	xor.b32  	%r59656, %r59655, %r59652;
	xor.b32  	%r59657, %r59656, %r59653;
	st.local.u32 	[%rd6473+12], %r59657;
	mov.u64 	%rd6473, %rd930;
	bra.uni 	$L__BB3_1885;
$L__BB3_1975:
	and.b32  	%r59554, %r4033, -2147483648;
	add.s32 	%r102374, %r102374, 4;
	add.s64 	%rd931, %rd6471, 16;
	ld.local.u32 	%r102370, [%rd6471+16];
	and.b32  	%r59555, %r102370, 2147483646;
	or.b32  	%r59556, %r59555, %r59554;
	ld.local.u32 	%r59557, [%rd6471+1600];
	shr.u32 	%r59558, %r59556, 1;
	and.b32  	%r59559, %r102370, 1;
	setp.eq.b32 	%p6380, %r59559, 1;
	selp.b32 	%r59560, -1727483681, 0, %p6380;
	xor.b32  	%r59561, %r59560, %r59557;
	xor.b32  	%r59562, %r59561, %r59558;
	st.local.u32 	[%rd6471+12], %r59562;
	mov.u64 	%rd6471, %rd931;
	bra.uni 	$L__BB3_1879;
$L__BB3_1976:
	and.b32  	%r59464, %r4018, -2147483648;
	add.s32 	%r102366, %r102366, 4;
	add.s64 	%rd932, %rd6470, 16;
	ld.local.u32 	%r102370, [%rd6470+16];
	and.b32  	%r59465, %r102370, 2147483646;
	or.b32  	%r59466, %r59465, %r59464;
	ld.local.u32 	%r59467, [%rd6470+1600];
	shr.u32 	%r59468, %r59466, 1;
	and.b32  	%r59469, %r102370, 1;
	setp.eq.b32 	%p6367, %r59469, 1;
	selp.b32 	%r59470, -1727483681, 0, %p6367;
	xor.b32  	%r59471, %r59470, %r59467;
	xor.b32  	%r59472, %r59471, %r59468;
	st.local.u32 	[%rd6470+12], %r59472;
	mov.u64 	%rd6470, %rd932;
	bra.uni 	$L__BB3_1872;
$L__BB3_1977:
	shr.u32 	%r59431, %r4010, 30;
	xor.b32  	%r59432, %r59431, %r4010;
	mad.lo.s32 	%r102360, %r59432, 1812433253, %r4011;
	st.local.u32 	[%rd882+12], %r102360;
	add.s32 	%r102361, %r102361, 4;
	bra.uni 	$L__BB3_1867;
$L__BB3_1978:
	shr.u32 	%r60837, %r4254, 30;
	xor.b32  	%r60838, %r60837, %r4254;
	mad.lo.s32 	%r102466, %r60838, 1812433253, %r4255;
	st.local.u32 	[%rd933+12], %r102466;
	add.s32 	%r102467, %r102467, 4;
$L__BB3_1979:
	shr.u32 	%r60827, %r102466, 30;
	xor.b32  	%r60828, %r60827, %r102466;
	mad.lo.s32 	%r60829, %r60828, 1812433253, %r102467;
	mul.wide.u32 	%rd4824, %r102467, 4;
	add.s64 	%rd933, %rd4, %rd4824;
	st.local.u32 	[%rd933], %r60829;
	shr.u32 	%r60830, %r60829, 30;
	xor.b32  	%r60831, %r60830, %r60829;
	mad.lo.s32 	%r60832, %r60831, 1812433253, %r102467;
	add.s32 	%r60833, %r60832, 1;
	st.local.u32 	[%rd933+4], %r60833;
	shr.u32 	%r60834, %r60833, 30;
	xor.b32  	%r60835, %r60834, %r60833;
	mad.lo.s32 	%r60836, %r60835, 1812433253, %r102467;
	add.s32 	%r4254, %r60836, 2;
	st.local.u32 	[%rd933+8], %r4254;
	add.s32 	%r4255, %r102467, 3;
	setp.ne.s32 	%p6543, %r4255, 624;
	@%p6543 bra 	$L__BB3_1978;
	setp.lt.s32 	%p6544, %r15023, -62;
	ld.local.u32 	%r102475, [%rd4+2496];
	mov.u32 	%r102476, %r3749;
	@%p6544 bra 	$L__BB3_1989;
	mov.b32 	%r102470, 0;
	mov.u32 	%r102476, %r3749;
$L__BB3_1982:
	setp.lt.s32 	%p6545, %r102475, 624;
	@%p6545 bra 	$L__BB3_1988;
	mov.b32 	%r102472, 0;
	mov.u64 	%rd6490, %rd4;
$L__BB3_1984:
	and.b32  	%r60841, %r102476, -2147483648;
	ld.local.u32 	%r60842, [%rd6490+4];
	and.b32  	%r60843, %r60842, 2147483646;
	or.b32  	%r60844, %r60843, %r60841;
	ld.local.u32 	%r60845, [%rd6490+1588];
	shr.u32 	%r60846, %r60844, 1;
	and.b32  	%r60847, %r60842, 1;
	setp.eq.b32 	%p6546, %r60847, 1;
	selp.b32 	%r60848, -1727483681, 0, %p6546;
	xor.b32  	%r60849, %r60848, %r60845;
	xor.b32  	%r60850, %r60849, %r60846;
	st.local.u32 	[%rd6490], %r60850;
	and.b32  	%r60851, %r60842, -2147483648;
	ld.local.u32 	%r60852, [%rd6490+8];
	and.b32  	%r60853, %r60852, 2147483646;
	or.b32  	%r60854, %r60853, %r60851;
	ld.local.u32 	%r60855, [%rd6490+1592];
	shr.u32 	%r60856, %r60854, 1;
	and.b32  	%r60857, %r60852, 1;
	setp.eq.b32 	%p6547, %r60857, 1;
	selp.b32 	%r60858, -1727483681, 0, %p6547;
	xor.b32  	%r60859, %r60858, %r60855;
	xor.b32  	%r60860, %r60859, %r60856;
	st.local.u32 	[%rd6490+4], %r60860;
	and.b32  	%r60861, %r60852, -2147483648;
	ld.local.u32 	%r4262, [%rd6490+12];
	and.b32  	%r60862, %r4262, 2147483646;
	or.b32  	%r60863, %r60862, %r60861;
	ld.local.u32 	%r60864, [%rd6490+1596];
	shr.u32 	%r60865, %r60863, 1;
	and.b32  	%r60866, %r4262, 1;
	setp.eq.b32 	%p6548, %r60866, 1;
	selp.b32 	%r60867, -1727483681, 0, %p6548;
	xor.b32  	%r60868, %r60867, %r60864;
	xor.b32  	%r60869, %r60868, %r60865;
	st.local.u32 	[%rd6490+8], %r60869;
	setp.ne.s32 	%p6549, %r102472, 224;
	@%p6549 bra 	$L__BB3_2088;
	ld.local.u32 	%r102473, [%rd828];
	mov.b32 	%r102474, 227;
$L__BB3_1986:
	mul.wide.u32 	%rd4825, %r102474, 4;
	add.s64 	%rd4826, %rd4, %rd4825;
	and.b32  	%r60880, %r102473, -2147483648;
	ld.local.u32 	%r60881, [%rd4826+4];
	and.b32  	%r60882, %r60881, 2147483646;
	or.b32  	%r60883, %r60882, %r60880;
	ld.local.u32 	%r60884, [%rd4826+-908];
	shr.u32 	%r60885, %r60883, 1;
	and.b32  	%r60886, %r60881, 1;
	setp.eq.b32 	%p6551, %r60886, 1;
	selp.b32 	%r60887, -1727483681, 0, %p6551;
	xor.b32  	%r60888, %r60887, %r60884;
	xor.b32  	%r60889, %r60888, %r60885;
	st.local.u32 	[%rd4826], %r60889;
	and.b32  	%r60890, %r60881, -2147483648;
	ld.local.u32 	%r60891, [%rd4826+8];
	and.b32  	%r60892, %r60891, 2147483646;
	or.b32  	%r60893, %r60892, %r60890;
	ld.local.u32 	%r60894, [%rd4826+-904];
	shr.u32 	%r60895, %r60893, 1;
	and.b32  	%r60896, %r60891, 1;
	setp.eq.b32 	%p6552, %r60896, 1;
	selp.b32 	%r60897, -1727483681, 0, %p6552;
	xor.b32  	%r60898, %r60897, %r60894;
	xor.b32  	%r60899, %r60898, %r60895;
	st.local.u32 	[%rd4826+4], %r60899;
	and.b32  	%r60900, %r60891, -2147483648;
	ld.local.u32 	%r60901, [%rd4826+12];
	and.b32  	%r60902, %r60901, 2147483646;
	or.b32  	%r60903, %r60902, %r60900;
	ld.local.u32 	%r60904, [%rd4826+-900];
	shr.u32 	%r60905, %r60903, 1;
	and.b32  	%r60906, %r60901, 1;
	setp.eq.b32 	%p6553, %r60906, 1;
	selp.b32 	%r60907, -1727483681, 0, %p6553;
	xor.b32  	%r60908, %r60907, %r60904;
	xor.b32  	%r60909, %r60908, %r60905;
	st.local.u32 	[%rd4826+8], %r60909;
	and.b32  	%r60910, %r60901, -2147483648;
	add.s32 	%r102474, %r102474, 4;
	ld.local.u32 	%r102473, [%rd4826+16];
	and.b32  	%r60911, %r102473, 2147483646;
	or.b32  	%r60912, %r60911, %r60910;
	ld.local.u32 	%r60913, [%rd4826+-896];
	shr.u32 	%r60914, %r60912, 1;
	and.b32  	%r60915, %r102473, 1;
	setp.eq.b32 	%p6554, %r60915, 1;
	selp.b32 	%r60916, -1727483681, 0, %p6554;
	xor.b32  	%r60917, %r60916, %r60913;
	xor.b32  	%r60918, %r60917, %r60914;
	st.local.u32 	[%rd4826+12], %r60918;
	setp.ne.s32 	%p6555, %r102474, 623;
	@%p6555 bra 	$L__BB3_1986;
	ld.local.u32 	%r60920, [%rd4+2492];
	and.b32  	%r60921, %r60920, -2147483648;
	ld.local.u32 	%r102476, [%rd4];
	and.b32  	%r60922, %r102476, 2147483646;
	or.b32  	%r60923, %r60922, %r60921;
	ld.local.u32 	%r60924, [%rd4+1584];
	shr.u32 	%r60925, %r60923, 1;
	and.b32  	%r60926, %r102476, 1;
	setp.eq.b32 	%p6556, %r60926, 1;
	selp.b32 	%r60927, -1727483681, 0, %p6556;
	xor.b32  	%r60928, %r60927, %r60924;
	xor.b32  	%r60929, %r60928, %r60925;
	st.local.u32 	[%rd4+2492], %r60929;
	mov.b32 	%r102475, 0;
$L__BB3_1988:
	add.s32 	%r102475, %r102475, 1;
	st.local.u32 	[%rd4+2496], %r102475;
	add.s32 	%r4272, %r102470, 1;
	setp.ne.s32 	%p6557, %r102470, %r3763;
	mov.u32 	%r102470, %r4272;
	@%p6557 bra 	$L__BB3_1982;
$L__BB3_1989:
	setp.lt.s32 	%p6558, %r102475, 624;
	@%p6558 bra 	$L__BB3_1995;
	mov.b32 	%r102480, 0;
	mov.u64 	%rd6491, %rd4;
$L__BB3_1991:
	and.b32  	%r60931, %r102476, -2147483648;
	ld.local.u32 	%r60932, [%rd6491+4];
	and.b32  	%r60933, %r60932, 2147483646;
	or.b32  	%r60934, %r60933, %r60931;
	ld.local.u32 	%r60935, [%rd6491+1588];
	shr.u32 	%r60936, %r60934, 1;
	and.b32  	%r60937, %r60932, 1;
	setp.eq.b32 	%p6559, %r60937, 1;
	selp.b32 	%r60938, -1727483681, 0, %p6559;
	xor.b32  	%r60939, %r60938, %r60935;
	xor.b32  	%r60940, %r60939, %r60936;
	st.local.u32 	[%rd6491], %r60940;
	and.b32  	%r60941, %r60932, -2147483648;
	ld.local.u32 	%r60942, [%rd6491+8];
	and.b32  	%r60943, %r60942, 2147483646;
	or.b32  	%r60944, %r60943, %r60941;
	ld.local.u32 	%r60945, [%rd6491+1592];
	shr.u32 	%r60946, %r60944, 1;
	and.b32  	%r60947, %r60942, 1;
	setp.eq.b32 	%p6560, %r60947, 1;
	selp.b32 	%r60948, -1727483681, 0, %p6560;
	xor.b32  	%r60949, %r60948, %r60945;
	xor.b32  	%r60950, %r60949, %r60946;
	st.local.u32 	[%rd6491+4], %r60950;
	and.b32  	%r60951, %r60942, -2147483648;
	ld.local.u32 	%r4277, [%rd6491+12];
	and.b32  	%r60952, %r4277, 2147483646;
	or.b32  	%r60953, %r60952, %r60951;
	ld.local.u32 	%r60954, [%rd6491+1596];
	shr.u32 	%r60955, %r60953, 1;
	and.b32  	%r60956, %r4277, 1;
	setp.eq.b32 	%p6561, %r60956, 1;
	selp.b32 	%r60957, -1727483681, 0, %p6561;
	xor.b32  	%r60958, %r60957, %r60954;
	xor.b32  	%r60959, %r60958, %r60955;
	st.local.u32 	[%rd6491+8], %r60959;
	setp.ne.s32 	%p6562, %r102480, 224;
	@%p6562 bra 	$L__BB3_2087;
	ld.local.u32 	%r102482, [%rd4+908];
	add.s64 	%rd6492, %rd4, 924;
	mov.b32 	%r102481, 0;
$L__BB3_1993:
	and.b32  	%r60970, %r102482, -2147483648;
	ld.local.u32 	%r60971, [%rd6492+-12];
	and.b32  	%r60972, %r60971, 2147483646;
	or.b32  	%r60973, %r60972, %r60970;
	ld.local.u32 	%r60974, [%rd6492+-924];
	shr.u32 	%r60975, %r60973, 1;
	and.b32  	%r60976, %r60971, 1;
	setp.eq.b32 	%p6564, %r60976, 1;
	selp.b32 	%r60977, -1727483681, 0, %p6564;
	xor.b32  	%r60978, %r60977, %r60974;
	xor.b32  	%r60979, %r60978, %r60975;
	st.local.u32 	[%rd6492+-16], %r60979;
	and.b32  	%r60980, %r60971, -2147483648;
	ld.local.u32 	%r60981, [%rd6492+-8];
	and.b32  	%r60982, %r60981, 2147483646;
	or.b32  	%r60983, %r60982, %r60980;
	ld.local.u32 	%r60984, [%rd6492+-920];
	shr.u32 	%r60985, %r60983, 1;
	and.b32  	%r60986, %r60981, 1;
	setp.eq.b32 	%p6565, %r60986, 1;
	selp.b32 	%r60987, -1727483681, 0, %p6565;
	xor.b32  	%r60988, %r60987, %r60984;
	xor.b32  	%r60989, %r60988, %r60985;
	st.local.u32 	[%rd6492+-12], %r60989;
	and.b32  	%r60990, %r60981, -2147483648;
	ld.local.u32 	%r60991, [%rd6492+-4];
	and.b32  	%r60992, %r60991, 2147483646;
	or.b32  	%r60993, %r60992, %r60990;
	ld.local.u32 	%r60994, [%rd6492+-916];
	shr.u32 	%r60995, %r60993, 1;
	and.b32  	%r60996, %r60991, 1;
	setp.eq.b32 	%p6566, %r60996, 1;
	selp.b32 	%r60997, -1727483681, 0, %p6566;
	xor.b32  	%r60998, %r60997, %r60994;
	xor.b32  	%r60999, %r60998, %r60995;
	st.local.u32 	[%rd6492+-8], %r60999;
	and.b32  	%r61000, %r60991, -2147483648;
	ld.local.u32 	%r102482, [%rd6492];
	and.b32  	%r61001, %r102482, 2147483646;
	or.b32  	%r61002, %r61001, %r61000;
	ld.local.u32 	%r61003, [%rd6492+-912];
	shr.u32 	%r61004, %r61002, 1;
	and.b32  	%r61005, %r102482, 1;
	setp.eq.b32 	%p6567, %r61005, 1;
	selp.b32 	%r61006, -1727483681, 0, %p6567;
	xor.b32  	%r61007, %r61006, %r61003;
	xor.b32  	%r61008, %r61007, %r61004;
	st.local.u32 	[%rd6492+-4], %r61008;
	add.s32 	%r102481, %r102481, 4;
	add.s64 	%rd6492, %rd6492, 16;
	setp.ne.s32 	%p6568, %r102481, 396;
	@%p6568 bra 	$L__BB3_1993;
	ld.local.u32 	%r61010, [%rd831];
	and.b32  	%r61011, %r61010, -2147483648;
	ld.local.u32 	%r102476, [%rd833];
	and.b32  	%r61012, %r102476, 2147483646;
	or.b32  	%r61013, %r61012, %r61011;
	ld.local.u32 	%r61014, [%rd832];
	shr.u32 	%r61015, %r61013, 1;
	and.b32  	%r61016, %r102476, 1;
	setp.eq.b32 	%p6569, %r61016, 1;
	selp.b32 	%r61017, -1727483681, 0, %p6569;
	xor.b32  	%r61018, %r61017, %r61014;
	xor.b32  	%r61019, %r61018, %r61015;
	st.local.u32 	[%rd831], %r61019;
	mov.b32 	%r102475, 0;
$L__BB3_1995:
	add.s32 	%r102490, %r102475, 1;
	st.local.u32 	[%rd4+2496], %r102490;
	mul.wide.s32 	%rd4827, %r102475, 4;
	add.s64 	%rd4828, %rd4, %rd4827;
	ld.local.u32 	%r61020, [%rd4828];
	shr.u32 	%r61021, %r61020, 11;
	xor.b32  	%r61022, %r61021, %r61020;
	shl.b32 	%r61023, %r61022, 7;
	and.b32  	%r61024, %r61023, -1658038656;
	xor.b32  	%r4287, %r61024, %r61022;
	setp.lt.s32 	%p6570, %r102475, 623;
	@%p6570 bra 	$L__BB3_2001;
	mov.b32 	%r102486, 0;
	mov.u64 	%rd6493, %rd4;
$L__BB3_1997:
	and.b32  	%r61026, %r102476, -2147483648;
	ld.local.u32 	%r61027, [%rd6493+4];
	and.b32  	%r61028, %r61027, 2147483646;
	or.b32  	%r61029, %r61028, %r61026;
	ld.local.u32 	%r61030, [%rd6493+1588];
	shr.u32 	%r61031, %r61029, 1;
	and.b32  	%r61032, %r61027, 1;
	setp.eq.b32 	%p6571, %r61032, 1;
	selp.b32 	%r61033, -1727483681, 0, %p6571;
	xor.b32  	%r61034, %r61033, %r61030;
	xor.b32  	%r61035, %r61034, %r61031;
	st.local.u32 	[%rd6493], %r61035;
	and.b32  	%r61036, %r61027, -2147483648;
	ld.local.u32 	%r61037, [%rd6493+8];
	and.b32  	%r61038, %r61037, 2147483646;
	or.b32  	%r61039, %r61038, %r61036;
	ld.local.u32 	%r61040, [%rd6493+1592];
	shr.u32 	%r61041, %r61039, 1;
	and.b32  	%r61042, %r61037, 1;
	setp.eq.b32 	%p6572, %r61042, 1;
	selp.b32 	%r61043, -1727483681, 0, %p6572;
	xor.b32  	%r61044, %r61043, %r61040;
	xor.b32  	%r61045, %r61044, %r61041;
	st.local.u32 	[%rd6493+4], %r61045;
	and.b32  	%r61046, %r61037, -2147483648;
	ld.local.u32 	%r4290, [%rd6493+12];
	and.b32  	%r61047, %r4290, 2147483646;
	or.b32  	%r61048, %r61047, %r61046;
	ld.local.u32 	%r61049, [%rd6493+1596];
	shr.u32 	%r61050, %r61048, 1;
	and.b32  	%r61051, %r4290, 1;
	setp.eq.b32 	%p6573, %r61051, 1;
	selp.b32 	%r61052, -1727483681, 0, %p6573;
	xor.b32  	%r61053, %r61052, %r61049;
	xor.b32  	%r61054, %r61053, %r61050;
	st.local.u32 	[%rd6493+8], %r61054;
	setp.ne.s32 	%p6574, %r102486, 224;
	@%p6574 bra 	$L__BB3_2086;
	ld.local.u32 	%r102488, [%rd4+908];
	add.s64 	%rd6494, %rd4, 924;
	mov.b32 	%r102487, 0;
$L__BB3_1999:
	and.b32  	%r61065, %r102488, -2147483648;
	ld.local.u32 	%r61066, [%rd6494+-12];
	and.b32  	%r61067, %r61066, 2147483646;
	or.b32  	%r61068, %r61067, %r61065;
	ld.local.u32 	%r61069, [%rd6494+-924];
	shr.u32 	%r61070, %r61068, 1;
	and.b32  	%r61071, %r61066, 1;
	setp.eq.b32 	%p6576, %r61071, 1;
	selp.b32 	%r61072, -1727483681, 0, %p6576;
	xor.b32  	%r61073, %r61072, %r61069;
	xor.b32  	%r61074, %r61073, %r61070;
	st.local.u32 	[%rd6494+-16], %r61074;
	and.b32  	%r61075, %r61066, -2147483648;
	ld.local.u32 	%r61076, [%rd6494+-8];
	and.b32  	%r61077, %r61076, 2147483646;
	or.b32  	%r61078, %r61077, %r61075;
	ld.local.u32 	%r61079, [%rd6494+-920];
	shr.u32 	%r61080, %r61078, 1;
	and.b32  	%r61081, %r61076, 1;
	setp.eq.b32 	%p6577, %r61081, 1;
	selp.b32 	%r61082, -1727483681, 0, %p6577;
	xor.b32  	%r61083, %r61082, %r61079;
	xor.b32  	%r61084, %r61083, %r61080;
	st.local.u32 	[%rd6494+-12], %r61084;
	and.b32  	%r61085, %r61076, -2147483648;
	ld.local.u32 	%r61086, [%rd6494+-4];
	and.b32  	%r61087, %r61086, 2147483646;
	or.b32  	%r61088, %r61087, %r61085;
	ld.local.u32 	%r61089, [%rd6494+-916];
	shr.u32 	%r61090, %r61088, 1;
	and.b32  	%r61091, %r61086, 1;
	setp.eq.b32 	%p6578, %r61091, 1;
	selp.b32 	%r61092, -1727483681, 0, %p6578;
	xor.b32  	%r61093, %r61092, %r61089;
	xor.b32  	%r61094, %r61093, %r61090;
	st.local.u32 	[%rd6494+-8], %r61094;
	and.b32  	%r61095, %r61086, -2147483648;
	ld.local.u32 	%r102488, [%rd6494];
	and.b32  	%r61096, %r102488, 2147483646;
	or.b32  	%r61097, %r61096, %r61095;
	ld.local.u32 	%r61098, [%rd6494+-912];
	shr.u32 	%r61099, %r61097, 1;
	and.b32  	%r61100, %r102488, 1;
	setp.eq.b32 	%p6579, %r61100, 1;
	selp.b32 	%r61101, -1727483681, 0, %p6579;
	xor.b32  	%r61102, %r61101, %r61098;
	xor.b32  	%r61103, %r61102, %r61099;
	st.local.u32 	[%rd6494+-4], %r61103;
	add.s32 	%r102487, %r102487, 4;
	add.s64 	%rd6494, %rd6494, 16;
	setp.ne.s32 	%p6580, %r102487, 396;
	@%p6580 bra 	$L__BB3_1999;
	ld.local.u32 	%r61105, [%rd831];
	and.b32  	%r61106, %r61105, -2147483648;
	ld.local.u32 	%r102476, [%rd833];
	and.b32  	%r61107, %r102476, 2147483646;
	or.b32  	%r61108, %r61107, %r61106;
	ld.local.u32 	%r61109, [%rd832];
	shr.u32 	%r61110, %r61108, 1;
	and.b32  	%r61111, %r102476, 1;
	setp.eq.b32 	%p6581, %r61111, 1;
	selp.b32 	%r61112, -1727483681, 0, %p6581;
	xor.b32  	%r61113, %r61112, %r61109;
	xor.b32  	%r61114, %r61113, %r61110;
	st.local.u32 	[%rd831], %r61114;
	mov.b32 	%r102490, 0;
$L__BB3_2001:
	add.s32 	%r102496, %r102490, 1;
	st.local.u32 	[%rd4+2496], %r102496;
	mul.wide.s32 	%rd4829, %r102490, 4;
	add.s64 	%rd4830, %rd4, %rd4829;
	ld.local.u32 	%r61115, [%rd4830];
	shr.u32 	%r61116, %r61115, 11;
	xor.b32  	%r61117, %r61116, %r61115;
	shl.b32 	%r61118, %r61117, 7;
	and.b32  	%r61119, %r61118, -1658038656;
	xor.b32  	%r4300, %r61119, %r61117;
	setp.lt.s32 	%p6582, %r102490, 623;
	@%p6582 bra 	$L__BB3_2007;
	mov.b32 	%r102492, 0;
	mov.u64 	%rd6495, %rd4;
$L__BB3_2003:
	and.b32  	%r61121, %r102476, -2147483648;
	ld.local.u32 	%r61122, [%rd6495+4];
	and.b32  	%r61123, %r61122, 2147483646;
	or.b32  	%r61124, %r61123, %r61121;
	ld.local.u32 	%r61125, [%rd6495+1588];
	shr.u32 	%r61126, %r61124, 1;
	and.b32  	%r61127, %r61122, 1;
	setp.eq.b32 	%p6583, %r61127, 1;
	selp.b32 	%r61128, -1727483681, 0, %p6583;
	xor.b32  	%r61129, %r61128, %r61125;
	xor.b32  	%r61130, %r61129, %r61126;
	st.local.u32 	[%rd6495], %r61130;
	and.b32  	%r61131, %r61122, -2147483648;
	ld.local.u32 	%r61132, [%rd6495+8];
	and.b32  	%r61133, %r61132, 2147483646;
	or.b32  	%r61134, %r61133, %r61131;
	ld.local.u32 	%r61135, [%rd6495+1592];
	shr.u32 	%r61136, %r61134, 1;
	and.b32  	%r61137, %r61132, 1;
	setp.eq.b32 	%p6584, %r61137, 1;
	selp.b32 	%r61138, -1727483681, 0, %p6584;
	xor.b32  	%r61139, %r61138, %r61135;
	xor.b32  	%r61140, %r61139, %r61136;
	st.local.u32 	[%rd6495+4], %r61140;
	and.b32  	%r61141, %r61132, -2147483648;
	ld.local.u32 	%r4303, [%rd6495+12];
	and.b32  	%r61142, %r4303, 2147483646;
	or.b32  	%r61143, %r61142, %r61141;
	ld.local.u32 	%r61144, [%rd6495+1596];
	shr.u32 	%r61145, %r61143, 1;
	and.b32  	%r61146, %r4303, 1;
	setp.eq.b32 	%p6585, %r61146, 1;
	selp.b32 	%r61147, -1727483681, 0, %p6585;
	xor.b32  	%r61148, %r61147, %r61144;
	xor.b32  	%r61149, %r61148, %r61145;
	st.local.u32 	[%rd6495+8], %r61149;
	setp.ne.s32 	%p6586, %r102492, 224;
	@%p6586 bra 	$L__BB3_2085;
	ld.local.u32 	%r102494, [%rd4+908];
	add.s64 	%rd6496, %rd4, 924;
	mov.b32 	%r102493, 0;
$L__BB3_2005:
	and.b32  	%r61160, %r102494, -2147483648;
	ld.local.u32 	%r61161, [%rd6496+-12];
	and.b32  	%r61162, %r61161, 2147483646;
	or.b32  	%r61163, %r61162, %r61160;
	ld.local.u32 	%r61164, [%rd6496+-924];
	shr.u32 	%r61165, %r61163, 1;
	and.b32  	%r61166, %r61161, 1;
	setp.eq.b32 	%p6588, %r61166, 1;
	selp.b32 	%r61167, -1727483681, 0, %p6588;
	xor.b32  	%r61168, %r61167, %r61164;
	xor.b32  	%r61169, %r61168, %r61165;
	st.local.u32 	[%rd6496+-16], %r61169;
	and.b32  	%r61170, %r61161, -2147483648;
	ld.local.u32 	%r61171, [%rd6496+-8];
	and.b32  	%r61172, %r61171, 2147483646;
	or.b32  	%r61173, %r61172, %r61170;
	ld.local.u32 	%r61174, [%rd6496+-920];
	shr.u32 	%r61175, %r61173, 1;
	and.b32  	%r61176, %r61171, 1;
	setp.eq.b32 	%p6589, %r61176, 1;
	selp.b32 	%r61177, -1727483681, 0, %p6589;
	xor.b32  	%r61178, %r61177, %r61174;
	xor.b32  	%r61179, %r61178, %r61175;
	st.local.u32 	[%rd6496+-12], %r61179;
	and.b32  	%r61180, %r61171, -2147483648;
	ld.local.u32 	%r61181, [%rd6496+-4];
	and.b32  	%r61182, %r61181, 2147483646;
	or.b32  	%r61183, %r61182, %r61180;
	ld.local.u32 	%r61184, [%rd6496+-916];
	shr.u32 	%r61185, %r61183, 1;
	and.b32  	%r61186, %r61181, 1;
	setp.eq.b32 	%p6590, %r61186, 1;
	selp.b32 	%r61187, -1727483681, 0, %p6590;
	xor.b32  	%r61188, %r61187, %r61184;
	xor.b32  	%r61189, %r61188, %r61185;
	st.local.u32 	[%rd6496+-8], %r61189;
	and.b32  	%r61190, %r61181, -2147483648;
	ld.local.u32 	%r102494, [%rd6496];
	and.b32  	%r61191, %r102494, 2147483646;
	or.b32  	%r61192, %r61191, %r61190;
	ld.local.u32 	%r61193, [%rd6496+-912];
	shr.u32 	%r61194, %r61192, 1;
	and.b32  	%r61195, %r102494, 1;
	setp.eq.b32 	%p6591, %r61195, 1;
	selp.b32 	%r61196, -1727483681, 0, %p6591;
	xor.b32  	%r61197, %r61196, %r61193;
	xor.b32  	%r61198, %r61197, %r61194;
	st.local.u32 	[%rd6496+-4], %r61198;
	add.s32 	%r102493, %r102493, 4;
	add.s64 	%rd6496, %rd6496, 16;
	setp.ne.s32 	%p6592, %r102493, 396;
	@%p6592 bra 	$L__BB3_2005;
	ld.local.u32 	%r61200, [%rd831];
	and.b32  	%r61201, %r61200, -2147483648;
	ld.local.u32 	%r102476, [%rd833];
	and.b32  	%r61202, %r102476, 2147483646;
	or.b32  	%r61203, %r61202, %r61201;
	ld.local.u32 	%r61204, [%rd832];
	shr.u32 	%r61205, %r61203, 1;
	and.b32  	%r61206, %r102476, 1;
	setp.eq.b32 	%p6593, %r61206, 1;
	selp.b32 	%r61207, -1727483681, 0, %p6593;
	xor.b32  	%r61208, %r61207, %r61204;
	xor.b32  	%r61209, %r61208, %r61205;
	st.local.u32 	[%rd831], %r61209;
	mov.b32 	%r102496, 0;
$L__BB3_2007:
	add.s32 	%r102502, %r102496, 1;
	st.local.u32 	[%rd4+2496], %r102502;
	mul.wide.s32 	%rd4831, %r102496, 4;
	add.s64 	%rd4832, %rd4, %rd4831;
	ld.local.u32 	%r61210, [%rd4832];
	shr.u32 	%r61211, %r61210, 11;
	xor.b32  	%r61212, %r61211, %r61210;
	shl.b32 	%r61213, %r61212, 7;
	and.b32  	%r61214, %r61213, -1658038656;
	xor.b32  	%r4313, %r61214, %r61212;
	setp.lt.s32 	%p6594, %r102496, 623;
	@%p6594 bra 	$L__BB3_2013;
	mov.b32 	%r102498, 0;
	mov.u64 	%rd6497, %rd4;
$L__BB3_2009:
	and.b32  	%r61216, %r102476, -2147483648;
	ld.local.u32 	%r61217, [%rd6497+4];
	and.b32  	%r61218, %r61217, 2147483646;
	or.b32  	%r61219, %r61218, %r61216;
	ld.local.u32 	%r61220, [%rd6497+1588];
	shr.u32 	%r61221, %r61219, 1;
	and.b32  	%r61222, %r61217, 1;
	setp.eq.b32 	%p6595, %r61222, 1;
	selp.b32 	%r61223, -1727483681, 0, %p6595;
	xor.b32  	%r61224, %r61223, %r61220;
	xor.b32  	%r61225, %r61224, %r61221;
	st.local.u32 	[%rd6497], %r61225;
	and.b32  	%r61226, %r61217, -2147483648;
	ld.local.u32 	%r61227, [%rd6497+8];
	and.b32  	%r61228, %r61227, 2147483646;
	or.b32  	%r61229, %r61228, %r61226;
	ld.local.u32 	%r61230, [%rd6497+1592];
	shr.u32 	%r61231, %r61229, 1;
	and.b32  	%r61232, %r61227, 1;
	setp.eq.b32 	%p6596, %r61232, 1;
	selp.b32 	%r61233, -1727483681, 0, %p6596;
	xor.b32  	%r61234, %r61233, %r61230;
	xor.b32  	%r61235, %r61234, %r61231;
	st.local.u32 	[%rd6497+4], %r61235;
	and.b32  	%r61236, %r61227, -2147483648;
	ld.local.u32 	%r4316, [%rd6497+12];
	and.b32  	%r61237, %r4316, 2147483646;
	or.b32  	%r61238, %r61237, %r61236;
	ld.local.u32 	%r61239, [%rd6497+1596];
	shr.u32 	%r61240, %r61238, 1;
	and.b32  	%r61241, %r4316, 1;
	setp.eq.b32 	%p6597, %r61241, 1;
	selp.b32 	%r61242, -1727483681, 0, %p6597;
	xor.b32  	%r61243, %r61242, %r61239;
	xor.b32  	%r61244, %r61243, %r61240;
	st.local.u32 	[%rd6497+8], %r61244;
	setp.ne.s32 	%p6598, %r102498, 224;
	@%p6598 bra 	$L__BB3_2084;
	ld.local.u32 	%r102500, [%rd4+908];
	add.s64 	%rd6498, %rd4, 924;
	mov.b32 	%r102499, 0;
$L__BB3_2011:
	and.b32  	%r61255, %r102500, -2147483648;
	ld.local.u32 	%r61256, [%rd6498+-12];
	and.b32  	%r61257, %r61256, 2147483646;
	or.b32  	%r61258, %r61257, %r61255;
	ld.local.u32 	%r61259, [%rd6498+-924];
	shr.u32 	%r61260, %r61258, 1;
	and.b32  	%r61261, %r61256, 1;
	setp.eq.b32 	%p6600, %r61261, 1;
	selp.b32 	%r61262, -1727483681, 0, %p6600;
	xor.b32  	%r61263, %r61262, %r61259;
	xor.b32  	%r61264, %r61263, %r61260;
	st.local.u32 	[%rd6498+-16], %r61264;
	and.b32  	%r61265, %r61256, -2147483648;
	ld.local.u32 	%r61266, [%rd6498+-8];
	and.b32  	%r61267, %r61266, 2147483646;
	or.b32  	%r61268, %r61267, %r61265;
	ld.local.u32 	%r61269, [%rd6498+-920];
	shr.u32 	%r61270, %r61268, 1;
	and.b32  	%r61271, %r61266, 1;
	setp.eq.b32 	%p6601, %r61271, 1;
	selp.b32 	%r61272, -1727483681, 0, %p6601;
	xor.b32  	%r61273, %r61272, %r61269;
	xor.b32  	%r61274, %r61273, %r61270;
	st.local.u32 	[%rd6498+-12], %r61274;
	and.b32  	%r61275, %r61266, -2147483648;
	ld.local.u32 	%r61276, [%rd6498+-4];
	and.b32  	%r61277, %r61276, 2147483646;
	or.b32  	%r61278, %r61277, %r61275;
	ld.local.u32 	%r61279, [%rd6498+-916];
	shr.u32 	%r61280, %r61278, 1;
	and.b32  	%r61281, %r61276, 1;
	setp.eq.b32 	%p6602, %r61281, 1;
	selp.b32 	%r61282, -1727483681, 0, %p6602;
	xor.b32  	%r61283, %r61282, %r61279;
	xor.b32  	%r61284, %r61283, %r61280;
	st.local.u32 	[%rd6498+-8], %r61284;
	and.b32  	%r61285, %r61276, -2147483648;
	ld.local.u32 	%r102500, [%rd6498];
	and.b32  	%r61286, %r102500, 2147483646;
	or.b32  	%r61287, %r61286, %r61285;
	ld.local.u32 	%r61288, [%rd6498+-912];
	shr.u32 	%r61289, %r61287, 1;
	and.b32  	%r61290, %r102500, 1;
	setp.eq.b32 	%p6603, %r61290, 1;
	selp.b32 	%r61291, -1727483681, 0, %p6603;
	xor.b32  	%r61292, %r61291, %r61288;
	xor.b32  	%r61293, %r61292, %r61289;
	st.local.u32 	[%rd6498+-4], %r61293;
	add.s32 	%r102499, %r102499, 4;
	add.s64 	%rd6498, %rd6498, 16;
	setp.ne.s32 	%p6604, %r102499, 396;
	@%p6604 bra 	$L__BB3_2011;
	ld.local.u32 	%r61295, [%rd831];
	and.b32  	%r61296, %r61295, -2147483648;
	ld.local.u32 	%r102476, [%rd833];
	and.b32  	%r61297, %r102476, 2147483646;
	or.b32  	%r61298, %r61297, %r61296;
	ld.local.u32 	%r61299, [%rd832];
	shr.u32 	%r61300, %r61298, 1;
	and.b32  	%r61301, %r102476, 1;
	setp.eq.b32 	%p6605, %r61301, 1;
	selp.b32 	%r61302, -1727483681, 0, %p6605;
	xor.b32  	%r61303, %r61302, %r61299;
	xor.b32  	%r61304, %r61303, %r61300;
	st.local.u32 	[%rd831], %r61304;
	mov.b32 	%r102502, 0;
$L__BB3_2013:
	add.s32 	%r102508, %r102502, 1;
	st.local.u32 	[%rd4+2496], %r102508;
	mul.wide.s32 	%rd4833, %r102502, 4;
	add.s64 	%rd4834, %rd4, %rd4833;
	ld.local.u32 	%r61305, [%rd4834];
	shr.u32 	%r61306, %r61305, 11;
	xor.b32  	%r61307, %r61306, %r61305;
	shl.b32 	%r61308, %r61307, 7;
	and.b32  	%r61309, %r61308, -1658038656;
	xor.b32  	%r4326, %r61309, %r61307;
	setp.lt.s32 	%p6606, %r102502, 623;
	@%p6606 bra 	$L__BB3_2019;
	mov.b32 	%r102504, 0;
	mov.u64 	%rd6499, %rd4;
$L__BB3_2015:
	and.b32  	%r61311, %r102476, -2147483648;
	ld.local.u32 	%r61312, [%rd6499+4];
	and.b32  	%r61313, %r61312, 2147483646;
	or.b32  	%r61314, %r61313, %r61311;
	ld.local.u32 	%r61315, [%rd6499+1588];
	shr.u32 	%r61316, %r61314, 1;
	and.b32  	%r61317, %r61312, 1;
	setp.eq.b32 	%p6607, %r61317, 1;
	selp.b32 	%r61318, -1727483681, 0, %p6607;
	xor.b32  	%r61319, %r61318, %r61315;
	xor.b32  	%r61320, %r61319, %r61316;
	st.local.u32 	[%rd6499], %r61320;
	and.b32  	%r61321, %r61312, -2147483648;
	ld.local.u32 	%r61322, [%rd6499+8];
	and.b32  	%r61323, %r61322, 2147483646;
	or.b32  	%r61324, %r61323, %r61321;
	ld.local.u32 	%r61325, [%rd6499+1592];
	shr.u32 	%r61326, %r61324, 1;
	and.b32  	%r61327, %r61322, 1;
	setp.eq.b32 	%p6608, %r61327, 1;
	selp.b32 	%r61328, -1727483681, 0, %p6608;
	xor.b32  	%r61329, %r61328, %r61325;
	xor.b32  	%r61330, %r61329, %r61326;
	st.local.u32 	[%rd6499+4], %r61330;
	and.b32  	%r61331, %r61322, -2147483648;
	ld.local.u32 	%r4329, [%rd6499+12];
	and.b32  	%r61332, %r4329, 2147483646;
	or.b32  	%r61333, %r61332, %r61331;
	ld.local.u32 	%r61334, [%rd6499+1596];
	shr.u32 	%r61335, %r61333, 1;
	and.b32  	%r61336, %r4329, 1;
	setp.eq.b32 	%p6609, %r61336, 1;
	selp.b32 	%r61337, -1727483681, 0, %p6609;
	xor.b32  	%r61338, %r61337, %r61334;
	xor.b32  	%r61339, %r61338, %r61335;
	st.local.u32 	[%rd6499+8], %r61339;
	setp.ne.s32 	%p6610, %r102504, 224;
	@%p6610 bra 	$L__BB3_2083;
	ld.local.u32 	%r102505, [%rd828];
	mov.b32 	%r102506, 227;
$L__BB3_2017:
	mul.wide.u32 	%rd4835, %r102506, 4;
	add.s64 	%rd4836, %rd4, %rd4835;
	and.b32  	%r61350, %r102505, -2147483648;
	ld.local.u32 	%r61351, [%rd4836+4];
	and.b32  	%r61352, %r61351, 2147483646;
	or.b32  	%r61353, %r61352, %r61350;
	ld.local.u32 	%r61354, [%rd4836+-908];
	shr.u32 	%r61355, %r61353, 1;
	and.b32  	%r61356, %r61351, 1;
	setp.eq.b32 	%p6612, %r61356, 1;
	selp.b32 	%r61357, -1727483681, 0, %p6612;
	xor.b32  	%r61358, %r61357, %r61354;
	xor.b32  	%r61359, %r61358, %r61355;
	st.local.u32 	[%rd4836], %r61359;
	and.b32  	%r61360, %r61351, -2147483648;
	ld.local.u32 	%r61361, [%rd4836+8];
	and.b32  	%r61362, %r61361, 2147483646;
	or.b32  	%r61363, %r61362, %r61360;
	ld.local.u32 	%r61364, [%rd4836+-904];
	shr.u32 	%r61365, %r61363, 1;
	and.b32  	%r61366, %r61361, 1;
	setp.eq.b32 	%p6613, %r61366, 1;
	selp.b32 	%r61367, -1727483681, 0, %p6613;
	xor.b32  	%r61368, %r61367, %r61364;
	xor.b32  	%r61369, %r61368, %r61365;
	st.local.u32 	[%rd4836+4], %r61369;
	and.b32  	%r61370, %r61361, -2147483648;
	ld.local.u32 	%r61371, [%rd4836+12];
	and.b32  	%r61372, %r61371, 2147483646;
	or.b32  	%r61373, %r61372, %r61370;
	ld.local.u32 	%r61374, [%rd4836+-900];
	shr.u32 	%r61375, %r61373, 1;
	and.b32  	%r61376, %r61371, 1;
	setp.eq.b32 	%p6614, %r61376, 1;
	selp.b32 	%r61377, -1727483681, 0, %p6614;
	xor.b32  	%r61378, %r61377, %r61374;
	xor.b32  	%r61379, %r61378, %r61375;
	st.local.u32 	[%rd4836+8], %r61379;
	and.b32  	%r61380, %r61371, -2147483648;
	add.s32 	%r102506, %r102506, 4;
	ld.local.u32 	%r102505, [%rd4836+16];
	and.b32  	%r61381, %r102505, 2147483646;
	or.b32  	%r61382, %r61381, %r61380;
	ld.local.u32 	%r61383, [%rd4836+-896];
	shr.u32 	%r61384, %r61382, 1;
	and.b32  	%r61385, %r102505, 1;
	setp.eq.b32 	%p6615, %r61385, 1;
	selp.b32 	%r61386, -1727483681, 0, %p6615;
	xor.b32  	%r61387, %r61386, %r61383;
	xor.b32  	%r61388, %r61387, %r61384;
	st.local.u32 	[%rd4836+12], %r61388;
	setp.ne.s32 	%p6616, %r102506, 623;
	@%p6616 bra 	$L__BB3_2017;
	ld.local.u32 	%r61390, [%rd4+2492];
	and.b32  	%r61391, %r61390, -2147483648;
	ld.local.u32 	%r102476, [%rd4];
	and.b32  	%r61392, %r102476, 2147483646;
	or.b32  	%r61393, %r61392, %r61391;
	ld.local.u32 	%r61394, [%rd4+1584];
	shr.u32 	%r61395, %r61393, 1;
	and.b32  	%r61396, %r102476, 1;
	setp.eq.b32 	%p6617, %r61396, 1;
	selp.b32 	%r61397, -1727483681, 0, %p6617;
	xor.b32  	%r61398, %r61397, %r61394;
	xor.b32  	%r61399, %r61398, %r61395;
	st.local.u32 	[%rd4+2492], %r61399;
	mov.b32 	%r102508, 0;
$L__BB3_2019:
	setp.gt.u32 	%p6619, %r15023, %r15024;
	add.s32 	%r102528, %r102508, 1;
	st.local.u32 	[%rd4+2496], %r102528;
	mul.wide.s32 	%rd4837, %r102508, 4;
	add.s64 	%rd4838, %rd4, %rd4837;
	ld.local.u32 	%r61400, [%rd4838];
	shr.u32 	%r61401, %r61400, 11;
	xor.b32  	%r61402, %r61401, %r61400;
	shl.b32 	%r61403, %r61402, 7;
	and.b32  	%r61404, %r61403, -1658038656;
	xor.b32  	%r61405, %r61404, %r61402;
	shl.b32 	%r61406, %r61405, 15;
	and.b32  	%r61407, %r61406, -402653184;
	xor.b32  	%r61408, %r61407, %r61405;
	shr.u32 	%r61409, %r61408, 27;
	shl.b32 	%r61410, %r4287, 15;
	and.b32  	%r61411, %r61410, -402653184;
	xor.b32  	%r61412, %r61411, %r4287;
	shr.u32 	%r61413, %r61412, 7;
	and.b32  	%r61414, %r61413, 32505856;
	shl.b32 	%r61415, %r4300, 15;
	and.b32  	%r61416, %r61415, -402653184;
	xor.b32  	%r61417, %r61416, %r4300;
	shr.u32 	%r61418, %r61417, 12;
	and.b32  	%r61419, %r61418, 1015808;
	or.b32  	%r61420, %r61419, %r61414;
	shl.b32 	%r61421, %r4313, 15;
	and.b32  	%r61422, %r61421, -402653184;
	xor.b32  	%r61423, %r61422, %r4313;
	shr.u32 	%r61424, %r61423, 17;
	and.b32  	%r61425, %r61424, 31744;
	or.b32  	%r61426, %r61420, %r61425;
	shl.b32 	%r61427, %r4326, 15;
	and.b32  	%r61428, %r61427, -402653184;
	xor.b32  	%r61429, %r61428, %r4326;
	shr.u32 	%r61430, %r61429, 22;
	and.b32  	%r61431, %r61430, 992;
	or.b32  	%r61432, %r61426, %r61431;
	or.b32  	%r102512, %r61432, %r61409;
	mov.pred 	%p11901, 0;
	@%p6619 bra 	$L__BB3_2028;
	mov.pred 	%p11901, 0;
	mov.u32 	%r102517, %r102528;
	mov.u32 	%r102511, %r15023;
$L__BB3_2021:
	shl.b32 	%r4346, %r102512, 5;
	setp.lt.s32 	%p6621, %r102517, 624;
	@%p6621 bra 	$L__BB3_2027;
	mov.b32 	%r102514, 0;
$L__BB3_2023:
	mul.wide.u32 	%rd4839, %r102514, 4;
	add.s64 	%rd952, %rd4, %rd4839;
	and.b32  	%r61434, %r102476, -2147483648;
	ld.local.u32 	%r61435, [%rd952+4];
	and.b32  	%r61436, %r61435, 2147483646;
	or.b32  	%r61437, %r61436, %r61434;
	ld.local.u32 	%r61438, [%rd952+1588];
	shr.u32 	%r61439, %r61437, 1;
	and.b32  	%r61440, %r61435, 1;
	setp.eq.b32 	%p6622, %r61440, 1;
	selp.b32 	%r61441, -1727483681, 0, %p6622;
	xor.b32  	%r61442, %r61441, %r61438;
	xor.b32  	%r61443, %r61442, %r61439;
	st.local.u32 	[%rd952], %r61443;
	and.b32  	%r61444, %r61435, -2147483648;
	ld.local.u32 	%r61445, [%rd952+8];
	and.b32  	%r61446, %r61445, 2147483646;
	or.b32  	%r61447, %r61446, %r61444;
	ld.local.u32 	%r61448, [%rd952+1592];
	shr.u32 	%r61449, %r61447, 1;
	and.b32  	%r61450, %r61445, 1;
	setp.eq.b32 	%p6623, %r61450, 1;
	selp.b32 	%r61451, -1727483681, 0, %p6623;
	xor.b32  	%r61452, %r61451, %r61448;
	xor.b32  	%r61453, %r61452, %r61449;
	st.local.u32 	[%rd952+4], %r61453;
	and.b32  	%r61454, %r61445, -2147483648;
	ld.local.u32 	%r4349, [%rd952+12];
	and.b32  	%r61455, %r4349, 2147483646;
	or.b32  	%r61456, %r61455, %r61454;
	ld.local.u32 	%r61457, [%rd952+1596];
	shr.u32 	%r61458, %r61456, 1;
	and.b32  	%r61459, %r4349, 1;
	setp.eq.b32 	%p6624, %r61459, 1;
	selp.b32 	%r61460, -1727483681, 0, %p6624;
	xor.b32  	%r61461, %r61460, %r61457;
	xor.b32  	%r61462, %r61461, %r61458;
	st.local.u32 	[%rd952+8], %r61462;
	setp.ne.s32 	%p6625, %r102514, 224;
	@%p6625 bra 	$L__BB3_7216;
	ld.local.u32 	%r102515, [%rd828];
	mov.b32 	%r102516, 227;
$L__BB3_2025:
	mul.wide.u32 	%rd4840, %r102516, 4;
	add.s64 	%rd4841, %rd4, %rd4840;
	and.b32  	%r61473, %r102515, -2147483648;
	ld.local.u32 	%r61474, [%rd4841+4];
	and.b32  	%r61475, %r61474, 2147483646;
	or.b32  	%r61476, %r61475, %r61473;
	ld.local.u32 	%r61477, [%rd4841+-908];
	shr.u32 	%r61478, %r61476, 1;
	and.b32  	%r61479, %r61474, 1;
	setp.eq.b32 	%p6627, %r61479, 1;
	selp.b32 	%r61480, -1727483681, 0, %p6627;
	xor.b32  	%r61481, %r61480, %r61477;
	xor.b32  	%r61482, %r61481, %r61478;
	st.local.u32 	[%rd4841], %r61482;
	and.b32  	%r61483, %r61474, -2147483648;
	ld.local.u32 	%r61484, [%rd4841+8];
	and.b32  	%r61485, %r61484, 2147483646;
	or.b32  	%r61486, %r61485, %r61483;
	ld.local.u32 	%r61487, [%rd4841+-904];
	shr.u32 	%r61488, %r61486, 1;
	and.b32  	%r61489, %r61484, 1;
	setp.eq.b32 	%p6628, %r61489, 1;
	selp.b32 	%r61490, -1727483681, 0, %p6628;
	xor.b32  	%r61491, %r61490, %r61487;
	xor.b32  	%r61492, %r61491, %r61488;
	st.local.u32 	[%rd4841+4], %r61492;
	and.b32  	%r61493, %r61484, -2147483648;
	ld.local.u32 	%r61494, [%rd4841+12];
	and.b32  	%r61495, %r61494, 2147483646;
	or.b32  	%r61496, %r61495, %r61493;
	ld.local.u32 	%r61497, [%rd4841+-900];
	shr.u32 	%r61498, %r61496, 1;
	and.b32  	%r61499, %r61494, 1;
	setp.eq.b32 	%p6629, %r61499, 1;
	selp.b32 	%r61500, -1727483681, 0, %p6629;
	xor.b32  	%r61501, %r61500, %r61497;
	xor.b32  	%r61502, %r61501, %r61498;
	st.local.u32 	[%rd4841+8], %r61502;
	and.b32  	%r61503, %r61494, -2147483648;
	add.s32 	%r102516, %r102516, 4;
	ld.local.u32 	%r102515, [%rd4841+16];
	and.b32  	%r61504, %r102515, 2147483646;
	or.b32  	%r61505, %r61504, %r61503;
	ld.local.u32 	%r61506, [%rd4841+-896];
	shr.u32 	%r61507, %r61505, 1;
	and.b32  	%r61508, %r102515, 1;
	setp.eq.b32 	%p6630, %r61508, 1;
	selp.b32 	%r61509, -1727483681, 0, %p6630;
	xor.b32  	%r61510, %r61509, %r61506;
	xor.b32  	%r61511, %r61510, %r61507;
	st.local.u32 	[%rd4841+12], %r61511;
	setp.ne.s32 	%p6631, %r102516, 623;
	@%p6631 bra 	$L__BB3_2025;
	ld.local.u32 	%r61513, [%rd4+2492];
	and.b32  	%r61514, %r61513, -2147483648;
	ld.local.u32 	%r102476, [%rd4];
	and.b32  	%r61515, %r102476, 2147483646;
	or.b32  	%r61516, %r61515, %r61514;
	ld.local.u32 	%r61517, [%rd4+1584];
	shr.u32 	%r61518, %r61516, 1;
	and.b32  	%r61519, %r102476, 1;
	setp.eq.b32 	%p6632, %r61519, 1;
	selp.b32 	%r61520, -1727483681, 0, %p6632;
	xor.b32  	%r61521, %r61520, %r61517;
	xor.b32  	%r61522, %r61521, %r61518;
	st.local.u32 	[%rd4+2492], %r61522;
	mov.b32 	%r102517, 0;
$L__BB3_2027:
	add.s32 	%r102528, %r102517, 1;
	st.local.u32 	[%rd4+2496], %r102528;
	mul.wide.s32 	%rd4842, %r102517, 4;
	add.s64 	%rd4843, %rd4, %rd4842;
	ld.local.u32 	%r61523, [%rd4843];
	shr.u32 	%r61524, %r61523, 11;
	xor.b32  	%r61525, %r61524, %r61523;
	shl.b32 	%r61526, %r61525, 7;
	and.b32  	%r61527, %r61526, -1658038656;
	xor.b32  	%r61528, %r61527, %r61525;
	shl.b32 	%r61529, %r61528, 15;
	and.b32  	%r61530, %r61529, -402653184;
	xor.b32  	%r61531, %r61530, %r61528;
	shr.u32 	%r61532, %r61531, 27;
	and.b32  	%r61534, %r4346, 1073741792;
	or.b32  	%r102512, %r61532, %r61534;
	setp.eq.s32 	%p6633, %r102512, %r15021;
	or.pred  	%p11901, %p11901, %p6633;
	add.s32 	%r102511, %r102511, 1;
	setp.gt.u32 	%p6634, %r102511, %r15024;
	mov.u32 	%r102517, %r102528;
	@%p6634 bra 	$L__BB3_2028;
	bra.uni 	$L__BB3_2021;
$L__BB3_2028:
	setp.lt.s32 	%p6635, %r3762, 1;
	@%p6635 bra 	$L__BB3_2037;
	mov.b32 	%r102523, 0;
$L__BB3_2030:
	setp.lt.s32 	%p6636, %r102528, 624;
	@%p6636 bra 	$L__BB3_2036;
	mov.b32 	%r102525, 0;
	mov.u64 	%rd6500, %rd4;
$L__BB3_2032:
	and.b32  	%r61537, %r102476, -2147483648;
	ld.local.u32 	%r61538, [%rd6500+4];
	and.b32  	%r61539, %r61538, 2147483646;
	or.b32  	%r61540, %r61539, %r61537;
	ld.local.u32 	%r61541, [%rd6500+1588];
	shr.u32 	%r61542, %r61540, 1;
	and.b32  	%r61543, %r61538, 1;
	setp.eq.b32 	%p6637, %r61543, 1;
	selp.b32 	%r61544, -1727483681, 0, %p6637;
	xor.b32  	%r61545, %r61544, %r61541;
	xor.b32  	%r61546, %r61545, %r61542;
	st.local.u32 	[%rd6500], %r61546;
	and.b32  	%r61547, %r61538, -2147483648;
	ld.local.u32 	%r61548, [%rd6500+8];
	and.b32  	%r61549, %r61548, 2147483646;
	or.b32  	%r61550, %r61549, %r61547;
	ld.local.u32 	%r61551, [%rd6500+1592];
	shr.u32 	%r61552, %r61550, 1;
	and.b32  	%r61553, %r61548, 1;
	setp.eq.b32 	%p6638, %r61553, 1;
	selp.b32 	%r61554, -1727483681, 0, %p6638;
	xor.b32  	%r61555, %r61554, %r61551;
	xor.b32  	%r61556, %r61555, %r61552;
	st.local.u32 	[%rd6500+4], %r61556;
	and.b32  	%r61557, %r61548, -2147483648;
	ld.local.u32 	%r4370, [%rd6500+12];
	and.b32  	%r61558, %r4370, 2147483646;
	or.b32  	%r61559, %r61558, %r61557;
	ld.local.u32 	%r61560, [%rd6500+1596];
	shr.u32 	%r61561, %r61559, 1;
	and.b32  	%r61562, %r4370, 1;
	setp.eq.b32 	%p6639, %r61562, 1;
	selp.b32 	%r61563, -1727483681, 0, %p6639;
	xor.b32  	%r61564, %r61563, %r61560;
	xor.b32  	%r61565, %r61564, %r61561;
	st.local.u32 	[%rd6500+8], %r61565;
	setp.ne.s32 	%p6640, %r102525, 224;
	@%p6640 bra 	$L__BB3_2082;
	ld.local.u32 	%r102526, [%rd828];
	mov.b32 	%r102527, 227;
$L__BB3_2034:
	mul.wide.u32 	%rd4844, %r102527, 4;
	add.s64 	%rd4845, %rd4, %rd4844;
	and.b32  	%r61576, %r102526, -2147483648;
	ld.local.u32 	%r61577, [%rd4845+4];
	and.b32  	%r61578, %r61577, 2147483646;
	or.b32  	%r61579, %r61578, %r61576;
	ld.local.u32 	%r61580, [%rd4845+-908];
	shr.u32 	%r61581, %r61579, 1;
	and.b32  	%r61582, %r61577, 1;
	setp.eq.b32 	%p6642, %r61582, 1;
	selp.b32 	%r61583, -1727483681, 0, %p6642;
	xor.b32  	%r61584, %r61583, %r61580;
	xor.b32  	%r61585, %r61584, %r61581;
	st.local.u32 	[%rd4845], %r61585;
	and.b32  	%r61586, %r61577, -2147483648;
	ld.local.u32 	%r61587, [%rd4845+8];
	and.b32  	%r61588, %r61587, 2147483646;
	or.b32  	%r61589, %r61588, %r61586;
	ld.local.u32 	%r61590, [%rd4845+-904];
	shr.u32 	%r61591, %r61589, 1;
	and.b32  	%r61592, %r61587, 1;
	setp.eq.b32 	%p6643, %r61592, 1;
	selp.b32 	%r61593, -1727483681, 0, %p6643;
	xor.b32  	%r61594, %r61593, %r61590;
	xor.b32  	%r61595, %r61594, %r61591;
	st.local.u32 	[%rd4845+4], %r61595;
	and.b32  	%r61596, %r61587, -2147483648;
	ld.local.u32 	%r61597, [%rd4845+12];
	and.b32  	%r61598, %r61597, 2147483646;
	or.b32  	%r61599, %r61598, %r61596;
	ld.local.u32 	%r61600, [%rd4845+-900];
	shr.u32 	%r61601, %r61599, 1;
	and.b32  	%r61602, %r61597, 1;
	setp.eq.b32 	%p6644, %r61602, 1;
	selp.b32 	%r61603, -1727483681, 0, %p6644;
	xor.b32  	%r61604, %r61603, %r61600;
	xor.b32  	%r61605, %r61604, %r61601;
	st.local.u32 	[%rd4845+8], %r61605;
	and.b32  	%r61606, %r61597, -2147483648;
	add.s32 	%r102527, %r102527, 4;
	ld.local.u32 	%r102526, [%rd4845+16];
	and.b32  	%r61607, %r102526, 2147483646;
	or.b32  	%r61608, %r61607, %r61606;
	ld.local.u32 	%r61609, [%rd4845+-896];
	shr.u32 	%r61610, %r61608, 1;
	and.b32  	%r61611, %r102526, 1;
	setp.eq.b32 	%p6645, %r61611, 1;
	selp.b32 	%r61612, -1727483681, 0, %p6645;
	xor.b32  	%r61613, %r61612, %r61609;
	xor.b32  	%r61614, %r61613, %r61610;
	st.local.u32 	[%rd4845+12], %r61614;
	setp.ne.s32 	%p6646, %r102527, 623;
	@%p6646 bra 	$L__BB3_2034;
	ld.local.u32 	%r61616, [%rd4+2492];
	and.b32  	%r61617, %r61616, -2147483648;
	ld.local.u32 	%r102476, [%rd4];
	and.b32  	%r61618, %r102476, 2147483646;
	or.b32  	%r61619, %r61618, %r61617;
	ld.local.u32 	%r61620, [%rd4+1584];
	shr.u32 	%r61621, %r61619, 1;
	and.b32  	%r61622, %r102476, 1;
	setp.eq.b32 	%p6647, %r61622, 1;
	selp.b32 	%r61623, -1727483681, 0, %p6647;
	xor.b32  	%r61624, %r61623, %r61620;
	xor.b32  	%r61625, %r61624, %r61621;
	st.local.u32 	[%rd4+2492], %r61625;
	mov.b32 	%r102528, 0;
$L__BB3_2036:
	add.s32 	%r102528, %r102528, 1;
	st.local.u32 	[%rd4+2496], %r102528;
	add.s32 	%r102523, %r102523, 1;
	setp.ne.s32 	%p6648, %r102523, %r3762;
	@%p6648 bra 	$L__BB3_2030;
$L__BB3_2037:
	setp.lt.s32 	%p6649, %r102528, 624;
	@%p6649 bra 	$L__BB3_2043;
	mov.b32 	%r102533, 0;
	mov.u64 	%rd6501, %rd4;
$L__BB3_2039:
	and.b32  	%r61627, %r102476, -2147483648;
	ld.local.u32 	%r61628, [%rd6501+4];
	and.b32  	%r61629, %r61628, 2147483646;
	or.b32  	%r61630, %r61629, %r61627;
	ld.local.u32 	%r61631, [%rd6501+1588];
	shr.u32 	%r61632, %r61630, 1;
	and.b32  	%r61633, %r61628, 1;
	setp.eq.b32 	%p6650, %r61633, 1;
	selp.b32 	%r61634, -1727483681, 0, %p6650;
	xor.b32  	%r61635, %r61634, %r61631;
	xor.b32  	%r61636, %r61635, %r61632;
	st.local.u32 	[%rd6501], %r61636;
	and.b32  	%r61637, %r61628, -2147483648;
	ld.local.u32 	%r61638, [%rd6501+8];
	and.b32  	%r61639, %r61638, 2147483646;
	or.b32  	%r61640, %r61639, %r61637;
	ld.local.u32 	%r61641, [%rd6501+1592];
	shr.u32 	%r61642, %r61640, 1;
	and.b32  	%r61643, %r61638, 1;
	setp.eq.b32 	%p6651, %r61643, 1;
	selp.b32 	%r61644, -1727483681, 0, %p6651;
	xor.b32  	%r61645, %r61644, %r61641;
	xor.b32  	%r61646, %r61645, %r61642;
	st.local.u32 	[%rd6501+4], %r61646;
	and.b32  	%r61647, %r61638, -2147483648;
	ld.local.u32 	%r4385, [%rd6501+12];
	and.b32  	%r61648, %r4385, 2147483646;
	or.b32  	%r61649, %r61648, %r61647;
	ld.local.u32 	%r61650, [%rd6501+1596];
	shr.u32 	%r61651, %r61649, 1;
	and.b32  	%r61652, %r4385, 1;
	setp.eq.b32 	%p6652, %r61652, 1;
	selp.b32 	%r61653, -1727483681, 0, %p6652;
	xor.b32  	%r61654, %r61653, %r61650;
	xor.b32  	%r61655, %r61654, %r61651;
	st.local.u32 	[%rd6501+8], %r61655;
	setp.ne.s32 	%p6653, %r102533, 224;
	@%p6653 bra 	$L__BB3_2081;
	ld.local.u32 	%r102535, [%rd4+908];
	add.s64 	%rd6502, %rd4, 924;
	mov.b32 	%r102534, 0;
$L__BB3_2041:
	and.b32  	%r61666, %r102535, -2147483648;
	ld.local.u32 	%r61667, [%rd6502+-12];
	and.b32  	%r61668, %r61667, 2147483646;
	or.b32  	%r61669, %r61668, %r61666;
	ld.local.u32 	%r61670, [%rd6502+-924];
	shr.u32 	%r61671, %r61669, 1;
	and.b32  	%r61672, %r61667, 1;
	setp.eq.b32 	%p6655, %r61672, 1;
	selp.b32 	%r61673, -1727483681, 0, %p6655;
	xor.b32  	%r61674, %r61673, %r61670;
	xor.b32  	%r61675, %r61674, %r61671;
	st.local.u32 	[%rd6502+-16], %r61675;
	and.b32  	%r61676, %r61667, -2147483648;
	ld.local.u32 	%r61677, [%rd6502+-8];
	and.b32  	%r61678, %r61677, 2147483646;
	or.b32  	%r61679, %r61678, %r61676;
	ld.local.u32 	%r61680, [%rd6502+-920];
	shr.u32 	%r61681, %r61679, 1;
	and.b32  	%r61682, %r61677, 1;
	setp.eq.b32 	%p6656, %r61682, 1;
	selp.b32 	%r61683, -1727483681, 0, %p6656;
	xor.b32  	%r61684, %r61683, %r61680;
	xor.b32  	%r61685, %r61684, %r61681;
	st.local.u32 	[%rd6502+-12], %r61685;
	and.b32  	%r61686, %r61677, -2147483648;
	ld.local.u32 	%r61687, [%rd6502+-4];
	and.b32  	%r61688, %r61687, 2147483646;
	or.b32  	%r61689, %r61688, %r61686;
	ld.local.u32 	%r61690, [%rd6502+-916];
	shr.u32 	%r61691, %r61689, 1;
	and.b32  	%r61692, %r61687, 1;
	setp.eq.b32 	%p6657, %r61692, 1;
	selp.b32 	%r61693, -1727483681, 0, %p6657;
	xor.b32  	%r61694, %r61693, %r61690;
	xor.b32  	%r61695, %r61694, %r61691;
	st.local.u32 	[%rd6502+-8], %r61695;
	and.b32  	%r61696, %r61687, -2147483648;
	ld.local.u32 	%r102535, [%rd6502];
	and.b32  	%r61697, %r102535, 2147483646;
	or.b32  	%r61698, %r61697, %r61696;
	ld.local.u32 	%r61699, [%rd6502+-912];
	shr.u32 	%r61700, %r61698, 1;
	and.b32  	%r61701, %r102535, 1;
	setp.eq.b32 	%p6658, %r61701, 1;
	selp.b32 	%r61702, -1727483681, 0, %p6658;
	xor.b32  	%r61703, %r61702, %r61699;
	xor.b32  	%r61704, %r61703, %r61700;
	st.local.u32 	[%rd6502+-4], %r61704;
	add.s32 	%r102534, %r102534, 4;
	add.s64 	%rd6502, %rd6502, 16;
	setp.ne.s32 	%p6659, %r102534, 396;
	@%p6659 bra 	$L__BB3_2041;
	ld.local.u32 	%r61706, [%rd831];
	and.b32  	%r61707, %r61706, -2147483648;
	ld.local.u32 	%r102476, [%rd833];
	and.b32  	%r61708, %r102476, 2147483646;
	or.b32  	%r61709, %r61708, %r61707;
	ld.local.u32 	%r61710, [%rd832];
	shr.u32 	%r61711, %r61709, 1;
	and.b32  	%r61712, %r102476, 1;
	setp.eq.b32 	%p6660, %r61712, 1;
	selp.b32 	%r61713, -1727483681, 0, %p6660;
	xor.b32  	%r61714, %r61713, %r61710;
	xor.b32  	%r61715, %r61714, %r61711;
	st.local.u32 	[%rd831], %r61715;
	mov.b32 	%r102528, 0;
$L__BB3_2043:
	add.s32 	%r102543, %r102528, 1;
	st.local.u32 	[%rd4+2496], %r102543;
	mul.wide.s32 	%rd4846, %r102528, 4;
	add.s64 	%rd4847, %rd4, %rd4846;
	ld.local.u32 	%r61716, [%rd4847];
	shr.u32 	%r61717, %r61716, 11;
	xor.b32  	%r61718, %r61717, %r61716;
	shl.b32 	%r61719, %r61718, 7;
	and.b32  	%r61720, %r61719, -1658038656;
	xor.b32  	%r4395, %r61720, %r61718;
	setp.lt.s32 	%p6661, %r102528, 623;
	@%p6661 bra 	$L__BB3_2049;
	mov.b32 	%r102539, 0;
	mov.u64 	%rd6503, %rd4;
$L__BB3_2045:
	and.b32  	%r61722, %r102476, -2147483648;
	ld.local.u32 	%r61723, [%rd6503+4];
	and.b32  	%r61724, %r61723, 2147483646;
	or.b32  	%r61725, %r61724, %r61722;
	ld.local.u32 	%r61726, [%rd6503+1588];
	shr.u32 	%r61727, %r61725, 1;
	and.b32  	%r61728, %r61723, 1;
	setp.eq.b32 	%p6662, %r61728, 1;
	selp.b32 	%r61729, -1727483681, 0, %p6662;
	xor.b32  	%r61730, %r61729, %r61726;
	xor.b32  	%r61731, %r61730, %r61727;
	st.local.u32 	[%rd6503], %r61731;
	and.b32  	%r61732, %r61723, -2147483648;
	ld.local.u32 	%r61733, [%rd6503+8];
	and.b32  	%r61734, %r61733, 2147483646;
	or.b32  	%r61735, %r61734, %r61732;
	ld.local.u32 	%r61736, [%rd6503+1592];
	shr.u32 	%r61737, %r61735, 1;
	and.b32  	%r61738, %r61733, 1;
	setp.eq.b32 	%p6663, %r61738, 1;
	selp.b32 	%r61739, -1727483681, 0, %p6663;
	xor.b32  	%r61740, %r61739, %r61736;
	xor.b32  	%r61741, %r61740, %r61737;
	st.local.u32 	[%rd6503+4], %r61741;
	and.b32  	%r61742, %r61733, -2147483648;
	ld.local.u32 	%r4398, [%rd6503+12];
	and.b32  	%r61743, %r4398, 2147483646;
	or.b32  	%r61744, %r61743, %r61742;
	ld.local.u32 	%r61745, [%rd6503+1596];
	shr.u32 	%r61746, %r61744, 1;
	and.b32  	%r61747, %r4398, 1;
	setp.eq.b32 	%p6664, %r61747, 1;
	selp.b32 	%r61748, -1727483681, 0, %p6664;
	xor.b32  	%r61749, %r61748, %r61745;
	xor.b32  	%r61750, %r61749, %r61746;
	st.local.u32 	[%rd6503+8], %r61750;
	setp.ne.s32 	%p6665, %r102539, 224;
	@%p6665 bra 	$L__BB3_2080;
	ld.local.u32 	%r102541, [%rd4+908];
	add.s64 	%rd6504, %rd4, 924;
	mov.b32 	%r102540, 0;
$L__BB3_2047:
	and.b32  	%r61761, %r102541, -2147483648;
	ld.local.u32 	%r61762, [%rd6504+-12];
	and.b32  	%r61763, %r61762, 2147483646;
	or.b32  	%r61764, %r61763, %r61761;
	ld.local.u32 	%r61765, [%rd6504+-924];
	shr.u32 	%r61766, %r61764, 1;
	and.b32  	%r61767, %r61762, 1;
	setp.eq.b32 	%p6667, %r61767, 1;
	selp.b32 	%r61768, -1727483681, 0, %p6667;
	xor.b32  	%r61769, %r61768, %r61765;
	xor.b32  	%r61770, %r61769, %r61766;
	st.local.u32 	[%rd6504+-16], %r61770;
	and.b32  	%r61771, %r61762, -2147483648;
	ld.local.u32 	%r61772, [%rd6504+-8];
	and.b32  	%r61773, %r61772, 2147483646;
	or.b32  	%r61774, %r61773, %r61771;
	ld.local.u32 	%r61775, [%rd6504+-920];
	shr.u32 	%r61776, %r61774, 1;
	and.b32  	%r61777, %r61772, 1;
	setp.eq.b32 	%p6668, %r61777, 1;
	selp.b32 	%r61778, -1727483681, 0, %p6668;
	xor.b32  	%r61779, %r61778, %r61775;
	xor.b32  	%r61780, %r61779, %r61776;
	st.local.u32 	[%rd6504+-12], %r61780;
	and.b32  	%r61781, %r61772, -2147483648;
	ld.local.u32 	%r61782, [%rd6504+-4];
	and.b32  	%r61783, %r61782, 2147483646;
	or.b32  	%r61784, %r61783, %r61781;
	ld.local.u32 	%r61785, [%rd6504+-916];
	shr.u32 	%r61786, %r61784, 1;
	and.b32  	%r61787, %r61782, 1;
	setp.eq.b32 	%p6669, %r61787, 1;
	selp.b32 	%r61788, -1727483681, 0, %p6669;
	xor.b32  	%r61789, %r61788, %r61785;
	xor.b32  	%r61790, %r61789, %r61786;
	st.local.u32 	[%rd6504+-8], %r61790;
	and.b32  	%r61791, %r61782, -2147483648;
	ld.local.u32 	%r102541, [%rd6504];
	and.b32  	%r61792, %r102541, 2147483646;
	or.b32  	%r61793, %r61792, %r61791;
	ld.local.u32 	%r61794, [%rd6504+-912];
	shr.u32 	%r61795, %r61793, 1;
	and.b32  	%r61796, %r102541, 1;
	setp.eq.b32 	%p6670, %r61796, 1;
	selp.b32 	%r61797, -1727483681, 0, %p6670;
	xor.b32  	%r61798, %r61797, %r61794;
	xor.b32  	%r61799, %r61798, %r61795;
	st.local.u32 	[%rd6504+-4], %r61799;
	add.s32 	%r102540, %r102540, 4;
	add.s64 	%rd6504, %rd6504, 16;
	setp.ne.s32 	%p6671, %r102540, 396;
	@%p6671 bra 	$L__BB3_2047;
	ld.local.u32 	%r61801, [%rd831];
	and.b32  	%r61802, %r61801, -2147483648;
	ld.local.u32 	%r102476, [%rd833];
	and.b32  	%r61803, %r102476, 2147483646;
	or.b32  	%r61804, %r61803, %r61802;
	ld.local.u32 	%r61805, [%rd832];
	shr.u32 	%r61806, %r61804, 1;
	and.b32  	%r61807, %r102476, 1;
	setp.eq.b32 	%p6672, %r61807, 1;
	selp.b32 	%r61808, -1727483681, 0, %p6672;
	xor.b32  	%r61809, %r61808, %r61805;
	xor.b32  	%r61810, %r61809, %r61806;
	st.local.u32 	[%rd831], %r61810;
	mov.b32 	%r102543, 0;
$L__BB3_2049:
	add.s32 	%r102549, %r102543, 1;
	st.local.u32 	[%rd4+2496], %r102549;
	mul.wide.s32 	%rd4848, %r102543, 4;
	add.s64 	%rd4849, %rd4, %rd4848;
	ld.local.u32 	%r61811, [%rd4849];
	shr.u32 	%r61812, %r61811, 11;
	xor.b32  	%r61813, %r61812, %r61811;
	shl.b32 	%r61814, %r61813, 7;
	and.b32  	%r61815, %r61814, -1658038656;
	xor.b32  	%r4408, %r61815, %r61813;
	setp.lt.s32 	%p6673, %r102543, 623;
	@%p6673 bra 	$L__BB3_2055;
	mov.b32 	%r102545, 0;
	mov.u64 	%rd6505, %rd4;
$L__BB3_2051:
	and.b32  	%r61817, %r102476, -2147483648;
	ld.local.u32 	%r61818, [%rd6505+4];
	and.b32  	%r61819, %r61818, 2147483646;
	or.b32  	%r61820, %r61819, %r61817;
	ld.local.u32 	%r61821, [%rd6505+1588];
	shr.u32 	%r61822, %r61820, 1;
	and.b32  	%r61823, %r61818, 1;
	setp.eq.b32 	%p6674, %r61823, 1;
	selp.b32 	%r61824, -1727483681, 0, %p6674;
	xor.b32  	%r61825, %r61824, %r61821;
	xor.b32  	%r61826, %r61825, %r61822;
	st.local.u32 	[%rd6505], %r61826;
	and.b32  	%r61827, %r61818, -2147483648;
	ld.local.u32 	%r61828, [%rd6505+8];
	and.b32  	%r61829, %r61828, 2147483646;
	or.b32  	%r61830, %r61829, %r61827;
	ld.local.u32 	%r61831, [%rd6505+1592];
	shr.u32 	%r61832, %r61830, 1;
	and.b32  	%r61833, %r61828, 1;
	setp.eq.b32 	%p6675, %r61833, 1;
	selp.b32 	%r61834, -1727483681, 0, %p6675;
	xor.b32  	%r61835, %r61834, %r61831;
	xor.b32  	%r61836, %r61835, %r61832;
	st.local.u32 	[%rd6505+4], %r61836;
	and.b32  	%r61837, %r61828, -2147483648;
	ld.local.u32 	%r4411, [%rd6505+12];
	and.b32  	%r61838, %r4411, 2147483646;
	or.b32  	%r61839, %r61838, %r61837;
	ld.local.u32 	%r61840, [%rd6505+1596];
	shr.u32 	%r61841, %r61839, 1;
	and.b32  	%r61842, %r4411, 1;
	setp.eq.b32 	%p6676, %r61842, 1;
	selp.b32 	%r61843, -1727483681, 0, %p6676;
	xor.b32  	%r61844, %r61843, %r61840;
	xor.b32  	%r61845, %r61844, %r61841;
	st.local.u32 	[%rd6505+8], %r61845;
	setp.ne.s32 	%p6677, %r102545, 224;
	@%p6677 bra 	$L__BB3_2079;
	ld.local.u32 	%r102547, [%rd4+908];
	add.s64 	%rd6506, %rd4, 924;
	mov.b32 	%r102546, 0;
$L__BB3_2053:
	and.b32  	%r61856, %r102547, -2147483648;
	ld.local.u32 	%r61857, [%rd6506+-12];
	and.b32  	%r61858, %r61857, 2147483646;
	or.b32  	%r61859, %r61858, %r61856;
	ld.local.u32 	%r61860, [%rd6506+-924];
	shr.u32 	%r61861, %r61859, 1;
	and.b32  	%r61862, %r61857, 1;
	setp.eq.b32 	%p6679, %r61862, 1;
	selp.b32 	%r61863, -1727483681, 0, %p6679;
	xor.b32  	%r61864, %r61863, %r61860;
	xor.b32  	%r61865, %r61864, %r61861;
	st.local.u32 	[%rd6506+-16], %r61865;
	and.b32  	%r61866, %r61857, -2147483648;
	ld.local.u32 	%r61867, [%rd6506+-8];
	and.b32  	%r61868, %r61867, 2147483646;
	or.b32  	%r61869, %r61868, %r61866;
	ld.local.u32 	%r61870, [%rd6506+-920];
	shr.u32 	%r61871, %r61869, 1;
	and.b32  	%r61872, %r61867, 1;
	setp.eq.b32 	%p6680, %r61872, 1;
	selp.b32 	%r61873, -1727483681, 0, %p6680;
	xor.b32  	%r61874, %r61873, %r61870;
	xor.b32  	%r61875, %r61874, %r61871;
	st.local.u32 	[%rd6506+-12], %r61875;
	and.b32  	%r61876, %r61867, -2147483648;
	ld.local.u32 	%r61877, [%rd6506+-4];
	and.b32  	%r61878, %r61877, 2147483646;
	or.b32  	%r61879, %r61878, %r61876;
	ld.local.u32 	%r61880, [%rd6506+-916];
	shr.u32 	%r61881, %r61879, 1;
	and.b32  	%r61882, %r61877, 1;
	setp.eq.b32 	%p6681, %r61882, 1;
	selp.b32 	%r61883, -1727483681, 0, %p6681;
	xor.b32  	%r61884, %r61883, %r61880;
	xor.b32  	%r61885, %r61884, %r61881;
	st.local.u32 	[%rd6506+-8], %r61885;
	and.b32  	%r61886, %r61877, -2147483648;
	ld.local.u32 	%r102547, [%rd6506];
	and.b32  	%r61887, %r102547, 2147483646;
	or.b32  	%r61888, %r61887, %r61886;
	ld.local.u32 	%r61889, [%rd6506+-912];
	shr.u32 	%r61890, %r61888, 1;
	and.b32  	%r61891, %r102547, 1;
	setp.eq.b32 	%p6682, %r61891, 1;
	selp.b32 	%r61892, -1727483681, 0, %p6682;
	xor.b32  	%r61893, %r61892, %r61889;
	xor.b32  	%r61894, %r61893, %r61890;
	st.local.u32 	[%rd6506+-4], %r61894;
	add.s32 	%r102546, %r102546, 4;
	add.s64 	%rd6506, %rd6506, 16;
	setp.ne.s32 	%p6683, %r102546, 396;
	@%p6683 bra 	$L__BB3_2053;
	ld.local.u32 	%r61896, [%rd831];
	and.b32  	%r61897, %r61896, -2147483648;
	ld.local.u32 	%r102476, [%rd833];
	and.b32  	%r61898, %r102476, 2147483646;
	or.b32  	%r61899, %r61898, %r61897;
	ld.local.u32 	%r61900, [%rd832];
	shr.u32 	%r61901, %r61899, 1;
	and.b32  	%r61902, %r102476, 1;
	setp.eq.b32 	%p6684, %r61902, 1;
	selp.b32 	%r61903, -1727483681, 0, %p6684;
	xor.b32  	%r61904, %r61903, %r61900;
	xor.b32  	%r61905, %r61904, %r61901;
	st.local.u32 	[%rd831], %r61905;
	mov.b32 	%r102549, 0;
$L__BB3_2055:
	add.s32 	%r102555, %r102549, 1;
	st.local.u32 	[%rd4+2496], %r102555;
	mul.wide.s32 	%rd4850, %r102549, 4;
	add.s64 	%rd4851, %rd4, %rd4850;
	ld.local.u32 	%r61906, [%rd4851];
	shr.u32 	%r61907, %r61906, 11;
	xor.b32  	%r61908, %r61907, %r61906;
	shl.b32 	%r61909, %r61908, 7;
	and.b32  	%r61910, %r61909, -1658038656;
	xor.b32  	%r4421, %r61910, %r61908;
	setp.lt.s32 	%p6685, %r102549, 623;
	@%p6685 bra 	$L__BB3_2061;
	mov.b32 	%r102551, 0;
	mov.u64 	%rd6507, %rd4;
$L__BB3_2057:
	and.b32  	%r61912, %r102476, -2147483648;
	ld.local.u32 	%r61913, [%rd6507+4];
	and.b32  	%r61914, %r61913, 2147483646;
	or.b32  	%r61915, %r61914, %r61912;
	ld.local.u32 	%r61916, [%rd6507+1588];
	shr.u32 	%r61917, %r61915, 1;
	and.b32  	%r61918, %r61913, 1;
	setp.eq.b32 	%p6686, %r61918, 1;
	selp.b32 	%r61919, -1727483681, 0, %p6686;
	xor.b32  	%r61920, %r61919, %r61916;
	xor.b32  	%r61921, %r61920, %r61917;
	st.local.u32 	[%rd6507], %r61921;
	and.b32  	%r61922, %r61913, -2147483648;
	ld.local.u32 	%r61923, [%rd6507+8];
	and.b32  	%r61924, %r61923, 2147483646;
	or.b32  	%r61925, %r61924, %r61922;
	ld.local.u32 	%r61926, [%rd6507+1592];
	shr.u32 	%r61927, %r61925, 1;
	and.b32  	%r61928, %r61923, 1;
	setp.eq.b32 	%p6687, %r61928, 1;
	selp.b32 	%r61929, -1727483681, 0, %p6687;
	xor.b32  	%r61930, %r61929, %r61926;
	xor.b32  	%r61931, %r61930, %r61927;
	st.local.u32 	[%rd6507+4], %r61931;
	and.b32  	%r61932, %r61923, -2147483648;
	ld.local.u32 	%r4424, [%rd6507+12];
	and.b32  	%r61933, %r4424, 2147483646;
	or.b32  	%r61934, %r61933, %r61932;
	ld.local.u32 	%r61935, [%rd6507+1596];
	shr.u32 	%r61936, %r61934, 1;
	and.b32  	%r61937, %r4424, 1;
	setp.eq.b32 	%p6688, %r61937, 1;
	selp.b32 	%r61938, -1727483681, 0, %p6688;
	xor.b32  	%r61939, %r61938, %r61935;
	xor.b32  	%r61940, %r61939, %r61936;
	st.local.u32 	[%rd6507+8], %r61940;
	setp.ne.s32 	%p6689, %r102551, 224;
	@%p6689 bra 	$L__BB3_2078;
	ld.local.u32 	%r102553, [%rd4+908];
	add.s64 	%rd6508, %rd4, 924;
	mov.b32 	%r102552, 0;
$L__BB3_2059:
	and.b32  	%r61951, %r102553, -2147483648;
	ld.local.u32 	%r61952, [%rd6508+-12];
	and.b32  	%r61953, %r61952, 2147483646;
	or.b32  	%r61954, %r61953, %r61951;
	ld.local.u32 	%r61955, [%rd6508+-924];
	shr.u32 	%r61956, %r61954, 1;
	and.b32  	%r61957, %r61952, 1;
	setp.eq.b32 	%p6691, %r61957, 1;
	selp.b32 	%r61958, -1727483681, 0, %p6691;
	xor.b32  	%r61959, %r61958, %r61955;
	xor.b32  	%r61960, %r61959, %r61956;
	st.local.u32 	[%rd6508+-16], %r61960;
	and.b32  	%r61961, %r61952, -2147483648;
	ld.local.u32 	%r61962, [%rd6508+-8];
	and.b32  	%r61963, %r61962, 2147483646;
	or.b32  	%r61964, %r61963, %r61961;
	ld.local.u32 	%r61965, [%rd6508+-920];
	shr.u32 	%r61966, %r61964, 1;
	and.b32  	%r61967, %r61962, 1;
	setp.eq.b32 	%p6692, %r61967, 1;
	selp.b32 	%r61968, -1727483681, 0, %p6692;
	xor.b32  	%r61969, %r61968, %r61965;
	xor.b32  	%r61970, %r61969, %r61966;
	st.local.u32 	[%rd6508+-12], %r61970;
	and.b32  	%r61971, %r61962, -2147483648;
	ld.local.u32 	%r61972, [%rd6508+-4];
	and.b32  	%r61973, %r61972, 2147483646;
	or.b32  	%r61974, %r61973, %r61971;
	ld.local.u32 	%r61975, [%rd6508+-916];
	shr.u32 	%r61976, %r61974, 1;
	and.b32  	%r61977, %r61972, 1;
	setp.eq.b32 	%p6693, %r61977, 1;
	selp.b32 	%r61978, -1727483681, 0, %p6693;
	xor.b32  	%r61979, %r61978, %r61975;
	xor.b32  	%r61980, %r61979, %r61976;
	st.local.u32 	[%rd6508+-8], %r61980;
	and.b32  	%r61981, %r61972, -2147483648;
	ld.local.u32 	%r102553, [%rd6508];
	and.b32  	%r61982, %r102553, 2147483646;
	or.b32  	%r61983, %r61982, %r61981;
	ld.local.u32 	%r61984, [%rd6508+-912];
	shr.u32 	%r61985, %r61983, 1;
	and.b32  	%r61986, %r102553, 1;
	setp.eq.b32 	%p6694, %r61986, 1;
	selp.b32 	%r61987, -1727483681, 0, %p6694;
	xor.b32  	%r61988, %r61987, %r61984;
	xor.b32  	%r61989, %r61988, %r61985;
	st.local.u32 	[%rd6508+-4], %r61989;
	add.s32 	%r102552, %r102552, 4;
	add.s64 	%rd6508, %rd6508, 16;
	setp.ne.s32 	%p6695, %r102552, 396;
	@%p6695 bra 	$L__BB3_2059;
	ld.local.u32 	%r61991, [%rd831];
	and.b32  	%r61992, %r61991, -2147483648;
	ld.local.u32 	%r102476, [%rd833];
	and.b32  	%r61993, %r102476, 2147483646;
	or.b32  	%r61994, %r61993, %r61992;
	ld.local.u32 	%r61995, [%rd832];
	shr.u32 	%r61996, %r61994, 1;
	and.b32  	%r61997, %r102476, 1;
	setp.eq.b32 	%p6696, %r61997, 1;
	selp.b32 	%r61998, -1727483681, 0, %p6696;
	xor.b32  	%r61999, %r61998, %r61995;
	xor.b32  	%r62000, %r61999, %r61996;
	st.local.u32 	[%rd831], %r62000;
	mov.b32 	%r102555, 0;
$L__BB3_2061:
	add.s32 	%r102561, %r102555, 1;
	st.local.u32 	[%rd4+2496], %r102561;
	mul.wide.s32 	%rd4852, %r102555, 4;
	add.s64 	%rd4853, %rd4, %rd4852;
	ld.local.u32 	%r62001, [%rd4853];
	shr.u32 	%r62002, %r62001, 11;
	xor.b32  	%r62003, %r62002, %r62001;
	shl.b32 	%r62004, %r62003, 7;
	and.b32  	%r62005, %r62004, -1658038656;
	xor.b32  	%r4434, %r62005, %r62003;
	setp.lt.s32 	%p6697, %r102555, 623;
	@%p6697 bra 	$L__BB3_2067;
	mov.b32 	%r102557, 0;
	mov.u64 	%rd6509, %rd4;
$L__BB3_2063:
	and.b32  	%r62007, %r102476, -2147483648;
	ld.local.u32 	%r62008, [%rd6509+4];
	and.b32  	%r62009, %r62008, 2147483646;
	or.b32  	%r62010, %r62009, %r62007;
	ld.local.u32 	%r62011, [%rd6509+1588];
	shr.u32 	%r62012, %r62010, 1;
	and.b32  	%r62013, %r62008, 1;
	setp.eq.b32 	%p6698, %r62013, 1;
	selp.b32 	%r62014, -1727483681, 0, %p6698;
	xor.b32  	%r62015, %r62014, %r62011;
	xor.b32  	%r62016, %r62015, %r62012;
	st.local.u32 	[%rd6509], %r62016;
	and.b32  	%r62017, %r62008, -2147483648;
	ld.local.u32 	%r62018, [%rd6509+8];
	and.b32  	%r62019, %r62018, 2147483646;
	or.b32  	%r62020, %r62019, %r62017;
	ld.local.u32 	%r62021, [%rd6509+1592];
	shr.u32 	%r62022, %r62020, 1;
	and.b32  	%r62023, %r62018, 1;
	setp.eq.b32 	%p6699, %r62023, 1;
	selp.b32 	%r62024, -1727483681, 0, %p6699;
	xor.b32  	%r62025, %r62024, %r62021;
	xor.b32  	%r62026, %r62025, %r62022;
	st.local.u32 	[%rd6509+4], %r62026;
	and.b32  	%r62027, %r62018, -2147483648;
	ld.local.u32 	%r4437, [%rd6509+12];
	and.b32  	%r62028, %r4437, 2147483646;
	or.b32  	%r62029, %r62028, %r62027;
	ld.local.u32 	%r62030, [%rd6509+1596];
	shr.u32 	%r62031, %r62029, 1;
	and.b32  	%r62032, %r4437, 1;
	setp.eq.b32 	%p6700, %r62032, 1;
	selp.b32 	%r62033, -1727483681, 0, %p6700;
	xor.b32  	%r62034, %r62033, %r62030;
	xor.b32  	%r62035, %r62034, %r62031;
	st.local.u32 	[%rd6509+8], %r62035;
	setp.ne.s32 	%p6701, %r102557, 224;
	@%p6701 bra 	$L__BB3_2077;
	ld.local.u32 	%r102558, [%rd828];
	mov.b32 	%r102559, 227;
$L__BB3_2065:
	mul.wide.u32 	%rd4854, %r102559, 4;
	add.s64 	%rd4855, %rd4, %rd4854;
	and.b32  	%r62046, %r102558, -2147483648;
	ld.local.u32 	%r62047, [%rd4855+4];
	and.b32  	%r62048, %r62047, 2147483646;
	or.b32  	%r62049, %r62048, %r62046;
	ld.local.u32 	%r62050, [%rd4855+-908];
	shr.u32 	%r62051, %r62049, 1;
	and.b32  	%r62052, %r62047, 1;
	setp.eq.b32 	%p6703, %r62052, 1;
	selp.b32 	%r62053, -1727483681, 0, %p6703;
	xor.b32  	%r62054, %r62053, %r62050;
	xor.b32  	%r62055, %r62054, %r62051;
	st.local.u32 	[%rd4855], %r62055;
	and.b32  	%r62056, %r62047, -2147483648;
	ld.local.u32 	%r62057, [%rd4855+8];
	and.b32  	%r62058, %r62057, 2147483646;
	or.b32  	%r62059, %r62058, %r62056;
	ld.local.u32 	%r62060, [%rd4855+-904];
	shr.u32 	%r62061, %r62059, 1;
	and.b32  	%r62062, %r62057, 1;
	setp.eq.b32 	%p6704, %r62062, 1;
	selp.b32 	%r62063, -1727483681, 0, %p6704;
	xor.b32  	%r62064, %r62063, %r62060;
	xor.b32  	%r62065, %r62064, %r62061;
	st.local.u32 	[%rd4855+4], %r62065;
	and.b32  	%r62066, %r62057, -2147483648;
	ld.local.u32 	%r62067, [%rd4855+12];
	and.b32  	%r62068, %r62067, 2147483646;
	or.b32  	%r62069, %r62068, %r62066;
	ld.local.u32 	%r62070, [%rd4855+-900];
	shr.u32 	%r62071, %r62069, 1;
	and.b32  	%r62072, %r62067, 1;
	setp.eq.b32 	%p6705, %r62072, 1;
	selp.b32 	%r62073, -1727483681, 0, %p6705;
	xor.b32  	%r62074, %r62073, %r62070;
	xor.b32  	%r62075, %r62074, %r62071;
	st.local.u32 	[%rd4855+8], %r62075;
	and.b32  	%r62076, %r62067, -2147483648;
	add.s32 	%r102559, %r102559, 4;
	ld.local.u32 	%r102558, [%rd4855+16];
	and.b32  	%r62077, %r102558, 2147483646;
	or.b32  	%r62078, %r62077, %r62076;
	ld.local.u32 	%r62079, [%rd4855+-896];
	shr.u32 	%r62080, %r62078, 1;
	and.b32  	%r62081, %r102558, 1;
	setp.eq.b32 	%p6706, %r62081, 1;
	selp.b32 	%r62082, -1727483681, 0, %p6706;
	xor.b32  	%r62083, %r62082, %r62079;
	xor.b32  	%r62084, %r62083, %r62080;
	st.local.u32 	[%rd4855+12], %r62084;
	setp.ne.s32 	%p6707, %r102559, 623;
	@%p6707 bra 	$L__BB3_2065;
	ld.local.u32 	%r62086, [%rd4+2492];
	and.b32  	%r62087, %r62086, -2147483648;
	ld.local.u32 	%r102476, [%rd4];
	and.b32  	%r62088, %r102476, 2147483646;
	or.b32  	%r62089, %r62088, %r62087;
	ld.local.u32 	%r62090, [%rd4+1584];
	shr.u32 	%r62091, %r62089, 1;
	and.b32  	%r62092, %r102476, 1;
	setp.eq.b32 	%p6708, %r62092, 1;
	selp.b32 	%r62093, -1727483681, 0, %p6708;
	xor.b32  	%r62094, %r62093, %r62090;
	xor.b32  	%r62095, %r62094, %r62091;
	st.local.u32 	[%rd4+2492], %r62095;
	mov.b32 	%r102561, 0;
$L__BB3_2067:
	setp.gt.u32 	%p6710, %r15025, %r15026;
	add.s32 	%r102570, %r102561, 1;
	st.local.u32 	[%rd4+2496], %r102570;
	mul.wide.s32 	%rd4856, %r102561, 4;
	add.s64 	%rd4857, %rd4, %rd4856;
	ld.local.u32 	%r62096, [%rd4857];
	shr.u32 	%r62097, %r62096, 11;
	xor.b32  	%r62098, %r62097, %r62096;
	shl.b32 	%r62099, %r62098, 7;
	and.b32  	%r62100, %r62099, -1658038656;
	xor.b32  	%r62101, %r62100, %r62098;
	shl.b32 	%r62102, %r62101, 15;
	and.b32  	%r62103, %r62102, -402653184;
	xor.b32  	%r62104, %r62103, %r62101;
	shr.u32 	%r62105, %r62104, 27;
	shl.b32 	%r62106, %r4395, 15;
	and.b32  	%r62107, %r62106, -402653184;
	xor.b32  	%r62108, %r62107, %r4395;
	shr.u32 	%r62109, %r62108, 7;
	and.b32  	%r62110, %r62109, 32505856;
	shl.b32 	%r62111, %r4408, 15;
	and.b32  	%r62112, %r62111, -402653184;
	xor.b32  	%r62113, %r62112, %r4408;
	shr.u32 	%r62114, %r62113, 12;
	and.b32  	%r62115, %r62114, 1015808;
	or.b32  	%r62116, %r62115, %r62110;
	shl.b32 	%r62117, %r4421, 15;
	and.b32  	%r62118, %r62117, -402653184;
	xor.b32  	%r62119, %r62118, %r4421;
	shr.u32 	%r62120, %r62119, 17;
	and.b32  	%r62121, %r62120, 31744;
	or.b32  	%r62122, %r62116, %r62121;
	shl.b32 	%r62123, %r4434, 15;
	and.b32  	%r62124, %r62123, -402653184;
	xor.b32  	%r62125, %r62124, %r4434;
	shr.u32 	%r62126, %r62125, 22;
	and.b32  	%r62127, %r62126, 992;
	or.b32  	%r62128, %r62122, %r62127;
	or.b32  	%r102565, %r62128, %r62105;
	mov.pred 	%p11903, 0;
	@%p6710 bra 	$L__BB3_2076;
	mov.pred 	%p11903, 0;
	mov.u32 	%r102564, %r15025;
$L__BB3_2069:
	shl.b32 	%r4453, %r102565, 5;
	setp.lt.s32 	%p6712, %r102570, 624;
	@%p6712 bra 	$L__BB3_2075;
	mov.b32 	%r102567, 0;
$L__BB3_2071:
	mul.wide.u32 	%rd4858, %r102567, 4;
	add.s64 	%rd971, %rd4, %rd4858;
	and.b32  	%r62130, %r102476, -2147483648;
	ld.local.u32 	%r62131, [%rd971+4];
	and.b32  	%r62132, %r62131, 2147483646;
	or.b32  	%r62133, %r62132, %r62130;
	ld.local.u32 	%r62134, [%rd971+1588];
	shr.u32 	%r62135, %r62133, 1;
	and.b32  	%r62136, %r62131, 1;
	setp.eq.b32 	%p6713, %r62136, 1;
	selp.b32 	%r62137, -1727483681, 0, %p6713;
	xor.b32  	%r62138, %r62137, %r62134;
	xor.b32  	%r62139, %r62138, %r62135;
	st.local.u32 	[%rd971], %r62139;
	and.b32  	%r62140, %r62131, -2147483648;
	ld.local.u32 	%r62141, [%rd971+8];
	and.b32  	%r62142, %r62141, 2147483646;
	or.b32  	%r62143, %r62142, %r62140;
	ld.local.u32 	%r62144, [%rd971+1592];
	shr.u32 	%r62145, %r62143, 1;
	and.b32  	%r62146, %r62141, 1;
	setp.eq.b32 	%p6714, %r62146, 1;
	selp.b32 	%r62147, -1727483681, 0, %p6714;
	xor.b32  	%r62148, %r62147, %r62144;
	xor.b32  	%r62149, %r62148, %r62145;
	st.local.u32 	[%rd971+4], %r62149;
	and.b32  	%r62150, %r62141, -2147483648;
	ld.local.u32 	%r4456, [%rd971+12];
	and.b32  	%r62151, %r4456, 2147483646;
	or.b32  	%r62152, %r62151, %r62150;
	ld.local.u32 	%r62153, [%rd971+1596];
	shr.u32 	%r62154, %r62152, 1;
	and.b32  	%r62155, %r4456, 1;
	setp.eq.b32 	%p6715, %r62155, 1;
	selp.b32 	%r62156, -1727483681, 0, %p6715;
	xor.b32  	%r62157, %r62156, %r62153;
	xor.b32  	%r62158, %r62157, %r62154;
	st.local.u32 	[%rd971+8], %r62158;
	setp.ne.s32 	%p6716, %r102567, 224;
	@%p6716 bra 	$L__BB3_7217;
	ld.local.u32 	%r102568, [%rd828];
	mov.b32 	%r102569, 227;
$L__BB3_2073:
	mul.wide.u32 	%rd4859, %r102569, 4;
	add.s64 	%rd4860, %rd4, %rd4859;
	and.b32  	%r62169, %r102568, -2147483648;
	ld.local.u32 	%r62170, [%rd4860+4];
	and.b32  	%r62171, %r62170, 2147483646;
	or.b32  	%r62172, %r62171, %r62169;
	ld.local.u32 	%r62173, [%rd4860+-908];
	shr.u32 	%r62174, %r62172, 1;
	and.b32  	%r62175, %r62170, 1;
	setp.eq.b32 	%p6718, %r62175, 1;
	selp.b32 	%r62176, -1727483681, 0, %p6718;
	xor.b32  	%r62177, %r62176, %r62173;
	xor.b32  	%r62178, %r62177, %r62174;
	st.local.u32 	[%rd4860], %r62178;
	and.b32  	%r62179, %r62170, -2147483648;
	ld.local.u32 	%r62180, [%rd4860+8];
	and.b32  	%r62181, %r62180, 2147483646;
	or.b32  	%r62182, %r62181, %r62179;
	ld.local.u32 	%r62183, [%rd4860+-904];
	shr.u32 	%r62184, %r62182, 1;
	and.b32  	%r62185, %r62180, 1;
	setp.eq.b32 	%p6719, %r62185, 1;
	selp.b32 	%r62186, -1727483681, 0, %p6719;
	xor.b32  	%r62187, %r62186, %r62183;
	xor.b32  	%r62188, %r62187, %r62184;
	st.local.u32 	[%rd4860+4], %r62188;
	and.b32  	%r62189, %r62180, -2147483648;
	ld.local.u32 	%r62190, [%rd4860+12];
	and.b32  	%r62191, %r62190, 2147483646;
	or.b32  	%r62192, %r62191, %r62189;
	ld.local.u32 	%r62193, [%rd4860+-900];
	shr.u32 	%r62194, %r62192, 1;
	and.b32  	%r62195, %r62190, 1;
	setp.eq.b32 	%p6720, %r62195, 1;
	selp.b32 	%r62196, -1727483681, 0, %p6720;
	xor.b32  	%r62197, %r62196, %r62193;
	xor.b32  	%r62198, %r62197, %r62194;
	st.local.u32 	[%rd4860+8], %r62198;
	and.b32  	%r62199, %r62190, -2147483648;
	add.s32 	%r102569, %r102569, 4;
	ld.local.u32 	%r102568, [%rd4860+16];
	and.b32  	%r62200, %r102568, 2147483646;
	or.b32  	%r62201, %r62200, %r62199;
	ld.local.u32 	%r62202, [%rd4860+-896];
	shr.u32 	%r62203, %r62201, 1;
	and.b32  	%r62204, %r102568, 1;
	setp.eq.b32 	%p6721, %r62204, 1;
	selp.b32 	%r62205, -1727483681, 0, %p6721;
	xor.b32  	%r62206, %r62205, %r62202;
	xor.b32  	%r62207, %r62206, %r62203;
	st.local.u32 	[%rd4860+12], %r62207;
	setp.ne.s32 	%p6722, %r102569, 623;
	@%p6722 bra 	$L__BB3_2073;
	ld.local.u32 	%r62209, [%rd4+2492];
	and.b32  	%r62210, %r62209, -2147483648;
	ld.local.u32 	%r102476, [%rd4];
	and.b32  	%r62211, %r102476, 2147483646;
	or.b32  	%r62212, %r62211, %r62210;
	ld.local.u32 	%r62213, [%rd4+1584];
	shr.u32 	%r62214, %r62212, 1;
	and.b32  	%r62215, %r102476, 1;
	setp.eq.b32 	%p6723, %r62215, 1;
	selp.b32 	%r62216, -1727483681, 0, %p6723;
	xor.b32  	%r62217, %r62216, %r62213;
	xor.b32  	%r62218, %r62217, %r62214;
	st.local.u32 	[%rd4+2492], %r62218;
	mov.b32 	%r102570, 0;
$L__BB3_2075:
	add.s32 	%r4465, %r102570, 1;
	st.local.u32 	[%rd4+2496], %r4465;
	mul.wide.s32 	%rd4861, %r102570, 4;
	add.s64 	%rd4862, %rd4, %rd4861;
	ld.local.u32 	%r62219, [%rd4862];
	shr.u32 	%r62220, %r62219, 11;
	xor.b32  	%r62221, %r62220, %r62219;
	shl.b32 	%r62222, %r62221, 7;
	and.b32  	%r62223, %r62222, -1658038656;
	xor.b32  	%r62224, %r62223, %r62221;
	shl.b32 	%r62225, %r62224, 15;
	and.b32  	%r62226, %r62225, -402653184;
	xor.b32  	%r62227, %r62226, %r62224;
	shr.u32 	%r62228, %r62227, 27;
	and.b32  	%r62230, %r4453, 1073741792;
	or.b32  	%r102565, %r62228, %r62230;
	setp.eq.s32 	%p6724, %r102565, %r15022;
	or.pred  	%p11903, %p11903, %p6724;
	add.s32 	%r102564, %r102564, 1;
	setp.gt.u32 	%p6725, %r102564, %r15026;
	mov.u32 	%r102570, %r4465;
	@%p6725 bra 	$L__BB3_2076;
	bra.uni 	$L__BB3_2069;
$L__BB3_2076:
	and.pred  	%p126, %p11901, %p11903;
	mov.b32 	%r62232, 624;
	st.local.u32 	[%rd4+2496], %r62232;
	st.local.u32 	[%rd4], %r3750;
	mov.b32 	%r102573, 1;
	mov.u32 	%r102572, %r3750;
	bra.uni 	$L__BB3_2090;
$L__BB3_2077:
	and.b32  	%r62036, %r4437, -2147483648;
	add.s32 	%r102557, %r102557, 4;
	add.s64 	%rd972, %rd6509, 16;
	ld.local.u32 	%r102476, [%rd6509+16];
	and.b32  	%r62037, %r102476, 2147483646;
	or.b32  	%r62038, %r62037, %r62036;
	ld.local.u32 	%r62039, [%rd6509+1600];
	shr.u32 	%r62040, %r62038, 1;
	and.b32  	%r62041, %r102476, 1;
	setp.eq.b32 	%p6702, %r62041, 1;
	selp.b32 	%r62042, -1727483681, 0, %p6702;
	xor.b32  	%r62043, %r62042, %r62039;
	xor.b32  	%r62044, %r62043, %r62040;
	st.local.u32 	[%rd6509+12], %r62044;
	mov.u64 	%rd6509, %rd972;
	bra.uni 	$L__BB3_2063;
$L__BB3_2078:
	and.b32  	%r61941, %r4424, -2147483648;
	add.s32 	%r102551, %r102551, 4;
	add.s64 	%rd973, %rd6507, 16;
	ld.local.u32 	%r102476, [%rd6507+16];
	and.b32  	%r61942, %r102476, 2147483646;
	or.b32  	%r61943, %r61942, %r61941;
	ld.local.u32 	%r61944, [%rd6507+1600];
	shr.u32 	%r61945, %r61943, 1;
	and.b32  	%r61946, %r102476, 1;
	setp.eq.b32 	%p6690, %r61946, 1;
	selp.b32 	%r61947, -1727483681, 0, %p6690;
	xor.b32  	%r61948, %r61947, %r61944;
	xor.b32  	%r61949, %r61948, %r61945;
	st.local.u32 	[%rd6507+12], %r61949;
	mov.u64 	%rd6507, %rd973;
	bra.uni 	$L__BB3_2057;
$L__BB3_2079:
	and.b32  	%r61846, %r4411, -2147483648;
	add.s32 	%r102545, %r102545, 4;
	add.s64 	%rd974, %rd6505, 16;
	ld.local.u32 	%r102476, [%rd6505+16];
	and.b32  	%r61847, %r102476, 2147483646;
	or.b32  	%r61848, %r61847, %r61846;
	ld.local.u32 	%r61849, [%rd6505+1600];
	shr.u32 	%r61850, %r61848, 1;
	and.b32  	%r61851, %r102476, 1;
	setp.eq.b32 	%p6678, %r61851, 1;
	selp.b32 	%r61852, -1727483681, 0, %p6678;
	xor.b32  	%r61853, %r61852, %r61849;
	xor.b32  	%r61854, %r61853, %r61850;
	st.local.u32 	[%rd6505+12], %r61854;
	mov.u64 	%rd6505, %rd974;
	bra.uni 	$L__BB3_2051;
$L__BB3_2080:
	and.b32  	%r61751, %r4398, -2147483648;
	add.s32 	%r102539, %r102539, 4;
	add.s64 	%rd975, %rd6503, 16;
	ld.local.u32 	%r102476, [%rd6503+16];
	and.b32  	%r61752, %r102476, 2147483646;
	or.b32  	%r61753, %r61752, %r61751;
	ld.local.u32 	%r61754, [%rd6503+1600];
	shr.u32 	%r61755, %r61753, 1;
	and.b32  	%r61756, %r102476, 1;
	setp.eq.b32 	%p6666, %r61756, 1;
	selp.b32 	%r61757, -1727483681, 0, %p6666;
	xor.b32  	%r61758, %r61757, %r61754;
	xor.b32  	%r61759, %r61758, %r61755;
	st.local.u32 	[%rd6503+12], %r61759;
	mov.u64 	%rd6503, %rd975;
	bra.uni 	$L__BB3_2045;
$L__BB3_2081:
	and.b32  	%r61656, %r4385, -2147483648;
	add.s32 	%r102533, %r102533, 4;
	add.s64 	%rd976, %rd6501, 16;
	ld.local.u32 	%r102476, [%rd6501+16];
	and.b32  	%r61657, %r102476, 2147483646;
	or.b32  	%r61658, %r61657, %r61656;
	ld.local.u32 	%r61659, [%rd6501+1600];
	shr.u32 	%r61660, %r61658, 1;
	and.b32  	%r61661, %r102476, 1;
	setp.eq.b32 	%p6654, %r61661, 1;
	selp.b32 	%r61662, -1727483681, 0, %p6654;
	xor.b32  	%r61663, %r61662, %r61659;
	xor.b32  	%r61664, %r61663, %r61660;
	st.local.u32 	[%rd6501+12], %r61664;
	mov.u64 	%rd6501, %rd976;
	bra.uni 	$L__BB3_2039;
$L__BB3_2082:
	and.b32  	%r61566, %r4370, -2147483648;
	add.s32 	%r102525, %r102525, 4;
	add.s64 	%rd977, %rd6500, 16;
	ld.local.u32 	%r102476, [%rd6500+16];
	and.b32  	%r61567, %r102476, 2147483646;
	or.b32  	%r61568, %r61567, %r61566;
	ld.local.u32 	%r61569, [%rd6500+1600];
	shr.u32 	%r61570, %r61568, 1;
	and.b32  	%r61571, %r102476, 1;
	setp.eq.b32 	%p6641, %r61571, 1;
	selp.b32 	%r61572, -1727483681, 0, %p6641;
	xor.b32  	%r61573, %r61572, %r61569;
	xor.b32  	%r61574, %r61573, %r61570;
	st.local.u32 	[%rd6500+12], %r61574;
	mov.u64 	%rd6500, %rd977;
	bra.uni 	$L__BB3_2032;
$L__BB3_2083:
	and.b32  	%r61340, %r4329, -2147483648;
	add.s32 	%r102504, %r102504, 4;
	add.s64 	%rd978, %rd6499, 16;
	ld.local.u32 	%r102476, [%rd6499+16];
	and.b32  	%r61341, %r102476, 2147483646;
	or.b32  	%r61342, %r61341, %r61340;
	ld.local.u32 	%r61343, [%rd6499+1600];
	shr.u32 	%r61344, %r61342, 1;
	and.b32  	%r61345, %r102476, 1;
	setp.eq.b32 	%p6611, %r61345, 1;
	selp.b32 	%r61346, -1727483681, 0, %p6611;
	xor.b32  	%r61347, %r61346, %r61343;
	xor.b32  	%r61348, %r61347, %r61344;
	st.local.u32 	[%rd6499+12], %r61348;
	mov.u64 	%rd6499, %rd978;
	bra.uni 	$L__BB3_2015;
$L__BB3_2084:
	and.b32  	%r61245, %r4316, -2147483648;
	add.s32 	%r102498, %r102498, 4;
	add.s64 	%rd979, %rd6497, 16;
	ld.local.u32 	%r102476, [%rd6497+16];
	and.b32  	%r61246, %r102476, 2147483646;
	or.b32  	%r61247, %r61246, %r61245;
	ld.local.u32 	%r61248, [%rd6497+1600];
	shr.u32 	%r61249, %r61247, 1;
	and.b32  	%r61250, %r102476, 1;
	setp.eq.b32 	%p6599, %r61250, 1;
	selp.b32 	%r61251, -1727483681, 0, %p6599;
	xor.b32  	%r61252, %r61251, %r61248;
	xor.b32  	%r61253, %r61252, %r61249;
	st.local.u32 	[%rd6497+12], %r61253;
	mov.u64 	%rd6497, %rd979;
	bra.uni 	$L__BB3_2009;
$L__BB3_2085:
	and.b32  	%r61150, %r4303, -2147483648;
	add.s32 	%r102492, %r102492, 4;
	add.s64 	%rd980, %rd6495, 16;
	ld.local.u32 	%r102476, [%rd6495+16];
	and.b32  	%r61151, %r102476, 2147483646;
	or.b32  	%r61152, %r61151, %r61150;
	ld.local.u32 	%r61153, [%rd6495+1600];
	shr.u32 	%r61154, %r61152, 1;
	and.b32  	%r61155, %r102476, 1;
	setp.eq.b32 	%p6587, %r61155, 1;
	selp.b32 	%r61156, -1727483681, 0, %p6587;
	xor.b32  	%r61157, %r61156, %r61153;
	xor.b32  	%r61158, %r61157, %r61154;
	st.local.u32 	[%rd6495+12], %r61158;
	mov.u64 	%rd6495, %rd980;
	bra.uni 	$L__BB3_2003;
$L__BB3_2086:
	and.b32  	%r61055, %r4290, -2147483648;
	add.s32 	%r102486, %r102486, 4;
	add.s64 	%rd981, %rd6493, 16;
	ld.local.u32 	%r102476, [%rd6493+16];
	and.b32  	%r61056, %r102476, 2147483646;
	or.b32  	%r61057, %r61056, %r61055;
	ld.local.u32 	%r61058, [%rd6493+1600];
	shr.u32 	%r61059, %r61057, 1;
	and.b32  	%r61060, %r102476, 1;
	setp.eq.b32 	%p6575, %r61060, 1;
	selp.b32 	%r61061, -1727483681, 0, %p6575;
	xor.b32  	%r61062, %r61061, %r61058;
	xor.b32  	%r61063, %r61062, %r61059;
	st.local.u32 	[%rd6493+12], %r61063;
	mov.u64 	%rd6493, %rd981;
	bra.uni 	$L__BB3_1997;
$L__BB3_2087:
	and.b32  	%r60960, %r4277, -2147483648;
	add.s32 	%r102480, %r102480, 4;
	add.s64 	%rd982, %rd6491, 16;
	ld.local.u32 	%r102476, [%rd6491+16];
	and.b32  	%r60961, %r102476, 2147483646;
	or.b32  	%r60962, %r60961, %r60960;
	ld.local.u32 	%r60963, [%rd6491+1600];
	shr.u32 	%r60964, %r60962, 1;
	and.b32  	%r60965, %r102476, 1;
	setp.eq.b32 	%p6563, %r60965, 1;
	selp.b32 	%r60966, -1727483681, 0, %p6563;
	xor.b32  	%r60967, %r60966, %r60963;
	xor.b32  	%r60968, %r60967, %r60964;
	st.local.u32 	[%rd6491+12], %r60968;
	mov.u64 	%rd6491, %rd982;
	bra.uni 	$L__BB3_1991;
$L__BB3_2088:
	and.b32  	%r60870, %r4262, -2147483648;
	add.s32 	%r102472, %r102472, 4;
	add.s64 	%rd983, %rd6490, 16;
	ld.local.u32 	%r102476, [%rd6490+16];
	and.b32  	%r60871, %r102476, 2147483646;
	or.b32  	%r60872, %r60871, %r60870;
	ld.local.u32 	%r60873, [%rd6490+1600];
	shr.u32 	%r60874, %r60872, 1;
	and.b32  	%r60875, %r102476, 1;
	setp.eq.b32 	%p6550, %r60875, 1;
	selp.b32 	%r60876, -1727483681, 0, %p6550;
	xor.b32  	%r60877, %r60876, %r60873;
	xor.b32  	%r60878, %r60877, %r60874;
	st.local.u32 	[%rd6490+12], %r60878;
	mov.u64 	%rd6490, %rd983;
	bra.uni 	$L__BB3_1984;
$L__BB3_2089:
	shr.u32 	%r62243, %r4498, 30;
	xor.b32  	%r62244, %r62243, %r4498;
	mad.lo.s32 	%r102572, %r62244, 1812433253, %r4499;
	st.local.u32 	[%rd984+12], %r102572;
	add.s32 	%r102573, %r102573, 4;
$L__BB3_2090:
	shr.u32 	%r62233, %r102572, 30;
	xor.b32  	%r62234, %r62233, %r102572;
	mad.lo.s32 	%r62235, %r62234, 1812433253, %r102573;
	mul.wide.u32 	%rd4863, %r102573, 4;
	add.s64 	%rd984, %rd4, %rd4863;
	st.local.u32 	[%rd984], %r62235;
	shr.u32 	%r62236, %r62235, 30;
	xor.b32  	%r62237, %r62236, %r62235;
	mad.lo.s32 	%r62238, %r62237, 1812433253, %r102573;
	add.s32 	%r62239, %r62238, 1;
	st.local.u32 	[%rd984+4], %r62239;
	shr.u32 	%r62240, %r62239, 30;
	xor.b32  	%r62241, %r62240, %r62239;
	mad.lo.s32 	%r62242, %r62241, 1812433253, %r102573;
	add.s32 	%r4498, %r62242, 2;
	st.local.u32 	[%rd984+8], %r4498;
	add.s32 	%r4499, %r102573, 3;
	setp.ne.s32 	%p6726, %r4499, 624;
	@%p6726 bra 	$L__BB3_2089;
	setp.lt.s32 	%p6727, %r15023, -62;
	ld.local.u32 	%r102581, [%rd4+2496];
	mov.u32 	%r102582, %r3750;
	@%p6727 bra 	$L__BB3_2100;
	mov.b32 	%r102576, 0;
	mov.u32 	%r102582, %r3750;
$L__BB3_2093:
	setp.lt.s32 	%p6728, %r102581, 624;
	@%p6728 bra 	$L__BB3_2099;
	mov.b32 	%r102578, 0;
	mov.u64 	%rd6510, %rd4;
$L__BB3_2095:
	and.b32  	%r62247, %r102582, -2147483648;
	ld.local.u32 	%r62248, [%rd6510+4];
	and.b32  	%r62249, %r62248, 2147483646;
	or.b32  	%r62250, %r62249, %r62247;
	ld.local.u32 	%r62251, [%rd6510+1588];
	shr.u32 	%r62252, %r62250, 1;
	and.b32  	%r62253, %r62248, 1;
	setp.eq.b32 	%p6729, %r62253, 1;
	selp.b32 	%r62254, -1727483681, 0, %p6729;
	xor.b32  	%r62255, %r62254, %r62251;
	xor.b32  	%r62256, %r62255, %r62252;
	st.local.u32 	[%rd6510], %r62256;
	and.b32  	%r62257, %r62248, -2147483648;
	ld.local.u32 	%r62258, [%rd6510+8];
	and.b32  	%r62259, %r62258, 2147483646;
	or.b32  	%r62260, %r62259, %r62257;
	ld.local.u32 	%r62261, [%rd6510+1592];
	shr.u32 	%r62262, %r62260, 1;
	and.b32  	%r62263, %r62258, 1;
	setp.eq.b32 	%p6730, %r62263, 1;
	selp.b32 	%r62264, -1727483681, 0, %p6730;
	xor.b32  	%r62265, %r62264, %r62261;
	xor.b32  	%r62266, %r62265, %r62262;
	st.local.u32 	[%rd6510+4], %r62266;
	and.b32  	%r62267, %r62258, -2147483648;
	ld.local.u32 	%r4506, [%rd6510+12];
	and.b32  	%r62268, %r4506, 2147483646;
	or.b32  	%r62269, %r62268, %r62267;
	ld.local.u32 	%r62270, [%rd6510+1596];
	shr.u32 	%r62271, %r62269, 1;
	and.b32  	%r62272, %r4506, 1;
	setp.eq.b32 	%p6731, %r62272, 1;
	selp.b32 	%r62273, -1727483681, 0, %p6731;
	xor.b32  	%r62274, %r62273, %r62270;
	xor.b32  	%r62275, %r62274, %r62271;
	st.local.u32 	[%rd6510+8], %r62275;
	setp.ne.s32 	%p6732, %r102578, 224;
	@%p6732 bra 	$L__BB3_2199;
	ld.local.u32 	%r102579, [%rd828];
	mov.b32 	%r102580, 227;
$L__BB3_2097:
	mul.wide.u32 	%rd4864, %r102580, 4;
	add.s64 	%rd4865, %rd4, %rd4864;
	and.b32  	%r62286, %r102579, -2147483648;
	ld.local.u32 	%r62287, [%rd4865+4];
	and.b32  	%r62288, %r62287, 2147483646;
	or.b32  	%r62289, %r62288, %r62286;
	ld.local.u32 	%r62290, [%rd4865+-908];
	shr.u32 	%r62291, %r62289, 1;
	and.b32  	%r62292, %r62287, 1;
	setp.eq.b32 	%p6734, %r62292, 1;
	selp.b32 	%r62293, -1727483681, 0, %p6734;
	xor.b32  	%r62294, %r62293, %r62290;
	xor.b32  	%r62295, %r62294, %r62291;
	st.local.u32 	[%rd4865], %r62295;
	and.b32  	%r62296, %r62287, -2147483648;
	ld.local.u32 	%r62297, [%rd4865+8];
	and.b32  	%r62298, %r62297, 2147483646;
	or.b32  	%r62299, %r62298, %r62296;
	ld.local.u32 	%r62300, [%rd4865+-904];
	shr.u32 	%r62301, %r62299, 1;
	and.b32  	%r62302, %r62297, 1;
	setp.eq.b32 	%p6735, %r62302, 1;
	selp.b32 	%r62303, -1727483681, 0, %p6735;
	xor.b32  	%r62304, %r62303, %r62300;
	xor.b32  	%r62305, %r62304, %r62301;
	st.local.u32 	[%rd4865+4], %r62305;
	and.b32  	%r62306, %r62297, -2147483648;
	ld.local.u32 	%r62307, [%rd4865+12];
	and.b32  	%r62308, %r62307, 2147483646;
	or.b32  	%r62309, %r62308, %r62306;
	ld.local.u32 	%r62310, [%rd4865+-900];
	shr.u32 	%r62311, %r62309, 1;
	and.b32  	%r62312, %r62307, 1;
	setp.eq.b32 	%p6736, %r62312, 1;
	selp.b32 	%r62313, -1727483681, 0, %p6736;
	xor.b32  	%r62314, %r62313, %r62310;
	xor.b32  	%r62315, %r62314, %r62311;
	st.local.u32 	[%rd4865+8], %r62315;
	and.b32  	%r62316, %r62307, -2147483648;
	add.s32 	%r102580, %r102580, 4;
	ld.local.u32 	%r102579, [%rd4865+16];
	and.b32  	%r62317, %r102579, 2147483646;
	or.b32  	%r62318, %r62317, %r62316;
	ld.local.u32 	%r62319, [%rd4865+-896];
	shr.u32 	%r62320, %r62318, 1;
	and.b32  	%r62321, %r102579, 1;
	setp.eq.b32 	%p6737, %r62321, 1;
	selp.b32 	%r62322, -1727483681, 0, %p6737;
	xor.b32  	%r62323, %r62322, %r62319;
	xor.b32  	%r62324, %r62323, %r62320;
	st.local.u32 	[%rd4865+12], %r62324;
	setp.ne.s32 	%p6738, %r102580, 623;
	@%p6738 bra 	$L__BB3_2097;
	ld.local.u32 	%r62326, [%rd4+2492];
	and.b32  	%r62327, %r62326, -2147483648;
	ld.local.u32 	%r102582, [%rd4];
	and.b32  	%r62328, %r102582, 2147483646;
	or.b32  	%r62329, %r62328, %r62327;
	ld.local.u32 	%r62330, [%rd4+1584];
	shr.u32 	%r62331, %r62329, 1;
	and.b32  	%r62332, %r102582, 1;
	setp.eq.b32 	%p6739, %r62332, 1;
	selp.b32 	%r62333, -1727483681, 0, %p6739;
	xor.b32  	%r62334, %r62333, %r62330;
	xor.b32  	%r62335, %r62334, %r62331;
	st.local.u32 	[%rd4+2492], %r62335;
	mov.b32 	%r102581, 0;
$L__BB3_2099:
	add.s32 	%r102581, %r102581, 1;
	st.local.u32 	[%rd4+2496], %r102581;
	add.s32 	%r4516, %r102576, 1;
	setp.ne.s32 	%p6740, %r102576, %r3763;
	mov.u32 	%r102576, %r4516;
	@%p6740 bra 	$L__BB3_2093;
$L__BB3_2100:
	setp.lt.s32 	%p6741, %r102581, 624;
	@%p6741 bra 	$L__BB3_2106;
	mov.b32 	%r102586, 0;
	mov.u64 	%rd6511, %rd4;
$L__BB3_2102:
	and.b32  	%r62337, %r102582, -2147483648;
	ld.local.u32 	%r62338, [%rd6511+4];
	and.b32  	%r62339, %r62338, 2147483646;
	or.b32  	%r62340, %r62339, %r62337;
	ld.local.u32 	%r62341, [%rd6511+1588];
	shr.u32 	%r62342, %r62340, 1;
	and.b32  	%r62343, %r62338, 1;
	setp.eq.b32 	%p6742, %r62343, 1;
	selp.b32 	%r62344, -1727483681, 0, %p6742;
	xor.b32  	%r62345, %r62344, %r62341;
	xor.b32  	%r62346, %r62345, %r62342;
	st.local.u32 	[%rd6511], %r62346;
	and.b32  	%r62347, %r62338, -2147483648;
	ld.local.u32 	%r62348, [%rd6511+8];
	and.b32  	%r62349, %r62348, 2147483646;
	or.b32  	%r62350, %r62349, %r62347;
	ld.local.u32 	%r62351, [%rd6511+1592];
	shr.u32 	%r62352, %r62350, 1;
	and.b32  	%r62353, %r62348, 1;
	setp.eq.b32 	%p6743, %r62353, 1;
	selp.b32 	%r62354, -1727483681, 0, %p6743;
	xor.b32  	%r62355, %r62354, %r62351;
	xor.b32  	%r62356, %r62355, %r62352;
	st.local.u32 	[%rd6511+4], %r62356;
	and.b32  	%r62357, %r62348, -2147483648;
	ld.local.u32 	%r4521, [%rd6511+12];
	and.b32  	%r62358, %r4521, 2147483646;
	or.b32  	%r62359, %r62358, %r62357;
	ld.local.u32 	%r62360, [%rd6511+1596];
	shr.u32 	%r62361, %r62359, 1;
	and.b32  	%r62362, %r4521, 1;
	setp.eq.b32 	%p6744, %r62362, 1;
	selp.b32 	%r62363, -1727483681, 0, %p6744;
	xor.b32  	%r62364, %r62363, %r62360;
	xor.b32  	%r62365, %r62364, %r62361;
	st.local.u32 	[%rd6511+8], %r62365;
	setp.ne.s32 	%p6745, %r102586, 224;
	@%p6745 bra 	$L__BB3_2198;
	ld.local.u32 	%r102588, [%rd4+908];
	add.s64 	%rd6512, %rd4, 924;
	mov.b32 	%r102587, 0;
$L__BB3_2104:
	and.b32  	%r62376, %r102588, -2147483648;
	ld.local.u32 	%r62377, [%rd6512+-12];
	and.b32  	%r62378, %r62377, 2147483646;
	or.b32  	%r62379, %r62378, %r62376;
	ld.local.u32 	%r62380, [%rd6512+-924];
	shr.u32 	%r62381, %r62379, 1;
	and.b32  	%r62382, %r62377, 1;
	setp.eq.b32 	%p6747, %r62382, 1;
	selp.b32 	%r62383, -1727483681, 0, %p6747;
	xor.b32  	%r62384, %r62383, %r62380;
	xor.b32  	%r62385, %r62384, %r62381;
	st.local.u32 	[%rd6512+-16], %r62385;
	and.b32  	%r62386, %r62377, -2147483648;
	ld.local.u32 	%r62387, [%rd6512+-8];
	and.b32  	%r62388, %r62387, 2147483646;
	or.b32  	%r62389, %r62388, %r62386;
	ld.local.u32 	%r62390, [%rd6512+-920];
	shr.u32 	%r62391, %r62389, 1;
	and.b32  	%r62392, %r62387, 1;
	setp.eq.b32 	%p6748, %r62392, 1;
	selp.b32 	%r62393, -1727483681, 0, %p6748;
	xor.b32  	%r62394, %r62393, %r62390;
	xor.b32  	%r62395, %r62394, %r62391;
	st.local.u32 	[%rd6512+-12], %r62395;
	and.b32  	%r62396, %r62387, -2147483648;
	ld.local.u32 	%r62397, [%rd6512+-4];
	and.b32  	%r62398, %r62397, 2147483646;
	or.b32  	%r62399, %r62398, %r62396;
	ld.local.u32 	%r62400, [%rd6512+-916];
	shr.u32 	%r62401, %r62399, 1;
	and.b32  	%r62402, %r62397, 1;
	setp.eq.b32 	%p6749, %r62402, 1;
	selp.b32 	%r62403, -1727483681, 0, %p6749;
	xor.b32  	%r62404, %r62403, %r62400;
	xor.b32  	%r62405, %r62404, %r62401;
	st.local.u32 	[%rd6512+-8], %r62405;
	and.b32  	%r62406, %r62397, -2147483648;
	ld.local.u32 	%r102588, [%rd6512];
	and.b32  	%r62407, %r102588, 2147483646;
	or.b32  	%r62408, %r62407, %r62406;
	ld.local.u32 	%r62409, [%rd6512+-912];
	shr.u32 	%r62410, %r62408, 1;
	and.b32  	%r62411, %r102588, 1;
	setp.eq.b32 	%p6750, %r62411, 1;
	selp.b32 	%r62412, -1727483681, 0, %p6750;
	xor.b32  	%r62413, %r62412, %r62409;
	xor.b32  	%r62414, %r62413, %r62410;
	st.local.u32 	[%rd6512+-4], %r62414;
	add.s32 	%r102587, %r102587, 4;
	add.s64 	%rd6512, %rd6512, 16;
	setp.ne.s32 	%p6751, %r102587, 396;
	@%p6751 bra 	$L__BB3_2104;
	ld.local.u32 	%r62416, [%rd831];
	and.b32  	%r62417, %r62416, -2147483648;
	ld.local.u32 	%r102582, [%rd833];
	and.b32  	%r62418, %r102582, 2147483646;
	or.b32  	%r62419, %r62418, %r62417;
	ld.local.u32 	%r62420, [%rd832];
	shr.u32 	%r62421, %r62419, 1;
	and.b32  	%r62422, %r102582, 1;
	setp.eq.b32 	%p6752, %r62422, 1;
	selp.b32 	%r62423, -1727483681, 0, %p6752;
	xor.b32  	%r62424, %r62423, %r62420;
	xor.b32  	%r62425, %r62424, %r62421;
	st.local.u32 	[%rd831], %r62425;
	mov.b32 	%r102581, 0;
$L__BB3_2106:
	add.s32 	%r102596, %r102581, 1;
	st.local.u32 	[%rd4+2496], %r102596;
	mul.wide.s32 	%rd4866, %r102581, 4;
	add.s64 	%rd4867, %rd4, %rd4866;
	ld.local.u32 	%r62426, [%rd4867];
	shr.u32 	%r62427, %r62426, 11;
	xor.b32  	%r62428, %r62427, %r62426;
	shl.b32 	%r62429, %r62428, 7;
	and.b32  	%r62430, %r62429, -1658038656;
	xor.b32  	%r4531, %r62430, %r62428;
	setp.lt.s32 	%p6753, %r102581, 623;
	@%p6753 bra 	$L__BB3_2112;
	mov.b32 	%r102592, 0;
	mov.u64 	%rd6513, %rd4;
$L__BB3_2108:
	and.b32  	%r62432, %r102582, -2147483648;
	ld.local.u32 	%r62433, [%rd6513+4];
	and.b32  	%r62434, %r62433, 2147483646;
	or.b32  	%r62435, %r62434, %r62432;
	ld.local.u32 	%r62436, [%rd6513+1588];
	shr.u32 	%r62437, %r62435, 1;
	and.b32  	%r62438, %r62433, 1;
	setp.eq.b32 	%p6754, %r62438, 1;
	selp.b32 	%r62439, -1727483681, 0, %p6754;
	xor.b32  	%r62440, %r62439, %r62436;
	xor.b32  	%r62441, %r62440, %r62437;
	st.local.u32 	[%rd6513], %r62441;
	and.b32  	%r62442, %r62433, -2147483648;
	ld.local.u32 	%r62443, [%rd6513+8];
	and.b32  	%r62444, %r62443, 2147483646;
	or.b32  	%r62445, %r62444, %r62442;
	ld.local.u32 	%r62446, [%rd6513+1592];
	shr.u32 	%r62447, %r62445, 1;
	and.b32  	%r62448, %r62443, 1;
	setp.eq.b32 	%p6755, %r62448, 1;
	selp.b32 	%r62449, -1727483681, 0, %p6755;
	xor.b32  	%r62450, %r62449, %r62446;
	xor.b32  	%r62451, %r62450, %r62447;
	st.local.u32 	[%rd6513+4], %r62451;
	and.b32  	%r62452, %r62443, -2147483648;
	ld.local.u32 	%r4534, [%rd6513+12];
	and.b32  	%r62453, %r4534, 2147483646;
	or.b32  	%r62454, %r62453, %r62452;
	ld.local.u32 	%r62455, [%rd6513+1596];
	shr.u32 	%r62456, %r62454, 1;
	and.b32  	%r62457, %r4534, 1;
	setp.eq.b32 	%p6756, %r62457, 1;
	selp.b32 	%r62458, -1727483681, 0, %p6756;
	xor.b32  	%r62459, %r62458, %r62455;
	xor.b32  	%r62460, %r62459, %r62456;
	st.local.u32 	[%rd6513+8], %r62460;
	setp.ne.s32 	%p6757, %r102592, 224;
	@%p6757 bra 	$L__BB3_2197;
	ld.local.u32 	%r102594, [%rd4+908];
	add.s64 	%rd6514, %rd4, 924;
	mov.b32 	%r102593, 0;
$L__BB3_2110:
	and.b32  	%r62471, %r102594, -2147483648;
	ld.local.u32 	%r62472, [%rd6514+-12];
	and.b32  	%r62473, %r62472, 2147483646;
	or.b32  	%r62474, %r62473, %r62471;
	ld.local.u32 	%r62475, [%rd6514+-924];
	shr.u32 	%r62476, %r62474, 1;
	and.b32  	%r62477, %r62472, 1;
	setp.eq.b32 	%p6759, %r62477, 1;
	selp.b32 	%r62478, -1727483681, 0, %p6759;
	xor.b32  	%r62479, %r62478, %r62475;
	xor.b32  	%r62480, %r62479, %r62476;
	st.local.u32 	[%rd6514+-16], %r62480;
	and.b32  	%r62481, %r62472, -2147483648;
	ld.local.u32 	%r62482, [%rd6514+-8];
	and.b32  	%r62483, %r62482, 2147483646;
	or.b32  	%r62484, %r62483, %r62481;
	ld.local.u32 	%r62485, [%rd6514+-920];
	shr.u32 	%r62486, %r62484, 1;
	and.b32  	%r62487, %r62482, 1;
	setp.eq.b32 	%p6760, %r62487, 1;
	selp.b32 	%r62488, -1727483681, 0, %p6760;
	xor.b32  	%r62489, %r62488, %r62485;
	xor.b32  	%r62490, %r62489, %r62486;
	st.local.u32 	[%rd6514+-12], %r62490;
	and.b32  	%r62491, %r62482, -2147483648;
	ld.local.u32 	%r62492, [%rd6514+-4];
	and.b32  	%r62493, %r62492, 2147483646;
	or.b32  	%r62494, %r62493, %r62491;
	ld.local.u32 	%r62495, [%rd6514+-916];
	shr.u32 	%r62496, %r62494, 1;
	and.b32  	%r62497, %r62492, 1;
	setp.eq.b32 	%p6761, %r62497, 1;
	selp.b32 	%r62498, -1727483681, 0, %p6761;
	xor.b32  	%r62499, %r62498, %r62495;
	xor.b32  	%r62500, %r62499, %r62496;
	st.local.u32 	[%rd6514+-8], %r62500;
	and.b32  	%r62501, %r62492, -2147483648;
	ld.local.u32 	%r102594, [%rd6514];
	and.b32  	%r62502, %r102594, 2147483646;
	or.b32  	%r62503, %r62502, %r62501;
	ld.local.u32 	%r62504, [%rd6514+-912];
	shr.u32 	%r62505, %r62503, 1;
	and.b32  	%r62506, %r102594, 1;
	setp.eq.b32 	%p6762, %r62506, 1;
	selp.b32 	%r62507, -1727483681, 0, %p6762;
	xor.b32  	%r62508, %r62507, %r62504;
	xor.b32  	%r62509, %r62508, %r62505;
	st.local.u32 	[%rd6514+-4], %r62509;
	add.s32 	%r102593, %r102593, 4;
	add.s64 	%rd6514, %rd6514, 16;
	setp.ne.s32 	%p6763, %r102593, 396;
	@%p6763 bra 	$L__BB3_2110;
	ld.local.u32 	%r62511, [%rd831];
	and.b32  	%r62512, %r62511, -2147483648;
	ld.local.u32 	%r102582, [%rd833];
	and.b32  	%r62513, %r102582, 2147483646;
	or.b32  	%r62514, %r62513, %r62512;
	ld.local.u32 	%r62515, [%rd832];
	shr.u32 	%r62516, %r62514, 1;
	and.b32  	%r62517, %r102582, 1;
	setp.eq.b32 	%p6764, %r62517, 1;
	selp.b32 	%r62518, -1727483681, 0, %p6764;
	xor.b32  	%r62519, %r62518, %r62515;
	xor.b32  	%r62520, %r62519, %r62516;
	st.local.u32 	[%rd831], %r62520;
	mov.b32 	%r102596, 0;
$L__BB3_2112:
	add.s32 	%r102602, %r102596, 1;
	st.local.u32 	[%rd4+2496], %r102602;
	mul.wide.s32 	%rd4868, %r102596, 4;
	add.s64 	%rd4869, %rd4, %rd4868;
	ld.local.u32 	%r62521, [%rd4869];
	shr.u32 	%r62522, %r62521, 11;
	xor.b32  	%r62523, %r62522, %r62521;
	shl.b32 	%r62524, %r62523, 7;
	and.b32  	%r62525, %r62524, -1658038656;
	xor.b32  	%r4544, %r62525, %r62523;
	setp.lt.s32 	%p6765, %r102596, 623;
	@%p6765 bra 	$L__BB3_2118;
	mov.b32 	%r102598, 0;
	mov.u64 	%rd6515, %rd4;
$L__BB3_2114:
	and.b32  	%r62527, %r102582, -2147483648;
	ld.local.u32 	%r62528, [%rd6515+4];
	and.b32  	%r62529, %r62528, 2147483646;
	or.b32  	%r62530, %r62529, %r62527;
	ld.local.u32 	%r62531, [%rd6515+1588];
	shr.u32 	%r62532, %r62530, 1;
	and.b32  	%r62533, %r62528, 1;
	setp.eq.b32 	%p6766, %r62533, 1;
	selp.b32 	%r62534, -1727483681, 0, %p6766;
	xor.b32  	%r62535, %r62534, %r62531;
	xor.b32  	%r62536, %r62535, %r62532;
	st.local.u32 	[%rd6515], %r62536;
	and.b32  	%r62537, %r62528, -2147483648;
	ld.local.u32 	%r62538, [%rd6515+8];
	and.b32  	%r62539, %r62538, 2147483646;
	or.b32  	%r62540, %r62539, %r62537;
	ld.local.u32 	%r62541, [%rd6515+1592];
	shr.u32 	%r62542, %r62540, 1;
	and.b32  	%r62543, %r62538, 1;
	setp.eq.b32 	%p6767, %r62543, 1;
	selp.b32 	%r62544, -1727483681, 0, %p6767;
	xor.b32  	%r62545, %r62544, %r62541;
	xor.b32  	%r62546, %r62545, %r62542;
	st.local.u32 	[%rd6515+4], %r62546;
	and.b32  	%r62547, %r62538, -2147483648;
	ld.local.u32 	%r4547, [%rd6515+12];
	and.b32  	%r62548, %r4547, 2147483646;
	or.b32  	%r62549, %r62548, %r62547;
	ld.local.u32 	%r62550, [%rd6515+1596];
	shr.u32 	%r62551, %r62549, 1;
	and.b32  	%r62552, %r4547, 1;
	setp.eq.b32 	%p6768, %r62552, 1;
	selp.b32 	%r62553, -1727483681, 0, %p6768;
	xor.b32  	%r62554, %r62553, %r62550;
	xor.b32  	%r62555, %r62554, %r62551;
	st.local.u32 	[%rd6515+8], %r62555;
	setp.ne.s32 	%p6769, %r102598, 224;
	@%p6769 bra 	$L__BB3_2196;
	ld.local.u32 	%r102600, [%rd4+908];
	add.s64 	%rd6516, %rd4, 924;
	mov.b32 	%r102599, 0;
$L__BB3_2116:
	and.b32  	%r62566, %r102600, -2147483648;
	ld.local.u32 	%r62567, [%rd6516+-12];
	and.b32  	%r62568, %r62567, 2147483646;
	or.b32  	%r62569, %r62568, %r62566;
	ld.local.u32 	%r62570, [%rd6516+-924];
	shr.u32 	%r62571, %r62569, 1;
	and.b32  	%r62572, %r62567, 1;
	setp.eq.b32 	%p6771, %r62572, 1;
	selp.b32 	%r62573, -1727483681, 0, %p6771;
	xor.b32  	%r62574, %r62573, %r62570;
	xor.b32  	%r62575, %r62574, %r62571;
	st.local.u32 	[%rd6516+-16], %r62575;
	and.b32  	%r62576, %r62567, -2147483648;
	ld.local.u32 	%r62577, [%rd6516+-8];
	and.b32  	%r62578, %r62577, 2147483646;
	or.b32  	%r62579, %r62578, %r62576;
	ld.local.u32 	%r62580, [%rd6516+-920];
	shr.u32 	%r62581, %r62579, 1;
	and.b32  	%r62582, %r62577, 1;
	setp.eq.b32 	%p6772, %r62582, 1;
	selp.b32 	%r62583, -1727483681, 0, %p6772;
	xor.b32  	%r62584, %r62583, %r62580;
	xor.b32  	%r62585, %r62584, %r62581;
	st.local.u32 	[%rd6516+-12], %r62585;
	and.b32  	%r62586, %r62577, -2147483648;
	ld.local.u32 	%r62587, [%rd6516+-4];
	and.b32  	%r62588, %r62587, 2147483646;
	or.b32  	%r62589, %r62588, %r62586;
	ld.local.u32 	%r62590, [%rd6516+-916];
	shr.u32 	%r62591, %r62589, 1;
	and.b32  	%r62592, %r62587, 1;
	setp.eq.b32 	%p6773, %r62592, 1;
	selp.b32 	%r62593, -1727483681, 0, %p6773;
	xor.b32  	%r62594, %r62593, %r62590;
	xor.b32  	%r62595, %r62594, %r62591;
	st.local.u32 	[%rd6516+-8], %r62595;
	and.b32  	%r62596, %r62587, -2147483648;
	ld.local.u32 	%r102600, [%rd6516];
	and.b32  	%r62597, %r102600, 2147483646;
	or.b32  	%r62598, %r62597, %r62596;
	ld.local.u32 	%r62599, [%rd6516+-912];
	shr.u32 	%r62600, %r62598, 1;
	and.b32  	%r62601, %r102600, 1;
	setp.eq.b32 	%p6774, %r62601, 1;
	selp.b32 	%r62602, -1727483681, 0, %p6774;
	xor.b32  	%r62603, %r62602, %r62599;
	xor.b32  	%r62604, %r62603, %r62600;
	st.local.u32 	[%rd6516+-4], %r62604;
	add.s32 	%r102599, %r102599, 4;
	add.s64 	%rd6516, %rd6516, 16;
	setp.ne.s32 	%p6775, %r102599, 396;
	@%p6775 bra 	$L__BB3_2116;
	ld.local.u32 	%r62606, [%rd831];
	and.b32  	%r62607, %r62606, -2147483648;
	ld.local.u32 	%r102582, [%rd833];
	and.b32  	%r62608, %r102582, 2147483646;
	or.b32  	%r62609, %r62608, %r62607;
	ld.local.u32 	%r62610, [%rd832];
	shr.u32 	%r62611, %r62609, 1;
	and.b32  	%r62612, %r102582, 1;
	setp.eq.b32 	%p6776, %r62612, 1;
	selp.b32 	%r62613, -1727483681, 0, %p6776;
	xor.b32  	%r62614, %r62613, %r62610;
	xor.b32  	%r62615, %r62614, %r62611;
	st.local.u32 	[%rd831], %r62615;
	mov.b32 	%r102602, 0;
$L__BB3_2118:
	add.s32 	%r102608, %r102602, 1;
	st.local.u32 	[%rd4+2496], %r102608;
	mul.wide.s32 	%rd4870, %r102602, 4;
	add.s64 	%rd4871, %rd4, %rd4870;
	ld.local.u32 	%r62616, [%rd4871];
	shr.u32 	%r62617, %r62616, 11;
	xor.b32  	%r62618, %r62617, %r62616;
	shl.b32 	%r62619, %r62618, 7;
	and.b32  	%r62620, %r62619, -1658038656;
	xor.b32  	%r4557, %r62620, %r62618;
	setp.lt.s32 	%p6777, %r102602, 623;
	@%p6777 bra 	$L__BB3_2124;
	mov.b32 	%r102604, 0;
	mov.u64 	%rd6517, %rd4;
$L__BB3_2120:
	and.b32  	%r62622, %r102582, -2147483648;
	ld.local.u32 	%r62623, [%rd6517+4];
	and.b32  	%r62624, %r62623, 2147483646;
	or.b32  	%r62625, %r62624, %r62622;
	ld.local.u32 	%r62626, [%rd6517+1588];
	shr.u32 	%r62627, %r62625, 1;
	and.b32  	%r62628, %r62623, 1;
	setp.eq.b32 	%p6778, %r62628, 1;
	selp.b32 	%r62629, -1727483681, 0, %p6778;
	xor.b32  	%r62630, %r62629, %r62626;
	xor.b32  	%r62631, %r62630, %r62627;
	st.local.u32 	[%rd6517], %r62631;
	and.b32  	%r62632, %r62623, -2147483648;
	ld.local.u32 	%r62633, [%rd6517+8];
	and.b32  	%r62634, %r62633, 2147483646;
	or.b32  	%r62635, %r62634, %r62632;
	ld.local.u32 	%r62636, [%rd6517+1592];
	shr.u32 	%r62637, %r62635, 1;
	and.b32  	%r62638, %r62633, 1;
	setp.eq.b32 	%p6779, %r62638, 1;
	selp.b32 	%r62639, -1727483681, 0, %p6779;
	xor.b32  	%r62640, %r62639, %r62636;
	xor.b32  	%r62641, %r62640, %r62637;
	st.local.u32 	[%rd6517+4], %r62641;
	and.b32  	%r62642, %r62633, -2147483648;
	ld.local.u32 	%r4560, [%rd6517+12];
	and.b32  	%r62643, %r4560, 2147483646;
	or.b32  	%r62644, %r62643, %r62642;
	ld.local.u32 	%r62645, [%rd6517+1596];
	shr.u32 	%r62646, %r62644, 1;
	and.b32  	%r62647, %r4560, 1;
	setp.eq.b32 	%p6780, %r62647, 1;
	selp.b32 	%r62648, -1727483681, 0, %p6780;
	xor.b32  	%r62649, %r62648, %r62645;
	xor.b32  	%r62650, %r62649, %r62646;
	st.local.u32 	[%rd6517+8], %r62650;
	setp.ne.s32 	%p6781, %r102604, 224;
	@%p6781 bra 	$L__BB3_2195;
	ld.local.u32 	%r102606, [%rd4+908];
	add.s64 	%rd6518, %rd4, 924;
	mov.b32 	%r102605, 0;
$L__BB3_2122:
	and.b32  	%r62661, %r102606, -2147483648;
	ld.local.u32 	%r62662, [%rd6518+-12];
	and.b32  	%r62663, %r62662, 2147483646;
	or.b32  	%r62664, %r62663, %r62661;
	ld.local.u32 	%r62665, [%rd6518+-924];
	shr.u32 	%r62666, %r62664, 1;
	and.b32  	%r62667, %r62662, 1;
	setp.eq.b32 	%p6783, %r62667, 1;
	selp.b32 	%r62668, -1727483681, 0, %p6783;
	xor.b32  	%r62669, %r62668, %r62665;
	xor.b32  	%r62670, %r62669, %r62666;
	st.local.u32 	[%rd6518+-16], %r62670;
	and.b32  	%r62671, %r62662, -2147483648;
	ld.local.u32 	%r62672, [%rd6518+-8];
	and.b32  	%r62673, %r62672, 2147483646;
	or.b32  	%r62674, %r62673, %r62671;
	ld.local.u32 	%r62675, [%rd6518+-920];
	shr.u32 	%r62676, %r62674, 1;
	and.b32  	%r62677, %r62672, 1;
	setp.eq.b32 	%p6784, %r62677, 1;
	selp.b32 	%r62678, -1727483681, 0, %p6784;
	xor.b32  	%r62679, %r62678, %r62675;
	xor.b32  	%r62680, %r62679, %r62676;
	st.local.u32 	[%rd6518+-12], %r62680;
	and.b32  	%r62681, %r62672, -2147483648;
	ld.local.u32 	%r62682, [%rd6518+-4];
	and.b32  	%r62683, %r62682, 2147483646;
	or.b32  	%r62684, %r62683, %r62681;
	ld.local.u32 	%r62685, [%rd6518+-916];
	shr.u32 	%r62686, %r62684, 1;
	and.b32  	%r62687, %r62682, 1;
	setp.eq.b32 	%p6785, %r62687, 1;
	selp.b32 	%r62688, -1727483681, 0, %p6785;
	xor.b32  	%r62689, %r62688, %r62685;
	xor.b32  	%r62690, %r62689, %r62686;
	st.local.u32 	[%rd6518+-8], %r62690;
	and.b32  	%r62691, %r62682, -2147483648;
	ld.local.u32 	%r102606, [%rd6518];
	and.b32  	%r62692, %r102606, 2147483646;
	or.b32  	%r62693, %r62692, %r62691;
	ld.local.u32 	%r62694, [%rd6518+-912];
	shr.u32 	%r62695, %r62693, 1;
	and.b32  	%r62696, %r102606, 1;
	setp.eq.b32 	%p6786, %r62696, 1;
	selp.b32 	%r62697, -1727483681, 0, %p6786;
	xor.b32  	%r62698, %r62697, %r62694;
	xor.b32  	%r62699, %r62698, %r62695;
	st.local.u32 	[%rd6518+-4], %r62699;
	add.s32 	%r102605, %r102605, 4;
	add.s64 	%rd6518, %rd6518, 16;
	setp.ne.s32 	%p6787, %r102605, 396;
	@%p6787 bra 	$L__BB3_2122;
	ld.local.u32 	%r62701, [%rd831];
	and.b32  	%r62702, %r62701, -2147483648;
	ld.local.u32 	%r102582, [%rd833];
	and.b32  	%r62703, %r102582, 2147483646;
	or.b32  	%r62704, %r62703, %r62702;
	ld.local.u32 	%r62705, [%rd832];
	shr.u32 	%r62706, %r62704, 1;
	and.b32  	%r62707, %r102582, 1;
	setp.eq.b32 	%p6788, %r62707, 1;
	selp.b32 	%r62708, -1727483681, 0, %p6788;
	xor.b32  	%r62709, %r62708, %r62705;
	xor.b32  	%r62710, %r62709, %r62706;
	st.local.u32 	[%rd831], %r62710;
	mov.b32 	%r102608, 0;
$L__BB3_2124:
	add.s32 	%r102614, %r102608, 1;
	st.local.u32 	[%rd4+2496], %r102614;
	mul.wide.s32 	%rd4872, %r102608, 4;
	add.s64 	%rd4873, %rd4, %rd4872;
	ld.local.u32 	%r62711, [%rd4873];
	shr.u32 	%r62712, %r62711, 11;
	xor.b32  	%r62713, %r62712, %r62711;
	shl.b32 	%r62714, %r62713, 7;
	and.b32  	%r62715, %r62714, -1658038656;
	xor.b32  	%r4570, %r62715, %r62713;
	setp.lt.s32 	%p6789, %r102608, 623;
	@%p6789 bra 	$L__BB3_2130;
	mov.b32 	%r102610, 0;
	mov.u64 	%rd6519, %rd4;
$L__BB3_2126:
	and.b32  	%r62717, %r102582, -2147483648;
	ld.local.u32 	%r62718, [%rd6519+4];
	and.b32  	%r62719, %r62718, 2147483646;
	or.b32  	%r62720, %r62719, %r62717;
	ld.local.u32 	%r62721, [%rd6519+1588];
	shr.u32 	%r62722, %r62720, 1;
	and.b32  	%r62723, %r62718, 1;
	setp.eq.b32 	%p6790, %r62723, 1;
	selp.b32 	%r62724, -1727483681, 0, %p6790;
	xor.b32  	%r62725, %r62724, %r62721;
	xor.b32  	%r62726, %r62725, %r62722;
	st.local.u32 	[%rd6519], %r62726;
	and.b32  	%r62727, %r62718, -2147483648;
	ld.local.u32 	%r62728, [%rd6519+8];
	and.b32  	%r62729, %r62728, 2147483646;
	or.b32  	%r62730, %r62729, %r62727;
	ld.local.u32 	%r62731, [%rd6519+1592];
	shr.u32 	%r62732, %r62730, 1;
	and.b32  	%r62733, %r62728, 1;
	setp.eq.b32 	%p6791, %r62733, 1;
	selp.b32 	%r62734, -1727483681, 0, %p6791;
	xor.b32  	%r62735, %r62734, %r62731;
	xor.b32  	%r62736, %r62735, %r62732;
	st.local.u32 	[%rd6519+4], %r62736;
	and.b32  	%r62737, %r62728, -2147483648;
	ld.local.u32 	%r4573, [%rd6519+12];
	and.b32  	%r62738, %r4573, 2147483646;
	or.b32  	%r62739, %r62738, %r62737;
	ld.local.u32 	%r62740, [%rd6519+1596];
	shr.u32 	%r62741, %r62739, 1;
	and.b32  	%r62742, %r4573, 1;
	setp.eq.b32 	%p6792, %r62742, 1;
	selp.b32 	%r62743, -1727483681, 0, %p6792;
	xor.b32  	%r62744, %r62743, %r62740;
	xor.b32  	%r62745, %r62744, %r62741;
	st.local.u32 	[%rd6519+8], %r62745;
	setp.ne.s32 	%p6793, %r102610, 224;
	@%p6793 bra 	$L__BB3_2194;
	ld.local.u32 	%r102611, [%rd828];
	mov.b32 	%r102612, 227;
$L__BB3_2128:
	mul.wide.u32 	%rd4874, %r102612, 4;
	add.s64 	%rd4875, %rd4, %rd4874;
	and.b32  	%r62756, %r102611, -2147483648;
	ld.local.u32 	%r62757, [%rd4875+4];
	and.b32  	%r62758, %r62757, 2147483646;
	or.b32  	%r62759, %r62758, %r62756;
	ld.local.u32 	%r62760, [%rd4875+-908];
	shr.u32 	%r62761, %r62759, 1;
	and.b32  	%r62762, %r62757, 1;
	setp.eq.b32 	%p6795, %r62762, 1;
	selp.b32 	%r62763, -1727483681, 0, %p6795;
	xor.b32  	%r62764, %r62763, %r62760;
	xor.b32  	%r62765, %r62764, %r62761;
	st.local.u32 	[%rd4875], %r62765;
	and.b32  	%r62766, %r62757, -2147483648;
	ld.local.u32 	%r62767, [%rd4875+8];
	and.b32  	%r62768, %r62767, 2147483646;
	or.b32  	%r62769, %r62768, %r62766;
	ld.local.u32 	%r62770, [%rd4875+-904];
	shr.u32 	%r62771, %r62769, 1;
	and.b32  	%r62772, %r62767, 1;
	setp.eq.b32 	%p6796, %r62772, 1;
	selp.b32 	%r62773, -1727483681, 0, %p6796;
	xor.b32  	%r62774, %r62773, %r62770;
	xor.b32  	%r62775, %r62774, %r62771;
	st.local.u32 	[%rd4875+4], %r62775;
	and.b32  	%r62776, %r62767, -2147483648;
	ld.local.u32 	%r62777, [%rd4875+12];
	and.b32  	%r62778, %r62777, 2147483646;
	or.b32  	%r62779, %r62778, %r62776;
	ld.local.u32 	%r62780, [%rd4875+-900];
	shr.u32 	%r62781, %r62779, 1;
	and.b32  	%r62782, %r62777, 1;
	setp.eq.b32 	%p6797, %r62782, 1;
	selp.b32 	%r62783, -1727483681, 0, %p6797;
	xor.b32  	%r62784, %r62783, %r62780;
	xor.b32  	%r62785, %r62784, %r62781;
	st.local.u32 	[%rd4875+8], %r62785;
	and.b32  	%r62786, %r62777, -2147483648;
	add.s32 	%r102612, %r102612, 4;
	ld.local.u32 	%r102611, [%rd4875+16];
	and.b32  	%r62787, %r102611, 2147483646;
	or.b32  	%r62788, %r62787, %r62786;
	ld.local.u32 	%r62789, [%rd4875+-896];
	shr.u32 	%r62790, %r62788, 1;
	and.b32  	%r62791, %r102611, 1;
	setp.eq.b32 	%p6798, %r62791, 1;
	selp.b32 	%r62792, -1727483681, 0, %p6798;
	xor.b32  	%r62793, %r62792, %r62789;
	xor.b32  	%r62794, %r62793, %r62790;
	st.local.u32 	[%rd4875+12], %r62794;
	setp.ne.s32 	%p6799, %r102612, 623;
	@%p6799 bra 	$L__BB3_2128;
	ld.local.u32 	%r62796, [%rd4+2492];
	and.b32  	%r62797, %r62796, -2147483648;
	ld.local.u32 	%r102582, [%rd4];
	and.b32  	%r62798, %r102582, 2147483646;
	or.b32  	%r62799, %r62798, %r62797;
	ld.local.u32 	%r62800, [%rd4+1584];
	shr.u32 	%r62801, %r62799, 1;
	and.b32  	%r62802, %r102582, 1;
	setp.eq.b32 	%p6800, %r62802, 1;
	selp.b32 	%r62803, -1727483681, 0, %p6800;
	xor.b32  	%r62804, %r62803, %r62800;
	xor.b32  	%r62805, %r62804, %r62801;
	st.local.u32 	[%rd4+2492], %r62805;
	mov.b32 	%r102614, 0;
$L__BB3_2130:
	setp.gt.u32 	%p6802, %r15023, %r15024;
	add.s32 	%r102634, %r102614, 1;
	st.local.u32 	[%rd4+2496], %r102634;
	mul.wide.s32 	%rd4876, %r102614, 4;
	add.s64 	%rd4877, %rd4, %rd4876;
	ld.local.u32 	%r62806, [%rd4877];
	shr.u32 	%r62807, %r62806, 11;
	xor.b32  	%r62808, %r62807, %r62806;
	shl.b32 	%r62809, %r62808, 7;
	and.b32  	%r62810, %r62809, -1658038656;
	xor.b32  	%r62811, %r62810, %r62808;
	shl.b32 	%r62812, %r62811, 15;
	and.b32  	%r62813, %r62812, -402653184;
	xor.b32  	%r62814, %r62813, %r62811;
	shr.u32 	%r62815, %r62814, 27;
	shl.b32 	%r62816, %r4531, 15;
	and.b32  	%r62817, %r62816, -402653184;
	xor.b32  	%r62818, %r62817, %r4531;
	shr.u32 	%r62819, %r62818, 7;
	and.b32  	%r62820, %r62819, 32505856;
	shl.b32 	%r62821, %r4544, 15;
	and.b32  	%r62822, %r62821, -402653184;
	xor.b32  	%r62823, %r62822, %r4544;
	shr.u32 	%r62824, %r62823, 12;
	and.b32  	%r62825, %r62824, 1015808;
	or.b32  	%r62826, %r62825, %r62820;
	shl.b32 	%r62827, %r4557, 15;
	and.b32  	%r62828, %r62827, -402653184;
	xor.b32  	%r62829, %r62828, %r4557;
	shr.u32 	%r62830, %r62829, 17;
	and.b32  	%r62831, %r62830, 31744;
	or.b32  	%r62832, %r62826, %r62831;
	shl.b32 	%r62833, %r4570, 15;
	and.b32  	%r62834, %r62833, -402653184;
	xor.b32  	%r62835, %r62834, %r4570;
	shr.u32 	%r62836, %r62835, 22;
	and.b32  	%r62837, %r62836, 992;
	or.b32  	%r62838, %r62832, %r62837;
	or.b32  	%r102618, %r62838, %r62815;
	mov.pred 	%p11905, 0;
	@%p6802 bra 	$L__BB3_2139;
	mov.pred 	%p11905, 0;
	mov.u32 	%r102623, %r102634;
	mov.u32 	%r102617, %r15023;
$L__BB3_2132:
	shl.b32 	%r4590, %r102618, 5;
	setp.lt.s32 	%p6804, %r102623, 624;
	@%p6804 bra 	$L__BB3_2138;
	mov.b32 	%r102620, 0;
$L__BB3_2134:
	mul.wide.u32 	%rd4878, %r102620, 4;
	add.s64 	%rd1003, %rd4, %rd4878;
	and.b32  	%r62840, %r102582, -2147483648;
	ld.local.u32 	%r62841, [%rd1003+4];
	and.b32  	%r62842, %r62841, 2147483646;
	or.b32  	%r62843, %r62842, %r62840;
	ld.local.u32 	%r62844, [%rd1003+1588];
	shr.u32 	%r62845, %r62843, 1;
	and.b32  	%r62846, %r62841, 1;
	setp.eq.b32 	%p6805, %r62846, 1;
	selp.b32 	%r62847, -1727483681, 0, %p6805;
	xor.b32  	%r62848, %r62847, %r62844;
	xor.b32  	%r62849, %r62848, %r62845;
	st.local.u32 	[%rd1003], %r62849;
	and.b32  	%r62850, %r62841, -2147483648;
	ld.local.u32 	%r62851, [%rd1003+8];
	and.b32  	%r62852, %r62851, 2147483646;
	or.b32  	%r62853, %r62852, %r62850;
	ld.local.u32 	%r62854, [%rd1003+1592];
	shr.u32 	%r62855, %r62853, 1;
	and.b32  	%r62856, %r62851, 1;
	setp.eq.b32 	%p6806, %r62856, 1;
	selp.b32 	%r62857, -1727483681, 0, %p6806;
	xor.b32  	%r62858, %r62857, %r62854;
	xor.b32  	%r62859, %r62858, %r62855;
	st.local.u32 	[%rd1003+4], %r62859;
	and.b32  	%r62860, %r62851, -2147483648;
	ld.local.u32 	%r4593, [%rd1003+12];
	and.b32  	%r62861, %r4593, 2147483646;
	or.b32  	%r62862, %r62861, %r62860;
	ld.local.u32 	%r62863, [%rd1003+1596];
	shr.u32 	%r62864, %r62862, 1;
	and.b32  	%r62865, %r4593, 1;
	setp.eq.b32 	%p6807, %r62865, 1;
	selp.b32 	%r62866, -1727483681, 0, %p6807;
	xor.b32  	%r62867, %r62866, %r62863;
	xor.b32  	%r62868, %r62867, %r62864;
	st.local.u32 	[%rd1003+8], %r62868;
	setp.ne.s32 	%p6808, %r102620, 224;
	@%p6808 bra 	$L__BB3_7218;
	ld.local.u32 	%r102621, [%rd828];
	mov.b32 	%r102622, 227;
$L__BB3_2136:
	mul.wide.u32 	%rd4879, %r102622, 4;
	add.s64 	%rd4880, %rd4, %rd4879;
	and.b32  	%r62879, %r102621, -2147483648;
	ld.local.u32 	%r62880, [%rd4880+4];
	and.b32  	%r62881, %r62880, 2147483646;
	or.b32  	%r62882, %r62881, %r62879;
	ld.local.u32 	%r62883, [%rd4880+-908];
	shr.u32 	%r62884, %r62882, 1;
	and.b32  	%r62885, %r62880, 1;
	setp.eq.b32 	%p6810, %r62885, 1;
	selp.b32 	%r62886, -1727483681, 0, %p6810;
	xor.b32  	%r62887, %r62886, %r62883;
	xor.b32  	%r62888, %r62887, %r62884;
	st.local.u32 	[%rd4880], %r62888;
	and.b32  	%r62889, %r62880, -2147483648;
	ld.local.u32 	%r62890, [%rd4880+8];
	and.b32  	%r62891, %r62890, 2147483646;
	or.b32  	%r62892, %r62891, %r62889;
	ld.local.u32 	%r62893, [%rd4880+-904];
	shr.u32 	%r62894, %r62892, 1;
	and.b32  	%r62895, %r62890, 1;
	setp.eq.b32 	%p6811, %r62895, 1;
	selp.b32 	%r62896, -1727483681, 0, %p6811;
	xor.b32  	%r62897, %r62896, %r62893;
	xor.b32  	%r62898, %r62897, %r62894;
	st.local.u32 	[%rd4880+4], %r62898;
	and.b32  	%r62899, %r62890, -2147483648;
	ld.local.u32 	%r62900, [%rd4880+12];
	and.b32  	%r62901, %r62900, 2147483646;
	or.b32  	%r62902, %r62901, %r62899;
	ld.local.u32 	%r62903, [%rd4880+-900];
	shr.u32 	%r62904, %r62902, 1;
	and.b32  	%r62905, %r62900, 1;
	setp.eq.b32 	%p6812, %r62905, 1;
	selp.b32 	%r62906, -1727483681, 0, %p6812;
	xor.b32  	%r62907, %r62906, %r62903;
	xor.b32  	%r62908, %r62907, %r62904;
	st.local.u32 	[%rd4880+8], %r62908;
	and.b32  	%r62909, %r62900, -2147483648;
	add.s32 	%r102622, %r102622, 4;
	ld.local.u32 	%r102621, [%rd4880+16];
	and.b32  	%r62910, %r102621, 2147483646;
	or.b32  	%r62911, %r62910, %r62909;
	ld.local.u32 	%r62912, [%rd4880+-896];
	shr.u32 	%r62913, %r62911, 1;
	and.b32  	%r62914, %r102621, 1;
	setp.eq.b32 	%p6813, %r62914, 1;
	selp.b32 	%r62915, -1727483681, 0, %p6813;
	xor.b32  	%r62916, %r62915, %r62912;
	xor.b32  	%r62917, %r62916, %r62913;
	st.local.u32 	[%rd4880+12], %r62917;
	setp.ne.s32 	%p6814, %r102622, 623;
	@%p6814 bra 	$L__BB3_2136;
	ld.local.u32 	%r62919, [%rd4+2492];
	and.b32  	%r62920, %r62919, -2147483648;
	ld.local.u32 	%r102582, [%rd4];
	and.b32  	%r62921, %r102582, 2147483646;
	or.b32  	%r62922, %r62921, %r62920;
	ld.local.u32 	%r62923, [%rd4+1584];
	shr.u32 	%r62924, %r62922, 1;
	and.b32  	%r62925, %r102582, 1;
	setp.eq.b32 	%p6815, %r62925, 1;
	selp.b32 	%r62926, -1727483681, 0, %p6815;
	xor.b32  	%r62927, %r62926, %r62923;
	xor.b32  	%r62928, %r62927, %r62924;
	st.local.u32 	[%rd4+2492], %r62928;
	mov.b32 	%r102623, 0;
$L__BB3_2138:
	add.s32 	%r102634, %r102623, 1;
	st.local.u32 	[%rd4+2496], %r102634;
	mul.wide.s32 	%rd4881, %r102623, 4;
	add.s64 	%rd4882, %rd4, %rd4881;
	ld.local.u32 	%r62929, [%rd4882];
	shr.u32 	%r62930, %r62929, 11;
	xor.b32  	%r62931, %r62930, %r62929;
	shl.b32 	%r62932, %r62931, 7;
	and.b32  	%r62933, %r62932, -1658038656;
	xor.b32  	%r62934, %r62933, %r62931;
	shl.b32 	%r62935, %r62934, 15;
	and.b32  	%r62936, %r62935, -402653184;
	xor.b32  	%r62937, %r62936, %r62934;
	shr.u32 	%r62938, %r62937, 27;
	and.b32  	%r62940, %r4590, 1073741792;
	or.b32  	%r102618, %r62938, %r62940;
	setp.eq.s32 	%p6816, %r102618, %r15021;
	or.pred  	%p11905, %p11905, %p6816;
	add.s32 	%r102617, %r102617, 1;
	setp.gt.u32 	%p6817, %r102617, %r15024;
	mov.u32 	%r102623, %r102634;
	@%p6817 bra 	$L__BB3_2139;
	bra.uni 	$L__BB3_2132;
$L__BB3_2139:
	setp.lt.s32 	%p6818, %r3762, 1;
	@%p6818 bra 	$L__BB3_2148;
	mov.b32 	%r102629, 0;
$L__BB3_2141:
	setp.lt.s32 	%p6819, %r102634, 624;
	@%p6819 bra 	$L__BB3_2147;
	mov.b32 	%r102631, 0;
	mov.u64 	%rd6520, %rd4;
$L__BB3_2143:
	and.b32  	%r62943, %r102582, -2147483648;
	ld.local.u32 	%r62944, [%rd6520+4];
	and.b32  	%r62945, %r62944, 2147483646;
	or.b32  	%r62946, %r62945, %r62943;
	ld.local.u32 	%r62947, [%rd6520+1588];
	shr.u32 	%r62948, %r62946, 1;
	and.b32  	%r62949, %r62944, 1;
	setp.eq.b32 	%p6820, %r62949, 1;
	selp.b32 	%r62950, -1727483681, 0, %p6820;
	xor.b32  	%r62951, %r62950, %r62947;
	xor.b32  	%r62952, %r62951, %r62948;
	st.local.u32 	[%rd6520], %r62952;
	and.b32  	%r62953, %r62944, -2147483648;
	ld.local.u32 	%r62954, [%rd6520+8];
	and.b32  	%r62955, %r62954, 2147483646;
	or.b32  	%r62956, %r62955, %r62953;
	ld.local.u32 	%r62957, [%rd6520+1592];
	shr.u32 	%r62958, %r62956, 1;
	and.b32  	%r62959, %r62954, 1;
	setp.eq.b32 	%p6821, %r62959, 1;
	selp.b32 	%r62960, -1727483681, 0, %p6821;
	xor.b32  	%r62961, %r62960, %r62957;
	xor.b32  	%r62962, %r62961, %r62958;
	st.local.u32 	[%rd6520+4], %r62962;
	and.b32  	%r62963, %r62954, -2147483648;
	ld.local.u32 	%r4614, [%rd6520+12];
	and.b32  	%r62964, %r4614, 2147483646;
	or.b32  	%r62965, %r62964, %r62963;
	ld.local.u32 	%r62966, [%rd6520+1596];
	shr.u32 	%r62967, %r62965, 1;
	and.b32  	%r62968, %r4614, 1;
	setp.eq.b32 	%p6822, %r62968, 1;
	selp.b32 	%r62969, -1727483681, 0, %p6822;
	xor.b32  	%r62970, %r62969, %r62966;
	xor.b32  	%r62971, %r62970, %r62967;
	st.local.u32 	[%rd6520+8], %r62971;
	setp.ne.s32 	%p6823, %r102631, 224;
	@%p6823 bra 	$L__BB3_2193;
	ld.local.u32 	%r102632, [%rd828];
	mov.b32 	%r102633, 227;
$L__BB3_2145:
	mul.wide.u32 	%rd4883, %r102633, 4;
	add.s64 	%rd4884, %rd4, %rd4883;
	and.b32  	%r62982, %r102632, -2147483648;
	ld.local.u32 	%r62983, [%rd4884+4];
	and.b32  	%r62984, %r62983, 2147483646;
	or.b32  	%r62985, %r62984, %r62982;
	ld.local.u32 	%r62986, [%rd4884+-908];
	shr.u32 	%r62987, %r62985, 1;
	and.b32  	%r62988, %r62983, 1;
	setp.eq.b32 	%p6825, %r62988, 1;
	selp.b32 	%r62989, -1727483681, 0, %p6825;
	xor.b32  	%r62990, %r62989, %r62986;
	xor.b32  	%r62991, %r62990, %r62987;
	st.local.u32 	[%rd4884], %r62991;
	and.b32  	%r62992, %r62983, -2147483648;
	ld.local.u32 	%r62993, [%rd4884+8];
	and.b32  	%r62994, %r62993, 2147483646;
	or.b32  	%r62995, %r62994, %r62992;
	ld.local.u32 	%r62996, [%rd4884+-904];
	shr.u32 	%r62997, %r62995, 1;
	and.b32  	%r62998, %r62993, 1;
	setp.eq.b32 	%p6826, %r62998, 1;
	selp.b32 	%r62999, -1727483681, 0, %p6826;
	xor.b32  	%r63000, %r62999, %r62996;
	xor.b32  	%r63001, %r63000, %r62997;
	st.local.u32 	[%rd4884+4], %r63001;
	and.b32  	%r63002, %r62993, -2147483648;
	ld.local.u32 	%r63003, [%rd4884+12];
	and.b32  	%r63004, %r63003, 2147483646;
	or.b32  	%r63005, %r63004, %r63002;
	ld.local.u32 	%r63006, [%rd4884+-900];
	shr.u32 	%r63007, %r63005, 1;
	and.b32  	%r63008, %r63003, 1;
	setp.eq.b32 	%p6827, %r63008, 1;
	selp.b32 	%r63009, -1727483681, 0, %p6827;
	xor.b32  	%r63010, %r63009, %r63006;
	xor.b32  	%r63011, %r63010, %r63007;
	st.local.u32 	[%rd4884+8], %r63011;
	and.b32  	%r63012, %r63003, -2147483648;
	add.s32 	%r102633, %r102633, 4;
	ld.local.u32 	%r102632, [%rd4884+16];
	and.b32  	%r63013, %r102632, 2147483646;
	or.b32  	%r63014, %r63013, %r63012;
	ld.local.u32 	%r63015, [%rd4884+-896];
	shr.u32 	%r63016, %r63014, 1;
	and.b32  	%r63017, %r102632, 1;
	setp.eq.b32 	%p6828, %r63017, 1;
	selp.b32 	%r63018, -1727483681, 0, %p6828;
	xor.b32  	%r63019, %r63018, %r63015;
	xor.b32  	%r63020, %r63019, %r63016;
	st.local.u32 	[%rd4884+12], %r63020;
	setp.ne.s32 	%p6829, %r102633, 623;
	@%p6829 bra 	$L__BB3_2145;
	ld.local.u32 	%r63022, [%rd4+2492];
	and.b32  	%r63023, %r63022, -2147483648;
	ld.local.u32 	%r102582, [%rd4];
	and.b32  	%r63024, %r102582, 2147483646;
	or.b32  	%r63025, %r63024, %r63023;
	ld.local.u32 	%r63026, [%rd4+1584];
	shr.u32 	%r63027, %r63025, 1;
	and.b32  	%r63028, %r102582, 1;
	setp.eq.b32 	%p6830, %r63028, 1;
	selp.b32 	%r63029, -1727483681, 0, %p6830;
	xor.b32  	%r63030, %r63029, %r63026;
	xor.b32  	%r63031, %r63030, %r63027;
	st.local.u32 	[%rd4+2492], %r63031;
	mov.b32 	%r102634, 0;
$L__BB3_2147:
	add.s32 	%r102634, %r102634, 1;
	st.local.u32 	[%rd4+2496], %r102634;
	add.s32 	%r102629, %r102629, 1;
	setp.ne.s32 	%p6831, %r102629, %r3762;
	@%p6831 bra 	$L__BB3_2141;
$L__BB3_2148:
	setp.lt.s32 	%p6832, %r102634, 624;
	@%p6832 bra 	$L__BB3_2154;
	mov.b32 	%r102639, 0;
	mov.u64 	%rd6521, %rd4;
$L__BB3_2150:
	and.b32  	%r63033, %r102582, -2147483648;
	ld.local.u32 	%r63034, [%rd6521+4];
	and.b32  	%r63035, %r63034, 2147483646;
	or.b32  	%r63036, %r63035, %r63033;
	ld.local.u32 	%r63037, [%rd6521+1588];
	shr.u32 	%r63038, %r63036, 1;
	and.b32  	%r63039, %r63034, 1;
	setp.eq.b32 	%p6833, %r63039, 1;
	selp.b32 	%r63040, -1727483681, 0, %p6833;
	xor.b32  	%r63041, %r63040, %r63037;
	xor.b32  	%r63042, %r63041, %r63038;
	st.local.u32 	[%rd6521], %r63042;
	and.b32  	%r63043, %r63034, -2147483648;
	ld.local.u32 	%r63044, [%rd6521+8];
	and.b32  	%r63045, %r63044, 2147483646;
	or.b32  	%r63046, %r63045, %r63043;
	ld.local.u32 	%r63047, [%rd6521+1592];
	shr.u32 	%r63048, %r63046, 1;
	and.b32  	%r63049, %r63044, 1;
	setp.eq.b32 	%p6834, %r63049, 1;
	selp.b32 	%r63050, -1727483681, 0, %p6834;
	xor.b32  	%r63051, %r63050, %r63047;
	xor.b32  	%r63052, %r63051, %r63048;
	st.local.u32 	[%rd6521+4], %r63052;
	and.b32  	%r63053, %r63044, -2147483648;
	ld.local.u32 	%r4629, [%rd6521+12];
	and.b32  	%r63054, %r4629, 2147483646;
	or.b32  	%r63055, %r63054, %r63053;
	ld.local.u32 	%r63056, [%rd6521+1596];
	shr.u32 	%r63057, %r63055, 1;
	and.b32  	%r63058, %r4629, 1;
	setp.eq.b32 	%p6835, %r63058, 1;
	selp.b32 	%r63059, -1727483681, 0, %p6835;
	xor.b32  	%r63060, %r63059, %r63056;
	xor.b32  	%r63061, %r63060, %r63057;
	st.local.u32 	[%rd6521+8], %r63061;
	setp.ne.s32 	%p6836, %r102639, 224;
	@%p6836 bra 	$L__BB3_2192;
	ld.local.u32 	%r102641, [%rd4+908];
	add.s64 	%rd6522, %rd4, 924;
	mov.b32 	%r102640, 0;
$L__BB3_2152:
	and.b32  	%r63072, %r102641, -2147483648;
	ld.local.u32 	%r63073, [%rd6522+-12];
	and.b32  	%r63074, %r63073, 2147483646;
	or.b32  	%r63075, %r63074, %r63072;
	ld.local.u32 	%r63076, [%rd6522+-924];
	shr.u32 	%r63077, %r63075, 1;
	and.b32  	%r63078, %r63073, 1;
	setp.eq.b32 	%p6838, %r63078, 1;
	selp.b32 	%r63079, -1727483681, 0, %p6838;
	xor.b32  	%r63080, %r63079, %r63076;
	xor.b32  	%r63081, %r63080, %r63077;
	st.local.u32 	[%rd6522+-16], %r63081;
	and.b32  	%r63082, %r63073, -2147483648;
	ld.local.u32 	%r63083, [%rd6522+-8];
	and.b32  	%r63084, %r63083, 2147483646;
	or.b32  	%r63085, %r63084, %r63082;
	ld.local.u32 	%r63086, [%rd6522+-920];
	shr.u32 	%r63087, %r63085, 1;
	and.b32  	%r63088, %r63083, 1;
	setp.eq.b32 	%p6839, %r63088, 1;
	selp.b32 	%r63089, -1727483681, 0, %p6839;
	xor.b32  	%r63090, %r63089, %r63086;
	xor.b32  	%r63091, %r63090, %r63087;
	st.local.u32 	[%rd6522+-12], %r63091;
	and.b32  	%r63092, %r63083, -2147483648;
	ld.local.u32 	%r63093, [%rd6522+-4];
	and.b32  	%r63094, %r63093, 2147483646;
	or.b32  	%r63095, %r63094, %r63092;
	ld.local.u32 	%r63096, [%rd6522+-916];
	shr.u32 	%r63097, %r63095, 1;
	and.b32  	%r63098, %r63093, 1;
	setp.eq.b32 	%p6840, %r63098, 1;
	selp.b32 	%r63099, -1727483681, 0, %p6840;
	xor.b32  	%r63100, %r63099, %r63096;
	xor.b32  	%r63101, %r63100, %r63097;
	st.local.u32 	[%rd6522+-8], %r63101;
	and.b32  	%r63102, %r63093, -2147483648;
	ld.local.u32 	%r102641, [%rd6522];
	and.b32  	%r63103, %r102641, 2147483646;
	or.b32  	%r63104, %r63103, %r63102;
	ld.local.u32 	%r63105, [%rd6522+-912];
	shr.u32 	%r63106, %r63104, 1;
	and.b32  	%r63107, %r102641, 1;
	setp.eq.b32 	%p6841, %r63107, 1;
	selp.b32 	%r63108, -1727483681, 0, %p6841;
	xor.b32  	%r63109, %r63108, %r63105;
	xor.b32  	%r63110, %r63109, %r63106;
	st.local.u32 	[%rd6522+-4], %r63110;
	add.s32 	%r102640, %r102640, 4;
	add.s64 	%rd6522, %rd6522, 16;
	setp.ne.s32 	%p6842, %r102640, 396;
	@%p6842 bra 	$L__BB3_2152;
	ld.local.u32 	%r63112, [%rd831];
	and.b32  	%r63113, %r63112, -2147483648;
	ld.local.u32 	%r102582, [%rd833];
	and.b32  	%r63114, %r102582, 2147483646;
	or.b32  	%r63115, %r63114, %r63113;
	ld.local.u32 	%r63116, [%rd832];
	shr.u32 	%r63117, %r63115, 1;
	and.b32  	%r63118, %r102582, 1;
	setp.eq.b32 	%p6843, %r63118, 1;
	selp.b32 	%r63119, -1727483681, 0, %p6843;
	xor.b32  	%r63120, %r63119, %r63116;
	xor.b32  	%r63121, %r63120, %r63117;
	st.local.u32 	[%rd831], %r63121;
	mov.b32 	%r102634, 0;
$L__BB3_2154:
	add.s32 	%r102649, %r102634, 1;
	st.local.u32 	[%rd4+2496], %r102649;
	mul.wide.s32 	%rd4885, %r102634, 4;
	add.s64 	%rd4886, %rd4, %rd4885;
	ld.local.u32 	%r63122, [%rd4886];
	shr.u32 	%r63123, %r63122, 11;
	xor.b32  	%r63124, %r63123, %r63122;
	shl.b32 	%r63125, %r63124, 7;
	and.b32  	%r63126, %r63125, -1658038656;
	xor.b32  	%r4639, %r63126, %r63124;
	setp.lt.s32 	%p6844, %r102634, 623;
	@%p6844 bra 	$L__BB3_2160;
	mov.b32 	%r102645, 0;
	mov.u64 	%rd6523, %rd4;
$L__BB3_2156:
	and.b32  	%r63128, %r102582, -2147483648;
	ld.local.u32 	%r63129, [%rd6523+4];
	and.b32  	%r63130, %r63129, 2147483646;
	or.b32  	%r63131, %r63130, %r63128;
	ld.local.u32 	%r63132, [%rd6523+1588];
	shr.u32 	%r63133, %r63131, 1;
	and.b32  	%r63134, %r63129, 1;
	setp.eq.b32 	%p6845, %r63134, 1;
	selp.b32 	%r63135, -1727483681, 0, %p6845;
	xor.b32  	%r63136, %r63135, %r63132;
	xor.b32  	%r63137, %r63136, %r63133;
	st.local.u32 	[%rd6523], %r63137;
	and.b32  	%r63138, %r63129, -2147483648;
	ld.local.u32 	%r63139, [%rd6523+8];
	and.b32  	%r63140, %r63139, 2147483646;
	or.b32  	%r63141, %r63140, %r63138;
	ld.local.u32 	%r63142, [%rd6523+1592];
	shr.u32 	%r63143, %r63141, 1;
	and.b32  	%r63144, %r63139, 1;
	setp.eq.b32 	%p6846, %r63144, 1;
	selp.b32 	%r63145, -1727483681, 0, %p6846;
	xor.b32  	%r63146, %r63145, %r63142;
	xor.b32  	%r63147, %r63146, %r63143;
	st.local.u32 	[%rd6523+4], %r63147;
	and.b32  	%r63148, %r63139, -2147483648;
	ld.local.u32 	%r4642, [%rd6523+12];
	and.b32  	%r63149, %r4642, 2147483646;
	or.b32  	%r63150, %r63149, %r63148;
	ld.local.u32 	%r63151, [%rd6523+1596];
	shr.u32 	%r63152, %r63150, 1;
	and.b32  	%r63153, %r4642, 1;
	setp.eq.b32 	%p6847, %r63153, 1;
	selp.b32 	%r63154, -1727483681, 0, %p6847;
	xor.b32  	%r63155, %r63154, %r63151;
	xor.b32  	%r63156, %r63155, %r63152;
	st.local.u32 	[%rd6523+8], %r63156;
	setp.ne.s32 	%p6848, %r102645, 224;
	@%p6848 bra 	$L__BB3_2191;
	ld.local.u32 	%r102647, [%rd4+908];
	add.s64 	%rd6524, %rd4, 924;
	mov.b32 	%r102646, 0;
$L__BB3_2158:
	and.b32  	%r63167, %r102647, -2147483648;
	ld.local.u32 	%r63168, [%rd6524+-12];
	and.b32  	%r63169, %r63168, 2147483646;
	or.b32  	%r63170, %r63169, %r63167;
	ld.local.u32 	%r63171, [%rd6524+-924];
	shr.u32 	%r63172, %r63170, 1;
	and.b32  	%r63173, %r63168, 1;
	setp.eq.b32 	%p6850, %r63173, 1;
	selp.b32 	%r63174, -1727483681, 0, %p6850;
	xor.b32  	%r63175, %r63174, %r63171;
	xor.b32  	%r63176, %r63175, %r63172;
	st.local.u32 	[%rd6524+-16], %r63176;
	and.b32  	%r63177, %r63168, -2147483648;
	ld.local.u32 	%r63178, [%rd6524+-8];
	and.b32  	%r63179, %r63178, 2147483646;
	or.b32  	%r63180, %r63179, %r63177;
	ld.local.u32 	%r63181, [%rd6524+-920];
	shr.u32 	%r63182, %r63180, 1;
	and.b32  	%r63183, %r63178, 1;
	setp.eq.b32 	%p6851, %r63183, 1;
	selp.b32 	%r63184, -1727483681, 0, %p6851;
	xor.b32  	%r63185, %r63184, %r63181;
	xor.b32  	%r63186, %r63185, %r63182;
	st.local.u32 	[%rd6524+-12], %r63186;
	and.b32  	%r63187, %r63178, -2147483648;
	ld.local.u32 	%r63188, [%rd6524+-4];
	and.b32  	%r63189, %r63188, 2147483646;
	or.b32  	%r63190, %r63189, %r63187;
	ld.local.u32 	%r63191, [%rd6524+-916];
	shr.u32 	%r63192, %r63190, 1;
	and.b32  	%r63193, %r63188, 1;
	setp.eq.b32 	%p6852, %r63193, 1;
	selp.b32 	%r63194, -1727483681, 0, %p6852;
	xor.b32  	%r63195, %r63194, %r63191;
	xor.b32  	%r63196, %r63195, %r63192;
	st.local.u32 	[%rd6524+-8], %r63196;
	and.b32  	%r63197, %r63188, -2147483648;
	ld.local.u32 	%r102647, [%rd6524];
	and.b32  	%r63198, %r102647, 2147483646;
	or.b32  	%r63199, %r63198, %r63197;
	ld.local.u32 	%r63200, [%rd6524+-912];
	shr.u32 	%r63201, %r63199, 1;
	and.b32  	%r63202, %r102647, 1;
	setp.eq.b32 	%p6853, %r63202, 1;
	selp.b32 	%r63203, -1727483681, 0, %p6853;
	xor.b32  	%r63204, %r63203, %r63200;
	xor.b32  	%r63205, %r63204, %r63201;
	st.local.u32 	[%rd6524+-4], %r63205;
	add.s32 	%r102646, %r102646, 4;
	add.s64 	%rd6524, %rd6524, 16;
	setp.ne.s32 	%p6854, %r102646, 396;
	@%p6854 bra 	$L__BB3_2158;
	ld.local.u32 	%r63207, [%rd831];
	and.b32  	%r63208, %r63207, -2147483648;
	ld.local.u32 	%r102582, [%rd833];
	and.b32  	%r63209, %r102582, 2147483646;
	or.b32  	%r63210, %r63209, %r63208;
	ld.local.u32 	%r63211, [%rd832];
	shr.u32 	%r63212, %r63210, 1;
	and.b32  	%r63213, %r102582, 1;
	setp.eq.b32 	%p6855, %r63213, 1;
	selp.b32 	%r63214, -1727483681, 0, %p6855;
	xor.b32  	%r63215, %r63214, %r63211;
	xor.b32  	%r63216, %r63215, %r63212;
	st.local.u32 	[%rd831], %r63216;
	mov.b32 	%r102649, 0;
$L__BB3_2160:
	add.s32 	%r102655, %r102649, 1;
	st.local.u32 	[%rd4+2496], %r102655;
	mul.wide.s32 	%rd4887, %r102649, 4;
	add.s64 	%rd4888, %rd4, %rd4887;
	ld.local.u32 	%r63217, [%rd4888];
	shr.u32 	%r63218, %r63217, 11;
	xor.b32  	%r63219, %r63218, %r63217;
	shl.b32 	%r63220, %r63219, 7;
	and.b32  	%r63221, %r63220, -1658038656;
	xor.b32  	%r4652, %r63221, %r63219;
	setp.lt.s32 	%p6856, %r102649, 623;
	@%p6856 bra 	$L__BB3_2166;
	mov.b32 	%r102651, 0;
	mov.u64 	%rd6525, %rd4;
$L__BB3_2162:
	and.b32  	%r63223, %r102582, -2147483648;
	ld.local.u32 	%r63224, [%rd6525+4];
	and.b32  	%r63225, %r63224, 2147483646;
	or.b32  	%r63226, %r63225, %r63223;
	ld.local.u32 	%r63227, [%rd6525+1588];
	shr.u32 	%r63228, %r63226, 1;
	and.b32  	%r63229, %r63224, 1;
	setp.eq.b32 	%p6857, %r63229, 1;
	selp.b32 	%r63230, -1727483681, 0, %p6857;
	xor.b32  	%r63231, %r63230, %r63227;
	xor.b32  	%r63232, %r63231, %r63228;
	st.local.u32 	[%rd6525], %r63232;
	and.b32  	%r63233, %r63224, -2147483648;
	ld.local.u32 	%r63234, [%rd6525+8];
	and.b32  	%r63235, %r63234, 2147483646;
	or.b32  	%r63236, %r63235, %r63233;
	ld.local.u32 	%r63237, [%rd6525+1592];
	shr.u32 	%r63238, %r63236, 1;
	and.b32  	%r63239, %r63234, 1;
	setp.eq.b32 	%p6858, %r63239, 1;
	selp.b32 	%r63240, -1727483681, 0, %p6858;
	xor.b32  	%r63241, %r63240, %r63237;
	xor.b32  	%r63242, %r63241, %r63238;
	st.local.u32 	[%rd6525+4], %r63242;
	and.b32  	%r63243, %r63234, -2147483648;
	ld.local.u32 	%r4655, [%rd6525+12];
	and.b32  	%r63244, %r4655, 2147483646;
	or.b32  	%r63245, %r63244, %r63243;
	ld.local.u32 	%r63246, [%rd6525+1596];
	shr.u32 	%r63247, %r63245, 1;
	and.b32  	%r63248, %r4655, 1;
	setp.eq.b32 	%p6859, %r63248, 1;
	selp.b32 	%r63249, -1727483681, 0, %p6859;
	xor.b32  	%r63250, %r63249, %r63246;
	xor.b32  	%r63251, %r63250, %r63247;
	st.local.u32 	[%rd6525+8], %r63251;
	setp.ne.s32 	%p6860, %r102651, 224;
	@%p6860 bra 	$L__BB3_2190;
	ld.local.u32 	%r102653, [%rd4+908];
	add.s64 	%rd6526, %rd4, 924;
	mov.b32 	%r102652, 0;
$L__BB3_2164:
	and.b32  	%r63262, %r102653, -2147483648;
	ld.local.u32 	%r63263, [%rd6526+-12];
	and.b32  	%r63264, %r63263, 2147483646;
	or.b32  	%r63265, %r63264, %r63262;
	ld.local.u32 	%r63266, [%rd6526+-924];
	shr.u32 	%r63267, %r63265, 1;
	and.b32  	%r63268, %r63263, 1;
	setp.eq.b32 	%p6862, %r63268, 1;
	selp.b32 	%r63269, -1727483681, 0, %p6862;
	xor.b32  	%r63270, %r63269, %r63266;
	xor.b32  	%r63271, %r63270, %r63267;
	st.local.u32 	[%rd6526+-16], %r63271;
	and.b32  	%r63272, %r63263, -2147483648;
	ld.local.u32 	%r63273, [%rd6526+-8];
	and.b32  	%r63274, %r63273, 2147483646;
	or.b32  	%r63275, %r63274, %r63272;
	ld.local.u32 	%r63276, [%rd6526+-920];
	shr.u32 	%r63277, %r63275, 1;
	and.b32  	%r63278, %r63273, 1;
	setp.eq.b32 	%p6863, %r63278, 1;
	selp.b32 	%r63279, -1727483681, 0, %p6863;
	xor.b32  	%r63280, %r63279, %r63276;
	xor.b32  	%r63281, %r63280, %r63277;
	st.local.u32 	[%rd6526+-12], %r63281;
	and.b32  	%r63282, %r63273, -2147483648;
	ld.local.u32 	%r63283, [%rd6526+-4];
	and.b32  	%r63284, %r63283, 2147483646;
	or.b32  	%r63285, %r63284, %r63282;
	ld.local.u32 	%r63286, [%rd6526+-916];
	shr.u32 	%r63287, %r63285, 1;
	and.b32  	%r63288, %r63283, 1;
	setp.eq.b32 	%p6864, %r63288, 1;
	selp.b32 	%r63289, -1727483681, 0, %p6864;
	xor.b32  	%r63290, %r63289, %r63286;
	xor.b32  	%r63291, %r63290, %r63287;
	st.local.u32 	[%rd6526+-8], %r63291;
	and.b32  	%r63292, %r63283, -2147483648;
	ld.local.u32 	%r102653, [%rd6526];
	and.b32  	%r63293, %r102653, 2147483646;
	or.b32  	%r63294, %r63293, %r63292;
	ld.local.u32 	%r63295, [%rd6526+-912];
	shr.u32 	%r63296, %r63294, 1;
	and.b32  	%r63297, %r102653, 1;
	setp.eq.b32 	%p6865, %r63297, 1;
	selp.b32 	%r63298, -1727483681, 0, %p6865;
	xor.b32  	%r63299, %r63298, %r63295;
	xor.b32  	%r63300, %r63299, %r63296;
	st.local.u32 	[%rd6526+-4], %r63300;
	add.s32 	%r102652, %r102652, 4;
	add.s64 	%rd6526, %rd6526, 16;
	setp.ne.s32 	%p6866, %r102652, 396;
	@%p6866 bra 	$L__BB3_2164;
	ld.local.u32 	%r63302, [%rd831];
	and.b32  	%r63303, %r63302, -2147483648;
	ld.local.u32 	%r102582, [%rd833];
	and.b32  	%r63304, %r102582, 2147483646;
	or.b32  	%r63305, %r63304, %r63303;
	ld.local.u32 	%r63306, [%rd832];
	shr.u32 	%r63307, %r63305, 1;
	and.b32  	%r63308, %r102582, 1;
	setp.eq.b32 	%p6867, %r63308, 1;
	selp.b32 	%r63309, -1727483681, 0, %p6867;
	xor.b32  	%r63310, %r63309, %r63306;
	xor.b32  	%r63311, %r63310, %r63307;
	st.local.u32 	[%rd831], %r63311;
	mov.b32 	%r102655, 0;
$L__BB3_2166:
	add.s32 	%r102661, %r102655, 1;
	st.local.u32 	[%rd4+2496], %r102661;
	mul.wide.s32 	%rd4889, %r102655, 4;
	add.s64 	%rd4890, %rd4, %rd4889;
	ld.local.u32 	%r63312, [%rd4890];
	shr.u32 	%r63313, %r63312, 11;
	xor.b32  	%r63314, %r63313, %r63312;
	shl.b32 	%r63315, %r63314, 7;
	and.b32  	%r63316, %r63315, -1658038656;
	xor.b32  	%r4665, %r63316, %r63314;
	setp.lt.s32 	%p6868, %r102655, 623;
	@%p6868 bra 	$L__BB3_2172;
	mov.b32 	%r102657, 0;
	mov.u64 	%rd6527, %rd4;
$L__BB3_2168:
	and.b32  	%r63318, %r102582, -2147483648;
	ld.local.u32 	%r63319, [%rd6527+4];
	and.b32  	%r63320, %r63319, 2147483646;
	or.b32  	%r63321, %r63320, %r63318;
	ld.local.u32 	%r63322, [%rd6527+1588];
	shr.u32 	%r63323, %r63321, 1;
	and.b32  	%r63324, %r63319, 1;
	setp.eq.b32 	%p6869, %r63324, 1;
	selp.b32 	%r63325, -1727483681, 0, %p6869;
	xor.b32  	%r63326, %r63325, %r63322;
	xor.b32  	%r63327, %r63326, %r63323;
	st.local.u32 	[%rd6527], %r63327;
	and.b32  	%r63328, %r63319, -2147483648;
	ld.local.u32 	%r63329, [%rd6527+8];
	and.b32  	%r63330, %r63329, 2147483646;
	or.b32  	%r63331, %r63330, %r63328;
	ld.local.u32 	%r63332, [%rd6527+1592];
	shr.u32 	%r63333, %r63331, 1;
	and.b32  	%r63334, %r63329, 1;
	setp.eq.b32 	%p6870, %r63334, 1;
	selp.b32 	%r63335, -1727483681, 0, %p6870;
	xor.b32  	%r63336, %r63335, %r63332;
	xor.b32  	%r63337, %r63336, %r63333;
	st.local.u32 	[%rd6527+4], %r63337;
	and.b32  	%r63338, %r63329, -2147483648;
	ld.local.u32 	%r4668, [%rd6527+12];
	and.b32  	%r63339, %r4668, 2147483646;
	or.b32  	%r63340, %r63339, %r63338;
	ld.local.u32 	%r63341, [%rd6527+1596];
	shr.u32 	%r63342, %r63340, 1;
	and.b32  	%r63343, %r4668, 1;
	setp.eq.b32 	%p6871, %r63343, 1;
	selp.b32 	%r63344, -1727483681, 0, %p6871;
	xor.b32  	%r63345, %r63344, %r63341;
	xor.b32  	%r63346, %r63345, %r63342;
	st.local.u32 	[%rd6527+8], %r63346;
	setp.ne.s32 	%p6872, %r102657, 224;
	@%p6872 bra 	$L__BB3_2189;
	ld.local.u32 	%r102659, [%rd4+908];
	add.s64 	%rd6528, %rd4, 924;
	mov.b32 	%r102658, 0;
$L__BB3_2170:
	and.b32  	%r63357, %r102659, -2147483648;
	ld.local.u32 	%r63358, [%rd6528+-12];
	and.b32  	%r63359, %r63358, 2147483646;
	or.b32  	%r63360, %r63359, %r63357;
	ld.local.u32 	%r63361, [%rd6528+-924];
	shr.u32 	%r63362, %r63360, 1;
	and.b32  	%r63363, %r63358, 1;
	setp.eq.b32 	%p6874, %r63363, 1;
	selp.b32 	%r63364, -1727483681, 0, %p6874;
	xor.b32  	%r63365, %r63364, %r63361;
	xor.b32  	%r63366, %r63365, %r63362;
	st.local.u32 	[%rd6528+-16], %r63366;
	and.b32  	%r63367, %r63358, -2147483648;
	ld.local.u32 	%r63368, [%rd6528+-8];
	and.b32  	%r63369, %r63368, 2147483646;
	or.b32  	%r63370, %r63369, %r63367;
	ld.local.u32 	%r63371, [%rd6528+-920];
	shr.u32 	%r63372, %r63370, 1;
	and.b32  	%r63373, %r63368, 1;
	setp.eq.b32 	%p6875, %r63373, 1;
	selp.b32 	%r63374, -1727483681, 0, %p6875;
	xor.b32  	%r63375, %r63374, %r63371;
	xor.b32  	%r63376, %r63375, %r63372;
	st.local.u32 	[%rd6528+-12], %r63376;
	and.b32  	%r63377, %r63368, -2147483648;
	ld.local.u32 	%r63378, [%rd6528+-4];
	and.b32  	%r63379, %r63378, 2147483646;
	or.b32  	%r63380, %r63379, %r63377;
	ld.local.u32 	%r63381, [%rd6528+-916];
	shr.u32 	%r63382, %r63380, 1;
	and.b32  	%r63383, %r63378, 1;
	setp.eq.b32 	%p6876, %r63383, 1;
	selp.b32 	%r63384, -1727483681, 0, %p6876;
	xor.b32  	%r63385, %r63384, %r63381;
	xor.b32  	%r63386, %r63385, %r63382;
	st.local.u32 	[%rd6528+-8], %r63386;
	and.b32  	%r63387, %r63378, -2147483648;
	ld.local.u32 	%r102659, [%rd6528];
	and.b32  	%r63388, %r102659, 2147483646;
	or.b32  	%r63389, %r63388, %r63387;
	ld.local.u32 	%r63390, [%rd6528+-912];
	shr.u32 	%r63391, %r63389, 1;
	and.b32  	%r63392, %r102659, 1;
	setp.eq.b32 	%p6877, %r63392, 1;
	selp.b32 	%r63393, -1727483681, 0, %p6877;
	xor.b32  	%r63394, %r63393, %r63390;
	xor.b32  	%r63395, %r63394, %r63391;
	st.local.u32 	[%rd6528+-4], %r63395;
	add.s32 	%r102658, %r102658, 4;
	add.s64 	%rd6528, %rd6528, 16;
	setp.ne.s32 	%p6878, %r102658, 396;
	@%p6878 bra 	$L__BB3_2170;
	ld.local.u32 	%r63397, [%rd831];
	and.b32  	%r63398, %r63397, -2147483648;
	ld.local.u32 	%r102582, [%rd833];
	and.b32  	%r63399, %r102582, 2147483646;
	or.b32  	%r63400, %r63399, %r63398;
	ld.local.u32 	%r63401, [%rd832];
	shr.u32 	%r63402, %r63400, 1;
	and.b32  	%r63403, %r102582, 1;
	setp.eq.b32 	%p6879, %r63403, 1;
	selp.b32 	%r63404, -1727483681, 0, %p6879;
	xor.b32  	%r63405, %r63404, %r63401;
	xor.b32  	%r63406, %r63405, %r63402;
	st.local.u32 	[%rd831], %r63406;
	mov.b32 	%r102661, 0;
$L__BB3_2172:
	add.s32 	%r102667, %r102661, 1;
	st.local.u32 	[%rd4+2496], %r102667;
	mul.wide.s32 	%rd4891, %r102661, 4;
	add.s64 	%rd4892, %rd4, %rd4891;
	ld.local.u32 	%r63407, [%rd4892];
	shr.u32 	%r63408, %r63407, 11;
	xor.b32  	%r63409, %r63408, %r63407;
	shl.b32 	%r63410, %r63409, 7;
	and.b32  	%r63411, %r63410, -1658038656;
	xor.b32  	%r4678, %r63411, %r63409;
	setp.lt.s32 	%p6880, %r102661, 623;
	@%p6880 bra 	$L__BB3_2178;
	mov.b32 	%r102663, 0;
	mov.u64 	%rd6529, %rd4;
$L__BB3_2174:
	and.b32  	%r63413, %r102582, -2147483648;
	ld.local.u32 	%r63414, [%rd6529+4];
	and.b32  	%r63415, %r63414, 2147483646;
	or.b32  	%r63416, %r63415, %r63413;
	ld.local.u32 	%r63417, [%rd6529+1588];
	shr.u32 	%r63418, %r63416, 1;
	and.b32  	%r63419, %r63414, 1;
	setp.eq.b32 	%p6881, %r63419, 1;
	selp.b32 	%r63420, -1727483681, 0, %p6881;
	xor.b32  	%r63421, %r63420, %r63417;
	xor.b32  	%r63422, %r63421, %r63418;
	st.local.u32 	[%rd6529], %r63422;
	and.b32  	%r63423, %r63414, -2147483648;
	ld.local.u32 	%r63424, [%rd6529+8];
	and.b32  	%r63425, %r63424, 2147483646;
	or.b32  	%r63426, %r63425, %r63423;
	ld.local.u32 	%r63427, [%rd6529+1592];
	shr.u32 	%r63428, %r63426, 1;
	and.b32  	%r63429, %r63424, 1;
	setp.eq.b32 	%p6882, %r63429, 1;
	selp.b32 	%r63430, -1727483681, 0, %p6882;
	xor.b32  	%r63431, %r63430, %r63427;
	xor.b32  	%r63432, %r63431, %r63428;
	st.local.u32 	[%rd6529+4], %r63432;
	and.b32  	%r63433, %r63424, -2147483648;
	ld.local.u32 	%r4681, [%rd6529+12];
	and.b32  	%r63434, %r4681, 2147483646;
	or.b32  	%r63435, %r63434, %r63433;
	ld.local.u32 	%r63436, [%rd6529+1596];
	shr.u32 	%r63437, %r63435, 1;
	and.b32  	%r63438, %r4681, 1;
	setp.eq.b32 	%p6883, %r63438, 1;
	selp.b32 	%r63439, -1727483681, 0, %p6883;
	xor.b32  	%r63440, %r63439, %r63436;
	xor.b32  	%r63441, %r63440, %r63437;
	st.local.u32 	[%rd6529+8], %r63441;
	setp.ne.s32 	%p6884, %r102663, 224;
	@%p6884 bra 	$L__BB3_2188;
	ld.local.u32 	%r102664, [%rd828];
	mov.b32 	%r102665, 227;
$L__BB3_2176:
	mul.wide.u32 	%rd4893, %r102665, 4;
	add.s64 	%rd4894, %rd4, %rd4893;
	and.b32  	%r63452, %r102664, -2147483648;
	ld.local.u32 	%r63453, [%rd4894+4];
	and.b32  	%r63454, %r63453, 2147483646;
	or.b32  	%r63455, %r63454, %r63452;
	ld.local.u32 	%r63456, [%rd4894+-908];
	shr.u32 	%r63457, %r63455, 1;
	and.b32  	%r63458, %r63453, 1;
	setp.eq.b32 	%p6886, %r63458, 1;
	selp.b32 	%r63459, -1727483681, 0, %p6886;
	xor.b32  	%r63460, %r63459, %r63456;
	xor.b32  	%r63461, %r63460, %r63457;
	st.local.u32 	[%rd4894], %r63461;
	and.b32  	%r63462, %r63453, -2147483648;
	ld.local.u32 	%r63463, [%rd4894+8];
	and.b32  	%r63464, %r63463, 2147483646;
	or.b32  	%r63465, %r63464, %r63462;
	ld.local.u32 	%r63466, [%rd4894+-904];
	shr.u32 	%r63467, %r63465, 1;
	and.b32  	%r63468, %r63463, 1;
	setp.eq.b32 	%p6887, %r63468, 1;
	selp.b32 	%r63469, -1727483681, 0, %p6887;
	xor.b32  	%r63470, %r63469, %r63466;
	xor.b32  	%r63471, %r63470, %r63467;
	st.local.u32 	[%rd4894+4], %r63471;
	and.b32  	%r63472, %r63463, -2147483648;
	ld.local.u32 	%r63473, [%rd4894+12];
	and.b32  	%r63474, %r63473, 2147483646;
	or.b32  	%r63475, %r63474, %r63472;
	ld.local.u32 	%r63476, [%rd4894+-900];
	shr.u32 	%r63477, %r63475, 1;
	and.b32  	%r63478, %r63473, 1;
	setp.eq.b32 	%p6888, %r63478, 1;
	selp.b32 	%r63479, -1727483681, 0, %p6888;
	xor.b32  	%r63480, %r63479, %r63476;
	xor.b32  	%r63481, %r63480, %r63477;
	st.local.u32 	[%rd4894+8], %r63481;
	and.b32  	%r63482, %r63473, -2147483648;
	add.s32 	%r102665, %r102665, 4;
	ld.local.u32 	%r102664, [%rd4894+16];
	and.b32  	%r63483, %r102664, 2147483646;
	or.b32  	%r63484, %r63483, %r63482;
	ld.local.u32 	%r63485, [%rd4894+-896];
	shr.u32 	%r63486, %r63484, 1;
	and.b32  	%r63487, %r102664, 1;
	setp.eq.b32 	%p6889, %r63487, 1;
	selp.b32 	%r63488, -1727483681, 0, %p6889;
	xor.b32  	%r63489, %r63488, %r63485;
	xor.b32  	%r63490, %r63489, %r63486;
	st.local.u32 	[%rd4894+12], %r63490;
	setp.ne.s32 	%p6890, %r102665, 623;
	@%p6890 bra 	$L__BB3_2176;
	ld.local.u32 	%r63492, [%rd4+2492];
	and.b32  	%r63493, %r63492, -2147483648;
	ld.local.u32 	%r102582, [%rd4];
	and.b32  	%r63494, %r102582, 2147483646;
	or.b32  	%r63495, %r63494, %r63493;
	ld.local.u32 	%r63496, [%rd4+1584];
	shr.u32 	%r63497, %r63495, 1;
	and.b32  	%r63498, %r102582, 1;
	setp.eq.b32 	%p6891, %r63498, 1;
	selp.b32 	%r63499, -1727483681, 0, %p6891;
	xor.b32  	%r63500, %r63499, %r63496;
	xor.b32  	%r63501, %r63500, %r63497;
	st.local.u32 	[%rd4+2492], %r63501;
	mov.b32 	%r102667, 0;
$L__BB3_2178:
	setp.gt.u32 	%p6893, %r15025, %r15026;
	add.s32 	%r102676, %r102667, 1;
	st.local.u32 	[%rd4+2496], %r102676;
	mul.wide.s32 	%rd4895, %r102667, 4;
	add.s64 	%rd4896, %rd4, %rd4895;
	ld.local.u32 	%r63502, [%rd4896];
	shr.u32 	%r63503, %r63502, 11;
	xor.b32  	%r63504, %r63503, %r63502;
	shl.b32 	%r63505, %r63504, 7;
	and.b32  	%r63506, %r63505, -1658038656;
	xor.b32  	%r63507, %r63506, %r63504;
	shl.b32 	%r63508, %r63507, 15;
	and.b32  	%r63509, %r63508, -402653184;
	xor.b32  	%r63510, %r63509, %r63507;
	shr.u32 	%r63511, %r63510, 27;
	shl.b32 	%r63512, %r4639, 15;
	and.b32  	%r63513, %r63512, -402653184;
	xor.b32  	%r63514, %r63513, %r4639;
	shr.u32 	%r63515, %r63514, 7;
	and.b32  	%r63516, %r63515, 32505856;
	shl.b32 	%r63517, %r4652, 15;
	and.b32  	%r63518, %r63517, -402653184;
	xor.b32  	%r63519, %r63518, %r4652;
	shr.u32 	%r63520, %r63519, 12;
	and.b32  	%r63521, %r63520, 1015808;
	or.b32  	%r63522, %r63521, %r63516;
	shl.b32 	%r63523, %r4665, 15;
	and.b32  	%r63524, %r63523, -402653184;
	xor.b32  	%r63525, %r63524, %r4665;
	shr.u32 	%r63526, %r63525, 17;
	and.b32  	%r63527, %r63526, 31744;
	or.b32  	%r63528, %r63522, %r63527;
	shl.b32 	%r63529, %r4678, 15;
	and.b32  	%r63530, %r63529, -402653184;
	xor.b32  	%r63531, %r63530, %r4678;
	shr.u32 	%r63532, %r63531, 22;
	and.b32  	%r63533, %r63532, 992;
	or.b32  	%r63534, %r63528, %r63533;
	or.b32  	%r102671, %r63534, %r63511;
	mov.pred 	%p11907, 0;
	@%p6893 bra 	$L__BB3_2187;
	mov.pred 	%p11907, 0;
	mov.u32 	%r102670, %r15025;
$L__BB3_2180:
	shl.b32 	%r4697, %r102671, 5;
	setp.lt.s32 	%p6895, %r102676, 624;
	@%p6895 bra 	$L__BB3_2186;
	mov.b32 	%r102673, 0;
$L__BB3_2182:
	mul.wide.u32 	%rd4897, %r102673, 4;
	add.s64 	%rd1022, %rd4, %rd4897;
	and.b32  	%r63536, %r102582, -2147483648;
	ld.local.u32 	%r63537, [%rd1022+4];
	and.b32  	%r63538, %r63537, 2147483646;
	or.b32  	%r63539, %r63538, %r63536;
	ld.local.u32 	%r63540, [%rd1022+1588];
	shr.u32 	%r63541, %r63539, 1;
	and.b32  	%r63542, %r63537, 1;
	setp.eq.b32 	%p6896, %r63542, 1;
	selp.b32 	%r63543, -1727483681, 0, %p6896;
	xor.b32  	%r63544, %r63543, %r63540;
	xor.b32  	%r63545, %r63544, %r63541;
	st.local.u32 	[%rd1022], %r63545;
	and.b32  	%r63546, %r63537, -2147483648;
	ld.local.u32 	%r63547, [%rd1022+8];
	and.b32  	%r63548, %r63547, 2147483646;
	or.b32  	%r63549, %r63548, %r63546;
	ld.local.u32 	%r63550, [%rd1022+1592];
	shr.u32 	%r63551, %r63549, 1;
	and.b32  	%r63552, %r63547, 1;
	setp.eq.b32 	%p6897, %r63552, 1;
	selp.b32 	%r63553, -1727483681, 0, %p6897;
	xor.b32  	%r63554, %r63553, %r63550;
	xor.b32  	%r63555, %r63554, %r63551;
	st.local.u32 	[%rd1022+4], %r63555;
	and.b32  	%r63556, %r63547, -2147483648;
	ld.local.u32 	%r4700, [%rd1022+12];
	and.b32  	%r63557, %r4700, 2147483646;
	or.b32  	%r63558, %r63557, %r63556;
	ld.local.u32 	%r63559, [%rd1022+1596];
	shr.u32 	%r63560, %r63558, 1;
	and.b32  	%r63561, %r4700, 1;
	setp.eq.b32 	%p6898, %r63561, 1;
	selp.b32 	%r63562, -1727483681, 0, %p6898;
	xor.b32  	%r63563, %r63562, %r63559;
	xor.b32  	%r63564, %r63563, %r63560;
	st.local.u32 	[%rd1022+8], %r63564;
	setp.ne.s32 	%p6899, %r102673, 224;
	@%p6899 bra 	$L__BB3_7219;
	ld.local.u32 	%r102674, [%rd828];
	mov.b32 	%r102675, 227;
$L__BB3_2184:
	mul.wide.u32 	%rd4898, %r102675, 4;
	add.s64 	%rd4899, %rd4, %rd4898;
	and.b32  	%r63575, %r102674, -2147483648;
	ld.local.u32 	%r63576, [%rd4899+4];
	and.b32  	%r63577, %r63576, 2147483646;
	or.b32  	%r63578, %r63577, %r63575;
	ld.local.u32 	%r63579, [%rd4899+-908];
	shr.u32 	%r63580, %r63578, 1;
	and.b32  	%r63581, %r63576, 1;
	setp.eq.b32 	%p6901, %r63581, 1;
	selp.b32 	%r63582, -1727483681, 0, %p6901;
	xor.b32  	%r63583, %r63582, %r63579;
	xor.b32  	%r63584, %r63583, %r63580;
	st.local.u32 	[%rd4899], %r63584;
	and.b32  	%r63585, %r63576, -2147483648;
	ld.local.u32 	%r63586, [%rd4899+8];
	and.b32  	%r63587, %r63586, 2147483646;
	or.b32  	%r63588, %r63587, %r63585;
	ld.local.u32 	%r63589, [%rd4899+-904];
	shr.u32 	%r63590, %r63588, 1;
	and.b32  	%r63591, %r63586, 1;
	setp.eq.b32 	%p6902, %r63591, 1;
	selp.b32 	%r63592, -1727483681, 0, %p6902;
	xor.b32  	%r63593, %r63592, %r63589;
	xor.b32  	%r63594, %r63593, %r63590;
	st.local.u32 	[%rd4899+4], %r63594;
	and.b32  	%r63595, %r63586, -2147483648;
	ld.local.u32 	%r63596, [%rd4899+12];
	and.b32  	%r63597, %r63596, 2147483646;
	or.b32  	%r63598, %r63597, %r63595;
	ld.local.u32 	%r63599, [%rd4899+-900];
	shr.u32 	%r63600, %r63598, 1;
	and.b32  	%r63601, %r63596, 1;
	setp.eq.b32 	%p6903, %r63601, 1;
	selp.b32 	%r63602, -1727483681, 0, %p6903;
	xor.b32  	%r63603, %r63602, %r63599;
	xor.b32  	%r63604, %r63603, %r63600;
	st.local.u32 	[%rd4899+8], %r63604;
	and.b32  	%r63605, %r63596, -2147483648;
	add.s32 	%r102675, %r102675, 4;
	ld.local.u32 	%r102674, [%rd4899+16];
	and.b32  	%r63606, %r102674, 2147483646;
	or.b32  	%r63607, %r63606, %r63605;
	ld.local.u32 	%r63608, [%rd4899+-896];
	shr.u32 	%r63609, %r63607, 1;
	and.b32  	%r63610, %r102674, 1;
	setp.eq.b32 	%p6904, %r63610, 1;
	selp.b32 	%r63611, -1727483681, 0, %p6904;
	xor.b32  	%r63612, %r63611, %r63608;
	xor.b32  	%r63613, %r63612, %r63609;
	st.local.u32 	[%rd4899+12], %r63613;
	setp.ne.s32 	%p6905, %r102675, 623;
	@%p6905 bra 	$L__BB3_2184;
	ld.local.u32 	%r63615, [%rd4+2492];
	and.b32  	%r63616, %r63615, -2147483648;
	ld.local.u32 	%r102582, [%rd4];
	and.b32  	%r63617, %r102582, 2147483646;
	or.b32  	%r63618, %r63617, %r63616;
	ld.local.u32 	%r63619, [%rd4+1584];
	shr.u32 	%r63620, %r63618, 1;
	and.b32  	%r63621, %r102582, 1;
	setp.eq.b32 	%p6906, %r63621, 1;
	selp.b32 	%r63622, -1727483681, 0, %p6906;
	xor.b32  	%r63623, %r63622, %r63619;
	xor.b32  	%r63624, %r63623, %r63620;
	st.local.u32 	[%rd4+2492], %r63624;
	mov.b32 	%r102676, 0;
$L__BB3_2186:
	add.s32 	%r4709, %r102676, 1;
	st.local.u32 	[%rd4+2496], %r4709;
	mul.wide.s32 	%rd4900, %r102676, 4;
	add.s64 	%rd4901, %rd4, %rd4900;
	ld.local.u32 	%r63625, [%rd4901];
	shr.u32 	%r63626, %r63625, 11;
	xor.b32  	%r63627, %r63626, %r63625;
	shl.b32 	%r63628, %r63627, 7;
	and.b32  	%r63629, %r63628, -1658038656;
	xor.b32  	%r63630, %r63629, %r63627;
	shl.b32 	%r63631, %r63630, 15;
	and.b32  	%r63632, %r63631, -402653184;
	xor.b32  	%r63633, %r63632, %r63630;
	shr.u32 	%r63634, %r63633, 27;
	and.b32  	%r63636, %r4697, 1073741792;
	or.b32  	%r102671, %r63634, %r63636;
	setp.eq.s32 	%p6907, %r102671, %r15022;
	or.pred  	%p11907, %p11907, %p6907;
	add.s32 	%r102670, %r102670, 1;
	setp.gt.u32 	%p6908, %r102670, %r15026;
	mov.u32 	%r102676, %r4709;
	@%p6908 bra 	$L__BB3_2187;
	bra.uni 	$L__BB3_2180;
$L__BB3_2187:
	and.pred  	%p133, %p11905, %p11907;
	mov.b32 	%r63638, 624;
	st.local.u32 	[%rd4+2496], %r63638;
	st.local.u32 	[%rd4], %r3751;
	mov.b32 	%r102679, 1;
	mov.u32 	%r102678, %r3751;
	bra.uni 	$L__BB3_2201;
$L__BB3_2188:
	and.b32  	%r63442, %r4681, -2147483648;
	add.s32 	%r102663, %r102663, 4;
	add.s64 	%rd1023, %rd6529, 16;
	ld.local.u32 	%r102582, [%rd6529+16];
	and.b32  	%r63443, %r102582, 2147483646;
	or.b32  	%r63444, %r63443, %r63442;
	ld.local.u32 	%r63445, [%rd6529+1600];
	shr.u32 	%r63446, %r63444, 1;
	and.b32  	%r63447, %r102582, 1;
	setp.eq.b32 	%p6885, %r63447, 1;
	selp.b32 	%r63448, -1727483681, 0, %p6885;
	xor.b32  	%r63449, %r63448, %r63445;
	xor.b32  	%r63450, %r63449, %r63446;
	st.local.u32 	[%rd6529+12], %r63450;
	mov.u64 	%rd6529, %rd1023;
	bra.uni 	$L__BB3_2174;
$L__BB3_2189:
	and.b32  	%r63347, %r4668, -2147483648;
	add.s32 	%r102657, %r102657, 4;
	add.s64 	%rd1024, %rd6527, 16;
	ld.local.u32 	%r102582, [%rd6527+16];
	and.b32  	%r63348, %r102582, 2147483646;
	or.b32  	%r63349, %r63348, %r63347;
	ld.local.u32 	%r63350, [%rd6527+1600];
	shr.u32 	%r63351, %r63349, 1;
	and.b32  	%r63352, %r102582, 1;
	setp.eq.b32 	%p6873, %r63352, 1;
	selp.b32 	%r63353, -1727483681, 0, %p6873;
	xor.b32  	%r63354, %r63353, %r63350;
	xor.b32  	%r63355, %r63354, %r63351;
	st.local.u32 	[%rd6527+12], %r63355;
	mov.u64 	%rd6527, %rd1024;
	bra.uni 	$L__BB3_2168;
$L__BB3_2190:
	and.b32  	%r63252, %r4655, -2147483648;
	add.s32 	%r102651, %r102651, 4;
	add.s64 	%rd1025, %rd6525, 16;
	ld.local.u32 	%r102582, [%rd6525+16];
	and.b32  	%r63253, %r102582, 2147483646;
	or.b32  	%r63254, %r63253, %r63252;
	ld.local.u32 	%r63255, [%rd6525+1600];
	shr.u32 	%r63256, %r63254, 1;
	and.b32  	%r63257, %r102582, 1;
	setp.eq.b32 	%p6861, %r63257, 1;
	selp.b32 	%r63258, -1727483681, 0, %p6861;
	xor.b32  	%r63259, %r63258, %r63255;
	xor.b32  	%r63260, %r63259, %r63256;
	st.local.u32 	[%rd6525+12], %r63260;
	mov.u64 	%rd6525, %rd1025;
	bra.uni 	$L__BB3_2162;
$L__BB3_2191:
	and.b32  	%r63157, %r4642, -2147483648;
	add.s32 	%r102645, %r102645, 4;
	add.s64 	%rd1026, %rd6523, 16;
	ld.local.u32 	%r102582, [%rd6523+16];
	and.b32  	%r63158, %r102582, 2147483646;
	or.b32  	%r63159, %r63158, %r63157;
	ld.local.u32 	%r63160, [%rd6523+1600];
	shr.u32 	%r63161, %r63159, 1;
	and.b32  	%r63162, %r102582, 1;
	setp.eq.b32 	%p6849, %r63162, 1;
	selp.b32 	%r63163, -1727483681, 0, %p6849;
	xor.b32  	%r63164, %r63163, %r63160;
	xor.b32  	%r63165, %r63164, %r63161;
	st.local.u32 	[%rd6523+12], %r63165;
	mov.u64 	%rd6523, %rd1026;
	bra.uni 	$L__BB3_2156;
$L__BB3_2192:
	and.b32  	%r63062, %r4629, -2147483648;
	add.s32 	%r102639, %r102639, 4;
	add.s64 	%rd1027, %rd6521, 16;
	ld.local.u32 	%r102582, [%rd6521+16];
	and.b32  	%r63063, %r102582, 2147483646;
	or.b32  	%r63064, %r63063, %r63062;
	ld.local.u32 	%r63065, [%rd6521+1600];
	shr.u32 	%r63066, %r63064, 1;
	and.b32  	%r63067, %r102582, 1;
	setp.eq.b32 	%p6837, %r63067, 1;
	selp.b32 	%r63068, -1727483681, 0, %p6837;
	xor.b32  	%r63069, %r63068, %r63065;
	xor.b32  	%r63070, %r63069, %r63066;
	st.local.u32 	[%rd6521+12], %r63070;
	mov.u64 	%rd6521, %rd1027;
	bra.uni 	$L__BB3_2150;
$L__BB3_2193:
	and.b32  	%r62972, %r4614, -2147483648;
	add.s32 	%r102631, %r102631, 4;
	add.s64 	%rd1028, %rd6520, 16;
	ld.local.u32 	%r102582, [%rd6520+16];
	and.b32  	%r62973, %r102582, 2147483646;
	or.b32  	%r62974, %r62973, %r62972;
	ld.local.u32 	%r62975, [%rd6520+1600];
	shr.u32 	%r62976, %r62974, 1;
	and.b32  	%r62977, %r102582, 1;
	setp.eq.b32 	%p6824, %r62977, 1;
	selp.b32 	%r62978, -1727483681, 0, %p6824;
	xor.b32  	%r62979, %r62978, %r62975;
	xor.b32  	%r62980, %r62979, %r62976;
	st.local.u32 	[%rd6520+12], %r62980;
	mov.u64 	%rd6520, %rd1028;
	bra.uni 	$L__BB3_2143;
$L__BB3_2194:
	and.b32  	%r62746, %r4573, -2147483648;
	add.s32 	%r102610, %r102610, 4;
	add.s64 	%rd1029, %rd6519, 16;
	ld.local.u32 	%r102582, [%rd6519+16];
	and.b32  	%r62747, %r102582, 2147483646;
	or.b32  	%r62748, %r62747, %r62746;
	ld.local.u32 	%r62749, [%rd6519+1600];
	shr.u32 	%r62750, %r62748, 1;
	and.b32  	%r62751, %r102582, 1;
	setp.eq.b32 	%p6794, %r62751, 1;
	selp.b32 	%r62752, -1727483681, 0, %p6794;
	xor.b32  	%r62753, %r62752, %r62749;
	xor.b32  	%r62754, %r62753, %r62750;
	st.local.u32 	[%rd6519+12], %r62754;
	mov.u64 	%rd6519, %rd1029;
	bra.uni 	$L__BB3_2126;
$L__BB3_2195:
	and.b32  	%r62651, %r4560, -2147483648;
	add.s32 	%r102604, %r102604, 4;
	add.s64 	%rd1030, %rd6517, 16;
	ld.local.u32 	%r102582, [%rd6517+16];
	and.b32  	%r62652, %r102582, 2147483646;
	or.b32  	%r62653, %r62652, %r62651;
	ld.local.u32 	%r62654, [%rd6517+1600];
	shr.u32 	%r62655, %r62653, 1;
	and.b32  	%r62656, %r102582, 1;
	setp.eq.b32 	%p6782, %r62656, 1;
	selp.b32 	%r62657, -1727483681, 0, %p6782;
	xor.b32  	%r62658, %r62657, %r62654;
	xor.b32  	%r62659, %r62658, %r62655;
	st.local.u32 	[%rd6517+12], %r62659;
	mov.u64 	%rd6517, %rd1030;
	bra.uni 	$L__BB3_2120;
$L__BB3_2196:
	and.b32  	%r62556, %r4547, -2147483648;
	add.s32 	%r102598, %r102598, 4;
	add.s64 	%rd1031, %rd6515, 16;
	ld.local.u32 	%r102582, [%rd6515+16];
	and.b32  	%r62557, %r102582, 2147483646;
	or.b32  	%r62558, %r62557, %r62556;
	ld.local.u32 	%r62559, [%rd6515+1600];
	shr.u32 	%r62560, %r62558, 1;
	and.b32  	%r62561, %r102582, 1;
	setp.eq.b32 	%p6770, %r62561, 1;
	selp.b32 	%r62562, -1727483681, 0, %p6770;
	xor.b32  	%r62563, %r62562, %r62559;
	xor.b32  	%r62564, %r62563, %r62560;
	st.local.u32 	[%rd6515+12], %r62564;
	mov.u64 	%rd6515, %rd1031;
	bra.uni 	$L__BB3_2114;
$L__BB3_2197:
	and.b32  	%r62461, %r4534, -2147483648;
	add.s32 	%r102592, %r102592, 4;
	add.s64 	%rd1032, %rd6513, 16;
	ld.local.u32 	%r102582, [%rd6513+16];
	and.b32  	%r62462, %r102582, 2147483646;
	or.b32  	%r62463, %r62462, %r62461;
	ld.local.u32 	%r62464, [%rd6513+1600];
	shr.u32 	%r62465, %r62463, 1;
	and.b32  	%r62466, %r102582, 1;
	setp.eq.b32 	%p6758, %r62466, 1;
	selp.b32 	%r62467, -1727483681, 0, %p6758;
	xor.b32  	%r62468, %r62467, %r62464;
	xor.b32  	%r62469, %r62468, %r62465;
	st.local.u32 	[%rd6513+12], %r62469;
	mov.u64 	%rd6513, %rd1032;
	bra.uni 	$L__BB3_2108;
$L__BB3_2198:
	and.b32  	%r62366, %r4521, -2147483648;
	add.s32 	%r102586, %r102586, 4;
	add.s64 	%rd1033, %rd6511, 16;
	ld.local.u32 	%r102582, [%rd6511+16];
	and.b32  	%r62367, %r102582, 2147483646;
	or.b32  	%r62368, %r62367, %r62366;
	ld.local.u32 	%r62369, [%rd6511+1600];
	shr.u32 	%r62370, %r62368, 1;
	and.b32  	%r62371, %r102582, 1;
	setp.eq.b32 	%p6746, %r62371, 1;
	selp.b32 	%r62372, -1727483681, 0, %p6746;
	xor.b32  	%r62373, %r62372, %r62369;
	xor.b32  	%r62374, %r62373, %r62370;
	st.local.u32 	[%rd6511+12], %r62374;
	mov.u64 	%rd6511, %rd1033;
	bra.uni 	$L__BB3_2102;
$L__BB3_2199:
	and.b32  	%r62276, %r4506, -2147483648;
	add.s32 	%r102578, %r102578, 4;
	add.s64 	%rd1034, %rd6510, 16;
	ld.local.u32 	%r102582, [%rd6510+16];
	and.b32  	%r62277, %r102582, 2147483646;
	or.b32  	%r62278, %r62277, %r62276;
	ld.local.u32 	%r62279, [%rd6510+1600];
	shr.u32 	%r62280, %r62278, 1;
	and.b32  	%r62281, %r102582, 1;
	setp.eq.b32 	%p6733, %r62281, 1;
	selp.b32 	%r62282, -1727483681, 0, %p6733;
	xor.b32  	%r62283, %r62282, %r62279;
	xor.b32  	%r62284, %r62283, %r62280;
	st.local.u32 	[%rd6510+12], %r62284;
	mov.u64 	%rd6510, %rd1034;
	bra.uni 	$L__BB3_2095;
$L__BB3_2200:
	shr.u32 	%r63649, %r4742, 30;
	xor.b32  	%r63650, %r63649, %r4742;
	mad.lo.s32 	%r102678, %r63650, 1812433253, %r4743;
	st.local.u32 	[%rd1035+12], %r102678;
	add.s32 	%r102679, %r102679, 4;
$L__BB3_2201:
	shr.u32 	%r63639, %r102678, 30;
	xor.b32  	%r63640, %r63639, %r102678;
	mad.lo.s32 	%r63641, %r63640, 1812433253, %r102679;
	mul.wide.u32 	%rd4902, %r102679, 4;
	add.s64 	%rd1035, %rd4, %rd4902;
	st.local.u32 	[%rd1035], %r63641;
	shr.u32 	%r63642, %r63641, 30;
	xor.b32  	%r63643, %r63642, %r63641;
	mad.lo.s32 	%r63644, %r63643, 1812433253, %r102679;
	add.s32 	%r63645, %r63644, 1;
	st.local.u32 	[%rd1035+4], %r63645;
	shr.u32 	%r63646, %r63645, 30;
	xor.b32  	%r63647, %r63646, %r63645;
	mad.lo.s32 	%r63648, %r63647, 1812433253, %r102679;
	add.s32 	%r4742, %r63648, 2;
	st.local.u32 	[%rd1035+8], %r4742;
	add.s32 	%r4743, %r102679, 3;
	setp.ne.s32 	%p6909, %r4743, 624;
	@%p6909 bra 	$L__BB3_2200;
	setp.lt.s32 	%p6910, %r15023, -62;
	ld.local.u32 	%r102687, [%rd4+2496];
	mov.u32 	%r102688, %r3751;
	@%p6910 bra 	$L__BB3_2211;
	mov.b32 	%r102682, 0;
	mov.u32 	%r102688, %r3751;
$L__BB3_2204:
	setp.lt.s32 	%p6911, %r102687, 624;
	@%p6911 bra 	$L__BB3_2210;
	mov.b32 	%r102684, 0;
	mov.u64 	%rd6530, %rd4;
$L__BB3_2206:
	and.b32  	%r63653, %r102688, -2147483648;
	ld.local.u32 	%r63654, [%rd6530+4];
	and.b32  	%r63655, %r63654, 2147483646;
	or.b32  	%r63656, %r63655, %r63653;
	ld.local.u32 	%r63657, [%rd6530+1588];
	shr.u32 	%r63658, %r63656, 1;
	and.b32  	%r63659, %r63654, 1;
	setp.eq.b32 	%p6912, %r63659, 1;
	selp.b32 	%r63660, -1727483681, 0, %p6912;
	xor.b32  	%r63661, %r63660, %r63657;
	xor.b32  	%r63662, %r63661, %r63658;
	st.local.u32 	[%rd6530], %r63662;
	and.b32  	%r63663, %r63654, -2147483648;
	ld.local.u32 	%r63664, [%rd6530+8];
	and.b32  	%r63665, %r63664, 2147483646;
	or.b32  	%r63666, %r63665, %r63663;
	ld.local.u32 	%r63667, [%rd6530+1592];
	shr.u32 	%r63668, %r63666, 1;
	and.b32  	%r63669, %r63664, 1;
	setp.eq.b32 	%p6913, %r63669, 1;
	selp.b32 	%r63670, -1727483681, 0, %p6913;
	xor.b32  	%r63671, %r63670, %r63667;
	xor.b32  	%r63672, %r63671, %r63668;
	st.local.u32 	[%rd6530+4], %r63672;
	and.b32  	%r63673, %r63664, -2147483648;
	ld.local.u32 	%r4750, [%rd6530+12];
	and.b32  	%r63674, %r4750, 2147483646;
	or.b32  	%r63675, %r63674, %r63673;
	ld.local.u32 	%r63676, [%rd6530+1596];
	shr.u32 	%r63677, %r63675, 1;
	and.b32  	%r63678, %r4750, 1;
	setp.eq.b32 	%p6914, %r63678, 1;
	selp.b32 	%r63679, -1727483681, 0, %p6914;
	xor.b32  	%r63680, %r63679, %r63676;
	xor.b32  	%r63681, %r63680, %r63677;
	st.local.u32 	[%rd6530+8], %r63681;
	setp.ne.s32 	%p6915, %r102684, 224;
	@%p6915 bra 	$L__BB3_2310;
	ld.local.u32 	%r102685, [%rd828];
	mov.b32 	%r102686, 227;
$L__BB3_2208:
	mul.wide.u32 	%rd4903, %r102686, 4;
	add.s64 	%rd4904, %rd4, %rd4903;
	and.b32  	%r63692, %r102685, -2147483648;
	ld.local.u32 	%r63693, [%rd4904+4];
	and.b32  	%r63694, %r63693, 2147483646;
	or.b32  	%r63695, %r63694, %r63692;
	ld.local.u32 	%r63696, [%rd4904+-908];
	shr.u32 	%r63697, %r63695, 1;
	and.b32  	%r63698, %r63693, 1;
	setp.eq.b32 	%p6917, %r63698, 1;
	selp.b32 	%r63699, -1727483681, 0, %p6917;
	xor.b32  	%r63700, %r63699, %r63696;
	xor.b32  	%r63701, %r63700, %r63697;
	st.local.u32 	[%rd4904], %r63701;
	and.b32  	%r63702, %r63693, -2147483648;
	ld.local.u32 	%r63703, [%rd4904+8];
	and.b32  	%r63704, %r63703, 2147483646;
	or.b32  	%r63705, %r63704, %r63702;
	ld.local.u32 	%r63706, [%rd4904+-904];
	shr.u32 	%r63707, %r63705, 1;
	and.b32  	%r63708, %r63703, 1;
	setp.eq.b32 	%p6918, %r63708, 1;
	selp.b32 	%r63709, -1727483681, 0, %p6918;
	xor.b32  	%r63710, %r63709, %r63706;
	xor.b32  	%r63711, %r63710, %r63707;
	st.local.u32 	[%rd4904+4], %r63711;
	and.b32  	%r63712, %r63703, -2147483648;
	ld.local.u32 	%r63713, [%rd4904+12];
	and.b32  	%r63714, %r63713, 2147483646;
	or.b32  	%r63715, %r63714, %r63712;
	ld.local.u32 	%r63716, [%rd4904+-900];
	shr.u32 	%r63717, %r63715, 1;
	and.b32  	%r63718, %r63713, 1;
	setp.eq.b32 	%p6919, %r63718, 1;
	selp.b32 	%r63719, -1727483681, 0, %p6919;
	xor.b32  	%r63720, %r63719, %r63716;
	xor.b32  	%r63721, %r63720, %r63717;
	st.local.u32 	[%rd4904+8], %r63721;
	and.b32  	%r63722, %r63713, -2147483648;
	add.s32 	%r102686, %r102686, 4;
	ld.local.u32 	%r102685, [%rd4904+16];
	and.b32  	%r63723, %r102685, 2147483646;
	or.b32  	%r63724, %r63723, %r63722;
	ld.local.u32 	%r63725, [%rd4904+-896];
	shr.u32 	%r63726, %r63724, 1;
	and.b32  	%r63727, %r102685, 1;
	setp.eq.b32 	%p6920, %r63727, 1;
	selp.b32 	%r63728, -1727483681, 0, %p6920;
	xor.b32  	%r63729, %r63728, %r63725;
	xor.b32  	%r63730, %r63729, %r63726;
	st.local.u32 	[%rd4904+12], %r63730;
	setp.ne.s32 	%p6921, %r102686, 623;
	@%p6921 bra 	$L__BB3_2208;
	ld.local.u32 	%r63732, [%rd4+2492];
	and.b32  	%r63733, %r63732, -2147483648;
	ld.local.u32 	%r102688, [%rd4];
	and.b32  	%r63734, %r102688, 2147483646;
	or.b32  	%r63735, %r63734, %r63733;
	ld.local.u32 	%r63736, [%rd4+1584];
	shr.u32 	%r63737, %r63735, 1;
	and.b32  	%r63738, %r102688, 1;
	setp.eq.b32 	%p6922, %r63738, 1;
	selp.b32 	%r63739, -1727483681, 0, %p6922;
	xor.b32  	%r63740, %r63739, %r63736;
	xor.b32  	%r63741, %r63740, %r63737;
	st.local.u32 	[%rd4+2492], %r63741;
	mov.b32 	%r102687, 0;
$L__BB3_2210:
	add.s32 	%r102687, %r102687, 1;
	st.local.u32 	[%rd4+2496], %r102687;
	add.s32 	%r4760, %r102682, 1;
	setp.ne.s32 	%p6923, %r102682, %r3763;
	mov.u32 	%r102682, %r4760;
	@%p6923 bra 	$L__BB3_2204;
$L__BB3_2211:
	setp.lt.s32 	%p6924, %r102687, 624;
	@%p6924 bra 	$L__BB3_2217;
	mov.b32 	%r102692, 0;
	mov.u64 	%rd6531, %rd4;
$L__BB3_2213:
	and.b32  	%r63743, %r102688, -2147483648;
	ld.local.u32 	%r63744, [%rd6531+4];
	and.b32  	%r63745, %r63744, 2147483646;
	or.b32  	%r63746, %r63745, %r63743;
	ld.local.u32 	%r63747, [%rd6531+1588];
	shr.u32 	%r63748, %r63746, 1;
	and.b32  	%r63749, %r63744, 1;
	setp.eq.b32 	%p6925, %r63749, 1;
	selp.b32 	%r63750, -1727483681, 0, %p6925;
	xor.b32  	%r63751, %r63750, %r63747;
	xor.b32  	%r63752, %r63751, %r63748;
	st.local.u32 	[%rd6531], %r63752;
	and.b32  	%r63753, %r63744, -2147483648;
	ld.local.u32 	%r63754, [%rd6531+8];
	and.b32  	%r63755, %r63754, 2147483646;
	or.b32  	%r63756, %r63755, %r63753;
	ld.local.u32 	%r63757, [%rd6531+1592];
	shr.u32 	%r63758, %r63756, 1;
	and.b32  	%r63759, %r63754, 1;
	setp.eq.b32 	%p6926, %r63759, 1;
	selp.b32 	%r63760, -1727483681, 0, %p6926;
	xor.b32  	%r63761, %r63760, %r63757;
	xor.b32  	%r63762, %r63761, %r63758;
	st.local.u32 	[%rd6531+4], %r63762;
	and.b32  	%r63763, %r63754, -2147483648;
	ld.local.u32 	%r4765, [%rd6531+12];
	and.b32  	%r63764, %r4765, 2147483646;
	or.b32  	%r63765, %r63764, %r63763;
	ld.local.u32 	%r63766, [%rd6531+1596];
	shr.u32 	%r63767, %r63765, 1;
	and.b32  	%r63768, %r4765, 1;
	setp.eq.b32 	%p6927, %r63768, 1;
	selp.b32 	%r63769, -1727483681, 0, %p6927;
	xor.b32  	%r63770, %r63769, %r63766;
	xor.b32  	%r63771, %r63770, %r63767;
	st.local.u32 	[%rd6531+8], %r63771;
	setp.ne.s32 	%p6928, %r102692, 224;
	@%p6928 bra 	$L__BB3_2309;
	ld.local.u32 	%r102694, [%rd4+908];
	add.s64 	%rd6532, %rd4, 924;
	mov.b32 	%r102693, 0;
$L__BB3_2215:
	and.b32  	%r63782, %r102694, -2147483648;
	ld.local.u32 	%r63783, [%rd6532+-12];
	and.b32  	%r63784, %r63783, 2147483646;
	or.b32  	%r63785, %r63784, %r63782;
	ld.local.u32 	%r63786, [%rd6532+-924];
	shr.u32 	%r63787, %r63785, 1;
	and.b32  	%r63788, %r63783, 1;
	setp.eq.b32 	%p6930, %r63788, 1;
	selp.b32 	%r63789, -1727483681, 0, %p6930;
	xor.b32  	%r63790, %r63789, %r63786;
	xor.b32  	%r63791, %r63790, %r63787;
	st.local.u32 	[%rd6532+-16], %r63791;
	and.b32  	%r63792, %r63783, -2147483648;
	ld.local.u32 	%r63793, [%rd6532+-8];
	and.b32  	%r63794, %r63793, 2147483646;
	or.b32  	%r63795, %r63794, %r63792;
	ld.local.u32 	%r63796, [%rd6532+-920];
	shr.u32 	%r63797, %r63795, 1;
	and.b32  	%r63798, %r63793, 1;
	setp.eq.b32 	%p6931, %r63798, 1;
	selp.b32 	%r63799, -1727483681, 0, %p6931;
	xor.b32  	%r63800, %r63799, %r63796;
	xor.b32  	%r63801, %r63800, %r63797;
	st.local.u32 	[%rd6532+-12], %r63801;
	and.b32  	%r63802, %r63793, -2147483648;
	ld.local.u32 	%r63803, [%rd6532+-4];
	and.b32  	%r63804, %r63803, 2147483646;
	or.b32  	%r63805, %r63804, %r63802;
	ld.local.u32 	%r63806, [%rd6532+-916];
	shr.u32 	%r63807, %r63805, 1;
	and.b32  	%r63808, %r63803, 1;
	setp.eq.b32 	%p6932, %r63808, 1;
	selp.b32 	%r63809, -1727483681, 0, %p6932;
	xor.b32  	%r63810, %r63809, %r63806;
	xor.b32  	%r63811, %r63810, %r63807;
	st.local.u32 	[%rd6532+-8], %r63811;
	and.b32  	%r63812, %r63803, -2147483648;
	ld.local.u32 	%r102694, [%rd6532];
	and.b32  	%r63813, %r102694, 2147483646;
	or.b32  	%r63814, %r63813, %r63812;
	ld.local.u32 	%r63815, [%rd6532+-912];
	shr.u32 	%r63816, %r63814, 1;
	and.b32  	%r63817, %r102694, 1;
	setp.eq.b32 	%p6933, %r63817, 1;
	selp.b32 	%r63818, -1727483681, 0, %p6933;
	xor.b32  	%r63819, %r63818, %r63815;
	xor.b32  	%r63820, %r63819, %r63816;
	st.local.u32 	[%rd6532+-4], %r63820;
	add.s32 	%r102693, %r102693, 4;
	add.s64 	%rd6532, %rd6532, 16;
	setp.ne.s32 	%p6934, %r102693, 396;
	@%p6934 bra 	$L__BB3_2215;
	ld.local.u32 	%r63822, [%rd831];
	and.b32  	%r63823, %r63822, -2147483648;
	ld.local.u32 	%r102688, [%rd833];
	and.b32  	%r63824, %r102688, 2147483646;
	or.b32  	%r63825, %r63824, %r63823;
	ld.local.u32 	%r63826, [%rd832];
	shr.u32 	%r63827, %r63825, 1;
	and.b32  	%r63828, %r102688, 1;
	setp.eq.b32 	%p6935, %r63828, 1;
	selp.b32 	%r63829, -1727483681, 0, %p6935;
	xor.b32  	%r63830, %r63829, %r63826;
	xor.b32  	%r63831, %r63830, %r63827;
	st.local.u32 	[%rd831], %r63831;
	mov.b32 	%r102687, 0;
$L__BB3_2217:
	add.s32 	%r102702, %r102687, 1;
	st.local.u32 	[%rd4+2496], %r102702;
	mul.wide.s32 	%rd4905, %r102687, 4;
	add.s64 	%rd4906, %rd4, %rd4905;
	ld.local.u32 	%r63832, [%rd4906];
	shr.u32 	%r63833, %r63832, 11;
	xor.b32  	%r63834, %r63833, %r63832;
	shl.b32 	%r63835, %r63834, 7;
	and.b32  	%r63836, %r63835, -1658038656;
	xor.b32  	%r4775, %r63836, %r63834;
	setp.lt.s32 	%p6936, %r102687, 623;
	@%p6936 bra 	$L__BB3_2223;
	mov.b32 	%r102698, 0;
	mov.u64 	%rd6533, %rd4;
$L__BB3_2219:
	and.b32  	%r63838, %r102688, -2147483648;
	ld.local.u32 	%r63839, [%rd6533+4];
	and.b32  	%r63840, %r63839, 2147483646;
	or.b32  	%r63841, %r63840, %r63838;
	ld.local.u32 	%r63842, [%rd6533+1588];
	shr.u32 	%r63843, %r63841, 1;
	and.b32  	%r63844, %r63839, 1;
	setp.eq.b32 	%p6937, %r63844, 1;
	selp.b32 	%r63845, -1727483681, 0, %p6937;
	xor.b32  	%r63846, %r63845, %r63842;
	xor.b32  	%r63847, %r63846, %r63843;
	st.local.u32 	[%rd6533], %r63847;
	and.b32  	%r63848, %r63839, -2147483648;
	ld.local.u32 	%r63849, [%rd6533+8];
	and.b32  	%r63850, %r63849, 2147483646;
	or.b32  	%r63851, %r63850, %r63848;
	ld.local.u32 	%r63852, [%rd6533+1592];
	shr.u32 	%r63853, %r63851, 1;
	and.b32  	%r63854, %r63849, 1;
	setp.eq.b32 	%p6938, %r63854, 1;
	selp.b32 	%r63855, -1727483681, 0, %p6938;
	xor.b32  	%r63856, %r63855, %r63852;
	xor.b32  	%r63857, %r63856, %r63853;
	st.local.u32 	[%rd6533+4], %r63857;
	and.b32  	%r63858, %r63849, -2147483648;
	ld.local.u32 	%r4778, [%rd6533+12];
	and.b32  	%r63859, %r4778, 2147483646;
	or.b32  	%r63860, %r63859, %r63858;
	ld.local.u32 	%r63861, [%rd6533+1596];
	shr.u32 	%r63862, %r63860, 1;
	and.b32  	%r63863, %r4778, 1;
	setp.eq.b32 	%p6939, %r63863, 1;
	selp.b32 	%r63864, -1727483681, 0, %p6939;
	xor.b32  	%r63865, %r63864, %r63861;
	xor.b32  	%r63866, %r63865, %r63862;
	st.local.u32 	[%rd6533+8], %r63866;
	setp.ne.s32 	%p6940, %r102698, 224;
	@%p6940 bra 	$L__BB3_2308;
	ld.local.u32 	%r102700, [%rd4+908];
	add.s64 	%rd6534, %rd4, 924;
	mov.b32 	%r102699, 0;
$L__BB3_2221:
	and.b32  	%r63877, %r102700, -2147483648;
	ld.local.u32 	%r63878, [%rd6534+-12];
	and.b32  	%r63879, %r63878, 2147483646;
	or.b32  	%r63880, %r63879, %r63877;
	ld.local.u32 	%r63881, [%rd6534+-924];
	shr.u32 	%r63882, %r63880, 1;
	and.b32  	%r63883, %r63878, 1;
	setp.eq.b32 	%p6942, %r63883, 1;
	selp.b32 	%r63884, -1727483681, 0, %p6942;
	xor.b32  	%r63885, %r63884, %r63881;
	xor.b32  	%r63886, %r63885, %r63882;
	st.local.u32 	[%rd6534+-16], %r63886;
	and.b32  	%r63887, %r63878, -2147483648;
	ld.local.u32 	%r63888, [%rd6534+-8];
	and.b32  	%r63889, %r63888, 2147483646;
	or.b32  	%r63890, %r63889, %r63887;
	ld.local.u32 	%r63891, [%rd6534+-920];
	shr.u32 	%r63892, %r63890, 1;
	and.b32  	%r63893, %r63888, 1;
	setp.eq.b32 	%p6943, %r63893, 1;
	selp.b32 	%r63894, -1727483681, 0, %p6943;
	xor.b32  	%r63895, %r63894, %r63891;
	xor.b32  	%r63896, %r63895, %r63892;
	st.local.u32 	[%rd6534+-12], %r63896;
	and.b32  	%r63897, %r63888, -2147483648;
	ld.local.u32 	%r63898, [%rd6534+-4];
	and.b32  	%r63899, %r63898, 2147483646;
	or.b32  	%r63900, %r63899, %r63897;
	ld.local.u32 	%r63901, [%rd6534+-916];
	shr.u32 	%r63902, %r63900, 1;
	and.b32  	%r63903, %r63898, 1;
	setp.eq.b32 	%p6944, %r63903, 1;
	selp.b32 	%r63904, -1727483681, 0, %p6944;
	xor.b32  	%r63905, %r63904, %r63901;
	xor.b32  	%r63906, %r63905, %r63902;
	st.local.u32 	[%rd6534+-8], %r63906;
	and.b32  	%r63907, %r63898, -2147483648;
	ld.local.u32 	%r102700, [%rd6534];
	and.b32  	%r63908, %r102700, 2147483646;
	or.b32  	%r63909, %r63908, %r63907;
	ld.local.u32 	%r63910, [%rd6534+-912];
	shr.u32 	%r63911, %r63909, 1;
	and.b32  	%r63912, %r102700, 1;
	setp.eq.b32 	%p6945, %r63912, 1;
	selp.b32 	%r63913, -1727483681, 0, %p6945;
	xor.b32  	%r63914, %r63913, %r63910;
	xor.b32  	%r63915, %r63914, %r63911;
	st.local.u32 	[%rd6534+-4], %r63915;
	add.s32 	%r102699, %r102699, 4;
	add.s64 	%rd6534, %rd6534, 16;
	setp.ne.s32 	%p6946, %r102699, 396;
	@%p6946 bra 	$L__BB3_2221;
	ld.local.u32 	%r63917, [%rd831];
	and.b32  	%r63918, %r63917, -2147483648;
	ld.local.u32 	%r102688, [%rd833];
	and.b32  	%r63919, %r102688, 2147483646;
	or.b32  	%r63920, %r63919, %r63918;
	ld.local.u32 	%r63921, [%rd832];
	shr.u32 	%r63922, %r63920, 1;
	and.b32  	%r63923, %r102688, 1;
	setp.eq.b32 	%p6947, %r63923, 1;
	selp.b32 	%r63924, -1727483681, 0, %p6947;
	xor.b32  	%r63925, %r63924, %r63921;
	xor.b32  	%r63926, %r63925, %r63922;
	st.local.u32 	[%rd831], %r63926;
	mov.b32 	%r102702, 0;
$L__BB3_2223:
	add.s32 	%r102708, %r102702, 1;
	st.local.u32 	[%rd4+2496], %r102708;
	mul.wide.s32 	%rd4907, %r102702, 4;
	add.s64 	%rd4908, %rd4, %rd4907;
	ld.local.u32 	%r63927, [%rd4908];
	shr.u32 	%r63928, %r63927, 11;
	xor.b32  	%r63929, %r63928, %r63927;
	shl.b32 	%r63930, %r63929, 7;
	and.b32  	%r63931, %r63930, -1658038656;
	xor.b32  	%r4788, %r63931, %r63929;
	setp.lt.s32 	%p6948, %r102702, 623;
	@%p6948 bra 	$L__BB3_2229;
	mov.b32 	%r102704, 0;
	mov.u64 	%rd6535, %rd4;
$L__BB3_2225:
	and.b32  	%r63933, %r102688, -2147483648;
	ld.local.u32 	%r63934, [%rd6535+4];
	and.b32  	%r63935, %r63934, 2147483646;
	or.b32  	%r63936, %r63935, %r63933;
	ld.local.u32 	%r63937, [%rd6535+1588];
	shr.u32 	%r63938, %r63936, 1;
	and.b32  	%r63939, %r63934, 1;
	setp.eq.b32 	%p6949, %r63939, 1;
	selp.b32 	%r63940, -1727483681, 0, %p6949;
	xor.b32  	%r63941, %r63940, %r63937;
	xor.b32  	%r63942, %r63941, %r63938;
	st.local.u32 	[%rd6535], %r63942;
	and.b32  	%r63943, %r63934, -2147483648;
	ld.local.u32 	%r63944, [%rd6535+8];
	and.b32  	%r63945, %r63944, 2147483646;
	or.b32  	%r63946, %r63945, %r63943;
	ld.local.u32 	%r63947, [%rd6535+1592];
	shr.u32 	%r63948, %r63946, 1;
	and.b32  	%r63949, %r63944, 1;
	setp.eq.b32 	%p6950, %r63949, 1;
	selp.b32 	%r63950, -1727483681, 0, %p6950;
	xor.b32  	%r63951, %r63950, %r63947;
	xor.b32  	%r63952, %r63951, %r63948;
	st.local.u32 	[%rd6535+4], %r63952;
	and.b32  	%r63953, %r63944, -2147483648;
	ld.local.u32 	%r4791, [%rd6535+12];
	and.b32  	%r63954, %r4791, 2147483646;
	or.b32  	%r63955, %r63954, %r63953;
	ld.local.u32 	%r63956, [%rd6535+1596];
	shr.u32 	%r63957, %r63955, 1;
	and.b32  	%r63958, %r4791, 1;
	setp.eq.b32 	%p6951, %r63958, 1;
	selp.b32 	%r63959, -1727483681, 0, %p6951;
	xor.b32  	%r63960, %r63959, %r63956;
	xor.b32  	%r63961, %r63960, %r63957;
	st.local.u32 	[%rd6535+8], %r63961;
	setp.ne.s32 	%p6952, %r102704, 224;
	@%p6952 bra 	$L__BB3_2307;
	ld.local.u32 	%r102706, [%rd4+908];
	add.s64 	%rd6536, %rd4, 924;
	mov.b32 	%r102705, 0;
$L__BB3_2227:
	and.b32  	%r63972, %r102706, -2147483648;
	ld.local.u32 	%r63973, [%rd6536+-12];
	and.b32  	%r63974, %r63973, 2147483646;
	or.b32  	%r63975, %r63974, %r63972;
	ld.local.u32 	%r63976, [%rd6536+-924];
	shr.u32 	%r63977, %r63975, 1;
	and.b32  	%r63978, %r63973, 1;
	setp.eq.b32 	%p6954, %r63978, 1;
	selp.b32 	%r63979, -1727483681, 0, %p6954;
	xor.b32  	%r63980, %r63979, %r63976;
	xor.b32  	%r63981, %r63980, %r63977;
	st.local.u32 	[%rd6536+-16], %r63981;
	and.b32  	%r63982, %r63973, -2147483648;
	ld.local.u32 	%r63983, [%rd6536+-8];
	and.b32  	%r63984, %r63983, 2147483646;
	or.b32  	%r63985, %r63984, %r63982;
	ld.local.u32 	%r63986, [%rd6536+-920];
	shr.u32 	%r63987, %r63985, 1;
	and.b32  	%r63988, %r63983, 1;
	setp.eq.b32 	%p6955, %r63988, 1;
	selp.b32 	%r63989, -1727483681, 0, %p6955;
	xor.b32  	%r63990, %r63989, %r63986;
	xor.b32  	%r63991, %r63990, %r63987;
	st.local.u32 	[%rd6536+-12], %r63991;
	and.b32  	%r63992, %r63983, -2147483648;
	ld.local.u32 	%r63993, [%rd6536+-4];
	and.b32  	%r63994, %r63993, 2147483646;
	or.b32  	%r63995, %r63994, %r63992;
	ld.local.u32 	%r63996, [%rd6536+-916];
	shr.u32 	%r63997, %r63995, 1;
	and.b32  	%r63998, %r63993, 1;
	setp.eq.b32 	%p6956, %r63998, 1;
	selp.b32 	%r63999, -1727483681, 0, %p6956;
	xor.b32  	%r64000, %r63999, %r63996;
	xor.b32  	%r64001, %r64000, %r63997;
	st.local.u32 	[%rd6536+-8], %r64001;
	and.b32  	%r64002, %r63993, -2147483648;
	ld.local.u32 	%r102706, [%rd6536];
	and.b32  	%r64003, %r102706, 2147483646;
	or.b32  	%r64004, %r64003, %r64002;
	ld.local.u32 	%r64005, [%rd6536+-912];
	shr.u32 	%r64006, %r64004, 1;
	and.b32  	%r64007, %r102706, 1;
	setp.eq.b32 	%p6957, %r64007, 1;
	selp.b32 	%r64008, -1727483681, 0, %p6957;
	xor.b32  	%r64009, %r64008, %r64005;
	xor.b32  	%r64010, %r64009, %r64006;
	st.local.u32 	[%rd6536+-4], %r64010;
	add.s32 	%r102705, %r102705, 4;
	add.s64 	%rd6536, %rd6536, 16;
	setp.ne.s32 	%p6958, %r102705, 396;
	@%p6958 bra 	$L__BB3_2227;
	ld.local.u32 	%r64012, [%rd831];
	and.b32  	%r64013, %r64012, -2147483648;
	ld.local.u32 	%r102688, [%rd833];
	and.b32  	%r64014, %r102688, 2147483646;
	or.b32  	%r64015, %r64014, %r64013;
	ld.local.u32 	%r64016, [%rd832];
	shr.u32 	%r64017, %r64015, 1;
	and.b32  	%r64018, %r102688, 1;
	setp.eq.b32 	%p6959, %r64018, 1;
	selp.b32 	%r64019, -1727483681, 0, %p6959;
	xor.b32  	%r64020, %r64019, %r64016;
	xor.b32  	%r64021, %r64020, %r64017;
	st.local.u32 	[%rd831], %r64021;
	mov.b32 	%r102708, 0;
$L__BB3_2229:
	add.s32 	%r102714, %r102708, 1;
	st.local.u32 	[%rd4+2496], %r102714;
	mul.wide.s32 	%rd4909, %r102708, 4;
	add.s64 	%rd4910, %rd4, %rd4909;
	ld.local.u32 	%r64022, [%rd4910];
	shr.u32 	%r64023, %r64022, 11;
	xor.b32  	%r64024, %r64023, %r64022;
	shl.b32 	%r64025, %r64024, 7;
	and.b32  	%r64026, %r64025, -1658038656;
	xor.b32  	%r4801, %r64026, %r64024;
	setp.lt.s32 	%p6960, %r102708, 623;
	@%p6960 bra 	$L__BB3_2235;
	mov.b32 	%r102710, 0;
	mov.u64 	%rd6537, %rd4;
$L__BB3_2231:
	and.b32  	%r64028, %r102688, -2147483648;
	ld.local.u32 	%r64029, [%rd6537+4];
	and.b32  	%r64030, %r64029, 2147483646;
	or.b32  	%r64031, %r64030, %r64028;
	ld.local.u32 	%r64032, [%rd6537+1588];
	shr.u32 	%r64033, %r64031, 1;
	and.b32  	%r64034, %r64029, 1;
	setp.eq.b32 	%p6961, %r64034, 1;
	selp.b32 	%r64035, -1727483681, 0, %p6961;
	xor.b32  	%r64036, %r64035, %r64032;
	xor.b32  	%r64037, %r64036, %r64033;
	st.local.u32 	[%rd6537], %r64037;
	and.b32  	%r64038, %r64029, -2147483648;
	ld.local.u32 	%r64039, [%rd6537+8];
	and.b32  	%r64040, %r64039, 2147483646;
	or.b32  	%r64041, %r64040, %r64038;
	ld.local.u32 	%r64042, [%rd6537+1592];
	shr.u32 	%r64043, %r64041, 1;
	and.b32  	%r64044, %r64039, 1;
	setp.eq.b32 	%p6962, %r64044, 1;
	selp.b32 	%r64045, -1727483681, 0, %p6962;
	xor.b32  	%r64046, %r64045, %r64042;
	xor.b32  	%r64047, %r64046, %r64043;
	st.local.u32 	[%rd6537+4], %r64047;
	and.b32  	%r64048, %r64039, -2147483648;
	ld.local.u32 	%r4804, [%rd6537+12];
	and.b32  	%r64049, %r4804, 2147483646;
	or.b32  	%r64050, %r64049, %r64048;
	ld.local.u32 	%r64051, [%rd6537+1596];
	shr.u32 	%r64052, %r64050, 1;
	and.b32  	%r64053, %r4804, 1;
	setp.eq.b32 	%p6963, %r64053, 1;
	selp.b32 	%r64054, -1727483681, 0, %p6963;
	xor.b32  	%r64055, %r64054, %r64051;
	xor.b32  	%r64056, %r64055, %r64052;
	st.local.u32 	[%rd6537+8], %r64056;
	setp.ne.s32 	%p6964, %r102710, 224;
	@%p6964 bra 	$L__BB3_2306;
	ld.local.u32 	%r102712, [%rd4+908];
	add.s64 	%rd6538, %rd4, 924;
	mov.b32 	%r102711, 0;
$L__BB3_2233:
	and.b32  	%r64067, %r102712, -2147483648;
	ld.local.u32 	%r64068, [%rd6538+-12];
	and.b32  	%r64069, %r64068, 2147483646;
	or.b32  	%r64070, %r64069, %r64067;
	ld.local.u32 	%r64071, [%rd6538+-924];
	shr.u32 	%r64072, %r64070, 1;
	and.b32  	%r64073, %r64068, 1;
	setp.eq.b32 	%p6966, %r64073, 1;
	selp.b32 	%r64074, -1727483681, 0, %p6966;
	xor.b32  	%r64075, %r64074, %r64071;
	xor.b32  	%r64076, %r64075, %r64072;
	st.local.u32 	[%rd6538+-16], %r64076;
	and.b32  	%r64077, %r64068, -2147483648;
	ld.local.u32 	%r64078, [%rd6538+-8];
	and.b32  	%r64079, %r64078, 2147483646;
	or.b32  	%r64080, %r64079, %r64077;
	ld.local.u32 	%r64081, [%rd6538+-920];
	shr.u32 	%r64082, %r64080, 1;
	and.b32  	%r64083, %r64078, 1;
	setp.eq.b32 	%p6967, %r64083, 1;
	selp.b32 	%r64084, -1727483681, 0, %p6967;
	xor.b32  	%r64085, %r64084, %r64081;
	xor.b32  	%r64086, %r64085, %r64082;
	st.local.u32 	[%rd6538+-12], %r64086;
	and.b32  	%r64087, %r64078, -2147483648;
	ld.local.u32 	%r64088, [%rd6538+-4];
	and.b32  	%r64089, %r64088, 2147483646;
	or.b32  	%r64090, %r64089, %r64087;
	ld.local.u32 	%r64091, [%rd6538+-916];
	shr.u32 	%r64092, %r64090, 1;
	and.b32  	%r64093, %r64088, 1;
	setp.eq.b32 	%p6968, %r64093, 1;
	selp.b32 	%r64094, -1727483681, 0, %p6968;
	xor.b32  	%r64095, %r64094, %r64091;
	xor.b32  	%r64096, %r64095, %r64092;
	st.local.u32 	[%rd6538+-8], %r64096;
	and.b32  	%r64097, %r64088, -2147483648;
	ld.local.u32 	%r102712, [%rd6538];
	and.b32  	%r64098, %r102712, 2147483646;
	or.b32  	%r64099, %r64098, %r64097;
	ld.local.u32 	%r64100, [%rd6538+-912];
	shr.u32 	%r64101, %r64099, 1;
	and.b32  	%r64102, %r102712, 1;
	setp.eq.b32 	%p6969, %r64102, 1;
	selp.b32 	%r64103, -1727483681, 0, %p6969;
	xor.b32  	%r64104, %r64103, %r64100;
	xor.b32  	%r64105, %r64104, %r64101;
	st.local.u32 	[%rd6538+-4], %r64105;
	add.s32 	%r102711, %r102711, 4;
	add.s64 	%rd6538, %rd6538, 16;
	setp.ne.s32 	%p6970, %r102711, 396;
	@%p6970 bra 	$L__BB3_2233;
	ld.local.u32 	%r64107, [%rd831];
	and.b32  	%r64108, %r64107, -2147483648;
	ld.local.u32 	%r102688, [%rd833];
	and.b32  	%r64109, %r102688, 2147483646;
	or.b32  	%r64110, %r64109, %r64108;
	ld.local.u32 	%r64111, [%rd832];
	shr.u32 	%r64112, %r64110, 1;
	and.b32  	%r64113, %r102688, 1;
	setp.eq.b32 	%p6971, %r64113, 1;
	selp.b32 	%r64114, -1727483681, 0, %p6971;
	xor.b32  	%r64115, %r64114, %r64111;
	xor.b32  	%r64116, %r64115, %r64112;
	st.local.u32 	[%rd831], %r64116;
	mov.b32 	%r102714, 0;
$L__BB3_2235:
	add.s32 	%r102720, %r102714, 1;
	st.local.u32 	[%rd4+2496], %r102720;
	mul.wide.s32 	%rd4911, %r102714, 4;
	add.s64 	%rd4912, %rd4, %rd4911;
	ld.local.u32 	%r64117, [%rd4912];
	shr.u32 	%r64118, %r64117, 11;
	xor.b32  	%r64119, %r64118, %r64117;
	shl.b32 	%r64120, %r64119, 7;
	and.b32  	%r64121, %r64120, -1658038656;
	xor.b32  	%r4814, %r64121, %r64119;
	setp.lt.s32 	%p6972, %r102714, 623;
	@%p6972 bra 	$L__BB3_2241;
	mov.b32 	%r102716, 0;
	mov.u64 	%rd6539, %rd4;
$L__BB3_2237:
	and.b32  	%r64123, %r102688, -2147483648;
	ld.local.u32 	%r64124, [%rd6539+4];
	and.b32  	%r64125, %r64124, 2147483646;
	or.b32  	%r64126, %r64125, %r64123;
	ld.local.u32 	%r64127, [%rd6539+1588];
	shr.u32 	%r64128, %r64126, 1;
	and.b32  	%r64129, %r64124, 1;
	setp.eq.b32 	%p6973, %r64129, 1;
	selp.b32 	%r64130, -1727483681, 0, %p6973;
	xor.b32  	%r64131, %r64130, %r64127;
	xor.b32  	%r64132, %r64131, %r64128;
	st.local.u32 	[%rd6539], %r64132;
	and.b32  	%r64133, %r64124, -2147483648;
	ld.local.u32 	%r64134, [%rd6539+8];
	and.b32  	%r64135, %r64134, 2147483646;
	or.b32  	%r64136, %r64135, %r64133;
	ld.local.u32 	%r64137, [%rd6539+1592];
	shr.u32 	%r64138, %r64136, 1;
	and.b32  	%r64139, %r64134, 1;
	setp.eq.b32 	%p6974, %r64139, 1;
	selp.b32 	%r64140, -1727483681, 0, %p6974;
	xor.b32  	%r64141, %r64140, %r64137;
	xor.b32  	%r64142, %r64141, %r64138;
	st.local.u32 	[%rd6539+4], %r64142;
	and.b32  	%r64143, %r64134, -2147483648;
	ld.local.u32 	%r4817, [%rd6539+12];
	and.b32  	%r64144, %r4817, 2147483646;
	or.b32  	%r64145, %r64144, %r64143;
	ld.local.u32 	%r64146, [%rd6539+1596];
	shr.u32 	%r64147, %r64145, 1;
	and.b32  	%r64148, %r4817, 1;
	setp.eq.b32 	%p6975, %r64148, 1;
	selp.b32 	%r64149, -1727483681, 0, %p6975;
	xor.b32  	%r64150, %r64149, %r64146;
	xor.b32  	%r64151, %r64150, %r64147;
	st.local.u32 	[%rd6539+8], %r64151;
	setp.ne.s32 	%p6976, %r102716, 224;
	@%p6976 bra 	$L__BB3_2305;
	ld.local.u32 	%r102717, [%rd828];
	mov.b32 	%r102718, 227;
$L__BB3_2239:
	mul.wide.u32 	%rd4913, %r102718, 4;
	add.s64 	%rd4914, %rd4, %rd4913;
	and.b32  	%r64162, %r102717, -2147483648;
	ld.local.u32 	%r64163, [%rd4914+4];
	and.b32  	%r64164, %r64163, 2147483646;
	or.b32  	%r64165, %r64164, %r64162;
	ld.local.u32 	%r64166, [%rd4914+-908];
	shr.u32 	%r64167, %r64165, 1;
	and.b32  	%r64168, %r64163, 1;
	setp.eq.b32 	%p6978, %r64168, 1;
	selp.b32 	%r64169, -1727483681, 0, %p6978;
	xor.b32  	%r64170, %r64169, %r64166;
	xor.b32  	%r64171, %r64170, %r64167;
	st.local.u32 	[%rd4914], %r64171;
	and.b32  	%r64172, %r64163, -2147483648;
	ld.local.u32 	%r64173, [%rd4914+8];
	and.b32  	%r64174, %r64173, 2147483646;
	or.b32  	%r64175, %r64174, %r64172;
	ld.local.u32 	%r64176, [%rd4914+-904];
	shr.u32 	%r64177, %r64175, 1;
	and.b32  	%r64178, %r64173, 1;
	setp.eq.b32 	%p6979, %r64178, 1;
	selp.b32 	%r64179, -1727483681, 0, %p6979;
	xor.b32  	%r64180, %r64179, %r64176;
	xor.b32  	%r64181, %r64180, %r64177;
	st.local.u32 	[%rd4914+4], %r64181;
	and.b32  	%r64182, %r64173, -2147483648;
	ld.local.u32 	%r64183, [%rd4914+12];
	and.b32  	%r64184, %r64183, 2147483646;
	or.b32  	%r64185, %r64184, %r64182;
	ld.local.u32 	%r64186, [%rd4914+-900];
	shr.u32 	%r64187, %r64185, 1;
	and.b32  	%r64188, %r64183, 1;
	setp.eq.b32 	%p6980, %r64188, 1;
	selp.b32 	%r64189, -1727483681, 0, %p6980;
	xor.b32  	%r64190, %r64189, %r64186;
	xor.b32  	%r64191, %r64190, %r64187;
	st.local.u32 	[%rd4914+8], %r64191;
	and.b32  	%r64192, %r64183, -2147483648;
	add.s32 	%r102718, %r102718, 4;
	ld.local.u32 	%r102717, [%rd4914+16];
	and.b32  	%r64193, %r102717, 2147483646;
	or.b32  	%r64194, %r64193, %r64192;
	ld.local.u32 	%r64195, [%rd4914+-896];
	shr.u32 	%r64196, %r64194, 1;
	and.b32  	%r64197, %r102717, 1;
	setp.eq.b32 	%p6981, %r64197, 1;
	selp.b32 	%r64198, -1727483681, 0, %p6981;
	xor.b32  	%r64199, %r64198, %r64195;
	xor.b32  	%r64200, %r64199, %r64196;
	st.local.u32 	[%rd4914+12], %r64200;
	setp.ne.s32 	%p6982, %r102718, 623;
	@%p6982 bra 	$L__BB3_2239;
	ld.local.u32 	%r64202, [%rd4+2492];
	and.b32  	%r64203, %r64202, -2147483648;
	ld.local.u32 	%r102688, [%rd4];
	and.b32  	%r64204, %r102688, 2147483646;
	or.b32  	%r64205, %r64204, %r64203;
	ld.local.u32 	%r64206, [%rd4+1584];
	shr.u32 	%r64207, %r64205, 1;
	and.b32  	%r64208, %r102688, 1;
	setp.eq.b32 	%p6983, %r64208, 1;
	selp.b32 	%r64209, -1727483681, 0, %p6983;
	xor.b32  	%r64210, %r64209, %r64206;
	xor.b32  	%r64211, %r64210, %r64207;
	st.local.u32 	[%rd4+2492], %r64211;
	mov.b32 	%r102720, 0;
$L__BB3_2241:
	setp.gt.u32 	%p6985, %r15023, %r15024;
	add.s32 	%r102740, %r102720, 1;
	st.local.u32 	[%rd4+2496], %r102740;
	mul.wide.s32 	%rd4915, %r102720, 4;
	add.s64 	%rd4916, %rd4, %rd4915;
	ld.local.u32 	%r64212, [%rd4916];
	shr.u32 	%r64213, %r64212, 11;
	xor.b32  	%r64214, %r64213, %r64212;
	shl.b32 	%r64215, %r64214, 7;
	and.b32  	%r64216, %r64215, -1658038656;
	xor.b32  	%r64217, %r64216, %r64214;
	shl.b32 	%r64218, %r64217, 15;
	and.b32  	%r64219, %r64218, -402653184;
	xor.b32  	%r64220, %r64219, %r64217;
	shr.u32 	%r64221, %r64220, 27;
	shl.b32 	%r64222, %r4775, 15;
	and.b32  	%r64223, %r64222, -402653184;
	xor.b32  	%r64224, %r64223, %r4775;
	shr.u32 	%r64225, %r64224, 7;
	and.b32  	%r64226, %r64225, 32505856;
	shl.b32 	%r64227, %r4788, 15;
	and.b32  	%r64228, %r64227, -402653184;
	xor.b32  	%r64229, %r64228, %r4788;
	shr.u32 	%r64230, %r64229, 12;
	and.b32  	%r64231, %r64230, 1015808;
	or.b32  	%r64232, %r64231, %r64226;
	shl.b32 	%r64233, %r4801, 15;
	and.b32  	%r64234, %r64233, -402653184;
	xor.b32  	%r64235, %r64234, %r4801;
	shr.u32 	%r64236, %r64235, 17;
	and.b32  	%r64237, %r64236, 31744;
	or.b32  	%r64238, %r64232, %r64237;
	shl.b32 	%r64239, %r4814, 15;
	and.b32  	%r64240, %r64239, -402653184;
	xor.b32  	%r64241, %r64240, %r4814;
	shr.u32 	%r64242, %r64241, 22;
	and.b32  	%r64243, %r64242, 992;
	or.b32  	%r64244, %r64238, %r64243;
	or.b32  	%r102724, %r64244, %r64221;
	mov.pred 	%p11909, 0;
	@%p6985 bra 	$L__BB3_2250;
	mov.pred 	%p11909, 0;
	mov.u32 	%r102729, %r102740;
	mov.u32 	%r102723, %r15023;
$L__BB3_2243:
	shl.b32 	%r4834, %r102724, 5;
	setp.lt.s32 	%p6987, %r102729, 624;
	@%p6987 bra 	$L__BB3_2249;
	mov.b32 	%r102726, 0;
$L__BB3_2245:
	mul.wide.u32 	%rd4917, %r102726, 4;
	add.s64 	%rd1054, %rd4, %rd4917;
	and.b32  	%r64246, %r102688, -2147483648;
	ld.local.u32 	%r64247, [%rd1054+4];
	and.b32  	%r64248, %r64247, 2147483646;
	or.b32  	%r64249, %r64248, %r64246;
	ld.local.u32 	%r64250, [%rd1054+1588];
	shr.u32 	%r64251, %r64249, 1;
	and.b32  	%r64252, %r64247, 1;
	setp.eq.b32 	%p6988, %r64252, 1;
	selp.b32 	%r64253, -1727483681, 0, %p6988;
	xor.b32  	%r64254, %r64253, %r64250;
	xor.b32  	%r64255, %r64254, %r64251;
	st.local.u32 	[%rd1054], %r64255;
	and.b32  	%r64256, %r64247, -2147483648;
	ld.local.u32 	%r64257, [%rd1054+8];
	and.b32  	%r64258, %r64257, 2147483646;
	or.b32  	%r64259, %r64258, %r64256;
	ld.local.u32 	%r64260, [%rd1054+1592];
	shr.u32 	%r64261, %r64259, 1;
	and.b32  	%r64262, %r64257, 1;
	setp.eq.b32 	%p6989, %r64262, 1;
	selp.b32 	%r64263, -1727483681, 0, %p6989;
	xor.b32  	%r64264, %r64263, %r64260;
	xor.b32  	%r64265, %r64264, %r64261;
	st.local.u32 	[%rd1054+4], %r64265;
	and.b32  	%r64266, %r64257, -2147483648;
	ld.local.u32 	%r4837, [%rd1054+12];
	and.b32  	%r64267, %r4837, 2147483646;
	or.b32  	%r64268, %r64267, %r64266;
	ld.local.u32 	%r64269, [%rd1054+1596];
	shr.u32 	%r64270, %r64268, 1;
	and.b32  	%r64271, %r4837, 1;
	setp.eq.b32 	%p6990, %r64271, 1;
	selp.b32 	%r64272, -1727483681, 0, %p6990;
	xor.b32  	%r64273, %r64272, %r64269;
	xor.b32  	%r64274, %r64273, %r64270;
	st.local.u32 	[%rd1054+8], %r64274;
	setp.ne.s32 	%p6991, %r102726, 224;
	@%p6991 bra 	$L__BB3_7220;
	ld.local.u32 	%r102727, [%rd828];
	mov.b32 	%r102728, 227;
$L__BB3_2247:
	mul.wide.u32 	%rd4918, %r102728, 4;
	add.s64 	%rd4919, %rd4, %rd4918;
	and.b32  	%r64285, %r102727, -2147483648;
	ld.local.u32 	%r64286, [%rd4919+4];
	and.b32  	%r64287, %r64286, 2147483646;
	or.b32  	%r64288, %r64287, %r64285;
	ld.local.u32 	%r64289, [%rd4919+-908];
	shr.u32 	%r64290, %r64288, 1;
	and.b32  	%r64291, %r64286, 1;
	setp.eq.b32 	%p6993, %r64291, 1;
	selp.b32 	%r64292, -1727483681, 0, %p6993;
	xor.b32  	%r64293, %r64292, %r64289;
	xor.b32  	%r64294, %r64293, %r64290;
	st.local.u32 	[%rd4919], %r64294;
	and.b32  	%r64295, %r64286, -2147483648;
	ld.local.u32 	%r64296, [%rd4919+8];
	and.b32  	%r64297, %r64296, 2147483646;
	or.b32  	%r64298, %r64297, %r64295;
	ld.local.u32 	%r64299, [%rd4919+-904];
	shr.u32 	%r64300, %r64298, 1;
	and.b32  	%r64301, %r64296, 1;
	setp.eq.b32 	%p6994, %r64301, 1;
	selp.b32 	%r64302, -1727483681, 0, %p6994;
	xor.b32  	%r64303, %r64302, %r64299;
	xor.b32  	%r64304, %r64303, %r64300;
	st.local.u32 	[%rd4919+4], %r64304;
	and.b32  	%r64305, %r64296, -2147483648;
	ld.local.u32 	%r64306, [%rd4919+12];
	and.b32  	%r64307, %r64306, 2147483646;
	or.b32  	%r64308, %r64307, %r64305;
	ld.local.u32 	%r64309, [%rd4919+-900];
	shr.u32 	%r64310, %r64308, 1;
	and.b32  	%r64311, %r64306, 1;
	setp.eq.b32 	%p6995, %r64311, 1;
	selp.b32 	%r64312, -1727483681, 0, %p6995;
	xor.b32  	%r64313, %r64312, %r64309;
	xor.b32  	%r64314, %r64313, %r64310;
	st.local.u32 	[%rd4919+8], %r64314;
	and.b32  	%r64315, %r64306, -2147483648;
	add.s32 	%r102728, %r102728, 4;
	ld.local.u32 	%r102727, [%rd4919+16];
	and.b32  	%r64316, %r102727, 2147483646;
	or.b32  	%r64317, %r64316, %r64315;
	ld.local.u32 	%r64318, [%rd4919+-896];
	shr.u32 	%r64319, %r64317, 1;
	and.b32  	%r64320, %r102727, 1;
	setp.eq.b32 	%p6996, %r64320, 1;
	selp.b32 	%r64321, -1727483681, 0, %p6996;
	xor.b32  	%r64322, %r64321, %r64318;
	xor.b32  	%r64323, %r64322, %r64319;
	st.local.u32 	[%rd4919+12], %r64323;
	setp.ne.s32 	%p6997, %r102728, 623;
	@%p6997 bra 	$L__BB3_2247;
	ld.local.u32 	%r64325, [%rd4+2492];
	and.b32  	%r64326, %r64325, -2147483648;
	ld.local.u32 	%r102688, [%rd4];
	and.b32  	%r64327, %r102688, 2147483646;
	or.b32  	%r64328, %r64327, %r64326;
	ld.local.u32 	%r64329, [%rd4+1584];
	shr.u32 	%r64330, %r64328, 1;
	and.b32  	%r64331, %r102688, 1;
	setp.eq.b32 	%p6998, %r64331, 1;
	selp.b32 	%r64332, -1727483681, 0, %p6998;
	xor.b32  	%r64333, %r64332, %r64329;
	xor.b32  	%r64334, %r64333, %r64330;
	st.local.u32 	[%rd4+2492], %r64334;
	mov.b32 	%r102729, 0;
$L__BB3_2249:
	add.s32 	%r102740, %r102729, 1;
	st.local.u32 	[%rd4+2496], %r102740;
	mul.wide.s32 	%rd4920, %r102729, 4;
	add.s64 	%rd4921, %rd4, %rd4920;
	ld.local.u32 	%r64335, [%rd4921];
	shr.u32 	%r64336, %r64335, 11;
	xor.b32  	%r64337, %r64336, %r64335;
	shl.b32 	%r64338, %r64337, 7;
	and.b32  	%r64339, %r64338, -1658038656;
	xor.b32  	%r64340, %r64339, %r64337;
	shl.b32 	%r64341, %r64340, 15;
	and.b32  	%r64342, %r64341, -402653184;
	xor.b32  	%r64343, %r64342, %r64340;
	shr.u32 	%r64344, %r64343, 27;
	and.b32  	%r64346, %r4834, 1073741792;
	or.b32  	%r102724, %r64344, %r64346;
	setp.eq.s32 	%p6999, %r102724, %r15021;
	or.pred  	%p11909, %p11909, %p6999;
	add.s32 	%r102723, %r102723, 1;
	setp.gt.u32 	%p7000, %r102723, %r15024;
	mov.u32 	%r102729, %r102740;
	@%p7000 bra 	$L__BB3_2250;
	bra.uni 	$L__BB3_2243;
$L__BB3_2250:
	setp.lt.s32 	%p7001, %r3762, 1;
	@%p7001 bra 	$L__BB3_2259;
	mov.b32 	%r102735, 0;
$L__BB3_2252:
	setp.lt.s32 	%p7002, %r102740, 624;
	@%p7002 bra 	$L__BB3_2258;
	mov.b32 	%r102737, 0;
	mov.u64 	%rd6540, %rd4;
$L__BB3_2254:
	and.b32  	%r64349, %r102688, -2147483648;
	ld.local.u32 	%r64350, [%rd6540+4];
	and.b32  	%r64351, %r64350, 2147483646;
	or.b32  	%r64352, %r64351, %r64349;
	ld.local.u32 	%r64353, [%rd6540+1588];
	shr.u32 	%r64354, %r64352, 1;
	and.b32  	%r64355, %r64350, 1;
	setp.eq.b32 	%p7003, %r64355, 1;
	selp.b32 	%r64356, -1727483681, 0, %p7003;
	xor.b32  	%r64357, %r64356, %r64353;
	xor.b32  	%r64358, %r64357, %r64354;
	st.local.u32 	[%rd6540], %r64358;
	and.b32  	%r64359, %r64350, -2147483648;
	ld.local.u32 	%r64360, [%rd6540+8];
	and.b32  	%r64361, %r64360, 2147483646;
	or.b32  	%r64362, %r64361, %r64359;
	ld.local.u32 	%r64363, [%rd6540+1592];
	shr.u32 	%r64364, %r64362, 1;
	and.b32  	%r64365, %r64360, 1;
	setp.eq.b32 	%p7004, %r64365, 1;
	selp.b32 	%r64366, -1727483681, 0, %p7004;
	xor.b32  	%r64367, %r64366, %r64363;
	xor.b32  	%r64368, %r64367, %r64364;
	st.local.u32 	[%rd6540+4], %r64368;
	and.b32  	%r64369, %r64360, -2147483648;
	ld.local.u32 	%r4858, [%rd6540+12];
	and.b32  	%r64370, %r4858, 2147483646;
	or.b32  	%r64371, %r64370, %r64369;
	ld.local.u32 	%r64372, [%rd6540+1596];
	shr.u32 	%r64373, %r64371, 1;
	and.b32  	%r64374, %r4858, 1;
	setp.eq.b32 	%p7005, %r64374, 1;
	selp.b32 	%r64375, -1727483681, 0, %p7005;
	xor.b32  	%r64376, %r64375, %r64372;
	xor.b32  	%r64377, %r64376, %r64373;
	st.local.u32 	[%rd6540+8], %r64377;
	setp.ne.s32 	%p7006, %r102737, 224;
	@%p7006 bra 	$L__BB3_2304;
	ld.local.u32 	%r102738, [%rd828];
	mov.b32 	%r102739, 227;
$L__BB3_2256:
	mul.wide.u32 	%rd4922, %r102739, 4;
	add.s64 	%rd4923, %rd4, %rd4922;
	and.b32  	%r64388, %r102738, -2147483648;
	ld.local.u32 	%r64389, [%rd4923+4];
	and.b32  	%r64390, %r64389, 2147483646;
	or.b32  	%r64391, %r64390, %r64388;
	ld.local.u32 	%r64392, [%rd4923+-908];
	shr.u32 	%r64393, %r64391, 1;
	and.b32  	%r64394, %r64389, 1;
	setp.eq.b32 	%p7008, %r64394, 1;
	selp.b32 	%r64395, -1727483681, 0, %p7008;
	xor.b32  	%r64396, %r64395, %r64392;
	xor.b32  	%r64397, %r64396, %r64393;
	st.local.u32 	[%rd4923], %r64397;
	and.b32  	%r64398, %r64389, -2147483648;
	ld.local.u32 	%r64399, [%rd4923+8];
	and.b32  	%r64400, %r64399, 2147483646;
	or.b32  	%r64401, %r64400, %r64398;
	ld.local.u32 	%r64402, [%rd4923+-904];
	shr.u32 	%r64403, %r64401, 1;
	and.b32  	%r64404, %r64399, 1;
	setp.eq.b32 	%p7009, %r64404, 1;
	selp.b32 	%r64405, -1727483681, 0, %p7009;
	xor.b32  	%r64406, %r64405, %r64402;
	xor.b32  	%r64407, %r64406, %r64403;
	st.local.u32 	[%rd4923+4], %r64407;
	and.b32  	%r64408, %r64399, -2147483648;
	ld.local.u32 	%r64409, [%rd4923+12];
	and.b32  	%r64410, %r64409, 2147483646;
	or.b32  	%r64411, %r64410, %r64408;
	ld.local.u32 	%r64412, [%rd4923+-900];
	shr.u32 	%r64413, %r64411, 1;
	and.b32  	%r64414, %r64409, 1;
	setp.eq.b32 	%p7010, %r64414, 1;
	selp.b32 	%r64415, -1727483681, 0, %p7010;
	xor.b32  	%r64416, %r64415, %r64412;
	xor.b32  	%r64417, %r64416, %r64413;
	st.local.u32 	[%rd4923+8], %r64417;
	and.b32  	%r64418, %r64409, -2147483648;
	add.s32 	%r102739, %r102739, 4;
	ld.local.u32 	%r102738, [%rd4923+16];
	and.b32  	%r64419, %r102738, 2147483646;
	or.b32  	%r64420, %r64419, %r64418;
	ld.local.u32 	%r64421, [%rd4923+-896];
	shr.u32 	%r64422, %r64420, 1;
	and.b32  	%r64423, %r102738, 1;
	setp.eq.b32 	%p7011, %r64423, 1;
	selp.b32 	%r64424, -1727483681, 0, %p7011;
	xor.b32  	%r64425, %r64424, %r64421;
	xor.b32  	%r64426, %r64425, %r64422;
	st.local.u32 	[%rd4923+12], %r64426;
	setp.ne.s32 	%p7012, %r102739, 623;
	@%p7012 bra 	$L__BB3_2256;
	ld.local.u32 	%r64428, [%rd4+2492];
	and.b32  	%r64429, %r64428, -2147483648;
	ld.local.u32 	%r102688, [%rd4];
	and.b32  	%r64430, %r102688, 2147483646;
	or.b32  	%r64431, %r64430, %r64429;
	ld.local.u32 	%r64432, [%rd4+1584];
	shr.u32 	%r64433, %r64431, 1;
	and.b32  	%r64434, %r102688, 1;
	setp.eq.b32 	%p7013, %r64434, 1;
	selp.b32 	%r64435, -1727483681, 0, %p7013;
	xor.b32  	%r64436, %r64435, %r64432;
	xor.b32  	%r64437, %r64436, %r64433;
	st.local.u32 	[%rd4+2492], %r64437;
	mov.b32 	%r102740, 0;
$L__BB3_2258:
	add.s32 	%r102740, %r102740, 1;
	st.local.u32 	[%rd4+2496], %r102740;
	add.s32 	%r102735, %r102735, 1;
	setp.ne.s32 	%p7014, %r102735, %r3762;
	@%p7014 bra 	$L__BB3_2252;
$L__BB3_2259:
	setp.lt.s32 	%p7015, %r102740, 624;
	@%p7015 bra 	$L__BB3_2265;
	mov.b32 	%r102745, 0;
	mov.u64 	%rd6541, %rd4;
$L__BB3_2261:
	and.b32  	%r64439, %r102688, -2147483648;
	ld.local.u32 	%r64440, [%rd6541+4];
	and.b32  	%r64441, %r64440, 2147483646;
	or.b32  	%r64442, %r64441, %r64439;
	ld.local.u32 	%r64443, [%rd6541+1588];
	shr.u32 	%r64444, %r64442, 1;
	and.b32  	%r64445, %r64440, 1;
	setp.eq.b32 	%p7016, %r64445, 1;
	selp.b32 	%r64446, -1727483681, 0, %p7016;
	xor.b32  	%r64447, %r64446, %r64443;
	xor.b32  	%r64448, %r64447, %r64444;
	st.local.u32 	[%rd6541], %r64448;
	and.b32  	%r64449, %r64440, -2147483648;
	ld.local.u32 	%r64450, [%rd6541+8];
	and.b32  	%r64451, %r64450, 2147483646;
	or.b32  	%r64452, %r64451, %r64449;
	ld.local.u32 	%r64453, [%rd6541+1592];
	shr.u32 	%r64454, %r64452, 1;
	and.b32  	%r64455, %r64450, 1;
	setp.eq.b32 	%p7017, %r64455, 1;
	selp.b32 	%r64456, -1727483681, 0, %p7017;
	xor.b32  	%r64457, %r64456, %r64453;
	xor.b32  	%r64458, %r64457, %r64454;
	st.local.u32 	[%rd6541+4], %r64458;
	and.b32  	%r64459, %r64450, -2147483648;
	ld.local.u32 	%r4873, [%rd6541+12];
	and.b32  	%r64460, %r4873, 2147483646;
	or.b32  	%r64461, %r64460, %r64459;
	ld.local.u32 	%r64462, [%rd6541+1596];
	shr.u32 	%r64463, %r64461, 1;
	and.b32  	%r64464, %r4873, 1;
	setp.eq.b32 	%p7018, %r64464, 1;
	selp.b32 	%r64465, -1727483681, 0, %p7018;
	xor.b32  	%r64466, %r64465, %r64462;
	xor.b32  	%r64467, %r64466, %r64463;
	st.local.u32 	[%rd6541+8], %r64467;
	setp.ne.s32 	%p7019, %r102745, 224;
	@%p7019 bra 	$L__BB3_2303;
	ld.local.u32 	%r102747, [%rd4+908];
	add.s64 	%rd6542, %rd4, 924;
	mov.b32 	%r102746, 0;
$L__BB3_2263:
	and.b32  	%r64478, %r102747, -2147483648;
	ld.local.u32 	%r64479, [%rd6542+-12];
	and.b32  	%r64480, %r64479, 2147483646;
	or.b32  	%r64481, %r64480, %r64478;
	ld.local.u32 	%r64482, [%rd6542+-924];
	shr.u32 	%r64483, %r64481, 1;
	and.b32  	%r64484, %r64479, 1;
	setp.eq.b32 	%p7021, %r64484, 1;
	selp.b32 	%r64485, -1727483681, 0, %p7021;
	xor.b32  	%r64486, %r64485, %r64482;
	xor.b32  	%r64487, %r64486, %r64483;
	st.local.u32 	[%rd6542+-16], %r64487;
	and.b32  	%r64488, %r64479, -2147483648;
	ld.local.u32 	%r64489, [%rd6542+-8];
	and.b32  	%r64490, %r64489, 2147483646;
	or.b32  	%r64491, %r64490, %r64488;
	ld.local.u32 	%r64492, [%rd6542+-920];
	shr.u32 	%r64493, %r64491, 1;
	and.b32  	%r64494, %r64489, 1;
	setp.eq.b32 	%p7022, %r64494, 1;
	selp.b32 	%r64495, -1727483681, 0, %p7022;
	xor.b32  	%r64496, %r64495, %r64492;
	xor.b32  	%r64497, %r64496, %r64493;
	st.local.u32 	[%rd6542+-12], %r64497;
	and.b32  	%r64498, %r64489, -2147483648;
	ld.local.u32 	%r64499, [%rd6542+-4];
	and.b32  	%r64500, %r64499, 2147483646;
	or.b32  	%r64501, %r64500, %r64498;
	ld.local.u32 	%r64502, [%rd6542+-916];
	shr.u32 	%r64503, %r64501, 1;
	and.b32  	%r64504, %r64499, 1;
	setp.eq.b32 	%p7023, %r64504, 1;
	selp.b32 	%r64505, -1727483681, 0, %p7023;
	xor.b32  	%r64506, %r64505, %r64502;
	xor.b32  	%r64507, %r64506, %r64503;
	st.local.u32 	[%rd6542+-8], %r64507;
	and.b32  	%r64508, %r64499, -2147483648;
	ld.local.u32 	%r102747, [%rd6542];
	and.b32  	%r64509, %r102747, 2147483646;
	or.b32  	%r64510, %r64509, %r64508;
	ld.local.u32 	%r64511, [%rd6542+-912];
	shr.u32 	%r64512, %r64510, 1;
	and.b32  	%r64513, %r102747, 1;
	setp.eq.b32 	%p7024, %r64513, 1;
	selp.b32 	%r64514, -1727483681, 0, %p7024;
	xor.b32  	%r64515, %r64514, %r64511;
	xor.b32  	%r64516, %r64515, %r64512;
	st.local.u32 	[%rd6542+-4], %r64516;
	add.s32 	%r102746, %r102746, 4;
	add.s64 	%rd6542, %rd6542, 16;
	setp.ne.s32 	%p7025, %r102746, 396;
	@%p7025 bra 	$L__BB3_2263;
	ld.local.u32 	%r64518, [%rd831];
	and.b32  	%r64519, %r64518, -2147483648;
	ld.local.u32 	%r102688, [%rd833];
	and.b32  	%r64520, %r102688, 2147483646;
	or.b32  	%r64521, %r64520, %r64519;
	ld.local.u32 	%r64522, [%rd832];
	shr.u32 	%r64523, %r64521, 1;
	and.b32  	%r64524, %r102688, 1;
	setp.eq.b32 	%p7026, %r64524, 1;
	selp.b32 	%r64525, -1727483681, 0, %p7026;
	xor.b32  	%r64526, %r64525, %r64522;
	xor.b32  	%r64527, %r64526, %r64523;
	st.local.u32 	[%rd831], %r64527;
	mov.b32 	%r102740, 0;
$L__BB3_2265:
	add.s32 	%r102755, %r102740, 1;
	st.local.u32 	[%rd4+2496], %r102755;
	mul.wide.s32 	%rd4924, %r102740, 4;
	add.s64 	%rd4925, %rd4, %rd4924;
	ld.local.u32 	%r64528, [%rd4925];
	shr.u32 	%r64529, %r64528, 11;
	xor.b32  	%r64530, %r64529, %r64528;
	shl.b32 	%r64531, %r64530, 7;
	and.b32  	%r64532, %r64531, -1658038656;
	xor.b32  	%r4883, %r64532, %r64530;
	setp.lt.s32 	%p7027, %r102740, 623;
	@%p7027 bra 	$L__BB3_2271;
	mov.b32 	%r102751, 0;
	mov.u64 	%rd6543, %rd4;
$L__BB3_2267:
	and.b32  	%r64534, %r102688, -2147483648;
	ld.local.u32 	%r64535, [%rd6543+4];
	and.b32  	%r64536, %r64535, 2147483646;
	or.b32  	%r64537, %r64536, %r64534;
	ld.local.u32 	%r64538, [%rd6543+1588];
	shr.u32 	%r64539, %r64537, 1;
	and.b32  	%r64540, %r64535, 1;
	setp.eq.b32 	%p7028, %r64540, 1;
	selp.b32 	%r64541, -1727483681, 0, %p7028;
	xor.b32  	%r64542, %r64541, %r64538;
	xor.b32  	%r64543, %r64542, %r64539;
	st.local.u32 	[%rd6543], %r64543;
	and.b32  	%r64544, %r64535, -2147483648;
	ld.local.u32 	%r64545, [%rd6543+8];
	and.b32  	%r64546, %r64545, 2147483646;
	or.b32  	%r64547, %r64546, %r64544;
	ld.local.u32 	%r64548, [%rd6543+1592];
	shr.u32 	%r64549, %r64547, 1;
	and.b32  	%r64550, %r64545, 1;
	setp.eq.b32 	%p7029, %r64550, 1;
	selp.b32 	%r64551, -1727483681, 0, %p7029;
	xor.b32  	%r64552, %r64551, %r64548;
	xor.b32  	%r64553, %r64552, %r64549;
	st.local.u32 	[%rd6543+4], %r64553;
	and.b32  	%r64554, %r64545, -2147483648;
	ld.local.u32 	%r4886, [%rd6543+12];
	and.b32  	%r64555, %r4886, 2147483646;
	or.b32  	%r64556, %r64555, %r64554;
	ld.local.u32 	%r64557, [%rd6543+1596];
	shr.u32 	%r64558, %r64556, 1;
	and.b32  	%r64559, %r4886, 1;
	setp.eq.b32 	%p7030, %r64559, 1;
	selp.b32 	%r64560, -1727483681, 0, %p7030;
	xor.b32  	%r64561, %r64560, %r64557;
	xor.b32  	%r64562, %r64561, %r64558;
	st.local.u32 	[%rd6543+8], %r64562;
	setp.ne.s32 	%p7031, %r102751, 224;
	@%p7031 bra 	$L__BB3_2302;
	ld.local.u32 	%r102753, [%rd4+908];
	add.s64 	%rd6544, %rd4, 924;
	mov.b32 	%r102752, 0;
$L__BB3_2269:
	and.b32  	%r64573, %r102753, -2147483648;
	ld.local.u32 	%r64574, [%rd6544+-12];
	and.b32  	%r64575, %r64574, 2147483646;
	or.b32  	%r64576, %r64575, %r64573;
	ld.local.u32 	%r64577, [%rd6544+-924];
	shr.u32 	%r64578, %r64576, 1;
	and.b32  	%r64579, %r64574, 1;
	setp.eq.b32 	%p7033, %r64579, 1;
	selp.b32 	%r64580, -1727483681, 0, %p7033;
	xor.b32  	%r64581, %r64580, %r64577;
	xor.b32  	%r64582, %r64581, %r64578;
	st.local.u32 	[%rd6544+-16], %r64582;
	and.b32  	%r64583, %r64574, -2147483648;
	ld.local.u32 	%r64584, [%rd6544+-8];
	and.b32  	%r64585, %r64584, 2147483646;
	or.b32  	%r64586, %r64585, %r64583;
	ld.local.u32 	%r64587, [%rd6544+-920];
	shr.u32 	%r64588, %r64586, 1;
	and.b32  	%r64589, %r64584, 1;
	setp.eq.b32 	%p7034, %r64589, 1;
	selp.b32 	%r64590, -1727483681, 0, %p7034;
	xor.b32  	%r64591, %r64590, %r64587;
	xor.b32  	%r64592, %r64591, %r64588;
	st.local.u32 	[%rd6544+-12], %r64592;
	and.b32  	%r64593, %r64584, -2147483648;
	ld.local.u32 	%r64594, [%rd6544+-4];
	and.b32  	%r64595, %r64594, 2147483646;
	or.b32  	%r64596, %r64595, %r64593;
	ld.local.u32 	%r64597, [%rd6544+-916];
	shr.u32 	%r64598, %r64596, 1;
	and.b32  	%r64599, %r64594, 1;
	setp.eq.b32 	%p7035, %r64599, 1;
	selp.b32 	%r64600, -1727483681, 0, %p7035;
	xor.b32  	%r64601, %r64600, %r64597;
	xor.b32  	%r64602, %r64601, %r64598;
	st.local.u32 	[%rd6544+-8], %r64602;
	and.b32  	%r64603, %r64594, -2147483648;
	ld.local.u32 	%r102753, [%rd6544];
	and.b32  	%r64604, %r102753, 2147483646;
	or.b32  	%r64605, %r64604, %r64603;
	ld.local.u32 	%r64606, [%rd6544+-912];
	shr.u32 	%r64607, %r64605, 1;
	and.b32  	%r64608, %r102753, 1;
	setp.eq.b32 	%p7036, %r64608, 1;
	selp.b32 	%r64609, -1727483681, 0, %p7036;
	xor.b32  	%r64610, %r64609, %r64606;
	xor.b32  	%r64611, %r64610, %r64607;
	st.local.u32 	[%rd6544+-4], %r64611;
	add.s32 	%r102752, %r102752, 4;
	add.s64 	%rd6544, %rd6544, 16;
	setp.ne.s32 	%p7037, %r102752, 396;
	@%p7037 bra 	$L__BB3_2269;
	ld.local.u32 	%r64613, [%rd831];
	and.b32  	%r64614, %r64613, -2147483648;
	ld.local.u32 	%r102688, [%rd833];
	and.b32  	%r64615, %r102688, 2147483646;
	or.b32  	%r64616, %r64615, %r64614;
	ld.local.u32 	%r64617, [%rd832];
	shr.u32 	%r64618, %r64616, 1;
	and.b32  	%r64619, %r102688, 1;
	setp.eq.b32 	%p7038, %r64619, 1;
	selp.b32 	%r64620, -1727483681, 0, %p7038;
	xor.b32  	%r64621, %r64620, %r64617;
	xor.b32  	%r64622, %r64621, %r64618;
	st.local.u32 	[%rd831], %r64622;
	mov.b32 	%r102755, 0;
$L__BB3_2271:
	add.s32 	%r102761, %r102755, 1;
	st.local.u32 	[%rd4+2496], %r102761;
	mul.wide.s32 	%rd4926, %r102755, 4;
	add.s64 	%rd4927, %rd4, %rd4926;
	ld.local.u32 	%r64623, [%rd4927];
	shr.u32 	%r64624, %r64623, 11;
	xor.b32  	%r64625, %r64624, %r64623;
	shl.b32 	%r64626, %r64625, 7;
	and.b32  	%r64627, %r64626, -1658038656;
	xor.b32  	%r4896, %r64627, %r64625;
	setp.lt.s32 	%p7039, %r102755, 623;
	@%p7039 bra 	$L__BB3_2277;
	mov.b32 	%r102757, 0;
	mov.u64 	%rd6545, %rd4;
$L__BB3_2273:
	and.b32  	%r64629, %r102688, -2147483648;
	ld.local.u32 	%r64630, [%rd6545+4];
	and.b32  	%r64631, %r64630, 2147483646;
	or.b32  	%r64632, %r64631, %r64629;
	ld.local.u32 	%r64633, [%rd6545+1588];
	shr.u32 	%r64634, %r64632, 1;
	and.b32  	%r64635, %r64630, 1;
	setp.eq.b32 	%p7040, %r64635, 1;
	selp.b32 	%r64636, -1727483681, 0, %p7040;
	xor.b32  	%r64637, %r64636, %r64633;
	xor.b32  	%r64638, %r64637, %r64634;
	st.local.u32 	[%rd6545], %r64638;
	and.b32  	%r64639, %r64630, -2147483648;
	ld.local.u32 	%r64640, [%rd6545+8];
	and.b32  	%r64641, %r64640, 2147483646;
	or.b32  	%r64642, %r64641, %r64639;
	ld.local.u32 	%r64643, [%rd6545+1592];
	shr.u32 	%r64644, %r64642, 1;
	and.b32  	%r64645, %r64640, 1;
	setp.eq.b32 	%p7041, %r64645, 1;
	selp.b32 	%r64646, -1727483681, 0, %p7041;
	xor.b32  	%r64647, %r64646, %r64643;
	xor.b32  	%r64648, %r64647, %r64644;
	st.local.u32 	[%rd6545+4], %r64648;
	and.b32  	%r64649, %r64640, -2147483648;
	ld.local.u32 	%r4899, [%rd6545+12];
	and.b32  	%r64650, %r4899, 2147483646;
	or.b32  	%r64651, %r64650, %r64649;
	ld.local.u32 	%r64652, [%rd6545+1596];
	shr.u32 	%r64653, %r64651, 1;
	and.b32  	%r64654, %r4899, 1;
	setp.eq.b32 	%p7042, %r64654, 1;
	selp.b32 	%r64655, -1727483681, 0, %p7042;
	xor.b32  	%r64656, %r64655, %r64652;
	xor.b32  	%r64657, %r64656, %r64653;
	st.local.u32 	[%rd6545+8], %r64657;
	setp.ne.s32 	%p7043, %r102757, 224;
	@%p7043 bra 	$L__BB3_2301;
	ld.local.u32 	%r102759, [%rd4+908];
	add.s64 	%rd6546, %rd4, 924;
	mov.b32 	%r102758, 0;
$L__BB3_2275:
	and.b32  	%r64668, %r102759, -2147483648;
	ld.local.u32 	%r64669, [%rd6546+-12];
	and.b32  	%r64670, %r64669, 2147483646;
	or.b32  	%r64671, %r64670, %r64668;
	ld.local.u32 	%r64672, [%rd6546+-924];
	shr.u32 	%r64673, %r64671, 1;
	and.b32  	%r64674, %r64669, 1;
	setp.eq.b32 	%p7045, %r64674, 1;
	selp.b32 	%r64675, -1727483681, 0, %p7045;
	xor.b32  	%r64676, %r64675, %r64672;
	xor.b32  	%r64677, %r64676, %r64673;
	st.local.u32 	[%rd6546+-16], %r64677;
	and.b32  	%r64678, %r64669, -2147483648;
	ld.local.u32 	%r64679, [%rd6546+-8];
	and.b32  	%r64680, %r64679, 2147483646;
	or.b32  	%r64681, %r64680, %r64678;
	ld.local.u32 	%r64682, [%rd6546+-920];
	shr.u32 	%r64683, %r64681, 1;
	and.b32  	%r64684, %r64679, 1;
	setp.eq.b32 	%p7046, %r64684, 1;
	selp.b32 	%r64685, -1727483681, 0, %p7046;
	xor.b32  	%r64686, %r64685, %r64682;
	xor.b32  	%r64687, %r64686, %r64683;
	st.local.u32 	[%rd6546+-12], %r64687;
	and.b32  	%r64688, %r64679, -2147483648;
	ld.local.u32 	%r64689, [%rd6546+-4];
	and.b32  	%r64690, %r64689, 2147483646;
	or.b32  	%r64691, %r64690, %r64688;
	ld.local.u32 	%r64692, [%rd6546+-916];
	shr.u32 	%r64693, %r64691, 1;
	and.b32  	%r64694, %r64689, 1;
	setp.eq.b32 	%p7047, %r64694, 1;
	selp.b32 	%r64695, -1727483681, 0, %p7047;
	xor.b32  	%r64696, %r64695, %r64692;
	xor.b32  	%r64697, %r64696, %r64693;
	st.local.u32 	[%rd6546+-8], %r64697;
	and.b32  	%r64698, %r64689, -2147483648;
	ld.local.u32 	%r102759, [%rd6546];
	and.b32  	%r64699, %r102759, 2147483646;
	or.b32  	%r64700, %r64699, %r64698;
	ld.local.u32 	%r64701, [%rd6546+-912];
	shr.u32 	%r64702, %r64700, 1;
	and.b32  	%r64703, %r102759, 1;
	setp.eq.b32 	%p7048, %r64703, 1;
	selp.b32 	%r64704, -1727483681, 0, %p7048;
	xor.b32  	%r64705, %r64704, %r64701;
	xor.b32  	%r64706, %r64705, %r64702;
	st.local.u32 	[%rd6546+-4], %r64706;
	add.s32 	%r102758, %r102758, 4;
	add.s64 	%rd6546, %rd6546, 16;
	setp.ne.s32 	%p7049, %r102758, 396;
	@%p7049 bra 	$L__BB3_2275;
	ld.local.u32 	%r64708, [%rd831];
	and.b32  	%r64709, %r64708, -2147483648;
	ld.local.u32 	%r102688, [%rd833];
	and.b32  	%r64710, %r102688, 2147483646;
	or.b32  	%r64711, %r64710, %r64709;
	ld.local.u32 	%r64712, [%rd832];
	shr.u32 	%r64713, %r64711, 1;
	and.b32  	%r64714, %r102688, 1;
	setp.eq.b32 	%p7050, %r64714, 1;
	selp.b32 	%r64715, -1727483681, 0, %p7050;
	xor.b32  	%r64716, %r64715, %r64712;
	xor.b32  	%r64717, %r64716, %r64713;
	st.local.u32 	[%rd831], %r64717;
	mov.b32 	%r102761, 0;
$L__BB3_2277:
	add.s32 	%r102767, %r102761, 1;
	st.local.u32 	[%rd4+2496], %r102767;
	mul.wide.s32 	%rd4928, %r102761, 4;
	add.s64 	%rd4929, %rd4, %rd4928;
	ld.local.u32 	%r64718, [%rd4929];
	shr.u32 	%r64719, %r64718, 11;
	xor.b32  	%r64720, %r64719, %r64718;
	shl.b32 	%r64721, %r64720, 7;
	and.b32  	%r64722, %r64721, -1658038656;
	xor.b32  	%r4909, %r64722, %r64720;
	setp.lt.s32 	%p7051, %r102761, 623;
	@%p7051 bra 	$L__BB3_2283;
	mov.b32 	%r102763, 0;
	mov.u64 	%rd6547, %rd4;
$L__BB3_2279:
	and.b32  	%r64724, %r102688, -2147483648;
	ld.local.u32 	%r64725, [%rd6547+4];
	and.b32  	%r64726, %r64725, 2147483646;
	or.b32  	%r64727, %r64726, %r64724;
	ld.local.u32 	%r64728, [%rd6547+1588];
	shr.u32 	%r64729, %r64727, 1;
	and.b32  	%r64730, %r64725, 1;
	setp.eq.b32 	%p7052, %r64730, 1;
	selp.b32 	%r64731, -1727483681, 0, %p7052;
	xor.b32  	%r64732, %r64731, %r64728;
	xor.b32  	%r64733, %r64732, %r64729;
	st.local.u32 	[%rd6547], %r64733;
	and.b32  	%r64734, %r64725, -2147483648;
	ld.local.u32 	%r64735, [%rd6547+8];
	and.b32  	%r64736, %r64735, 2147483646;
	or.b32  	%r64737, %r64736, %r64734;
	ld.local.u32 	%r64738, [%rd6547+1592];
	shr.u32 	%r64739, %r64737, 1;
	and.b32  	%r64740, %r64735, 1;
	setp.eq.b32 	%p7053, %r64740, 1;
	selp.b32 	%r64741, -1727483681, 0, %p7053;
	xor.b32  	%r64742, %r64741, %r64738;
	xor.b32  	%r64743, %r64742, %r64739;
	st.local.u32 	[%rd6547+4], %r64743;
	and.b32  	%r64744, %r64735, -2147483648;
	ld.local.u32 	%r4912, [%rd6547+12];
	and.b32  	%r64745, %r4912, 2147483646;
	or.b32  	%r64746, %r64745, %r64744;
	ld.local.u32 	%r64747, [%rd6547+1596];
	shr.u32 	%r64748, %r64746, 1;
	and.b32  	%r64749, %r4912, 1;
	setp.eq.b32 	%p7054, %r64749, 1;
	selp.b32 	%r64750, -1727483681, 0, %p7054;
	xor.b32  	%r64751, %r64750, %r64747;
	xor.b32  	%r64752, %r64751, %r64748;
	st.local.u32 	[%rd6547+8], %r64752;
	setp.ne.s32 	%p7055, %r102763, 224;
	@%p7055 bra 	$L__BB3_2300;
	ld.local.u32 	%r102765, [%rd4+908];
	add.s64 	%rd6548, %rd4, 924;
	mov.b32 	%r102764, 0;
$L__BB3_2281:
	and.b32  	%r64763, %r102765, -2147483648;
	ld.local.u32 	%r64764, [%rd6548+-12];
	and.b32  	%r64765, %r64764, 2147483646;
	or.b32  	%r64766, %r64765, %r64763;
	ld.local.u32 	%r64767, [%rd6548+-924];
	shr.u32 	%r64768, %r64766, 1;
	and.b32  	%r64769, %r64764, 1;
	setp.eq.b32 	%p7057, %r64769, 1;
	selp.b32 	%r64770, -1727483681, 0, %p7057;
	xor.b32  	%r64771, %r64770, %r64767;
	xor.b32  	%r64772, %r64771, %r64768;
	st.local.u32 	[%rd6548+-16], %r64772;
	and.b32  	%r64773, %r64764, -2147483648;
	ld.local.u32 	%r64774, [%rd6548+-8];
	and.b32  	%r64775, %r64774, 2147483646;
	or.b32  	%r64776, %r64775, %r64773;
	ld.local.u32 	%r64777, [%rd6548+-920];
	shr.u32 	%r64778, %r64776, 1;
	and.b32  	%r64779, %r64774, 1;
	setp.eq.b32 	%p7058, %r64779, 1;
	selp.b32 	%r64780, -1727483681, 0, %p7058;
	xor.b32  	%r64781, %r64780, %r64777;
	xor.b32  	%r64782, %r64781, %r64778;
	st.local.u32 	[%rd6548+-12], %r64782;
	and.b32  	%r64783, %r64774, -2147483648;
	ld.local.u32 	%r64784, [%rd6548+-4];
	and.b32  	%r64785, %r64784, 2147483646;
	or.b32  	%r64786, %r64785, %r64783;
	ld.local.u32 	%r64787, [%rd6548+-916];
	shr.u32 	%r64788, %r64786, 1;
	and.b32  	%r64789, %r64784, 1;
	setp.eq.b32 	%p7059, %r64789, 1;
	selp.b32 	%r64790, -1727483681, 0, %p7059;
	xor.b32  	%r64791, %r64790, %r64787;
	xor.b32  	%r64792, %r64791, %r64788;
	st.local.u32 	[%rd6548+-8], %r64792;
	and.b32  	%r64793, %r64784, -2147483648;
	ld.local.u32 	%r102765, [%rd6548];
	and.b32  	%r64794, %r102765, 2147483646;
	or.b32  	%r64795, %r64794, %r64793;
	ld.local.u32 	%r64796, [%rd6548+-912];
	shr.u32 	%r64797, %r64795, 1;
	and.b32  	%r64798, %r102765, 1;
	setp.eq.b32 	%p7060, %r64798, 1;
	selp.b32 	%r64799, -1727483681, 0, %p7060;
	xor.b32  	%r64800, %r64799, %r64796;
	xor.b32  	%r64801, %r64800, %r64797;
	st.local.u32 	[%rd6548+-4], %r64801;
	add.s32 	%r102764, %r102764, 4;
	add.s64 	%rd6548, %rd6548, 16;
	setp.ne.s32 	%p7061, %r102764, 396;
	@%p7061 bra 	$L__BB3_2281;
	ld.local.u32 	%r64803, [%rd831];
	and.b32  	%r64804, %r64803, -2147483648;
	ld.local.u32 	%r102688, [%rd833];
	and.b32  	%r64805, %r102688, 2147483646;
	or.b32  	%r64806, %r64805, %r64804;
	ld.local.u32 	%r64807, [%rd832];
	shr.u32 	%r64808, %r64806, 1;
	and.b32  	%r64809, %r102688, 1;
	setp.eq.b32 	%p7062, %r64809, 1;
	selp.b32 	%r64810, -1727483681, 0, %p7062;
	xor.b32  	%r64811, %r64810, %r64807;
	xor.b32  	%r64812, %r64811, %r64808;
	st.local.u32 	[%rd831], %r64812;
	mov.b32 	%r102767, 0;
$L__BB3_2283:
	add.s32 	%r102773, %r102767, 1;
	st.local.u32 	[%rd4+2496], %r102773;
	mul.wide.s32 	%rd4930, %r102767, 4;
	add.s64 	%rd4931, %rd4, %rd4930;
	ld.local.u32 	%r64813, [%rd4931];
	shr.u32 	%r64814, %r64813, 11;
	xor.b32  	%r64815, %r64814, %r64813;
	shl.b32 	%r64816, %r64815, 7;
	and.b32  	%r64817, %r64816, -1658038656;
	xor.b32  	%r4922, %r64817, %r64815;
	setp.lt.s32 	%p7063, %r102767, 623;
	@%p7063 bra 	$L__BB3_2289;
	mov.b32 	%r102769, 0;
	mov.u64 	%rd6549, %rd4;
$L__BB3_2285:
	and.b32  	%r64819, %r102688, -2147483648;
	ld.local.u32 	%r64820, [%rd6549+4];
	and.b32  	%r64821, %r64820, 2147483646;
	or.b32  	%r64822, %r64821, %r64819;
	ld.local.u32 	%r64823, [%rd6549+1588];
	shr.u32 	%r64824, %r64822, 1;
	and.b32  	%r64825, %r64820, 1;
	setp.eq.b32 	%p7064, %r64825, 1;
	selp.b32 	%r64826, -1727483681, 0, %p7064;
	xor.b32  	%r64827, %r64826, %r64823;
	xor.b32  	%r64828, %r64827, %r64824;
	st.local.u32 	[%rd6549], %r64828;
	and.b32  	%r64829, %r64820, -2147483648;
	ld.local.u32 	%r64830, [%rd6549+8];
	and.b32  	%r64831, %r64830, 2147483646;
	or.b32  	%r64832, %r64831, %r64829;
	ld.local.u32 	%r64833, [%rd6549+1592];
	shr.u32 	%r64834, %r64832, 1;
	and.b32  	%r64835, %r64830, 1;
	setp.eq.b32 	%p7065, %r64835, 1;
	selp.b32 	%r64836, -1727483681, 0, %p7065;
	xor.b32  	%r64837, %r64836, %r64833;
	xor.b32  	%r64838, %r64837, %r64834;
	st.local.u32 	[%rd6549+4], %r64838;
	and.b32  	%r64839, %r64830, -2147483648;
	ld.local.u32 	%r4925, [%rd6549+12];
	and.b32  	%r64840, %r4925, 2147483646;
	or.b32  	%r64841, %r64840, %r64839;
	ld.local.u32 	%r64842, [%rd6549+1596];
	shr.u32 	%r64843, %r64841, 1;
	and.b32  	%r64844, %r4925, 1;
	setp.eq.b32 	%p7066, %r64844, 1;
	selp.b32 	%r64845, -1727483681, 0, %p7066;
	xor.b32  	%r64846, %r64845, %r64842;
	xor.b32  	%r64847, %r64846, %r64843;
	st.local.u32 	[%rd6549+8], %r64847;
	setp.ne.s32 	%p7067, %r102769, 224;
	@%p7067 bra 	$L__BB3_2299;
	ld.local.u32 	%r102770, [%rd828];
	mov.b32 	%r102771, 227;
$L__BB3_2287:
	mul.wide.u32 	%rd4932, %r102771, 4;
	add.s64 	%rd4933, %rd4, %rd4932;
	and.b32  	%r64858, %r102770, -2147483648;
	ld.local.u32 	%r64859, [%rd4933+4];
	and.b32  	%r64860, %r64859, 2147483646;
	or.b32  	%r64861, %r64860, %r64858;
	ld.local.u32 	%r64862, [%rd4933+-908];
	shr.u32 	%r64863, %r64861, 1;
	and.b32  	%r64864, %r64859, 1;
	setp.eq.b32 	%p7069, %r64864, 1;
	selp.b32 	%r64865, -1727483681, 0, %p7069;
	xor.b32  	%r64866, %r64865, %r64862;
	xor.b32  	%r64867, %r64866, %r64863;
	st.local.u32 	[%rd4933], %r64867;
	and.b32  	%r64868, %r64859, -2147483648;
	ld.local.u32 	%r64869, [%rd4933+8];
	and.b32  	%r64870, %r64869, 2147483646;
	or.b32  	%r64871, %r64870, %r64868;
	ld.local.u32 	%r64872, [%rd4933+-904];
	shr.u32 	%r64873, %r64871, 1;
	and.b32  	%r64874, %r64869, 1;
	setp.eq.b32 	%p7070, %r64874, 1;
	selp.b32 	%r64875, -1727483681, 0, %p7070;
	xor.b32  	%r64876, %r64875, %r64872;
	xor.b32  	%r64877, %r64876, %r64873;
	st.local.u32 	[%rd4933+4], %r64877;
	and.b32  	%r64878, %r64869, -2147483648;
	ld.local.u32 	%r64879, [%rd4933+12];
	and.b32  	%r64880, %r64879, 2147483646;
	or.b32  	%r64881, %r64880, %r64878;
	ld.local.u32 	%r64882, [%rd4933+-900];
	shr.u32 	%r64883, %r64881, 1;
	and.b32  	%r64884, %r64879, 1;
	setp.eq.b32 	%p7071, %r64884, 1;
	selp.b32 	%r64885, -1727483681, 0, %p7071;
	xor.b32  	%r64886, %r64885, %r64882;
	xor.b32  	%r64887, %r64886, %r64883;
	st.local.u32 	[%rd4933+8], %r64887;
	and.b32  	%r64888, %r64879, -2147483648;
	add.s32 	%r102771, %r102771, 4;
	ld.local.u32 	%r102770, [%rd4933+16];
	and.b32  	%r64889, %r102770, 2147483646;
	or.b32  	%r64890, %r64889, %r64888;
	ld.local.u32 	%r64891, [%rd4933+-896];
	shr.u32 	%r64892, %r64890, 1;
	and.b32  	%r64893, %r102770, 1;
	setp.eq.b32 	%p7072, %r64893, 1;
	selp.b32 	%r64894, -1727483681, 0, %p7072;
	xor.b32  	%r64895, %r64894, %r64891;
	xor.b32  	%r64896, %r64895, %r64892;
	st.local.u32 	[%rd4933+12], %r64896;
	setp.ne.s32 	%p7073, %r102771, 623;
	@%p7073 bra 	$L__BB3_2287;
	ld.local.u32 	%r64898, [%rd4+2492];
	and.b32  	%r64899, %r64898, -2147483648;
	ld.local.u32 	%r102688, [%rd4];
	and.b32  	%r64900, %r102688, 2147483646;
	or.b32  	%r64901, %r64900, %r64899;
	ld.local.u32 	%r64902, [%rd4+1584];
	shr.u32 	%r64903, %r64901, 1;
	and.b32  	%r64904, %r102688, 1;
	setp.eq.b32 	%p7074, %r64904, 1;
	selp.b32 	%r64905, -1727483681, 0, %p7074;
	xor.b32  	%r64906, %r64905, %r64902;
	xor.b32  	%r64907, %r64906, %r64903;
	st.local.u32 	[%rd4+2492], %r64907;
	mov.b32 	%r102773, 0;
$L__BB3_2289:
	setp.gt.u32 	%p7076, %r15025, %r15026;
	add.s32 	%r102782, %r102773, 1;
	st.local.u32 	[%rd4+2496], %r102782;
	mul.wide.s32 	%rd4934, %r102773, 4;
	add.s64 	%rd4935, %rd4, %rd4934;
	ld.local.u32 	%r64908, [%rd4935];
	shr.u32 	%r64909, %r64908, 11;
	xor.b32  	%r64910, %r64909, %r64908;
	shl.b32 	%r64911, %r64910, 7;
	and.b32  	%r64912, %r64911, -1658038656;
	xor.b32  	%r64913, %r64912, %r64910;
	shl.b32 	%r64914, %r64913, 15;
	and.b32  	%r64915, %r64914, -402653184;
	xor.b32  	%r64916, %r64915, %r64913;
	shr.u32 	%r64917, %r64916, 27;
	shl.b32 	%r64918, %r4883, 15;
	and.b32  	%r64919, %r64918, -402653184;
	xor.b32  	%r64920, %r64919, %r4883;
	shr.u32 	%r64921, %r64920, 7;
	and.b32  	%r64922, %r64921, 32505856;
	shl.b32 	%r64923, %r4896, 15;
	and.b32  	%r64924, %r64923, -402653184;
	xor.b32  	%r64925, %r64924, %r4896;
	shr.u32 	%r64926, %r64925, 12;
	and.b32  	%r64927, %r64926, 1015808;
	or.b32  	%r64928, %r64927, %r64922;
	shl.b32 	%r64929, %r4909, 15;
	and.b32  	%r64930, %r64929, -402653184;
	xor.b32  	%r64931, %r64930, %r4909;
	shr.u32 	%r64932, %r64931, 17;
	and.b32  	%r64933, %r64932, 31744;
	or.b32  	%r64934, %r64928, %r64933;
	shl.b32 	%r64935, %r4922, 15;
	and.b32  	%r64936, %r64935, -402653184;
	xor.b32  	%r64937, %r64936, %r4922;
	shr.u32 	%r64938, %r64937, 22;
	and.b32  	%r64939, %r64938, 992;
	or.b32  	%r64940, %r64934, %r64939;
	or.b32  	%r102777, %r64940, %r64917;
	mov.pred 	%p11911, 0;
	@%p7076 bra 	$L__BB3_2298;
	mov.pred 	%p11911, 0;
	mov.u32 	%r102776, %r15025;
$L__BB3_2291:
	shl.b32 	%r4941, %r102777, 5;
	setp.lt.s32 	%p7078, %r102782, 624;
	@%p7078 bra 	$L__BB3_2297;
	mov.b32 	%r102779, 0;
$L__BB3_2293:
	mul.wide.u32 	%rd4936, %r102779, 4;
	add.s64 	%rd1073, %rd4, %rd4936;
	and.b32  	%r64942, %r102688, -2147483648;
	ld.local.u32 	%r64943, [%rd1073+4];
	and.b32  	%r64944, %r64943, 2147483646;
	or.b32  	%r64945, %r64944, %r64942;
	ld.local.u32 	%r64946, [%rd1073+1588];
	shr.u32 	%r64947, %r64945, 1;
	and.b32  	%r64948, %r64943, 1;
	setp.eq.b32 	%p7079, %r64948, 1;
	selp.b32 	%r64949, -1727483681, 0, %p7079;
	xor.b32  	%r64950, %r64949, %r64946;
	xor.b32  	%r64951, %r64950, %r64947;
	st.local.u32 	[%rd1073], %r64951;
	and.b32  	%r64952, %r64943, -2147483648;
	ld.local.u32 	%r64953, [%rd1073+8];
	and.b32  	%r64954, %r64953, 2147483646;
	or.b32  	%r64955, %r64954, %r64952;
	ld.local.u32 	%r64956, [%rd1073+1592];
	shr.u32 	%r64957, %r64955, 1;
	and.b32  	%r64958, %r64953, 1;
	setp.eq.b32 	%p7080, %r64958, 1;
	selp.b32 	%r64959, -1727483681, 0, %p7080;
	xor.b32  	%r64960, %r64959, %r64956;
	xor.b32  	%r64961, %r64960, %r64957;
	st.local.u32 	[%rd1073+4], %r64961;
	and.b32  	%r64962, %r64953, -2147483648;
	ld.local.u32 	%r4944, [%rd1073+12];
	and.b32  	%r64963, %r4944, 2147483646;
	or.b32  	%r64964, %r64963, %r64962;
	ld.local.u32 	%r64965, [%rd1073+1596];
	shr.u32 	%r64966, %r64964, 1;
	and.b32  	%r64967, %r4944, 1;
	setp.eq.b32 	%p7081, %r64967, 1;
	selp.b32 	%r64968, -1727483681, 0, %p7081;
	xor.b32  	%r64969, %r64968, %r64965;
	xor.b32  	%r64970, %r64969, %r64966;
	st.local.u32 	[%rd1073+8], %r64970;
	setp.ne.s32 	%p7082, %r102779, 224;
	@%p7082 bra 	$L__BB3_7221;
	ld.local.u32 	%r102780, [%rd828];
	mov.b32 	%r102781, 227;
$L__BB3_2295:
	mul.wide.u32 	%rd4937, %r102781, 4;
	add.s64 	%rd4938, %rd4, %rd4937;
	and.b32  	%r64981, %r102780, -2147483648;
	ld.local.u32 	%r64982, [%rd4938+4];
	and.b32  	%r64983, %r64982, 2147483646;
	or.b32  	%r64984, %r64983, %r64981;
	ld.local.u32 	%r64985, [%rd4938+-908];
	shr.u32 	%r64986, %r64984, 1;
	and.b32  	%r64987, %r64982, 1;
	setp.eq.b32 	%p7084, %r64987, 1;
	selp.b32 	%r64988, -1727483681, 0, %p7084;
	xor.b32  	%r64989, %r64988, %r64985;
	xor.b32  	%r64990, %r64989, %r64986;
	st.local.u32 	[%rd4938], %r64990;
	and.b32  	%r64991, %r64982, -2147483648;
	ld.local.u32 	%r64992, [%rd4938+8];
	and.b32  	%r64993, %r64992, 2147483646;
	or.b32  	%r64994, %r64993, %r64991;
	ld.local.u32 	%r64995, [%rd4938+-904];
	shr.u32 	%r64996, %r64994, 1;
	and.b32  	%r64997, %r64992, 1;
	setp.eq.b32 	%p7085, %r64997, 1;
	selp.b32 	%r64998, -1727483681, 0, %p7085;
	xor.b32  	%r64999, %r64998, %r64995;
	xor.b32  	%r65000, %r64999, %r64996;
	st.local.u32 	[%rd4938+4], %r65000;
	and.b32  	%r65001, %r64992, -2147483648;
	ld.local.u32 	%r65002, [%rd4938+12];
	and.b32  	%r65003, %r65002, 2147483646;
	or.b32  	%r65004, %r65003, %r65001;
	ld.local.u32 	%r65005, [%rd4938+-900];
	shr.u32 	%r65006, %r65004, 1;
	and.b32  	%r65007, %r65002, 1;
	setp.eq.b32 	%p7086, %r65007, 1;
	selp.b32 	%r65008, -1727483681, 0, %p7086;
	xor.b32  	%r65009, %r65008, %r65005;
	xor.b32  	%r65010, %r65009, %r65006;
	st.local.u32 	[%rd4938+8], %r65010;
	and.b32  	%r65011, %r65002, -2147483648;
	add.s32 	%r102781, %r102781, 4;
	ld.local.u32 	%r102780, [%rd4938+16];
	and.b32  	%r65012, %r102780, 2147483646;
	or.b32  	%r65013, %r65012, %r65011;
	ld.local.u32 	%r65014, [%rd4938+-896];
	shr.u32 	%r65015, %r65013, 1;
	and.b32  	%r65016, %r102780, 1;
	setp.eq.b32 	%p7087, %r65016, 1;
	selp.b32 	%r65017, -1727483681, 0, %p7087;
	xor.b32  	%r65018, %r65017, %r65014;
	xor.b32  	%r65019, %r65018, %r65015;
	st.local.u32 	[%rd4938+12], %r65019;
	setp.ne.s32 	%p7088, %r102781, 623;
	@%p7088 bra 	$L__BB3_2295;
	ld.local.u32 	%r65021, [%rd4+2492];
	and.b32  	%r65022, %r65021, -2147483648;
	ld.local.u32 	%r102688, [%rd4];
	and.b32  	%r65023, %r102688, 2147483646;
	or.b32  	%r65024, %r65023, %r65022;
	ld.local.u32 	%r65025, [%rd4+1584];
	shr.u32 	%r65026, %r65024, 1;
	and.b32  	%r65027, %r102688, 1;
	setp.eq.b32 	%p7089, %r65027, 1;
	selp.b32 	%r65028, -1727483681, 0, %p7089;
	xor.b32  	%r65029, %r65028, %r65025;
	xor.b32  	%r65030, %r65029, %r65026;
	st.local.u32 	[%rd4+2492], %r65030;
	mov.b32 	%r102782, 0;
$L__BB3_2297:
	add.s32 	%r4953, %r102782, 1;
	st.local.u32 	[%rd4+2496], %r4953;
	mul.wide.s32 	%rd4939, %r102782, 4;
	add.s64 	%rd4940, %rd4, %rd4939;
	ld.local.u32 	%r65031, [%rd4940];
	shr.u32 	%r65032, %r65031, 11;
	xor.b32  	%r65033, %r65032, %r65031;
	shl.b32 	%r65034, %r65033, 7;
	and.b32  	%r65035, %r65034, -1658038656;
	xor.b32  	%r65036, %r65035, %r65033;
	shl.b32 	%r65037, %r65036, 15;
	and.b32  	%r65038, %r65037, -402653184;
	xor.b32  	%r65039, %r65038, %r65036;
	shr.u32 	%r65040, %r65039, 27;
	and.b32  	%r65042, %r4941, 1073741792;
	or.b32  	%r102777, %r65040, %r65042;
	setp.eq.s32 	%p7090, %r102777, %r15022;
	or.pred  	%p11911, %p11911, %p7090;
	add.s32 	%r102776, %r102776, 1;
	setp.gt.u32 	%p7091, %r102776, %r15026;
	mov.u32 	%r102782, %r4953;
	@%p7091 bra 	$L__BB3_2298;
	bra.uni 	$L__BB3_2291;
$L__BB3_2298:
	and.pred  	%p140, %p11909, %p11911;
	mov.b32 	%r65044, 624;
	st.local.u32 	[%rd4+2496], %r65044;
	st.local.u32 	[%rd4], %r3752;
	mov.b32 	%r102785, 1;
	mov.u32 	%r102784, %r3752;
	bra.uni 	$L__BB3_2312;
$L__BB3_2299:
	and.b32  	%r64848, %r4925, -2147483648;
	add.s32 	%r102769, %r102769, 4;
	add.s64 	%rd1074, %rd6549, 16;
	ld.local.u32 	%r102688, [%rd6549+16];
	and.b32  	%r64849, %r102688, 2147483646;
	or.b32  	%r64850, %r64849, %r64848;
	ld.local.u32 	%r64851, [%rd6549+1600];
	shr.u32 	%r64852, %r64850, 1;
	and.b32  	%r64853, %r102688, 1;
	setp.eq.b32 	%p7068, %r64853, 1;
	selp.b32 	%r64854, -1727483681, 0, %p7068;
	xor.b32  	%r64855, %r64854, %r64851;
	xor.b32  	%r64856, %r64855, %r64852;
	st.local.u32 	[%rd6549+12], %r64856;
	mov.u64 	%rd6549, %rd1074;
	bra.uni 	$L__BB3_2285;
$L__BB3_2300:
	and.b32  	%r64753, %r4912, -2147483648;
	add.s32 	%r102763, %r102763, 4;
	add.s64 	%rd1075, %rd6547, 16;
	ld.local.u32 	%r102688, [%rd6547+16];
	and.b32  	%r64754, %r102688, 2147483646;
	or.b32  	%r64755, %r64754, %r64753;
	ld.local.u32 	%r64756, [%rd6547+1600];
	shr.u32 	%r64757, %r64755, 1;
	and.b32  	%r64758, %r102688, 1;
	setp.eq.b32 	%p7056, %r64758, 1;
	selp.b32 	%r64759, -1727483681, 0, %p7056;
	xor.b32  	%r64760, %r64759, %r64756;
	xor.b32  	%r64761, %r64760, %r64757;
	st.local.u32 	[%rd6547+12], %r64761;
	mov.u64 	%rd6547, %rd1075;
	bra.uni 	$L__BB3_2279;
$L__BB3_2301:
	and.b32  	%r64658, %r4899, -2147483648;
	add.s32 	%r102757, %r102757, 4;
	add.s64 	%rd1076, %rd6545, 16;
	ld.local.u32 	%r102688, [%rd6545+16];
	and.b32  	%r64659, %r102688, 2147483646;
	or.b32  	%r64660, %r64659, %r64658;
	ld.local.u32 	%r64661, [%rd6545+1600];
	shr.u32 	%r64662, %r64660, 1;
	and.b32  	%r64663, %r102688, 1;
	setp.eq.b32 	%p7044, %r64663, 1;
	selp.b32 	%r64664, -1727483681, 0, %p7044;
	xor.b32  	%r64665, %r64664, %r64661;
	xor.b32  	%r64666, %r64665, %r64662;
	st.local.u32 	[%rd6545+12], %r64666;
	mov.u64 	%rd6545, %rd1076;
	bra.uni 	$L__BB3_2273;
$L__BB3_2302:
	and.b32  	%r64563, %r4886, -2147483648;
	add.s32 	%r102751, %r102751, 4;
	add.s64 	%rd1077, %rd6543, 16;
	ld.local.u32 	%r102688, [%rd6543+16];
	and.b32  	%r64564, %r102688, 2147483646;
	or.b32  	%r64565, %r64564, %r64563;
	ld.local.u32 	%r64566, [%rd6543+1600];
	shr.u32 	%r64567, %r64565, 1;
	and.b32  	%r64568, %r102688, 1;
	setp.eq.b32 	%p7032, %r64568, 1;
	selp.b32 	%r64569, -1727483681, 0, %p7032;
	xor.b32  	%r64570, %r64569, %r64566;
	xor.b32  	%r64571, %r64570, %r64567;
	st.local.u32 	[%rd6543+12], %r64571;
	mov.u64 	%rd6543, %rd1077;
	bra.uni 	$L__BB3_2267;
$L__BB3_2303:
	and.b32  	%r64468, %r4873, -2147483648;
	add.s32 	%r102745, %r102745, 4;
	add.s64 	%rd1078, %rd6541, 16;
	ld.local.u32 	%r102688, [%rd6541+16];
	and.b32  	%r64469, %r102688, 2147483646;
	or.b32  	%r64470, %r64469, %r64468;
	ld.local.u32 	%r64471, [%rd6541+1600];
	shr.u32 	%r64472, %r64470, 1;
	and.b32  	%r64473, %r102688, 1;
	setp.eq.b32 	%p7020, %r64473, 1;
	selp.b32 	%r64474, -1727483681, 0, %p7020;
	xor.b32  	%r64475, %r64474, %r64471;
	xor.b32  	%r64476, %r64475, %r64472;
	st.local.u32 	[%rd6541+12], %r64476;
	mov.u64 	%rd6541, %rd1078;
	bra.uni 	$L__BB3_2261;
$L__BB3_2304:
	and.b32  	%r64378, %r4858, -2147483648;
	add.s32 	%r102737, %r102737, 4;
	add.s64 	%rd1079, %rd6540, 16;
	ld.local.u32 	%r102688, [%rd6540+16];
	and.b32  	%r64379, %r102688, 2147483646;
	or.b32  	%r64380, %r64379, %r64378;
	ld.local.u32 	%r64381, [%rd6540+1600];
	shr.u32 	%r64382, %r64380, 1;
	and.b32  	%r64383, %r102688, 1;
	setp.eq.b32 	%p7007, %r64383, 1;
	selp.b32 	%r64384, -1727483681, 0, %p7007;
	xor.b32  	%r64385, %r64384, %r64381;
	xor.b32  	%r64386, %r64385, %r64382;
	st.local.u32 	[%rd6540+12], %r64386;
	mov.u64 	%rd6540, %rd1079;
	bra.uni 	$L__BB3_2254;
$L__BB3_2305:
	and.b32  	%r64152, %r4817, -2147483648;
	add.s32 	%r102716, %r102716, 4;
	add.s64 	%rd1080, %rd6539, 16;
	ld.local.u32 	%r102688, [%rd6539+16];
	and.b32  	%r64153, %r102688, 2147483646;
	or.b32  	%r64154, %r64153, %r64152;
	ld.local.u32 	%r64155, [%rd6539+1600];
	shr.u32 	%r64156, %r64154, 1;
	and.b32  	%r64157, %r102688, 1;
	setp.eq.b32 	%p6977, %r64157, 1;
	selp.b32 	%r64158, -1727483681, 0, %p6977;
	xor.b32  	%r64159, %r64158, %r64155;
	xor.b32  	%r64160, %r64159, %r64156;
	st.local.u32 	[%rd6539+12], %r64160;
	mov.u64 	%rd6539, %rd1080;
	bra.uni 	$L__BB3_2237;
$L__BB3_2306:
	and.b32  	%r64057, %r4804, -2147483648;
	add.s32 	%r102710, %r102710, 4;
	add.s64 	%rd1081, %rd6537, 16;
	ld.local.u32 	%r102688, [%rd6537+16];
	and.b32  	%r64058, %r102688, 2147483646;
	or.b32  	%r64059, %r64058, %r64057;
	ld.local.u32 	%r64060, [%rd6537+1600];
	shr.u32 	%r64061, %r64059, 1;
	and.b32  	%r64062, %r102688, 1;
	setp.eq.b32 	%p6965, %r64062, 1;
	selp.b32 	%r64063, -1727483681, 0, %p6965;
	xor.b32  	%r64064, %r64063, %r64060;
	xor.b32  	%r64065, %r64064, %r64061;
	st.local.u32 	[%rd6537+12], %r64065;
	mov.u64 	%rd6537, %rd1081;
	bra.uni 	$L__BB3_2231;
$L__BB3_2307:
	and.b32  	%r63962, %r4791, -2147483648;
	add.s32 	%r102704, %r102704, 4;
	add.s64 	%rd1082, %rd6535, 16;
	ld.local.u32 	%r102688, [%rd6535+16];
	and.b32  	%r63963, %r102688, 2147483646;
	or.b32  	%r63964, %r63963, %r63962;
	ld.local.u32 	%r63965, [%rd6535+1600];
	shr.u32 	%r63966, %r63964, 1;
	and.b32  	%r63967, %r102688, 1;
	setp.eq.b32 	%p6953, %r63967, 1;
	selp.b32 	%r63968, -1727483681, 0, %p6953;
	xor.b32  	%r63969, %r63968, %r63965;
	xor.b32  	%r63970, %r63969, %r63966;
	st.local.u32 	[%rd6535+12], %r63970;
	mov.u64 	%rd6535, %rd1082;
	bra.uni 	$L__BB3_2225;
$L__BB3_2308:
	and.b32  	%r63867, %r4778, -2147483648;
	add.s32 	%r102698, %r102698, 4;
	add.s64 	%rd1083, %rd6533, 16;
	ld.local.u32 	%r102688, [%rd6533+16];
	and.b32  	%r63868, %r102688, 2147483646;
	or.b32  	%r63869, %r63868, %r63867;
	ld.local.u32 	%r63870, [%rd6533+1600];
	shr.u32 	%r63871, %r63869, 1;
	and.b32  	%r63872, %r102688, 1;
	setp.eq.b32 	%p6941, %r63872, 1;
	selp.b32 	%r63873, -1727483681, 0, %p6941;
	xor.b32  	%r63874, %r63873, %r63870;
	xor.b32  	%r63875, %r63874, %r63871;
	st.local.u32 	[%rd6533+12], %r63875;
	mov.u64 	%rd6533, %rd1083;
	bra.uni 	$L__BB3_2219;
$L__BB3_2309:
	and.b32  	%r63772, %r4765, -2147483648;
	add.s32 	%r102692, %r102692, 4;
	add.s64 	%rd1084, %rd6531, 16;
	ld.local.u32 	%r102688, [%rd6531+16];
	and.b32  	%r63773, %r102688, 2147483646;
	or.b32  	%r63774, %r63773, %r63772;
	ld.local.u32 	%r63775, [%rd6531+1600];
	shr.u32 	%r63776, %r63774, 1;
	and.b32  	%r63777, %r102688, 1;
	setp.eq.b32 	%p6929, %r63777, 1;
	selp.b32 	%r63778, -1727483681, 0, %p6929;
	xor.b32  	%r63779, %r63778, %r63775;
	xor.b32  	%r63780, %r63779, %r63776;
	st.local.u32 	[%rd6531+12], %r63780;
	mov.u64 	%rd6531, %rd1084;
	bra.uni 	$L__BB3_2213;
$L__BB3_2310:
	and.b32  	%r63682, %r4750, -2147483648;
	add.s32 	%r102684, %r102684, 4;
	add.s64 	%rd1085, %rd6530, 16;
	ld.local.u32 	%r102688, [%rd6530+16];
	and.b32  	%r63683, %r102688, 2147483646;
	or.b32  	%r63684, %r63683, %r63682;
	ld.local.u32 	%r63685, [%rd6530+1600];
	shr.u32 	%r63686, %r63684, 1;
	and.b32  	%r63687, %r102688, 1;
	setp.eq.b32 	%p6916, %r63687, 1;
	selp.b32 	%r63688, -1727483681, 0, %p6916;
	xor.b32  	%r63689, %r63688, %r63685;
	xor.b32  	%r63690, %r63689, %r63686;
	st.local.u32 	[%rd6530+12], %r63690;
	mov.u64 	%rd6530, %rd1085;
	bra.uni 	$L__BB3_2206;
$L__BB3_2311:
	shr.u32 	%r65055, %r4986, 30;
	xor.b32  	%r65056, %r65055, %r4986;
	mad.lo.s32 	%r102784, %r65056, 1812433253, %r4987;
	st.local.u32 	[%rd1086+12], %r102784;
	add.s32 	%r102785, %r102785, 4;
$L__BB3_2312:
	shr.u32 	%r65045, %r102784, 30;
	xor.b32  	%r65046, %r65045, %r102784;
	mad.lo.s32 	%r65047, %r65046, 1812433253, %r102785;
	mul.wide.u32 	%rd4941, %r102785, 4;
	add.s64 	%rd1086, %rd4, %rd4941;
	st.local.u32 	[%rd1086], %r65047;
	shr.u32 	%r65048, %r65047, 30;
	xor.b32  	%r65049, %r65048, %r65047;
	mad.lo.s32 	%r65050, %r65049, 1812433253, %r102785;
	add.s32 	%r65051, %r65050, 1;
	st.local.u32 	[%rd1086+4], %r65051;
	shr.u32 	%r65052, %r65051, 30;
	xor.b32  	%r65053, %r65052, %r65051;
	mad.lo.s32 	%r65054, %r65053, 1812433253, %r102785;
	add.s32 	%r4986, %r65054, 2;
	st.local.u32 	[%rd1086+8], %r4986;
	add.s32 	%r4987, %r102785, 3;
	setp.ne.s32 	%p7092, %r4987, 624;
	@%p7092 bra 	$L__BB3_2311;
	setp.lt.s32 	%p7093, %r15023, -62;
	ld.local.u32 	%r102793, [%rd4+2496];
	mov.u32 	%r102794, %r3752;
	@%p7093 bra 	$L__BB3_2322;
	mov.b32 	%r102788, 0;
	mov.u32 	%r102794, %r3752;
$L__BB3_2315:
	setp.lt.s32 	%p7094, %r102793, 624;
	@%p7094 bra 	$L__BB3_2321;
	mov.b32 	%r102790, 0;
	mov.u64 	%rd6550, %rd4;
$L__BB3_2317:
	and.b32  	%r65059, %r102794, -2147483648;
	ld.local.u32 	%r65060, [%rd6550+4];
	and.b32  	%r65061, %r65060, 2147483646;
	or.b32  	%r65062, %r65061, %r65059;
	ld.local.u32 	%r65063, [%rd6550+1588];
	shr.u32 	%r65064, %r65062, 1;
	and.b32  	%r65065, %r65060, 1;
	setp.eq.b32 	%p7095, %r65065, 1;
	selp.b32 	%r65066, -1727483681, 0, %p7095;
	xor.b32  	%r65067, %r65066, %r65063;
	xor.b32  	%r65068, %r65067, %r65064;
	st.local.u32 	[%rd6550], %r65068;
	and.b32  	%r65069, %r65060, -2147483648;
	ld.local.u32 	%r65070, [%rd6550+8];
	and.b32  	%r65071, %r65070, 2147483646;
	or.b32  	%r65072, %r65071, %r65069;
	ld.local.u32 	%r65073, [%rd6550+1592];
	shr.u32 	%r65074, %r65072, 1;
	and.b32  	%r65075, %r65070, 1;
	setp.eq.b32 	%p7096, %r65075, 1;
	selp.b32 	%r65076, -1727483681, 0, %p7096;
	xor.b32  	%r65077, %r65076, %r65073;
	xor.b32  	%r65078, %r65077, %r65074;
	st.local.u32 	[%rd6550+4], %r65078;
	and.b32  	%r65079, %r65070, -2147483648;
	ld.local.u32 	%r4994, [%rd6550+12];
	and.b32  	%r65080, %r4994, 2147483646;
	or.b32  	%r65081, %r65080, %r65079;
	ld.local.u32 	%r65082, [%rd6550+1596];
	shr.u32 	%r65083, %r65081, 1;
	and.b32  	%r65084, %r4994, 1;
	setp.eq.b32 	%p7097, %r65084, 1;
	selp.b32 	%r65085, -1727483681, 0, %p7097;
	xor.b32  	%r65086, %r65085, %r65082;
	xor.b32  	%r65087, %r65086, %r65083;
	st.local.u32 	[%rd6550+8], %r65087;
	setp.ne.s32 	%p7098, %r102790, 224;
	@%p7098 bra 	$L__BB3_2421;
	ld.local.u32 	%r102791, [%rd828];
	mov.b32 	%r102792, 227;
$L__BB3_2319:
	mul.wide.u32 	%rd4942, %r102792, 4;
	add.s64 	%rd4943, %rd4, %rd4942;
	and.b32  	%r65098, %r102791, -2147483648;
	ld.local.u32 	%r65099, [%rd4943+4];
	and.b32  	%r65100, %r65099, 2147483646;
	or.b32  	%r65101, %r65100, %r65098;
	ld.local.u32 	%r65102, [%rd4943+-908];
	shr.u32 	%r65103, %r65101, 1;
	and.b32  	%r65104, %r65099, 1;
	setp.eq.b32 	%p7100, %r65104, 1;
	selp.b32 	%r65105, -1727483681, 0, %p7100;
	xor.b32  	%r65106, %r65105, %r65102;
	xor.b32  	%r65107, %r65106, %r65103;
	st.local.u32 	[%rd4943], %r65107;
	and.b32  	%r65108, %r65099, -2147483648;
	ld.local.u32 	%r65109, [%rd4943+8];
	and.b32  	%r65110, %r65109, 2147483646;
	or.b32  	%r65111, %r65110, %r65108;
	ld.local.u32 	%r65112, [%rd4943+-904];
	shr.u32 	%r65113, %r65111, 1;
	and.b32  	%r65114, %r65109, 1;
	setp.eq.b32 	%p7101, %r65114, 1;
	selp.b32 	%r65115, -1727483681, 0, %p7101;
	xor.b32  	%r65116, %r65115, %r65112;
	xor.b32  	%r65117, %r65116, %r65113;
	st.local.u32 	[%rd4943+4], %r65117;
	and.b32  	%r65118, %r65109, -2147483648;
	ld.local.u32 	%r65119, [%rd4943+12];
	and.b32  	%r65120, %r65119, 2147483646;
	or.b32  	%r65121, %r65120, %r65118;
	ld.local.u32 	%r65122, [%rd4943+-900];
	shr.u32 	%r65123, %r65121, 1;
	and.b32  	%r65124, %r65119, 1;
	setp.eq.b32 	%p7102, %r65124, 1;
	selp.b32 	%r65125, -1727483681, 0, %p7102;
	xor.b32  	%r65126, %r65125, %r65122;
	xor.b32  	%r65127, %r65126, %r65123;
	st.local.u32 	[%rd4943+8], %r65127;
	and.b32  	%r65128, %r65119, -2147483648;
	add.s32 	%r102792, %r102792, 4;
	ld.local.u32 	%r102791, [%rd4943+16];
	and.b32  	%r65129, %r102791, 2147483646;
	or.b32  	%r65130, %r65129, %r65128;
	ld.local.u32 	%r65131, [%rd4943+-896];
	shr.u32 	%r65132, %r65130, 1;
	and.b32  	%r65133, %r102791, 1;
	setp.eq.b32 	%p7103, %r65133, 1;
	selp.b32 	%r65134, -1727483681, 0, %p7103;
	xor.b32  	%r65135, %r65134, %r65131;
	xor.b32  	%r65136, %r65135, %r65132;
	st.local.u32 	[%rd4943+12], %r65136;
	setp.ne.s32 	%p7104, %r102792, 623;
	@%p7104 bra 	$L__BB3_2319;
	ld.local.u32 	%r65138, [%rd4+2492];
	and.b32  	%r65139, %r65138, -2147483648;
	ld.local.u32 	%r102794, [%rd4];
	and.b32  	%r65140, %r102794, 2147483646;
	or.b32  	%r65141, %r65140, %r65139;
	ld.local.u32 	%r65142, [%rd4+1584];
	shr.u32 	%r65143, %r65141, 1;
	and.b32  	%r65144, %r102794, 1;
	setp.eq.b32 	%p7105, %r65144, 1;
	selp.b32 	%r65145, -1727483681, 0, %p7105;
	xor.b32  	%r65146, %r65145, %r65142;
	xor.b32  	%r65147, %r65146, %r65143;
	st.local.u32 	[%rd4+2492], %r65147;
	mov.b32 	%r102793, 0;
$L__BB3_2321:
	add.s32 	%r102793, %r102793, 1;
	st.local.u32 	[%rd4+2496], %r102793;
	add.s32 	%r5004, %r102788, 1;
	setp.ne.s32 	%p7106, %r102788, %r3763;
	mov.u32 	%r102788, %r5004;
	@%p7106 bra 	$L__BB3_2315;
$L__BB3_2322:
	setp.lt.s32 	%p7107, %r102793, 624;
	@%p7107 bra 	$L__BB3_2328;
	mov.b32 	%r102798, 0;
	mov.u64 	%rd6551, %rd4;
$L__BB3_2324:
	and.b32  	%r65149, %r102794, -2147483648;
	ld.local.u32 	%r65150, [%rd6551+4];
	and.b32  	%r65151, %r65150, 2147483646;
	or.b32  	%r65152, %r65151, %r65149;
	ld.local.u32 	%r65153, [%rd6551+1588];
	shr.u32 	%r65154, %r65152, 1;
	and.b32  	%r65155, %r65150, 1;
	setp.eq.b32 	%p7108, %r65155, 1;
	selp.b32 	%r65156, -1727483681, 0, %p7108;
	xor.b32  	%r65157, %r65156, %r65153;
	xor.b32  	%r65158, %r65157, %r65154;
	st.local.u32 	[%rd6551], %r65158;
	and.b32  	%r65159, %r65150, -2147483648;
	ld.local.u32 	%r65160, [%rd6551+8];
	and.b32  	%r65161, %r65160, 2147483646;
	or.b32  	%r65162, %r65161, %r65159;
	ld.local.u32 	%r65163, [%rd6551+1592];
	shr.u32 	%r65164, %r65162, 1;
	and.b32  	%r65165, %r65160, 1;
	setp.eq.b32 	%p7109, %r65165, 1;
	selp.b32 	%r65166, -1727483681, 0, %p7109;
	xor.b32  	%r65167, %r65166, %r65163;
	xor.b32  	%r65168, %r65167, %r65164;
	st.local.u32 	[%rd6551+4], %r65168;
	and.b32  	%r65169, %r65160, -2147483648;
	ld.local.u32 	%r5009, [%rd6551+12];
	and.b32  	%r65170, %r5009, 2147483646;
	or.b32  	%r65171, %r65170, %r65169;
	ld.local.u32 	%r65172, [%rd6551+1596];
	shr.u32 	%r65173, %r65171, 1;
	and.b32  	%r65174, %r5009, 1;
	setp.eq.b32 	%p7110, %r65174, 1;
	selp.b32 	%r65175, -1727483681, 0, %p7110;
	xor.b32  	%r65176, %r65175, %r65172;
	xor.b32  	%r65177, %r65176, %r65173;
	st.local.u32 	[%rd6551+8], %r65177;
	setp.ne.s32 	%p7111, %r102798, 224;
	@%p7111 bra 	$L__BB3_2420;
	ld.local.u32 	%r102800, [%rd4+908];
	add.s64 	%rd6552, %rd4, 924;
	mov.b32 	%r102799, 0;
$L__BB3_2326:
	and.b32  	%r65188, %r102800, -2147483648;
	ld.local.u32 	%r65189, [%rd6552+-12];
	and.b32  	%r65190, %r65189, 2147483646;
	or.b32  	%r65191, %r65190, %r65188;
	ld.local.u32 	%r65192, [%rd6552+-924];
	shr.u32 	%r65193, %r65191, 1;
	and.b32  	%r65194, %r65189, 1;
	setp.eq.b32 	%p7113, %r65194, 1;
	selp.b32 	%r65195, -1727483681, 0, %p7113;
	xor.b32  	%r65196, %r65195, %r65192;
	xor.b32  	%r65197, %r65196, %r65193;
	st.local.u32 	[%rd6552+-16], %r65197;
	and.b32  	%r65198, %r65189, -2147483648;
	ld.local.u32 	%r65199, [%rd6552+-8];
	and.b32  	%r65200, %r65199, 2147483646;
	or.b32  	%r65201, %r65200, %r65198;
	ld.local.u32 	%r65202, [%rd6552+-920];
	shr.u32 	%r65203, %r65201, 1;
	and.b32  	%r65204, %r65199, 1;
	setp.eq.b32 	%p7114, %r65204, 1;
	selp.b32 	%r65205, -1727483681, 0, %p7114;
	xor.b32  	%r65206, %r65205, %r65202;
	xor.b32  	%r65207, %r65206, %r65203;
	st.local.u32 	[%rd6552+-12], %r65207;
	and.b32  	%r65208, %r65199, -2147483648;
	ld.local.u32 	%r65209, [%rd6552+-4];
	and.b32  	%r65210, %r65209, 2147483646;
	or.b32  	%r65211, %r65210, %r65208;
	ld.local.u32 	%r65212, [%rd6552+-916];
	shr.u32 	%r65213, %r65211, 1;
	and.b32  	%r65214, %r65209, 1;
	setp.eq.b32 	%p7115, %r65214, 1;
	selp.b32 	%r65215, -1727483681, 0, %p7115;
	xor.b32  	%r65216, %r65215, %r65212;
	xor.b32  	%r65217, %r65216, %r65213;
	st.local.u32 	[%rd6552+-8], %r65217;
	and.b32  	%r65218, %r65209, -2147483648;
	ld.local.u32 	%r102800, [%rd6552];
	and.b32  	%r65219, %r102800, 2147483646;
	or.b32  	%r65220, %r65219, %r65218;
	ld.local.u32 	%r65221, [%rd6552+-912];
	shr.u32 	%r65222, %r65220, 1;
	and.b32  	%r65223, %r102800, 1;
	setp.eq.b32 	%p7116, %r65223, 1;
	selp.b32 	%r65224, -1727483681, 0, %p7116;
	xor.b32  	%r65225, %r65224, %r65221;
	xor.b32  	%r65226, %r65225, %r65222;
	st.local.u32 	[%rd6552+-4], %r65226;
	add.s32 	%r102799, %r102799, 4;
	add.s64 	%rd6552, %rd6552, 16;
	setp.ne.s32 	%p7117, %r102799, 396;
	@%p7117 bra 	$L__BB3_2326;
	ld.local.u32 	%r65228, [%rd831];
	and.b32  	%r65229, %r65228, -2147483648;
	ld.local.u32 	%r102794, [%rd833];
	and.b32  	%r65230, %r102794, 2147483646;
	or.b32  	%r65231, %r65230, %r65229;
	ld.local.u32 	%r65232, [%rd832];
	shr.u32 	%r65233, %r65231, 1;
	and.b32  	%r65234, %r102794, 1;
	setp.eq.b32 	%p7118, %r65234, 1;
	selp.b32 	%r65235, -1727483681, 0, %p7118;
	xor.b32  	%r65236, %r65235, %r65232;
	xor.b32  	%r65237, %r65236, %r65233;
	st.local.u32 	[%rd831], %r65237;
	mov.b32 	%r102793, 0;
$L__BB3_2328:
	add.s32 	%r102808, %r102793, 1;
	st.local.u32 	[%rd4+2496], %r102808;
	mul.wide.s32 	%rd4944, %r102793, 4;
	add.s64 	%rd4945, %rd4, %rd4944;
	ld.local.u32 	%r65238, [%rd4945];
	shr.u32 	%r65239, %r65238, 11;
	xor.b32  	%r65240, %r65239, %r65238;
	shl.b32 	%r65241, %r65240, 7;
	and.b32  	%r65242, %r65241, -1658038656;
	xor.b32  	%r5019, %r65242, %r65240;
	setp.lt.s32 	%p7119, %r102793, 623;
	@%p7119 bra 	$L__BB3_2334;
	mov.b32 	%r102804, 0;
	mov.u64 	%rd6553, %rd4;
$L__BB3_2330:
	and.b32  	%r65244, %r102794, -2147483648;
	ld.local.u32 	%r65245, [%rd6553+4];
	and.b32  	%r65246, %r65245, 2147483646;
	or.b32  	%r65247, %r65246, %r65244;
	ld.local.u32 	%r65248, [%rd6553+1588];
	shr.u32 	%r65249, %r65247, 1;
	and.b32  	%r65250, %r65245, 1;
	setp.eq.b32 	%p7120, %r65250, 1;
	selp.b32 	%r65251, -1727483681, 0, %p7120;
	xor.b32  	%r65252, %r65251, %r65248;
	xor.b32  	%r65253, %r65252, %r65249;
	st.local.u32 	[%rd6553], %r65253;
	and.b32  	%r65254, %r65245, -2147483648;
	ld.local.u32 	%r65255, [%rd6553+8];
	and.b32  	%r65256, %r65255, 2147483646;
	or.b32  	%r65257, %r65256, %r65254;
	ld.local.u32 	%r65258, [%rd6553+1592];
	shr.u32 	%r65259, %r65257, 1;
	and.b32  	%r65260, %r65255, 1;
	setp.eq.b32 	%p7121, %r65260, 1;
	selp.b32 	%r65261, -1727483681, 0, %p7121;
	xor.b32  	%r65262, %r65261, %r65258;
	xor.b32  	%r65263, %r65262, %r65259;
	st.local.u32 	[%rd6553+4], %r65263;
	and.b32  	%r65264, %r65255, -2147483648;
	ld.local.u32 	%r5022, [%rd6553+12];
	and.b32  	%r65265, %r5022, 2147483646;
	or.b32  	%r65266, %r65265, %r65264;
	ld.local.u32 	%r65267, [%rd6553+1596];
	shr.u32 	%r65268, %r65266, 1;
	and.b32  	%r65269, %r5022, 1;
	setp.eq.b32 	%p7122, %r65269, 1;
	selp.b32 	%r65270, -1727483681, 0, %p7122;
	xor.b32  	%r65271, %r65270, %r65267;
	xor.b32  	%r65272, %r65271, %r65268;
	st.local.u32 	[%rd6553+8], %r65272;
	setp.ne.s32 	%p7123, %r102804, 224;
	@%p7123 bra 	$L__BB3_2419;
	ld.local.u32 	%r102806, [%rd4+908];
	add.s64 	%rd6554, %rd4, 924;
	mov.b32 	%r102805, 0;
$L__BB3_2332:
	and.b32  	%r65283, %r102806, -2147483648;
	ld.local.u32 	%r65284, [%rd6554+-12];
	and.b32  	%r65285, %r65284, 2147483646;
	or.b32  	%r65286, %r65285, %r65283;
	ld.local.u32 	%r65287, [%rd6554+-924];
	shr.u32 	%r65288, %r65286, 1;
	and.b32  	%r65289, %r65284, 1;
	setp.eq.b32 	%p7125, %r65289, 1;
	selp.b32 	%r65290, -1727483681, 0, %p7125;
	xor.b32  	%r65291, %r65290, %r65287;
	xor.b32  	%r65292, %r65291, %r65288;
	st.local.u32 	[%rd6554+-16], %r65292;
	and.b32  	%r65293, %r65284, -2147483648;
	ld.local.u32 	%r65294, [%rd6554+-8];
	and.b32  	%r65295, %r65294, 2147483646;
	or.b32  	%r65296, %r65295, %r65293;
	ld.local.u32 	%r65297, [%rd6554+-920];
	shr.u32 	%r65298, %r65296, 1;
	and.b32  	%r65299, %r65294, 1;
	setp.eq.b32 	%p7126, %r65299, 1;
	selp.b32 	%r65300, -1727483681, 0, %p7126;
	xor.b32  	%r65301, %r65300, %r65297;
	xor.b32  	%r65302, %r65301, %r65298;
	st.local.u32 	[%rd6554+-12], %r65302;
	and.b32  	%r65303, %r65294, -2147483648;
	ld.local.u32 	%r65304, [%rd6554+-4];
	and.b32  	%r65305, %r65304, 2147483646;
	or.b32  	%r65306, %r65305, %r65303;
	ld.local.u32 	%r65307, [%rd6554+-916];
	shr.u32 	%r65308, %r65306, 1;
	and.b32  	%r65309, %r65304, 1;
	setp.eq.b32 	%p7127, %r65309, 1;
	selp.b32 	%r65310, -1727483681, 0, %p7127;
	xor.b32  	%r65311, %r65310, %r65307;
	xor.b32  	%r65312, %r65311, %r65308;
	st.local.u32 	[%rd6554+-8], %r65312;
	and.b32  	%r65313, %r65304, -2147483648;
	ld.local.u32 	%r102806, [%rd6554];
	and.b32  	%r65314, %r102806, 2147483646;
	or.b32  	%r65315, %r65314, %r65313;
	ld.local.u32 	%r65316, [%rd6554+-912];
	shr.u32 	%r65317, %r65315, 1;
	and.b32  	%r65318, %r102806, 1;
	setp.eq.b32 	%p7128, %r65318, 1;
	selp.b32 	%r65319, -1727483681, 0, %p7128;
	xor.b32  	%r65320, %r65319, %r65316;
	xor.b32  	%r65321, %r65320, %r65317;
	st.local.u32 	[%rd6554+-4], %r65321;
	add.s32 	%r102805, %r102805, 4;
	add.s64 	%rd6554, %rd6554, 16;
	setp.ne.s32 	%p7129, %r102805, 396;
	@%p7129 bra 	$L__BB3_2332;
	ld.local.u32 	%r65323, [%rd831];
	and.b32  	%r65324, %r65323, -2147483648;
	ld.local.u32 	%r102794, [%rd833];
	and.b32  	%r65325, %r102794, 2147483646;
	or.b32  	%r65326, %r65325, %r65324;
	ld.local.u32 	%r65327, [%rd832];
	shr.u32 	%r65328, %r65326, 1;
	and.b32  	%r65329, %r102794, 1;
	setp.eq.b32 	%p7130, %r65329, 1;
	selp.b32 	%r65330, -1727483681, 0, %p7130;
	xor.b32  	%r65331, %r65330, %r65327;
	xor.b32  	%r65332, %r65331, %r65328;
	st.local.u32 	[%rd831], %r65332;
	mov.b32 	%r102808, 0;
$L__BB3_2334:
	add.s32 	%r102814, %r102808, 1;
	st.local.u32 	[%rd4+2496], %r102814;
	mul.wide.s32 	%rd4946, %r102808, 4;
	add.s64 	%rd4947, %rd4, %rd4946;
	ld.local.u32 	%r65333, [%rd4947];
	shr.u32 	%r65334, %r65333, 11;
	xor.b32  	%r65335, %r65334, %r65333;
	shl.b32 	%r65336, %r65335, 7;
	and.b32  	%r65337, %r65336, -1658038656;
	xor.b32  	%r5032, %r65337, %r65335;
	setp.lt.s32 	%p7131, %r102808, 623;
	@%p7131 bra 	$L__BB3_2340;
	mov.b32 	%r102810, 0;
	mov.u64 	%rd6555, %rd4;
$L__BB3_2336:
	and.b32  	%r65339, %r102794, -2147483648;
	ld.local.u32 	%r65340, [%rd6555+4];
	and.b32  	%r65341, %r65340, 2147483646;
	or.b32  	%r65342, %r65341, %r65339;
	ld.local.u32 	%r65343, [%rd6555+1588];
	shr.u32 	%r65344, %r65342, 1;
	and.b32  	%r65345, %r65340, 1;
	setp.eq.b32 	%p7132, %r65345, 1;
	selp.b32 	%r65346, -1727483681, 0, %p7132;
	xor.b32  	%r65347, %r65346, %r65343;
	xor.b32  	%r65348, %r65347, %r65344;
	st.local.u32 	[%rd6555], %r65348;
	and.b32  	%r65349, %r65340, -2147483648;
	ld.local.u32 	%r65350, [%rd6555+8];
	and.b32  	%r65351, %r65350, 2147483646;
	or.b32  	%r65352, %r65351, %r65349;
	ld.local.u32 	%r65353, [%rd6555+1592];
	shr.u32 	%r65354, %r65352, 1;
	and.b32  	%r65355, %r65350, 1;
	setp.eq.b32 	%p7133, %r65355, 1;
	selp.b32 	%r65356, -1727483681, 0, %p7133;
	xor.b32  	%r65357, %r65356, %r65353;
	xor.b32  	%r65358, %r65357, %r65354;
	st.local.u32 	[%rd6555+4], %r65358;
	and.b32  	%r65359, %r65350, -2147483648;
	ld.local.u32 	%r5035, [%rd6555+12];
	and.b32  	%r65360, %r5035, 2147483646;
	or.b32  	%r65361, %r65360, %r65359;
	ld.local.u32 	%r65362, [%rd6555+1596];
	shr.u32 	%r65363, %r65361, 1;
	and.b32  	%r65364, %r5035, 1;
	setp.eq.b32 	%p7134, %r65364, 1;
	selp.b32 	%r65365, -1727483681, 0, %p7134;
	xor.b32  	%r65366, %r65365, %r65362;
	xor.b32  	%r65367, %r65366, %r65363;
	st.local.u32 	[%rd6555+8], %r65367;
	setp.ne.s32 	%p7135, %r102810, 224;
	@%p7135 bra 	$L__BB3_2418;
	ld.local.u32 	%r102812, [%rd4+908];
	add.s64 	%rd6556, %rd4, 924;
	mov.b32 	%r102811, 0;
$L__BB3_2338:
	and.b32  	%r65378, %r102812, -2147483648;
	ld.local.u32 	%r65379, [%rd6556+-12];
	and.b32  	%r65380, %r65379, 2147483646;
	or.b32  	%r65381, %r65380, %r65378;
	ld.local.u32 	%r65382, [%rd6556+-924];
	shr.u32 	%r65383, %r65381, 1;
	and.b32  	%r65384, %r65379, 1;
	setp.eq.b32 	%p7137, %r65384, 1;
	selp.b32 	%r65385, -1727483681, 0, %p7137;
	xor.b32  	%r65386, %r65385, %r65382;
	xor.b32  	%r65387, %r65386, %r65383;
	st.local.u32 	[%rd6556+-16], %r65387;
	and.b32  	%r65388, %r65379, -2147483648;
	ld.local.u32 	%r65389, [%rd6556+-8];
	and.b32  	%r65390, %r65389, 2147483646;
	or.b32  	%r65391, %r65390, %r65388;
	ld.local.u32 	%r65392, [%rd6556+-920];
	shr.u32 	%r65393, %r65391, 1;
	and.b32  	%r65394, %r65389, 1;
	setp.eq.b32 	%p7138, %r65394, 1;
	selp.b32 	%r65395, -1727483681, 0, %p7138;
	xor.b32  	%r65396, %r65395, %r65392;
	xor.b32  	%r65397, %r65396, %r65393;
	st.local.u32 	[%rd6556+-12], %r65397;
	and.b32  	%r65398, %r65389, -2147483648;
	ld.local.u32 	%r65399, [%rd6556+-4];
	and.b32  	%r65400, %r65399, 2147483646;
	or.b32  	%r65401, %r65400, %r65398;
	ld.local.u32 	%r65402, [%rd6556+-916];
	shr.u32 	%r65403, %r65401, 1;
	and.b32  	%r65404, %r65399, 1;
	setp.eq.b32 	%p7139, %r65404, 1;
	selp.b32 	%r65405, -1727483681, 0, %p7139;
	xor.b32  	%r65406, %r65405, %r65402;
	xor.b32  	%r65407, %r65406, %r65403;
	st.local.u32 	[%rd6556+-8], %r65407;
	and.b32  	%r65408, %r65399, -2147483648;
	ld.local.u32 	%r102812, [%rd6556];
	and.b32  	%r65409, %r102812, 2147483646;
	or.b32  	%r65410, %r65409, %r65408;
	ld.local.u32 	%r65411, [%rd6556+-912];
	shr.u32 	%r65412, %r65410, 1;
	and.b32  	%r65413, %r102812, 1;
	setp.eq.b32 	%p7140, %r65413, 1;
	selp.b32 	%r65414, -1727483681, 0, %p7140;
	xor.b32  	%r65415, %r65414, %r65411;
	xor.b32  	%r65416, %r65415, %r65412;
	st.local.u32 	[%rd6556+-4], %r65416;
	add.s32 	%r102811, %r102811, 4;
	add.s64 	%rd6556, %rd6556, 16;
	setp.ne.s32 	%p7141, %r102811, 396;
	@%p7141 bra 	$L__BB3_2338;
	ld.local.u32 	%r65418, [%rd831];
	and.b32  	%r65419, %r65418, -2147483648;
	ld.local.u32 	%r102794, [%rd833];
	and.b32  	%r65420, %r102794, 2147483646;
	or.b32  	%r65421, %r65420, %r65419;
	ld.local.u32 	%r65422, [%rd832];
	shr.u32 	%r65423, %r65421, 1;
	and.b32  	%r65424, %r102794, 1;
	setp.eq.b32 	%p7142, %r65424, 1;
	selp.b32 	%r65425, -1727483681, 0, %p7142;
	xor.b32  	%r65426, %r65425, %r65422;
	xor.b32  	%r65427, %r65426, %r65423;
	st.local.u32 	[%rd831], %r65427;
	mov.b32 	%r102814, 0;
$L__BB3_2340:
	add.s32 	%r102820, %r102814, 1;
	st.local.u32 	[%rd4+2496], %r102820;
	mul.wide.s32 	%rd4948, %r102814, 4;
	add.s64 	%rd4949, %rd4, %rd4948;
	ld.local.u32 	%r65428, [%rd4949];
	shr.u32 	%r65429, %r65428, 11;
	xor.b32  	%r65430, %r65429, %r65428;
	shl.b32 	%r65431, %r65430, 7;
	and.b32  	%r65432, %r65431, -1658038656;
	xor.b32  	%r5045, %r65432, %r65430;
	setp.lt.s32 	%p7143, %r102814, 623;
	@%p7143 bra 	$L__BB3_2346;
	mov.b32 	%r102816, 0;
	mov.u64 	%rd6557, %rd4;
$L__BB3_2342:
	and.b32  	%r65434, %r102794, -2147483648;
	ld.local.u32 	%r65435, [%rd6557+4];
	and.b32  	%r65436, %r65435, 2147483646;
	or.b32  	%r65437, %r65436, %r65434;
	ld.local.u32 	%r65438, [%rd6557+1588];
	shr.u32 	%r65439, %r65437, 1;
	and.b32  	%r65440, %r65435, 1;
	setp.eq.b32 	%p7144, %r65440, 1;
	selp.b32 	%r65441, -1727483681, 0, %p7144;
	xor.b32  	%r65442, %r65441, %r65438;
	xor.b32  	%r65443, %r65442, %r65439;
	st.local.u32 	[%rd6557], %r65443;
	and.b32  	%r65444, %r65435, -2147483648;
	ld.local.u32 	%r65445, [%rd6557+8];
	and.b32  	%r65446, %r65445, 2147483646;
	or.b32  	%r65447, %r65446, %r65444;
	ld.local.u32 	%r65448, [%rd6557+1592];
	shr.u32 	%r65449, %r65447, 1;
	and.b32  	%r65450, %r65445, 1;
	setp.eq.b32 	%p7145, %r65450, 1;
	selp.b32 	%r65451, -1727483681, 0, %p7145;
	xor.b32  	%r65452, %r65451, %r65448;
	xor.b32  	%r65453, %r65452, %r65449;
	st.local.u32 	[%rd6557+4], %r65453;
	and.b32  	%r65454, %r65445, -2147483648;
	ld.local.u32 	%r5048, [%rd6557+12];
	and.b32  	%r65455, %r5048, 2147483646;
	or.b32  	%r65456, %r65455, %r65454;
	ld.local.u32 	%r65457, [%rd6557+1596];
	shr.u32 	%r65458, %r65456, 1;
	and.b32  	%r65459, %r5048, 1;
	setp.eq.b32 	%p7146, %r65459, 1;
	selp.b32 	%r65460, -1727483681, 0, %p7146;
	xor.b32  	%r65461, %r65460, %r65457;
	xor.b32  	%r65462, %r65461, %r65458;
	st.local.u32 	[%rd6557+8], %r65462;
	setp.ne.s32 	%p7147, %r102816, 224;
	@%p7147 bra 	$L__BB3_2417;
	ld.local.u32 	%r102818, [%rd4+908];
	add.s64 	%rd6558, %rd4, 924;
	mov.b32 	%r102817, 0;
$L__BB3_2344:
	and.b32  	%r65473, %r102818, -2147483648;
	ld.local.u32 	%r65474, [%rd6558+-12];
	and.b32  	%r65475, %r65474, 2147483646;
	or.b32  	%r65476, %r65475, %r65473;
	ld.local.u32 	%r65477, [%rd6558+-924];
	shr.u32 	%r65478, %r65476, 1;
	and.b32  	%r65479, %r65474, 1;
	setp.eq.b32 	%p7149, %r65479, 1;
	selp.b32 	%r65480, -1727483681, 0, %p7149;
	xor.b32  	%r65481, %r65480, %r65477;
	xor.b32  	%r65482, %r65481, %r65478;
	st.local.u32 	[%rd6558+-16], %r65482;
	and.b32  	%r65483, %r65474, -2147483648;
	ld.local.u32 	%r65484, [%rd6558+-8];
	and.b32  	%r65485, %r65484, 2147483646;
	or.b32  	%r65486, %r65485, %r65483;
	ld.local.u32 	%r65487, [%rd6558+-920];
	shr.u32 	%r65488, %r65486, 1;
	and.b32  	%r65489, %r65484, 1;
	setp.eq.b32 	%p7150, %r65489, 1;
	selp.b32 	%r65490, -1727483681, 0, %p7150;
	xor.b32  	%r65491, %r65490, %r65487;
	xor.b32  	%r65492, %r65491, %r65488;
	st.local.u32 	[%rd6558+-12], %r65492;
	and.b32  	%r65493, %r65484, -2147483648;
	ld.local.u32 	%r65494, [%rd6558+-4];
	and.b32  	%r65495, %r65494, 2147483646;
	or.b32  	%r65496, %r65495, %r65493;
	ld.local.u32 	%r65497, [%rd6558+-916];
	shr.u32 	%r65498, %r65496, 1;
	and.b32  	%r65499, %r65494, 1;
	setp.eq.b32 	%p7151, %r65499, 1;
	selp.b32 	%r65500, -1727483681, 0, %p7151;
	xor.b32  	%r65501, %r65500, %r65497;
	xor.b32  	%r65502, %r65501, %r65498;
	st.local.u32 	[%rd6558+-8], %r65502;
	and.b32  	%r65503, %r65494, -2147483648;
	ld.local.u32 	%r102818, [%rd6558];
	and.b32  	%r65504, %r102818, 2147483646;
	or.b32  	%r65505, %r65504, %r65503;
	ld.local.u32 	%r65506, [%rd6558+-912];
	shr.u32 	%r65507, %r65505, 1;
	and.b32  	%r65508, %r102818, 1;
	setp.eq.b32 	%p7152, %r65508, 1;
	selp.b32 	%r65509, -1727483681, 0, %p7152;
	xor.b32  	%r65510, %r65509, %r65506;
	xor.b32  	%r65511, %r65510, %r65507;
	st.local.u32 	[%rd6558+-4], %r65511;
	add.s32 	%r102817, %r102817, 4;
	add.s64 	%rd6558, %rd6558, 16;
	setp.ne.s32 	%p7153, %r102817, 396;
	@%p7153 bra 	$L__BB3_2344;
	ld.local.u32 	%r65513, [%rd831];
	and.b32  	%r65514, %r65513, -2147483648;
	ld.local.u32 	%r102794, [%rd833];
	and.b32  	%r65515, %r102794, 2147483646;
	or.b32  	%r65516, %r65515, %r65514;
	ld.local.u32 	%r65517, [%rd832];
	shr.u32 	%r65518, %r65516, 1;
	and.b32  	%r65519, %r102794, 1;
	setp.eq.b32 	%p7154, %r65519, 1;
	selp.b32 	%r65520, -1727483681, 0, %p7154;
	xor.b32  	%r65521, %r65520, %r65517;
	xor.b32  	%r65522, %r65521, %r65518;
	st.local.u32 	[%rd831], %r65522;
	mov.b32 	%r102820, 0;
$L__BB3_2346:
	add.s32 	%r102826, %r102820, 1;
	st.local.u32 	[%rd4+2496], %r102826;
	mul.wide.s32 	%rd4950, %r102820, 4;
	add.s64 	%rd4951, %rd4, %rd4950;
	ld.local.u32 	%r65523, [%rd4951];
	shr.u32 	%r65524, %r65523, 11;
	xor.b32  	%r65525, %r65524, %r65523;
	shl.b32 	%r65526, %r65525, 7;
	and.b32  	%r65527, %r65526, -1658038656;
	xor.b32  	%r5058, %r65527, %r65525;
	setp.lt.s32 	%p7155, %r102820, 623;
	@%p7155 bra 	$L__BB3_2352;
	mov.b32 	%r102822, 0;
	mov.u64 	%rd6559, %rd4;
$L__BB3_2348:
	and.b32  	%r65529, %r102794, -2147483648;
	ld.local.u32 	%r65530, [%rd6559+4];
	and.b32  	%r65531, %r65530, 2147483646;
	or.b32  	%r65532, %r65531, %r65529;
	ld.local.u32 	%r65533, [%rd6559+1588];
	shr.u32 	%r65534, %r65532, 1;
	and.b32  	%r65535, %r65530, 1;
	setp.eq.b32 	%p7156, %r65535, 1;
	selp.b32 	%r65536, -1727483681, 0, %p7156;
	xor.b32  	%r65537, %r65536, %r65533;
	xor.b32  	%r65538, %r65537, %r65534;
	st.local.u32 	[%rd6559], %r65538;
	and.b32  	%r65539, %r65530, -2147483648;
	ld.local.u32 	%r65540, [%rd6559+8];
	and.b32  	%r65541, %r65540, 2147483646;
	or.b32  	%r65542, %r65541, %r65539;
	ld.local.u32 	%r65543, [%rd6559+1592];
	shr.u32 	%r65544, %r65542, 1;
	and.b32  	%r65545, %r65540, 1;
	setp.eq.b32 	%p7157, %r65545, 1;
	selp.b32 	%r65546, -1727483681, 0, %p7157;
	xor.b32  	%r65547, %r65546, %r65543;
	xor.b32  	%r65548, %r65547, %r65544;
	st.local.u32 	[%rd6559+4], %r65548;
	and.b32  	%r65549, %r65540, -2147483648;
	ld.local.u32 	%r5061, [%rd6559+12];
	and.b32  	%r65550, %r5061, 2147483646;
	or.b32  	%r65551, %r65550, %r65549;
	ld.local.u32 	%r65552, [%rd6559+1596];
	shr.u32 	%r65553, %r65551, 1;
	and.b32  	%r65554, %r5061, 1;
	setp.eq.b32 	%p7158, %r65554, 1;
	selp.b32 	%r65555, -1727483681, 0, %p7158;
	xor.b32  	%r65556, %r65555, %r65552;
	xor.b32  	%r65557, %r65556, %r65553;
	st.local.u32 	[%rd6559+8], %r65557;
	setp.ne.s32 	%p7159, %r102822, 224;
	@%p7159 bra 	$L__BB3_2416;
	ld.local.u32 	%r102823, [%rd828];
	mov.b32 	%r102824, 227;
$L__BB3_2350:
	mul.wide.u32 	%rd4952, %r102824, 4;
	add.s64 	%rd4953, %rd4, %rd4952;
	and.b32  	%r65568, %r102823, -2147483648;
	ld.local.u32 	%r65569, [%rd4953+4];
	and.b32  	%r65570, %r65569, 2147483646;
	or.b32  	%r65571, %r65570, %r65568;
	ld.local.u32 	%r65572, [%rd4953+-908];
	shr.u32 	%r65573, %r65571, 1;
	and.b32  	%r65574, %r65569, 1;
	setp.eq.b32 	%p7161, %r65574, 1;
	selp.b32 	%r65575, -1727483681, 0, %p7161;
	xor.b32  	%r65576, %r65575, %r65572;
	xor.b32  	%r65577, %r65576, %r65573;
	st.local.u32 	[%rd4953], %r65577;
	and.b32  	%r65578, %r65569, -2147483648;
	ld.local.u32 	%r65579, [%rd4953+8];
	and.b32  	%r65580, %r65579, 2147483646;
	or.b32  	%r65581, %r65580, %r65578;
	ld.local.u32 	%r65582, [%rd4953+-904];
	shr.u32 	%r65583, %r65581, 1;
	and.b32  	%r65584, %r65579, 1;
	setp.eq.b32 	%p7162, %r65584, 1;
	selp.b32 	%r65585, -1727483681, 0, %p7162;
	xor.b32  	%r65586, %r65585, %r65582;
	xor.b32  	%r65587, %r65586, %r65583;
	st.local.u32 	[%rd4953+4], %r65587;
	and.b32  	%r65588, %r65579, -2147483648;
	ld.local.u32 	%r65589, [%rd4953+12];
	and.b32  	%r65590, %r65589, 2147483646;
	or.b32  	%r65591, %r65590, %r65588;
	ld.local.u32 	%r65592, [%rd4953+-900];
	shr.u32 	%r65593, %r65591, 1;
	and.b32  	%r65594, %r65589, 1;
	setp.eq.b32 	%p7163, %r65594, 1;
	selp.b32 	%r65595, -1727483681, 0, %p7163;
	xor.b32  	%r65596, %r65595, %r65592;
	xor.b32  	%r65597, %r65596, %r65593;
	st.local.u32 	[%rd4953+8], %r65597;
	and.b32  	%r65598, %r65589, -2147483648;
	add.s32 	%r102824, %r102824, 4;
	ld.local.u32 	%r102823, [%rd4953+16];
	and.b32  	%r65599, %r102823, 2147483646;
	or.b32  	%r65600, %r65599, %r65598;
	ld.local.u32 	%r65601, [%rd4953+-896];
	shr.u32 	%r65602, %r65600, 1;
	and.b32  	%r65603, %r102823, 1;
	setp.eq.b32 	%p7164, %r65603, 1;
	selp.b32 	%r65604, -1727483681, 0, %p7164;
	xor.b32  	%r65605, %r65604, %r65601;
	xor.b32  	%r65606, %r65605, %r65602;
	st.local.u32 	[%rd4953+12], %r65606;
	setp.ne.s32 	%p7165, %r102824, 623;
	@%p7165 bra 	$L__BB3_2350;
	ld.local.u32 	%r65608, [%rd4+2492];
	and.b32  	%r65609, %r65608, -2147483648;
	ld.local.u32 	%r102794, [%rd4];
	and.b32  	%r65610, %r102794, 2147483646;
	or.b32  	%r65611, %r65610, %r65609;
	ld.local.u32 	%r65612, [%rd4+1584];
	shr.u32 	%r65613, %r65611, 1;
	and.b32  	%r65614, %r102794, 1;
	setp.eq.b32 	%p7166, %r65614, 1;
	selp.b32 	%r65615, -1727483681, 0, %p7166;
	xor.b32  	%r65616, %r65615, %r65612;
	xor.b32  	%r65617, %r65616, %r65613;
	st.local.u32 	[%rd4+2492], %r65617;
	mov.b32 	%r102826, 0;
$L__BB3_2352:
	setp.gt.u32 	%p7168, %r15023, %r15024;
	add.s32 	%r102846, %r102826, 1;
	st.local.u32 	[%rd4+2496], %r102846;
	mul.wide.s32 	%rd4954, %r102826, 4;
	add.s64 	%rd4955, %rd4, %rd4954;
	ld.local.u32 	%r65618, [%rd4955];
	shr.u32 	%r65619, %r65618, 11;
	xor.b32  	%r65620, %r65619, %r65618;
	shl.b32 	%r65621, %r65620, 7;
	and.b32  	%r65622, %r65621, -1658038656;
	xor.b32  	%r65623, %r65622, %r65620;
	shl.b32 	%r65624, %r65623, 15;
	and.b32  	%r65625, %r65624, -402653184;
	xor.b32  	%r65626, %r65625, %r65623;
	shr.u32 	%r65627, %r65626, 27;
	shl.b32 	%r65628, %r5019, 15;
	and.b32  	%r65629, %r65628, -402653184;
	xor.b32  	%r65630, %r65629, %r5019;
	shr.u32 	%r65631, %r65630, 7;
	and.b32  	%r65632, %r65631, 32505856;
	shl.b32 	%r65633, %r5032, 15;
	and.b32  	%r65634, %r65633, -402653184;
	xor.b32  	%r65635, %r65634, %r5032;
	shr.u32 	%r65636, %r65635, 12;
	and.b32  	%r65637, %r65636, 1015808;
	or.b32  	%r65638, %r65637, %r65632;
	shl.b32 	%r65639, %r5045, 15;
	and.b32  	%r65640, %r65639, -402653184;
	xor.b32  	%r65641, %r65640, %r5045;
	shr.u32 	%r65642, %r65641, 17;
	and.b32  	%r65643, %r65642, 31744;
	or.b32  	%r65644, %r65638, %r65643;
	shl.b32 	%r65645, %r5058, 15;
	and.b32  	%r65646, %r65645, -402653184;
	xor.b32  	%r65647, %r65646, %r5058;
	shr.u32 	%r65648, %r65647, 22;
	and.b32  	%r65649, %r65648, 992;
	or.b32  	%r65650, %r65644, %r65649;
	or.b32  	%r102830, %r65650, %r65627;
	mov.pred 	%p11913, 0;
	@%p7168 bra 	$L__BB3_2361;
	mov.pred 	%p11913, 0;
	mov.u32 	%r102835, %r102846;
	mov.u32 	%r102829, %r15023;
$L__BB3_2354:
	shl.b32 	%r5078, %r102830, 5;
	setp.lt.s32 	%p7170, %r102835, 624;
	@%p7170 bra 	$L__BB3_2360;
	mov.b32 	%r102832, 0;
$L__BB3_2356:
	mul.wide.u32 	%rd4956, %r102832, 4;
	add.s64 	%rd1105, %rd4, %rd4956;
	and.b32  	%r65652, %r102794, -2147483648;
	ld.local.u32 	%r65653, [%rd1105+4];
	and.b32  	%r65654, %r65653, 2147483646;
	or.b32  	%r65655, %r65654, %r65652;
	ld.local.u32 	%r65656, [%rd1105+1588];
	shr.u32 	%r65657, %r65655, 1;
	and.b32  	%r65658, %r65653, 1;
	setp.eq.b32 	%p7171, %r65658, 1;
	selp.b32 	%r65659, -1727483681, 0, %p7171;
	xor.b32  	%r65660, %r65659, %r65656;
	xor.b32  	%r65661, %r65660, %r65657;
	st.local.u32 	[%rd1105], %r65661;
	and.b32  	%r65662, %r65653, -2147483648;
	ld.local.u32 	%r65663, [%rd1105+8];
	and.b32  	%r65664, %r65663, 2147483646;
	or.b32  	%r65665, %r65664, %r65662;
	ld.local.u32 	%r65666, [%rd1105+1592];
	shr.u32 	%r65667, %r65665, 1;
	and.b32  	%r65668, %r65663, 1;
	setp.eq.b32 	%p7172, %r65668, 1;
	selp.b32 	%r65669, -1727483681, 0, %p7172;
	xor.b32  	%r65670, %r65669, %r65666;
	xor.b32  	%r65671, %r65670, %r65667;
	st.local.u32 	[%rd1105+4], %r65671;
	and.b32  	%r65672, %r65663, -2147483648;
	ld.local.u32 	%r5081, [%rd1105+12];
	and.b32  	%r65673, %r5081, 2147483646;
	or.b32  	%r65674, %r65673, %r65672;
	ld.local.u32 	%r65675, [%rd1105+1596];
	shr.u32 	%r65676, %r65674, 1;
	and.b32  	%r65677, %r5081, 1;
	setp.eq.b32 	%p7173, %r65677, 1;
	selp.b32 	%r65678, -1727483681, 0, %p7173;
	xor.b32  	%r65679, %r65678, %r65675;
	xor.b32  	%r65680, %r65679, %r65676;
	st.local.u32 	[%rd1105+8], %r65680;
	setp.ne.s32 	%p7174, %r102832, 224;
	@%p7174 bra 	$L__BB3_7222;
	ld.local.u32 	%r102833, [%rd828];
	mov.b32 	%r102834, 227;
$L__BB3_2358:
	mul.wide.u32 	%rd4957, %r102834, 4;
	add.s64 	%rd4958, %rd4, %rd4957;
	and.b32  	%r65691, %r102833, -2147483648;
	ld.local.u32 	%r65692, [%rd4958+4];
	and.b32  	%r65693, %r65692, 2147483646;
	or.b32  	%r65694, %r65693, %r65691;
	ld.local.u32 	%r65695, [%rd4958+-908];
	shr.u32 	%r65696, %r65694, 1;
	and.b32  	%r65697, %r65692, 1;
	setp.eq.b32 	%p7176, %r65697, 1;
	selp.b32 	%r65698, -1727483681, 0, %p7176;
	xor.b32  	%r65699, %r65698, %r65695;
	xor.b32  	%r65700, %r65699, %r65696;
	st.local.u32 	[%rd4958], %r65700;
	and.b32  	%r65701, %r65692, -2147483648;
	ld.local.u32 	%r65702, [%rd4958+8];
	and.b32  	%r65703, %r65702, 2147483646;
	or.b32  	%r65704, %r65703, %r65701;
	ld.local.u32 	%r65705, [%rd4958+-904];
	shr.u32 	%r65706, %r65704, 1;
	and.b32  	%r65707, %r65702, 1;
	setp.eq.b32 	%p7177, %r65707, 1;
	selp.b32 	%r65708, -1727483681, 0, %p7177;
	xor.b32  	%r65709, %r65708, %r65705;
	xor.b32  	%r65710, %r65709, %r65706;
	st.local.u32 	[%rd4958+4], %r65710;
	and.b32  	%r65711, %r65702, -2147483648;
	ld.local.u32 	%r65712, [%rd4958+12];
	and.b32  	%r65713, %r65712, 2147483646;
	or.b32  	%r65714, %r65713, %r65711;
	ld.local.u32 	%r65715, [%rd4958+-900];
	shr.u32 	%r65716, %r65714, 1;
	and.b32  	%r65717, %r65712, 1;
	setp.eq.b32 	%p7178, %r65717, 1;
	selp.b32 	%r65718, -1727483681, 0, %p7178;
	xor.b32  	%r65719, %r65718, %r65715;
	xor.b32  	%r65720, %r65719, %r65716;
	st.local.u32 	[%rd4958+8], %r65720;
	and.b32  	%r65721, %r65712, -2147483648;
	add.s32 	%r102834, %r102834, 4;
	ld.local.u32 	%r102833, [%rd4958+16];
	and.b32  	%r65722, %r102833, 2147483646;
	or.b32  	%r65723, %r65722, %r65721;
	ld.local.u32 	%r65724, [%rd4958+-896];
	shr.u32 	%r65725, %r65723, 1;
	and.b32  	%r65726, %r102833, 1;
	setp.eq.b32 	%p7179, %r65726, 1;
	selp.b32 	%r65727, -1727483681, 0, %p7179;
	xor.b32  	%r65728, %r65727, %r65724;
	xor.b32  	%r65729, %r65728, %r65725;
	st.local.u32 	[%rd4958+12], %r65729;
	setp.ne.s32 	%p7180, %r102834, 623;
	@%p7180 bra 	$L__BB3_2358;
	ld.local.u32 	%r65731, [%rd4+2492];
	and.b32  	%r65732, %r65731, -2147483648;
	ld.local.u32 	%r102794, [%rd4];
	and.b32  	%r65733, %r102794, 2147483646;
	or.b32  	%r65734, %r65733, %r65732;
	ld.local.u32 	%r65735, [%rd4+1584];
	shr.u32 	%r65736, %r65734, 1;
	and.b32  	%r65737, %r102794, 1;
	setp.eq.b32 	%p7181, %r65737, 1;
	selp.b32 	%r65738, -1727483681, 0, %p7181;
	xor.b32  	%r65739, %r65738, %r65735;
	xor.b32  	%r65740, %r65739, %r65736;
	st.local.u32 	[%rd4+2492], %r65740;
	mov.b32 	%r102835, 0;
$L__BB3_2360:
	add.s32 	%r102846, %r102835, 1;
	st.local.u32 	[%rd4+2496], %r102846;
	mul.wide.s32 	%rd4959, %r102835, 4;
	add.s64 	%rd4960, %rd4, %rd4959;
	ld.local.u32 	%r65741, [%rd4960];
	shr.u32 	%r65742, %r65741, 11;
	xor.b32  	%r65743, %r65742, %r65741;
	shl.b32 	%r65744, %r65743, 7;
	and.b32  	%r65745, %r65744, -1658038656;
	xor.b32  	%r65746, %r65745, %r65743;
	shl.b32 	%r65747, %r65746, 15;
	and.b32  	%r65748, %r65747, -402653184;
	xor.b32  	%r65749, %r65748, %r65746;
	shr.u32 	%r65750, %r65749, 27;
	and.b32  	%r65752, %r5078, 1073741792;
	or.b32  	%r102830, %r65750, %r65752;
	setp.eq.s32 	%p7182, %r102830, %r15021;
	or.pred  	%p11913, %p11913, %p7182;
	add.s32 	%r102829, %r102829, 1;
	setp.gt.u32 	%p7183, %r102829, %r15024;
	mov.u32 	%r102835, %r102846;
	@%p7183 bra 	$L__BB3_2361;
	bra.uni 	$L__BB3_2354;
$L__BB3_2361:
	setp.lt.s32 	%p7184, %r3762, 1;
	@%p7184 bra 	$L__BB3_2370;
	mov.b32 	%r102841, 0;
$L__BB3_2363:
	setp.lt.s32 	%p7185, %r102846, 624;
	@%p7185 bra 	$L__BB3_2369;
	mov.b32 	%r102843, 0;
	mov.u64 	%rd6560, %rd4;
$L__BB3_2365:
	and.b32  	%r65755, %r102794, -2147483648;
	ld.local.u32 	%r65756, [%rd6560+4];
	and.b32  	%r65757, %r65756, 2147483646;
	or.b32  	%r65758, %r65757, %r65755;
	ld.local.u32 	%r65759, [%rd6560+1588];
	shr.u32 	%r65760, %r65758, 1;
	and.b32  	%r65761, %r65756, 1;
	setp.eq.b32 	%p7186, %r65761, 1;
	selp.b32 	%r65762, -1727483681, 0, %p7186;
	xor.b32  	%r65763, %r65762, %r65759;
	xor.b32  	%r65764, %r65763, %r65760;
	st.local.u32 	[%rd6560], %r65764;
	and.b32  	%r65765, %r65756, -2147483648;
	ld.local.u32 	%r65766, [%rd6560+8];
	and.b32  	%r65767, %r65766, 2147483646;
	or.b32  	%r65768, %r65767, %r65765;
	ld.local.u32 	%r65769, [%rd6560+1592];
	shr.u32 	%r65770, %r65768, 1;
	and.b32  	%r65771, %r65766, 1;
	setp.eq.b32 	%p7187, %r65771, 1;
	selp.b32 	%r65772, -1727483681, 0, %p7187;
	xor.b32  	%r65773, %r65772, %r65769;
	xor.b32  	%r65774, %r65773, %r65770;
	st.local.u32 	[%rd6560+4], %r65774;
	and.b32  	%r65775, %r65766, -2147483648;
	ld.local.u32 	%r5102, [%rd6560+12];
	and.b32  	%r65776, %r5102, 2147483646;
	or.b32  	%r65777, %r65776, %r65775;
	ld.local.u32 	%r65778, [%rd6560+1596];
	shr.u32 	%r65779, %r65777, 1;
	and.b32  	%r65780, %r5102, 1;
	setp.eq.b32 	%p7188, %r65780, 1;
	selp.b32 	%r65781, -1727483681, 0, %p7188;
	xor.b32  	%r65782, %r65781, %r65778;
	xor.b32  	%r65783, %r65782, %r65779;
	st.local.u32 	[%rd6560+8], %r65783;
	setp.ne.s32 	%p7189, %r102843, 224;
	@%p7189 bra 	$L__BB3_2415;
	ld.local.u32 	%r102844, [%rd828];
	mov.b32 	%r102845, 227;
$L__BB3_2367:
	mul.wide.u32 	%rd4961, %r102845, 4;
	add.s64 	%rd4962, %rd4, %rd4961;
	and.b32  	%r65794, %r102844, -2147483648;
	ld.local.u32 	%r65795, [%rd4962+4];
	and.b32  	%r65796, %r65795, 2147483646;
	or.b32  	%r65797, %r65796, %r65794;
	ld.local.u32 	%r65798, [%rd4962+-908];
	shr.u32 	%r65799, %r65797, 1;
	and.b32  	%r65800, %r65795, 1;
	setp.eq.b32 	%p7191, %r65800, 1;
	selp.b32 	%r65801, -1727483681, 0, %p7191;
	xor.b32  	%r65802, %r65801, %r65798;
	xor.b32  	%r65803, %r65802, %r65799;
	st.local.u32 	[%rd4962], %r65803;
	and.b32  	%r65804, %r65795, -2147483648;
	ld.local.u32 	%r65805, [%rd4962+8];
	and.b32  	%r65806, %r65805, 2147483646;
	or.b32  	%r65807, %r65806, %r65804;
	ld.local.u32 	%r65808, [%rd4962+-904];
	shr.u32 	%r65809, %r65807, 1;
	and.b32  	%r65810, %r65805, 1;
	setp.eq.b32 	%p7192, %r65810, 1;
	selp.b32 	%r65811, -1727483681, 0, %p7192;
	xor.b32  	%r65812, %r65811, %r65808;
	xor.b32  	%r65813, %r65812, %r65809;
	st.local.u32 	[%rd4962+4], %r65813;
	and.b32  	%r65814, %r65805, -2147483648;
	ld.local.u32 	%r65815, [%rd4962+12];
	and.b32  	%r65816, %r65815, 2147483646;
	or.b32  	%r65817, %r65816, %r65814;
	ld.local.u32 	%r65818, [%rd4962+-900];
	shr.u32 	%r65819, %r65817, 1;
	and.b32  	%r65820, %r65815, 1;
	setp.eq.b32 	%p7193, %r65820, 1;
	selp.b32 	%r65821, -1727483681, 0, %p7193;
	xor.b32  	%r65822, %r65821, %r65818;
	xor.b32  	%r65823, %r65822, %r65819;
	st.local.u32 	[%rd4962+8], %r65823;
	and.b32  	%r65824, %r65815, -2147483648;
	add.s32 	%r102845, %r102845, 4;
	ld.local.u32 	%r102844, [%rd4962+16];
	and.b32  	%r65825, %r102844, 2147483646;
	or.b32  	%r65826, %r65825, %r65824;
	ld.local.u32 	%r65827, [%rd4962+-896];
	shr.u32 	%r65828, %r65826, 1;
	and.b32  	%r65829, %r102844, 1;
	setp.eq.b32 	%p7194, %r65829, 1;
	selp.b32 	%r65830, -1727483681, 0, %p7194;
	xor.b32  	%r65831, %r65830, %r65827;
	xor.b32  	%r65832, %r65831, %r65828;
	st.local.u32 	[%rd4962+12], %r65832;
	setp.ne.s32 	%p7195, %r102845, 623;
	@%p7195 bra 	$L__BB3_2367;
	ld.local.u32 	%r65834, [%rd4+2492];
	and.b32  	%r65835, %r65834, -2147483648;
	ld.local.u32 	%r102794, [%rd4];
	and.b32  	%r65836, %r102794, 2147483646;
	or.b32  	%r65837, %r65836, %r65835;
	ld.local.u32 	%r65838, [%rd4+1584];
	shr.u32 	%r65839, %r65837, 1;
	and.b32  	%r65840, %r102794, 1;
	setp.eq.b32 	%p7196, %r65840, 1;
	selp.b32 	%r65841, -1727483681, 0, %p7196;
	xor.b32  	%r65842, %r65841, %r65838;
	xor.b32  	%r65843, %r65842, %r65839;
	st.local.u32 	[%rd4+2492], %r65843;
	mov.b32 	%r102846, 0;
$L__BB3_2369:
	add.s32 	%r102846, %r102846, 1;
	st.local.u32 	[%rd4+2496], %r102846;
	add.s32 	%r102841, %r102841, 1;
	setp.ne.s32 	%p7197, %r102841, %r3762;
	@%p7197 bra 	$L__BB3_2363;
$L__BB3_2370:
	setp.lt.s32 	%p7198, %r102846, 624;
	@%p7198 bra 	$L__BB3_2376;
	mov.b32 	%r102851, 0;
	mov.u64 	%rd6561, %rd4;
$L__BB3_2372:
	and.b32  	%r65845, %r102794, -2147483648;
	ld.local.u32 	%r65846, [%rd6561+4];
	and.b32  	%r65847, %r65846, 2147483646;
	or.b32  	%r65848, %r65847, %r65845;
	ld.local.u32 	%r65849, [%rd6561+1588];
	shr.u32 	%r65850, %r65848, 1;
	and.b32  	%r65851, %r65846, 1;
	setp.eq.b32 	%p7199, %r65851, 1;
	selp.b32 	%r65852, -1727483681, 0, %p7199;
	xor.b32  	%r65853, %r65852, %r65849;
	xor.b32  	%r65854, %r65853, %r65850;
	st.local.u32 	[%rd6561], %r65854;
	and.b32  	%r65855, %r65846, -2147483648;
	ld.local.u32 	%r65856, [%rd6561+8];
	and.b32  	%r65857, %r65856, 2147483646;
	or.b32  	%r65858, %r65857, %r65855;
	ld.local.u32 	%r65859, [%rd6561+1592];
	shr.u32 	%r65860, %r65858, 1;
	and.b32  	%r65861, %r65856, 1;
	setp.eq.b32 	%p7200, %r65861, 1;
	selp.b32 	%r65862, -1727483681, 0, %p7200;
	xor.b32  	%r65863, %r65862, %r65859;
	xor.b32  	%r65864, %r65863, %r65860;
	st.local.u32 	[%rd6561+4], %r65864;
	and.b32  	%r65865, %r65856, -2147483648;
	ld.local.u32 	%r5117, [%rd6561+12];
	and.b32  	%r65866, %r5117, 2147483646;
	or.b32  	%r65867, %r65866, %r65865;
	ld.local.u32 	%r65868, [%rd6561+1596];
	shr.u32 	%r65869, %r65867, 1;
	and.b32  	%r65870, %r5117, 1;
	setp.eq.b32 	%p7201, %r65870, 1;
	selp.b32 	%r65871, -1727483681, 0, %p7201;
	xor.b32  	%r65872, %r65871, %r65868;
	xor.b32  	%r65873, %r65872, %r65869;
	st.local.u32 	[%rd6561+8], %r65873;
	setp.ne.s32 	%p7202, %r102851, 224;
	@%p7202 bra 	$L__BB3_2414;
	ld.local.u32 	%r102853, [%rd4+908];
	add.s64 	%rd6562, %rd4, 924;
	mov.b32 	%r102852, 0;
$L__BB3_2374:
	and.b32  	%r65884, %r102853, -2147483648;
	ld.local.u32 	%r65885, [%rd6562+-12];
	and.b32  	%r65886, %r65885, 2147483646;
	or.b32  	%r65887, %r65886, %r65884;
	ld.local.u32 	%r65888, [%rd6562+-924];
	shr.u32 	%r65889, %r65887, 1;
	and.b32  	%r65890, %r65885, 1;
	setp.eq.b32 	%p7204, %r65890, 1;
	selp.b32 	%r65891, -1727483681, 0, %p7204;
	xor.b32  	%r65892, %r65891, %r65888;
	xor.b32  	%r65893, %r65892, %r65889;
	st.local.u32 	[%rd6562+-16], %r65893;
	and.b32  	%r65894, %r65885, -2147483648;
	ld.local.u32 	%r65895, [%rd6562+-8];
	and.b32  	%r65896, %r65895, 2147483646;
	or.b32  	%r65897, %r65896, %r65894;
	ld.local.u32 	%r65898, [%rd6562+-920];
	shr.u32 	%r65899, %r65897, 1;
	and.b32  	%r65900, %r65895, 1;
	setp.eq.b32 	%p7205, %r65900, 1;
	selp.b32 	%r65901, -1727483681, 0, %p7205;
	xor.b32  	%r65902, %r65901, %r65898;
	xor.b32  	%r65903, %r65902, %r65899;
	st.local.u32 	[%rd6562+-12], %r65903;
	and.b32  	%r65904, %r65895, -2147483648;
	ld.local.u32 	%r65905, [%rd6562+-4];
	and.b32  	%r65906, %r65905, 2147483646;
	or.b32  	%r65907, %r65906, %r65904;
	ld.local.u32 	%r65908, [%rd6562+-916];
	shr.u32 	%r65909, %r65907, 1;
	and.b32  	%r65910, %r65905, 1;
	setp.eq.b32 	%p7206, %r65910, 1;
	selp.b32 	%r65911, -1727483681, 0, %p7206;
	xor.b32  	%r65912, %r65911, %r65908;
	xor.b32  	%r65913, %r65912, %r65909;
	st.local.u32 	[%rd6562+-8], %r65913;
	and.b32  	%r65914, %r65905, -2147483648;
	ld.local.u32 	%r102853, [%rd6562];
	and.b32  	%r65915, %r102853, 2147483646;
	or.b32  	%r65916, %r65915, %r65914;
	ld.local.u32 	%r65917, [%rd6562+-912];
	shr.u32 	%r65918, %r65916, 1;
	and.b32  	%r65919, %r102853, 1;
	setp.eq.b32 	%p7207, %r65919, 1;
	selp.b32 	%r65920, -1727483681, 0, %p7207;
	xor.b32  	%r65921, %r65920, %r65917;
	xor.b32  	%r65922, %r65921, %r65918;
	st.local.u32 	[%rd6562+-4], %r65922;
	add.s32 	%r102852, %r102852, 4;
	add.s64 	%rd6562, %rd6562, 16;
	setp.ne.s32 	%p7208, %r102852, 396;
	@%p7208 bra 	$L__BB3_2374;
	ld.local.u32 	%r65924, [%rd831];
	and.b32  	%r65925, %r65924, -2147483648;
	ld.local.u32 	%r102794, [%rd833];
	and.b32  	%r65926, %r102794, 2147483646;
	or.b32  	%r65927, %r65926, %r65925;
	ld.local.u32 	%r65928, [%rd832];
	shr.u32 	%r65929, %r65927, 1;
	and.b32  	%r65930, %r102794, 1;
	setp.eq.b32 	%p7209, %r65930, 1;
	selp.b32 	%r65931, -1727483681, 0, %p7209;
	xor.b32  	%r65932, %r65931, %r65928;
	xor.b32  	%r65933, %r65932, %r65929;
	st.local.u32 	[%rd831], %r65933;
	mov.b32 	%r102846, 0;
$L__BB3_2376:
	add.s32 	%r102861, %r102846, 1;
	st.local.u32 	[%rd4+2496], %r102861;
	mul.wide.s32 	%rd4963, %r102846, 4;
	add.s64 	%rd4964, %rd4, %rd4963;
	ld.local.u32 	%r65934, [%rd4964];
	shr.u32 	%r65935, %r65934, 11;
	xor.b32  	%r65936, %r65935, %r65934;
	shl.b32 	%r65937, %r65936, 7;
	and.b32  	%r65938, %r65937, -1658038656;
	xor.b32  	%r5127, %r65938, %r65936;
	setp.lt.s32 	%p7210, %r102846, 623;
	@%p7210 bra 	$L__BB3_2382;
	mov.b32 	%r102857, 0;
	mov.u64 	%rd6563, %rd4;
$L__BB3_2378:
	and.b32  	%r65940, %r102794, -2147483648;
	ld.local.u32 	%r65941, [%rd6563+4];
	and.b32  	%r65942, %r65941, 2147483646;
	or.b32  	%r65943, %r65942, %r65940;
	ld.local.u32 	%r65944, [%rd6563+1588];
	shr.u32 	%r65945, %r65943, 1;
	and.b32  	%r65946, %r65941, 1;
	setp.eq.b32 	%p7211, %r65946, 1;
	selp.b32 	%r65947, -1727483681, 0, %p7211;
	xor.b32  	%r65948, %r65947, %r65944;
	xor.b32  	%r65949, %r65948, %r65945;
	st.local.u32 	[%rd6563], %r65949;
	and.b32  	%r65950, %r65941, -2147483648;
	ld.local.u32 	%r65951, [%rd6563+8];
	and.b32  	%r65952, %r65951, 2147483646;
	or.b32  	%r65953, %r65952, %r65950;
	ld.local.u32 	%r65954, [%rd6563+1592];
	shr.u32 	%r65955, %r65953, 1;
	and.b32  	%r65956, %r65951, 1;
	setp.eq.b32 	%p7212, %r65956, 1;
	selp.b32 	%r65957, -1727483681, 0, %p7212;
	xor.b32  	%r65958, %r65957, %r65954;
	xor.b32  	%r65959, %r65958, %r65955;
	st.local.u32 	[%rd6563+4], %r65959;
	and.b32  	%r65960, %r65951, -2147483648;
	ld.local.u32 	%r5130, [%rd6563+12];
	and.b32  	%r65961, %r5130, 2147483646;
	or.b32  	%r65962, %r65961, %r65960;
	ld.local.u32 	%r65963, [%rd6563+1596];
	shr.u32 	%r65964, %r65962, 1;
	and.b32  	%r65965, %r5130, 1;
	setp.eq.b32 	%p7213, %r65965, 1;
	selp.b32 	%r65966, -1727483681, 0, %p7213;
	xor.b32  	%r65967, %r65966, %r65963;
	xor.b32  	%r65968, %r65967, %r65964;
	st.local.u32 	[%rd6563+8], %r65968;
	setp.ne.s32 	%p7214, %r102857, 224;
	@%p7214 bra 	$L__BB3_2413;
	ld.local.u32 	%r102859, [%rd4+908];
	add.s64 	%rd6564, %rd4, 924;
	mov.b32 	%r102858, 0;
$L__BB3_2380:
	and.b32  	%r65979, %r102859, -2147483648;
	ld.local.u32 	%r65980, [%rd6564+-12];
	and.b32  	%r65981, %r65980, 2147483646;
	or.b32  	%r65982, %r65981, %r65979;
	ld.local.u32 	%r65983, [%rd6564+-924];
	shr.u32 	%r65984, %r65982, 1;
	and.b32  	%r65985, %r65980, 1;
	setp.eq.b32 	%p7216, %r65985, 1;
	selp.b32 	%r65986, -1727483681, 0, %p7216;
	xor.b32  	%r65987, %r65986, %r65983;
	xor.b32  	%r65988, %r65987, %r65984;
	st.local.u32 	[%rd6564+-16], %r65988;
	and.b32  	%r65989, %r65980, -2147483648;
	ld.local.u32 	%r65990, [%rd6564+-8];
	and.b32  	%r65991, %r65990, 2147483646;
	or.b32  	%r65992, %r65991, %r65989;
	ld.local.u32 	%r65993, [%rd6564+-920];
	shr.u32 	%r65994, %r65992, 1;
	and.b32  	%r65995, %r65990, 1;
	setp.eq.b32 	%p7217, %r65995, 1;
	selp.b32 	%r65996, -1727483681, 0, %p7217;
	xor.b32  	%r65997, %r65996, %r65993;
	xor.b32  	%r65998, %r65997, %r65994;
	st.local.u32 	[%rd6564+-12], %r65998;
	and.b32  	%r65999, %r65990, -2147483648;
	ld.local.u32 	%r66000, [%rd6564+-4];
	and.b32  	%r66001, %r66000, 2147483646;
	or.b32  	%r66002, %r66001, %r65999;
	ld.local.u32 	%r66003, [%rd6564+-916];
	shr.u32 	%r66004, %r66002, 1;
	and.b32  	%r66005, %r66000, 1;
	setp.eq.b32 	%p7218, %r66005, 1;
	selp.b32 	%r66006, -1727483681, 0, %p7218;
	xor.b32  	%r66007, %r66006, %r66003;
	xor.b32  	%r66008, %r66007, %r66004;
	st.local.u32 	[%rd6564+-8], %r66008;
	and.b32  	%r66009, %r66000, -2147483648;
	ld.local.u32 	%r102859, [%rd6564];
	and.b32  	%r66010, %r102859, 2147483646;
	or.b32  	%r66011, %r66010, %r66009;
	ld.local.u32 	%r66012, [%rd6564+-912];
	shr.u32 	%r66013, %r66011, 1;
	and.b32  	%r66014, %r102859, 1;
	setp.eq.b32 	%p7219, %r66014, 1;
	selp.b32 	%r66015, -1727483681, 0, %p7219;
	xor.b32  	%r66016, %r66015, %r66012;
	xor.b32  	%r66017, %r66016, %r66013;
	st.local.u32 	[%rd6564+-4], %r66017;
	add.s32 	%r102858, %r102858, 4;
	add.s64 	%rd6564, %rd6564, 16;
	setp.ne.s32 	%p7220, %r102858, 396;
	@%p7220 bra 	$L__BB3_2380;
	ld.local.u32 	%r66019, [%rd831];
	and.b32  	%r66020, %r66019, -2147483648;
	ld.local.u32 	%r102794, [%rd833];
	and.b32  	%r66021, %r102794, 2147483646;
	or.b32  	%r66022, %r66021, %r66020;
	ld.local.u32 	%r66023, [%rd832];
	shr.u32 	%r66024, %r66022, 1;
	and.b32  	%r66025, %r102794, 1;
	setp.eq.b32 	%p7221, %r66025, 1;
	selp.b32 	%r66026, -1727483681, 0, %p7221;
	xor.b32  	%r66027, %r66026, %r66023;
	xor.b32  	%r66028, %r66027, %r66024;
	st.local.u32 	[%rd831], %r66028;
	mov.b32 	%r102861, 0;
$L__BB3_2382:
	add.s32 	%r102867, %r102861, 1;
	st.local.u32 	[%rd4+2496], %r102867;
	mul.wide.s32 	%rd4965, %r102861, 4;
	add.s64 	%rd4966, %rd4, %rd4965;
	ld.local.u32 	%r66029, [%rd4966];
	shr.u32 	%r66030, %r66029, 11;
	xor.b32  	%r66031, %r66030, %r66029;
	shl.b32 	%r66032, %r66031, 7;
	and.b32  	%r66033, %r66032, -1658038656;
	xor.b32  	%r5140, %r66033, %r66031;
	setp.lt.s32 	%p7222, %r102861, 623;
	@%p7222 bra 	$L__BB3_2388;
	mov.b32 	%r102863, 0;
	mov.u64 	%rd6565, %rd4;
$L__BB3_2384:
	and.b32  	%r66035, %r102794, -2147483648;
	ld.local.u32 	%r66036, [%rd6565+4];
	and.b32  	%r66037, %r66036, 2147483646;
	or.b32  	%r66038, %r66037, %r66035;
	ld.local.u32 	%r66039, [%rd6565+1588];
	shr.u32 	%r66040, %r66038, 1;
	and.b32  	%r66041, %r66036, 1;
	setp.eq.b32 	%p7223, %r66041, 1;
	selp.b32 	%r66042, -1727483681, 0, %p7223;
	xor.b32  	%r66043, %r66042, %r66039;
	xor.b32  	%r66044, %r66043, %r66040;
	st.local.u32 	[%rd6565], %r66044;
	and.b32  	%r66045, %r66036, -2147483648;
	ld.local.u32 	%r66046, [%rd6565+8];
	and.b32  	%r66047, %r66046, 2147483646;
	or.b32  	%r66048, %r66047, %r66045;
	ld.local.u32 	%r66049, [%rd6565+1592];
	shr.u32 	%r66050, %r66048, 1;
	and.b32  	%r66051, %r66046, 1;
	setp.eq.b32 	%p7224, %r66051, 1;
	selp.b32 	%r66052, -1727483681, 0, %p7224;
	xor.b32  	%r66053, %r66052, %r66049;
	xor.b32  	%r66054, %r66053, %r66050;
	st.local.u32 	[%rd6565+4], %r66054;
	and.b32  	%r66055, %r66046, -2147483648;
	ld.local.u32 	%r5143, [%rd6565+12];
	and.b32  	%r66056, %r5143, 2147483646;
	or.b32  	%r66057, %r66056, %r66055;
	ld.local.u32 	%r66058, [%rd6565+1596];
	shr.u32 	%r66059, %r66057, 1;
	and.b32  	%r66060, %r5143, 1;
	setp.eq.b32 	%p7225, %r66060, 1;
	selp.b32 	%r66061, -1727483681, 0, %p7225;
	xor.b32  	%r66062, %r66061, %r66058;
	xor.b32  	%r66063, %r66062, %r66059;
	st.local.u32 	[%rd6565+8], %r66063;
	setp.ne.s32 	%p7226, %r102863, 224;
	@%p7226 bra 	$L__BB3_2412;
	ld.local.u32 	%r102865, [%rd4+908];
	add.s64 	%rd6566, %rd4, 924;
	mov.b32 	%r102864, 0;
$L__BB3_2386:
	and.b32  	%r66074, %r102865, -2147483648;
	ld.local.u32 	%r66075, [%rd6566+-12];
	and.b32  	%r66076, %r66075, 2147483646;
	or.b32  	%r66077, %r66076, %r66074;
	ld.local.u32 	%r66078, [%rd6566+-924];
	shr.u32 	%r66079, %r66077, 1;
	and.b32  	%r66080, %r66075, 1;
	setp.eq.b32 	%p7228, %r66080, 1;
	selp.b32 	%r66081, -1727483681, 0, %p7228;
	xor.b32  	%r66082, %r66081, %r66078;
	xor.b32  	%r66083, %r66082, %r66079;
	st.local.u32 	[%rd6566+-16], %r66083;
	and.b32  	%r66084, %r66075, -2147483648;
	ld.local.u32 	%r66085, [%rd6566+-8];
	and.b32  	%r66086, %r66085, 2147483646;
	or.b32  	%r66087, %r66086, %r66084;
	ld.local.u32 	%r66088, [%rd6566+-920];
	shr.u32 	%r66089, %r66087, 1;
	and.b32  	%r66090, %r66085, 1;
	setp.eq.b32 	%p7229, %r66090, 1;
	selp.b32 	%r66091, -1727483681, 0, %p7229;
	xor.b32  	%r66092, %r66091, %r66088;
	xor.b32  	%r66093, %r66092, %r66089;
	st.local.u32 	[%rd6566+-12], %r66093;
	and.b32  	%r66094, %r66085, -2147483648;
	ld.local.u32 	%r66095, [%rd6566+-4];
	and.b32  	%r66096, %r66095, 2147483646;
	or.b32  	%r66097, %r66096, %r66094;
	ld.local.u32 	%r66098, [%rd6566+-916];
	shr.u32 	%r66099, %r66097, 1;
	and.b32  	%r66100, %r66095, 1;
	setp.eq.b32 	%p7230, %r66100, 1;
	selp.b32 	%r66101, -1727483681, 0, %p7230;
	xor.b32  	%r66102, %r66101, %r66098;
	xor.b32  	%r66103, %r66102, %r66099;
	st.local.u32 	[%rd6566+-8], %r66103;
	and.b32  	%r66104, %r66095, -2147483648;
	ld.local.u32 	%r102865, [%rd6566];
	and.b32  	%r66105, %r102865, 2147483646;
	or.b32  	%r66106, %r66105, %r66104;
	ld.local.u32 	%r66107, [%rd6566+-912];
	shr.u32 	%r66108, %r66106, 1;
	and.b32  	%r66109, %r102865, 1;
	setp.eq.b32 	%p7231, %r66109, 1;
	selp.b32 	%r66110, -1727483681, 0, %p7231;
	xor.b32  	%r66111, %r66110, %r66107;
	xor.b32  	%r66112, %r66111, %r66108;
	st.local.u32 	[%rd6566+-4], %r66112;
	add.s32 	%r102864, %r102864, 4;
	add.s64 	%rd6566, %rd6566, 16;
	setp.ne.s32 	%p7232, %r102864, 396;
	@%p7232 bra 	$L__BB3_2386;
	ld.local.u32 	%r66114, [%rd831];
	and.b32  	%r66115, %r66114, -2147483648;
	ld.local.u32 	%r102794, [%rd833];
	and.b32  	%r66116, %r102794, 2147483646;
	or.b32  	%r66117, %r66116, %r66115;
	ld.local.u32 	%r66118, [%rd832];
	shr.u32 	%r66119, %r66117, 1;
	and.b32  	%r66120, %r102794, 1;
	setp.eq.b32 	%p7233, %r66120, 1;
	selp.b32 	%r66121, -1727483681, 0, %p7233;
	xor.b32  	%r66122, %r66121, %r66118;
	xor.b32  	%r66123, %r66122, %r66119;
	st.local.u32 	[%rd831], %r66123;
	mov.b32 	%r102867, 0;
$L__BB3_2388:
	add.s32 	%r102873, %r102867, 1;
	st.local.u32 	[%rd4+2496], %r102873;
	mul.wide.s32 	%rd4967, %r102867, 4;
	add.s64 	%rd4968, %rd4, %rd4967;
	ld.local.u32 	%r66124, [%rd4968];
	shr.u32 	%r66125, %r66124, 11;
	xor.b32  	%r66126, %r66125, %r66124;
	shl.b32 	%r66127, %r66126, 7;
	and.b32  	%r66128, %r66127, -1658038656;
	xor.b32  	%r5153, %r66128, %r66126;
	setp.lt.s32 	%p7234, %r102867, 623;
	@%p7234 bra 	$L__BB3_2394;
	mov.b32 	%r102869, 0;
	mov.u64 	%rd6567, %rd4;
$L__BB3_2390:
	and.b32  	%r66130, %r102794, -2147483648;
	ld.local.u32 	%r66131, [%rd6567+4];
	and.b32  	%r66132, %r66131, 2147483646;
	or.b32  	%r66133, %r66132, %r66130;
	ld.local.u32 	%r66134, [%rd6567+1588];
	shr.u32 	%r66135, %r66133, 1;
	and.b32  	%r66136, %r66131, 1;
	setp.eq.b32 	%p7235, %r66136, 1;
	selp.b32 	%r66137, -1727483681, 0, %p7235;
	xor.b32  	%r66138, %r66137, %r66134;
	xor.b32  	%r66139, %r66138, %r66135;
	st.local.u32 	[%rd6567], %r66139;
	and.b32  	%r66140, %r66131, -2147483648;
	ld.local.u32 	%r66141, [%rd6567+8];
	and.b32  	%r66142, %r66141, 2147483646;
	or.b32  	%r66143, %r66142, %r66140;
	ld.local.u32 	%r66144, [%rd6567+1592];
	shr.u32 	%r66145, %r66143, 1;
	and.b32  	%r66146, %r66141, 1;
	setp.eq.b32 	%p7236, %r66146, 1;
	selp.b32 	%r66147, -1727483681, 0, %p7236;
	xor.b32  	%r66148, %r66147, %r66144;
	xor.b32  	%r66149, %r66148, %r66145;
	st.local.u32 	[%rd6567+4], %r66149;
	and.b32  	%r66150, %r66141, -2147483648;
	ld.local.u32 	%r5156, [%rd6567+12];
	and.b32  	%r66151, %r5156, 2147483646;
	or.b32  	%r66152, %r66151, %r66150;
	ld.local.u32 	%r66153, [%rd6567+1596];
	shr.u32 	%r66154, %r66152, 1;
	and.b32  	%r66155, %r5156, 1;
	setp.eq.b32 	%p7237, %r66155, 1;
	selp.b32 	%r66156, -1727483681, 0, %p7237;
	xor.b32  	%r66157, %r66156, %r66153;
	xor.b32  	%r66158, %r66157, %r66154;
	st.local.u32 	[%rd6567+8], %r66158;
	setp.ne.s32 	%p7238, %r102869, 224;
	@%p7238 bra 	$L__BB3_2411;
	ld.local.u32 	%r102871, [%rd4+908];
	add.s64 	%rd6568, %rd4, 924;
	mov.b32 	%r102870, 0;
$L__BB3_2392:
	and.b32  	%r66169, %r102871, -2147483648;
	ld.local.u32 	%r66170, [%rd6568+-12];
	and.b32  	%r66171, %r66170, 2147483646;
	or.b32  	%r66172, %r66171, %r66169;
	ld.local.u32 	%r66173, [%rd6568+-924];
	shr.u32 	%r66174, %r66172, 1;
	and.b32  	%r66175, %r66170, 1;
	setp.eq.b32 	%p7240, %r66175, 1;
	selp.b32 	%r66176, -1727483681, 0, %p7240;
	xor.b32  	%r66177, %r66176, %r66173;
	xor.b32  	%r66178, %r66177, %r66174;
	st.local.u32 	[%rd6568+-16], %r66178;
	and.b32  	%r66179, %r66170, -2147483648;
	ld.local.u32 	%r66180, [%rd6568+-8];
	and.b32  	%r66181, %r66180, 2147483646;
	or.b32  	%r66182, %r66181, %r66179;
	ld.local.u32 	%r66183, [%rd6568+-920];
	shr.u32 	%r66184, %r66182, 1;
	and.b32  	%r66185, %r66180, 1;
	setp.eq.b32 	%p7241, %r66185, 1;
	selp.b32 	%r66186, -1727483681, 0, %p7241;
	xor.b32  	%r66187, %r66186, %r66183;
	xor.b32  	%r66188, %r66187, %r66184;
	st.local.u32 	[%rd6568+-12], %r66188;
	and.b32  	%r66189, %r66180, -2147483648;
	ld.local.u32 	%r66190, [%rd6568+-4];
	and.b32  	%r66191, %r66190, 2147483646;
	or.b32  	%r66192, %r66191, %r66189;
	ld.local.u32 	%r66193, [%rd6568+-916];
	shr.u32 	%r66194, %r66192, 1;
	and.b32  	%r66195, %r66190, 1;
	setp.eq.b32 	%p7242, %r66195, 1;
	selp.b32 	%r66196, -1727483681, 0, %p7242;
	xor.b32  	%r66197, %r66196, %r66193;
	xor.b32  	%r66198, %r66197, %r66194;
	st.local.u32 	[%rd6568+-8], %r66198;
	and.b32  	%r66199, %r66190, -2147483648;
	ld.local.u32 	%r102871, [%rd6568];
	and.b32  	%r66200, %r102871, 2147483646;
	or.b32  	%r66201, %r66200, %r66199;
	ld.local.u32 	%r66202, [%rd6568+-912];
	shr.u32 	%r66203, %r66201, 1;
	and.b32  	%r66204, %r102871, 1;
	setp.eq.b32 	%p7243, %r66204, 1;
	selp.b32 	%r66205, -1727483681, 0, %p7243;
	xor.b32  	%r66206, %r66205, %r66202;
	xor.b32  	%r66207, %r66206, %r66203;
	st.local.u32 	[%rd6568+-4], %r66207;
	add.s32 	%r102870, %r102870, 4;
	add.s64 	%rd6568, %rd6568, 16;
	setp.ne.s32 	%p7244, %r102870, 396;
	@%p7244 bra 	$L__BB3_2392;
	ld.local.u32 	%r66209, [%rd831];
	and.b32  	%r66210, %r66209, -2147483648;
	ld.local.u32 	%r102794, [%rd833];
	and.b32  	%r66211, %r102794, 2147483646;
	or.b32  	%r66212, %r66211, %r66210;
	ld.local.u32 	%r66213, [%rd832];
	shr.u32 	%r66214, %r66212, 1;
	and.b32  	%r66215, %r102794, 1;
	setp.eq.b32 	%p7245, %r66215, 1;
	selp.b32 	%r66216, -1727483681, 0, %p7245;
	xor.b32  	%r66217, %r66216, %r66213;
	xor.b32  	%r66218, %r66217, %r66214;
	st.local.u32 	[%rd831], %r66218;
	mov.b32 	%r102873, 0;
$L__BB3_2394:
	add.s32 	%r102879, %r102873, 1;
	st.local.u32 	[%rd4+2496], %r102879;
	mul.wide.s32 	%rd4969, %r102873, 4;
	add.s64 	%rd4970, %rd4, %rd4969;
	ld.local.u32 	%r66219, [%rd4970];
	shr.u32 	%r66220, %r66219, 11;
	xor.b32  	%r66221, %r66220, %r66219;
	shl.b32 	%r66222, %r66221, 7;
	and.b32  	%r66223, %r66222, -1658038656;
	xor.b32  	%r5166, %r66223, %r66221;
	setp.lt.s32 	%p7246, %r102873, 623;
	@%p7246 bra 	$L__BB3_2400;
	mov.b32 	%r102875, 0;
	mov.u64 	%rd6569, %rd4;
$L__BB3_2396:
	and.b32  	%r66225, %r102794, -2147483648;
	ld.local.u32 	%r66226, [%rd6569+4];
	and.b32  	%r66227, %r66226, 2147483646;
	or.b32  	%r66228, %r66227, %r66225;
	ld.local.u32 	%r66229, [%rd6569+1588];
	shr.u32 	%r66230, %r66228, 1;
	and.b32  	%r66231, %r66226, 1;
	setp.eq.b32 	%p7247, %r66231, 1;
	selp.b32 	%r66232, -1727483681, 0, %p7247;
	xor.b32  	%r66233, %r66232, %r66229;
	xor.b32  	%r66234, %r66233, %r66230;
	st.local.u32 	[%rd6569], %r66234;
	and.b32  	%r66235, %r66226, -2147483648;
	ld.local.u32 	%r66236, [%rd6569+8];
	and.b32  	%r66237, %r66236, 2147483646;
	or.b32  	%r66238, %r66237, %r66235;
	ld.local.u32 	%r66239, [%rd6569+1592];
	shr.u32 	%r66240, %r66238, 1;
	and.b32  	%r66241, %r66236, 1;
	setp.eq.b32 	%p7248, %r66241, 1;
	selp.b32 	%r66242, -1727483681, 0, %p7248;
	xor.b32  	%r66243, %r66242, %r66239;
	xor.b32  	%r66244, %r66243, %r66240;
	st.local.u32 	[%rd6569+4], %r66244;
	and.b32  	%r66245, %r66236, -2147483648;
	ld.local.u32 	%r5169, [%rd6569+12];
	and.b32  	%r66246, %r5169, 2147483646;
	or.b32  	%r66247, %r66246, %r66245;
	ld.local.u32 	%r66248, [%rd6569+1596];
	shr.u32 	%r66249, %r66247, 1;
	and.b32  	%r66250, %r5169, 1;
	setp.eq.b32 	%p7249, %r66250, 1;
	selp.b32 	%r66251, -1727483681, 0, %p7249;
	xor.b32  	%r66252, %r66251, %r66248;
	xor.b32  	%r66253, %r66252, %r66249;
	st.local.u32 	[%rd6569+8], %r66253;
	setp.ne.s32 	%p7250, %r102875, 224;
	@%p7250 bra 	$L__BB3_2410;
	ld.local.u32 	%r102876, [%rd828];
	mov.b32 	%r102877, 227;
$L__BB3_2398:
	mul.wide.u32 	%rd4971, %r102877, 4;
	add.s64 	%rd4972, %rd4, %rd4971;
	and.b32  	%r66264, %r102876, -2147483648;
	ld.local.u32 	%r66265, [%rd4972+4];
	and.b32  	%r66266, %r66265, 2147483646;
	or.b32  	%r66267, %r66266, %r66264;
	ld.local.u32 	%r66268, [%rd4972+-908];
	shr.u32 	%r66269, %r66267, 1;
	and.b32  	%r66270, %r66265, 1;
	setp.eq.b32 	%p7252, %r66270, 1;
	selp.b32 	%r66271, -1727483681, 0, %p7252;
	xor.b32  	%r66272, %r66271, %r66268;
	xor.b32  	%r66273, %r66272, %r66269;
	st.local.u32 	[%rd4972], %r66273;
	and.b32  	%r66274, %r66265, -2147483648;
	ld.local.u32 	%r66275, [%rd4972+8];
	and.b32  	%r66276, %r66275, 2147483646;
	or.b32  	%r66277, %r66276, %r66274;
	ld.local.u32 	%r66278, [%rd4972+-904];
	shr.u32 	%r66279, %r66277, 1;
	and.b32  	%r66280, %r66275, 1;
	setp.eq.b32 	%p7253, %r66280, 1;
	selp.b32 	%r66281, -1727483681, 0, %p7253;
	xor.b32  	%r66282, %r66281, %r66278;
	xor.b32  	%r66283, %r66282, %r66279;
	st.local.u32 	[%rd4972+4], %r66283;
	and.b32  	%r66284, %r66275, -2147483648;
	ld.local.u32 	%r66285, [%rd4972+12];
	and.b32  	%r66286, %r66285, 2147483646;
	or.b32  	%r66287, %r66286, %r66284;
	ld.local.u32 	%r66288, [%rd4972+-900];
	shr.u32 	%r66289, %r66287, 1;
	and.b32  	%r66290, %r66285, 1;
	setp.eq.b32 	%p7254, %r66290, 1;
	selp.b32 	%r66291, -1727483681, 0, %p7254;
	xor.b32  	%r66292, %r66291, %r66288;
	xor.b32  	%r66293, %r66292, %r66289;
	st.local.u32 	[%rd4972+8], %r66293;
	and.b32  	%r66294, %r66285, -2147483648;
	add.s32 	%r102877, %r102877, 4;
	ld.local.u32 	%r102876, [%rd4972+16];
	and.b32  	%r66295, %r102876, 2147483646;
	or.b32  	%r66296, %r66295, %r66294;
	ld.local.u32 	%r66297, [%rd4972+-896];
	shr.u32 	%r66298, %r66296, 1;
	and.b32  	%r66299, %r102876, 1;
	setp.eq.b32 	%p7255, %r66299, 1;
	selp.b32 	%r66300, -1727483681, 0, %p7255;
	xor.b32  	%r66301, %r66300, %r66297;
	xor.b32  	%r66302, %r66301, %r66298;
	st.local.u32 	[%rd4972+12], %r66302;
	setp.ne.s32 	%p7256, %r102877, 623;
	@%p7256 bra 	$L__BB3_2398;
	ld.local.u32 	%r66304, [%rd4+2492];
	and.b32  	%r66305, %r66304, -2147483648;
	ld.local.u32 	%r102794, [%rd4];
	and.b32  	%r66306, %r102794, 2147483646;
	or.b32  	%r66307, %r66306, %r66305;
	ld.local.u32 	%r66308, [%rd4+1584];
	shr.u32 	%r66309, %r66307, 1;
	and.b32  	%r66310, %r102794, 1;
	setp.eq.b32 	%p7257, %r66310, 1;
	selp.b32 	%r66311, -1727483681, 0, %p7257;
	xor.b32  	%r66312, %r66311, %r66308;
	xor.b32  	%r66313, %r66312, %r66309;
	st.local.u32 	[%rd4+2492], %r66313;
	mov.b32 	%r102879, 0;
$L__BB3_2400:
	setp.gt.u32 	%p7259, %r15025, %r15026;
	add.s32 	%r102888, %r102879, 1;
	st.local.u32 	[%rd4+2496], %r102888;
	mul.wide.s32 	%rd4973, %r102879, 4;
	add.s64 	%rd4974, %rd4, %rd4973;
	ld.local.u32 	%r66314, [%rd4974];
	shr.u32 	%r66315, %r66314, 11;
	xor.b32  	%r66316, %r66315, %r66314;
	shl.b32 	%r66317, %r66316, 7;
	and.b32  	%r66318, %r66317, -1658038656;
	xor.b32  	%r66319, %r66318, %r66316;
	shl.b32 	%r66320, %r66319, 15;
	and.b32  	%r66321, %r66320, -402653184;
	xor.b32  	%r66322, %r66321, %r66319;
	shr.u32 	%r66323, %r66322, 27;
	shl.b32 	%r66324, %r5127, 15;
	and.b32  	%r66325, %r66324, -402653184;
	xor.b32  	%r66326, %r66325, %r5127;
	shr.u32 	%r66327, %r66326, 7;
	and.b32  	%r66328, %r66327, 32505856;
	shl.b32 	%r66329, %r5140, 15;
	and.b32  	%r66330, %r66329, -402653184;
	xor.b32  	%r66331, %r66330, %r5140;
	shr.u32 	%r66332, %r66331, 12;
	and.b32  	%r66333, %r66332, 1015808;
	or.b32  	%r66334, %r66333, %r66328;
	shl.b32 	%r66335, %r5153, 15;
	and.b32  	%r66336, %r66335, -402653184;
	xor.b32  	%r66337, %r66336, %r5153;
	shr.u32 	%r66338, %r66337, 17;
	and.b32  	%r66339, %r66338, 31744;
	or.b32  	%r66340, %r66334, %r66339;
	shl.b32 	%r66341, %r5166, 15;
	and.b32  	%r66342, %r66341, -402653184;
	xor.b32  	%r66343, %r66342, %r5166;
	shr.u32 	%r66344, %r66343, 22;
	and.b32  	%r66345, %r66344, 992;
	or.b32  	%r66346, %r66340, %r66345;
	or.b32  	%r102883, %r66346, %r66323;
	mov.pred 	%p11915, 0;
	@%p7259 bra 	$L__BB3_2409;
	mov.pred 	%p11915, 0;
	mov.u32 	%r102882, %r15025;
$L__BB3_2402:
	shl.b32 	%r5185, %r102883, 5;
	setp.lt.s32 	%p7261, %r102888, 624;
	@%p7261 bra 	$L__BB3_2408;
	mov.b32 	%r102885, 0;
$L__BB3_2404:
	mul.wide.u32 	%rd4975, %r102885, 4;
	add.s64 	%rd1124, %rd4, %rd4975;
	and.b32  	%r66348, %r102794, -2147483648;
	ld.local.u32 	%r66349, [%rd1124+4];
	and.b32  	%r66350, %r66349, 2147483646;
	or.b32  	%r66351, %r66350, %r66348;
	ld.local.u32 	%r66352, [%rd1124+1588];
	shr.u32 	%r66353, %r66351, 1;
	and.b32  	%r66354, %r66349, 1;
	setp.eq.b32 	%p7262, %r66354, 1;
	selp.b32 	%r66355, -1727483681, 0, %p7262;
	xor.b32  	%r66356, %r66355, %r66352;
	xor.b32  	%r66357, %r66356, %r66353;
	st.local.u32 	[%rd1124], %r66357;
	and.b32  	%r66358, %r66349, -2147483648;
	ld.local.u32 	%r66359, [%rd1124+8];
	and.b32  	%r66360, %r66359, 2147483646;
	or.b32  	%r66361, %r66360, %r66358;
	ld.local.u32 	%r66362, [%rd1124+1592];
	shr.u32 	%r66363, %r66361, 1;
	and.b32  	%r66364, %r66359, 1;
	setp.eq.b32 	%p7263, %r66364, 1;
	selp.b32 	%r66365, -1727483681, 0, %p7263;
	xor.b32  	%r66366, %r66365, %r66362;
	xor.b32  	%r66367, %r66366, %r66363;
	st.local.u32 	[%rd1124+4], %r66367;
	and.b32  	%r66368, %r66359, -2147483648;
	ld.local.u32 	%r5188, [%rd1124+12];
	and.b32  	%r66369, %r5188, 2147483646;
	or.b32  	%r66370, %r66369, %r66368;
	ld.local.u32 	%r66371, [%rd1124+1596];
	shr.u32 	%r66372, %r66370, 1;
	and.b32  	%r66373, %r5188, 1;
	setp.eq.b32 	%p7264, %r66373, 1;
	selp.b32 	%r66374, -1727483681, 0, %p7264;
	xor.b32  	%r66375, %r66374, %r66371;
	xor.b32  	%r66376, %r66375, %r66372;
	st.local.u32 	[%rd1124+8], %r66376;
	setp.ne.s32 	%p7265, %r102885, 224;
	@%p7265 bra 	$L__BB3_7223;
	ld.local.u32 	%r102886, [%rd828];
	mov.b32 	%r102887, 227;
$L__BB3_2406:
	mul.wide.u32 	%rd4976, %r102887, 4;
	add.s64 	%rd4977, %rd4, %rd4976;
	and.b32  	%r66387, %r102886, -2147483648;
	ld.local.u32 	%r66388, [%rd4977+4];
	and.b32  	%r66389, %r66388, 2147483646;
	or.b32  	%r66390, %r66389, %r66387;
	ld.local.u32 	%r66391, [%rd4977+-908];
	shr.u32 	%r66392, %r66390, 1;
	and.b32  	%r66393, %r66388, 1;
	setp.eq.b32 	%p7267, %r66393, 1;
	selp.b32 	%r66394, -1727483681, 0, %p7267;
	xor.b32  	%r66395, %r66394, %r66391;
	xor.b32  	%r66396, %r66395, %r66392;
	st.local.u32 	[%rd4977], %r66396;
	and.b32  	%r66397, %r66388, -2147483648;
	ld.local.u32 	%r66398, [%rd4977+8];
	and.b32  	%r66399, %r66398, 2147483646;
	or.b32  	%r66400, %r66399, %r66397;
	ld.local.u32 	%r66401, [%rd4977+-904];
	shr.u32 	%r66402, %r66400, 1;
	and.b32  	%r66403, %r66398, 1;
	setp.eq.b32 	%p7268, %r66403, 1;
	selp.b32 	%r66404, -1727483681, 0, %p7268;
	xor.b32  	%r66405, %r66404, %r66401;
	xor.b32  	%r66406, %r66405, %r66402;
	st.local.u32 	[%rd4977+4], %r66406;
	and.b32  	%r66407, %r66398, -2147483648;
	ld.local.u32 	%r66408, [%rd4977+12];
	and.b32  	%r66409, %r66408, 2147483646;
	or.b32  	%r66410, %r66409, %r66407;
	ld.local.u32 	%r66411, [%rd4977+-900];
	shr.u32 	%r66412, %r66410, 1;
	and.b32  	%r66413, %r66408, 1;
	setp.eq.b32 	%p7269, %r66413, 1;
	selp.b32 	%r66414, -1727483681, 0, %p7269;
	xor.b32  	%r66415, %r66414, %r66411;
	xor.b32  	%r66416, %r66415, %r66412;
	st.local.u32 	[%rd4977+8], %r66416;
	and.b32  	%r66417, %r66408, -2147483648;
	add.s32 	%r102887, %r102887, 4;
	ld.local.u32 	%r102886, [%rd4977+16];
	and.b32  	%r66418, %r102886, 2147483646;
	or.b32  	%r66419, %r66418, %r66417;
	ld.local.u32 	%r66420, [%rd4977+-896];
	shr.u32 	%r66421, %r66419, 1;
	and.b32  	%r66422, %r102886, 1;
	setp.eq.b32 	%p7270, %r66422, 1;
	selp.b32 	%r66423, -1727483681, 0, %p7270;
	xor.b32  	%r66424, %r66423, %r66420;
	xor.b32  	%r66425, %r66424, %r66421;
	st.local.u32 	[%rd4977+12], %r66425;
	setp.ne.s32 	%p7271, %r102887, 623;
	@%p7271 bra 	$L__BB3_2406;
	ld.local.u32 	%r66427, [%rd4+2492];
	and.b32  	%r66428, %r66427, -2147483648;
	ld.local.u32 	%r102794, [%rd4];
	and.b32  	%r66429, %r102794, 2147483646;
	or.b32  	%r66430, %r66429, %r66428;
	ld.local.u32 	%r66431, [%rd4+1584];
	shr.u32 	%r66432, %r66430, 1;
	and.b32  	%r66433, %r102794, 1;
	setp.eq.b32 	%p7272, %r66433, 1;
	selp.b32 	%r66434, -1727483681, 0, %p7272;
	xor.b32  	%r66435, %r66434, %r66431;
	xor.b32  	%r66436, %r66435, %r66432;
	st.local.u32 	[%rd4+2492], %r66436;
	mov.b32 	%r102888, 0;
$L__BB3_2408:
	add.s32 	%r5197, %r102888, 1;
	st.local.u32 	[%rd4+2496], %r5197;
	mul.wide.s32 	%rd4978, %r102888, 4;
	add.s64 	%rd4979, %rd4, %rd4978;
	ld.local.u32 	%r66437, [%rd4979];
	shr.u32 	%r66438, %r66437, 11;
	xor.b32  	%r66439, %r66438, %r66437;
	shl.b32 	%r66440, %r66439, 7;
	and.b32  	%r66441, %r66440, -1658038656;
	xor.b32  	%r66442, %r66441, %r66439;
	shl.b32 	%r66443, %r66442, 15;
	and.b32  	%r66444, %r66443, -402653184;
	xor.b32  	%r66445, %r66444, %r66442;
	shr.u32 	%r66446, %r66445, 27;
	and.b32  	%r66448, %r5185, 1073741792;
	or.b32  	%r102883, %r66446, %r66448;
	setp.eq.s32 	%p7273, %r102883, %r15022;
	or.pred  	%p11915, %p11915, %p7273;
	add.s32 	%r102882, %r102882, 1;
	setp.gt.u32 	%p7274, %r102882, %r15026;
	mov.u32 	%r102888, %r5197;
	@%p7274 bra 	$L__BB3_2409;
	bra.uni 	$L__BB3_2402;
$L__BB3_2409:
	and.pred  	%p147, %p11913, %p11915;
	mov.b32 	%r66450, 624;
	st.local.u32 	[%rd4+2496], %r66450;
	st.local.u32 	[%rd4], %r3753;
	mov.b32 	%r102891, 1;
	mov.u32 	%r102890, %r3753;
	bra.uni 	$L__BB3_2423;
$L__BB3_2410:
	and.b32  	%r66254, %r5169, -2147483648;
	add.s32 	%r102875, %r102875, 4;
	add.s64 	%rd1125, %rd6569, 16;
	ld.local.u32 	%r102794, [%rd6569+16];
	and.b32  	%r66255, %r102794, 2147483646;
	or.b32  	%r66256, %r66255, %r66254;
	ld.local.u32 	%r66257, [%rd6569+1600];
	shr.u32 	%r66258, %r66256, 1;
	and.b32  	%r66259, %r102794, 1;
	setp.eq.b32 	%p7251, %r66259, 1;
	selp.b32 	%r66260, -1727483681, 0, %p7251;
	xor.b32  	%r66261, %r66260, %r66257;
	xor.b32  	%r66262, %r66261, %r66258;
	st.local.u32 	[%rd6569+12], %r66262;
	mov.u64 	%rd6569, %rd1125;
	bra.uni 	$L__BB3_2396;
$L__BB3_2411:
	and.b32  	%r66159, %r5156, -2147483648;
	add.s32 	%r102869, %r102869, 4;
	add.s64 	%rd1126, %rd6567, 16;
	ld.local.u32 	%r102794, [%rd6567+16];
	and.b32  	%r66160, %r102794, 2147483646;
	or.b32  	%r66161, %r66160, %r66159;
	ld.local.u32 	%r66162, [%rd6567+1600];
	shr.u32 	%r66163, %r66161, 1;
	and.b32  	%r66164, %r102794, 1;
	setp.eq.b32 	%p7239, %r66164, 1;
	selp.b32 	%r66165, -1727483681, 0, %p7239;
	xor.b32  	%r66166, %r66165, %r66162;
	xor.b32  	%r66167, %r66166, %r66163;
	st.local.u32 	[%rd6567+12], %r66167;
	mov.u64 	%rd6567, %rd1126;
	bra.uni 	$L__BB3_2390;
$L__BB3_2412:
	and.b32  	%r66064, %r5143, -2147483648;
	add.s32 	%r102863, %r102863, 4;
	add.s64 	%rd1127, %rd6565, 16;
	ld.local.u32 	%r102794, [%rd6565+16];
	and.b32  	%r66065, %r102794, 2147483646;
	or.b32  	%r66066, %r66065, %r66064;
	ld.local.u32 	%r66067, [%rd6565+1600];
	shr.u32 	%r66068, %r66066, 1;
	and.b32  	%r66069, %r102794, 1;
	setp.eq.b32 	%p7227, %r66069, 1;
	selp.b32 	%r66070, -1727483681, 0, %p7227;
	xor.b32  	%r66071, %r66070, %r66067;
	xor.b32  	%r66072, %r66071, %r66068;
	st.local.u32 	[%rd6565+12], %r66072;
	mov.u64 	%rd6565, %rd1127;
	bra.uni 	$L__BB3_2384;
$L__BB3_2413:
	and.b32  	%r65969, %r5130, -2147483648;
	add.s32 	%r102857, %r102857, 4;
	add.s64 	%rd1128, %rd6563, 16;
	ld.local.u32 	%r102794, [%rd6563+16];
	and.b32  	%r65970, %r102794, 2147483646;
	or.b32  	%r65971, %r65970, %r65969;
	ld.local.u32 	%r65972, [%rd6563+1600];
	shr.u32 	%r65973, %r65971, 1;
	and.b32  	%r65974, %r102794, 1;
	setp.eq.b32 	%p7215, %r65974, 1;
	selp.b32 	%r65975, -1727483681, 0, %p7215;
	xor.b32  	%r65976, %r65975, %r65972;
	xor.b32  	%r65977, %r65976, %r65973;
	st.local.u32 	[%rd6563+12], %r65977;
	mov.u64 	%rd6563, %rd1128;
	bra.uni 	$L__BB3_2378;
$L__BB3_2414:
	and.b32  	%r65874, %r5117, -2147483648;
	add.s32 	%r102851, %r102851, 4;
	add.s64 	%rd1129, %rd6561, 16;
	ld.local.u32 	%r102794, [%rd6561+16];
	and.b32  	%r65875, %r102794, 2147483646;
	or.b32  	%r65876, %r65875, %r65874;
	ld.local.u32 	%r65877, [%rd6561+1600];
	shr.u32 	%r65878, %r65876, 1;
	and.b32  	%r65879, %r102794, 1;
	setp.eq.b32 	%p7203, %r65879, 1;
	selp.b32 	%r65880, -1727483681, 0, %p7203;
	xor.b32  	%r65881, %r65880, %r65877;
	xor.b32  	%r65882, %r65881, %r65878;
	st.local.u32 	[%rd6561+12], %r65882;
	mov.u64 	%rd6561, %rd1129;
	bra.uni 	$L__BB3_2372;
$L__BB3_2415:
	and.b32  	%r65784, %r5102, -2147483648;
	add.s32 	%r102843, %r102843, 4;
	add.s64 	%rd1130, %rd6560, 16;
	ld.local.u32 	%r102794, [%rd6560+16];
	and.b32  	%r65785, %r102794, 2147483646;
	or.b32  	%r65786, %r65785, %r65784;
	ld.local.u32 	%r65787, [%rd6560+1600];
	shr.u32 	%r65788, %r65786, 1;
	and.b32  	%r65789, %r102794, 1;
	setp.eq.b32 	%p7190, %r65789, 1;
	selp.b32 	%r65790, -1727483681, 0, %p7190;
	xor.b32  	%r65791, %r65790, %r65787;
	xor.b32  	%r65792, %r65791, %r65788;
	st.local.u32 	[%rd6560+12], %r65792;
	mov.u64 	%rd6560, %rd1130;
	bra.uni 	$L__BB3_2365;
$L__BB3_2416:
	and.b32  	%r65558, %r5061, -2147483648;
	add.s32 	%r102822, %r102822, 4;
	add.s64 	%rd1131, %rd6559, 16;
	ld.local.u32 	%r102794, [%rd6559+16];
	and.b32  	%r65559, %r102794, 2147483646;
	or.b32  	%r65560, %r65559, %r65558;
	ld.local.u32 	%r65561, [%rd6559+1600];
	shr.u32 	%r65562, %r65560, 1;
	and.b32  	%r65563, %r102794, 1;
	setp.eq.b32 	%p7160, %r65563, 1;
	selp.b32 	%r65564, -1727483681, 0, %p7160;
	xor.b32  	%r65565, %r65564, %r65561;
	xor.b32  	%r65566, %r65565, %r65562;
	st.local.u32 	[%rd6559+12], %r65566;
	mov.u64 	%rd6559, %rd1131;
	bra.uni 	$L__BB3_2348;
$L__BB3_2417:
	and.b32  	%r65463, %r5048, -2147483648;
	add.s32 	%r102816, %r102816, 4;
	add.s64 	%rd1132, %rd6557, 16;
	ld.local.u32 	%r102794, [%rd6557+16];
	and.b32  	%r65464, %r102794, 2147483646;
	or.b32  	%r65465, %r65464, %r65463;
	ld.local.u32 	%r65466, [%rd6557+1600];
	shr.u32 	%r65467, %r65465, 1;
	and.b32  	%r65468, %r102794, 1;
	setp.eq.b32 	%p7148, %r65468, 1;
	selp.b32 	%r65469, -1727483681, 0, %p7148;
	xor.b32  	%r65470, %r65469, %r65466;
	xor.b32  	%r65471, %r65470, %r65467;
	st.local.u32 	[%rd6557+12], %r65471;
	mov.u64 	%rd6557, %rd1132;
	bra.uni 	$L__BB3_2342;
$L__BB3_2418:
	and.b32  	%r65368, %r5035, -2147483648;
	add.s32 	%r102810, %r102810, 4;
	add.s64 	%rd1133, %rd6555, 16;
	ld.local.u32 	%r102794, [%rd6555+16];
	and.b32  	%r65369, %r102794, 2147483646;
	or.b32  	%r65370, %r65369, %r65368;
	ld.local.u32 	%r65371, [%rd6555+1600];
	shr.u32 	%r65372, %r65370, 1;
	and.b32  	%r65373, %r102794, 1;
	setp.eq.b32 	%p7136, %r65373, 1;
	selp.b32 	%r65374, -1727483681, 0, %p7136;
	xor.b32  	%r65375, %r65374, %r65371;
	xor.b32  	%r65376, %r65375, %r65372;
	st.local.u32 	[%rd6555+12], %r65376;
	mov.u64 	%rd6555, %rd1133;
	bra.uni 	$L__BB3_2336;
$L__BB3_2419:
	and.b32  	%r65273, %r5022, -2147483648;
	add.s32 	%r102804, %r102804, 4;
	add.s64 	%rd1134, %rd6553, 16;
	ld.local.u32 	%r102794, [%rd6553+16];
	and.b32  	%r65274, %r102794, 2147483646;
	or.b32  	%r65275, %r65274, %r65273;
	ld.local.u32 	%r65276, [%rd6553+1600];
	shr.u32 	%r65277, %r65275, 1;
	and.b32  	%r65278, %r102794, 1;
	setp.eq.b32 	%p7124, %r65278, 1;
	selp.b32 	%r65279, -1727483681, 0, %p7124;
	xor.b32  	%r65280, %r65279, %r65276;
	xor.b32  	%r65281, %r65280, %r65277;
	st.local.u32 	[%rd6553+12], %r65281;
	mov.u64 	%rd6553, %rd1134;
	bra.uni 	$L__BB3_2330;
$L__BB3_2420:
	and.b32  	%r65178, %r5009, -2147483648;
	add.s32 	%r102798, %r102798, 4;
	add.s64 	%rd1135, %rd6551, 16;
	ld.local.u32 	%r102794, [%rd6551+16];
	and.b32  	%r65179, %r102794, 2147483646;
	or.b32  	%r65180, %r65179, %r65178;
	ld.local.u32 	%r65181, [%rd6551+1600];
	shr.u32 	%r65182, %r65180, 1;
	and.b32  	%r65183, %r102794, 1;
	setp.eq.b32 	%p7112, %r65183, 1;
	selp.b32 	%r65184, -1727483681, 0, %p7112;
	xor.b32  	%r65185, %r65184, %r65181;
	xor.b32  	%r65186, %r65185, %r65182;
	st.local.u32 	[%rd6551+12], %r65186;
	mov.u64 	%rd6551, %rd1135;
	bra.uni 	$L__BB3_2324;
$L__BB3_2421:
	and.b32  	%r65088, %r4994, -2147483648;
	add.s32 	%r102790, %r102790, 4;
	add.s64 	%rd1136, %rd6550, 16;
	ld.local.u32 	%r102794, [%rd6550+16];
	and.b32  	%r65089, %r102794, 2147483646;
	or.b32  	%r65090, %r65089, %r65088;
	ld.local.u32 	%r65091, [%rd6550+1600];
	shr.u32 	%r65092, %r65090, 1;
	and.b32  	%r65093, %r102794, 1;
	setp.eq.b32 	%p7099, %r65093, 1;
	selp.b32 	%r65094, -1727483681, 0, %p7099;
	xor.b32  	%r65095, %r65094, %r65091;
	xor.b32  	%r65096, %r65095, %r65092;
	st.local.u32 	[%rd6550+12], %r65096;
	mov.u64 	%rd6550, %rd1136;
	bra.uni 	$L__BB3_2317;
$L__BB3_2422:
	shr.u32 	%r66461, %r5230, 30;
	xor.b32  	%r66462, %r66461, %r5230;
	mad.lo.s32 	%r102890, %r66462, 1812433253, %r5231;
	st.local.u32 	[%rd1137+12], %r102890;
	add.s32 	%r102891, %r102891, 4;
$L__BB3_2423:
	shr.u32 	%r66451, %r102890, 30;
	xor.b32  	%r66452, %r66451, %r102890;
	mad.lo.s32 	%r66453, %r66452, 1812433253, %r102891;
	mul.wide.u32 	%rd4980, %r102891, 4;
	add.s64 	%rd1137, %rd4, %rd4980;
	st.local.u32 	[%rd1137], %r66453;
	shr.u32 	%r66454, %r66453, 30;
	xor.b32  	%r66455, %r66454, %r66453;
	mad.lo.s32 	%r66456, %r66455, 1812433253, %r102891;
	add.s32 	%r66457, %r66456, 1;
	st.local.u32 	[%rd1137+4], %r66457;
	shr.u32 	%r66458, %r66457, 30;
	xor.b32  	%r66459, %r66458, %r66457;
	mad.lo.s32 	%r66460, %r66459, 1812433253, %r102891;
	add.s32 	%r5230, %r66460, 2;
	st.local.u32 	[%rd1137+8], %r5230;
	add.s32 	%r5231, %r102891, 3;
	setp.ne.s32 	%p7275, %r5231, 624;
	@%p7275 bra 	$L__BB3_2422;
	setp.lt.s32 	%p7276, %r15023, -62;
	ld.local.u32 	%r102899, [%rd4+2496];
	mov.u32 	%r102900, %r3753;
	@%p7276 bra 	$L__BB3_2433;
	mov.b32 	%r102894, 0;
	mov.u32 	%r102900, %r3753;
$L__BB3_2426:
	setp.lt.s32 	%p7277, %r102899, 624;
	@%p7277 bra 	$L__BB3_2432;
	mov.b32 	%r102896, 0;
	mov.u64 	%rd6570, %rd4;
$L__BB3_2428:
	and.b32  	%r66465, %r102900, -2147483648;
	ld.local.u32 	%r66466, [%rd6570+4];
	and.b32  	%r66467, %r66466, 2147483646;
	or.b32  	%r66468, %r66467, %r66465;
	ld.local.u32 	%r66469, [%rd6570+1588];
	shr.u32 	%r66470, %r66468, 1;
	and.b32  	%r66471, %r66466, 1;
	setp.eq.b32 	%p7278, %r66471, 1;
	selp.b32 	%r66472, -1727483681, 0, %p7278;
	xor.b32  	%r66473, %r66472, %r66469;
	xor.b32  	%r66474, %r66473, %r66470;
	st.local.u32 	[%rd6570], %r66474;
	and.b32  	%r66475, %r66466, -2147483648;
	ld.local.u32 	%r66476, [%rd6570+8];
	and.b32  	%r66477, %r66476, 2147483646;
	or.b32  	%r66478, %r66477, %r66475;
	ld.local.u32 	%r66479, [%rd6570+1592];
	shr.u32 	%r66480, %r66478, 1;
	and.b32  	%r66481, %r66476, 1;
	setp.eq.b32 	%p7279, %r66481, 1;
	selp.b32 	%r66482, -1727483681, 0, %p7279;
	xor.b32  	%r66483, %r66482, %r66479;
	xor.b32  	%r66484, %r66483, %r66480;
	st.local.u32 	[%rd6570+4], %r66484;
	and.b32  	%r66485, %r66476, -2147483648;
	ld.local.u32 	%r5238, [%rd6570+12];
	and.b32  	%r66486, %r5238, 2147483646;
	or.b32  	%r66487, %r66486, %r66485;
	ld.local.u32 	%r66488, [%rd6570+1596];
	shr.u32 	%r66489, %r66487, 1;
	and.b32  	%r66490, %r5238, 1;
	setp.eq.b32 	%p7280, %r66490, 1;
	selp.b32 	%r66491, -1727483681, 0, %p7280;
	xor.b32  	%r66492, %r66491, %r66488;
	xor.b32  	%r66493, %r66492, %r66489;
	st.local.u32 	[%rd6570+8], %r66493;
	setp.ne.s32 	%p7281, %r102896, 224;
	@%p7281 bra 	$L__BB3_2532;
	ld.local.u32 	%r102897, [%rd828];
	mov.b32 	%r102898, 227;
$L__BB3_2430:
	mul.wide.u32 	%rd4981, %r102898, 4;
	add.s64 	%rd4982, %rd4, %rd4981;
	and.b32  	%r66504, %r102897, -2147483648;
	ld.local.u32 	%r66505, [%rd4982+4];
	and.b32  	%r66506, %r66505, 2147483646;
	or.b32  	%r66507, %r66506, %r66504;
	ld.local.u32 	%r66508, [%rd4982+-908];
	shr.u32 	%r66509, %r66507, 1;
	and.b32  	%r66510, %r66505, 1;
	setp.eq.b32 	%p7283, %r66510, 1;
	selp.b32 	%r66511, -1727483681, 0, %p7283;
	xor.b32  	%r66512, %r66511, %r66508;
	xor.b32  	%r66513, %r66512, %r66509;
	st.local.u32 	[%rd4982], %r66513;
	and.b32  	%r66514, %r66505, -2147483648;
	ld.local.u32 	%r66515, [%rd4982+8];
	and.b32  	%r66516, %r66515, 2147483646;
	or.b32  	%r66517, %r66516, %r66514;
	ld.local.u32 	%r66518, [%rd4982+-904];
	shr.u32 	%r66519, %r66517, 1;
	and.b32  	%r66520, %r66515, 1;
	setp.eq.b32 	%p7284, %r66520, 1;
	selp.b32 	%r66521, -1727483681, 0, %p7284;
	xor.b32  	%r66522, %r66521, %r66518;
	xor.b32  	%r66523, %r66522, %r66519;
	st.local.u32 	[%rd4982+4], %r66523;
	and.b32  	%r66524, %r66515, -2147483648;
	ld.local.u32 	%r66525, [%rd4982+12];
	and.b32  	%r66526, %r66525, 2147483646;
	or.b32  	%r66527, %r66526, %r66524;
	ld.local.u32 	%r66528, [%rd4982+-900];
	shr.u32 	%r66529, %r66527, 1;
	and.b32  	%r66530, %r66525, 1;
	setp.eq.b32 	%p7285, %r66530, 1;
	selp.b32 	%r66531, -1727483681, 0, %p7285;
	xor.b32  	%r66532, %r66531, %r66528;
	xor.b32  	%r66533, %r66532, %r66529;
	st.local.u32 	[%rd4982+8], %r66533;
	and.b32  	%r66534, %r66525, -2147483648;
	add.s32 	%r102898, %r102898, 4;
	ld.local.u32 	%r102897, [%rd4982+16];
	and.b32  	%r66535, %r102897, 2147483646;
	or.b32  	%r66536, %r66535, %r66534;
	ld.local.u32 	%r66537, [%rd4982+-896];
	shr.u32 	%r66538, %r66536, 1;
	and.b32  	%r66539, %r102897, 1;
	setp.eq.b32 	%p7286, %r66539, 1;
	selp.b32 	%r66540, -1727483681, 0, %p7286;
	xor.b32  	%r66541, %r66540, %r66537;
	xor.b32  	%r66542, %r66541, %r66538;
	st.local.u32 	[%rd4982+12], %r66542;
	setp.ne.s32 	%p7287, %r102898, 623;
	@%p7287 bra 	$L__BB3_2430;
	ld.local.u32 	%r66544, [%rd4+2492];
	and.b32  	%r66545, %r66544, -2147483648;
	ld.local.u32 	%r102900, [%rd4];
	and.b32  	%r66546, %r102900, 2147483646;
	or.b32  	%r66547, %r66546, %r66545;
	ld.local.u32 	%r66548, [%rd4+1584];
	shr.u32 	%r66549, %r66547, 1;
	and.b32  	%r66550, %r102900, 1;
	setp.eq.b32 	%p7288, %r66550, 1;
	selp.b32 	%r66551, -1727483681, 0, %p7288;
	xor.b32  	%r66552, %r66551, %r66548;
	xor.b32  	%r66553, %r66552, %r66549;
	st.local.u32 	[%rd4+2492], %r66553;
	mov.b32 	%r102899, 0;
$L__BB3_2432:
	add.s32 	%r102899, %r102899, 1;
	st.local.u32 	[%rd4+2496], %r102899;
	add.s32 	%r5248, %r102894, 1;
	setp.ne.s32 	%p7289, %r102894, %r3763;
	mov.u32 	%r102894, %r5248;
	@%p7289 bra 	$L__BB3_2426;
$L__BB3_2433:
	setp.lt.s32 	%p7290, %r102899, 624;
	@%p7290 bra 	$L__BB3_2439;
	mov.b32 	%r102904, 0;
	mov.u64 	%rd6571, %rd4;
$L__BB3_2435:
	and.b32  	%r66555, %r102900, -2147483648;
	ld.local.u32 	%r66556, [%rd6571+4];
	and.b32  	%r66557, %r66556, 2147483646;
	or.b32  	%r66558, %r66557, %r66555;
	ld.local.u32 	%r66559, [%rd6571+1588];
	shr.u32 	%r66560, %r66558, 1;
	and.b32  	%r66561, %r66556, 1;
	setp.eq.b32 	%p7291, %r66561, 1;
	selp.b32 	%r66562, -1727483681, 0, %p7291;
	xor.b32  	%r66563, %r66562, %r66559;
	xor.b32  	%r66564, %r66563, %r66560;
	st.local.u32 	[%rd6571], %r66564;
	and.b32  	%r66565, %r66556, -2147483648;
	ld.local.u32 	%r66566, [%rd6571+8];
	and.b32  	%r66567, %r66566, 2147483646;
	or.b32  	%r66568, %r66567, %r66565;
	ld.local.u32 	%r66569, [%rd6571+1592];
	shr.u32 	%r66570, %r66568, 1;
	and.b32  	%r66571, %r66566, 1;
	setp.eq.b32 	%p7292, %r66571, 1;
	selp.b32 	%r66572, -1727483681, 0, %p7292;
	xor.b32  	%r66573, %r66572, %r66569;
	xor.b32  	%r66574, %r66573, %r66570;
	st.local.u32 	[%rd6571+4], %r66574;
	and.b32  	%r66575, %r66566, -2147483648;
	ld.local.u32 	%r5253, [%rd6571+12];
	and.b32  	%r66576, %r5253, 2147483646;
	or.b32  	%r66577, %r66576, %r66575;
	ld.local.u32 	%r66578, [%rd6571+1596];
	shr.u32 	%r66579, %r66577, 1;
	and.b32  	%r66580, %r5253, 1;
	setp.eq.b32 	%p7293, %r66580, 1;
	selp.b32 	%r66581, -1727483681, 0, %p7293;
	xor.b32  	%r66582, %r66581, %r66578;
	xor.b32  	%r66583, %r66582, %r66579;
	st.local.u32 	[%rd6571+8], %r66583;
	setp.ne.s32 	%p7294, %r102904, 224;
	@%p7294 bra 	$L__BB3_2531;
	ld.local.u32 	%r102906, [%rd4+908];
	add.s64 	%rd6572, %rd4, 924;
	mov.b32 	%r102905, 0;
$L__BB3_2437:
	and.b32  	%r66594, %r102906, -2147483648;
	ld.local.u32 	%r66595, [%rd6572+-12];
	and.b32  	%r66596, %r66595, 2147483646;
	or.b32  	%r66597, %r66596, %r66594;
	ld.local.u32 	%r66598, [%rd6572+-924];
	shr.u32 	%r66599, %r66597, 1;
	and.b32  	%r66600, %r66595, 1;
	setp.eq.b32 	%p7296, %r66600, 1;
	selp.b32 	%r66601, -1727483681, 0, %p7296;
	xor.b32  	%r66602, %r66601, %r66598;
	xor.b32  	%r66603, %r66602, %r66599;
	st.local.u32 	[%rd6572+-16], %r66603;
	and.b32  	%r66604, %r66595, -2147483648;
	ld.local.u32 	%r66605, [%rd6572+-8];
	and.b32  	%r66606, %r66605, 2147483646;
	or.b32  	%r66607, %r66606, %r66604;
	ld.local.u32 	%r66608, [%rd6572+-920];
	shr.u32 	%r66609, %r66607, 1;
	and.b32  	%r66610, %r66605, 1;
	setp.eq.b32 	%p7297, %r66610, 1;
	selp.b32 	%r66611, -1727483681, 0, %p7297;
	xor.b32  	%r66612, %r66611, %r66608;
	xor.b32  	%r66613, %r66612, %r66609;
	st.local.u32 	[%rd6572+-12], %r66613;
	and.b32  	%r66614, %r66605, -2147483648;
	ld.local.u32 	%r66615, [%rd6572+-4];
	and.b32  	%r66616, %r66615, 2147483646;
	or.b32  	%r66617, %r66616, %r66614;
	ld.local.u32 	%r66618, [%rd6572+-916];
	shr.u32 	%r66619, %r66617, 1;
	and.b32  	%r66620, %r66615, 1;
	setp.eq.b32 	%p7298, %r66620, 1;
	selp.b32 	%r66621, -1727483681, 0, %p7298;
	xor.b32  	%r66622, %r66621, %r66618;
	xor.b32  	%r66623, %r66622, %r66619;
	st.local.u32 	[%rd6572+-8], %r66623;
	and.b32  	%r66624, %r66615, -2147483648;
	ld.local.u32 	%r102906, [%rd6572];
	and.b32  	%r66625, %r102906, 2147483646;
	or.b32  	%r66626, %r66625, %r66624;
	ld.local.u32 	%r66627, [%rd6572+-912];
	shr.u32 	%r66628, %r66626, 1;
	and.b32  	%r66629, %r102906, 1;
	setp.eq.b32 	%p7299, %r66629, 1;
	selp.b32 	%r66630, -1727483681, 0, %p7299;
	xor.b32  	%r66631, %r66630, %r66627;
	xor.b32  	%r66632, %r66631, %r66628;
	st.local.u32 	[%rd6572+-4], %r66632;
	add.s32 	%r102905, %r102905, 4;
	add.s64 	%rd6572, %rd6572, 16;
	setp.ne.s32 	%p7300, %r102905, 396;
	@%p7300 bra 	$L__BB3_2437;
	ld.local.u32 	%r66634, [%rd831];
	and.b32  	%r66635, %r66634, -2147483648;
	ld.local.u32 	%r102900, [%rd833];
	and.b32  	%r66636, %r102900, 2147483646;
	or.b32  	%r66637, %r66636, %r66635;
	ld.local.u32 	%r66638, [%rd832];
	shr.u32 	%r66639, %r66637, 1;
	and.b32  	%r66640, %r102900, 1;
	setp.eq.b32 	%p7301, %r66640, 1;
	selp.b32 	%r66641, -1727483681, 0, %p7301;
	xor.b32  	%r66642, %r66641, %r66638;
	xor.b32  	%r66643, %r66642, %r66639;
	st.local.u32 	[%rd831], %r66643;
	mov.b32 	%r102899, 0;
$L__BB3_2439:
	add.s32 	%r102914, %r102899, 1;
	st.local.u32 	[%rd4+2496], %r102914;
	mul.wide.s32 	%rd4983, %r102899, 4;
	add.s64 	%rd4984, %rd4, %rd4983;
	ld.local.u32 	%r66644, [%rd4984];
	shr.u32 	%r66645, %r66644, 11;
	xor.b32  	%r66646, %r66645, %r66644;
	shl.b32 	%r66647, %r66646, 7;
	and.b32  	%r66648, %r66647, -1658038656;
	xor.b32  	%r5263, %r66648, %r66646;
	setp.lt.s32 	%p7302, %r102899, 623;
	@%p7302 bra 	$L__BB3_2445;
	mov.b32 	%r102910, 0;
	mov.u64 	%rd6573, %rd4;
$L__BB3_2441:
	and.b32  	%r66650, %r102900, -2147483648;
	ld.local.u32 	%r66651, [%rd6573+4];
	and.b32  	%r66652, %r66651, 2147483646;
	or.b32  	%r66653, %r66652, %r66650;
	ld.local.u32 	%r66654, [%rd6573+1588];
	shr.u32 	%r66655, %r66653, 1;
	and.b32  	%r66656, %r66651, 1;
	setp.eq.b32 	%p7303, %r66656, 1;
	selp.b32 	%r66657, -1727483681, 0, %p7303;
	xor.b32  	%r66658, %r66657, %r66654;
	xor.b32  	%r66659, %r66658, %r66655;
	st.local.u32 	[%rd6573], %r66659;
	and.b32  	%r66660, %r66651, -2147483648;
	ld.local.u32 	%r66661, [%rd6573+8];
	and.b32  	%r66662, %r66661, 2147483646;
	or.b32  	%r66663, %r66662, %r66660;
	ld.local.u32 	%r66664, [%rd6573+1592];
	shr.u32 	%r66665, %r66663, 1;
	and.b32  	%r66666, %r66661, 1;
	setp.eq.b32 	%p7304, %r66666, 1;
	selp.b32 	%r66667, -1727483681, 0, %p7304;
	xor.b32  	%r66668, %r66667, %r66664;
	xor.b32  	%r66669, %r66668, %r66665;
	st.local.u32 	[%rd6573+4], %r66669;
	and.b32  	%r66670, %r66661, -2147483648;
	ld.local.u32 	%r5266, [%rd6573+12];
	and.b32  	%r66671, %r5266, 2147483646;
	or.b32  	%r66672, %r66671, %r66670;
	ld.local.u32 	%r66673, [%rd6573+1596];
	shr.u32 	%r66674, %r66672, 1;
	and.b32  	%r66675, %r5266, 1;
	setp.eq.b32 	%p7305, %r66675, 1;
	selp.b32 	%r66676, -1727483681, 0, %p7305;
	xor.b32  	%r66677, %r66676, %r66673;
	xor.b32  	%r66678, %r66677, %r66674;
	st.local.u32 	[%rd6573+8], %r66678;
	setp.ne.s32 	%p7306, %r102910, 224;
	@%p7306 bra 	$L__BB3_2530;
	ld.local.u32 	%r102912, [%rd4+908];
	add.s64 	%rd6574, %rd4, 924;
	mov.b32 	%r102911, 0;
$L__BB3_2443:
	and.b32  	%r66689, %r102912, -2147483648;
	ld.local.u32 	%r66690, [%rd6574+-12];
	and.b32  	%r66691, %r66690, 2147483646;
	or.b32  	%r66692, %r66691, %r66689;
	ld.local.u32 	%r66693, [%rd6574+-924];
	shr.u32 	%r66694, %r66692, 1;
	and.b32  	%r66695, %r66690, 1;
	setp.eq.b32 	%p7308, %r66695, 1;
	selp.b32 	%r66696, -1727483681, 0, %p7308;
	xor.b32  	%r66697, %r66696, %r66693;
	xor.b32  	%r66698, %r66697, %r66694;
	st.local.u32 	[%rd6574+-16], %r66698;
	and.b32  	%r66699, %r66690, -2147483648;
	ld.local.u32 	%r66700, [%rd6574+-8];
	and.b32  	%r66701, %r66700, 2147483646;
	or.b32  	%r66702, %r66701, %r66699;
	ld.local.u32 	%r66703, [%rd6574+-920];
	shr.u32 	%r66704, %r66702, 1;
	and.b32  	%r66705, %r66700, 1;
	setp.eq.b32 	%p7309, %r66705, 1;
	selp.b32 	%r66706, -1727483681, 0, %p7309;
	xor.b32  	%r66707, %r66706, %r66703;
	xor.b32  	%r66708, %r66707, %r66704;
	st.local.u32 	[%rd6574+-12], %r66708;
	and.b32  	%r66709, %r66700, -2147483648;
	ld.local.u32 	%r66710, [%rd6574+-4];
	and.b32  	%r66711, %r66710, 2147483646;
	or.b32  	%r66712, %r66711, %r66709;
	ld.local.u32 	%r66713, [%rd6574+-916];
	shr.u32 	%r66714, %r66712, 1;
	and.b32  	%r66715, %r66710, 1;
	setp.eq.b32 	%p7310, %r66715, 1;
	selp.b32 	%r66716, -1727483681, 0, %p7310;
	xor.b32  	%r66717, %r66716, %r66713;
	xor.b32  	%r66718, %r66717, %r66714;
	st.local.u32 	[%rd6574+-8], %r66718;
	and.b32  	%r66719, %r66710, -2147483648;
	ld.local.u32 	%r102912, [%rd6574];
	and.b32  	%r66720, %r102912, 2147483646;
	or.b32  	%r66721, %r66720, %r66719;
	ld.local.u32 	%r66722, [%rd6574+-912];
	shr.u32 	%r66723, %r66721, 1;
	and.b32  	%r66724, %r102912, 1;
	setp.eq.b32 	%p7311, %r66724, 1;
	selp.b32 	%r66725, -1727483681, 0, %p7311;
	xor.b32  	%r66726, %r66725, %r66722;
	xor.b32  	%r66727, %r66726, %r66723;
	st.local.u32 	[%rd6574+-4], %r66727;
	add.s32 	%r102911, %r102911, 4;
	add.s64 	%rd6574, %rd6574, 16;
	setp.ne.s32 	%p7312, %r102911, 396;
	@%p7312 bra 	$L__BB3_2443;
	ld.local.u32 	%r66729, [%rd831];
	and.b32  	%r66730, %r66729, -2147483648;
	ld.local.u32 	%r102900, [%rd833];
	and.b32  	%r66731, %r102900, 2147483646;
	or.b32  	%r66732, %r66731, %r66730;
	ld.local.u32 	%r66733, [%rd832];
	shr.u32 	%r66734, %r66732, 1;
	and.b32  	%r66735, %r102900, 1;
	setp.eq.b32 	%p7313, %r66735, 1;
	selp.b32 	%r66736, -1727483681, 0, %p7313;
	xor.b32  	%r66737, %r66736, %r66733;
	xor.b32  	%r66738, %r66737, %r66734;
	st.local.u32 	[%rd831], %r66738;
	mov.b32 	%r102914, 0;
$L__BB3_2445:
	add.s32 	%r102920, %r102914, 1;
	st.local.u32 	[%rd4+2496], %r102920;
	mul.wide.s32 	%rd4985, %r102914, 4;
	add.s64 	%rd4986, %rd4, %rd4985;
	ld.local.u32 	%r66739, [%rd4986];
	shr.u32 	%r66740, %r66739, 11;
	xor.b32  	%r66741, %r66740, %r66739;
	shl.b32 	%r66742, %r66741, 7;
	and.b32  	%r66743, %r66742, -1658038656;
	xor.b32  	%r5276, %r66743, %r66741;
	setp.lt.s32 	%p7314, %r102914, 623;
	@%p7314 bra 	$L__BB3_2451;
	mov.b32 	%r102916, 0;
	mov.u64 	%rd6575, %rd4;
$L__BB3_2447:
	and.b32  	%r66745, %r102900, -2147483648;
	ld.local.u32 	%r66746, [%rd6575+4];
	and.b32  	%r66747, %r66746, 2147483646;
	or.b32  	%r66748, %r66747, %r66745;
	ld.local.u32 	%r66749, [%rd6575+1588];
	shr.u32 	%r66750, %r66748, 1;
	and.b32  	%r66751, %r66746, 1;
	setp.eq.b32 	%p7315, %r66751, 1;
	selp.b32 	%r66752, -1727483681, 0, %p7315;
	xor.b32  	%r66753, %r66752, %r66749;
	xor.b32  	%r66754, %r66753, %r66750;
	st.local.u32 	[%rd6575], %r66754;
	and.b32  	%r66755, %r66746, -2147483648;
	ld.local.u32 	%r66756, [%rd6575+8];
	and.b32  	%r66757, %r66756, 2147483646;
	or.b32  	%r66758, %r66757, %r66755;
	ld.local.u32 	%r66759, [%rd6575+1592];
	shr.u32 	%r66760, %r66758, 1;
	and.b32  	%r66761, %r66756, 1;
	setp.eq.b32 	%p7316, %r66761, 1;
	selp.b32 	%r66762, -1727483681, 0, %p7316;
	xor.b32  	%r66763, %r66762, %r66759;
	xor.b32  	%r66764, %r66763, %r66760;
	st.local.u32 	[%rd6575+4], %r66764;
	and.b32  	%r66765, %r66756, -2147483648;
	ld.local.u32 	%r5279, [%rd6575+12];
	and.b32  	%r66766, %r5279, 2147483646;
	or.b32  	%r66767, %r66766, %r66765;
	ld.local.u32 	%r66768, [%rd6575+1596];
	shr.u32 	%r66769, %r66767, 1;
	and.b32  	%r66770, %r5279, 1;
	setp.eq.b32 	%p7317, %r66770, 1;
	selp.b32 	%r66771, -1727483681, 0, %p7317;
	xor.b32  	%r66772, %r66771, %r66768;
	xor.b32  	%r66773, %r66772, %r66769;
	st.local.u32 	[%rd6575+8], %r66773;
	setp.ne.s32 	%p7318, %r102916, 224;
	@%p7318 bra 	$L__BB3_2529;
	ld.local.u32 	%r102918, [%rd4+908];
	add.s64 	%rd6576, %rd4, 924;
	mov.b32 	%r102917, 0;
$L__BB3_2449:
	and.b32  	%r66784, %r102918, -2147483648;
	ld.local.u32 	%r66785, [%rd6576+-12];
	and.b32  	%r66786, %r66785, 2147483646;
	or.b32  	%r66787, %r66786, %r66784;
	ld.local.u32 	%r66788, [%rd6576+-924];
	shr.u32 	%r66789, %r66787, 1;
	and.b32  	%r66790, %r66785, 1;
	setp.eq.b32 	%p7320, %r66790, 1;
	selp.b32 	%r66791, -1727483681, 0, %p7320;
	xor.b32  	%r66792, %r66791, %r66788;
	xor.b32  	%r66793, %r66792, %r66789;
	st.local.u32 	[%rd6576+-16], %r66793;
	and.b32  	%r66794, %r66785, -2147483648;
	ld.local.u32 	%r66795, [%rd6576+-8];
	and.b32  	%r66796, %r66795, 2147483646;
	or.b32  	%r66797, %r66796, %r66794;
	ld.local.u32 	%r66798, [%rd6576+-920];
	shr.u32 	%r66799, %r66797, 1;
	and.b32  	%r66800, %r66795, 1;
	setp.eq.b32 	%p7321, %r66800, 1;
	selp.b32 	%r66801, -1727483681, 0, %p7321;
	xor.b32  	%r66802, %r66801, %r66798;
	xor.b32  	%r66803, %r66802, %r66799;
	st.local.u32 	[%rd6576+-12], %r66803;
	and.b32  	%r66804, %r66795, -2147483648;
	ld.local.u32 	%r66805, [%rd6576+-4];
	and.b32  	%r66806, %r66805, 2147483646;
	or.b32  	%r66807, %r66806, %r66804;
	ld.local.u32 	%r66808, [%rd6576+-916];
	shr.u32 	%r66809, %r66807, 1;
	and.b32  	%r66810, %r66805, 1;
	setp.eq.b32 	%p7322, %r66810, 1;
	selp.b32 	%r66811, -1727483681, 0, %p7322;
	xor.b32  	%r66812, %r66811, %r66808;
	xor.b32  	%r66813, %r66812, %r66809;
	st.local.u32 	[%rd6576+-8], %r66813;
	and.b32  	%r66814, %r66805, -2147483648;
	ld.local.u32 	%r102918, [%rd6576];
	and.b32  	%r66815, %r102918, 2147483646;
	or.b32  	%r66816, %r66815, %r66814;
	ld.local.u32 	%r66817, [%rd6576+-912];
	shr.u32 	%r66818, %r66816, 1;
	and.b32  	%r66819, %r102918, 1;
	setp.eq.b32 	%p7323, %r66819, 1;
	selp.b32 	%r66820, -1727483681, 0, %p7323;
	xor.b32  	%r66821, %r66820, %r66817;
	xor.b32  	%r66822, %r66821, %r66818;
	st.local.u32 	[%rd6576+-4], %r66822;
	add.s32 	%r102917, %r102917, 4;
	add.s64 	%rd6576, %rd6576, 16;
	setp.ne.s32 	%p7324, %r102917, 396;
	@%p7324 bra 	$L__BB3_2449;
	ld.local.u32 	%r66824, [%rd831];
	and.b32  	%r66825, %r66824, -2147483648;
	ld.local.u32 	%r102900, [%rd833];
	and.b32  	%r66826, %r102900, 2147483646;
	or.b32  	%r66827, %r66826, %r66825;
	ld.local.u32 	%r66828, [%rd832];
	shr.u32 	%r66829, %r66827, 1;
	and.b32  	%r66830, %r102900, 1;
	setp.eq.b32 	%p7325, %r66830, 1;
	selp.b32 	%r66831, -1727483681, 0, %p7325;
	xor.b32  	%r66832, %r66831, %r66828;
	xor.b32  	%r66833, %r66832, %r66829;
	st.local.u32 	[%rd831], %r66833;
	mov.b32 	%r102920, 0;
$L__BB3_2451:
	add.s32 	%r102926, %r102920, 1;
	st.local.u32 	[%rd4+2496], %r102926;
	mul.wide.s32 	%rd4987, %r102920, 4;
	add.s64 	%rd4988, %rd4, %rd4987;
	ld.local.u32 	%r66834, [%rd4988];
	shr.u32 	%r66835, %r66834, 11;
	xor.b32  	%r66836, %r66835, %r66834;
	shl.b32 	%r66837, %r66836, 7;
	and.b32  	%r66838, %r66837, -1658038656;
	xor.b32  	%r5289, %r66838, %r66836;
	setp.lt.s32 	%p7326, %r102920, 623;
	@%p7326 bra 	$L__BB3_2457;
	mov.b32 	%r102922, 0;
	mov.u64 	%rd6577, %rd4;
$L__BB3_2453:
	and.b32  	%r66840, %r102900, -2147483648;
	ld.local.u32 	%r66841, [%rd6577+4];
	and.b32  	%r66842, %r66841, 2147483646;
	or.b32  	%r66843, %r66842, %r66840;
	ld.local.u32 	%r66844, [%rd6577+1588];
	shr.u32 	%r66845, %r66843, 1;
	and.b32  	%r66846, %r66841, 1;
	setp.eq.b32 	%p7327, %r66846, 1;
	selp.b32 	%r66847, -1727483681, 0, %p7327;
	xor.b32  	%r66848, %r66847, %r66844;
	xor.b32  	%r66849, %r66848, %r66845;
	st.local.u32 	[%rd6577], %r66849;
	and.b32  	%r66850, %r66841, -2147483648;
	ld.local.u32 	%r66851, [%rd6577+8];
	and.b32  	%r66852, %r66851, 2147483646;
	or.b32  	%r66853, %r66852, %r66850;
	ld.local.u32 	%r66854, [%rd6577+1592];
	shr.u32 	%r66855, %r66853, 1;
	and.b32  	%r66856, %r66851, 1;
	setp.eq.b32 	%p7328, %r66856, 1;
	selp.b32 	%r66857, -1727483681, 0, %p7328;
	xor.b32  	%r66858, %r66857, %r66854;
	xor.b32  	%r66859, %r66858, %r66855;
	st.local.u32 	[%rd6577+4], %r66859;
	and.b32  	%r66860, %r66851, -2147483648;
	ld.local.u32 	%r5292, [%rd6577+12];
	and.b32  	%r66861, %r5292, 2147483646;
	or.b32  	%r66862, %r66861, %r66860;
	ld.local.u32 	%r66863, [%rd6577+1596];
	shr.u32 	%r66864, %r66862, 1;
	and.b32  	%r66865, %r5292, 1;
	setp.eq.b32 	%p7329, %r66865, 1;
	selp.b32 	%r66866, -1727483681, 0, %p7329;
	xor.b32  	%r66867, %r66866, %r66863;
	xor.b32  	%r66868, %r66867, %r66864;
	st.local.u32 	[%rd6577+8], %r66868;
	setp.ne.s32 	%p7330, %r102922, 224;
	@%p7330 bra 	$L__BB3_2528;
	ld.local.u32 	%r102924, [%rd4+908];
	add.s64 	%rd6578, %rd4, 924;
	mov.b32 	%r102923, 0;
$L__BB3_2455:
	and.b32  	%r66879, %r102924, -2147483648;
	ld.local.u32 	%r66880, [%rd6578+-12];
	and.b32  	%r66881, %r66880, 2147483646;
	or.b32  	%r66882, %r66881, %r66879;
	ld.local.u32 	%r66883, [%rd6578+-924];
	shr.u32 	%r66884, %r66882, 1;
	and.b32  	%r66885, %r66880, 1;
	setp.eq.b32 	%p7332, %r66885, 1;
	selp.b32 	%r66886, -1727483681, 0, %p7332;
	xor.b32  	%r66887, %r66886, %r66883;
	xor.b32  	%r66888, %r66887, %r66884;
	st.local.u32 	[%rd6578+-16], %r66888;
	and.b32  	%r66889, %r66880, -2147483648;
	ld.local.u32 	%r66890, [%rd6578+-8];
	and.b32  	%r66891, %r66890, 2147483646;
	or.b32  	%r66892, %r66891, %r66889;
	ld.local.u32 	%r66893, [%rd6578+-920];
	shr.u32 	%r66894, %r66892, 1;
	and.b32  	%r66895, %r66890, 1;
	setp.eq.b32 	%p7333, %r66895, 1;
	selp.b32 	%r66896, -1727483681, 0, %p7333;
	xor.b32  	%r66897, %r66896, %r66893;
	xor.b32  	%r66898, %r66897, %r66894;
	st.local.u32 	[%rd6578+-12], %r66898;
	and.b32  	%r66899, %r66890, -2147483648;
	ld.local.u32 	%r66900, [%rd6578+-4];
	and.b32  	%r66901, %r66900, 2147483646;
	or.b32  	%r66902, %r66901, %r66899;
	ld.local.u32 	%r66903, [%rd6578+-916];
	shr.u32 	%r66904, %r66902, 1;
	and.b32  	%r66905, %r66900, 1;
	setp.eq.b32 	%p7334, %r66905, 1;
	selp.b32 	%r66906, -1727483681, 0, %p7334;
	xor.b32  	%r66907, %r66906, %r66903;
	xor.b32  	%r66908, %r66907, %r66904;
	st.local.u32 	[%rd6578+-8], %r66908;
	and.b32  	%r66909, %r66900, -2147483648;
	ld.local.u32 	%r102924, [%rd6578];
	and.b32  	%r66910, %r102924, 2147483646;
	or.b32  	%r66911, %r66910, %r66909;
	ld.local.u32 	%r66912, [%rd6578+-912];
	shr.u32 	%r66913, %r66911, 1;
	and.b32  	%r66914, %r102924, 1;
	setp.eq.b32 	%p7335, %r66914, 1;
	selp.b32 	%r66915, -1727483681, 0, %p7335;
	xor.b32  	%r66916, %r66915, %r66912;
	xor.b32  	%r66917, %r66916, %r66913;
	st.local.u32 	[%rd6578+-4], %r66917;
	add.s32 	%r102923, %r102923, 4;
	add.s64 	%rd6578, %rd6578, 16;
	setp.ne.s32 	%p7336, %r102923, 396;
	@%p7336 bra 	$L__BB3_2455;
	ld.local.u32 	%r66919, [%rd831];
	and.b32  	%r66920, %r66919, -2147483648;
	ld.local.u32 	%r102900, [%rd833];
	and.b32  	%r66921, %r102900, 2147483646;
	or.b32  	%r66922, %r66921, %r66920;
	ld.local.u32 	%r66923, [%rd832];
	shr.u32 	%r66924, %r66922, 1;
	and.b32  	%r66925, %r102900, 1;
	setp.eq.b32 	%p7337, %r66925, 1;
	selp.b32 	%r66926, -1727483681, 0, %p7337;
	xor.b32  	%r66927, %r66926, %r66923;
	xor.b32  	%r66928, %r66927, %r66924;
	st.local.u32 	[%rd831], %r66928;
	mov.b32 	%r102926, 0;
$L__BB3_2457:
	add.s32 	%r102932, %r102926, 1;
	st.local.u32 	[%rd4+2496], %r102932;
	mul.wide.s32 	%rd4989, %r102926, 4;
	add.s64 	%rd4990, %rd4, %rd4989;
	ld.local.u32 	%r66929, [%rd4990];
	shr.u32 	%r66930, %r66929, 11;
	xor.b32  	%r66931, %r66930, %r66929;
	shl.b32 	%r66932, %r66931, 7;
	and.b32  	%r66933, %r66932, -1658038656;
	xor.b32  	%r5302, %r66933, %r66931;
	setp.lt.s32 	%p7338, %r102926, 623;
	@%p7338 bra 	$L__BB3_2463;
	mov.b32 	%r102928, 0;
	mov.u64 	%rd6579, %rd4;
$L__BB3_2459:
	and.b32  	%r66935, %r102900, -2147483648;
	ld.local.u32 	%r66936, [%rd6579+4];
	and.b32  	%r66937, %r66936, 2147483646;
	or.b32  	%r66938, %r66937, %r66935;
	ld.local.u32 	%r66939, [%rd6579+1588];
	shr.u32 	%r66940, %r66938, 1;
	and.b32  	%r66941, %r66936, 1;
	setp.eq.b32 	%p7339, %r66941, 1;
	selp.b32 	%r66942, -1727483681, 0, %p7339;
	xor.b32  	%r66943, %r66942, %r66939;
	xor.b32  	%r66944, %r66943, %r66940;
	st.local.u32 	[%rd6579], %r66944;
	and.b32  	%r66945, %r66936, -2147483648;
	ld.local.u32 	%r66946, [%rd6579+8];
	and.b32  	%r66947, %r66946, 2147483646;
	or.b32  	%r66948, %r66947, %r66945;
	ld.local.u32 	%r66949, [%rd6579+1592];
	shr.u32 	%r66950, %r66948, 1;
	and.b32  	%r66951, %r66946, 1;
	setp.eq.b32 	%p7340, %r66951, 1;
	selp.b32 	%r66952, -1727483681, 0, %p7340;
	xor.b32  	%r66953, %r66952, %r66949;
	xor.b32  	%r66954, %r66953, %r66950;
	st.local.u32 	[%rd6579+4], %r66954;
	and.b32  	%r66955, %r66946, -2147483648;
	ld.local.u32 	%r5305, [%rd6579+12];
	and.b32  	%r66956, %r5305, 2147483646;
	or.b32  	%r66957, %r66956, %r66955;
	ld.local.u32 	%r66958, [%rd6579+1596];
	shr.u32 	%r66959, %r66957, 1;
	and.b32  	%r66960, %r5305, 1;
	setp.eq.b32 	%p7341, %r66960, 1;
	selp.b32 	%r66961, -1727483681, 0, %p7341;
	xor.b32  	%r66962, %r66961, %r66958;
	xor.b32  	%r66963, %r66962, %r66959;
	st.local.u32 	[%rd6579+8], %r66963;
	setp.ne.s32 	%p7342, %r102928, 224;
	@%p7342 bra 	$L__BB3_2527;
	ld.local.u32 	%r102929, [%rd828];
	mov.b32 	%r102930, 227;
$L__BB3_2461:
	mul.wide.u32 	%rd4991, %r102930, 4;
	add.s64 	%rd4992, %rd4, %rd4991;
	and.b32  	%r66974, %r102929, -2147483648;
	ld.local.u32 	%r66975, [%rd4992+4];
	and.b32  	%r66976, %r66975, 2147483646;
	or.b32  	%r66977, %r66976, %r66974;
	ld.local.u32 	%r66978, [%rd4992+-908];
	shr.u32 	%r66979, %r66977, 1;
	and.b32  	%r66980, %r66975, 1;
	setp.eq.b32 	%p7344, %r66980, 1;
	selp.b32 	%r66981, -1727483681, 0, %p7344;
	xor.b32  	%r66982, %r66981, %r66978;
	xor.b32  	%r66983, %r66982, %r66979;
	st.local.u32 	[%rd4992], %r66983;
	and.b32  	%r66984, %r66975, -2147483648;
	ld.local.u32 	%r66985, [%rd4992+8];
	and.b32  	%r66986, %r66985, 2147483646;
	or.b32  	%r66987, %r66986, %r66984;
	ld.local.u32 	%r66988, [%rd4992+-904];
	shr.u32 	%r66989, %r66987, 1;
	and.b32  	%r66990, %r66985, 1;
	setp.eq.b32 	%p7345, %r66990, 1;
	selp.b32 	%r66991, -1727483681, 0, %p7345;
	xor.b32  	%r66992, %r66991, %r66988;
	xor.b32  	%r66993, %r66992, %r66989;
	st.local.u32 	[%rd4992+4], %r66993;
	and.b32  	%r66994, %r66985, -2147483648;
	ld.local.u32 	%r66995, [%rd4992+12];
	and.b32  	%r66996, %r66995, 2147483646;
	or.b32  	%r66997, %r66996, %r66994;
	ld.local.u32 	%r66998, [%rd4992+-900];
	shr.u32 	%r66999, %r66997, 1;
	and.b32  	%r67000, %r66995, 1;
	setp.eq.b32 	%p7346, %r67000, 1;
	selp.b32 	%r67001, -1727483681, 0, %p7346;
	xor.b32  	%r67002, %r67001, %r66998;
	xor.b32  	%r67003, %r67002, %r66999;
	st.local.u32 	[%rd4992+8], %r67003;
	and.b32  	%r67004, %r66995, -2147483648;
	add.s32 	%r102930, %r102930, 4;
	ld.local.u32 	%r102929, [%rd4992+16];
	and.b32  	%r67005, %r102929, 2147483646;
	or.b32  	%r67006, %r67005, %r67004;
	ld.local.u32 	%r67007, [%rd4992+-896];
	shr.u32 	%r67008, %r67006, 1;
	and.b32  	%r67009, %r102929, 1;
	setp.eq.b32 	%p7347, %r67009, 1;
	selp.b32 	%r67010, -1727483681, 0, %p7347;
	xor.b32  	%r67011, %r67010, %r67007;
	xor.b32  	%r67012, %r67011, %r67008;
	st.local.u32 	[%rd4992+12], %r67012;
	setp.ne.s32 	%p7348, %r102930, 623;
	@%p7348 bra 	$L__BB3_2461;
	ld.local.u32 	%r67014, [%rd4+2492];
	and.b32  	%r67015, %r67014, -2147483648;
	ld.local.u32 	%r102900, [%rd4];
	and.b32  	%r67016, %r102900, 2147483646;
	or.b32  	%r67017, %r67016, %r67015;
	ld.local.u32 	%r67018, [%rd4+1584];
	shr.u32 	%r67019, %r67017, 1;
	and.b32  	%r67020, %r102900, 1;
	setp.eq.b32 	%p7349, %r67020, 1;
	selp.b32 	%r67021, -1727483681, 0, %p7349;
	xor.b32  	%r67022, %r67021, %r67018;
	xor.b32  	%r67023, %r67022, %r67019;
	st.local.u32 	[%rd4+2492], %r67023;
	mov.b32 	%r102932, 0;
$L__BB3_2463:
	setp.gt.u32 	%p7351, %r15023, %r15024;
	add.s32 	%r102952, %r102932, 1;
	st.local.u32 	[%rd4+2496], %r102952;
	mul.wide.s32 	%rd4993, %r102932, 4;
	add.s64 	%rd4994, %rd4, %rd4993;
	ld.local.u32 	%r67024, [%rd4994];
	shr.u32 	%r67025, %r67024, 11;
	xor.b32  	%r67026, %r67025, %r67024;
	shl.b32 	%r67027, %r67026, 7;
	and.b32  	%r67028, %r67027, -1658038656;
	xor.b32  	%r67029, %r67028, %r67026;
	shl.b32 	%r67030, %r67029, 15;
	and.b32  	%r67031, %r67030, -402653184;
	xor.b32  	%r67032, %r67031, %r67029;
	shr.u32 	%r67033, %r67032, 27;
	shl.b32 	%r67034, %r5263, 15;
	and.b32  	%r67035, %r67034, -402653184;
	xor.b32  	%r67036, %r67035, %r5263;
	shr.u32 	%r67037, %r67036, 7;
	and.b32  	%r67038, %r67037, 32505856;
	shl.b32 	%r67039, %r5276, 15;
	and.b32  	%r67040, %r67039, -402653184;
	xor.b32  	%r67041, %r67040, %r5276;
	shr.u32 	%r67042, %r67041, 12;
	and.b32  	%r67043, %r67042, 1015808;
	or.b32  	%r67044, %r67043, %r67038;
	shl.b32 	%r67045, %r5289, 15;
	and.b32  	%r67046, %r67045, -402653184;
	xor.b32  	%r67047, %r67046, %r5289;
	shr.u32 	%r67048, %r67047, 17;
	and.b32  	%r67049, %r67048, 31744;
	or.b32  	%r67050, %r67044, %r67049;
	shl.b32 	%r67051, %r5302, 15;
	and.b32  	%r67052, %r67051, -402653184;
	xor.b32  	%r67053, %r67052, %r5302;
	shr.u32 	%r67054, %r67053, 22;
	and.b32  	%r67055, %r67054, 992;
	or.b32  	%r67056, %r67050, %r67055;
	or.b32  	%r102936, %r67056, %r67033;
	mov.pred 	%p11917, 0;
	@%p7351 bra 	$L__BB3_2472;
	mov.pred 	%p11917, 0;
	mov.u32 	%r102941, %r102952;
	mov.u32 	%r102935, %r15023;
$L__BB3_2465:
	shl.b32 	%r5322, %r102936, 5;
	setp.lt.s32 	%p7353, %r102941, 624;
	@%p7353 bra 	$L__BB3_2471;
	mov.b32 	%r102938, 0;
$L__BB3_2467:
	mul.wide.u32 	%rd4995, %r102938, 4;
	add.s64 	%rd1156, %rd4, %rd4995;
	and.b32  	%r67058, %r102900, -2147483648;
	ld.local.u32 	%r67059, [%rd1156+4];
	and.b32  	%r67060, %r67059, 2147483646;
	or.b32  	%r67061, %r67060, %r67058;
	ld.local.u32 	%r67062, [%rd1156+1588];
	shr.u32 	%r67063, %r67061, 1;
	and.b32  	%r67064, %r67059, 1;
	setp.eq.b32 	%p7354, %r67064, 1;
	selp.b32 	%r67065, -1727483681, 0, %p7354;
	xor.b32  	%r67066, %r67065, %r67062;
	xor.b32  	%r67067, %r67066, %r67063;
	st.local.u32 	[%rd1156], %r67067;
	and.b32  	%r67068, %r67059, -2147483648;
	ld.local.u32 	%r67069, [%rd1156+8];
	and.b32  	%r67070, %r67069, 2147483646;
	or.b32  	%r67071, %r67070, %r67068;
	ld.local.u32 	%r67072, [%rd1156+1592];
	shr.u32 	%r67073, %r67071, 1;
	and.b32  	%r67074, %r67069, 1;
	setp.eq.b32 	%p7355, %r67074, 1;
	selp.b32 	%r67075, -1727483681, 0, %p7355;
	xor.b32  	%r67076, %r67075, %r67072;
	xor.b32  	%r67077, %r67076, %r67073;
	st.local.u32 	[%rd1156+4], %r67077;
	and.b32  	%r67078, %r67069, -2147483648;
	ld.local.u32 	%r5325, [%rd1156+12];
	and.b32  	%r67079, %r5325, 2147483646;
	or.b32  	%r67080, %r67079, %r67078;
	ld.local.u32 	%r67081, [%rd1156+1596];
	shr.u32 	%r67082, %r67080, 1;
	and.b32  	%r67083, %r5325, 1;
	setp.eq.b32 	%p7356, %r67083, 1;
	selp.b32 	%r67084, -1727483681, 0, %p7356;
	xor.b32  	%r67085, %r67084, %r67081;
	xor.b32  	%r67086, %r67085, %r67082;
	st.local.u32 	[%rd1156+8], %r67086;
	setp.ne.s32 	%p7357, %r102938, 224;
	@%p7357 bra 	$L__BB3_7224;
	ld.local.u32 	%r102939, [%rd828];
	mov.b32 	%r102940, 227;
$L__BB3_2469:
	mul.wide.u32 	%rd4996, %r102940, 4;
	add.s64 	%rd4997, %rd4, %rd4996;
	and.b32  	%r67097, %r102939, -2147483648;
	ld.local.u32 	%r67098, [%rd4997+4];
	and.b32  	%r67099, %r67098, 2147483646;
	or.b32  	%r67100, %r67099, %r67097;
	ld.local.u32 	%r67101, [%rd4997+-908];
	shr.u32 	%r67102, %r67100, 1;
	and.b32  	%r67103, %r67098, 1;
	setp.eq.b32 	%p7359, %r67103, 1;
	selp.b32 	%r67104, -1727483681, 0, %p7359;
	xor.b32  	%r67105, %r67104, %r67101;
	xor.b32  	%r67106, %r67105, %r67102;
	st.local.u32 	[%rd4997], %r67106;
	and.b32  	%r67107, %r67098, -2147483648;
	ld.local.u32 	%r67108, [%rd4997+8];
	and.b32  	%r67109, %r67108, 2147483646;
	or.b32  	%r67110, %r67109, %r67107;
	ld.local.u32 	%r67111, [%rd4997+-904];
	shr.u32 	%r67112, %r67110, 1;
	and.b32  	%r67113, %r67108, 1;
	setp.eq.b32 	%p7360, %r67113, 1;
	selp.b32 	%r67114, -1727483681, 0, %p7360;
	xor.b32  	%r67115, %r67114, %r67111;
	xor.b32  	%r67116, %r67115, %r67112;
	st.local.u32 	[%rd4997+4], %r67116;
	and.b32  	%r67117, %r67108, -2147483648;
	ld.local.u32 	%r67118, [%rd4997+12];
	and.b32  	%r67119, %r67118, 2147483646;
	or.b32  	%r67120, %r67119, %r67117;
	ld.local.u32 	%r67121, [%rd4997+-900];
	shr.u32 	%r67122, %r67120, 1;
	and.b32  	%r67123, %r67118, 1;
	setp.eq.b32 	%p7361, %r67123, 1;
	selp.b32 	%r67124, -1727483681, 0, %p7361;
	xor.b32  	%r67125, %r67124, %r67121;
	xor.b32  	%r67126, %r67125, %r67122;
	st.local.u32 	[%rd4997+8], %r67126;
	and.b32  	%r67127, %r67118, -2147483648;
	add.s32 	%r102940, %r102940, 4;
	ld.local.u32 	%r102939, [%rd4997+16];
	and.b32  	%r67128, %r102939, 2147483646;
	or.b32  	%r67129, %r67128, %r67127;
	ld.local.u32 	%r67130, [%rd4997+-896];
	shr.u32 	%r67131, %r67129, 1;
	and.b32  	%r67132, %r102939, 1;
	setp.eq.b32 	%p7362, %r67132, 1;
	selp.b32 	%r67133, -1727483681, 0, %p7362;
	xor.b32  	%r67134, %r67133, %r67130;
	xor.b32  	%r67135, %r67134, %r67131;
	st.local.u32 	[%rd4997+12], %r67135;
	setp.ne.s32 	%p7363, %r102940, 623;
	@%p7363 bra 	$L__BB3_2469;
	ld.local.u32 	%r67137, [%rd4+2492];
	and.b32  	%r67138, %r67137, -2147483648;
	ld.local.u32 	%r102900, [%rd4];
	and.b32  	%r67139, %r102900, 2147483646;
	or.b32  	%r67140, %r67139, %r67138;
	ld.local.u32 	%r67141, [%rd4+1584];
	shr.u32 	%r67142, %r67140, 1;
	and.b32  	%r67143, %r102900, 1;
	setp.eq.b32 	%p7364, %r67143, 1;
	selp.b32 	%r67144, -1727483681, 0, %p7364;
	xor.b32  	%r67145, %r67144, %r67141;
	xor.b32  	%r67146, %r67145, %r67142;
	st.local.u32 	[%rd4+2492], %r67146;
	mov.b32 	%r102941, 0;
$L__BB3_2471:
	add.s32 	%r102952, %r102941, 1;
	st.local.u32 	[%rd4+2496], %r102952;
	mul.wide.s32 	%rd4998, %r102941, 4;
	add.s64 	%rd4999, %rd4, %rd4998;
	ld.local.u32 	%r67147, [%rd4999];
	shr.u32 	%r67148, %r67147, 11;
	xor.b32  	%r67149, %r67148, %r67147;
	shl.b32 	%r67150, %r67149, 7;
	and.b32  	%r67151, %r67150, -1658038656;
	xor.b32  	%r67152, %r67151, %r67149;
	shl.b32 	%r67153, %r67152, 15;
	and.b32  	%r67154, %r67153, -402653184;
	xor.b32  	%r67155, %r67154, %r67152;
	shr.u32 	%r67156, %r67155, 27;
	and.b32  	%r67158, %r5322, 1073741792;
	or.b32  	%r102936, %r67156, %r67158;
	setp.eq.s32 	%p7365, %r102936, %r15021;
	or.pred  	%p11917, %p11917, %p7365;
	add.s32 	%r102935, %r102935, 1;
	setp.gt.u32 	%p7366, %r102935, %r15024;
	mov.u32 	%r102941, %r102952;
	@%p7366 bra 	$L__BB3_2472;
	bra.uni 	$L__BB3_2465;
$L__BB3_2472:
	setp.lt.s32 	%p7367, %r3762, 1;
	@%p7367 bra 	$L__BB3_2481;
	mov.b32 	%r102947, 0;
$L__BB3_2474:
	setp.lt.s32 	%p7368, %r102952, 624;
	@%p7368 bra 	$L__BB3_2480;
	mov.b32 	%r102949, 0;
	mov.u64 	%rd6580, %rd4;
$L__BB3_2476:
	and.b32  	%r67161, %r102900, -2147483648;
	ld.local.u32 	%r67162, [%rd6580+4];
	and.b32  	%r67163, %r67162, 2147483646;
	or.b32  	%r67164, %r67163, %r67161;
	ld.local.u32 	%r67165, [%rd6580+1588];
	shr.u32 	%r67166, %r67164, 1;
	and.b32  	%r67167, %r67162, 1;
	setp.eq.b32 	%p7369, %r67167, 1;
	selp.b32 	%r67168, -1727483681, 0, %p7369;
	xor.b32  	%r67169, %r67168, %r67165;
	xor.b32  	%r67170, %r67169, %r67166;
	st.local.u32 	[%rd6580], %r67170;
	and.b32  	%r67171, %r67162, -2147483648;
	ld.local.u32 	%r67172, [%rd6580+8];
	and.b32  	%r67173, %r67172, 2147483646;
	or.b32  	%r67174, %r67173, %r67171;
	ld.local.u32 	%r67175, [%rd6580+1592];
	shr.u32 	%r67176, %r67174, 1;
	and.b32  	%r67177, %r67172, 1;
	setp.eq.b32 	%p7370, %r67177, 1;
	selp.b32 	%r67178, -1727483681, 0, %p7370;
	xor.b32  	%r67179, %r67178, %r67175;
	xor.b32  	%r67180, %r67179, %r67176;
	st.local.u32 	[%rd6580+4], %r67180;
	and.b32  	%r67181, %r67172, -2147483648;
	ld.local.u32 	%r5346, [%rd6580+12];
	and.b32  	%r67182, %r5346, 2147483646;
	or.b32  	%r67183, %r67182, %r67181;
	ld.local.u32 	%r67184, [%rd6580+1596];
	shr.u32 	%r67185, %r67183, 1;
	and.b32  	%r67186, %r5346, 1;
	setp.eq.b32 	%p7371, %r67186, 1;
	selp.b32 	%r67187, -1727483681, 0, %p7371;
	xor.b32  	%r67188, %r67187, %r67184;
	xor.b32  	%r67189, %r67188, %r67185;
	st.local.u32 	[%rd6580+8], %r67189;
	setp.ne.s32 	%p7372, %r102949, 224;
	@%p7372 bra 	$L__BB3_2526;
	ld.local.u32 	%r102950, [%rd828];
	mov.b32 	%r102951, 227;
$L__BB3_2478:
	mul.wide.u32 	%rd5000, %r102951, 4;
	add.s64 	%rd5001, %rd4, %rd5000;
	and.b32  	%r67200, %r102950, -2147483648;
	ld.local.u32 	%r67201, [%rd5001+4];
	and.b32  	%r67202, %r67201, 2147483646;
	or.b32  	%r67203, %r67202, %r67200;
	ld.local.u32 	%r67204, [%rd5001+-908];
	shr.u32 	%r67205, %r67203, 1;
	and.b32  	%r67206, %r67201, 1;
	setp.eq.b32 	%p7374, %r67206, 1;
	selp.b32 	%r67207, -1727483681, 0, %p7374;
	xor.b32  	%r67208, %r67207, %r67204;
	xor.b32  	%r67209, %r67208, %r67205;
	st.local.u32 	[%rd5001], %r67209;
	and.b32  	%r67210, %r67201, -2147483648;
	ld.local.u32 	%r67211, [%rd5001+8];
	and.b32  	%r67212, %r67211, 2147483646;
	or.b32  	%r67213, %r67212, %r67210;
	ld.local.u32 	%r67214, [%rd5001+-904];
	shr.u32 	%r67215, %r67213, 1;
	and.b32  	%r67216, %r67211, 1;
	setp.eq.b32 	%p7375, %r67216, 1;
	selp.b32 	%r67217, -1727483681, 0, %p7375;
	xor.b32  	%r67218, %r67217, %r67214;
	xor.b32  	%r67219, %r67218, %r67215;
	st.local.u32 	[%rd5001+4], %r67219;
	and.b32  	%r67220, %r67211, -2147483648;
	ld.local.u32 	%r67221, [%rd5001+12];
	and.b32  	%r67222, %r67221, 2147483646;
	or.b32  	%r67223, %r67222, %r67220;
	ld.local.u32 	%r67224, [%rd5001+-900];
	shr.u32 	%r67225, %r67223, 1;
	and.b32  	%r67226, %r67221, 1;
	setp.eq.b32 	%p7376, %r67226, 1;
	selp.b32 	%r67227, -1727483681, 0, %p7376;
	xor.b32  	%r67228, %r67227, %r67224;
	xor.b32  	%r67229, %r67228, %r67225;
	st.local.u32 	[%rd5001+8], %r67229;
	and.b32  	%r67230, %r67221, -2147483648;
	add.s32 	%r102951, %r102951, 4;
	ld.local.u32 	%r102950, [%rd5001+16];
	and.b32  	%r67231, %r102950, 2147483646;
	or.b32  	%r67232, %r67231, %r67230;
	ld.local.u32 	%r67233, [%rd5001+-896];
	shr.u32 	%r67234, %r67232, 1;
	and.b32  	%r67235, %r102950, 1;
	setp.eq.b32 	%p7377, %r67235, 1;
	selp.b32 	%r67236, -1727483681, 0, %p7377;
	xor.b32  	%r67237, %r67236, %r67233;
	xor.b32  	%r67238, %r67237, %r67234;
	st.local.u32 	[%rd5001+12], %r67238;
	setp.ne.s32 	%p7378, %r102951, 623;
	@%p7378 bra 	$L__BB3_2478;
	ld.local.u32 	%r67240, [%rd4+2492];
	and.b32  	%r67241, %r67240, -2147483648;
	ld.local.u32 	%r102900, [%rd4];
	and.b32  	%r67242, %r102900, 2147483646;
	or.b32  	%r67243, %r67242, %r67241;
	ld.local.u32 	%r67244, [%rd4+1584];
	shr.u32 	%r67245, %r67243, 1;
	and.b32  	%r67246, %r102900, 1;
	setp.eq.b32 	%p7379, %r67246, 1;
	selp.b32 	%r67247, -1727483681, 0, %p7379;
	xor.b32  	%r67248, %r67247, %r67244;
	xor.b32  	%r67249, %r67248, %r67245;
	st.local.u32 	[%rd4+2492], %r67249;
	mov.b32 	%r102952, 0;
$L__BB3_2480:
	add.s32 	%r102952, %r102952, 1;
	st.local.u32 	[%rd4+2496], %r102952;
	add.s32 	%r102947, %r102947, 1;
	setp.ne.s32 	%p7380, %r102947, %r3762;
	@%p7380 bra 	$L__BB3_2474;
$L__BB3_2481:
	setp.lt.s32 	%p7381, %r102952, 624;
	@%p7381 bra 	$L__BB3_2487;
	mov.b32 	%r102957, 0;
	mov.u64 	%rd6581, %rd4;
$L__BB3_2483:
	and.b32  	%r67251, %r102900, -2147483648;
	ld.local.u32 	%r67252, [%rd6581+4];
	and.b32  	%r67253, %r67252, 2147483646;
	or.b32  	%r67254, %r67253, %r67251;
	ld.local.u32 	%r67255, [%rd6581+1588];
	shr.u32 	%r67256, %r67254, 1;
	and.b32  	%r67257, %r67252, 1;
	setp.eq.b32 	%p7382, %r67257, 1;
	selp.b32 	%r67258, -1727483681, 0, %p7382;
	xor.b32  	%r67259, %r67258, %r67255;
	xor.b32  	%r67260, %r67259, %r67256;
	st.local.u32 	[%rd6581], %r67260;
	and.b32  	%r67261, %r67252, -2147483648;
	ld.local.u32 	%r67262, [%rd6581+8];
	and.b32  	%r67263, %r67262, 2147483646;
	or.b32  	%r67264, %r67263, %r67261;
	ld.local.u32 	%r67265, [%rd6581+1592];
	shr.u32 	%r67266, %r67264, 1;
	and.b32  	%r67267, %r67262, 1;
	setp.eq.b32 	%p7383, %r67267, 1;
	selp.b32 	%r67268, -1727483681, 0, %p7383;
	xor.b32  	%r67269, %r67268, %r67265;
	xor.b32  	%r67270, %r67269, %r67266;
	st.local.u32 	[%rd6581+4], %r67270;
	and.b32  	%r67271, %r67262, -2147483648;
	ld.local.u32 	%r5361, [%rd6581+12];
	and.b32  	%r67272, %r5361, 2147483646;
	or.b32  	%r67273, %r67272, %r67271;
	ld.local.u32 	%r67274, [%rd6581+1596];
	shr.u32 	%r67275, %r67273, 1;
	and.b32  	%r67276, %r5361, 1;
	setp.eq.b32 	%p7384, %r67276, 1;
	selp.b32 	%r67277, -1727483681, 0, %p7384;
	xor.b32  	%r67278, %r67277, %r67274;
	xor.b32  	%r67279, %r67278, %r67275;
	st.local.u32 	[%rd6581+8], %r67279;
	setp.ne.s32 	%p7385, %r102957, 224;
	@%p7385 bra 	$L__BB3_2525;
	ld.local.u32 	%r102959, [%rd4+908];
	add.s64 	%rd6582, %rd4, 924;
	mov.b32 	%r102958, 0;
$L__BB3_2485:
	and.b32  	%r67290, %r102959, -2147483648;
	ld.local.u32 	%r67291, [%rd6582+-12];
	and.b32  	%r67292, %r67291, 2147483646;
	or.b32  	%r67293, %r67292, %r67290;
	ld.local.u32 	%r67294, [%rd6582+-924];
	shr.u32 	%r67295, %r67293, 1;
	and.b32  	%r67296, %r67291, 1;
	setp.eq.b32 	%p7387, %r67296, 1;
	selp.b32 	%r67297, -1727483681, 0, %p7387;
	xor.b32  	%r67298, %r67297, %r67294;
	xor.b32  	%r67299, %r67298, %r67295;
	st.local.u32 	[%rd6582+-16], %r67299;
	and.b32  	%r67300, %r67291, -2147483648;
	ld.local.u32 	%r67301, [%rd6582+-8];
	and.b32  	%r67302, %r67301, 2147483646;
	or.b32  	%r67303, %r67302, %r67300;
	ld.local.u32 	%r67304, [%rd6582+-920];
	shr.u32 	%r67305, %r67303, 1;
	and.b32  	%r67306, %r67301, 1;
	setp.eq.b32 	%p7388, %r67306, 1;
	selp.b32 	%r67307, -1727483681, 0, %p7388;
	xor.b32  	%r67308, %r67307, %r67304;
	xor.b32  	%r67309, %r67308, %r67305;
	st.local.u32 	[%rd6582+-12], %r67309;
	and.b32  	%r67310, %r67301, -2147483648;
	ld.local.u32 	%r67311, [%rd6582+-4];
	and.b32  	%r67312, %r67311, 2147483646;
	or.b32  	%r67313, %r67312, %r67310;
	ld.local.u32 	%r67314, [%rd6582+-916];
	shr.u32 	%r67315, %r67313, 1;
	and.b32  	%r67316, %r67311, 1;
	setp.eq.b32 	%p7389, %r67316, 1;
	selp.b32 	%r67317, -1727483681, 0, %p7389;
	xor.b32  	%r67318, %r67317, %r67314;
	xor.b32  	%r67319, %r67318, %r67315;
	st.local.u32 	[%rd6582+-8], %r67319;
	and.b32  	%r67320, %r67311, -2147483648;
	ld.local.u32 	%r102959, [%rd6582];
	and.b32  	%r67321, %r102959, 2147483646;
	or.b32  	%r67322, %r67321, %r67320;
	ld.local.u32 	%r67323, [%rd6582+-912];
	shr.u32 	%r67324, %r67322, 1;
	and.b32  	%r67325, %r102959, 1;
	setp.eq.b32 	%p7390, %r67325, 1;
	selp.b32 	%r67326, -1727483681, 0, %p7390;
	xor.b32  	%r67327, %r67326, %r67323;
	xor.b32  	%r67328, %r67327, %r67324;
	st.local.u32 	[%rd6582+-4], %r67328;
	add.s32 	%r102958, %r102958, 4;
	add.s64 	%rd6582, %rd6582, 16;
	setp.ne.s32 	%p7391, %r102958, 396;
	@%p7391 bra 	$L__BB3_2485;
	ld.local.u32 	%r67330, [%rd831];
	and.b32  	%r67331, %r67330, -2147483648;
	ld.local.u32 	%r102900, [%rd833];
	and.b32  	%r67332, %r102900, 2147483646;
	or.b32  	%r67333, %r67332, %r67331;
	ld.local.u32 	%r67334, [%rd832];
	shr.u32 	%r67335, %r67333, 1;
	and.b32  	%r67336, %r102900, 1;
	setp.eq.b32 	%p7392, %r67336, 1;
	selp.b32 	%r67337, -1727483681, 0, %p7392;
	xor.b32  	%r67338, %r67337, %r67334;
	xor.b32  	%r67339, %r67338, %r67335;
	st.local.u32 	[%rd831], %r67339;
	mov.b32 	%r102952, 0;
$L__BB3_2487:
	add.s32 	%r102967, %r102952, 1;
	st.local.u32 	[%rd4+2496], %r102967;
	mul.wide.s32 	%rd5002, %r102952, 4;
	add.s64 	%rd5003, %rd4, %rd5002;
	ld.local.u32 	%r67340, [%rd5003];
	shr.u32 	%r67341, %r67340, 11;
	xor.b32  	%r67342, %r67341, %r67340;
	shl.b32 	%r67343, %r67342, 7;
	and.b32  	%r67344, %r67343, -1658038656;
	xor.b32  	%r5371, %r67344, %r67342;
	setp.lt.s32 	%p7393, %r102952, 623;
	@%p7393 bra 	$L__BB3_2493;
	mov.b32 	%r102963, 0;
	mov.u64 	%rd6583, %rd4;
$L__BB3_2489:
	and.b32  	%r67346, %r102900, -2147483648;
	ld.local.u32 	%r67347, [%rd6583+4];
	and.b32  	%r67348, %r67347, 2147483646;
	or.b32  	%r67349, %r67348, %r67346;
	ld.local.u32 	%r67350, [%rd6583+1588];
	shr.u32 	%r67351, %r67349, 1;
	and.b32  	%r67352, %r67347, 1;
	setp.eq.b32 	%p7394, %r67352, 1;
	selp.b32 	%r67353, -1727483681, 0, %p7394;
	xor.b32  	%r67354, %r67353, %r67350;
	xor.b32  	%r67355, %r67354, %r67351;
	st.local.u32 	[%rd6583], %r67355;
	and.b32  	%r67356, %r67347, -2147483648;
	ld.local.u32 	%r67357, [%rd6583+8];
	and.b32  	%r67358, %r67357, 2147483646;
	or.b32  	%r67359, %r67358, %r67356;
	ld.local.u32 	%r67360, [%rd6583+1592];
	shr.u32 	%r67361, %r67359, 1;
	and.b32  	%r67362, %r67357, 1;
	setp.eq.b32 	%p7395, %r67362, 1;
	selp.b32 	%r67363, -1727483681, 0, %p7395;
	xor.b32  	%r67364, %r67363, %r67360;
	xor.b32  	%r67365, %r67364, %r67361;
	st.local.u32 	[%rd6583+4], %r67365;
	and.b32  	%r67366, %r67357, -2147483648;
	ld.local.u32 	%r5374, [%rd6583+12];
	and.b32  	%r67367, %r5374, 2147483646;
	or.b32  	%r67368, %r67367, %r67366;
	ld.local.u32 	%r67369, [%rd6583+1596];
	shr.u32 	%r67370, %r67368, 1;
	and.b32  	%r67371, %r5374, 1;
	setp.eq.b32 	%p7396, %r67371, 1;
	selp.b32 	%r67372, -1727483681, 0, %p7396;
	xor.b32  	%r67373, %r67372, %r67369;
	xor.b32  	%r67374, %r67373, %r67370;
	st.local.u32 	[%rd6583+8], %r67374;
	setp.ne.s32 	%p7397, %r102963, 224;
	@%p7397 bra 	$L__BB3_2524;
	ld.local.u32 	%r102965, [%rd4+908];
	add.s64 	%rd6584, %rd4, 924;
	mov.b32 	%r102964, 0;
$L__BB3_2491:
	and.b32  	%r67385, %r102965, -2147483648;
	ld.local.u32 	%r67386, [%rd6584+-12];
	and.b32  	%r67387, %r67386, 2147483646;
	or.b32  	%r67388, %r67387, %r67385;
	ld.local.u32 	%r67389, [%rd6584+-924];
	shr.u32 	%r67390, %r67388, 1;
	and.b32  	%r67391, %r67386, 1;
	setp.eq.b32 	%p7399, %r67391, 1;
	selp.b32 	%r67392, -1727483681, 0, %p7399;
	xor.b32  	%r67393, %r67392, %r67389;
	xor.b32  	%r67394, %r67393, %r67390;
	st.local.u32 	[%rd6584+-16], %r67394;
	and.b32  	%r67395, %r67386, -2147483648;
	ld.local.u32 	%r67396, [%rd6584+-8];
	and.b32  	%r67397, %r67396, 2147483646;
	or.b32  	%r67398, %r67397, %r67395;
	ld.local.u32 	%r67399, [%rd6584+-920];
	shr.u32 	%r67400, %r67398, 1;
	and.b32  	%r67401, %r67396, 1;
	setp.eq.b32 	%p7400, %r67401, 1;
	selp.b32 	%r67402, -1727483681, 0, %p7400;
	xor.b32  	%r67403, %r67402, %r67399;
	xor.b32  	%r67404, %r67403, %r67400;
	st.local.u32 	[%rd6584+-12], %r67404;
	and.b32  	%r67405, %r67396, -2147483648;
	ld.local.u32 	%r67406, [%rd6584+-4];
	and.b32  	%r67407, %r67406, 2147483646;
	or.b32  	%r67408, %r67407, %r67405;
	ld.local.u32 	%r67409, [%rd6584+-916];
	shr.u32 	%r67410, %r67408, 1;
	and.b32  	%r67411, %r67406, 1;
	setp.eq.b32 	%p7401, %r67411, 1;
	selp.b32 	%r67412, -1727483681, 0, %p7401;
	xor.b32  	%r67413, %r67412, %r67409;
	xor.b32  	%r67414, %r67413, %r67410;
	st.local.u32 	[%rd6584+-8], %r67414;
	and.b32  	%r67415, %r67406, -2147483648;
	ld.local.u32 	%r102965, [%rd6584];
	and.b32  	%r67416, %r102965, 2147483646;
	or.b32  	%r67417, %r67416, %r67415;
	ld.local.u32 	%r67418, [%rd6584+-912];
	shr.u32 	%r67419, %r67417, 1;
	and.b32  	%r67420, %r102965, 1;
	setp.eq.b32 	%p7402, %r67420, 1;
	selp.b32 	%r67421, -1727483681, 0, %p7402;
	xor.b32  	%r67422, %r67421, %r67418;
	xor.b32  	%r67423, %r67422, %r67419;
	st.local.u32 	[%rd6584+-4], %r67423;
	add.s32 	%r102964, %r102964, 4;
	add.s64 	%rd6584, %rd6584, 16;
	setp.ne.s32 	%p7403, %r102964, 396;
	@%p7403 bra 	$L__BB3_2491;
	ld.local.u32 	%r67425, [%rd831];
	and.b32  	%r67426, %r67425, -2147483648;
	ld.local.u32 	%r102900, [%rd833];
	and.b32  	%r67427, %r102900, 2147483646;
	or.b32  	%r67428, %r67427, %r67426;
	ld.local.u32 	%r67429, [%rd832];
	shr.u32 	%r67430, %r67428, 1;
	and.b32  	%r67431, %r102900, 1;
	setp.eq.b32 	%p7404, %r67431, 1;
	selp.b32 	%r67432, -1727483681, 0, %p7404;
	xor.b32  	%r67433, %r67432, %r67429;
	xor.b32  	%r67434, %r67433, %r67430;
	st.local.u32 	[%rd831], %r67434;
	mov.b32 	%r102967, 0;
$L__BB3_2493:
	add.s32 	%r102973, %r102967, 1;
	st.local.u32 	[%rd4+2496], %r102973;
	mul.wide.s32 	%rd5004, %r102967, 4;
	add.s64 	%rd5005, %rd4, %rd5004;
	ld.local.u32 	%r67435, [%rd5005];
	shr.u32 	%r67436, %r67435, 11;
	xor.b32  	%r67437, %r67436, %r67435;
	shl.b32 	%r67438, %r67437, 7;
	and.b32  	%r67439, %r67438, -1658038656;
	xor.b32  	%r5384, %r67439, %r67437;
	setp.lt.s32 	%p7405, %r102967, 623;
	@%p7405 bra 	$L__BB3_2499;
	mov.b32 	%r102969, 0;
	mov.u64 	%rd6585, %rd4;
$L__BB3_2495:
	and.b32  	%r67441, %r102900, -2147483648;
	ld.local.u32 	%r67442, [%rd6585+4];
	and.b32  	%r67443, %r67442, 2147483646;
	or.b32  	%r67444, %r67443, %r67441;
	ld.local.u32 	%r67445, [%rd6585+1588];
	shr.u32 	%r67446, %r67444, 1;
	and.b32  	%r67447, %r67442, 1;
	setp.eq.b32 	%p7406, %r67447, 1;
	selp.b32 	%r67448, -1727483681, 0, %p7406;
	xor.b32  	%r67449, %r67448, %r67445;
	xor.b32  	%r67450, %r67449, %r67446;
	st.local.u32 	[%rd6585], %r67450;
	and.b32  	%r67451, %r67442, -2147483648;
	ld.local.u32 	%r67452, [%rd6585+8];
	and.b32  	%r67453, %r67452, 2147483646;
	or.b32  	%r67454, %r67453, %r67451;
	ld.local.u32 	%r67455, [%rd6585+1592];
	shr.u32 	%r67456, %r67454, 1;
	and.b32  	%r67457, %r67452, 1;
	setp.eq.b32 	%p7407, %r67457, 1;
	selp.b32 	%r67458, -1727483681, 0, %p7407;
	xor.b32  	%r67459, %r67458, %r67455;
	xor.b32  	%r67460, %r67459, %r67456;
	st.local.u32 	[%rd6585+4], %r67460;
	and.b32  	%r67461, %r67452, -2147483648;
	ld.local.u32 	%r5387, [%rd6585+12];
	and.b32  	%r67462, %r5387, 2147483646;
	or.b32  	%r67463, %r67462, %r67461;
	ld.local.u32 	%r67464, [%rd6585+1596];
	shr.u32 	%r67465, %r67463, 1;
	and.b32  	%r67466, %r5387, 1;
	setp.eq.b32 	%p7408, %r67466, 1;
	selp.b32 	%r67467, -1727483681, 0, %p7408;
	xor.b32  	%r67468, %r67467, %r67464;
	xor.b32  	%r67469, %r67468, %r67465;
	st.local.u32 	[%rd6585+8], %r67469;
	setp.ne.s32 	%p7409, %r102969, 224;
	@%p7409 bra 	$L__BB3_2523;
	ld.local.u32 	%r102971, [%rd4+908];
	add.s64 	%rd6586, %rd4, 924;
	mov.b32 	%r102970, 0;
$L__BB3_2497:
	and.b32  	%r67480, %r102971, -2147483648;
	ld.local.u32 	%r67481, [%rd6586+-12];
	and.b32  	%r67482, %r67481, 2147483646;
	or.b32  	%r67483, %r67482, %r67480;
	ld.local.u32 	%r67484, [%rd6586+-924];
	shr.u32 	%r67485, %r67483, 1;
	and.b32  	%r67486, %r67481, 1;
	setp.eq.b32 	%p7411, %r67486, 1;
	selp.b32 	%r67487, -1727483681, 0, %p7411;
	xor.b32  	%r67488, %r67487, %r67484;
	xor.b32  	%r67489, %r67488, %r67485;
	st.local.u32 	[%rd6586+-16], %r67489;
	and.b32  	%r67490, %r67481, -2147483648;
	ld.local.u32 	%r67491, [%rd6586+-8];
	and.b32  	%r67492, %r67491, 2147483646;
	or.b32  	%r67493, %r67492, %r67490;
	ld.local.u32 	%r67494, [%rd6586+-920];
	shr.u32 	%r67495, %r67493, 1;
	and.b32  	%r67496, %r67491, 1;
	setp.eq.b32 	%p7412, %r67496, 1;
	selp.b32 	%r67497, -1727483681, 0, %p7412;
	xor.b32  	%r67498, %r67497, %r67494;
	xor.b32  	%r67499, %r67498, %r67495;
	st.local.u32 	[%rd6586+-12], %r67499;
	and.b32  	%r67500, %r67491, -2147483648;
	ld.local.u32 	%r67501, [%rd6586+-4];
	and.b32  	%r67502, %r67501, 2147483646;
	or.b32  	%r67503, %r67502, %r67500;
	ld.local.u32 	%r67504, [%rd6586+-916];
	shr.u32 	%r67505, %r67503, 1;
	and.b32  	%r67506, %r67501, 1;
	setp.eq.b32 	%p7413, %r67506, 1;
	selp.b32 	%r67507, -1727483681, 0, %p7413;
	xor.b32  	%r67508, %r67507, %r67504;
	xor.b32  	%r67509, %r67508, %r67505;
	st.local.u32 	[%rd6586+-8], %r67509;
	and.b32  	%r67510, %r67501, -2147483648;
	ld.local.u32 	%r102971, [%rd6586];
	and.b32  	%r67511, %r102971, 2147483646;
	or.b32  	%r67512, %r67511, %r67510;
	ld.local.u32 	%r67513, [%rd6586+-912];
	shr.u32 	%r67514, %r67512, 1;
	and.b32  	%r67515, %r102971, 1;
	setp.eq.b32 	%p7414, %r67515, 1;
	selp.b32 	%r67516, -1727483681, 0, %p7414;
	xor.b32  	%r67517, %r67516, %r67513;
	xor.b32  	%r67518, %r67517, %r67514;
	st.local.u32 	[%rd6586+-4], %r67518;
	add.s32 	%r102970, %r102970, 4;
	add.s64 	%rd6586, %rd6586, 16;
	setp.ne.s32 	%p7415, %r102970, 396;
	@%p7415 bra 	$L__BB3_2497;
	ld.local.u32 	%r67520, [%rd831];
	and.b32  	%r67521, %r67520, -2147483648;
	ld.local.u32 	%r102900, [%rd833];
	and.b32  	%r67522, %r102900, 2147483646;
	or.b32  	%r67523, %r67522, %r67521;
	ld.local.u32 	%r67524, [%rd832];
	shr.u32 	%r67525, %r67523, 1;
	and.b32  	%r67526, %r102900, 1;
	setp.eq.b32 	%p7416, %r67526, 1;
	selp.b32 	%r67527, -1727483681, 0, %p7416;
	xor.b32  	%r67528, %r67527, %r67524;
	xor.b32  	%r67529, %r67528, %r67525;
	st.local.u32 	[%rd831], %r67529;
	mov.b32 	%r102973, 0;
$L__BB3_2499:
	add.s32 	%r102979, %r102973, 1;
	st.local.u32 	[%rd4+2496], %r102979;
	mul.wide.s32 	%rd5006, %r102973, 4;
	add.s64 	%rd5007, %rd4, %rd5006;
	ld.local.u32 	%r67530, [%rd5007];
	shr.u32 	%r67531, %r67530, 11;
	xor.b32  	%r67532, %r67531, %r67530;
	shl.b32 	%r67533, %r67532, 7;
	and.b32  	%r67534, %r67533, -1658038656;
	xor.b32  	%r5397, %r67534, %r67532;
	setp.lt.s32 	%p7417, %r102973, 623;
	@%p7417 bra 	$L__BB3_2505;
	mov.b32 	%r102975, 0;
	mov.u64 	%rd6587, %rd4;
$L__BB3_2501:
	and.b32  	%r67536, %r102900, -2147483648;
	ld.local.u32 	%r67537, [%rd6587+4];
	and.b32  	%r67538, %r67537, 2147483646;
	or.b32  	%r67539, %r67538, %r67536;
	ld.local.u32 	%r67540, [%rd6587+1588];
	shr.u32 	%r67541, %r67539, 1;
	and.b32  	%r67542, %r67537, 1;
	setp.eq.b32 	%p7418, %r67542, 1;
	selp.b32 	%r67543, -1727483681, 0, %p7418;
	xor.b32  	%r67544, %r67543, %r67540;
	xor.b32  	%r67545, %r67544, %r67541;
	st.local.u32 	[%rd6587], %r67545;
	and.b32  	%r67546, %r67537, -2147483648;
	ld.local.u32 	%r67547, [%rd6587+8];
	and.b32  	%r67548, %r67547, 2147483646;
	or.b32  	%r67549, %r67548, %r67546;
	ld.local.u32 	%r67550, [%rd6587+1592];
	shr.u32 	%r67551, %r67549, 1;
	and.b32  	%r67552, %r67547, 1;
	setp.eq.b32 	%p7419, %r67552, 1;
	selp.b32 	%r67553, -1727483681, 0, %p7419;
	xor.b32  	%r67554, %r67553, %r67550;
	xor.b32  	%r67555, %r67554, %r67551;
	st.local.u32 	[%rd6587+4], %r67555;
	and.b32  	%r67556, %r67547, -2147483648;
	ld.local.u32 	%r5400, [%rd6587+12];
	and.b32  	%r67557, %r5400, 2147483646;
	or.b32  	%r67558, %r67557, %r67556;
	ld.local.u32 	%r67559, [%rd6587+1596];
	shr.u32 	%r67560, %r67558, 1;
	and.b32  	%r67561, %r5400, 1;
	setp.eq.b32 	%p7420, %r67561, 1;
	selp.b32 	%r67562, -1727483681, 0, %p7420;
	xor.b32  	%r67563, %r67562, %r67559;
	xor.b32  	%r67564, %r67563, %r67560;
	st.local.u32 	[%rd6587+8], %r67564;
	setp.ne.s32 	%p7421, %r102975, 224;
	@%p7421 bra 	$L__BB3_2522;
	ld.local.u32 	%r102977, [%rd4+908];
	add.s64 	%rd6588, %rd4, 924;
	mov.b32 	%r102976, 0;
$L__BB3_2503:
	and.b32  	%r67575, %r102977, -2147483648;
	ld.local.u32 	%r67576, [%rd6588+-12];
	and.b32  	%r67577, %r67576, 2147483646;
	or.b32  	%r67578, %r67577, %r67575;
	ld.local.u32 	%r67579, [%rd6588+-924];
	shr.u32 	%r67580, %r67578, 1;
	and.b32  	%r67581, %r67576, 1;
	setp.eq.b32 	%p7423, %r67581, 1;
	selp.b32 	%r67582, -1727483681, 0, %p7423;
	xor.b32  	%r67583, %r67582, %r67579;
	xor.b32  	%r67584, %r67583, %r67580;
	st.local.u32 	[%rd6588+-16], %r67584;
	and.b32  	%r67585, %r67576, -2147483648;
	ld.local.u32 	%r67586, [%rd6588+-8];
	and.b32  	%r67587, %r67586, 2147483646;
	or.b32  	%r67588, %r67587, %r67585;
	ld.local.u32 	%r67589, [%rd6588+-920];
	shr.u32 	%r67590, %r67588, 1;
	and.b32  	%r67591, %r67586, 1;
	setp.eq.b32 	%p7424, %r67591, 1;
	selp.b32 	%r67592, -1727483681, 0, %p7424;
	xor.b32  	%r67593, %r67592, %r67589;
	xor.b32  	%r67594, %r67593, %r67590;
	st.local.u32 	[%rd6588+-12], %r67594;
	and.b32  	%r67595, %r67586, -2147483648;
	ld.local.u32 	%r67596, [%rd6588+-4];
	and.b32  	%r67597, %r67596, 2147483646;
	or.b32  	%r67598, %r67597, %r67595;
	ld.local.u32 	%r67599, [%rd6588+-916];
	shr.u32 	%r67600, %r67598, 1;
	and.b32  	%r67601, %r67596, 1;
	setp.eq.b32 	%p7425, %r67601, 1;
	selp.b32 	%r67602, -1727483681, 0, %p7425;
	xor.b32  	%r67603, %r67602, %r67599;
	xor.b32  	%r67604, %r67603, %r67600;
	st.local.u32 	[%rd6588+-8], %r67604;
	and.b32  	%r67605, %r67596, -2147483648;
	ld.local.u32 	%r102977, [%rd6588];
	and.b32  	%r67606, %r102977, 2147483646;
	or.b32  	%r67607, %r67606, %r67605;
	ld.local.u32 	%r67608, [%rd6588+-912];
	shr.u32 	%r67609, %r67607, 1;
	and.b32  	%r67610, %r102977, 1;
	setp.eq.b32 	%p7426, %r67610, 1;
	selp.b32 	%r67611, -1727483681, 0, %p7426;
	xor.b32  	%r67612, %r67611, %r67608;
	xor.b32  	%r67613, %r67612, %r67609;
	st.local.u32 	[%rd6588+-4], %r67613;
	add.s32 	%r102976, %r102976, 4;
	add.s64 	%rd6588, %rd6588, 16;
	setp.ne.s32 	%p7427, %r102976, 396;
	@%p7427 bra 	$L__BB3_2503;
	ld.local.u32 	%r67615, [%rd831];
	and.b32  	%r67616, %r67615, -2147483648;
	ld.local.u32 	%r102900, [%rd833];
	and.b32  	%r67617, %r102900, 2147483646;
	or.b32  	%r67618, %r67617, %r67616;
	ld.local.u32 	%r67619, [%rd832];
	shr.u32 	%r67620, %r67618, 1;
	and.b32  	%r67621, %r102900, 1;
	setp.eq.b32 	%p7428, %r67621, 1;
	selp.b32 	%r67622, -1727483681, 0, %p7428;
	xor.b32  	%r67623, %r67622, %r67619;
	xor.b32  	%r67624, %r67623, %r67620;
	st.local.u32 	[%rd831], %r67624;
	mov.b32 	%r102979, 0;
$L__BB3_2505:
	add.s32 	%r102985, %r102979, 1;
	st.local.u32 	[%rd4+2496], %r102985;
	mul.wide.s32 	%rd5008, %r102979, 4;
	add.s64 	%rd5009, %rd4, %rd5008;
	ld.local.u32 	%r67625, [%rd5009];
	shr.u32 	%r67626, %r67625, 11;
	xor.b32  	%r67627, %r67626, %r67625;
	shl.b32 	%r67628, %r67627, 7;
	and.b32  	%r67629, %r67628, -1658038656;
	xor.b32  	%r5410, %r67629, %r67627;
	setp.lt.s32 	%p7429, %r102979, 623;
	@%p7429 bra 	$L__BB3_2511;
	mov.b32 	%r102981, 0;
	mov.u64 	%rd6589, %rd4;
$L__BB3_2507:
	and.b32  	%r67631, %r102900, -2147483648;
	ld.local.u32 	%r67632, [%rd6589+4];
	and.b32  	%r67633, %r67632, 2147483646;
	or.b32  	%r67634, %r67633, %r67631;
	ld.local.u32 	%r67635, [%rd6589+1588];
	shr.u32 	%r67636, %r67634, 1;
	and.b32  	%r67637, %r67632, 1;
	setp.eq.b32 	%p7430, %r67637, 1;
	selp.b32 	%r67638, -1727483681, 0, %p7430;
	xor.b32  	%r67639, %r67638, %r67635;
	xor.b32  	%r67640, %r67639, %r67636;
	st.local.u32 	[%rd6589], %r67640;
	and.b32  	%r67641, %r67632, -2147483648;
	ld.local.u32 	%r67642, [%rd6589+8];
	and.b32  	%r67643, %r67642, 2147483646;
	or.b32  	%r67644, %r67643, %r67641;
	ld.local.u32 	%r67645, [%rd6589+1592];
	shr.u32 	%r67646, %r67644, 1;
	and.b32  	%r67647, %r67642, 1;
	setp.eq.b32 	%p7431, %r67647, 1;
	selp.b32 	%r67648, -1727483681, 0, %p7431;
	xor.b32  	%r67649, %r67648, %r67645;
	xor.b32  	%r67650, %r67649, %r67646;
	st.local.u32 	[%rd6589+4], %r67650;
	and.b32  	%r67651, %r67642, -2147483648;
	ld.local.u32 	%r5413, [%rd6589+12];
	and.b32  	%r67652, %r5413, 2147483646;
	or.b32  	%r67653, %r67652, %r67651;
	ld.local.u32 	%r67654, [%rd6589+1596];
	shr.u32 	%r67655, %r67653, 1;
	and.b32  	%r67656, %r5413, 1;
	setp.eq.b32 	%p7432, %r67656, 1;
	selp.b32 	%r67657, -1727483681, 0, %p7432;
	xor.b32  	%r67658, %r67657, %r67654;
	xor.b32  	%r67659, %r67658, %r67655;
	st.local.u32 	[%rd6589+8], %r67659;
	setp.ne.s32 	%p7433, %r102981, 224;
	@%p7433 bra 	$L__BB3_2521;
	ld.local.u32 	%r102982, [%rd828];
	mov.b32 	%r102983, 227;
$L__BB3_2509:
	mul.wide.u32 	%rd5010, %r102983, 4;
	add.s64 	%rd5011, %rd4, %rd5010;
	and.b32  	%r67670, %r102982, -2147483648;
	ld.local.u32 	%r67671, [%rd5011+4];
	and.b32  	%r67672, %r67671, 2147483646;
	or.b32  	%r67673, %r67672, %r67670;
	ld.local.u32 	%r67674, [%rd5011+-908];
	shr.u32 	%r67675, %r67673, 1;
	and.b32  	%r67676, %r67671, 1;
	setp.eq.b32 	%p7435, %r67676, 1;
	selp.b32 	%r67677, -1727483681, 0, %p7435;
	xor.b32  	%r67678, %r67677, %r67674;
	xor.b32  	%r67679, %r67678, %r67675;
	st.local.u32 	[%rd5011], %r67679;
	and.b32  	%r67680, %r67671, -2147483648;
	ld.local.u32 	%r67681, [%rd5011+8];
	and.b32  	%r67682, %r67681, 2147483646;
	or.b32  	%r67683, %r67682, %r67680;
	ld.local.u32 	%r67684, [%rd5011+-904];
	shr.u32 	%r67685, %r67683, 1;
	and.b32  	%r67686, %r67681, 1;
	setp.eq.b32 	%p7436, %r67686, 1;
	selp.b32 	%r67687, -1727483681, 0, %p7436;
	xor.b32  	%r67688, %r67687, %r67684;
	xor.b32  	%r67689, %r67688, %r67685;
	st.local.u32 	[%rd5011+4], %r67689;
	and.b32  	%r67690, %r67681, -2147483648;
	ld.local.u32 	%r67691, [%rd5011+12];
	and.b32  	%r67692, %r67691, 2147483646;
	or.b32  	%r67693, %r67692, %r67690;
	ld.local.u32 	%r67694, [%rd5011+-900];
	shr.u32 	%r67695, %r67693, 1;
	and.b32  	%r67696, %r67691, 1;
	setp.eq.b32 	%p7437, %r67696, 1;
	selp.b32 	%r67697, -1727483681, 0, %p7437;
	xor.b32  	%r67698, %r67697, %r67694;
	xor.b32  	%r67699, %r67698, %r67695;
	st.local.u32 	[%rd5011+8], %r67699;
	and.b32  	%r67700, %r67691, -2147483648;
	add.s32 	%r102983, %r102983, 4;
	ld.local.u32 	%r102982, [%rd5011+16];
	and.b32  	%r67701, %r102982, 2147483646;
	or.b32  	%r67702, %r67701, %r67700;
	ld.local.u32 	%r67703, [%rd5011+-896];
	shr.u32 	%r67704, %r67702, 1;
	and.b32  	%r67705, %r102982, 1;
	setp.eq.b32 	%p7438, %r67705, 1;
	selp.b32 	%r67706, -1727483681, 0, %p7438;
	xor.b32  	%r67707, %r67706, %r67703;
	xor.b32  	%r67708, %r67707, %r67704;
	st.local.u32 	[%rd5011+12], %r67708;
	setp.ne.s32 	%p7439, %r102983, 623;
	@%p7439 bra 	$L__BB3_2509;
	ld.local.u32 	%r67710, [%rd4+2492];
	and.b32  	%r67711, %r67710, -2147483648;
	ld.local.u32 	%r102900, [%rd4];
	and.b32  	%r67712, %r102900, 2147483646;
	or.b32  	%r67713, %r67712, %r67711;
	ld.local.u32 	%r67714, [%rd4+1584];
	shr.u32 	%r67715, %r67713, 1;
	and.b32  	%r67716, %r102900, 1;
	setp.eq.b32 	%p7440, %r67716, 1;
	selp.b32 	%r67717, -1727483681, 0, %p7440;
	xor.b32  	%r67718, %r67717, %r67714;
	xor.b32  	%r67719, %r67718, %r67715;
	st.local.u32 	[%rd4+2492], %r67719;
	mov.b32 	%r102985, 0;
$L__BB3_2511:
	setp.gt.u32 	%p7442, %r15025, %r15026;
	add.s32 	%r102994, %r102985, 1;
	st.local.u32 	[%rd4+2496], %r102994;
	mul.wide.s32 	%rd5012, %r102985, 4;
	add.s64 	%rd5013, %rd4, %rd5012;
	ld.local.u32 	%r67720, [%rd5013];
	shr.u32 	%r67721, %r67720, 11;
	xor.b32  	%r67722, %r67721, %r67720;
	shl.b32 	%r67723, %r67722, 7;
	and.b32  	%r67724, %r67723, -1658038656;
	xor.b32  	%r67725, %r67724, %r67722;
	shl.b32 	%r67726, %r67725, 15;
	and.b32  	%r67727, %r67726, -402653184;
	xor.b32  	%r67728, %r67727, %r67725;
	shr.u32 	%r67729, %r67728, 27;
	shl.b32 	%r67730, %r5371, 15;
	and.b32  	%r67731, %r67730, -402653184;
	xor.b32  	%r67732, %r67731, %r5371;
	shr.u32 	%r67733, %r67732, 7;
	and.b32  	%r67734, %r67733, 32505856;
	shl.b32 	%r67735, %r5384, 15;
	and.b32  	%r67736, %r67735, -402653184;
	xor.b32  	%r67737, %r67736, %r5384;
	shr.u32 	%r67738, %r67737, 12;
	and.b32  	%r67739, %r67738, 1015808;
	or.b32  	%r67740, %r67739, %r67734;
	shl.b32 	%r67741, %r5397, 15;
	and.b32  	%r67742, %r67741, -402653184;
	xor.b32  	%r67743, %r67742, %r5397;
	shr.u32 	%r67744, %r67743, 17;
	and.b32  	%r67745, %r67744, 31744;
	or.b32  	%r67746, %r67740, %r67745;
	shl.b32 	%r67747, %r5410, 15;
	and.b32  	%r67748, %r67747, -402653184;
	xor.b32  	%r67749, %r67748, %r5410;
	shr.u32 	%r67750, %r67749, 22;
	and.b32  	%r67751, %r67750, 992;
	or.b32  	%r67752, %r67746, %r67751;
	or.b32  	%r102989, %r67752, %r67729;
	mov.pred 	%p11919, 0;
	@%p7442 bra 	$L__BB3_2520;
	mov.pred 	%p11919, 0;
	mov.u32 	%r102988, %r15025;
$L__BB3_2513:
	shl.b32 	%r5429, %r102989, 5;
	setp.lt.s32 	%p7444, %r102994, 624;
	@%p7444 bra 	$L__BB3_2519;
	mov.b32 	%r102991, 0;
$L__BB3_2515:
	mul.wide.u32 	%rd5014, %r102991, 4;
	add.s64 	%rd1175, %rd4, %rd5014;
	and.b32  	%r67754, %r102900, -2147483648;
	ld.local.u32 	%r67755, [%rd1175+4];
	and.b32  	%r67756, %r67755, 2147483646;
	or.b32  	%r67757, %r67756, %r67754;
	ld.local.u32 	%r67758, [%rd1175+1588];
	shr.u32 	%r67759, %r67757, 1;
	and.b32  	%r67760, %r67755, 1;
	setp.eq.b32 	%p7445, %r67760, 1;
	selp.b32 	%r67761, -1727483681, 0, %p7445;
	xor.b32  	%r67762, %r67761, %r67758;
	xor.b32  	%r67763, %r67762, %r67759;
	st.local.u32 	[%rd1175], %r67763;
	and.b32  	%r67764, %r67755, -2147483648;
	ld.local.u32 	%r67765, [%rd1175+8];
	and.b32  	%r67766, %r67765, 2147483646;
	or.b32  	%r67767, %r67766, %r67764;
	ld.local.u32 	%r67768, [%rd1175+1592];
	shr.u32 	%r67769, %r67767, 1;
	and.b32  	%r67770, %r67765, 1;
	setp.eq.b32 	%p7446, %r67770, 1;
	selp.b32 	%r67771, -1727483681, 0, %p7446;
	xor.b32  	%r67772, %r67771, %r67768;
	xor.b32  	%r67773, %r67772, %r67769;
	st.local.u32 	[%rd1175+4], %r67773;
	and.b32  	%r67774, %r67765, -2147483648;
	ld.local.u32 	%r5432, [%rd1175+12];
	and.b32  	%r67775, %r5432, 2147483646;
	or.b32  	%r67776, %r67775, %r67774;
	ld.local.u32 	%r67777, [%rd1175+1596];
	shr.u32 	%r67778, %r67776, 1;
	and.b32  	%r67779, %r5432, 1;
	setp.eq.b32 	%p7447, %r67779, 1;
	selp.b32 	%r67780, -1727483681, 0, %p7447;
	xor.b32  	%r67781, %r67780, %r67777;
	xor.b32  	%r67782, %r67781, %r67778;
	st.local.u32 	[%rd1175+8], %r67782;
	setp.ne.s32 	%p7448, %r102991, 224;
	@%p7448 bra 	$L__BB3_7225;
	ld.local.u32 	%r102992, [%rd828];
	mov.b32 	%r102993, 227;
$L__BB3_2517:
	mul.wide.u32 	%rd5015, %r102993, 4;
	add.s64 	%rd5016, %rd4, %rd5015;
	and.b32  	%r67793, %r102992, -2147483648;
	ld.local.u32 	%r67794, [%rd5016+4];
	and.b32  	%r67795, %r67794, 2147483646;
	or.b32  	%r67796, %r67795, %r67793;
	ld.local.u32 	%r67797, [%rd5016+-908];
	shr.u32 	%r67798, %r67796, 1;
	and.b32  	%r67799, %r67794, 1;
	setp.eq.b32 	%p7450, %r67799, 1;
	selp.b32 	%r67800, -1727483681, 0, %p7450;
	xor.b32  	%r67801, %r67800, %r67797;
	xor.b32  	%r67802, %r67801, %r67798;
	st.local.u32 	[%rd5016], %r67802;
	and.b32  	%r67803, %r67794, -2147483648;
	ld.local.u32 	%r67804, [%rd5016+8];
	and.b32  	%r67805, %r67804, 2147483646;
	or.b32  	%r67806, %r67805, %r67803;
	ld.local.u32 	%r67807, [%rd5016+-904];
	shr.u32 	%r67808, %r67806, 1;
	and.b32  	%r67809, %r67804, 1;
	setp.eq.b32 	%p7451, %r67809, 1;
	selp.b32 	%r67810, -1727483681, 0, %p7451;
	xor.b32  	%r67811, %r67810, %r67807;
	xor.b32  	%r67812, %r67811, %r67808;
	st.local.u32 	[%rd5016+4], %r67812;
	and.b32  	%r67813, %r67804, -2147483648;
	ld.local.u32 	%r67814, [%rd5016+12];
	and.b32  	%r67815, %r67814, 2147483646;
	or.b32  	%r67816, %r67815, %r67813;
	ld.local.u32 	%r67817, [%rd5016+-900];
	shr.u32 	%r67818, %r67816, 1;
	and.b32  	%r67819, %r67814, 1;
	setp.eq.b32 	%p7452, %r67819, 1;
	selp.b32 	%r67820, -1727483681, 0, %p7452;
	xor.b32  	%r67821, %r67820, %r67817;
	xor.b32  	%r67822, %r67821, %r67818;
	st.local.u32 	[%rd5016+8], %r67822;
	and.b32  	%r67823, %r67814, -2147483648;
	add.s32 	%r102993, %r102993, 4;
	ld.local.u32 	%r102992, [%rd5016+16];
	and.b32  	%r67824, %r102992, 2147483646;
	or.b32  	%r67825, %r67824, %r67823;
	ld.local.u32 	%r67826, [%rd5016+-896];
	shr.u32 	%r67827, %r67825, 1;
	and.b32  	%r67828, %r102992, 1;
	setp.eq.b32 	%p7453, %r67828, 1;
	selp.b32 	%r67829, -1727483681, 0, %p7453;
	xor.b32  	%r67830, %r67829, %r67826;
	xor.b32  	%r67831, %r67830, %r67827;
	st.local.u32 	[%rd5016+12], %r67831;
	setp.ne.s32 	%p7454, %r102993, 623;
	@%p7454 bra 	$L__BB3_2517;
	ld.local.u32 	%r67833, [%rd4+2492];
	and.b32  	%r67834, %r67833, -2147483648;
	ld.local.u32 	%r102900, [%rd4];
	and.b32  	%r67835, %r102900, 2147483646;
	or.b32  	%r67836, %r67835, %r67834;
	ld.local.u32 	%r67837, [%rd4+1584];
	shr.u32 	%r67838, %r67836, 1;
	and.b32  	%r67839, %r102900, 1;
	setp.eq.b32 	%p7455, %r67839, 1;
	selp.b32 	%r67840, -1727483681, 0, %p7455;
	xor.b32  	%r67841, %r67840, %r67837;
	xor.b32  	%r67842, %r67841, %r67838;
	st.local.u32 	[%rd4+2492], %r67842;
	mov.b32 	%r102994, 0;
$L__BB3_2519:
	add.s32 	%r5441, %r102994, 1;
	st.local.u32 	[%rd4+2496], %r5441;
	mul.wide.s32 	%rd5017, %r102994, 4;
	add.s64 	%rd5018, %rd4, %rd5017;
	ld.local.u32 	%r67843, [%rd5018];
	shr.u32 	%r67844, %r67843, 11;
	xor.b32  	%r67845, %r67844, %r67843;
	shl.b32 	%r67846, %r67845, 7;
	and.b32  	%r67847, %r67846, -1658038656;
	xor.b32  	%r67848, %r67847, %r67845;
	shl.b32 	%r67849, %r67848, 15;
	and.b32  	%r67850, %r67849, -402653184;
	xor.b32  	%r67851, %r67850, %r67848;
	shr.u32 	%r67852, %r67851, 27;
	and.b32  	%r67854, %r5429, 1073741792;
	or.b32  	%r102989, %r67852, %r67854;
	setp.eq.s32 	%p7456, %r102989, %r15022;
	or.pred  	%p11919, %p11919, %p7456;
	add.s32 	%r102988, %r102988, 1;
	setp.gt.u32 	%p7457, %r102988, %r15026;
	mov.u32 	%r102994, %r5441;
	@%p7457 bra 	$L__BB3_2520;
	bra.uni 	$L__BB3_2513;
$L__BB3_2520:
	and.pred  	%p154, %p11917, %p11919;
	mov.b32 	%r67856, 624;
	st.local.u32 	[%rd4+2496], %r67856;
	st.local.u32 	[%rd4], %r3754;
	mov.b32 	%r102997, 1;
	mov.u32 	%r102996, %r3754;
	bra.uni 	$L__BB3_2534;
$L__BB3_2521:
	and.b32  	%r67660, %r5413, -2147483648;
	add.s32 	%r102981, %r102981, 4;
	add.s64 	%rd1176, %rd6589, 16;
	ld.local.u32 	%r102900, [%rd6589+16];
	and.b32  	%r67661, %r102900, 2147483646;
	or.b32  	%r67662, %r67661, %r67660;
	ld.local.u32 	%r67663, [%rd6589+1600];
	shr.u32 	%r67664, %r67662, 1;
	and.b32  	%r67665, %r102900, 1;
	setp.eq.b32 	%p7434, %r67665, 1;
	selp.b32 	%r67666, -1727483681, 0, %p7434;
	xor.b32  	%r67667, %r67666, %r67663;
	xor.b32  	%r67668, %r67667, %r67664;
	st.local.u32 	[%rd6589+12], %r67668;
	mov.u64 	%rd6589, %rd1176;
	bra.uni 	$L__BB3_2507;
$L__BB3_2522:
	and.b32  	%r67565, %r5400, -2147483648;
	add.s32 	%r102975, %r102975, 4;
	add.s64 	%rd1177, %rd6587, 16;
	ld.local.u32 	%r102900, [%rd6587+16];
	and.b32  	%r67566, %r102900, 2147483646;
	or.b32  	%r67567, %r67566, %r67565;
	ld.local.u32 	%r67568, [%rd6587+1600];
	shr.u32 	%r67569, %r67567, 1;
	and.b32  	%r67570, %r102900, 1;
	setp.eq.b32 	%p7422, %r67570, 1;
	selp.b32 	%r67571, -1727483681, 0, %p7422;
	xor.b32  	%r67572, %r67571, %r67568;
	xor.b32  	%r67573, %r67572, %r67569;
	st.local.u32 	[%rd6587+12], %r67573;
	mov.u64 	%rd6587, %rd1177;
	bra.uni 	$L__BB3_2501;
$L__BB3_2523:
	and.b32  	%r67470, %r5387, -2147483648;
	add.s32 	%r102969, %r102969, 4;
	add.s64 	%rd1178, %rd6585, 16;
	ld.local.u32 	%r102900, [%rd6585+16];
	and.b32  	%r67471, %r102900, 2147483646;
	or.b32  	%r67472, %r67471, %r67470;
	ld.local.u32 	%r67473, [%rd6585+1600];
	shr.u32 	%r67474, %r67472, 1;
	and.b32  	%r67475, %r102900, 1;
	setp.eq.b32 	%p7410, %r67475, 1;
	selp.b32 	%r67476, -1727483681, 0, %p7410;
	xor.b32  	%r67477, %r67476, %r67473;
	xor.b32  	%r67478, %r67477, %r67474;
	st.local.u32 	[%rd6585+12], %r67478;
	mov.u64 	%rd6585, %rd1178;
	bra.uni 	$L__BB3_2495;
$L__BB3_2524:
	and.b32  	%r67375, %r5374, -2147483648;
	add.s32 	%r102963, %r102963, 4;
	add.s64 	%rd1179, %rd6583, 16;
	ld.local.u32 	%r102900, [%rd6583+16];
	and.b32  	%r67376, %r102900, 2147483646;
	or.b32  	%r67377, %r67376, %r67375;
	ld.local.u32 	%r67378, [%rd6583+1600];
	shr.u32 	%r67379, %r67377, 1;
	and.b32  	%r67380, %r102900, 1;
	setp.eq.b32 	%p7398, %r67380, 1;
	selp.b32 	%r67381, -1727483681, 0, %p7398;
	xor.b32  	%r67382, %r67381, %r67378;
	xor.b32  	%r67383, %r67382, %r67379;
	st.local.u32 	[%rd6583+12], %r67383;
	mov.u64 	%rd6583, %rd1179;
	bra.uni 	$L__BB3_2489;
$L__BB3_2525:
	and.b32  	%r67280, %r5361, -2147483648;
	add.s32 	%r102957, %r102957, 4;
	add.s64 	%rd1180, %rd6581, 16;
	ld.local.u32 	%r102900, [%rd6581+16];
	and.b32  	%r67281, %r102900, 2147483646;
	or.b32  	%r67282, %r67281, %r67280;
	ld.local.u32 	%r67283, [%rd6581+1600];
	shr.u32 	%r67284, %r67282, 1;
	and.b32  	%r67285, %r102900, 1;
	setp.eq.b32 	%p7386, %r67285, 1;
	selp.b32 	%r67286, -1727483681, 0, %p7386;
	xor.b32  	%r67287, %r67286, %r67283;
	xor.b32  	%r67288, %r67287, %r67284;
	st.local.u32 	[%rd6581+12], %r67288;
	mov.u64 	%rd6581, %rd1180;
	bra.uni 	$L__BB3_2483;
$L__BB3_2526:
	and.b32  	%r67190, %r5346, -2147483648;
	add.s32 	%r102949, %r102949, 4;
	add.s64 	%rd1181, %rd6580, 16;
	ld.local.u32 	%r102900, [%rd6580+16];
	and.b32  	%r67191, %r102900, 2147483646;
	or.b32  	%r67192, %r67191, %r67190;
	ld.local.u32 	%r67193, [%rd6580+1600];
	shr.u32 	%r67194, %r67192, 1;
	and.b32  	%r67195, %r102900, 1;
	setp.eq.b32 	%p7373, %r67195, 1;
	selp.b32 	%r67196, -1727483681, 0, %p7373;
	xor.b32  	%r67197, %r67196, %r67193;
	xor.b32  	%r67198, %r67197, %r67194;
	st.local.u32 	[%rd6580+12], %r67198;
	mov.u64 	%rd6580, %rd1181;
	bra.uni 	$L__BB3_2476;
$L__BB3_2527:
	and.b32  	%r66964, %r5305, -2147483648;
	add.s32 	%r102928, %r102928, 4;
	add.s64 	%rd1182, %rd6579, 16;
	ld.local.u32 	%r102900, [%rd6579+16];
	and.b32  	%r66965, %r102900, 2147483646;
	or.b32  	%r66966, %r66965, %r66964;
	ld.local.u32 	%r66967, [%rd6579+1600];
	shr.u32 	%r66968, %r66966, 1;
	and.b32  	%r66969, %r102900, 1;
	setp.eq.b32 	%p7343, %r66969, 1;
	selp.b32 	%r66970, -1727483681, 0, %p7343;
	xor.b32  	%r66971, %r66970, %r66967;
	xor.b32  	%r66972, %r66971, %r66968;
	st.local.u32 	[%rd6579+12], %r66972;
	mov.u64 	%rd6579, %rd1182;
	bra.uni 	$L__BB3_2459;
$L__BB3_2528:
	and.b32  	%r66869, %r5292, -2147483648;
	add.s32 	%r102922, %r102922, 4;
	add.s64 	%rd1183, %rd6577, 16;
	ld.local.u32 	%r102900, [%rd6577+16];
	and.b32  	%r66870, %r102900, 2147483646;
	or.b32  	%r66871, %r66870, %r66869;
	ld.local.u32 	%r66872, [%rd6577+1600];
	shr.u32 	%r66873, %r66871, 1;
	and.b32  	%r66874, %r102900, 1;
	setp.eq.b32 	%p7331, %r66874, 1;
	selp.b32 	%r66875, -1727483681, 0, %p7331;
	xor.b32  	%r66876, %r66875, %r66872;
	xor.b32  	%r66877, %r66876, %r66873;
	st.local.u32 	[%rd6577+12], %r66877;
	mov.u64 	%rd6577, %rd1183;
	bra.uni 	$L__BB3_2453;
$L__BB3_2529:
	and.b32  	%r66774, %r5279, -2147483648;
	add.s32 	%r102916, %r102916, 4;
	add.s64 	%rd1184, %rd6575, 16;
	ld.local.u32 	%r102900, [%rd6575+16];
	and.b32  	%r66775, %r102900, 2147483646;
	or.b32  	%r66776, %r66775, %r66774;
	ld.local.u32 	%r66777, [%rd6575+1600];
	shr.u32 	%r66778, %r66776, 1;
	and.b32  	%r66779, %r102900, 1;
	setp.eq.b32 	%p7319, %r66779, 1;
	selp.b32 	%r66780, -1727483681, 0, %p7319;
	xor.b32  	%r66781, %r66780, %r66777;
	xor.b32  	%r66782, %r66781, %r66778;
	st.local.u32 	[%rd6575+12], %r66782;
	mov.u64 	%rd6575, %rd1184;
	bra.uni 	$L__BB3_2447;
$L__BB3_2530:
	and.b32  	%r66679, %r5266, -2147483648;
	add.s32 	%r102910, %r102910, 4;
	add.s64 	%rd1185, %rd6573, 16;
	ld.local.u32 	%r102900, [%rd6573+16];
	and.b32  	%r66680, %r102900, 2147483646;
	or.b32  	%r66681, %r66680, %r66679;
	ld.local.u32 	%r66682, [%rd6573+1600];
	shr.u32 	%r66683, %r66681, 1;
	and.b32  	%r66684, %r102900, 1;
	setp.eq.b32 	%p7307, %r66684, 1;
	selp.b32 	%r66685, -1727483681, 0, %p7307;
	xor.b32  	%r66686, %r66685, %r66682;
	xor.b32  	%r66687, %r66686, %r66683;
	st.local.u32 	[%rd6573+12], %r66687;
	mov.u64 	%rd6573, %rd1185;
	bra.uni 	$L__BB3_2441;
$L__BB3_2531:
	and.b32  	%r66584, %r5253, -2147483648;
	add.s32 	%r102904, %r102904, 4;
	add.s64 	%rd1186, %rd6571, 16;
	ld.local.u32 	%r102900, [%rd6571+16];
	and.b32  	%r66585, %r102900, 2147483646;
	or.b32  	%r66586, %r66585, %r66584;
	ld.local.u32 	%r66587, [%rd6571+1600];
	shr.u32 	%r66588, %r66586, 1;
	and.b32  	%r66589, %r102900, 1;
	setp.eq.b32 	%p7295, %r66589, 1;
	selp.b32 	%r66590, -1727483681, 0, %p7295;
	xor.b32  	%r66591, %r66590, %r66587;
	xor.b32  	%r66592, %r66591, %r66588;
	st.local.u32 	[%rd6571+12], %r66592;
	mov.u64 	%rd6571, %rd1186;
	bra.uni 	$L__BB3_2435;
$L__BB3_2532:
	and.b32  	%r66494, %r5238, -2147483648;
	add.s32 	%r102896, %r102896, 4;
	add.s64 	%rd1187, %rd6570, 16;
	ld.local.u32 	%r102900, [%rd6570+16];
	and.b32  	%r66495, %r102900, 2147483646;
	or.b32  	%r66496, %r66495, %r66494;
	ld.local.u32 	%r66497, [%rd6570+1600];
	shr.u32 	%r66498, %r66496, 1;
	and.b32  	%r66499, %r102900, 1;
	setp.eq.b32 	%p7282, %r66499, 1;
	selp.b32 	%r66500, -1727483681, 0, %p7282;
	xor.b32  	%r66501, %r66500, %r66497;
	xor.b32  	%r66502, %r66501, %r66498;
	st.local.u32 	[%rd6570+12], %r66502;
	mov.u64 	%rd6570, %rd1187;
	bra.uni 	$L__BB3_2428;
$L__BB3_2533:
	shr.u32 	%r67867, %r5474, 30;
	xor.b32  	%r67868, %r67867, %r5474;
	mad.lo.s32 	%r102996, %r67868, 1812433253, %r5475;
	st.local.u32 	[%rd1188+12], %r102996;
	add.s32 	%r102997, %r102997, 4;
$L__BB3_2534:
	shr.u32 	%r67857, %r102996, 30;
	xor.b32  	%r67858, %r67857, %r102996;
	mad.lo.s32 	%r67859, %r67858, 1812433253, %r102997;
	mul.wide.u32 	%rd5019, %r102997, 4;
	add.s64 	%rd1188, %rd4, %rd5019;
	st.local.u32 	[%rd1188], %r67859;
	shr.u32 	%r67860, %r67859, 30;
	xor.b32  	%r67861, %r67860, %r67859;
	mad.lo.s32 	%r67862, %r67861, 1812433253, %r102997;
	add.s32 	%r67863, %r67862, 1;
	st.local.u32 	[%rd1188+4], %r67863;
	shr.u32 	%r67864, %r67863, 30;
	xor.b32  	%r67865, %r67864, %r67863;
	mad.lo.s32 	%r67866, %r67865, 1812433253, %r102997;
	add.s32 	%r5474, %r67866, 2;
	st.local.u32 	[%rd1188+8], %r5474;
	add.s32 	%r5475, %r102997, 3;
	setp.ne.s32 	%p7458, %r5475, 624;
	@%p7458 bra 	$L__BB3_2533;
	setp.lt.s32 	%p7459, %r15023, -62;
	ld.local.u32 	%r103005, [%rd4+2496];
	mov.u32 	%r103006, %r3754;
	@%p7459 bra 	$L__BB3_2544;
	mov.b32 	%r103000, 0;
	mov.u32 	%r103006, %r3754;
$L__BB3_2537:
	setp.lt.s32 	%p7460, %r103005, 624;
	@%p7460 bra 	$L__BB3_2543;
	mov.b32 	%r103002, 0;
	mov.u64 	%rd6590, %rd4;
$L__BB3_2539:
	and.b32  	%r67871, %r103006, -2147483648;
	ld.local.u32 	%r67872, [%rd6590+4];
	and.b32  	%r67873, %r67872, 2147483646;
	or.b32  	%r67874, %r67873, %r67871;
	ld.local.u32 	%r67875, [%rd6590+1588];
	shr.u32 	%r67876, %r67874, 1;
	and.b32  	%r67877, %r67872, 1;
	setp.eq.b32 	%p7461, %r67877, 1;
	selp.b32 	%r67878, -1727483681, 0, %p7461;
	xor.b32  	%r67879, %r67878, %r67875;
	xor.b32  	%r67880, %r67879, %r67876;
	st.local.u32 	[%rd6590], %r67880;
	and.b32  	%r67881, %r67872, -2147483648;
	ld.local.u32 	%r67882, [%rd6590+8];
	and.b32  	%r67883, %r67882, 2147483646;
	or.b32  	%r67884, %r67883, %r67881;
	ld.local.u32 	%r67885, [%rd6590+1592];
	shr.u32 	%r67886, %r67884, 1;
	and.b32  	%r67887, %r67882, 1;
	setp.eq.b32 	%p7462, %r67887, 1;
	selp.b32 	%r67888, -1727483681, 0, %p7462;
	xor.b32  	%r67889, %r67888, %r67885;
	xor.b32  	%r67890, %r67889, %r67886;
	st.local.u32 	[%rd6590+4], %r67890;
	and.b32  	%r67891, %r67882, -2147483648;
	ld.local.u32 	%r5482, [%rd6590+12];
	and.b32  	%r67892, %r5482, 2147483646;
	or.b32  	%r67893, %r67892, %r67891;
	ld.local.u32 	%r67894, [%rd6590+1596];
	shr.u32 	%r67895, %r67893, 1;
	and.b32  	%r67896, %r5482, 1;
	setp.eq.b32 	%p7463, %r67896, 1;
	selp.b32 	%r67897, -1727483681, 0, %p7463;
	xor.b32  	%r67898, %r67897, %r67894;
	xor.b32  	%r67899, %r67898, %r67895;
	st.local.u32 	[%rd6590+8], %r67899;
	setp.ne.s32 	%p7464, %r103002, 224;
	@%p7464 bra 	$L__BB3_2643;
	ld.local.u32 	%r103003, [%rd828];
	mov.b32 	%r103004, 227;
$L__BB3_2541:
	mul.wide.u32 	%rd5020, %r103004, 4;
	add.s64 	%rd5021, %rd4, %rd5020;
	and.b32  	%r67910, %r103003, -2147483648;
	ld.local.u32 	%r67911, [%rd5021+4];
	and.b32  	%r67912, %r67911, 2147483646;
	or.b32  	%r67913, %r67912, %r67910;
	ld.local.u32 	%r67914, [%rd5021+-908];
	shr.u32 	%r67915, %r67913, 1;
	and.b32  	%r67916, %r67911, 1;
	setp.eq.b32 	%p7466, %r67916, 1;
	selp.b32 	%r67917, -1727483681, 0, %p7466;
	xor.b32  	%r67918, %r67917, %r67914;
	xor.b32  	%r67919, %r67918, %r67915;
	st.local.u32 	[%rd5021], %r67919;
	and.b32  	%r67920, %r67911, -2147483648;
	ld.local.u32 	%r67921, [%rd5021+8];
	and.b32  	%r67922, %r67921, 2147483646;
	or.b32  	%r67923, %r67922, %r67920;
	ld.local.u32 	%r67924, [%rd5021+-904];
	shr.u32 	%r67925, %r67923, 1;
	and.b32  	%r67926, %r67921, 1;
	setp.eq.b32 	%p7467, %r67926, 1;
	selp.b32 	%r67927, -1727483681, 0, %p7467;
	xor.b32  	%r67928, %r67927, %r67924;
	xor.b32  	%r67929, %r67928, %r67925;
	st.local.u32 	[%rd5021+4], %r67929;
	and.b32  	%r67930, %r67921, -2147483648;
	ld.local.u32 	%r67931, [%rd5021+12];
	and.b32  	%r67932, %r67931, 2147483646;
	or.b32  	%r67933, %r67932, %r67930;
	ld.local.u32 	%r67934, [%rd5021+-900];
	shr.u32 	%r67935, %r67933, 1;
	and.b32  	%r67936, %r67931, 1;
	setp.eq.b32 	%p7468, %r67936, 1;
	selp.b32 	%r67937, -1727483681, 0, %p7468;
	xor.b32  	%r67938, %r67937, %r67934;
	xor.b32  	%r67939, %r67938, %r67935;
	st.local.u32 	[%rd5021+8], %r67939;
	and.b32  	%r67940, %r67931, -2147483648;
	add.s32 	%r103004, %r103004, 4;
	ld.local.u32 	%r103003, [%rd5021+16];
	and.b32  	%r67941, %r103003, 2147483646;
	or.b32  	%r67942, %r67941, %r67940;
	ld.local.u32 	%r67943, [%rd5021+-896];
	shr.u32 	%r67944, %r67942, 1;
	and.b32  	%r67945, %r103003, 1;
	setp.eq.b32 	%p7469, %r67945, 1;
	selp.b32 	%r67946, -1727483681, 0, %p7469;
	xor.b32  	%r67947, %r67946, %r67943;
	xor.b32  	%r67948, %r67947, %r67944;
	st.local.u32 	[%rd5021+12], %r67948;
	setp.ne.s32 	%p7470, %r103004, 623;
	@%p7470 bra 	$L__BB3_2541;
	ld.local.u32 	%r67950, [%rd4+2492];
	and.b32  	%r67951, %r67950, -2147483648;
	ld.local.u32 	%r103006, [%rd4];
	and.b32  	%r67952, %r103006, 2147483646;
	or.b32  	%r67953, %r67952, %r67951;
	ld.local.u32 	%r67954, [%rd4+1584];
	shr.u32 	%r67955, %r67953, 1;
	and.b32  	%r67956, %r103006, 1;
	setp.eq.b32 	%p7471, %r67956, 1;
	selp.b32 	%r67957, -1727483681, 0, %p7471;
	xor.b32  	%r67958, %r67957, %r67954;
	xor.b32  	%r67959, %r67958, %r67955;
	st.local.u32 	[%rd4+2492], %r67959;
	mov.b32 	%r103005, 0;
$L__BB3_2543:
	add.s32 	%r103005, %r103005, 1;
	st.local.u32 	[%rd4+2496], %r103005;
	add.s32 	%r5492, %r103000, 1;
	setp.ne.s32 	%p7472, %r103000, %r3763;
	mov.u32 	%r103000, %r5492;
	@%p7472 bra 	$L__BB3_2537;
$L__BB3_2544:
	setp.lt.s32 	%p7473, %r103005, 624;
	@%p7473 bra 	$L__BB3_2550;
	mov.b32 	%r103010, 0;
	mov.u64 	%rd6591, %rd4;
$L__BB3_2546:
	and.b32  	%r67961, %r103006, -2147483648;
	ld.local.u32 	%r67962, [%rd6591+4];
	and.b32  	%r67963, %r67962, 2147483646;
	or.b32  	%r67964, %r67963, %r67961;
	ld.local.u32 	%r67965, [%rd6591+1588];
	shr.u32 	%r67966, %r67964, 1;
	and.b32  	%r67967, %r67962, 1;
	setp.eq.b32 	%p7474, %r67967, 1;
	selp.b32 	%r67968, -1727483681, 0, %p7474;
	xor.b32  	%r67969, %r67968, %r67965;
	xor.b32  	%r67970, %r67969, %r67966;
	st.local.u32 	[%rd6591], %r67970;
	and.b32  	%r67971, %r67962, -2147483648;
	ld.local.u32 	%r67972, [%rd6591+8];
	and.b32  	%r67973, %r67972, 2147483646;
	or.b32  	%r67974, %r67973, %r67971;
	ld.local.u32 	%r67975, [%rd6591+1592];
	shr.u32 	%r67976, %r67974, 1;
	and.b32  	%r67977, %r67972, 1;
	setp.eq.b32 	%p7475, %r67977, 1;
	selp.b32 	%r67978, -1727483681, 0, %p7475;
	xor.b32  	%r67979, %r67978, %r67975;
	xor.b32  	%r67980, %r67979, %r67976;
	st.local.u32 	[%rd6591+4], %r67980;
	and.b32  	%r67981, %r67972, -2147483648;
	ld.local.u32 	%r5497, [%rd6591+12];
	and.b32  	%r67982, %r5497, 2147483646;
	or.b32  	%r67983, %r67982, %r67981;
	ld.local.u32 	%r67984, [%rd6591+1596];
	shr.u32 	%r67985, %r67983, 1;
	and.b32  	%r67986, %r5497, 1;
	setp.eq.b32 	%p7476, %r67986, 1;
	selp.b32 	%r67987, -1727483681, 0, %p7476;
	xor.b32  	%r67988, %r67987, %r67984;
	xor.b32  	%r67989, %r67988, %r67985;
	st.local.u32 	[%rd6591+8], %r67989;
	setp.ne.s32 	%p7477, %r103010, 224;
	@%p7477 bra 	$L__BB3_2642;
	ld.local.u32 	%r103012, [%rd4+908];
	add.s64 	%rd6592, %rd4, 924;
	mov.b32 	%r103011, 0;
$L__BB3_2548:
	and.b32  	%r68000, %r103012, -2147483648;
	ld.local.u32 	%r68001, [%rd6592+-12];
	and.b32  	%r68002, %r68001, 2147483646;
	or.b32  	%r68003, %r68002, %r68000;
	ld.local.u32 	%r68004, [%rd6592+-924];
	shr.u32 	%r68005, %r68003, 1;
	and.b32  	%r68006, %r68001, 1;
	setp.eq.b32 	%p7479, %r68006, 1;
	selp.b32 	%r68007, -1727483681, 0, %p7479;
	xor.b32  	%r68008, %r68007, %r68004;
	xor.b32  	%r68009, %r68008, %r68005;
	st.local.u32 	[%rd6592+-16], %r68009;
	and.b32  	%r68010, %r68001, -2147483648;
	ld.local.u32 	%r68011, [%rd6592+-8];
	and.b32  	%r68012, %r68011, 2147483646;
	or.b32  	%r68013, %r68012, %r68010;
	ld.local.u32 	%r68014, [%rd6592+-920];
	shr.u32 	%r68015, %r68013, 1;
	and.b32  	%r68016, %r68011, 1;
	setp.eq.b32 	%p7480, %r68016, 1;
	selp.b32 	%r68017, -1727483681, 0, %p7480;
	xor.b32  	%r68018, %r68017, %r68014;
	xor.b32  	%r68019, %r68018, %r68015;
	st.local.u32 	[%rd6592+-12], %r68019;
	and.b32  	%r68020, %r68011, -2147483648;
	ld.local.u32 	%r68021, [%rd6592+-4];
	and.b32  	%r68022, %r68021, 2147483646;
	or.b32  	%r68023, %r68022, %r68020;
	ld.local.u32 	%r68024, [%rd6592+-916];
	shr.u32 	%r68025, %r68023, 1;
	and.b32  	%r68026, %r68021, 1;
	setp.eq.b32 	%p7481, %r68026, 1;
	selp.b32 	%r68027, -1727483681, 0, %p7481;
	xor.b32  	%r68028, %r68027, %r68024;
	xor.b32  	%r68029, %r68028, %r68025;
	st.local.u32 	[%rd6592+-8], %r68029;
	and.b32  	%r68030, %r68021, -2147483648;
	ld.local.u32 	%r103012, [%rd6592];
	and.b32  	%r68031, %r103012, 2147483646;
	or.b32  	%r68032, %r68031, %r68030;
	ld.local.u32 	%r68033, [%rd6592+-912];
	shr.u32 	%r68034, %r68032, 1;
	and.b32  	%r68035, %r103012, 1;
	setp.eq.b32 	%p7482, %r68035, 1;
	selp.b32 	%r68036, -1727483681, 0, %p7482;
	xor.b32  	%r68037, %r68036, %r68033;
	xor.b32  	%r68038, %r68037, %r68034;
	st.local.u32 	[%rd6592+-4], %r68038;
	add.s32 	%r103011, %r103011, 4;
	add.s64 	%rd6592, %rd6592, 16;
	setp.ne.s32 	%p7483, %r103011, 396;
	@%p7483 bra 	$L__BB3_2548;
	ld.local.u32 	%r68040, [%rd831];
	and.b32  	%r68041, %r68040, -2147483648;
	ld.local.u32 	%r103006, [%rd833];
	and.b32  	%r68042, %r103006, 2147483646;
	or.b32  	%r68043, %r68042, %r68041;
	ld.local.u32 	%r68044, [%rd832];
	shr.u32 	%r68045, %r68043, 1;
	and.b32  	%r68046, %r103006, 1;
	setp.eq.b32 	%p7484, %r68046, 1;
	selp.b32 	%r68047, -1727483681, 0, %p7484;
	xor.b32  	%r68048, %r68047, %r68044;
	xor.b32  	%r68049, %r68048, %r68045;
	st.local.u32 	[%rd831], %r68049;
	mov.b32 	%r103005, 0;
$L__BB3_2550:
	add.s32 	%r103020, %r103005, 1;
	st.local.u32 	[%rd4+2496], %r103020;
	mul.wide.s32 	%rd5022, %r103005, 4;
	add.s64 	%rd5023, %rd4, %rd5022;
	ld.local.u32 	%r68050, [%rd5023];
	shr.u32 	%r68051, %r68050, 11;
	xor.b32  	%r68052, %r68051, %r68050;
	shl.b32 	%r68053, %r68052, 7;
	and.b32  	%r68054, %r68053, -1658038656;
	xor.b32  	%r5507, %r68054, %r68052;
	setp.lt.s32 	%p7485, %r103005, 623;
	@%p7485 bra 	$L__BB3_2556;
	mov.b32 	%r103016, 0;
	mov.u64 	%rd6593, %rd4;
$L__BB3_2552:
	and.b32  	%r68056, %r103006, -2147483648;
	ld.local.u32 	%r68057, [%rd6593+4];
	and.b32  	%r68058, %r68057, 2147483646;
	or.b32  	%r68059, %r68058, %r68056;
	ld.local.u32 	%r68060, [%rd6593+1588];
	shr.u32 	%r68061, %r68059, 1;
	and.b32  	%r68062, %r68057, 1;
	setp.eq.b32 	%p7486, %r68062, 1;
	selp.b32 	%r68063, -1727483681, 0, %p7486;
	xor.b32  	%r68064, %r68063, %r68060;
	xor.b32  	%r68065, %r68064, %r68061;
	st.local.u32 	[%rd6593], %r68065;
	and.b32  	%r68066, %r68057, -2147483648;
	ld.local.u32 	%r68067, [%rd6593+8];
	and.b32  	%r68068, %r68067, 2147483646;
	or.b32  	%r68069, %r68068, %r68066;
	ld.local.u32 	%r68070, [%rd6593+1592];
	shr.u32 	%r68071, %r68069, 1;
	and.b32  	%r68072, %r68067, 1;
	setp.eq.b32 	%p7487, %r68072, 1;
	selp.b32 	%r68073, -1727483681, 0, %p7487;
	xor.b32  	%r68074, %r68073, %r68070;
	xor.b32  	%r68075, %r68074, %r68071;
	st.local.u32 	[%rd6593+4], %r68075;
	and.b32  	%r68076, %r68067, -2147483648;
	ld.local.u32 	%r5510, [%rd6593+12];
	and.b32  	%r68077, %r5510, 2147483646;
	or.b32  	%r68078, %r68077, %r68076;
	ld.local.u32 	%r68079, [%rd6593+1596];
	shr.u32 	%r68080, %r68078, 1;
	and.b32  	%r68081, %r5510, 1;
	setp.eq.b32 	%p7488, %r68081, 1;
	selp.b32 	%r68082, -1727483681, 0, %p7488;
	xor.b32  	%r68083, %r68082, %r68079;
	xor.b32  	%r68084, %r68083, %r68080;
	st.local.u32 	[%rd6593+8], %r68084;
	setp.ne.s32 	%p7489, %r103016, 224;
	@%p7489 bra 	$L__BB3_2641;
	ld.local.u32 	%r103018, [%rd4+908];
	add.s64 	%rd6594, %rd4, 924;
	mov.b32 	%r103017, 0;
$L__BB3_2554:
	and.b32  	%r68095, %r103018, -2147483648;
	ld.local.u32 	%r68096, [%rd6594+-12];
	and.b32  	%r68097, %r68096, 2147483646;
	or.b32  	%r68098, %r68097, %r68095;
	ld.local.u32 	%r68099, [%rd6594+-924];
	shr.u32 	%r68100, %r68098, 1;
	and.b32  	%r68101, %r68096, 1;
	setp.eq.b32 	%p7491, %r68101, 1;
	selp.b32 	%r68102, -1727483681, 0, %p7491;
	xor.b32  	%r68103, %r68102, %r68099;
	xor.b32  	%r68104, %r68103, %r68100;
	st.local.u32 	[%rd6594+-16], %r68104;
	and.b32  	%r68105, %r68096, -2147483648;
	ld.local.u32 	%r68106, [%rd6594+-8];
	and.b32  	%r68107, %r68106, 2147483646;
	or.b32  	%r68108, %r68107, %r68105;
	ld.local.u32 	%r68109, [%rd6594+-920];
	shr.u32 	%r68110, %r68108, 1;
	and.b32  	%r68111, %r68106, 1;
	setp.eq.b32 	%p7492, %r68111, 1;
	selp.b32 	%r68112, -1727483681, 0, %p7492;
	xor.b32  	%r68113, %r68112, %r68109;
	xor.b32  	%r68114, %r68113, %r68110;
	st.local.u32 	[%rd6594+-12], %r68114;
	and.b32  	%r68115, %r68106, -2147483648;
	ld.local.u32 	%r68116, [%rd6594+-4];
	and.b32  	%r68117, %r68116, 2147483646;
	or.b32  	%r68118, %r68117, %r68115;
	ld.local.u32 	%r68119, [%rd6594+-916];
	shr.u32 	%r68120, %r68118, 1;
	and.b32  	%r68121, %r68116, 1;
	setp.eq.b32 	%p7493, %r68121, 1;
	selp.b32 	%r68122, -1727483681, 0, %p7493;
	xor.b32  	%r68123, %r68122, %r68119;
	xor.b32  	%r68124, %r68123, %r68120;
	st.local.u32 	[%rd6594+-8], %r68124;
	and.b32  	%r68125, %r68116, -2147483648;
	ld.local.u32 	%r103018, [%rd6594];
	and.b32  	%r68126, %r103018, 2147483646;
	or.b32  	%r68127, %r68126, %r68125;
	ld.local.u32 	%r68128, [%rd6594+-912];
	shr.u32 	%r68129, %r68127, 1;
	and.b32  	%r68130, %r103018, 1;
	setp.eq.b32 	%p7494, %r68130, 1;
	selp.b32 	%r68131, -1727483681, 0, %p7494;
	xor.b32  	%r68132, %r68131, %r68128;
	xor.b32  	%r68133, %r68132, %r68129;
	st.local.u32 	[%rd6594+-4], %r68133;
	add.s32 	%r103017, %r103017, 4;
	add.s64 	%rd6594, %rd6594, 16;
	setp.ne.s32 	%p7495, %r103017, 396;
	@%p7495 bra 	$L__BB3_2554;
	ld.local.u32 	%r68135, [%rd831];
	and.b32  	%r68136, %r68135, -2147483648;
	ld.local.u32 	%r103006, [%rd833];
	and.b32  	%r68137, %r103006, 2147483646;
	or.b32  	%r68138, %r68137, %r68136;
	ld.local.u32 	%r68139, [%rd832];
	shr.u32 	%r68140, %r68138, 1;
	and.b32  	%r68141, %r103006, 1;
	setp.eq.b32 	%p7496, %r68141, 1;
	selp.b32 	%r68142, -1727483681, 0, %p7496;
	xor.b32  	%r68143, %r68142, %r68139;
	xor.b32  	%r68144, %r68143, %r68140;
	st.local.u32 	[%rd831], %r68144;
	mov.b32 	%r103020, 0;
$L__BB3_2556:
	add.s32 	%r103026, %r103020, 1;
	st.local.u32 	[%rd4+2496], %r103026;
	mul.wide.s32 	%rd5024, %r103020, 4;
	add.s64 	%rd5025, %rd4, %rd5024;
	ld.local.u32 	%r68145, [%rd5025];
	shr.u32 	%r68146, %r68145, 11;
	xor.b32  	%r68147, %r68146, %r68145;
	shl.b32 	%r68148, %r68147, 7;
	and.b32  	%r68149, %r68148, -1658038656;
	xor.b32  	%r5520, %r68149, %r68147;
	setp.lt.s32 	%p7497, %r103020, 623;
	@%p7497 bra 	$L__BB3_2562;
	mov.b32 	%r103022, 0;
	mov.u64 	%rd6595, %rd4;
$L__BB3_2558:
	and.b32  	%r68151, %r103006, -2147483648;
	ld.local.u32 	%r68152, [%rd6595+4];
	and.b32  	%r68153, %r68152, 2147483646;
	or.b32  	%r68154, %r68153, %r68151;
	ld.local.u32 	%r68155, [%rd6595+1588];
	shr.u32 	%r68156, %r68154, 1;
	and.b32  	%r68157, %r68152, 1;
	setp.eq.b32 	%p7498, %r68157, 1;
	selp.b32 	%r68158, -1727483681, 0, %p7498;
	xor.b32  	%r68159, %r68158, %r68155;
	xor.b32  	%r68160, %r68159, %r68156;
	st.local.u32 	[%rd6595], %r68160;
	and.b32  	%r68161, %r68152, -2147483648;
	ld.local.u32 	%r68162, [%rd6595+8];
	and.b32  	%r68163, %r68162, 2147483646;
	or.b32  	%r68164, %r68163, %r68161;
	ld.local.u32 	%r68165, [%rd6595+1592];
	shr.u32 	%r68166, %r68164, 1;
	and.b32  	%r68167, %r68162, 1;
	setp.eq.b32 	%p7499, %r68167, 1;
	selp.b32 	%r68168, -1727483681, 0, %p7499;
	xor.b32  	%r68169, %r68168, %r68165;
	xor.b32  	%r68170, %r68169, %r68166;
	st.local.u32 	[%rd6595+4], %r68170;
	and.b32  	%r68171, %r68162, -2147483648;
	ld.local.u32 	%r5523, [%rd6595+12];
	and.b32  	%r68172, %r5523, 2147483646;
	or.b32  	%r68173, %r68172, %r68171;
	ld.local.u32 	%r68174, [%rd6595+1596];
	shr.u32 	%r68175, %r68173, 1;
	and.b32  	%r68176, %r5523, 1;
	setp.eq.b32 	%p7500, %r68176, 1;
	selp.b32 	%r68177, -1727483681, 0, %p7500;
	xor.b32  	%r68178, %r68177, %r68174;
	xor.b32  	%r68179, %r68178, %r68175;
	st.local.u32 	[%rd6595+8], %r68179;
	setp.ne.s32 	%p7501, %r103022, 224;
	@%p7501 bra 	$L__BB3_2640;
	ld.local.u32 	%r103024, [%rd4+908];
	add.s64 	%rd6596, %rd4, 924;
	mov.b32 	%r103023, 0;
$L__BB3_2560:
	and.b32  	%r68190, %r103024, -2147483648;
	ld.local.u32 	%r68191, [%rd6596+-12];
	and.b32  	%r68192, %r68191, 2147483646;
	or.b32  	%r68193, %r68192, %r68190;
	ld.local.u32 	%r68194, [%rd6596+-924];
	shr.u32 	%r68195, %r68193, 1;
	and.b32  	%r68196, %r68191, 1;
	setp.eq.b32 	%p7503, %r68196, 1;
	selp.b32 	%r68197, -1727483681, 0, %p7503;
	xor.b32  	%r68198, %r68197, %r68194;
	xor.b32  	%r68199, %r68198, %r68195;
	st.local.u32 	[%rd6596+-16], %r68199;
	and.b32  	%r68200, %r68191, -2147483648;
	ld.local.u32 	%r68201, [%rd6596+-8];
	and.b32  	%r68202, %r68201, 2147483646;
	or.b32  	%r68203, %r68202, %r68200;
	ld.local.u32 	%r68204, [%rd6596+-920];
	shr.u32 	%r68205, %r68203, 1;
	and.b32  	%r68206, %r68201, 1;
	setp.eq.b32 	%p7504, %r68206, 1;
	selp.b32 	%r68207, -1727483681, 0, %p7504;
	xor.b32  	%r68208, %r68207, %r68204;
	xor.b32  	%r68209, %r68208, %r68205;
	st.local.u32 	[%rd6596+-12], %r68209;
	and.b32  	%r68210, %r68201, -2147483648;
	ld.local.u32 	%r68211, [%rd6596+-4];
	and.b32  	%r68212, %r68211, 2147483646;
	or.b32  	%r68213, %r68212, %r68210;
	ld.local.u32 	%r68214, [%rd6596+-916];
	shr.u32 	%r68215, %r68213, 1;
	and.b32  	%r68216, %r68211, 1;
	setp.eq.b32 	%p7505, %r68216, 1;
	selp.b32 	%r68217, -1727483681, 0, %p7505;
	xor.b32  	%r68218, %r68217, %r68214;
	xor.b32  	%r68219, %r68218, %r68215;
	st.local.u32 	[%rd6596+-8], %r68219;
	and.b32  	%r68220, %r68211, -2147483648;
	ld.local.u32 	%r103024, [%rd6596];
	and.b32  	%r68221, %r103024, 2147483646;
	or.b32  	%r68222, %r68221, %r68220;
	ld.local.u32 	%r68223, [%rd6596+-912];
	shr.u32 	%r68224, %r68222, 1;
	and.b32  	%r68225, %r103024, 1;
	setp.eq.b32 	%p7506, %r68225, 1;
	selp.b32 	%r68226, -1727483681, 0, %p7506;
	xor.b32  	%r68227, %r68226, %r68223;
	xor.b32  	%r68228, %r68227, %r68224;
	st.local.u32 	[%rd6596+-4], %r68228;
	add.s32 	%r103023, %r103023, 4;
	add.s64 	%rd6596, %rd6596, 16;
	setp.ne.s32 	%p7507, %r103023, 396;
	@%p7507 bra 	$L__BB3_2560;
	ld.local.u32 	%r68230, [%rd831];
	and.b32  	%r68231, %r68230, -2147483648;
	ld.local.u32 	%r103006, [%rd833];
	and.b32  	%r68232, %r103006, 2147483646;
	or.b32  	%r68233, %r68232, %r68231;
	ld.local.u32 	%r68234, [%rd832];
	shr.u32 	%r68235, %r68233, 1;
	and.b32  	%r68236, %r103006, 1;
	setp.eq.b32 	%p7508, %r68236, 1;
	selp.b32 	%r68237, -1727483681, 0, %p7508;
	xor.b32  	%r68238, %r68237, %r68234;
	xor.b32  	%r68239, %r68238, %r68235;
	st.local.u32 	[%rd831], %r68239;
	mov.b32 	%r103026, 0;
$L__BB3_2562:
	add.s32 	%r103032, %r103026, 1;
	st.local.u32 	[%rd4+2496], %r103032;
	mul.wide.s32 	%rd5026, %r103026, 4;
	add.s64 	%rd5027, %rd4, %rd5026;
	ld.local.u32 	%r68240, [%rd5027];
	shr.u32 	%r68241, %r68240, 11;
	xor.b32  	%r68242, %r68241, %r68240;
	shl.b32 	%r68243, %r68242, 7;
	and.b32  	%r68244, %r68243, -1658038656;
	xor.b32  	%r5533, %r68244, %r68242;
	setp.lt.s32 	%p7509, %r103026, 623;
	@%p7509 bra 	$L__BB3_2568;
	mov.b32 	%r103028, 0;
	mov.u64 	%rd6597, %rd4;
$L__BB3_2564:
	and.b32  	%r68246, %r103006, -2147483648;
	ld.local.u32 	%r68247, [%rd6597+4];
	and.b32  	%r68248, %r68247, 2147483646;
	or.b32  	%r68249, %r68248, %r68246;
	ld.local.u32 	%r68250, [%rd6597+1588];
	shr.u32 	%r68251, %r68249, 1;
	and.b32  	%r68252, %r68247, 1;
	setp.eq.b32 	%p7510, %r68252, 1;
	selp.b32 	%r68253, -1727483681, 0, %p7510;
	xor.b32  	%r68254, %r68253, %r68250;
	xor.b32  	%r68255, %r68254, %r68251;
	st.local.u32 	[%rd6597], %r68255;
	and.b32  	%r68256, %r68247, -2147483648;
	ld.local.u32 	%r68257, [%rd6597+8];
	and.b32  	%r68258, %r68257, 2147483646;
	or.b32  	%r68259, %r68258, %r68256;
	ld.local.u32 	%r68260, [%rd6597+1592];
	shr.u32 	%r68261, %r68259, 1;
	and.b32  	%r68262, %r68257, 1;
	setp.eq.b32 	%p7511, %r68262, 1;
	selp.b32 	%r68263, -1727483681, 0, %p7511;
	xor.b32  	%r68264, %r68263, %r68260;
	xor.b32  	%r68265, %r68264, %r68261;
	st.local.u32 	[%rd6597+4], %r68265;
	and.b32  	%r68266, %r68257, -2147483648;
	ld.local.u32 	%r5536, [%rd6597+12];
	and.b32  	%r68267, %r5536, 2147483646;
	or.b32  	%r68268, %r68267, %r68266;
	ld.local.u32 	%r68269, [%rd6597+1596];
	shr.u32 	%r68270, %r68268, 1;
	and.b32  	%r68271, %r5536, 1;
	setp.eq.b32 	%p7512, %r68271, 1;
	selp.b32 	%r68272, -1727483681, 0, %p7512;
	xor.b32  	%r68273, %r68272, %r68269;
	xor.b32  	%r68274, %r68273, %r68270;
	st.local.u32 	[%rd6597+8], %r68274;
	setp.ne.s32 	%p7513, %r103028, 224;
	@%p7513 bra 	$L__BB3_2639;
	ld.local.u32 	%r103030, [%rd4+908];
	add.s64 	%rd6598, %rd4, 924;
	mov.b32 	%r103029, 0;
$L__BB3_2566:
	and.b32  	%r68285, %r103030, -2147483648;
	ld.local.u32 	%r68286, [%rd6598+-12];
	and.b32  	%r68287, %r68286, 2147483646;
	or.b32  	%r68288, %r68287, %r68285;
	ld.local.u32 	%r68289, [%rd6598+-924];
	shr.u32 	%r68290, %r68288, 1;
	and.b32  	%r68291, %r68286, 1;
	setp.eq.b32 	%p7515, %r68291, 1;
	selp.b32 	%r68292, -1727483681, 0, %p7515;
	xor.b32  	%r68293, %r68292, %r68289;
	xor.b32  	%r68294, %r68293, %r68290;
	st.local.u32 	[%rd6598+-16], %r68294;
	and.b32  	%r68295, %r68286, -2147483648;
	ld.local.u32 	%r68296, [%rd6598+-8];
	and.b32  	%r68297, %r68296, 2147483646;
	or.b32  	%r68298, %r68297, %r68295;
	ld.local.u32 	%r68299, [%rd6598+-920];
	shr.u32 	%r68300, %r68298, 1;
	and.b32  	%r68301, %r68296, 1;
	setp.eq.b32 	%p7516, %r68301, 1;
	selp.b32 	%r68302, -1727483681, 0, %p7516;
	xor.b32  	%r68303, %r68302, %r68299;
	xor.b32  	%r68304, %r68303, %r68300;
	st.local.u32 	[%rd6598+-12], %r68304;
	and.b32  	%r68305, %r68296, -2147483648;
	ld.local.u32 	%r68306, [%rd6598+-4];
	and.b32  	%r68307, %r68306, 2147483646;
	or.b32  	%r68308, %r68307, %r68305;
	ld.local.u32 	%r68309, [%rd6598+-916];
	shr.u32 	%r68310, %r68308, 1;
	and.b32  	%r68311, %r68306, 1;
	setp.eq.b32 	%p7517, %r68311, 1;
	selp.b32 	%r68312, -1727483681, 0, %p7517;
	xor.b32  	%r68313, %r68312, %r68309;
	xor.b32  	%r68314, %r68313, %r68310;
	st.local.u32 	[%rd6598+-8], %r68314;
	and.b32  	%r68315, %r68306, -2147483648;
	ld.local.u32 	%r103030, [%rd6598];
	and.b32  	%r68316, %r103030, 2147483646;
	or.b32  	%r68317, %r68316, %r68315;
	ld.local.u32 	%r68318, [%rd6598+-912];
	shr.u32 	%r68319, %r68317, 1;
	and.b32  	%r68320, %r103030, 1;
	setp.eq.b32 	%p7518, %r68320, 1;
	selp.b32 	%r68321, -1727483681, 0, %p7518;
	xor.b32  	%r68322, %r68321, %r68318;
	xor.b32  	%r68323, %r68322, %r68319;
	st.local.u32 	[%rd6598+-4], %r68323;
	add.s32 	%r103029, %r103029, 4;
	add.s64 	%rd6598, %rd6598, 16;
	setp.ne.s32 	%p7519, %r103029, 396;
	@%p7519 bra 	$L__BB3_2566;
	ld.local.u32 	%r68325, [%rd831];
	and.b32  	%r68326, %r68325, -2147483648;
	ld.local.u32 	%r103006, [%rd833];
	and.b32  	%r68327, %r103006, 2147483646;
	or.b32  	%r68328, %r68327, %r68326;
	ld.local.u32 	%r68329, [%rd832];
	shr.u32 	%r68330, %r68328, 1;
	and.b32  	%r68331, %r103006, 1;
	setp.eq.b32 	%p7520, %r68331, 1;
	selp.b32 	%r68332, -1727483681, 0, %p7520;
	xor.b32  	%r68333, %r68332, %r68329;
	xor.b32  	%r68334, %r68333, %r68330;
	st.local.u32 	[%rd831], %r68334;
	mov.b32 	%r103032, 0;
$L__BB3_2568:
	add.s32 	%r103038, %r103032, 1;
	st.local.u32 	[%rd4+2496], %r103038;
	mul.wide.s32 	%rd5028, %r103032, 4;
	add.s64 	%rd5029, %rd4, %rd5028;
	ld.local.u32 	%r68335, [%rd5029];
	shr.u32 	%r68336, %r68335, 11;
	xor.b32  	%r68337, %r68336, %r68335;
	shl.b32 	%r68338, %r68337, 7;
	and.b32  	%r68339, %r68338, -1658038656;
	xor.b32  	%r5546, %r68339, %r68337;
	setp.lt.s32 	%p7521, %r103032, 623;
	@%p7521 bra 	$L__BB3_2574;
	mov.b32 	%r103034, 0;
	mov.u64 	%rd6599, %rd4;
$L__BB3_2570:
	and.b32  	%r68341, %r103006, -2147483648;
	ld.local.u32 	%r68342, [%rd6599+4];
	and.b32  	%r68343, %r68342, 2147483646;
	or.b32  	%r68344, %r68343, %r68341;
	ld.local.u32 	%r68345, [%rd6599+1588];
	shr.u32 	%r68346, %r68344, 1;
	and.b32  	%r68347, %r68342, 1;
	setp.eq.b32 	%p7522, %r68347, 1;
	selp.b32 	%r68348, -1727483681, 0, %p7522;
	xor.b32  	%r68349, %r68348, %r68345;
	xor.b32  	%r68350, %r68349, %r68346;
	st.local.u32 	[%rd6599], %r68350;
	and.b32  	%r68351, %r68342, -2147483648;
	ld.local.u32 	%r68352, [%rd6599+8];
	and.b32  	%r68353, %r68352, 2147483646;
	or.b32  	%r68354, %r68353, %r68351;
	ld.local.u32 	%r68355, [%rd6599+1592];
	shr.u32 	%r68356, %r68354, 1;
	and.b32  	%r68357, %r68352, 1;
	setp.eq.b32 	%p7523, %r68357, 1;
	selp.b32 	%r68358, -1727483681, 0, %p7523;
	xor.b32  	%r68359, %r68358, %r68355;
	xor.b32  	%r68360, %r68359, %r68356;
	st.local.u32 	[%rd6599+4], %r68360;
	and.b32  	%r68361, %r68352, -2147483648;
	ld.local.u32 	%r5549, [%rd6599+12];
	and.b32  	%r68362, %r5549, 2147483646;
	or.b32  	%r68363, %r68362, %r68361;
	ld.local.u32 	%r68364, [%rd6599+1596];
	shr.u32 	%r68365, %r68363, 1;
	and.b32  	%r68366, %r5549, 1;
	setp.eq.b32 	%p7524, %r68366, 1;
	selp.b32 	%r68367, -1727483681, 0, %p7524;
	xor.b32  	%r68368, %r68367, %r68364;
	xor.b32  	%r68369, %r68368, %r68365;
	st.local.u32 	[%rd6599+8], %r68369;
	setp.ne.s32 	%p7525, %r103034, 224;
	@%p7525 bra 	$L__BB3_2638;
	ld.local.u32 	%r103035, [%rd828];
	mov.b32 	%r103036, 227;
$L__BB3_2572:
	mul.wide.u32 	%rd5030, %r103036, 4;
	add.s64 	%rd5031, %rd4, %rd5030;
	and.b32  	%r68380, %r103035, -2147483648;
	ld.local.u32 	%r68381, [%rd5031+4];
	and.b32  	%r68382, %r68381, 2147483646;
	or.b32  	%r68383, %r68382, %r68380;
	ld.local.u32 	%r68384, [%rd5031+-908];
	shr.u32 	%r68385, %r68383, 1;
	and.b32  	%r68386, %r68381, 1;
	setp.eq.b32 	%p7527, %r68386, 1;
	selp.b32 	%r68387, -1727483681, 0, %p7527;
	xor.b32  	%r68388, %r68387, %r68384;
	xor.b32  	%r68389, %r68388, %r68385;
	st.local.u32 	[%rd5031], %r68389;
	and.b32  	%r68390, %r68381, -2147483648;
	ld.local.u32 	%r68391, [%rd5031+8];
	and.b32  	%r68392, %r68391, 2147483646;
	or.b32  	%r68393, %r68392, %r68390;
	ld.local.u32 	%r68394, [%rd5031+-904];
	shr.u32 	%r68395, %r68393, 1;
	and.b32  	%r68396, %r68391, 1;
	setp.eq.b32 	%p7528, %r68396, 1;
	selp.b32 	%r68397, -1727483681, 0, %p7528;
	xor.b32  	%r68398, %r68397, %r68394;
	xor.b32  	%r68399, %r68398, %r68395;
	st.local.u32 	[%rd5031+4], %r68399;
	and.b32  	%r68400, %r68391, -2147483648;
	ld.local.u32 	%r68401, [%rd5031+12];
	and.b32  	%r68402, %r68401, 2147483646;
	or.b32  	%r68403, %r68402, %r68400;
	ld.local.u32 	%r68404, [%rd5031+-900];
	shr.u32 	%r68405, %r68403, 1;
	and.b32  	%r68406, %r68401, 1;
	setp.eq.b32 	%p7529, %r68406, 1;
	selp.b32 	%r68407, -1727483681, 0, %p7529;
	xor.b32  	%r68408, %r68407, %r68404;
	xor.b32  	%r68409, %r68408, %r68405;
	st.local.u32 	[%rd5031+8], %r68409;
	and.b32  	%r68410, %r68401, -2147483648;
	add.s32 	%r103036, %r103036, 4;
	ld.local.u32 	%r103035, [%rd5031+16];
	and.b32  	%r68411, %r103035, 2147483646;
	or.b32  	%r68412, %r68411, %r68410;
	ld.local.u32 	%r68413, [%rd5031+-896];
	shr.u32 	%r68414, %r68412, 1;
	and.b32  	%r68415, %r103035, 1;
	setp.eq.b32 	%p7530, %r68415, 1;
	selp.b32 	%r68416, -1727483681, 0, %p7530;
	xor.b32  	%r68417, %r68416, %r68413;
	xor.b32  	%r68418, %r68417, %r68414;
	st.local.u32 	[%rd5031+12], %r68418;
	setp.ne.s32 	%p7531, %r103036, 623;
	@%p7531 bra 	$L__BB3_2572;
	ld.local.u32 	%r68420, [%rd4+2492];
	and.b32  	%r68421, %r68420, -2147483648;
	ld.local.u32 	%r103006, [%rd4];
	and.b32  	%r68422, %r103006, 2147483646;
	or.b32  	%r68423, %r68422, %r68421;
	ld.local.u32 	%r68424, [%rd4+1584];
	shr.u32 	%r68425, %r68423, 1;
	and.b32  	%r68426, %r103006, 1;
	setp.eq.b32 	%p7532, %r68426, 1;
	selp.b32 	%r68427, -1727483681, 0, %p7532;
	xor.b32  	%r68428, %r68427, %r68424;
	xor.b32  	%r68429, %r68428, %r68425;
	st.local.u32 	[%rd4+2492], %r68429;
	mov.b32 	%r103038, 0;
$L__BB3_2574:
	setp.gt.u32 	%p7534, %r15023, %r15024;
	add.s32 	%r103058, %r103038, 1;
	st.local.u32 	[%rd4+2496], %r103058;
	mul.wide.s32 	%rd5032, %r103038, 4;
	add.s64 	%rd5033, %rd4, %rd5032;
	ld.local.u32 	%r68430, [%rd5033];
	shr.u32 	%r68431, %r68430, 11;
	xor.b32  	%r68432, %r68431, %r68430;
	shl.b32 	%r68433, %r68432, 7;
	and.b32  	%r68434, %r68433, -1658038656;
	xor.b32  	%r68435, %r68434, %r68432;
	shl.b32 	%r68436, %r68435, 15;
	and.b32  	%r68437, %r68436, -402653184;
	xor.b32  	%r68438, %r68437, %r68435;
	shr.u32 	%r68439, %r68438, 27;
	shl.b32 	%r68440, %r5507, 15;
	and.b32  	%r68441, %r68440, -402653184;
	xor.b32  	%r68442, %r68441, %r5507;
	shr.u32 	%r68443, %r68442, 7;
	and.b32  	%r68444, %r68443, 32505856;
	shl.b32 	%r68445, %r5520, 15;
	and.b32  	%r68446, %r68445, -402653184;
	xor.b32  	%r68447, %r68446, %r5520;
	shr.u32 	%r68448, %r68447, 12;
	and.b32  	%r68449, %r68448, 1015808;
	or.b32  	%r68450, %r68449, %r68444;
	shl.b32 	%r68451, %r5533, 15;
	and.b32  	%r68452, %r68451, -402653184;
	xor.b32  	%r68453, %r68452, %r5533;
	shr.u32 	%r68454, %r68453, 17;
	and.b32  	%r68455, %r68454, 31744;
	or.b32  	%r68456, %r68450, %r68455;
	shl.b32 	%r68457, %r5546, 15;
	and.b32  	%r68458, %r68457, -402653184;
	xor.b32  	%r68459, %r68458, %r5546;
	shr.u32 	%r68460, %r68459, 22;
	and.b32  	%r68461, %r68460, 992;
	or.b32  	%r68462, %r68456, %r68461;
	or.b32  	%r103042, %r68462, %r68439;
	mov.pred 	%p11921, 0;
	@%p7534 bra 	$L__BB3_2583;
	mov.pred 	%p11921, 0;
	mov.u32 	%r103047, %r103058;
	mov.u32 	%r103041, %r15023;
$L__BB3_2576:
	shl.b32 	%r5566, %r103042, 5;
	setp.lt.s32 	%p7536, %r103047, 624;
	@%p7536 bra 	$L__BB3_2582;
	mov.b32 	%r103044, 0;
$L__BB3_2578:
	mul.wide.u32 	%rd5034, %r103044, 4;
	add.s64 	%rd1207, %rd4, %rd5034;
	and.b32  	%r68464, %r103006, -2147483648;
	ld.local.u32 	%r68465, [%rd1207+4];
	and.b32  	%r68466, %r68465, 2147483646;
	or.b32  	%r68467, %r68466, %r68464;
	ld.local.u32 	%r68468, [%rd1207+1588];
	shr.u32 	%r68469, %r68467, 1;
	and.b32  	%r68470, %r68465, 1;
	setp.eq.b32 	%p7537, %r68470, 1;
	selp.b32 	%r68471, -1727483681, 0, %p7537;
	xor.b32  	%r68472, %r68471, %r68468;
	xor.b32  	%r68473, %r68472, %r68469;
	st.local.u32 	[%rd1207], %r68473;
	and.b32  	%r68474, %r68465, -2147483648;
	ld.local.u32 	%r68475, [%rd1207+8];
	and.b32  	%r68476, %r68475, 2147483646;
	or.b32  	%r68477, %r68476, %r68474;
	ld.local.u32 	%r68478, [%rd1207+1592];
	shr.u32 	%r68479, %r68477, 1;
	and.b32  	%r68480, %r68475, 1;
	setp.eq.b32 	%p7538, %r68480, 1;
	selp.b32 	%r68481, -1727483681, 0, %p7538;
	xor.b32  	%r68482, %r68481, %r68478;
	xor.b32  	%r68483, %r68482, %r68479;
	st.local.u32 	[%rd1207+4], %r68483;
	and.b32  	%r68484, %r68475, -2147483648;
	ld.local.u32 	%r5569, [%rd1207+12];
	and.b32  	%r68485, %r5569, 2147483646;
	or.b32  	%r68486, %r68485, %r68484;
	ld.local.u32 	%r68487, [%rd1207+1596];
	shr.u32 	%r68488, %r68486, 1;
	and.b32  	%r68489, %r5569, 1;
	setp.eq.b32 	%p7539, %r68489, 1;
	selp.b32 	%r68490, -1727483681, 0, %p7539;
	xor.b32  	%r68491, %r68490, %r68487;
	xor.b32  	%r68492, %r68491, %r68488;
	st.local.u32 	[%rd1207+8], %r68492;
	setp.ne.s32 	%p7540, %r103044, 224;
	@%p7540 bra 	$L__BB3_7226;
	ld.local.u32 	%r103045, [%rd828];
	mov.b32 	%r103046, 227;
$L__BB3_2580:
	mul.wide.u32 	%rd5035, %r103046, 4;
	add.s64 	%rd5036, %rd4, %rd5035;
	and.b32  	%r68503, %r103045, -2147483648;
	ld.local.u32 	%r68504, [%rd5036+4];
	and.b32  	%r68505, %r68504, 2147483646;
	or.b32  	%r68506, %r68505, %r68503;
	ld.local.u32 	%r68507, [%rd5036+-908];
	shr.u32 	%r68508, %r68506, 1;
	and.b32  	%r68509, %r68504, 1;
	setp.eq.b32 	%p7542, %r68509, 1;
	selp.b32 	%r68510, -1727483681, 0, %p7542;
	xor.b32  	%r68511, %r68510, %r68507;
	xor.b32  	%r68512, %r68511, %r68508;
	st.local.u32 	[%rd5036], %r68512;
	and.b32  	%r68513, %r68504, -2147483648;
	ld.local.u32 	%r68514, [%rd5036+8];
	and.b32  	%r68515, %r68514, 2147483646;
	or.b32  	%r68516, %r68515, %r68513;
	ld.local.u32 	%r68517, [%rd5036+-904];
	shr.u32 	%r68518, %r68516, 1;
	and.b32  	%r68519, %r68514, 1;
	setp.eq.b32 	%p7543, %r68519, 1;
	selp.b32 	%r68520, -1727483681, 0, %p7543;
	xor.b32  	%r68521, %r68520, %r68517;
	xor.b32  	%r68522, %r68521, %r68518;
	st.local.u32 	[%rd5036+4], %r68522;
	and.b32  	%r68523, %r68514, -2147483648;
	ld.local.u32 	%r68524, [%rd5036+12];
	and.b32  	%r68525, %r68524, 2147483646;
	or.b32  	%r68526, %r68525, %r68523;
	ld.local.u32 	%r68527, [%rd5036+-900];
	shr.u32 	%r68528, %r68526, 1;
	and.b32  	%r68529, %r68524, 1;
	setp.eq.b32 	%p7544, %r68529, 1;
	selp.b32 	%r68530, -1727483681, 0, %p7544;
	xor.b32  	%r68531, %r68530, %r68527;
	xor.b32  	%r68532, %r68531, %r68528;
	st.local.u32 	[%rd5036+8], %r68532;
	and.b32  	%r68533, %r68524, -2147483648;
	add.s32 	%r103046, %r103046, 4;
	ld.local.u32 	%r103045, [%rd5036+16];
	and.b32  	%r68534, %r103045, 2147483646;
	or.b32  	%r68535, %r68534, %r68533;
	ld.local.u32 	%r68536, [%rd5036+-896];
	shr.u32 	%r68537, %r68535, 1;
	and.b32  	%r68538, %r103045, 1;
	setp.eq.b32 	%p7545, %r68538, 1;
	selp.b32 	%r68539, -1727483681, 0, %p7545;
	xor.b32  	%r68540, %r68539, %r68536;
	xor.b32  	%r68541, %r68540, %r68537;
	st.local.u32 	[%rd5036+12], %r68541;
	setp.ne.s32 	%p7546, %r103046, 623;
	@%p7546 bra 	$L__BB3_2580;
	ld.local.u32 	%r68543, [%rd4+2492];
	and.b32  	%r68544, %r68543, -2147483648;
	ld.local.u32 	%r103006, [%rd4];
	and.b32  	%r68545, %r103006, 2147483646;
	or.b32  	%r68546, %r68545, %r68544;
	ld.local.u32 	%r68547, [%rd4+1584];
	shr.u32 	%r68548, %r68546, 1;
	and.b32  	%r68549, %r103006, 1;
	setp.eq.b32 	%p7547, %r68549, 1;
	selp.b32 	%r68550, -1727483681, 0, %p7547;
	xor.b32  	%r68551, %r68550, %r68547;
	xor.b32  	%r68552, %r68551, %r68548;
	st.local.u32 	[%rd4+2492], %r68552;
	mov.b32 	%r103047, 0;
$L__BB3_2582:
	add.s32 	%r103058, %r103047, 1;
	st.local.u32 	[%rd4+2496], %r103058;
	mul.wide.s32 	%rd5037, %r103047, 4;
	add.s64 	%rd5038, %rd4, %rd5037;
	ld.local.u32 	%r68553, [%rd5038];
	shr.u32 	%r68554, %r68553, 11;
	xor.b32  	%r68555, %r68554, %r68553;
	shl.b32 	%r68556, %r68555, 7;
	and.b32  	%r68557, %r68556, -1658038656;
	xor.b32  	%r68558, %r68557, %r68555;
	shl.b32 	%r68559, %r68558, 15;
	and.b32  	%r68560, %r68559, -402653184;
	xor.b32  	%r68561, %r68560, %r68558;
	shr.u32 	%r68562, %r68561, 27;
	and.b32  	%r68564, %r5566, 1073741792;
	or.b32  	%r103042, %r68562, %r68564;
	setp.eq.s32 	%p7548, %r103042, %r15021;
	or.pred  	%p11921, %p11921, %p7548;
	add.s32 	%r103041, %r103041, 1;
	setp.gt.u32 	%p7549, %r103041, %r15024;
	mov.u32 	%r103047, %r103058;
	@%p7549 bra 	$L__BB3_2583;
	bra.uni 	$L__BB3_2576;
$L__BB3_2583:
	setp.lt.s32 	%p7550, %r3762, 1;
	@%p7550 bra 	$L__BB3_2592;
	mov.b32 	%r103053, 0;
$L__BB3_2585:
	setp.lt.s32 	%p7551, %r103058, 624;
	@%p7551 bra 	$L__BB3_2591;
	mov.b32 	%r103055, 0;
	mov.u64 	%rd6600, %rd4;
$L__BB3_2587:
	and.b32  	%r68567, %r103006, -2147483648;
	ld.local.u32 	%r68568, [%rd6600+4];
	and.b32  	%r68569, %r68568, 2147483646;
	or.b32  	%r68570, %r68569, %r68567;
	ld.local.u32 	%r68571, [%rd6600+1588];
	shr.u32 	%r68572, %r68570, 1;
	and.b32  	%r68573, %r68568, 1;
	setp.eq.b32 	%p7552, %r68573, 1;
	selp.b32 	%r68574, -1727483681, 0, %p7552;
	xor.b32  	%r68575, %r68574, %r68571;
	xor.b32  	%r68576, %r68575, %r68572;
	st.local.u32 	[%rd6600], %r68576;
	and.b32  	%r68577, %r68568, -2147483648;
	ld.local.u32 	%r68578, [%rd6600+8];
	and.b32  	%r68579, %r68578, 2147483646;
	or.b32  	%r68580, %r68579, %r68577;
	ld.local.u32 	%r68581, [%rd6600+1592];
	shr.u32 	%r68582, %r68580, 1;
	and.b32  	%r68583, %r68578, 1;
	setp.eq.b32 	%p7553, %r68583, 1;
	selp.b32 	%r68584, -1727483681, 0, %p7553;
	xor.b32  	%r68585, %r68584, %r68581;
	xor.b32  	%r68586, %r68585, %r68582;
	st.local.u32 	[%rd6600+4], %r68586;
	and.b32  	%r68587, %r68578, -2147483648;
	ld.local.u32 	%r5590, [%rd6600+12];
	and.b32  	%r68588, %r5590, 2147483646;
	or.b32  	%r68589, %r68588, %r68587;
	ld.local.u32 	%r68590, [%rd6600+1596];
	shr.u32 	%r68591, %r68589, 1;
	and.b32  	%r68592, %r5590, 1;
	setp.eq.b32 	%p7554, %r68592, 1;
	selp.b32 	%r68593, -1727483681, 0, %p7554;
	xor.b32  	%r68594, %r68593, %r68590;
	xor.b32  	%r68595, %r68594, %r68591;
	st.local.u32 	[%rd6600+8], %r68595;
	setp.ne.s32 	%p7555, %r103055, 224;
	@%p7555 bra 	$L__BB3_2637;
	ld.local.u32 	%r103056, [%rd828];
	mov.b32 	%r103057, 227;
$L__BB3_2589:
	mul.wide.u32 	%rd5039, %r103057, 4;
	add.s64 	%rd5040, %rd4, %rd5039;
	and.b32  	%r68606, %r103056, -2147483648;
	ld.local.u32 	%r68607, [%rd5040+4];
	and.b32  	%r68608, %r68607, 2147483646;
	or.b32  	%r68609, %r68608, %r68606;
	ld.local.u32 	%r68610, [%rd5040+-908];
	shr.u32 	%r68611, %r68609, 1;
	and.b32  	%r68612, %r68607, 1;
	setp.eq.b32 	%p7557, %r68612, 1;
	selp.b32 	%r68613, -1727483681, 0, %p7557;
	xor.b32  	%r68614, %r68613, %r68610;
	xor.b32  	%r68615, %r68614, %r68611;
	st.local.u32 	[%rd5040], %r68615;
	and.b32  	%r68616, %r68607, -2147483648;
	ld.local.u32 	%r68617, [%rd5040+8];
	and.b32  	%r68618, %r68617, 2147483646;
	or.b32  	%r68619, %r68618, %r68616;
	ld.local.u32 	%r68620, [%rd5040+-904];
	shr.u32 	%r68621, %r68619, 1;
	and.b32  	%r68622, %r68617, 1;
	setp.eq.b32 	%p7558, %r68622, 1;
	selp.b32 	%r68623, -1727483681, 0, %p7558;
	xor.b32  	%r68624, %r68623, %r68620;
	xor.b32  	%r68625, %r68624, %r68621;
	st.local.u32 	[%rd5040+4], %r68625;
	and.b32  	%r68626, %r68617, -2147483648;
	ld.local.u32 	%r68627, [%rd5040+12];
	and.b32  	%r68628, %r68627, 2147483646;
	or.b32  	%r68629, %r68628, %r68626;
	ld.local.u32 	%r68630, [%rd5040+-900];
	shr.u32 	%r68631, %r68629, 1;
	and.b32  	%r68632, %r68627, 1;
	setp.eq.b32 	%p7559, %r68632, 1;
	selp.b32 	%r68633, -1727483681, 0, %p7559;
	xor.b32  	%r68634, %r68633, %r68630;
	xor.b32  	%r68635, %r68634, %r68631;
	st.local.u32 	[%rd5040+8], %r68635;
	and.b32  	%r68636, %r68627, -2147483648;
	add.s32 	%r103057, %r103057, 4;
	ld.local.u32 	%r103056, [%rd5040+16];
	and.b32  	%r68637, %r103056, 2147483646;
	or.b32  	%r68638, %r68637, %r68636;
	ld.local.u32 	%r68639, [%rd5040+-896];
	shr.u32 	%r68640, %r68638, 1;
	and.b32  	%r68641, %r103056, 1;
	setp.eq.b32 	%p7560, %r68641, 1;
	selp.b32 	%r68642, -1727483681, 0, %p7560;
	xor.b32  	%r68643, %r68642, %r68639;
	xor.b32  	%r68644, %r68643, %r68640;
	st.local.u32 	[%rd5040+12], %r68644;
	setp.ne.s32 	%p7561, %r103057, 623;
	@%p7561 bra 	$L__BB3_2589;
	ld.local.u32 	%r68646, [%rd4+2492];
	and.b32  	%r68647, %r68646, -2147483648;
	ld.local.u32 	%r103006, [%rd4];
	and.b32  	%r68648, %r103006, 2147483646;
	or.b32  	%r68649, %r68648, %r68647;
	ld.local.u32 	%r68650, [%rd4+1584];
	shr.u32 	%r68651, %r68649, 1;
	and.b32  	%r68652, %r103006, 1;
	setp.eq.b32 	%p7562, %r68652, 1;
	selp.b32 	%r68653, -1727483681, 0, %p7562;
	xor.b32  	%r68654, %r68653, %r68650;
	xor.b32  	%r68655, %r68654, %r68651;
	st.local.u32 	[%rd4+2492], %r68655;
	mov.b32 	%r103058, 0;
$L__BB3_2591:
	add.s32 	%r103058, %r103058, 1;
	st.local.u32 	[%rd4+2496], %r103058;
	add.s32 	%r103053, %r103053, 1;
	setp.ne.s32 	%p7563, %r103053, %r3762;
	@%p7563 bra 	$L__BB3_2585;
$L__BB3_2592:
	setp.lt.s32 	%p7564, %r103058, 624;
	@%p7564 bra 	$L__BB3_2598;
	mov.b32 	%r103063, 0;
	mov.u64 	%rd6601, %rd4;
$L__BB3_2594:
	and.b32  	%r68657, %r103006, -2147483648;
	ld.local.u32 	%r68658, [%rd6601+4];
	and.b32  	%r68659, %r68658, 2147483646;
	or.b32  	%r68660, %r68659, %r68657;
	ld.local.u32 	%r68661, [%rd6601+1588];
	shr.u32 	%r68662, %r68660, 1;
	and.b32  	%r68663, %r68658, 1;
	setp.eq.b32 	%p7565, %r68663, 1;
	selp.b32 	%r68664, -1727483681, 0, %p7565;
	xor.b32  	%r68665, %r68664, %r68661;
	xor.b32  	%r68666, %r68665, %r68662;
	st.local.u32 	[%rd6601], %r68666;
	and.b32  	%r68667, %r68658, -2147483648;
	ld.local.u32 	%r68668, [%rd6601+8];
	and.b32  	%r68669, %r68668, 2147483646;
	or.b32  	%r68670, %r68669, %r68667;
	ld.local.u32 	%r68671, [%rd6601+1592];
	shr.u32 	%r68672, %r68670, 1;
	and.b32  	%r68673, %r68668, 1;
	setp.eq.b32 	%p7566, %r68673, 1;
	selp.b32 	%r68674, -1727483681, 0, %p7566;
	xor.b32  	%r68675, %r68674, %r68671;
	xor.b32  	%r68676, %r68675, %r68672;
	st.local.u32 	[%rd6601+4], %r68676;
	and.b32  	%r68677, %r68668, -2147483648;
	ld.local.u32 	%r5605, [%rd6601+12];
	and.b32  	%r68678, %r5605, 2147483646;
	or.b32  	%r68679, %r68678, %r68677;
	ld.local.u32 	%r68680, [%rd6601+1596];
	shr.u32 	%r68681, %r68679, 1;
	and.b32  	%r68682, %r5605, 1;
	setp.eq.b32 	%p7567, %r68682, 1;
	selp.b32 	%r68683, -1727483681, 0, %p7567;
	xor.b32  	%r68684, %r68683, %r68680;
	xor.b32  	%r68685, %r68684, %r68681;
	st.local.u32 	[%rd6601+8], %r68685;
	setp.ne.s32 	%p7568, %r103063, 224;
	@%p7568 bra 	$L__BB3_2636;
	ld.local.u32 	%r103065, [%rd4+908];
	add.s64 	%rd6602, %rd4, 924;
	mov.b32 	%r103064, 0;
$L__BB3_2596:
	and.b32  	%r68696, %r103065, -2147483648;
	ld.local.u32 	%r68697, [%rd6602+-12];
	and.b32  	%r68698, %r68697, 2147483646;
	or.b32  	%r68699, %r68698, %r68696;
	ld.local.u32 	%r68700, [%rd6602+-924];
	shr.u32 	%r68701, %r68699, 1;
	and.b32  	%r68702, %r68697, 1;
	setp.eq.b32 	%p7570, %r68702, 1;
	selp.b32 	%r68703, -1727483681, 0, %p7570;
	xor.b32  	%r68704, %r68703, %r68700;
	xor.b32  	%r68705, %r68704, %r68701;
	st.local.u32 	[%rd6602+-16], %r68705;
	and.b32  	%r68706, %r68697, -2147483648;
	ld.local.u32 	%r68707, [%rd6602+-8];
	and.b32  	%r68708, %r68707, 2147483646;
	or.b32  	%r68709, %r68708, %r68706;
	ld.local.u32 	%r68710, [%rd6602+-920];
	shr.u32 	%r68711, %r68709, 1;
	and.b32  	%r68712, %r68707, 1;
	setp.eq.b32 	%p7571, %r68712, 1;
	selp.b32 	%r68713, -1727483681, 0, %p7571;
	xor.b32  	%r68714, %r68713, %r68710;
	xor.b32  	%r68715, %r68714, %r68711;
	st.local.u32 	[%rd6602+-12], %r68715;
	and.b32  	%r68716, %r68707, -2147483648;
	ld.local.u32 	%r68717, [%rd6602+-4];
	and.b32  	%r68718, %r68717, 2147483646;
	or.b32  	%r68719, %r68718, %r68716;
	ld.local.u32 	%r68720, [%rd6602+-916];
	shr.u32 	%r68721, %r68719, 1;
	and.b32  	%r68722, %r68717, 1;
	setp.eq.b32 	%p7572, %r68722, 1;
	selp.b32 	%r68723, -1727483681, 0, %p7572;
	xor.b32  	%r68724, %r68723, %r68720;
	xor.b32  	%r68725, %r68724, %r68721;
	st.local.u32 	[%rd6602+-8], %r68725;
	and.b32  	%r68726, %r68717, -2147483648;
	ld.local.u32 	%r103065, [%rd6602];
	and.b32  	%r68727, %r103065, 2147483646;
	or.b32  	%r68728, %r68727, %r68726;
	ld.local.u32 	%r68729, [%rd6602+-912];
	shr.u32 	%r68730, %r68728, 1;
	and.b32  	%r68731, %r103065, 1;
	setp.eq.b32 	%p7573, %r68731, 1;
	selp.b32 	%r68732, -1727483681, 0, %p7573;
	xor.b32  	%r68733, %r68732, %r68729;
	xor.b32  	%r68734, %r68733, %r68730;
	st.local.u32 	[%rd6602+-4], %r68734;
	add.s32 	%r103064, %r103064, 4;
	add.s64 	%rd6602, %rd6602, 16;
	setp.ne.s32 	%p7574, %r103064, 396;
	@%p7574 bra 	$L__BB3_2596;
	ld.local.u32 	%r68736, [%rd831];
	and.b32  	%r68737, %r68736, -2147483648;
	ld.local.u32 	%r103006, [%rd833];
	and.b32  	%r68738, %r103006, 2147483646;
	or.b32  	%r68739, %r68738, %r68737;
	ld.local.u32 	%r68740, [%rd832];
	shr.u32 	%r68741, %r68739, 1;
	and.b32  	%r68742, %r103006, 1;
	setp.eq.b32 	%p7575, %r68742, 1;
	selp.b32 	%r68743, -1727483681, 0, %p7575;
	xor.b32  	%r68744, %r68743, %r68740;
	xor.b32  	%r68745, %r68744, %r68741;
	st.local.u32 	[%rd831], %r68745;
	mov.b32 	%r103058, 0;
$L__BB3_2598:
	add.s32 	%r103073, %r103058, 1;
	st.local.u32 	[%rd4+2496], %r103073;
	mul.wide.s32 	%rd5041, %r103058, 4;
	add.s64 	%rd5042, %rd4, %rd5041;
	ld.local.u32 	%r68746, [%rd5042];
	shr.u32 	%r68747, %r68746, 11;
	xor.b32  	%r68748, %r68747, %r68746;
	shl.b32 	%r68749, %r68748, 7;
	and.b32  	%r68750, %r68749, -1658038656;
	xor.b32  	%r5615, %r68750, %r68748;
	setp.lt.s32 	%p7576, %r103058, 623;
	@%p7576 bra 	$L__BB3_2604;
	mov.b32 	%r103069, 0;
	mov.u64 	%rd6603, %rd4;
$L__BB3_2600:
	and.b32  	%r68752, %r103006, -2147483648;
	ld.local.u32 	%r68753, [%rd6603+4];
	and.b32  	%r68754, %r68753, 2147483646;
	or.b32  	%r68755, %r68754, %r68752;
	ld.local.u32 	%r68756, [%rd6603+1588];
	shr.u32 	%r68757, %r68755, 1;
	and.b32  	%r68758, %r68753, 1;
	setp.eq.b32 	%p7577, %r68758, 1;
	selp.b32 	%r68759, -1727483681, 0, %p7577;
	xor.b32  	%r68760, %r68759, %r68756;
	xor.b32  	%r68761, %r68760, %r68757;
	st.local.u32 	[%rd6603], %r68761;
	and.b32  	%r68762, %r68753, -2147483648;
	ld.local.u32 	%r68763, [%rd6603+8];
	and.b32  	%r68764, %r68763, 2147483646;
	or.b32  	%r68765, %r68764, %r68762;
	ld.local.u32 	%r68766, [%rd6603+1592];
	shr.u32 	%r68767, %r68765, 1;
	and.b32  	%r68768, %r68763, 1;
	setp.eq.b32 	%p7578, %r68768, 1;
	selp.b32 	%r68769, -1727483681, 0, %p7578;
	xor.b32  	%r68770, %r68769, %r68766;
	xor.b32  	%r68771, %r68770, %r68767;
	st.local.u32 	[%rd6603+4], %r68771;
	and.b32  	%r68772, %r68763, -2147483648;
	ld.local.u32 	%r5618, [%rd6603+12];
	and.b32  	%r68773, %r5618, 2147483646;
	or.b32  	%r68774, %r68773, %r68772;
	ld.local.u32 	%r68775, [%rd6603+1596];
	shr.u32 	%r68776, %r68774, 1;
	and.b32  	%r68777, %r5618, 1;
	setp.eq.b32 	%p7579, %r68777, 1;
	selp.b32 	%r68778, -1727483681, 0, %p7579;
	xor.b32  	%r68779, %r68778, %r68775;
	xor.b32  	%r68780, %r68779, %r68776;
	st.local.u32 	[%rd6603+8], %r68780;
	setp.ne.s32 	%p7580, %r103069, 224;
	@%p7580 bra 	$L__BB3_2635;
	ld.local.u32 	%r103071, [%rd4+908];
	add.s64 	%rd6604, %rd4, 924;
	mov.b32 	%r103070, 0;
$L__BB3_2602:
	and.b32  	%r68791, %r103071, -2147483648;
	ld.local.u32 	%r68792, [%rd6604+-12];
	and.b32  	%r68793, %r68792, 2147483646;
	or.b32  	%r68794, %r68793, %r68791;
	ld.local.u32 	%r68795, [%rd6604+-924];
	shr.u32 	%r68796, %r68794, 1;
	and.b32  	%r68797, %r68792, 1;
	setp.eq.b32 	%p7582, %r68797, 1;
	selp.b32 	%r68798, -1727483681, 0, %p7582;
	xor.b32  	%r68799, %r68798, %r68795;
	xor.b32  	%r68800, %r68799, %r68796;
	st.local.u32 	[%rd6604+-16], %r68800;
	and.b32  	%r68801, %r68792, -2147483648;
	ld.local.u32 	%r68802, [%rd6604+-8];
	and.b32  	%r68803, %r68802, 2147483646;
	or.b32  	%r68804, %r68803, %r68801;
	ld.local.u32 	%r68805, [%rd6604+-920];
	shr.u32 	%r68806, %r68804, 1;
	and.b32  	%r68807, %r68802, 1;
	setp.eq.b32 	%p7583, %r68807, 1;
	selp.b32 	%r68808, -1727483681, 0, %p7583;
	xor.b32  	%r68809, %r68808, %r68805;
	xor.b32  	%r68810, %r68809, %r68806;
	st.local.u32 	[%rd6604+-12], %r68810;
	and.b32  	%r68811, %r68802, -2147483648;
	ld.local.u32 	%r68812, [%rd6604+-4];
	and.b32  	%r68813, %r68812, 2147483646;
	or.b32  	%r68814, %r68813, %r68811;
	ld.local.u32 	%r68815, [%rd6604+-916];
	shr.u32 	%r68816, %r68814, 1;
	and.b32  	%r68817, %r68812, 1;
	setp.eq.b32 	%p7584, %r68817, 1;
	selp.b32 	%r68818, -1727483681, 0, %p7584;
	xor.b32  	%r68819, %r68818, %r68815;
	xor.b32  	%r68820, %r68819, %r68816;
	st.local.u32 	[%rd6604+-8], %r68820;
	and.b32  	%r68821, %r68812, -2147483648;
	ld.local.u32 	%r103071, [%rd6604];
	and.b32  	%r68822, %r103071, 2147483646;
	or.b32  	%r68823, %r68822, %r68821;
	ld.local.u32 	%r68824, [%rd6604+-912];
	shr.u32 	%r68825, %r68823, 1;
	and.b32  	%r68826, %r103071, 1;
	setp.eq.b32 	%p7585, %r68826, 1;
	selp.b32 	%r68827, -1727483681, 0, %p7585;
	xor.b32  	%r68828, %r68827, %r68824;
	xor.b32  	%r68829, %r68828, %r68825;
	st.local.u32 	[%rd6604+-4], %r68829;
	add.s32 	%r103070, %r103070, 4;
	add.s64 	%rd6604, %rd6604, 16;
	setp.ne.s32 	%p7586, %r103070, 396;
	@%p7586 bra 	$L__BB3_2602;
	ld.local.u32 	%r68831, [%rd831];
	and.b32  	%r68832, %r68831, -2147483648;
	ld.local.u32 	%r103006, [%rd833];
	and.b32  	%r68833, %r103006, 2147483646;
	or.b32  	%r68834, %r68833, %r68832;
	ld.local.u32 	%r68835, [%rd832];
	shr.u32 	%r68836, %r68834, 1;
	and.b32  	%r68837, %r103006, 1;
	setp.eq.b32 	%p7587, %r68837, 1;
	selp.b32 	%r68838, -1727483681, 0, %p7587;
	xor.b32  	%r68839, %r68838, %r68835;
	xor.b32  	%r68840, %r68839, %r68836;
	st.local.u32 	[%rd831], %r68840;
	mov.b32 	%r103073, 0;
$L__BB3_2604:
	add.s32 	%r103079, %r103073, 1;
	st.local.u32 	[%rd4+2496], %r103079;
	mul.wide.s32 	%rd5043, %r103073, 4;
	add.s64 	%rd5044, %rd4, %rd5043;
	ld.local.u32 	%r68841, [%rd5044];
	shr.u32 	%r68842, %r68841, 11;
	xor.b32  	%r68843, %r68842, %r68841;
	shl.b32 	%r68844, %r68843, 7;
	and.b32  	%r68845, %r68844, -1658038656;
	xor.b32  	%r5628, %r68845, %r68843;
	setp.lt.s32 	%p7588, %r103073, 623;
	@%p7588 bra 	$L__BB3_2610;
	mov.b32 	%r103075, 0;
	mov.u64 	%rd6605, %rd4;
$L__BB3_2606:
	and.b32  	%r68847, %r103006, -2147483648;
	ld.local.u32 	%r68848, [%rd6605+4];
	and.b32  	%r68849, %r68848, 2147483646;
	or.b32  	%r68850, %r68849, %r68847;
	ld.local.u32 	%r68851, [%rd6605+1588];
	shr.u32 	%r68852, %r68850, 1;
	and.b32  	%r68853, %r68848, 1;
	setp.eq.b32 	%p7589, %r68853, 1;
	selp.b32 	%r68854, -1727483681, 0, %p7589;
	xor.b32  	%r68855, %r68854, %r68851;
	xor.b32  	%r68856, %r68855, %r68852;
	st.local.u32 	[%rd6605], %r68856;
	and.b32  	%r68857, %r68848, -2147483648;
	ld.local.u32 	%r68858, [%rd6605+8];
	and.b32  	%r68859, %r68858, 2147483646;
	or.b32  	%r68860, %r68859, %r68857;
	ld.local.u32 	%r68861, [%rd6605+1592];
	shr.u32 	%r68862, %r68860, 1;
	and.b32  	%r68863, %r68858, 1;
	setp.eq.b32 	%p7590, %r68863, 1;
	selp.b32 	%r68864, -1727483681, 0, %p7590;
	xor.b32  	%r68865, %r68864, %r68861;
	xor.b32  	%r68866, %r68865, %r68862;
	st.local.u32 	[%rd6605+4], %r68866;
	and.b32  	%r68867, %r68858, -2147483648;
	ld.local.u32 	%r5631, [%rd6605+12];
	and.b32  	%r68868, %r5631, 2147483646;
	or.b32  	%r68869, %r68868, %r68867;
	ld.local.u32 	%r68870, [%rd6605+1596];
	shr.u32 	%r68871, %r68869, 1;
	and.b32  	%r68872, %r5631, 1;
	setp.eq.b32 	%p7591, %r68872, 1;
	selp.b32 	%r68873, -1727483681, 0, %p7591;
	xor.b32  	%r68874, %r68873, %r68870;
	xor.b32  	%r68875, %r68874, %r68871;
	st.local.u32 	[%rd6605+8], %r68875;
	setp.ne.s32 	%p7592, %r103075, 224;
	@%p7592 bra 	$L__BB3_2634;
	ld.local.u32 	%r103077, [%rd4+908];
	add.s64 	%rd6606, %rd4, 924;
	mov.b32 	%r103076, 0;
$L__BB3_2608:
	and.b32  	%r68886, %r103077, -2147483648;
	ld.local.u32 	%r68887, [%rd6606+-12];
	and.b32  	%r68888, %r68887, 2147483646;
	or.b32  	%r68889, %r68888, %r68886;
	ld.local.u32 	%r68890, [%rd6606+-924];
	shr.u32 	%r68891, %r68889, 1;
	and.b32  	%r68892, %r68887, 1;
	setp.eq.b32 	%p7594, %r68892, 1;
	selp.b32 	%r68893, -1727483681, 0, %p7594;
	xor.b32  	%r68894, %r68893, %r68890;
	xor.b32  	%r68895, %r68894, %r68891;
	st.local.u32 	[%rd6606+-16], %r68895;
	and.b32  	%r68896, %r68887, -2147483648;
	ld.local.u32 	%r68897, [%rd6606+-8];
	and.b32  	%r68898, %r68897, 2147483646;
	or.b32  	%r68899, %r68898, %r68896;
	ld.local.u32 	%r68900, [%rd6606+-920];
	shr.u32 	%r68901, %r68899, 1;
	and.b32  	%r68902, %r68897, 1;
	setp.eq.b32 	%p7595, %r68902, 1;
	selp.b32 	%r68903, -1727483681, 0, %p7595;
	xor.b32  	%r68904, %r68903, %r68900;
	xor.b32  	%r68905, %r68904, %r68901;
	st.local.u32 	[%rd6606+-12], %r68905;
	and.b32  	%r68906, %r68897, -2147483648;
	ld.local.u32 	%r68907, [%rd6606+-4];
	and.b32  	%r68908, %r68907, 2147483646;
	or.b32  	%r68909, %r68908, %r68906;
	ld.local.u32 	%r68910, [%rd6606+-916];
	shr.u32 	%r68911, %r68909, 1;
	and.b32  	%r68912, %r68907, 1;
	setp.eq.b32 	%p7596, %r68912, 1;
	selp.b32 	%r68913, -1727483681, 0, %p7596;
	xor.b32  	%r68914, %r68913, %r68910;
	xor.b32  	%r68915, %r68914, %r68911;
	st.local.u32 	[%rd6606+-8], %r68915;
	and.b32  	%r68916, %r68907, -2147483648;
	ld.local.u32 	%r103077, [%rd6606];
	and.b32  	%r68917, %r103077, 2147483646;
	or.b32  	%r68918, %r68917, %r68916;
	ld.local.u32 	%r68919, [%rd6606+-912];
	shr.u32 	%r68920, %r68918, 1;
	and.b32  	%r68921, %r103077, 1;
	setp.eq.b32 	%p7597, %r68921, 1;
	selp.b32 	%r68922, -1727483681, 0, %p7597;
	xor.b32  	%r68923, %r68922, %r68919;
	xor.b32  	%r68924, %r68923, %r68920;
	st.local.u32 	[%rd6606+-4], %r68924;
	add.s32 	%r103076, %r103076, 4;
	add.s64 	%rd6606, %rd6606, 16;
	setp.ne.s32 	%p7598, %r103076, 396;
	@%p7598 bra 	$L__BB3_2608;
	ld.local.u32 	%r68926, [%rd831];
	and.b32  	%r68927, %r68926, -2147483648;
	ld.local.u32 	%r103006, [%rd833];
	and.b32  	%r68928, %r103006, 2147483646;
	or.b32  	%r68929, %r68928, %r68927;
	ld.local.u32 	%r68930, [%rd832];
	shr.u32 	%r68931, %r68929, 1;
	and.b32  	%r68932, %r103006, 1;
	setp.eq.b32 	%p7599, %r68932, 1;
	selp.b32 	%r68933, -1727483681, 0, %p7599;
	xor.b32  	%r68934, %r68933, %r68930;
	xor.b32  	%r68935, %r68934, %r68931;
	st.local.u32 	[%rd831], %r68935;
	mov.b32 	%r103079, 0;
$L__BB3_2610:
	add.s32 	%r103085, %r103079, 1;
	st.local.u32 	[%rd4+2496], %r103085;
	mul.wide.s32 	%rd5045, %r103079, 4;
	add.s64 	%rd5046, %rd4, %rd5045;
	ld.local.u32 	%r68936, [%rd5046];
	shr.u32 	%r68937, %r68936, 11;
	xor.b32  	%r68938, %r68937, %r68936;
	shl.b32 	%r68939, %r68938, 7;
	and.b32  	%r68940, %r68939, -1658038656;
	xor.b32  	%r5641, %r68940, %r68938;
	setp.lt.s32 	%p7600, %r103079, 623;
	@%p7600 bra 	$L__BB3_2616;
	mov.b32 	%r103081, 0;
	mov.u64 	%rd6607, %rd4;
$L__BB3_2612:
	and.b32  	%r68942, %r103006, -2147483648;
	ld.local.u32 	%r68943, [%rd6607+4];
	and.b32  	%r68944, %r68943, 2147483646;
	or.b32  	%r68945, %r68944, %r68942;
	ld.local.u32 	%r68946, [%rd6607+1588];
	shr.u32 	%r68947, %r68945, 1;
	and.b32  	%r68948, %r68943, 1;
	setp.eq.b32 	%p7601, %r68948, 1;
	selp.b32 	%r68949, -1727483681, 0, %p7601;
	xor.b32  	%r68950, %r68949, %r68946;
	xor.b32  	%r68951, %r68950, %r68947;
	st.local.u32 	[%rd6607], %r68951;
	and.b32  	%r68952, %r68943, -2147483648;
	ld.local.u32 	%r68953, [%rd6607+8];
	and.b32  	%r68954, %r68953, 2147483646;
	or.b32  	%r68955, %r68954, %r68952;
	ld.local.u32 	%r68956, [%rd6607+1592];
	shr.u32 	%r68957, %r68955, 1;
	and.b32  	%r68958, %r68953, 1;
	setp.eq.b32 	%p7602, %r68958, 1;
	selp.b32 	%r68959, -1727483681, 0, %p7602;
	xor.b32  	%r68960, %r68959, %r68956;
	xor.b32  	%r68961, %r68960, %r68957;
	st.local.u32 	[%rd6607+4], %r68961;
	and.b32  	%r68962, %r68953, -2147483648;
	ld.local.u32 	%r5644, [%rd6607+12];
	and.b32  	%r68963, %r5644, 2147483646;
	or.b32  	%r68964, %r68963, %r68962;
	ld.local.u32 	%r68965, [%rd6607+1596];
	shr.u32 	%r68966, %r68964, 1;
	and.b32  	%r68967, %r5644, 1;
	setp.eq.b32 	%p7603, %r68967, 1;
	selp.b32 	%r68968, -1727483681, 0, %p7603;
	xor.b32  	%r68969, %r68968, %r68965;
	xor.b32  	%r68970, %r68969, %r68966;
	st.local.u32 	[%rd6607+8], %r68970;
	setp.ne.s32 	%p7604, %r103081, 224;
	@%p7604 bra 	$L__BB3_2633;
	ld.local.u32 	%r103083, [%rd4+908];
	add.s64 	%rd6608, %rd4, 924;
	mov.b32 	%r103082, 0;
$L__BB3_2614:
	and.b32  	%r68981, %r103083, -2147483648;
	ld.local.u32 	%r68982, [%rd6608+-12];
	and.b32  	%r68983, %r68982, 2147483646;
	or.b32  	%r68984, %r68983, %r68981;
	ld.local.u32 	%r68985, [%rd6608+-924];
	shr.u32 	%r68986, %r68984, 1;
	and.b32  	%r68987, %r68982, 1;
	setp.eq.b32 	%p7606, %r68987, 1;
	selp.b32 	%r68988, -1727483681, 0, %p7606;
	xor.b32  	%r68989, %r68988, %r68985;
	xor.b32  	%r68990, %r68989, %r68986;
	st.local.u32 	[%rd6608+-16], %r68990;
	and.b32  	%r68991, %r68982, -2147483648;
	ld.local.u32 	%r68992, [%rd6608+-8];
	and.b32  	%r68993, %r68992, 2147483646;
	or.b32  	%r68994, %r68993, %r68991;
	ld.local.u32 	%r68995, [%rd6608+-920];
	shr.u32 	%r68996, %r68994, 1;
	and.b32  	%r68997, %r68992, 1;
	setp.eq.b32 	%p7607, %r68997, 1;
	selp.b32 	%r68998, -1727483681, 0, %p7607;
	xor.b32  	%r68999, %r68998, %r68995;
	xor.b32  	%r69000, %r68999, %r68996;
	st.local.u32 	[%rd6608+-12], %r69000;
	and.b32  	%r69001, %r68992, -2147483648;
	ld.local.u32 	%r69002, [%rd6608+-4];
	and.b32  	%r69003, %r69002, 2147483646;
	or.b32  	%r69004, %r69003, %r69001;
	ld.local.u32 	%r69005, [%rd6608+-916];
	shr.u32 	%r69006, %r69004, 1;
	and.b32  	%r69007, %r69002, 1;
	setp.eq.b32 	%p7608, %r69007, 1;
	selp.b32 	%r69008, -1727483681, 0, %p7608;
	xor.b32  	%r69009, %r69008, %r69005;
	xor.b32  	%r69010, %r69009, %r69006;
	st.local.u32 	[%rd6608+-8], %r69010;
	and.b32  	%r69011, %r69002, -2147483648;
	ld.local.u32 	%r103083, [%rd6608];
	and.b32  	%r69012, %r103083, 2147483646;
	or.b32  	%r69013, %r69012, %r69011;
	ld.local.u32 	%r69014, [%rd6608+-912];
	shr.u32 	%r69015, %r69013, 1;
	and.b32  	%r69016, %r103083, 1;
	setp.eq.b32 	%p7609, %r69016, 1;
	selp.b32 	%r69017, -1727483681, 0, %p7609;
	xor.b32  	%r69018, %r69017, %r69014;
	xor.b32  	%r69019, %r69018, %r69015;
	st.local.u32 	[%rd6608+-4], %r69019;
	add.s32 	%r103082, %r103082, 4;
	add.s64 	%rd6608, %rd6608, 16;
	setp.ne.s32 	%p7610, %r103082, 396;
	@%p7610 bra 	$L__BB3_2614;
	ld.local.u32 	%r69021, [%rd831];
	and.b32  	%r69022, %r69021, -2147483648;
	ld.local.u32 	%r103006, [%rd833];
	and.b32  	%r69023, %r103006, 2147483646;
	or.b32  	%r69024, %r69023, %r69022;
	ld.local.u32 	%r69025, [%rd832];
	shr.u32 	%r69026, %r69024, 1;
	and.b32  	%r69027, %r103006, 1;
	setp.eq.b32 	%p7611, %r69027, 1;
	selp.b32 	%r69028, -1727483681, 0, %p7611;
	xor.b32  	%r69029, %r69028, %r69025;
	xor.b32  	%r69030, %r69029, %r69026;
	st.local.u32 	[%rd831], %r69030;
	mov.b32 	%r103085, 0;
$L__BB3_2616:
	add.s32 	%r103091, %r103085, 1;
	st.local.u32 	[%rd4+2496], %r103091;
	mul.wide.s32 	%rd5047, %r103085, 4;
	add.s64 	%rd5048, %rd4, %rd5047;
	ld.local.u32 	%r69031, [%rd5048];
	shr.u32 	%r69032, %r69031, 11;
	xor.b32  	%r69033, %r69032, %r69031;
	shl.b32 	%r69034, %r69033, 7;
	and.b32  	%r69035, %r69034, -1658038656;
	xor.b32  	%r5654, %r69035, %r69033;
	setp.lt.s32 	%p7612, %r103085, 623;
	@%p7612 bra 	$L__BB3_2622;
	mov.b32 	%r103087, 0;
	mov.u64 	%rd6609, %rd4;
$L__BB3_2618:
	and.b32  	%r69037, %r103006, -2147483648;
	ld.local.u32 	%r69038, [%rd6609+4];
	and.b32  	%r69039, %r69038, 2147483646;
	or.b32  	%r69040, %r69039, %r69037;
	ld.local.u32 	%r69041, [%rd6609+1588];
	shr.u32 	%r69042, %r69040, 1;
	and.b32  	%r69043, %r69038, 1;
	setp.eq.b32 	%p7613, %r69043, 1;
	selp.b32 	%r69044, -1727483681, 0, %p7613;
	xor.b32  	%r69045, %r69044, %r69041;
	xor.b32  	%r69046, %r69045, %r69042;
	st.local.u32 	[%rd6609], %r69046;
	and.b32  	%r69047, %r69038, -2147483648;
	ld.local.u32 	%r69048, [%rd6609+8];
	and.b32  	%r69049, %r69048, 2147483646;
	or.b32  	%r69050, %r69049, %r69047;
	ld.local.u32 	%r69051, [%rd6609+1592];
	shr.u32 	%r69052, %r69050, 1;
	and.b32  	%r69053, %r69048, 1;
	setp.eq.b32 	%p7614, %r69053, 1;
	selp.b32 	%r69054, -1727483681, 0, %p7614;
	xor.b32  	%r69055, %r69054, %r69051;
	xor.b32  	%r69056, %r69055, %r69052;
	st.local.u32 	[%rd6609+4], %r69056;
	and.b32  	%r69057, %r69048, -2147483648;
	ld.local.u32 	%r5657, [%rd6609+12];
	and.b32  	%r69058, %r5657, 2147483646;
	or.b32  	%r69059, %r69058, %r69057;
	ld.local.u32 	%r69060, [%rd6609+1596];
	shr.u32 	%r69061, %r69059, 1;
	and.b32  	%r69062, %r5657, 1;
	setp.eq.b32 	%p7615, %r69062, 1;
	selp.b32 	%r69063, -1727483681, 0, %p7615;
	xor.b32  	%r69064, %r69063, %r69060;
	xor.b32  	%r69065, %r69064, %r69061;
	st.local.u32 	[%rd6609+8], %r69065;
	setp.ne.s32 	%p7616, %r103087, 224;
	@%p7616 bra 	$L__BB3_2632;
	ld.local.u32 	%r103088, [%rd828];
	mov.b32 	%r103089, 227;
$L__BB3_2620:
	mul.wide.u32 	%rd5049, %r103089, 4;
	add.s64 	%rd5050, %rd4, %rd5049;
	and.b32  	%r69076, %r103088, -2147483648;
	ld.local.u32 	%r69077, [%rd5050+4];
	and.b32  	%r69078, %r69077, 2147483646;
	or.b32  	%r69079, %r69078, %r69076;
	ld.local.u32 	%r69080, [%rd5050+-908];
	shr.u32 	%r69081, %r69079, 1;
	and.b32  	%r69082, %r69077, 1;
	setp.eq.b32 	%p7618, %r69082, 1;
	selp.b32 	%r69083, -1727483681, 0, %p7618;
	xor.b32  	%r69084, %r69083, %r69080;
	xor.b32  	%r69085, %r69084, %r69081;
	st.local.u32 	[%rd5050], %r69085;
	and.b32  	%r69086, %r69077, -2147483648;
	ld.local.u32 	%r69087, [%rd5050+8];
	and.b32  	%r69088, %r69087, 2147483646;
	or.b32  	%r69089, %r69088, %r69086;
	ld.local.u32 	%r69090, [%rd5050+-904];
	shr.u32 	%r69091, %r69089, 1;
	and.b32  	%r69092, %r69087, 1;
	setp.eq.b32 	%p7619, %r69092, 1;
	selp.b32 	%r69093, -1727483681, 0, %p7619;
	xor.b32  	%r69094, %r69093, %r69090;
	xor.b32  	%r69095, %r69094, %r69091;
	st.local.u32 	[%rd5050+4], %r69095;
	and.b32  	%r69096, %r69087, -2147483648;
	ld.local.u32 	%r69097, [%rd5050+12];
	and.b32  	%r69098, %r69097, 2147483646;
	or.b32  	%r69099, %r69098, %r69096;
	ld.local.u32 	%r69100, [%rd5050+-900];
	shr.u32 	%r69101, %r69099, 1;
	and.b32  	%r69102, %r69097, 1;
	setp.eq.b32 	%p7620, %r69102, 1;
	selp.b32 	%r69103, -1727483681, 0, %p7620;
	xor.b32  	%r69104, %r69103, %r69100;
	xor.b32  	%r69105, %r69104, %r69101;
	st.local.u32 	[%rd5050+8], %r69105;
	and.b32  	%r69106, %r69097, -2147483648;
	add.s32 	%r103089, %r103089, 4;
	ld.local.u32 	%r103088, [%rd5050+16];
	and.b32  	%r69107, %r103088, 2147483646;
	or.b32  	%r69108, %r69107, %r69106;
	ld.local.u32 	%r69109, [%rd5050+-896];
	shr.u32 	%r69110, %r69108, 1;
	and.b32  	%r69111, %r103088, 1;
	setp.eq.b32 	%p7621, %r69111, 1;
	selp.b32 	%r69112, -1727483681, 0, %p7621;
	xor.b32  	%r69113, %r69112, %r69109;
	xor.b32  	%r69114, %r69113, %r69110;
	st.local.u32 	[%rd5050+12], %r69114;
	setp.ne.s32 	%p7622, %r103089, 623;
	@%p7622 bra 	$L__BB3_2620;
	ld.local.u32 	%r69116, [%rd4+2492];
	and.b32  	%r69117, %r69116, -2147483648;
	ld.local.u32 	%r103006, [%rd4];
	and.b32  	%r69118, %r103006, 2147483646;
	or.b32  	%r69119, %r69118, %r69117;
	ld.local.u32 	%r69120, [%rd4+1584];
	shr.u32 	%r69121, %r69119, 1;
	and.b32  	%r69122, %r103006, 1;
	setp.eq.b32 	%p7623, %r69122, 1;
	selp.b32 	%r69123, -1727483681, 0, %p7623;
	xor.b32  	%r69124, %r69123, %r69120;
	xor.b32  	%r69125, %r69124, %r69121;
	st.local.u32 	[%rd4+2492], %r69125;
	mov.b32 	%r103091, 0;
$L__BB3_2622:
	setp.gt.u32 	%p7625, %r15025, %r15026;
	add.s32 	%r103100, %r103091, 1;
	st.local.u32 	[%rd4+2496], %r103100;
	mul.wide.s32 	%rd5051, %r103091, 4;
	add.s64 	%rd5052, %rd4, %rd5051;
	ld.local.u32 	%r69126, [%rd5052];
	shr.u32 	%r69127, %r69126, 11;
	xor.b32  	%r69128, %r69127, %r69126;
	shl.b32 	%r69129, %r69128, 7;
	and.b32  	%r69130, %r69129, -1658038656;
	xor.b32  	%r69131, %r69130, %r69128;
	shl.b32 	%r69132, %r69131, 15;
	and.b32  	%r69133, %r69132, -402653184;
	xor.b32  	%r69134, %r69133, %r69131;
	shr.u32 	%r69135, %r69134, 27;
	shl.b32 	%r69136, %r5615, 15;
	and.b32  	%r69137, %r69136, -402653184;
	xor.b32  	%r69138, %r69137, %r5615;
	shr.u32 	%r69139, %r69138, 7;
	and.b32  	%r69140, %r69139, 32505856;
	shl.b32 	%r69141, %r5628, 15;
	and.b32  	%r69142, %r69141, -402653184;
	xor.b32  	%r69143, %r69142, %r5628;
	shr.u32 	%r69144, %r69143, 12;
	and.b32  	%r69145, %r69144, 1015808;
	or.b32  	%r69146, %r69145, %r69140;
	shl.b32 	%r69147, %r5641, 15;
	and.b32  	%r69148, %r69147, -402653184;
	xor.b32  	%r69149, %r69148, %r5641;
	shr.u32 	%r69150, %r69149, 17;
	and.b32  	%r69151, %r69150, 31744;
	or.b32  	%r69152, %r69146, %r69151;
	shl.b32 	%r69153, %r5654, 15;
	and.b32  	%r69154, %r69153, -402653184;
	xor.b32  	%r69155, %r69154, %r5654;
	shr.u32 	%r69156, %r69155, 22;
	and.b32  	%r69157, %r69156, 992;
	or.b32  	%r69158, %r69152, %r69157;
	or.b32  	%r103095, %r69158, %r69135;
	mov.pred 	%p11923, 0;
	@%p7625 bra 	$L__BB3_2631;
	mov.pred 	%p11923, 0;
	mov.u32 	%r103094, %r15025;
$L__BB3_2624:
	shl.b32 	%r5673, %r103095, 5;
	setp.lt.s32 	%p7627, %r103100, 624;
	@%p7627 bra 	$L__BB3_2630;
	mov.b32 	%r103097, 0;
$L__BB3_2626:
	mul.wide.u32 	%rd5053, %r103097, 4;
	add.s64 	%rd1226, %rd4, %rd5053;
	and.b32  	%r69160, %r103006, -2147483648;
	ld.local.u32 	%r69161, [%rd1226+4];
	and.b32  	%r69162, %r69161, 2147483646;
	or.b32  	%r69163, %r69162, %r69160;
	ld.local.u32 	%r69164, [%rd1226+1588];
	shr.u32 	%r69165, %r69163, 1;
	and.b32  	%r69166, %r69161, 1;
	setp.eq.b32 	%p7628, %r69166, 1;
	selp.b32 	%r69167, -1727483681, 0, %p7628;
	xor.b32  	%r69168, %r69167, %r69164;
	xor.b32  	%r69169, %r69168, %r69165;
	st.local.u32 	[%rd1226], %r69169;
	and.b32  	%r69170, %r69161, -2147483648;
	ld.local.u32 	%r69171, [%rd1226+8];
	and.b32  	%r69172, %r69171, 2147483646;
	or.b32  	%r69173, %r69172, %r69170;
	ld.local.u32 	%r69174, [%rd1226+1592];
	shr.u32 	%r69175, %r69173, 1;
	and.b32  	%r69176, %r69171, 1;
	setp.eq.b32 	%p7629, %r69176, 1;
	selp.b32 	%r69177, -1727483681, 0, %p7629;
	xor.b32  	%r69178, %r69177, %r69174;
	xor.b32  	%r69179, %r69178, %r69175;
	st.local.u32 	[%rd1226+4], %r69179;
	and.b32  	%r69180, %r69171, -2147483648;
	ld.local.u32 	%r5676, [%rd1226+12];
	and.b32  	%r69181, %r5676, 2147483646;
	or.b32  	%r69182, %r69181, %r69180;
	ld.local.u32 	%r69183, [%rd1226+1596];
	shr.u32 	%r69184, %r69182, 1;
	and.b32  	%r69185, %r5676, 1;
	setp.eq.b32 	%p7630, %r69185, 1;
	selp.b32 	%r69186, -1727483681, 0, %p7630;
	xor.b32  	%r69187, %r69186, %r69183;
	xor.b32  	%r69188, %r69187, %r69184;
	st.local.u32 	[%rd1226+8], %r69188;
	setp.ne.s32 	%p7631, %r103097, 224;
	@%p7631 bra 	$L__BB3_7227;
	ld.local.u32 	%r103098, [%rd828];
	mov.b32 	%r103099, 227;
$L__BB3_2628:
	mul.wide.u32 	%rd5054, %r103099, 4;
	add.s64 	%rd5055, %rd4, %rd5054;
	and.b32  	%r69199, %r103098, -2147483648;
	ld.local.u32 	%r69200, [%rd5055+4];
	and.b32  	%r69201, %r69200, 2147483646;
	or.b32  	%r69202, %r69201, %r69199;
	ld.local.u32 	%r69203, [%rd5055+-908];
	shr.u32 	%r69204, %r69202, 1;
	and.b32  	%r69205, %r69200, 1;
	setp.eq.b32 	%p7633, %r69205, 1;
	selp.b32 	%r69206, -1727483681, 0, %p7633;
	xor.b32  	%r69207, %r69206, %r69203;
	xor.b32  	%r69208, %r69207, %r69204;
	st.local.u32 	[%rd5055], %r69208;
	and.b32  	%r69209, %r69200, -2147483648;
	ld.local.u32 	%r69210, [%rd5055+8];
	and.b32  	%r69211, %r69210, 2147483646;
	or.b32  	%r69212, %r69211, %r69209;
	ld.local.u32 	%r69213, [%rd5055+-904];
	shr.u32 	%r69214, %r69212, 1;
	and.b32  	%r69215, %r69210, 1;
	setp.eq.b32 	%p7634, %r69215, 1;
	selp.b32 	%r69216, -1727483681, 0, %p7634;
	xor.b32  	%r69217, %r69216, %r69213;
	xor.b32  	%r69218, %r69217, %r69214;
	st.local.u32 	[%rd5055+4], %r69218;
	and.b32  	%r69219, %r69210, -2147483648;
	ld.local.u32 	%r69220, [%rd5055+12];
	and.b32  	%r69221, %r69220, 2147483646;
	or.b32  	%r69222, %r69221, %r69219;
	ld.local.u32 	%r69223, [%rd5055+-900];
	shr.u32 	%r69224, %r69222, 1;
	and.b32  	%r69225, %r69220, 1;
	setp.eq.b32 	%p7635, %r69225, 1;
	selp.b32 	%r69226, -1727483681, 0, %p7635;
	xor.b32  	%r69227, %r69226, %r69223;
	xor.b32  	%r69228, %r69227, %r69224;
	st.local.u32 	[%rd5055+8], %r69228;
	and.b32  	%r69229, %r69220, -2147483648;
	add.s32 	%r103099, %r103099, 4;
	ld.local.u32 	%r103098, [%rd5055+16];
	and.b32  	%r69230, %r103098, 2147483646;
	or.b32  	%r69231, %r69230, %r69229;
	ld.local.u32 	%r69232, [%rd5055+-896];
	shr.u32 	%r69233, %r69231, 1;
	and.b32  	%r69234, %r103098, 1;
	setp.eq.b32 	%p7636, %r69234, 1;
	selp.b32 	%r69235, -1727483681, 0, %p7636;
	xor.b32  	%r69236, %r69235, %r69232;
	xor.b32  	%r69237, %r69236, %r69233;
	st.local.u32 	[%rd5055+12], %r69237;
	setp.ne.s32 	%p7637, %r103099, 623;
	@%p7637 bra 	$L__BB3_2628;
	ld.local.u32 	%r69239, [%rd4+2492];
	and.b32  	%r69240, %r69239, -2147483648;
	ld.local.u32 	%r103006, [%rd4];
	and.b32  	%r69241, %r103006, 2147483646;
	or.b32  	%r69242, %r69241, %r69240;
	ld.local.u32 	%r69243, [%rd4+1584];
	shr.u32 	%r69244, %r69242, 1;
	and.b32  	%r69245, %r103006, 1;
	setp.eq.b32 	%p7638, %r69245, 1;
	selp.b32 	%r69246, -1727483681, 0, %p7638;
	xor.b32  	%r69247, %r69246, %r69243;
	xor.b32  	%r69248, %r69247, %r69244;
	st.local.u32 	[%rd4+2492], %r69248;
	mov.b32 	%r103100, 0;
$L__BB3_2630:
	add.s32 	%r5685, %r103100, 1;
	st.local.u32 	[%rd4+2496], %r5685;
	mul.wide.s32 	%rd5056, %r103100, 4;
	add.s64 	%rd5057, %rd4, %rd5056;
	ld.local.u32 	%r69249, [%rd5057];
	shr.u32 	%r69250, %r69249, 11;
	xor.b32  	%r69251, %r69250, %r69249;
	shl.b32 	%r69252, %r69251, 7;
	and.b32  	%r69253, %r69252, -1658038656;
	xor.b32  	%r69254, %r69253, %r69251;
	shl.b32 	%r69255, %r69254, 15;
	and.b32  	%r69256, %r69255, -402653184;
	xor.b32  	%r69257, %r69256, %r69254;
	shr.u32 	%r69258, %r69257, 27;
	and.b32  	%r69260, %r5673, 1073741792;
	or.b32  	%r103095, %r69258, %r69260;
	setp.eq.s32 	%p7639, %r103095, %r15022;
	or.pred  	%p11923, %p11923, %p7639;
	add.s32 	%r103094, %r103094, 1;
	setp.gt.u32 	%p7640, %r103094, %r15026;
	mov.u32 	%r103100, %r5685;
	@%p7640 bra 	$L__BB3_2631;
	bra.uni 	$L__BB3_2624;
$L__BB3_2631:
	and.pred  	%p161, %p11921, %p11923;
	mov.b32 	%r69262, 624;
	st.local.u32 	[%rd4+2496], %r69262;
	st.local.u32 	[%rd4], %r3755;
	mov.b32 	%r103103, 1;
	mov.u32 	%r103102, %r3755;
	bra.uni 	$L__BB3_2645;
$L__BB3_2632:
	and.b32  	%r69066, %r5657, -2147483648;
	add.s32 	%r103087, %r103087, 4;
	add.s64 	%rd1227, %rd6609, 16;
	ld.local.u32 	%r103006, [%rd6609+16];
	and.b32  	%r69067, %r103006, 2147483646;
	or.b32  	%r69068, %r69067, %r69066;
	ld.local.u32 	%r69069, [%rd6609+1600];
	shr.u32 	%r69070, %r69068, 1;
	and.b32  	%r69071, %r103006, 1;
	setp.eq.b32 	%p7617, %r69071, 1;
	selp.b32 	%r69072, -1727483681, 0, %p7617;
	xor.b32  	%r69073, %r69072, %r69069;
	xor.b32  	%r69074, %r69073, %r69070;
	st.local.u32 	[%rd6609+12], %r69074;
	mov.u64 	%rd6609, %rd1227;
	bra.uni 	$L__BB3_2618;
$L__BB3_2633:
	and.b32  	%r68971, %r5644, -2147483648;
	add.s32 	%r103081, %r103081, 4;
	add.s64 	%rd1228, %rd6607, 16;
	ld.local.u32 	%r103006, [%rd6607+16];
	and.b32  	%r68972, %r103006, 2147483646;
	or.b32  	%r68973, %r68972, %r68971;
	ld.local.u32 	%r68974, [%rd6607+1600];
	shr.u32 	%r68975, %r68973, 1;
	and.b32  	%r68976, %r103006, 1;
	setp.eq.b32 	%p7605, %r68976, 1;
	selp.b32 	%r68977, -1727483681, 0, %p7605;
	xor.b32  	%r68978, %r68977, %r68974;
	xor.b32  	%r68979, %r68978, %r68975;
	st.local.u32 	[%rd6607+12], %r68979;
	mov.u64 	%rd6607, %rd1228;
	bra.uni 	$L__BB3_2612;
$L__BB3_2634:
	and.b32  	%r68876, %r5631, -2147483648;
	add.s32 	%r103075, %r103075, 4;
	add.s64 	%rd1229, %rd6605, 16;
	ld.local.u32 	%r103006, [%rd6605+16];
	and.b32  	%r68877, %r103006, 2147483646;
	or.b32  	%r68878, %r68877, %r68876;
	ld.local.u32 	%r68879, [%rd6605+1600];
	shr.u32 	%r68880, %r68878, 1;
	and.b32  	%r68881, %r103006, 1;
	setp.eq.b32 	%p7593, %r68881, 1;
	selp.b32 	%r68882, -1727483681, 0, %p7593;
	xor.b32  	%r68883, %r68882, %r68879;
	xor.b32  	%r68884, %r68883, %r68880;
	st.local.u32 	[%rd6605+12], %r68884;
	mov.u64 	%rd6605, %rd1229;
	bra.uni 	$L__BB3_2606;
$L__BB3_2635:
	and.b32  	%r68781, %r5618, -2147483648;
	add.s32 	%r103069, %r103069, 4;
	add.s64 	%rd1230, %rd6603, 16;
	ld.local.u32 	%r103006, [%rd6603+16];
	and.b32  	%r68782, %r103006, 2147483646;
	or.b32  	%r68783, %r68782, %r68781;
	ld.local.u32 	%r68784, [%rd6603+1600];
	shr.u32 	%r68785, %r68783, 1;
	and.b32  	%r68786, %r103006, 1;
	setp.eq.b32 	%p7581, %r68786, 1;
	selp.b32 	%r68787, -1727483681, 0, %p7581;
	xor.b32  	%r68788, %r68787, %r68784;
	xor.b32  	%r68789, %r68788, %r68785;
	st.local.u32 	[%rd6603+12], %r68789;
	mov.u64 	%rd6603, %rd1230;
	bra.uni 	$L__BB3_2600;
$L__BB3_2636:
	and.b32  	%r68686, %r5605, -2147483648;
	add.s32 	%r103063, %r103063, 4;
	add.s64 	%rd1231, %rd6601, 16;
	ld.local.u32 	%r103006, [%rd6601+16];
	and.b32  	%r68687, %r103006, 2147483646;
	or.b32  	%r68688, %r68687, %r68686;
	ld.local.u32 	%r68689, [%rd6601+1600];
	shr.u32 	%r68690, %r68688, 1;
	and.b32  	%r68691, %r103006, 1;
	setp.eq.b32 	%p7569, %r68691, 1;
	selp.b32 	%r68692, -1727483681, 0, %p7569;
	xor.b32  	%r68693, %r68692, %r68689;
	xor.b32  	%r68694, %r68693, %r68690;
	st.local.u32 	[%rd6601+12], %r68694;
	mov.u64 	%rd6601, %rd1231;
	bra.uni 	$L__BB3_2594;
$L__BB3_2637:
	and.b32  	%r68596, %r5590, -2147483648;
	add.s32 	%r103055, %r103055, 4;
	add.s64 	%rd1232, %rd6600, 16;
	ld.local.u32 	%r103006, [%rd6600+16];
	and.b32  	%r68597, %r103006, 2147483646;
	or.b32  	%r68598, %r68597, %r68596;
	ld.local.u32 	%r68599, [%rd6600+1600];
	shr.u32 	%r68600, %r68598, 1;
	and.b32  	%r68601, %r103006, 1;
	setp.eq.b32 	%p7556, %r68601, 1;
	selp.b32 	%r68602, -1727483681, 0, %p7556;
	xor.b32  	%r68603, %r68602, %r68599;
	xor.b32  	%r68604, %r68603, %r68600;
	st.local.u32 	[%rd6600+12], %r68604;
	mov.u64 	%rd6600, %rd1232;
	bra.uni 	$L__BB3_2587;
$L__BB3_2638:
	and.b32  	%r68370, %r5549, -2147483648;
	add.s32 	%r103034, %r103034, 4;
	add.s64 	%rd1233, %rd6599, 16;
	ld.local.u32 	%r103006, [%rd6599+16];
	and.b32  	%r68371, %r103006, 2147483646;
	or.b32  	%r68372, %r68371, %r68370;
	ld.local.u32 	%r68373, [%rd6599+1600];
	shr.u32 	%r68374, %r68372, 1;
	and.b32  	%r68375, %r103006, 1;
	setp.eq.b32 	%p7526, %r68375, 1;
	selp.b32 	%r68376, -1727483681, 0, %p7526;
	xor.b32  	%r68377, %r68376, %r68373;
	xor.b32  	%r68378, %r68377, %r68374;
	st.local.u32 	[%rd6599+12], %r68378;
	mov.u64 	%rd6599, %rd1233;
	bra.uni 	$L__BB3_2570;
$L__BB3_2639:
	and.b32  	%r68275, %r5536, -2147483648;
	add.s32 	%r103028, %r103028, 4;
	add.s64 	%rd1234, %rd6597, 16;
	ld.local.u32 	%r103006, [%rd6597+16];
	and.b32  	%r68276, %r103006, 2147483646;
	or.b32  	%r68277, %r68276, %r68275;
	ld.local.u32 	%r68278, [%rd6597+1600];
	shr.u32 	%r68279, %r68277, 1;
	and.b32  	%r68280, %r103006, 1;
	setp.eq.b32 	%p7514, %r68280, 1;
	selp.b32 	%r68281, -1727483681, 0, %p7514;
	xor.b32  	%r68282, %r68281, %r68278;
	xor.b32  	%r68283, %r68282, %r68279;
	st.local.u32 	[%rd6597+12], %r68283;
	mov.u64 	%rd6597, %rd1234;
	bra.uni 	$L__BB3_2564;
$L__BB3_2640:
	and.b32  	%r68180, %r5523, -2147483648;
	add.s32 	%r103022, %r103022, 4;
	add.s64 	%rd1235, %rd6595, 16;
	ld.local.u32 	%r103006, [%rd6595+16];
	and.b32  	%r68181, %r103006, 2147483646;
	or.b32  	%r68182, %r68181, %r68180;
	ld.local.u32 	%r68183, [%rd6595+1600];
	shr.u32 	%r68184, %r68182, 1;
	and.b32  	%r68185, %r103006, 1;
	setp.eq.b32 	%p7502, %r68185, 1;
	selp.b32 	%r68186, -1727483681, 0, %p7502;
	xor.b32  	%r68187, %r68186, %r68183;
	xor.b32  	%r68188, %r68187, %r68184;
	st.local.u32 	[%rd6595+12], %r68188;
	mov.u64 	%rd6595, %rd1235;
	bra.uni 	$L__BB3_2558;
$L__BB3_2641:
	and.b32  	%r68085, %r5510, -2147483648;
	add.s32 	%r103016, %r103016, 4;
	add.s64 	%rd1236, %rd6593, 16;
	ld.local.u32 	%r103006, [%rd6593+16];
	and.b32  	%r68086, %r103006, 2147483646;
	or.b32  	%r68087, %r68086, %r68085;
	ld.local.u32 	%r68088, [%rd6593+1600];
	shr.u32 	%r68089, %r68087, 1;
	and.b32  	%r68090, %r103006, 1;
	setp.eq.b32 	%p7490, %r68090, 1;
	selp.b32 	%r68091, -1727483681, 0, %p7490;
	xor.b32  	%r68092, %r68091, %r68088;
	xor.b32  	%r68093, %r68092, %r68089;
	st.local.u32 	[%rd6593+12], %r68093;
	mov.u64 	%rd6593, %rd1236;
	bra.uni 	$L__BB3_2552;
$L__BB3_2642:
	and.b32  	%r67990, %r5497, -2147483648;
	add.s32 	%r103010, %r103010, 4;
	add.s64 	%rd1237, %rd6591, 16;
	ld.local.u32 	%r103006, [%rd6591+16];
	and.b32  	%r67991, %r103006, 2147483646;
	or.b32  	%r67992, %r67991, %r67990;
	ld.local.u32 	%r67993, [%rd6591+1600];
	shr.u32 	%r67994, %r67992, 1;
	and.b32  	%r67995, %r103006, 1;
	setp.eq.b32 	%p7478, %r67995, 1;
	selp.b32 	%r67996, -1727483681, 0, %p7478;
	xor.b32  	%r67997, %r67996, %r67993;
	xor.b32  	%r67998, %r67997, %r67994;
	st.local.u32 	[%rd6591+12], %r67998;
	mov.u64 	%rd6591, %rd1237;
	bra.uni 	$L__BB3_2546;
$L__BB3_2643:
	and.b32  	%r67900, %r5482, -2147483648;
	add.s32 	%r103002, %r103002, 4;
	add.s64 	%rd1238, %rd6590, 16;
	ld.local.u32 	%r103006, [%rd6590+16];
	and.b32  	%r67901, %r103006, 2147483646;
	or.b32  	%r67902, %r67901, %r67900;
	ld.local.u32 	%r67903, [%rd6590+1600];
	shr.u32 	%r67904, %r67902, 1;
	and.b32  	%r67905, %r103006, 1;
	setp.eq.b32 	%p7465, %r67905, 1;
	selp.b32 	%r67906, -1727483681, 0, %p7465;
	xor.b32  	%r67907, %r67906, %r67903;
	xor.b32  	%r67908, %r67907, %r67904;
	st.local.u32 	[%rd6590+12], %r67908;
	mov.u64 	%rd6590, %rd1238;
	bra.uni 	$L__BB3_2539;
$L__BB3_2644:
	shr.u32 	%r69273, %r5718, 30;
	xor.b32  	%r69274, %r69273, %r5718;
	mad.lo.s32 	%r103102, %r69274, 1812433253, %r5719;
	st.local.u32 	[%rd1239+12], %r103102;
	add.s32 	%r103103, %r103103, 4;
$L__BB3_2645:
	shr.u32 	%r69263, %r103102, 30;
	xor.b32  	%r69264, %r69263, %r103102;
	mad.lo.s32 	%r69265, %r69264, 1812433253, %r103103;
	mul.wide.u32 	%rd5058, %r103103, 4;
	add.s64 	%rd1239, %rd4, %rd5058;
	st.local.u32 	[%rd1239], %r69265;
	shr.u32 	%r69266, %r69265, 30;
	xor.b32  	%r69267, %r69266, %r69265;
	mad.lo.s32 	%r69268, %r69267, 1812433253, %r103103;
	add.s32 	%r69269, %r69268, 1;
	st.local.u32 	[%rd1239+4], %r69269;
	shr.u32 	%r69270, %r69269, 30;
	xor.b32  	%r69271, %r69270, %r69269;
	mad.lo.s32 	%r69272, %r69271, 1812433253, %r103103;
	add.s32 	%r5718, %r69272, 2;
	st.local.u32 	[%rd1239+8], %r5718;
	add.s32 	%r5719, %r103103, 3;
	setp.ne.s32 	%p7641, %r5719, 624;
	@%p7641 bra 	$L__BB3_2644;
	setp.lt.s32 	%p7642, %r15023, -62;
	ld.local.u32 	%r103111, [%rd4+2496];
	mov.u32 	%r103112, %r3755;
	@%p7642 bra 	$L__BB3_2655;
	mov.b32 	%r103106, 0;
	mov.u32 	%r103112, %r3755;
$L__BB3_2648:
	setp.lt.s32 	%p7643, %r103111, 624;
	@%p7643 bra 	$L__BB3_2654;
	mov.b32 	%r103108, 0;
	mov.u64 	%rd6610, %rd4;
$L__BB3_2650:
	and.b32  	%r69277, %r103112, -2147483648;
	ld.local.u32 	%r69278, [%rd6610+4];
	and.b32  	%r69279, %r69278, 2147483646;
	or.b32  	%r69280, %r69279, %r69277;
	ld.local.u32 	%r69281, [%rd6610+1588];
	shr.u32 	%r69282, %r69280, 1;
	and.b32  	%r69283, %r69278, 1;
	setp.eq.b32 	%p7644, %r69283, 1;
	selp.b32 	%r69284, -1727483681, 0, %p7644;
	xor.b32  	%r69285, %r69284, %r69281;
	xor.b32  	%r69286, %r69285, %r69282;
	st.local.u32 	[%rd6610], %r69286;
	and.b32  	%r69287, %r69278, -2147483648;
	ld.local.u32 	%r69288, [%rd6610+8];
	and.b32  	%r69289, %r69288, 2147483646;
	or.b32  	%r69290, %r69289, %r69287;
	ld.local.u32 	%r69291, [%rd6610+1592];
	shr.u32 	%r69292, %r69290, 1;
	and.b32  	%r69293, %r69288, 1;
	setp.eq.b32 	%p7645, %r69293, 1;
	selp.b32 	%r69294, -1727483681, 0, %p7645;
	xor.b32  	%r69295, %r69294, %r69291;
	xor.b32  	%r69296, %r69295, %r69292;
	st.local.u32 	[%rd6610+4], %r69296;
	and.b32  	%r69297, %r69288, -2147483648;
	ld.local.u32 	%r5726, [%rd6610+12];
	and.b32  	%r69298, %r5726, 2147483646;
	or.b32  	%r69299, %r69298, %r69297;
	ld.local.u32 	%r69300, [%rd6610+1596];
	shr.u32 	%r69301, %r69299, 1;
	and.b32  	%r69302, %r5726, 1;
	setp.eq.b32 	%p7646, %r69302, 1;
	selp.b32 	%r69303, -1727483681, 0, %p7646;
	xor.b32  	%r69304, %r69303, %r69300;
	xor.b32  	%r69305, %r69304, %r69301;
	st.local.u32 	[%rd6610+8], %r69305;
	setp.ne.s32 	%p7647, %r103108, 224;
	@%p7647 bra 	$L__BB3_2754;
	ld.local.u32 	%r103109, [%rd828];
	mov.b32 	%r103110, 227;
$L__BB3_2652:
	mul.wide.u32 	%rd5059, %r103110, 4;
	add.s64 	%rd5060, %rd4, %rd5059;
	and.b32  	%r69316, %r103109, -2147483648;
	ld.local.u32 	%r69317, [%rd5060+4];
	and.b32  	%r69318, %r69317, 2147483646;
	or.b32  	%r69319, %r69318, %r69316;
	ld.local.u32 	%r69320, [%rd5060+-908];
	shr.u32 	%r69321, %r69319, 1;
	and.b32  	%r69322, %r69317, 1;
	setp.eq.b32 	%p7649, %r69322, 1;
	selp.b32 	%r69323, -1727483681, 0, %p7649;
	xor.b32  	%r69324, %r69323, %r69320;
	xor.b32  	%r69325, %r69324, %r69321;
	st.local.u32 	[%rd5060], %r69325;
	and.b32  	%r69326, %r69317, -2147483648;
	ld.local.u32 	%r69327, [%rd5060+8];
	and.b32  	%r69328, %r69327, 2147483646;
	or.b32  	%r69329, %r69328, %r69326;
	ld.local.u32 	%r69330, [%rd5060+-904];
	shr.u32 	%r69331, %r69329, 1;
	and.b32  	%r69332, %r69327, 1;
	setp.eq.b32 	%p7650, %r69332, 1;
	selp.b32 	%r69333, -1727483681, 0, %p7650;
	xor.b32  	%r69334, %r69333, %r69330;
	xor.b32  	%r69335, %r69334, %r69331;
	st.local.u32 	[%rd5060+4], %r69335;
	and.b32  	%r69336, %r69327, -2147483648;
	ld.local.u32 	%r69337, [%rd5060+12];
	and.b32  	%r69338, %r69337, 2147483646;
	or.b32  	%r69339, %r69338, %r69336;
	ld.local.u32 	%r69340, [%rd5060+-900];
	shr.u32 	%r69341, %r69339, 1;
	and.b32  	%r69342, %r69337, 1;
	setp.eq.b32 	%p7651, %r69342, 1;
	selp.b32 	%r69343, -1727483681, 0, %p7651;
	xor.b32  	%r69344, %r69343, %r69340;
	xor.b32  	%r69345, %r69344, %r69341;
	st.local.u32 	[%rd5060+8], %r69345;
	and.b32  	%r69346, %r69337, -2147483648;
	add.s32 	%r103110, %r103110, 4;
	ld.local.u32 	%r103109, [%rd5060+16];
	and.b32  	%r69347, %r103109, 2147483646;
	or.b32  	%r69348, %r69347, %r69346;
	ld.local.u32 	%r69349, [%rd5060+-896];
	shr.u32 	%r69350, %r69348, 1;
	and.b32  	%r69351, %r103109, 1;
	setp.eq.b32 	%p7652, %r69351, 1;
	selp.b32 	%r69352, -1727483681, 0, %p7652;
	xor.b32  	%r69353, %r69352, %r69349;
	xor.b32  	%r69354, %r69353, %r69350;
	st.local.u32 	[%rd5060+12], %r69354;
	setp.ne.s32 	%p7653, %r103110, 623;
	@%p7653 bra 	$L__BB3_2652;
	ld.local.u32 	%r69356, [%rd4+2492];
	and.b32  	%r69357, %r69356, -2147483648;
	ld.local.u32 	%r103112, [%rd4];
	and.b32  	%r69358, %r103112, 2147483646;
	or.b32  	%r69359, %r69358, %r69357;
	ld.local.u32 	%r69360, [%rd4+1584];
	shr.u32 	%r69361, %r69359, 1;
	and.b32  	%r69362, %r103112, 1;
	setp.eq.b32 	%p7654, %r69362, 1;
	selp.b32 	%r69363, -1727483681, 0, %p7654;
	xor.b32  	%r69364, %r69363, %r69360;
	xor.b32  	%r69365, %r69364, %r69361;
	st.local.u32 	[%rd4+2492], %r69365;
	mov.b32 	%r103111, 0;
$L__BB3_2654:
	add.s32 	%r103111, %r103111, 1;
	st.local.u32 	[%rd4+2496], %r103111;
	add.s32 	%r5736, %r103106, 1;
	setp.ne.s32 	%p7655, %r103106, %r3763;
	mov.u32 	%r103106, %r5736;
	@%p7655 bra 	$L__BB3_2648;
$L__BB3_2655:
	setp.lt.s32 	%p7656, %r103111, 624;
	@%p7656 bra 	$L__BB3_2661;
	mov.b32 	%r103116, 0;
	mov.u64 	%rd6611, %rd4;
$L__BB3_2657:
	and.b32  	%r69367, %r103112, -2147483648;
	ld.local.u32 	%r69368, [%rd6611+4];
	and.b32  	%r69369, %r69368, 2147483646;
	or.b32  	%r69370, %r69369, %r69367;
	ld.local.u32 	%r69371, [%rd6611+1588];
	shr.u32 	%r69372, %r69370, 1;
	and.b32  	%r69373, %r69368, 1;
	setp.eq.b32 	%p7657, %r69373, 1;
	selp.b32 	%r69374, -1727483681, 0, %p7657;
	xor.b32  	%r69375, %r69374, %r69371;
	xor.b32  	%r69376, %r69375, %r69372;
	st.local.u32 	[%rd6611], %r69376;
	and.b32  	%r69377, %r69368, -2147483648;
	ld.local.u32 	%r69378, [%rd6611+8];
	and.b32  	%r69379, %r69378, 2147483646;
	or.b32  	%r69380, %r69379, %r69377;
	ld.local.u32 	%r69381, [%rd6611+1592];
	shr.u32 	%r69382, %r69380, 1;
	and.b32  	%r69383, %r69378, 1;
	setp.eq.b32 	%p7658, %r69383, 1;
	selp.b32 	%r69384, -1727483681, 0, %p7658;
	xor.b32  	%r69385, %r69384, %r69381;
	xor.b32  	%r69386, %r69385, %r69382;
	st.local.u32 	[%rd6611+4], %r69386;
	and.b32  	%r69387, %r69378, -2147483648;
	ld.local.u32 	%r5741, [%rd6611+12];
	and.b32  	%r69388, %r5741, 2147483646;
	or.b32  	%r69389, %r69388, %r69387;
	ld.local.u32 	%r69390, [%rd6611+1596];
	shr.u32 	%r69391, %r69389, 1;
	and.b32  	%r69392, %r5741, 1;
	setp.eq.b32 	%p7659, %r69392, 1;
	selp.b32 	%r69393, -1727483681, 0, %p7659;
	xor.b32  	%r69394, %r69393, %r69390;
	xor.b32  	%r69395, %r69394, %r69391;
	st.local.u32 	[%rd6611+8], %r69395;
	setp.ne.s32 	%p7660, %r103116, 224;
	@%p7660 bra 	$L__BB3_2753;
	ld.local.u32 	%r103118, [%rd4+908];
	add.s64 	%rd6612, %rd4, 924;
	mov.b32 	%r103117, 0;
$L__BB3_2659:
	and.b32  	%r69406, %r103118, -2147483648;
	ld.local.u32 	%r69407, [%rd6612+-12];
	and.b32  	%r69408, %r69407, 2147483646;
	or.b32  	%r69409, %r69408, %r69406;
	ld.local.u32 	%r69410, [%rd6612+-924];
	shr.u32 	%r69411, %r69409, 1;
	and.b32  	%r69412, %r69407, 1;
	setp.eq.b32 	%p7662, %r69412, 1;
	selp.b32 	%r69413, -1727483681, 0, %p7662;
	xor.b32  	%r69414, %r69413, %r69410;
	xor.b32  	%r69415, %r69414, %r69411;
	st.local.u32 	[%rd6612+-16], %r69415;
	and.b32  	%r69416, %r69407, -2147483648;
	ld.local.u32 	%r69417, [%rd6612+-8];
	and.b32  	%r69418, %r69417, 2147483646;
	or.b32  	%r69419, %r69418, %r69416;
	ld.local.u32 	%r69420, [%rd6612+-920];
	shr.u32 	%r69421, %r69419, 1;
	and.b32  	%r69422, %r69417, 1;
	setp.eq.b32 	%p7663, %r69422, 1;
	selp.b32 	%r69423, -1727483681, 0, %p7663;
	xor.b32  	%r69424, %r69423, %r69420;
	xor.b32  	%r69425, %r69424, %r69421;
	st.local.u32 	[%rd6612+-12], %r69425;
	and.b32  	%r69426, %r69417, -2147483648;
	ld.local.u32 	%r69427, [%rd6612+-4];
	and.b32  	%r69428, %r69427, 2147483646;
	or.b32  	%r69429, %r69428, %r69426;
	ld.local.u32 	%r69430, [%rd6612+-916];
	shr.u32 	%r69431, %r69429, 1;
	and.b32  	%r69432, %r69427, 1;
	setp.eq.b32 	%p7664, %r69432, 1;
	selp.b32 	%r69433, -1727483681, 0, %p7664;
	xor.b32  	%r69434, %r69433, %r69430;
	xor.b32  	%r69435, %r69434, %r69431;
	st.local.u32 	[%rd6612+-8], %r69435;
	and.b32  	%r69436, %r69427, -2147483648;
	ld.local.u32 	%r103118, [%rd6612];
	and.b32  	%r69437, %r103118, 2147483646;
	or.b32  	%r69438, %r69437, %r69436;
	ld.local.u32 	%r69439, [%rd6612+-912];
	shr.u32 	%r69440, %r69438, 1;
	and.b32  	%r69441, %r103118, 1;
	setp.eq.b32 	%p7665, %r69441, 1;
	selp.b32 	%r69442, -1727483681, 0, %p7665;
	xor.b32  	%r69443, %r69442, %r69439;
	xor.b32  	%r69444, %r69443, %r69440;
	st.local.u32 	[%rd6612+-4], %r69444;
	add.s32 	%r103117, %r103117, 4;
	add.s64 	%rd6612, %rd6612, 16;
	setp.ne.s32 	%p7666, %r103117, 396;
	@%p7666 bra 	$L__BB3_2659;
	ld.local.u32 	%r69446, [%rd831];
	and.b32  	%r69447, %r69446, -2147483648;
	ld.local.u32 	%r103112, [%rd833];
	and.b32  	%r69448, %r103112, 2147483646;
	or.b32  	%r69449, %r69448, %r69447;
	ld.local.u32 	%r69450, [%rd832];
	shr.u32 	%r69451, %r69449, 1;
	and.b32  	%r69452, %r103112, 1;
	setp.eq.b32 	%p7667, %r69452, 1;
	selp.b32 	%r69453, -1727483681, 0, %p7667;
	xor.b32  	%r69454, %r69453, %r69450;
	xor.b32  	%r69455, %r69454, %r69451;
	st.local.u32 	[%rd831], %r69455;
	mov.b32 	%r103111, 0;
$L__BB3_2661:
	add.s32 	%r103126, %r103111, 1;
	st.local.u32 	[%rd4+2496], %r103126;
	mul.wide.s32 	%rd5061, %r103111, 4;
	add.s64 	%rd5062, %rd4, %rd5061;
	ld.local.u32 	%r69456, [%rd5062];
	shr.u32 	%r69457, %r69456, 11;
	xor.b32  	%r69458, %r69457, %r69456;
	shl.b32 	%r69459, %r69458, 7;
	and.b32  	%r69460, %r69459, -1658038656;
	xor.b32  	%r5751, %r69460, %r69458;
	setp.lt.s32 	%p7668, %r103111, 623;
	@%p7668 bra 	$L__BB3_2667;
	mov.b32 	%r103122, 0;
	mov.u64 	%rd6613, %rd4;
$L__BB3_2663:
	and.b32  	%r69462, %r103112, -2147483648;
	ld.local.u32 	%r69463, [%rd6613+4];
	and.b32  	%r69464, %r69463, 2147483646;
	or.b32  	%r69465, %r69464, %r69462;
	ld.local.u32 	%r69466, [%rd6613+1588];
	shr.u32 	%r69467, %r69465, 1;
	and.b32  	%r69468, %r69463, 1;
	setp.eq.b32 	%p7669, %r69468, 1;
	selp.b32 	%r69469, -1727483681, 0, %p7669;
	xor.b32  	%r69470, %r69469, %r69466;
	xor.b32  	%r69471, %r69470, %r69467;
	st.local.u32 	[%rd6613], %r69471;
	and.b32  	%r69472, %r69463, -2147483648;
	ld.local.u32 	%r69473, [%rd6613+8];
	and.b32  	%r69474, %r69473, 2147483646;
	or.b32  	%r69475, %r69474, %r69472;
	ld.local.u32 	%r69476, [%rd6613+1592];
	shr.u32 	%r69477, %r69475, 1;
	and.b32  	%r69478, %r69473, 1;
	setp.eq.b32 	%p7670, %r69478, 1;
	selp.b32 	%r69479, -1727483681, 0, %p7670;
	xor.b32  	%r69480, %r69479, %r69476;
	xor.b32  	%r69481, %r69480, %r69477;
	st.local.u32 	[%rd6613+4], %r69481;
	and.b32  	%r69482, %r69473, -2147483648;
	ld.local.u32 	%r5754, [%rd6613+12];
	and.b32  	%r69483, %r5754, 2147483646;
	or.b32  	%r69484, %r69483, %r69482;
	ld.local.u32 	%r69485, [%rd6613+1596];
	shr.u32 	%r69486, %r69484, 1;
	and.b32  	%r69487, %r5754, 1;
	setp.eq.b32 	%p7671, %r69487, 1;
	selp.b32 	%r69488, -1727483681, 0, %p7671;
	xor.b32  	%r69489, %r69488, %r69485;
	xor.b32  	%r69490, %r69489, %r69486;
	st.local.u32 	[%rd6613+8], %r69490;
	setp.ne.s32 	%p7672, %r103122, 224;
	@%p7672 bra 	$L__BB3_2752;
	ld.local.u32 	%r103124, [%rd4+908];
	add.s64 	%rd6614, %rd4, 924;
	mov.b32 	%r103123, 0;
$L__BB3_2665:
	and.b32  	%r69501, %r103124, -2147483648;
	ld.local.u32 	%r69502, [%rd6614+-12];
	and.b32  	%r69503, %r69502, 2147483646;
	or.b32  	%r69504, %r69503, %r69501;
	ld.local.u32 	%r69505, [%rd6614+-924];
	shr.u32 	%r69506, %r69504, 1;
	and.b32  	%r69507, %r69502, 1;
	setp.eq.b32 	%p7674, %r69507, 1;
	selp.b32 	%r69508, -1727483681, 0, %p7674;
	xor.b32  	%r69509, %r69508, %r69505;
	xor.b32  	%r69510, %r69509, %r69506;
	st.local.u32 	[%rd6614+-16], %r69510;
	and.b32  	%r69511, %r69502, -2147483648;
	ld.local.u32 	%r69512, [%rd6614+-8];
	and.b32  	%r69513, %r69512, 2147483646;
	or.b32  	%r69514, %r69513, %r69511;
	ld.local.u32 	%r69515, [%rd6614+-920];
	shr.u32 	%r69516, %r69514, 1;
	and.b32  	%r69517, %r69512, 1;
	setp.eq.b32 	%p7675, %r69517, 1;
	selp.b32 	%r69518, -1727483681, 0, %p7675;
	xor.b32  	%r69519, %r69518, %r69515;
	xor.b32  	%r69520, %r69519, %r69516;
	st.local.u32 	[%rd6614+-12], %r69520;
	and.b32  	%r69521, %r69512, -2147483648;
	ld.local.u32 	%r69522, [%rd6614+-4];
	and.b32  	%r69523, %r69522, 2147483646;
	or.b32  	%r69524, %r69523, %r69521;
	ld.local.u32 	%r69525, [%rd6614+-916];
	shr.u32 	%r69526, %r69524, 1;
	and.b32  	%r69527, %r69522, 1;
	setp.eq.b32 	%p7676, %r69527, 1;
	selp.b32 	%r69528, -1727483681, 0, %p7676;
	xor.b32  	%r69529, %r69528, %r69525;
	xor.b32  	%r69530, %r69529, %r69526;
	st.local.u32 	[%rd6614+-8], %r69530;
	and.b32  	%r69531, %r69522, -2147483648;
	ld.local.u32 	%r103124, [%rd6614];
	and.b32  	%r69532, %r103124, 2147483646;
	or.b32  	%r69533, %r69532, %r69531;
	ld.local.u32 	%r69534, [%rd6614+-912];
	shr.u32 	%r69535, %r69533, 1;
	and.b32  	%r69536, %r103124, 1;
	setp.eq.b32 	%p7677, %r69536, 1;
	selp.b32 	%r69537, -1727483681, 0, %p7677;
	xor.b32  	%r69538, %r69537, %r69534;
	xor.b32  	%r69539, %r69538, %r69535;
	st.local.u32 	[%rd6614+-4], %r69539;
	add.s32 	%r103123, %r103123, 4;
	add.s64 	%rd6614, %rd6614, 16;
	setp.ne.s32 	%p7678, %r103123, 396;
	@%p7678 bra 	$L__BB3_2665;
	ld.local.u32 	%r69541, [%rd831];
	and.b32  	%r69542, %r69541, -2147483648;
	ld.local.u32 	%r103112, [%rd833];
	and.b32  	%r69543, %r103112, 2147483646;
	or.b32  	%r69544, %r69543, %r69542;
	ld.local.u32 	%r69545, [%rd832];
	shr.u32 	%r69546, %r69544, 1;
	and.b32  	%r69547, %r103112, 1;
	setp.eq.b32 	%p7679, %r69547, 1;
	selp.b32 	%r69548, -1727483681, 0, %p7679;
	xor.b32  	%r69549, %r69548, %r69545;
	xor.b32  	%r69550, %r69549, %r69546;
	st.local.u32 	[%rd831], %r69550;
	mov.b32 	%r103126, 0;
$L__BB3_2667:
	add.s32 	%r103132, %r103126, 1;
	st.local.u32 	[%rd4+2496], %r103132;
	mul.wide.s32 	%rd5063, %r103126, 4;
	add.s64 	%rd5064, %rd4, %rd5063;
	ld.local.u32 	%r69551, [%rd5064];
	shr.u32 	%r69552, %r69551, 11;
	xor.b32  	%r69553, %r69552, %r69551;
	shl.b32 	%r69554, %r69553, 7;
	and.b32  	%r69555, %r69554, -1658038656;
	xor.b32  	%r5764, %r69555, %r69553;
	setp.lt.s32 	%p7680, %r103126, 623;
	@%p7680 bra 	$L__BB3_2673;
	mov.b32 	%r103128, 0;
	mov.u64 	%rd6615, %rd4;
$L__BB3_2669:
	and.b32  	%r69557, %r103112, -2147483648;
	ld.local.u32 	%r69558, [%rd6615+4];
	and.b32  	%r69559, %r69558, 2147483646;
	or.b32  	%r69560, %r69559, %r69557;
	ld.local.u32 	%r69561, [%rd6615+1588];
	shr.u32 	%r69562, %r69560, 1;
	and.b32  	%r69563, %r69558, 1;
	setp.eq.b32 	%p7681, %r69563, 1;
	selp.b32 	%r69564, -1727483681, 0, %p7681;
	xor.b32  	%r69565, %r69564, %r69561;
	xor.b32  	%r69566, %r69565, %r69562;
	st.local.u32 	[%rd6615], %r69566;
	and.b32  	%r69567, %r69558, -2147483648;
	ld.local.u32 	%r69568, [%rd6615+8];
	and.b32  	%r69569, %r69568, 2147483646;
	or.b32  	%r69570, %r69569, %r69567;
	ld.local.u32 	%r69571, [%rd6615+1592];
	shr.u32 	%r69572, %r69570, 1;
	and.b32  	%r69573, %r69568, 1;
	setp.eq.b32 	%p7682, %r69573, 1;
	selp.b32 	%r69574, -1727483681, 0, %p7682;
	xor.b32  	%r69575, %r69574, %r69571;
	xor.b32  	%r69576, %r69575, %r69572;
	st.local.u32 	[%rd6615+4], %r69576;
	and.b32  	%r69577, %r69568, -2147483648;
	ld.local.u32 	%r5767, [%rd6615+12];
	and.b32  	%r69578, %r5767, 2147483646;
	or.b32  	%r69579, %r69578, %r69577;
	ld.local.u32 	%r69580, [%rd6615+1596];
	shr.u32 	%r69581, %r69579, 1;
	and.b32  	%r69582, %r5767, 1;
	setp.eq.b32 	%p7683, %r69582, 1;
	selp.b32 	%r69583, -1727483681, 0, %p7683;
	xor.b32  	%r69584, %r69583, %r69580;
	xor.b32  	%r69585, %r69584, %r69581;
	st.local.u32 	[%rd6615+8], %r69585;
	setp.ne.s32 	%p7684, %r103128, 224;
	@%p7684 bra 	$L__BB3_2751;
	ld.local.u32 	%r103130, [%rd4+908];
	add.s64 	%rd6616, %rd4, 924;
	mov.b32 	%r103129, 0;
$L__BB3_2671:
	and.b32  	%r69596, %r103130, -2147483648;
	ld.local.u32 	%r69597, [%rd6616+-12];
	and.b32  	%r69598, %r69597, 2147483646;
	or.b32  	%r69599, %r69598, %r69596;
	ld.local.u32 	%r69600, [%rd6616+-924];
	shr.u32 	%r69601, %r69599, 1;
	and.b32  	%r69602, %r69597, 1;
	setp.eq.b32 	%p7686, %r69602, 1;
	selp.b32 	%r69603, -1727483681, 0, %p7686;
	xor.b32  	%r69604, %r69603, %r69600;
	xor.b32  	%r69605, %r69604, %r69601;
	st.local.u32 	[%rd6616+-16], %r69605;
	and.b32  	%r69606, %r69597, -2147483648;
	ld.local.u32 	%r69607, [%rd6616+-8];
	and.b32  	%r69608, %r69607, 2147483646;
	or.b32  	%r69609, %r69608, %r69606;
	ld.local.u32 	%r69610, [%rd6616+-920];
	shr.u32 	%r69611, %r69609, 1;
	and.b32  	%r69612, %r69607, 1;
	setp.eq.b32 	%p7687, %r69612, 1;
	selp.b32 	%r69613, -1727483681, 0, %p7687;
	xor.b32  	%r69614, %r69613, %r69610;
	xor.b32  	%r69615, %r69614, %r69611;
	st.local.u32 	[%rd6616+-12], %r69615;
	and.b32  	%r69616, %r69607, -2147483648;
	ld.local.u32 	%r69617, [%rd6616+-4];
	and.b32  	%r69618, %r69617, 2147483646;
	or.b32  	%r69619, %r69618, %r69616;
	ld.local.u32 	%r69620, [%rd6616+-916];
	shr.u32 	%r69621, %r69619, 1;
	and.b32  	%r69622, %r69617, 1;
	setp.eq.b32 	%p7688, %r69622, 1;
	selp.b32 	%r69623, -1727483681, 0, %p7688;
	xor.b32  	%r69624, %r69623, %r69620;
	xor.b32  	%r69625, %r69624, %r69621;
	st.local.u32 	[%rd6616+-8], %r69625;
	and.b32  	%r69626, %r69617, -2147483648;
	ld.local.u32 	%r103130, [%rd6616];
	and.b32  	%r69627, %r103130, 2147483646;
	or.b32  	%r69628, %r69627, %r69626;
	ld.local.u32 	%r69629, [%rd6616+-912];
	shr.u32 	%r69630, %r69628, 1;
	and.b32  	%r69631, %r103130, 1;
	setp.eq.b32 	%p7689, %r69631, 1;
	selp.b32 	%r69632, -1727483681, 0, %p7689;
	xor.b32  	%r69633, %r69632, %r69629;
	xor.b32  	%r69634, %r69633, %r69630;
	st.local.u32 	[%rd6616+-4], %r69634;
	add.s32 	%r103129, %r103129, 4;
	add.s64 	%rd6616, %rd6616, 16;
	setp.ne.s32 	%p7690, %r103129, 396;
	@%p7690 bra 	$L__BB3_2671;
	ld.local.u32 	%r69636, [%rd831];
	and.b32  	%r69637, %r69636, -2147483648;
	ld.local.u32 	%r103112, [%rd833];
	and.b32  	%r69638, %r103112, 2147483646;
	or.b32  	%r69639, %r69638, %r69637;
	ld.local.u32 	%r69640, [%rd832];
	shr.u32 	%r69641, %r69639, 1;
	and.b32  	%r69642, %r103112, 1;
	setp.eq.b32 	%p7691, %r69642, 1;
	selp.b32 	%r69643, -1727483681, 0, %p7691;
	xor.b32  	%r69644, %r69643, %r69640;
	xor.b32  	%r69645, %r69644, %r69641;
	st.local.u32 	[%rd831], %r69645;
	mov.b32 	%r103132, 0;
$L__BB3_2673:
	add.s32 	%r103138, %r103132, 1;
	st.local.u32 	[%rd4+2496], %r103138;
	mul.wide.s32 	%rd5065, %r103132, 4;
	add.s64 	%rd5066, %rd4, %rd5065;
	ld.local.u32 	%r69646, [%rd5066];
	shr.u32 	%r69647, %r69646, 11;
	xor.b32  	%r69648, %r69647, %r69646;
	shl.b32 	%r69649, %r69648, 7;
	and.b32  	%r69650, %r69649, -1658038656;
	xor.b32  	%r5777, %r69650, %r69648;
	setp.lt.s32 	%p7692, %r103132, 623;
	@%p7692 bra 	$L__BB3_2679;
	mov.b32 	%r103134, 0;
	mov.u64 	%rd6617, %rd4;
$L__BB3_2675:
	and.b32  	%r69652, %r103112, -2147483648;
	ld.local.u32 	%r69653, [%rd6617+4];
	and.b32  	%r69654, %r69653, 2147483646;
	or.b32  	%r69655, %r69654, %r69652;
	ld.local.u32 	%r69656, [%rd6617+1588];
	shr.u32 	%r69657, %r69655, 1;
	and.b32  	%r69658, %r69653, 1;
	setp.eq.b32 	%p7693, %r69658, 1;
	selp.b32 	%r69659, -1727483681, 0, %p7693;
	xor.b32  	%r69660, %r69659, %r69656;
	xor.b32  	%r69661, %r69660, %r69657;
	st.local.u32 	[%rd6617], %r69661;
	and.b32  	%r69662, %r69653, -2147483648;
	ld.local.u32 	%r69663, [%rd6617+8];
	and.b32  	%r69664, %r69663, 2147483646;
	or.b32  	%r69665, %r69664, %r69662;
	ld.local.u32 	%r69666, [%rd6617+1592];
	shr.u32 	%r69667, %r69665, 1;
	and.b32  	%r69668, %r69663, 1;
	setp.eq.b32 	%p7694, %r69668, 1;
	selp.b32 	%r69669, -1727483681, 0, %p7694;
	xor.b32  	%r69670, %r69669, %r69666;
	xor.b32  	%r69671, %r69670, %r69667;
	st.local.u32 	[%rd6617+4], %r69671;
	and.b32  	%r69672, %r69663, -2147483648;
	ld.local.u32 	%r5780, [%rd6617+12];
	and.b32  	%r69673, %r5780, 2147483646;
	or.b32  	%r69674, %r69673, %r69672;
	ld.local.u32 	%r69675, [%rd6617+1596];
	shr.u32 	%r69676, %r69674, 1;
	and.b32  	%r69677, %r5780, 1;
	setp.eq.b32 	%p7695, %r69677, 1;
	selp.b32 	%r69678, -1727483681, 0, %p7695;
	xor.b32  	%r69679, %r69678, %r69675;
	xor.b32  	%r69680, %r69679, %r69676;
	st.local.u32 	[%rd6617+8], %r69680;
	setp.ne.s32 	%p7696, %r103134, 224;
	@%p7696 bra 	$L__BB3_2750;
	ld.local.u32 	%r103136, [%rd4+908];
	add.s64 	%rd6618, %rd4, 924;
	mov.b32 	%r103135, 0;
$L__BB3_2677:
	and.b32  	%r69691, %r103136, -2147483648;
	ld.local.u32 	%r69692, [%rd6618+-12];
	and.b32  	%r69693, %r69692, 2147483646;
	or.b32  	%r69694, %r69693, %r69691;
	ld.local.u32 	%r69695, [%rd6618+-924];
	shr.u32 	%r69696, %r69694, 1;
	and.b32  	%r69697, %r69692, 1;
	setp.eq.b32 	%p7698, %r69697, 1;
	selp.b32 	%r69698, -1727483681, 0, %p7698;
	xor.b32  	%r69699, %r69698, %r69695;
	xor.b32  	%r69700, %r69699, %r69696;
	st.local.u32 	[%rd6618+-16], %r69700;
	and.b32  	%r69701, %r69692, -2147483648;
	ld.local.u32 	%r69702, [%rd6618+-8];
	and.b32  	%r69703, %r69702, 2147483646;
	or.b32  	%r69704, %r69703, %r69701;
	ld.local.u32 	%r69705, [%rd6618+-920];
	shr.u32 	%r69706, %r69704, 1;
	and.b32  	%r69707, %r69702, 1;
	setp.eq.b32 	%p7699, %r69707, 1;
	selp.b32 	%r69708, -1727483681, 0, %p7699;
	xor.b32  	%r69709, %r69708, %r69705;
	xor.b32  	%r69710, %r69709, %r69706;
	st.local.u32 	[%rd6618+-12], %r69710;
	and.b32  	%r69711, %r69702, -2147483648;
	ld.local.u32 	%r69712, [%rd6618+-4];
	and.b32  	%r69713, %r69712, 2147483646;
	or.b32  	%r69714, %r69713, %r69711;
	ld.local.u32 	%r69715, [%rd6618+-916];
	shr.u32 	%r69716, %r69714, 1;
	and.b32  	%r69717, %r69712, 1;
	setp.eq.b32 	%p7700, %r69717, 1;
	selp.b32 	%r69718, -1727483681, 0, %p7700;
	xor.b32  	%r69719, %r69718, %r69715;
	xor.b32  	%r69720, %r69719, %r69716;
	st.local.u32 	[%rd6618+-8], %r69720;
	and.b32  	%r69721, %r69712, -2147483648;
	ld.local.u32 	%r103136, [%rd6618];
	and.b32  	%r69722, %r103136, 2147483646;
	or.b32  	%r69723, %r69722, %r69721;
	ld.local.u32 	%r69724, [%rd6618+-912];
	shr.u32 	%r69725, %r69723, 1;
	and.b32  	%r69726, %r103136, 1;
	setp.eq.b32 	%p7701, %r69726, 1;
	selp.b32 	%r69727, -1727483681, 0, %p7701;
	xor.b32  	%r69728, %r69727, %r69724;
	xor.b32  	%r69729, %r69728, %r69725;
	st.local.u32 	[%rd6618+-4], %r69729;
	add.s32 	%r103135, %r103135, 4;
	add.s64 	%rd6618, %rd6618, 16;
	setp.ne.s32 	%p7702, %r103135, 396;
	@%p7702 bra 	$L__BB3_2677;
	ld.local.u32 	%r69731, [%rd831];
	and.b32  	%r69732, %r69731, -2147483648;
	ld.local.u32 	%r103112, [%rd833];
	and.b32  	%r69733, %r103112, 2147483646;
	or.b32  	%r69734, %r69733, %r69732;
	ld.local.u32 	%r69735, [%rd832];
	shr.u32 	%r69736, %r69734, 1;
	and.b32  	%r69737, %r103112, 1;
	setp.eq.b32 	%p7703, %r69737, 1;
	selp.b32 	%r69738, -1727483681, 0, %p7703;
	xor.b32  	%r69739, %r69738, %r69735;
	xor.b32  	%r69740, %r69739, %r69736;
	st.local.u32 	[%rd831], %r69740;
	mov.b32 	%r103138, 0;
$L__BB3_2679:
	add.s32 	%r103144, %r103138, 1;
	st.local.u32 	[%rd4+2496], %r103144;
	mul.wide.s32 	%rd5067, %r103138, 4;
	add.s64 	%rd5068, %rd4, %rd5067;
	ld.local.u32 	%r69741, [%rd5068];
	shr.u32 	%r69742, %r69741, 11;
	xor.b32  	%r69743, %r69742, %r69741;
	shl.b32 	%r69744, %r69743, 7;
	and.b32  	%r69745, %r69744, -1658038656;
	xor.b32  	%r5790, %r69745, %r69743;
	setp.lt.s32 	%p7704, %r103138, 623;
	@%p7704 bra 	$L__BB3_2685;
	mov.b32 	%r103140, 0;
	mov.u64 	%rd6619, %rd4;
$L__BB3_2681:
	and.b32  	%r69747, %r103112, -2147483648;
	ld.local.u32 	%r69748, [%rd6619+4];
	and.b32  	%r69749, %r69748, 2147483646;
	or.b32  	%r69750, %r69749, %r69747;
	ld.local.u32 	%r69751, [%rd6619+1588];
	shr.u32 	%r69752, %r69750, 1;
	and.b32  	%r69753, %r69748, 1;
	setp.eq.b32 	%p7705, %r69753, 1;
	selp.b32 	%r69754, -1727483681, 0, %p7705;
	xor.b32  	%r69755, %r69754, %r69751;
	xor.b32  	%r69756, %r69755, %r69752;
	st.local.u32 	[%rd6619], %r69756;
	and.b32  	%r69757, %r69748, -2147483648;
	ld.local.u32 	%r69758, [%rd6619+8];
	and.b32  	%r69759, %r69758, 2147483646;
	or.b32  	%r69760, %r69759, %r69757;
	ld.local.u32 	%r69761, [%rd6619+1592];
	shr.u32 	%r69762, %r69760, 1;
	and.b32  	%r69763, %r69758, 1;
	setp.eq.b32 	%p7706, %r69763, 1;
	selp.b32 	%r69764, -1727483681, 0, %p7706;
	xor.b32  	%r69765, %r69764, %r69761;
	xor.b32  	%r69766, %r69765, %r69762;
	st.local.u32 	[%rd6619+4], %r69766;
	and.b32  	%r69767, %r69758, -2147483648;
	ld.local.u32 	%r5793, [%rd6619+12];
	and.b32  	%r69768, %r5793, 2147483646;
	or.b32  	%r69769, %r69768, %r69767;
	ld.local.u32 	%r69770, [%rd6619+1596];
	shr.u32 	%r69771, %r69769, 1;
	and.b32  	%r69772, %r5793, 1;
	setp.eq.b32 	%p7707, %r69772, 1;
	selp.b32 	%r69773, -1727483681, 0, %p7707;
	xor.b32  	%r69774, %r69773, %r69770;
	xor.b32  	%r69775, %r69774, %r69771;
	st.local.u32 	[%rd6619+8], %r69775;
	setp.ne.s32 	%p7708, %r103140, 224;
	@%p7708 bra 	$L__BB3_2749;
	ld.local.u32 	%r103141, [%rd828];
	mov.b32 	%r103142, 227;
$L__BB3_2683:
	mul.wide.u32 	%rd5069, %r103142, 4;
	add.s64 	%rd5070, %rd4, %rd5069;
	and.b32  	%r69786, %r103141, -2147483648;
	ld.local.u32 	%r69787, [%rd5070+4];
	and.b32  	%r69788, %r69787, 2147483646;
	or.b32  	%r69789, %r69788, %r69786;
	ld.local.u32 	%r69790, [%rd5070+-908];
	shr.u32 	%r69791, %r69789, 1;
	and.b32  	%r69792, %r69787, 1;
	setp.eq.b32 	%p7710, %r69792, 1;
	selp.b32 	%r69793, -1727483681, 0, %p7710;
	xor.b32  	%r69794, %r69793, %r69790;
	xor.b32  	%r69795, %r69794, %r69791;
	st.local.u32 	[%rd5070], %r69795;
	and.b32  	%r69796, %r69787, -2147483648;
	ld.local.u32 	%r69797, [%rd5070+8];
	and.b32  	%r69798, %r69797, 2147483646;
	or.b32  	%r69799, %r69798, %r69796;
	ld.local.u32 	%r69800, [%rd5070+-904];
	shr.u32 	%r69801, %r69799, 1;
	and.b32  	%r69802, %r69797, 1;
	setp.eq.b32 	%p7711, %r69802, 1;
	selp.b32 	%r69803, -1727483681, 0, %p7711;
	xor.b32  	%r69804, %r69803, %r69800;
	xor.b32  	%r69805, %r69804, %r69801;
	st.local.u32 	[%rd5070+4], %r69805;
	and.b32  	%r69806, %r69797, -2147483648;
	ld.local.u32 	%r69807, [%rd5070+12];
	and.b32  	%r69808, %r69807, 2147483646;
	or.b32  	%r69809, %r69808, %r69806;
	ld.local.u32 	%r69810, [%rd5070+-900];
	shr.u32 	%r69811, %r69809, 1;
	and.b32  	%r69812, %r69807, 1;
	setp.eq.b32 	%p7712, %r69812, 1;
	selp.b32 	%r69813, -1727483681, 0, %p7712;
	xor.b32  	%r69814, %r69813, %r69810;
	xor.b32  	%r69815, %r69814, %r69811;
	st.local.u32 	[%rd5070+8], %r69815;
	and.b32  	%r69816, %r69807, -2147483648;
	add.s32 	%r103142, %r103142, 4;
	ld.local.u32 	%r103141, [%rd5070+16];
	and.b32  	%r69817, %r103141, 2147483646;
	or.b32  	%r69818, %r69817, %r69816;
	ld.local.u32 	%r69819, [%rd5070+-896];
	shr.u32 	%r69820, %r69818, 1;
	and.b32  	%r69821, %r103141, 1;
	setp.eq.b32 	%p7713, %r69821, 1;
	selp.b32 	%r69822, -1727483681, 0, %p7713;
	xor.b32  	%r69823, %r69822, %r69819;
	xor.b32  	%r69824, %r69823, %r69820;
	st.local.u32 	[%rd5070+12], %r69824;
	setp.ne.s32 	%p7714, %r103142, 623;
	@%p7714 bra 	$L__BB3_2683;
	ld.local.u32 	%r69826, [%rd4+2492];
	and.b32  	%r69827, %r69826, -2147483648;
	ld.local.u32 	%r103112, [%rd4];
	and.b32  	%r69828, %r103112, 2147483646;
	or.b32  	%r69829, %r69828, %r69827;
	ld.local.u32 	%r69830, [%rd4+1584];
	shr.u32 	%r69831, %r69829, 1;
	and.b32  	%r69832, %r103112, 1;
	setp.eq.b32 	%p7715, %r69832, 1;
	selp.b32 	%r69833, -1727483681, 0, %p7715;
	xor.b32  	%r69834, %r69833, %r69830;
	xor.b32  	%r69835, %r69834, %r69831;
	st.local.u32 	[%rd4+2492], %r69835;
	mov.b32 	%r103144, 0;
$L__BB3_2685:
	setp.gt.u32 	%p7717, %r15023, %r15024;
	add.s32 	%r103164, %r103144, 1;
	st.local.u32 	[%rd4+2496], %r103164;
	mul.wide.s32 	%rd5071, %r103144, 4;
	add.s64 	%rd5072, %rd4, %rd5071;
	ld.local.u32 	%r69836, [%rd5072];
	shr.u32 	%r69837, %r69836, 11;
	xor.b32  	%r69838, %r69837, %r69836;
	shl.b32 	%r69839, %r69838, 7;
	and.b32  	%r69840, %r69839, -1658038656;
	xor.b32  	%r69841, %r69840, %r69838;
	shl.b32 	%r69842, %r69841, 15;
	and.b32  	%r69843, %r69842, -402653184;
	xor.b32  	%r69844, %r69843, %r69841;
	shr.u32 	%r69845, %r69844, 27;
	shl.b32 	%r69846, %r5751, 15;
	and.b32  	%r69847, %r69846, -402653184;
	xor.b32  	%r69848, %r69847, %r5751;
	shr.u32 	%r69849, %r69848, 7;
	and.b32  	%r69850, %r69849, 32505856;
	shl.b32 	%r69851, %r5764, 15;
	and.b32  	%r69852, %r69851, -402653184;
	xor.b32  	%r69853, %r69852, %r5764;
	shr.u32 	%r69854, %r69853, 12;
	and.b32  	%r69855, %r69854, 1015808;
	or.b32  	%r69856, %r69855, %r69850;
	shl.b32 	%r69857, %r5777, 15;
	and.b32  	%r69858, %r69857, -402653184;
	xor.b32  	%r69859, %r69858, %r5777;
	shr.u32 	%r69860, %r69859, 17;
	and.b32  	%r69861, %r69860, 31744;
	or.b32  	%r69862, %r69856, %r69861;
	shl.b32 	%r69863, %r5790, 15;
	and.b32  	%r69864, %r69863, -402653184;
	xor.b32  	%r69865, %r69864, %r5790;
	shr.u32 	%r69866, %r69865, 22;
	and.b32  	%r69867, %r69866, 992;
	or.b32  	%r69868, %r69862, %r69867;
	or.b32  	%r103148, %r69868, %r69845;
	mov.pred 	%p11925, 0;
	@%p7717 bra 	$L__BB3_2694;
	mov.pred 	%p11925, 0;
	mov.u32 	%r103153, %r103164;
	mov.u32 	%r103147, %r15023;
$L__BB3_2687:
	shl.b32 	%r5810, %r103148, 5;
	setp.lt.s32 	%p7719, %r103153, 624;
	@%p7719 bra 	$L__BB3_2693;
	mov.b32 	%r103150, 0;
$L__BB3_2689:
	mul.wide.u32 	%rd5073, %r103150, 4;
	add.s64 	%rd1258, %rd4, %rd5073;
	and.b32  	%r69870, %r103112, -2147483648;
	ld.local.u32 	%r69871, [%rd1258+4];
	and.b32  	%r69872, %r69871, 2147483646;
	or.b32  	%r69873, %r69872, %r69870;
	ld.local.u32 	%r69874, [%rd1258+1588];
	shr.u32 	%r69875, %r69873, 1;
	and.b32  	%r69876, %r69871, 1;
	setp.eq.b32 	%p7720, %r69876, 1;
	selp.b32 	%r69877, -1727483681, 0, %p7720;
	xor.b32  	%r69878, %r69877, %r69874;
	xor.b32  	%r69879, %r69878, %r69875;
	st.local.u32 	[%rd1258], %r69879;
	and.b32  	%r69880, %r69871, -2147483648;
	ld.local.u32 	%r69881, [%rd1258+8];
	and.b32  	%r69882, %r69881, 2147483646;
	or.b32  	%r69883, %r69882, %r69880;
	ld.local.u32 	%r69884, [%rd1258+1592];
	shr.u32 	%r69885, %r69883, 1;
	and.b32  	%r69886, %r69881, 1;
	setp.eq.b32 	%p7721, %r69886, 1;
	selp.b32 	%r69887, -1727483681, 0, %p7721;
	xor.b32  	%r69888, %r69887, %r69884;
	xor.b32  	%r69889, %r69888, %r69885;
	st.local.u32 	[%rd1258+4], %r69889;
	and.b32  	%r69890, %r69881, -2147483648;
	ld.local.u32 	%r5813, [%rd1258+12];
	and.b32  	%r69891, %r5813, 2147483646;
	or.b32  	%r69892, %r69891, %r69890;
	ld.local.u32 	%r69893, [%rd1258+1596];
	shr.u32 	%r69894, %r69892, 1;
	and.b32  	%r69895, %r5813, 1;
	setp.eq.b32 	%p7722, %r69895, 1;
	selp.b32 	%r69896, -1727483681, 0, %p7722;
	xor.b32  	%r69897, %r69896, %r69893;
	xor.b32  	%r69898, %r69897, %r69894;
	st.local.u32 	[%rd1258+8], %r69898;
	setp.ne.s32 	%p7723, %r103150, 224;
	@%p7723 bra 	$L__BB3_7228;
	ld.local.u32 	%r103151, [%rd828];
	mov.b32 	%r103152, 227;
$L__BB3_2691:
	mul.wide.u32 	%rd5074, %r103152, 4;
	add.s64 	%rd5075, %rd4, %rd5074;
	and.b32  	%r69909, %r103151, -2147483648;
	ld.local.u32 	%r69910, [%rd5075+4];
	and.b32  	%r69911, %r69910, 2147483646;
	or.b32  	%r69912, %r69911, %r69909;
	ld.local.u32 	%r69913, [%rd5075+-908];
	shr.u32 	%r69914, %r69912, 1;
	and.b32  	%r69915, %r69910, 1;
	setp.eq.b32 	%p7725, %r69915, 1;
	selp.b32 	%r69916, -1727483681, 0, %p7725;
	xor.b32  	%r69917, %r69916, %r69913;
	xor.b32  	%r69918, %r69917, %r69914;
	st.local.u32 	[%rd5075], %r69918;
	and.b32  	%r69919, %r69910, -2147483648;
	ld.local.u32 	%r69920, [%rd5075+8];
	and.b32  	%r69921, %r69920, 2147483646;
	or.b32  	%r69922, %r69921, %r69919;
	ld.local.u32 	%r69923, [%rd5075+-904];
	shr.u32 	%r69924, %r69922, 1;
	and.b32  	%r69925, %r69920, 1;
	setp.eq.b32 	%p7726, %r69925, 1;
	selp.b32 	%r69926, -1727483681, 0, %p7726;
	xor.b32  	%r69927, %r69926, %r69923;
	xor.b32  	%r69928, %r69927, %r69924;
	st.local.u32 	[%rd5075+4], %r69928;
	and.b32  	%r69929, %r69920, -2147483648;
	ld.local.u32 	%r69930, [%rd5075+12];
	and.b32  	%r69931, %r69930, 2147483646;
	or.b32  	%r69932, %r69931, %r69929;
	ld.local.u32 	%r69933, [%rd5075+-900];
	shr.u32 	%r69934, %r69932, 1;
	and.b32  	%r69935, %r69930, 1;
	setp.eq.b32 	%p7727, %r69935, 1;
	selp.b32 	%r69936, -1727483681, 0, %p7727;
	xor.b32  	%r69937, %r69936, %r69933;
	xor.b32  	%r69938, %r69937, %r69934;
	st.local.u32 	[%rd5075+8], %r69938;
	and.b32  	%r69939, %r69930, -2147483648;
	add.s32 	%r103152, %r103152, 4;
	ld.local.u32 	%r103151, [%rd5075+16];
	and.b32  	%r69940, %r103151, 2147483646;
	or.b32  	%r69941, %r69940, %r69939;
	ld.local.u32 	%r69942, [%rd5075+-896];
	shr.u32 	%r69943, %r69941, 1;
	and.b32  	%r69944, %r103151, 1;
	setp.eq.b32 	%p7728, %r69944, 1;
	selp.b32 	%r69945, -1727483681, 0, %p7728;
	xor.b32  	%r69946, %r69945, %r69942;
	xor.b32  	%r69947, %r69946, %r69943;
	st.local.u32 	[%rd5075+12], %r69947;
	setp.ne.s32 	%p7729, %r103152, 623;
	@%p7729 bra 	$L__BB3_2691;
	ld.local.u32 	%r69949, [%rd4+2492];
	and.b32  	%r69950, %r69949, -2147483648;
	ld.local.u32 	%r103112, [%rd4];
	and.b32  	%r69951, %r103112, 2147483646;
	or.b32  	%r69952, %r69951, %r69950;
	ld.local.u32 	%r69953, [%rd4+1584];
	shr.u32 	%r69954, %r69952, 1;
	and.b32  	%r69955, %r103112, 1;
	setp.eq.b32 	%p7730, %r69955, 1;
	selp.b32 	%r69956, -1727483681, 0, %p7730;
	xor.b32  	%r69957, %r69956, %r69953;
	xor.b32  	%r69958, %r69957, %r69954;
	st.local.u32 	[%rd4+2492], %r69958;
	mov.b32 	%r103153, 0;
$L__BB3_2693:
	add.s32 	%r103164, %r103153, 1;
	st.local.u32 	[%rd4+2496], %r103164;
	mul.wide.s32 	%rd5076, %r103153, 4;
	add.s64 	%rd5077, %rd4, %rd5076;
	ld.local.u32 	%r69959, [%rd5077];
	shr.u32 	%r69960, %r69959, 11;
	xor.b32  	%r69961, %r69960, %r69959;
	shl.b32 	%r69962, %r69961, 7;
	and.b32  	%r69963, %r69962, -1658038656;
	xor.b32  	%r69964, %r69963, %r69961;
	shl.b32 	%r69965, %r69964, 15;
	and.b32  	%r69966, %r69965, -402653184;
	xor.b32  	%r69967, %r69966, %r69964;
	shr.u32 	%r69968, %r69967, 27;
	and.b32  	%r69970, %r5810, 1073741792;
	or.b32  	%r103148, %r69968, %r69970;
	setp.eq.s32 	%p7731, %r103148, %r15021;
	or.pred  	%p11925, %p11925, %p7731;
	add.s32 	%r103147, %r103147, 1;
	setp.gt.u32 	%p7732, %r103147, %r15024;
	mov.u32 	%r103153, %r103164;
	@%p7732 bra 	$L__BB3_2694;
	bra.uni 	$L__BB3_2687;
$L__BB3_2694:
	setp.lt.s32 	%p7733, %r3762, 1;
	@%p7733 bra 	$L__BB3_2703;
	mov.b32 	%r103159, 0;
$L__BB3_2696:
	setp.lt.s32 	%p7734, %r103164, 624;
	@%p7734 bra 	$L__BB3_2702;
	mov.b32 	%r103161, 0;
	mov.u64 	%rd6620, %rd4;
$L__BB3_2698:
	and.b32  	%r69973, %r103112, -2147483648;
	ld.local.u32 	%r69974, [%rd6620+4];
	and.b32  	%r69975, %r69974, 2147483646;
	or.b32  	%r69976, %r69975, %r69973;
	ld.local.u32 	%r69977, [%rd6620+1588];
	shr.u32 	%r69978, %r69976, 1;
	and.b32  	%r69979, %r69974, 1;
	setp.eq.b32 	%p7735, %r69979, 1;
	selp.b32 	%r69980, -1727483681, 0, %p7735;
	xor.b32  	%r69981, %r69980, %r69977;
	xor.b32  	%r69982, %r69981, %r69978;
	st.local.u32 	[%rd6620], %r69982;
	and.b32  	%r69983, %r69974, -2147483648;
	ld.local.u32 	%r69984, [%rd6620+8];
	and.b32  	%r69985, %r69984, 2147483646;
	or.b32  	%r69986, %r69985, %r69983;
	ld.local.u32 	%r69987, [%rd6620+1592];
	shr.u32 	%r69988, %r69986, 1;
	and.b32  	%r69989, %r69984, 1;
	setp.eq.b32 	%p7736, %r69989, 1;
	selp.b32 	%r69990, -1727483681, 0, %p7736;
	xor.b32  	%r69991, %r69990, %r69987;
	xor.b32  	%r69992, %r69991, %r69988;
	st.local.u32 	[%rd6620+4], %r69992;
	and.b32  	%r69993, %r69984, -2147483648;
	ld.local.u32 	%r5834, [%rd6620+12];
	and.b32  	%r69994, %r5834, 2147483646;
	or.b32  	%r69995, %r69994, %r69993;
	ld.local.u32 	%r69996, [%rd6620+1596];
	shr.u32 	%r69997, %r69995, 1;
	and.b32  	%r69998, %r5834, 1;
	setp.eq.b32 	%p7737, %r69998, 1;
	selp.b32 	%r69999, -1727483681, 0, %p7737;
	xor.b32  	%r70000, %r69999, %r69996;
	xor.b32  	%r70001, %r70000, %r69997;
	st.local.u32 	[%rd6620+8], %r70001;
	setp.ne.s32 	%p7738, %r103161, 224;
	@%p7738 bra 	$L__BB3_2748;
	ld.local.u32 	%r103162, [%rd828];
	mov.b32 	%r103163, 227;
$L__BB3_2700:
	mul.wide.u32 	%rd5078, %r103163, 4;
	add.s64 	%rd5079, %rd4, %rd5078;
	and.b32  	%r70012, %r103162, -2147483648;
	ld.local.u32 	%r70013, [%rd5079+4];
	and.b32  	%r70014, %r70013, 2147483646;
	or.b32  	%r70015, %r70014, %r70012;
	ld.local.u32 	%r70016, [%rd5079+-908];
	shr.u32 	%r70017, %r70015, 1;
	and.b32  	%r70018, %r70013, 1;
	setp.eq.b32 	%p7740, %r70018, 1;
	selp.b32 	%r70019, -1727483681, 0, %p7740;
	xor.b32  	%r70020, %r70019, %r70016;
	xor.b32  	%r70021, %r70020, %r70017;
	st.local.u32 	[%rd5079], %r70021;
	and.b32  	%r70022, %r70013, -2147483648;
	ld.local.u32 	%r70023, [%rd5079+8];
	and.b32  	%r70024, %r70023, 2147483646;
	or.b32  	%r70025, %r70024, %r70022;
	ld.local.u32 	%r70026, [%rd5079+-904];
	shr.u32 	%r70027, %r70025, 1;
	and.b32  	%r70028, %r70023, 1;
	setp.eq.b32 	%p7741, %r70028, 1;
	selp.b32 	%r70029, -1727483681, 0, %p7741;
	xor.b32  	%r70030, %r70029, %r70026;
	xor.b32  	%r70031, %r70030, %r70027;
	st.local.u32 	[%rd5079+4], %r70031;
	and.b32  	%r70032, %r70023, -2147483648;
	ld.local.u32 	%r70033, [%rd5079+12];
	and.b32  	%r70034, %r70033, 2147483646;
	or.b32  	%r70035, %r70034, %r70032;
	ld.local.u32 	%r70036, [%rd5079+-900];
	shr.u32 	%r70037, %r70035, 1;
	and.b32  	%r70038, %r70033, 1;
	setp.eq.b32 	%p7742, %r70038, 1;
	selp.b32 	%r70039, -1727483681, 0, %p7742;
	xor.b32  	%r70040, %r70039, %r70036;
	xor.b32  	%r70041, %r70040, %r70037;
	st.local.u32 	[%rd5079+8], %r70041;
	and.b32  	%r70042, %r70033, -2147483648;
	add.s32 	%r103163, %r103163, 4;
	ld.local.u32 	%r103162, [%rd5079+16];
	and.b32  	%r70043, %r103162, 2147483646;
	or.b32  	%r70044, %r70043, %r70042;
	ld.local.u32 	%r70045, [%rd5079+-896];
	shr.u32 	%r70046, %r70044, 1;
	and.b32  	%r70047, %r103162, 1;
	setp.eq.b32 	%p7743, %r70047, 1;
	selp.b32 	%r70048, -1727483681, 0, %p7743;
	xor.b32  	%r70049, %r70048, %r70045;
	xor.b32  	%r70050, %r70049, %r70046;
	st.local.u32 	[%rd5079+12], %r70050;
	setp.ne.s32 	%p7744, %r103163, 623;
	@%p7744 bra 	$L__BB3_2700;
	ld.local.u32 	%r70052, [%rd4+2492];
	and.b32  	%r70053, %r70052, -2147483648;
	ld.local.u32 	%r103112, [%rd4];
	and.b32  	%r70054, %r103112, 2147483646;
	or.b32  	%r70055, %r70054, %r70053;
	ld.local.u32 	%r70056, [%rd4+1584];
	shr.u32 	%r70057, %r70055, 1;
	and.b32  	%r70058, %r103112, 1;
	setp.eq.b32 	%p7745, %r70058, 1;
	selp.b32 	%r70059, -1727483681, 0, %p7745;
	xor.b32  	%r70060, %r70059, %r70056;
	xor.b32  	%r70061, %r70060, %r70057;
	st.local.u32 	[%rd4+2492], %r70061;
	mov.b32 	%r103164, 0;
$L__BB3_2702:
	add.s32 	%r103164, %r103164, 1;
	st.local.u32 	[%rd4+2496], %r103164;
	add.s32 	%r103159, %r103159, 1;
	setp.ne.s32 	%p7746, %r103159, %r3762;
	@%p7746 bra 	$L__BB3_2696;
$L__BB3_2703:
	setp.lt.s32 	%p7747, %r103164, 624;
	@%p7747 bra 	$L__BB3_2709;
	mov.b32 	%r103169, 0;
	mov.u64 	%rd6621, %rd4;
$L__BB3_2705:
	and.b32  	%r70063, %r103112, -2147483648;
	ld.local.u32 	%r70064, [%rd6621+4];
	and.b32  	%r70065, %r70064, 2147483646;
	or.b32  	%r70066, %r70065, %r70063;
	ld.local.u32 	%r70067, [%rd6621+1588];
	shr.u32 	%r70068, %r70066, 1;
	and.b32  	%r70069, %r70064, 1;
	setp.eq.b32 	%p7748, %r70069, 1;
	selp.b32 	%r70070, -1727483681, 0, %p7748;
	xor.b32  	%r70071, %r70070, %r70067;
	xor.b32  	%r70072, %r70071, %r70068;
	st.local.u32 	[%rd6621], %r70072;
	and.b32  	%r70073, %r70064, -2147483648;
	ld.local.u32 	%r70074, [%rd6621+8];
	and.b32  	%r70075, %r70074, 2147483646;
	or.b32  	%r70076, %r70075, %r70073;
	ld.local.u32 	%r70077, [%rd6621+1592];
	shr.u32 	%r70078, %r70076, 1;
	and.b32  	%r70079, %r70074, 1;
	setp.eq.b32 	%p7749, %r70079, 1;
	selp.b32 	%r70080, -1727483681, 0, %p7749;
	xor.b32  	%r70081, %r70080, %r70077;
	xor.b32  	%r70082, %r70081, %r70078;
	st.local.u32 	[%rd6621+4], %r70082;
	and.b32  	%r70083, %r70074, -2147483648;
	ld.local.u32 	%r5849, [%rd6621+12];
	and.b32  	%r70084, %r5849, 2147483646;
	or.b32  	%r70085, %r70084, %r70083;
	ld.local.u32 	%r70086, [%rd6621+1596];
	shr.u32 	%r70087, %r70085, 1;
	and.b32  	%r70088, %r5849, 1;
	setp.eq.b32 	%p7750, %r70088, 1;
	selp.b32 	%r70089, -1727483681, 0, %p7750;
	xor.b32  	%r70090, %r70089, %r70086;
	xor.b32  	%r70091, %r70090, %r70087;
	st.local.u32 	[%rd6621+8], %r70091;
	setp.ne.s32 	%p7751, %r103169, 224;
	@%p7751 bra 	$L__BB3_2747;
	ld.local.u32 	%r103171, [%rd4+908];
	add.s64 	%rd6622, %rd4, 924;
	mov.b32 	%r103170, 0;
$L__BB3_2707:
	and.b32  	%r70102, %r103171, -2147483648;
	ld.local.u32 	%r70103, [%rd6622+-12];
	and.b32  	%r70104, %r70103, 2147483646;
	or.b32  	%r70105, %r70104, %r70102;
	ld.local.u32 	%r70106, [%rd6622+-924];
	shr.u32 	%r70107, %r70105, 1;
	and.b32  	%r70108, %r70103, 1;
	setp.eq.b32 	%p7753, %r70108, 1;
	selp.b32 	%r70109, -1727483681, 0, %p7753;
	xor.b32  	%r70110, %r70109, %r70106;
	xor.b32  	%r70111, %r70110, %r70107;
	st.local.u32 	[%rd6622+-16], %r70111;
	and.b32  	%r70112, %r70103, -2147483648;
	ld.local.u32 	%r70113, [%rd6622+-8];
	and.b32  	%r70114, %r70113, 2147483646;
	or.b32  	%r70115, %r70114, %r70112;
	ld.local.u32 	%r70116, [%rd6622+-920];
	shr.u32 	%r70117, %r70115, 1;
	and.b32  	%r70118, %r70113, 1;
	setp.eq.b32 	%p7754, %r70118, 1;
	selp.b32 	%r70119, -1727483681, 0, %p7754;
	xor.b32  	%r70120, %r70119, %r70116;
	xor.b32  	%r70121, %r70120, %r70117;
	st.local.u32 	[%rd6622+-12], %r70121;
	and.b32  	%r70122, %r70113, -2147483648;
	ld.local.u32 	%r70123, [%rd6622+-4];
	and.b32  	%r70124, %r70123, 2147483646;
	or.b32  	%r70125, %r70124, %r70122;
	ld.local.u32 	%r70126, [%rd6622+-916];
	shr.u32 	%r70127, %r70125, 1;
	and.b32  	%r70128, %r70123, 1;
	setp.eq.b32 	%p7755, %r70128, 1;
	selp.b32 	%r70129, -1727483681, 0, %p7755;
	xor.b32  	%r70130, %r70129, %r70126;
	xor.b32  	%r70131, %r70130, %r70127;
	st.local.u32 	[%rd6622+-8], %r70131;
	and.b32  	%r70132, %r70123, -2147483648;
	ld.local.u32 	%r103171, [%rd6622];
	and.b32  	%r70133, %r103171, 2147483646;
	or.b32  	%r70134, %r70133, %r70132;
	ld.local.u32 	%r70135, [%rd6622+-912];
	shr.u32 	%r70136, %r70134, 1;
	and.b32  	%r70137, %r103171, 1;
	setp.eq.b32 	%p7756, %r70137, 1;
	selp.b32 	%r70138, -1727483681, 0, %p7756;
	xor.b32  	%r70139, %r70138, %r70135;
	xor.b32  	%r70140, %r70139, %r70136;
	st.local.u32 	[%rd6622+-4], %r70140;
	add.s32 	%r103170, %r103170, 4;
	add.s64 	%rd6622, %rd6622, 16;
	setp.ne.s32 	%p7757, %r103170, 396;
	@%p7757 bra 	$L__BB3_2707;
	ld.local.u32 	%r70142, [%rd831];
	and.b32  	%r70143, %r70142, -2147483648;
	ld.local.u32 	%r103112, [%rd833];
	and.b32  	%r70144, %r103112, 2147483646;
	or.b32  	%r70145, %r70144, %r70143;
	ld.local.u32 	%r70146, [%rd832];
	shr.u32 	%r70147, %r70145, 1;
	and.b32  	%r70148, %r103112, 1;
	setp.eq.b32 	%p7758, %r70148, 1;
	selp.b32 	%r70149, -1727483681, 0, %p7758;
	xor.b32  	%r70150, %r70149, %r70146;
	xor.b32  	%r70151, %r70150, %r70147;
	st.local.u32 	[%rd831], %r70151;
	mov.b32 	%r103164, 0;
$L__BB3_2709:
	add.s32 	%r103179, %r103164, 1;
	st.local.u32 	[%rd4+2496], %r103179;
	mul.wide.s32 	%rd5080, %r103164, 4;
	add.s64 	%rd5081, %rd4, %rd5080;
	ld.local.u32 	%r70152, [%rd5081];
	shr.u32 	%r70153, %r70152, 11;
	xor.b32  	%r70154, %r70153, %r70152;
	shl.b32 	%r70155, %r70154, 7;
	and.b32  	%r70156, %r70155, -1658038656;
	xor.b32  	%r5859, %r70156, %r70154;
	setp.lt.s32 	%p7759, %r103164, 623;
	@%p7759 bra 	$L__BB3_2715;
	mov.b32 	%r103175, 0;
	mov.u64 	%rd6623, %rd4;
$L__BB3_2711:
	and.b32  	%r70158, %r103112, -2147483648;
	ld.local.u32 	%r70159, [%rd6623+4];
	and.b32  	%r70160, %r70159, 2147483646;
	or.b32  	%r70161, %r70160, %r70158;
	ld.local.u32 	%r70162, [%rd6623+1588];
	shr.u32 	%r70163, %r70161, 1;
	and.b32  	%r70164, %r70159, 1;
	setp.eq.b32 	%p7760, %r70164, 1;
	selp.b32 	%r70165, -1727483681, 0, %p7760;
	xor.b32  	%r70166, %r70165, %r70162;
	xor.b32  	%r70167, %r70166, %r70163;
	st.local.u32 	[%rd6623], %r70167;
	and.b32  	%r70168, %r70159, -2147483648;
	ld.local.u32 	%r70169, [%rd6623+8];
	and.b32  	%r70170, %r70169, 2147483646;
	or.b32  	%r70171, %r70170, %r70168;
	ld.local.u32 	%r70172, [%rd6623+1592];
	shr.u32 	%r70173, %r70171, 1;
	and.b32  	%r70174, %r70169, 1;
	setp.eq.b32 	%p7761, %r70174, 1;
	selp.b32 	%r70175, -1727483681, 0, %p7761;
	xor.b32  	%r70176, %r70175, %r70172;
	xor.b32  	%r70177, %r70176, %r70173;
	st.local.u32 	[%rd6623+4], %r70177;
	and.b32  	%r70178, %r70169, -2147483648;
	ld.local.u32 	%r5862, [%rd6623+12];
	and.b32  	%r70179, %r5862, 2147483646;
	or.b32  	%r70180, %r70179, %r70178;
	ld.local.u32 	%r70181, [%rd6623+1596];
	shr.u32 	%r70182, %r70180, 1;
	and.b32  	%r70183, %r5862, 1;
	setp.eq.b32 	%p7762, %r70183, 1;
	selp.b32 	%r70184, -1727483681, 0, %p7762;
	xor.b32  	%r70185, %r70184, %r70181;
	xor.b32  	%r70186, %r70185, %r70182;
	st.local.u32 	[%rd6623+8], %r70186;
	setp.ne.s32 	%p7763, %r103175, 224;
	@%p7763 bra 	$L__BB3_2746;
	ld.local.u32 	%r103177, [%rd4+908];
	add.s64 	%rd6624, %rd4, 924;
	mov.b32 	%r103176, 0;
$L__BB3_2713:
	and.b32  	%r70197, %r103177, -2147483648;
	ld.local.u32 	%r70198, [%rd6624+-12];
	and.b32  	%r70199, %r70198, 2147483646;
	or.b32  	%r70200, %r70199, %r70197;
	ld.local.u32 	%r70201, [%rd6624+-924];
	shr.u32 	%r70202, %r70200, 1;
	and.b32  	%r70203, %r70198, 1;
	setp.eq.b32 	%p7765, %r70203, 1;
	selp.b32 	%r70204, -1727483681, 0, %p7765;
	xor.b32  	%r70205, %r70204, %r70201;
	xor.b32  	%r70206, %r70205, %r70202;
	st.local.u32 	[%rd6624+-16], %r70206;
	and.b32  	%r70207, %r70198, -2147483648;
	ld.local.u32 	%r70208, [%rd6624+-8];
	and.b32  	%r70209, %r70208, 2147483646;
	or.b32  	%r70210, %r70209, %r70207;
	ld.local.u32 	%r70211, [%rd6624+-920];
	shr.u32 	%r70212, %r70210, 1;
	and.b32  	%r70213, %r70208, 1;
	setp.eq.b32 	%p7766, %r70213, 1;
	selp.b32 	%r70214, -1727483681, 0, %p7766;
	xor.b32  	%r70215, %r70214, %r70211;
	xor.b32  	%r70216, %r70215, %r70212;
	st.local.u32 	[%rd6624+-12], %r70216;
	and.b32  	%r70217, %r70208, -2147483648;
	ld.local.u32 	%r70218, [%rd6624+-4];
	and.b32  	%r70219, %r70218, 2147483646;
	or.b32  	%r70220, %r70219, %r70217;
	ld.local.u32 	%r70221, [%rd6624+-916];
	shr.u32 	%r70222, %r70220, 1;
	and.b32  	%r70223, %r70218, 1;
	setp.eq.b32 	%p7767, %r70223, 1;
	selp.b32 	%r70224, -1727483681, 0, %p7767;
	xor.b32  	%r70225, %r70224, %r70221;
	xor.b32  	%r70226, %r70225, %r70222;
	st.local.u32 	[%rd6624+-8], %r70226;
	and.b32  	%r70227, %r70218, -2147483648;
	ld.local.u32 	%r103177, [%rd6624];
	and.b32  	%r70228, %r103177, 2147483646;
	or.b32  	%r70229, %r70228, %r70227;
	ld.local.u32 	%r70230, [%rd6624+-912];
	shr.u32 	%r70231, %r70229, 1;
	and.b32  	%r70232, %r103177, 1;
	setp.eq.b32 	%p7768, %r70232, 1;
	selp.b32 	%r70233, -1727483681, 0, %p7768;
	xor.b32  	%r70234, %r70233, %r70230;
	xor.b32  	%r70235, %r70234, %r70231;
	st.local.u32 	[%rd6624+-4], %r70235;
	add.s32 	%r103176, %r103176, 4;
	add.s64 	%rd6624, %rd6624, 16;
	setp.ne.s32 	%p7769, %r103176, 396;
	@%p7769 bra 	$L__BB3_2713;
	ld.local.u32 	%r70237, [%rd831];
	and.b32  	%r70238, %r70237, -2147483648;
	ld.local.u32 	%r103112, [%rd833];
	and.b32  	%r70239, %r103112, 2147483646;
	or.b32  	%r70240, %r70239, %r70238;
	ld.local.u32 	%r70241, [%rd832];
	shr.u32 	%r70242, %r70240, 1;
	and.b32  	%r70243, %r103112, 1;
	setp.eq.b32 	%p7770, %r70243, 1;
	selp.b32 	%r70244, -1727483681, 0, %p7770;
	xor.b32  	%r70245, %r70244, %r70241;
	xor.b32  	%r70246, %r70245, %r70242;
	st.local.u32 	[%rd831], %r70246;
	mov.b32 	%r103179, 0;
$L__BB3_2715:
	add.s32 	%r103185, %r103179, 1;
	st.local.u32 	[%rd4+2496], %r103185;
	mul.wide.s32 	%rd5082, %r103179, 4;
	add.s64 	%rd5083, %rd4, %rd5082;
	ld.local.u32 	%r70247, [%rd5083];
	shr.u32 	%r70248, %r70247, 11;
	xor.b32  	%r70249, %r70248, %r70247;
	shl.b32 	%r70250, %r70249, 7;
	and.b32  	%r70251, %r70250, -1658038656;
	xor.b32  	%r5872, %r70251, %r70249;
	setp.lt.s32 	%p7771, %r103179, 623;
	@%p7771 bra 	$L__BB3_2721;
	mov.b32 	%r103181, 0;
	mov.u64 	%rd6625, %rd4;
$L__BB3_2717:
	and.b32  	%r70253, %r103112, -2147483648;
	ld.local.u32 	%r70254, [%rd6625+4];
	and.b32  	%r70255, %r70254, 2147483646;
	or.b32  	%r70256, %r70255, %r70253;
	ld.local.u32 	%r70257, [%rd6625+1588];
	shr.u32 	%r70258, %r70256, 1;
	and.b32  	%r70259, %r70254, 1;
	setp.eq.b32 	%p7772, %r70259, 1;
	selp.b32 	%r70260, -1727483681, 0, %p7772;
	xor.b32  	%r70261, %r70260, %r70257;
	xor.b32  	%r70262, %r70261, %r70258;
	st.local.u32 	[%rd6625], %r70262;
	and.b32  	%r70263, %r70254, -2147483648;
	ld.local.u32 	%r70264, [%rd6625+8];
	and.b32  	%r70265, %r70264, 2147483646;
	or.b32  	%r70266, %r70265, %r70263;
	ld.local.u32 	%r70267, [%rd6625+1592];
	shr.u32 	%r70268, %r70266, 1;
	and.b32  	%r70269, %r70264, 1;
	setp.eq.b32 	%p7773, %r70269, 1;
	selp.b32 	%r70270, -1727483681, 0, %p7773;
	xor.b32  	%r70271, %r70270, %r70267;
	xor.b32  	%r70272, %r70271, %r70268;
	st.local.u32 	[%rd6625+4], %r70272;
	and.b32  	%r70273, %r70264, -2147483648;
	ld.local.u32 	%r5875, [%rd6625+12];
	and.b32  	%r70274, %r5875, 2147483646;
	or.b32  	%r70275, %r70274, %r70273;
	ld.local.u32 	%r70276, [%rd6625+1596];
	shr.u32 	%r70277, %r70275, 1;
	and.b32  	%r70278, %r5875, 1;
	setp.eq.b32 	%p7774, %r70278, 1;
	selp.b32 	%r70279, -1727483681, 0, %p7774;
	xor.b32  	%r70280, %r70279, %r70276;
	xor.b32  	%r70281, %r70280, %r70277;
	st.local.u32 	[%rd6625+8], %r70281;
	setp.ne.s32 	%p7775, %r103181, 224;
	@%p7775 bra 	$L__BB3_2745;
	ld.local.u32 	%r103183, [%rd4+908];
	add.s64 	%rd6626, %rd4, 924;
	mov.b32 	%r103182, 0;
$L__BB3_2719:
	and.b32  	%r70292, %r103183, -2147483648;
	ld.local.u32 	%r70293, [%rd6626+-12];
	and.b32  	%r70294, %r70293, 2147483646;
	or.b32  	%r70295, %r70294, %r70292;
	ld.local.u32 	%r70296, [%rd6626+-924];
	shr.u32 	%r70297, %r70295, 1;
	and.b32  	%r70298, %r70293, 1;
	setp.eq.b32 	%p7777, %r70298, 1;
	selp.b32 	%r70299, -1727483681, 0, %p7777;
	xor.b32  	%r70300, %r70299, %r70296;
	xor.b32  	%r70301, %r70300, %r70297;
	st.local.u32 	[%rd6626+-16], %r70301;
	and.b32  	%r70302, %r70293, -2147483648;
	ld.local.u32 	%r70303, [%rd6626+-8];
	and.b32  	%r70304, %r70303, 2147483646;
	or.b32  	%r70305, %r70304, %r70302;
	ld.local.u32 	%r70306, [%rd6626+-920];
	shr.u32 	%r70307, %r70305, 1;
	and.b32  	%r70308, %r70303, 1;
	setp.eq.b32 	%p7778, %r70308, 1;
	selp.b32 	%r70309, -1727483681, 0, %p7778;
	xor.b32  	%r70310, %r70309, %r70306;
	xor.b32  	%r70311, %r70310, %r70307;
	st.local.u32 	[%rd6626+-12], %r70311;
	and.b32  	%r70312, %r70303, -2147483648;
	ld.local.u32 	%r70313, [%rd6626+-4];
	and.b32  	%r70314, %r70313, 2147483646;
	or.b32  	%r70315, %r70314, %r70312;
	ld.local.u32 	%r70316, [%rd6626+-916];
	shr.u32 	%r70317, %r70315, 1;
	and.b32  	%r70318, %r70313, 1;
	setp.eq.b32 	%p7779, %r70318, 1;
	selp.b32 	%r70319, -1727483681, 0, %p7779;
	xor.b32  	%r70320, %r70319, %r70316;
	xor.b32  	%r70321, %r70320, %r70317;
	st.local.u32 	[%rd6626+-8], %r70321;
	and.b32  	%r70322, %r70313, -2147483648;
	ld.local.u32 	%r103183, [%rd6626];
	and.b32  	%r70323, %r103183, 2147483646;
	or.b32  	%r70324, %r70323, %r70322;
	ld.local.u32 	%r70325, [%rd6626+-912];
	shr.u32 	%r70326, %r70324, 1;
	and.b32  	%r70327, %r103183, 1;
	setp.eq.b32 	%p7780, %r70327, 1;
	selp.b32 	%r70328, -1727483681, 0, %p7780;
	xor.b32  	%r70329, %r70328, %r70325;
	xor.b32  	%r70330, %r70329, %r70326;
	st.local.u32 	[%rd6626+-4], %r70330;
	add.s32 	%r103182, %r103182, 4;
	add.s64 	%rd6626, %rd6626, 16;
	setp.ne.s32 	%p7781, %r103182, 396;
	@%p7781 bra 	$L__BB3_2719;
	ld.local.u32 	%r70332, [%rd831];
	and.b32  	%r70333, %r70332, -2147483648;
	ld.local.u32 	%r103112, [%rd833];
	and.b32  	%r70334, %r103112, 2147483646;
	or.b32  	%r70335, %r70334, %r70333;
	ld.local.u32 	%r70336, [%rd832];
	shr.u32 	%r70337, %r70335, 1;
	and.b32  	%r70338, %r103112, 1;
	setp.eq.b32 	%p7782, %r70338, 1;
	selp.b32 	%r70339, -1727483681, 0, %p7782;
	xor.b32  	%r70340, %r70339, %r70336;
	xor.b32  	%r70341, %r70340, %r70337;
	st.local.u32 	[%rd831], %r70341;
	mov.b32 	%r103185, 0;
$L__BB3_2721:
	add.s32 	%r103191, %r103185, 1;
	st.local.u32 	[%rd4+2496], %r103191;
	mul.wide.s32 	%rd5084, %r103185, 4;
	add.s64 	%rd5085, %rd4, %rd5084;
	ld.local.u32 	%r70342, [%rd5085];
	shr.u32 	%r70343, %r70342, 11;
	xor.b32  	%r70344, %r70343, %r70342;
	shl.b32 	%r70345, %r70344, 7;
	and.b32  	%r70346, %r70345, -1658038656;
	xor.b32  	%r5885, %r70346, %r70344;
	setp.lt.s32 	%p7783, %r103185, 623;
	@%p7783 bra 	$L__BB3_2727;
	mov.b32 	%r103187, 0;
	mov.u64 	%rd6627, %rd4;
$L__BB3_2723:
	and.b32  	%r70348, %r103112, -2147483648;
	ld.local.u32 	%r70349, [%rd6627+4];
	and.b32  	%r70350, %r70349, 2147483646;
	or.b32  	%r70351, %r70350, %r70348;
	ld.local.u32 	%r70352, [%rd6627+1588];
	shr.u32 	%r70353, %r70351, 1;
	and.b32  	%r70354, %r70349, 1;
	setp.eq.b32 	%p7784, %r70354, 1;
	selp.b32 	%r70355, -1727483681, 0, %p7784;
	xor.b32  	%r70356, %r70355, %r70352;
	xor.b32  	%r70357, %r70356, %r70353;
	st.local.u32 	[%rd6627], %r70357;
	and.b32  	%r70358, %r70349, -2147483648;
	ld.local.u32 	%r70359, [%rd6627+8];
	and.b32  	%r70360, %r70359, 2147483646;
	or.b32  	%r70361, %r70360, %r70358;
	ld.local.u32 	%r70362, [%rd6627+1592];
	shr.u32 	%r70363, %r70361, 1;
	and.b32  	%r70364, %r70359, 1;
	setp.eq.b32 	%p7785, %r70364, 1;
	selp.b32 	%r70365, -1727483681, 0, %p7785;
	xor.b32  	%r70366, %r70365, %r70362;
	xor.b32  	%r70367, %r70366, %r70363;
	st.local.u32 	[%rd6627+4], %r70367;
	and.b32  	%r70368, %r70359, -2147483648;
	ld.local.u32 	%r5888, [%rd6627+12];
	and.b32  	%r70369, %r5888, 2147483646;
	or.b32  	%r70370, %r70369, %r70368;
	ld.local.u32 	%r70371, [%rd6627+1596];
	shr.u32 	%r70372, %r70370, 1;
	and.b32  	%r70373, %r5888, 1;
	setp.eq.b32 	%p7786, %r70373, 1;
	selp.b32 	%r70374, -1727483681, 0, %p7786;
	xor.b32  	%r70375, %r70374, %r70371;
	xor.b32  	%r70376, %r70375, %r70372;
	st.local.u32 	[%rd6627+8], %r70376;
	setp.ne.s32 	%p7787, %r103187, 224;
	@%p7787 bra 	$L__BB3_2744;
	ld.local.u32 	%r103189, [%rd4+908];
	add.s64 	%rd6628, %rd4, 924;
	mov.b32 	%r103188, 0;
$L__BB3_2725:
	and.b32  	%r70387, %r103189, -2147483648;
	ld.local.u32 	%r70388, [%rd6628+-12];
	and.b32  	%r70389, %r70388, 2147483646;
	or.b32  	%r70390, %r70389, %r70387;
	ld.local.u32 	%r70391, [%rd6628+-924];
	shr.u32 	%r70392, %r70390, 1;
	and.b32  	%r70393, %r70388, 1;
	setp.eq.b32 	%p7789, %r70393, 1;
	selp.b32 	%r70394, -1727483681, 0, %p7789;
	xor.b32  	%r70395, %r70394, %r70391;
	xor.b32  	%r70396, %r70395, %r70392;
	st.local.u32 	[%rd6628+-16], %r70396;
	and.b32  	%r70397, %r70388, -2147483648;
	ld.local.u32 	%r70398, [%rd6628+-8];
	and.b32  	%r70399, %r70398, 2147483646;
	or.b32  	%r70400, %r70399, %r70397;
	ld.local.u32 	%r70401, [%rd6628+-920];
	shr.u32 	%r70402, %r70400, 1;
	and.b32  	%r70403, %r70398, 1;
	setp.eq.b32 	%p7790, %r70403, 1;
	selp.b32 	%r70404, -1727483681, 0, %p7790;
	xor.b32  	%r70405, %r70404, %r70401;
	xor.b32  	%r70406, %r70405, %r70402;
	st.local.u32 	[%rd6628+-12], %r70406;
	and.b32  	%r70407, %r70398, -2147483648;
	ld.local.u32 	%r70408, [%rd6628+-4];
	and.b32  	%r70409, %r70408, 2147483646;
	or.b32  	%r70410, %r70409, %r70407;
	ld.local.u32 	%r70411, [%rd6628+-916];
	shr.u32 	%r70412, %r70410, 1;
	and.b32  	%r70413, %r70408, 1;
	setp.eq.b32 	%p7791, %r70413, 1;
	selp.b32 	%r70414, -1727483681, 0, %p7791;
	xor.b32  	%r70415, %r70414, %r70411;
	xor.b32  	%r70416, %r70415, %r70412;
	st.local.u32 	[%rd6628+-8], %r70416;
	and.b32  	%r70417, %r70408, -2147483648;
	ld.local.u32 	%r103189, [%rd6628];
	and.b32  	%r70418, %r103189, 2147483646;
	or.b32  	%r70419, %r70418, %r70417;
	ld.local.u32 	%r70420, [%rd6628+-912];
	shr.u32 	%r70421, %r70419, 1;
	and.b32  	%r70422, %r103189, 1;
	setp.eq.b32 	%p7792, %r70422, 1;
	selp.b32 	%r70423, -1727483681, 0, %p7792;
	xor.b32  	%r70424, %r70423, %r70420;
	xor.b32  	%r70425, %r70424, %r70421;
	st.local.u32 	[%rd6628+-4], %r70425;
	add.s32 	%r103188, %r103188, 4;
	add.s64 	%rd6628, %rd6628, 16;
	setp.ne.s32 	%p7793, %r103188, 396;
	@%p7793 bra 	$L__BB3_2725;
	ld.local.u32 	%r70427, [%rd831];
	and.b32  	%r70428, %r70427, -2147483648;
	ld.local.u32 	%r103112, [%rd833];
	and.b32  	%r70429, %r103112, 2147483646;
	or.b32  	%r70430, %r70429, %r70428;
	ld.local.u32 	%r70431, [%rd832];
	shr.u32 	%r70432, %r70430, 1;
	and.b32  	%r70433, %r103112, 1;
	setp.eq.b32 	%p7794, %r70433, 1;
	selp.b32 	%r70434, -1727483681, 0, %p7794;
	xor.b32  	%r70435, %r70434, %r70431;
	xor.b32  	%r70436, %r70435, %r70432;
	st.local.u32 	[%rd831], %r70436;
	mov.b32 	%r103191, 0;
$L__BB3_2727:
	add.s32 	%r103197, %r103191, 1;
	st.local.u32 	[%rd4+2496], %r103197;
	mul.wide.s32 	%rd5086, %r103191, 4;
	add.s64 	%rd5087, %rd4, %rd5086;
	ld.local.u32 	%r70437, [%rd5087];
	shr.u32 	%r70438, %r70437, 11;
	xor.b32  	%r70439, %r70438, %r70437;
	shl.b32 	%r70440, %r70439, 7;
	and.b32  	%r70441, %r70440, -1658038656;
	xor.b32  	%r5898, %r70441, %r70439;
	setp.lt.s32 	%p7795, %r103191, 623;
	@%p7795 bra 	$L__BB3_2733;
	mov.b32 	%r103193, 0;
	mov.u64 	%rd6629, %rd4;
$L__BB3_2729:
	and.b32  	%r70443, %r103112, -2147483648;
	ld.local.u32 	%r70444, [%rd6629+4];
	and.b32  	%r70445, %r70444, 2147483646;
	or.b32  	%r70446, %r70445, %r70443;
	ld.local.u32 	%r70447, [%rd6629+1588];
	shr.u32 	%r70448, %r70446, 1;
	and.b32  	%r70449, %r70444, 1;
	setp.eq.b32 	%p7796, %r70449, 1;
	selp.b32 	%r70450, -1727483681, 0, %p7796;
	xor.b32  	%r70451, %r70450, %r70447;
	xor.b32  	%r70452, %r70451, %r70448;
	st.local.u32 	[%rd6629], %r70452;
	and.b32  	%r70453, %r70444, -2147483648;
	ld.local.u32 	%r70454, [%rd6629+8];
	and.b32  	%r70455, %r70454, 2147483646;
	or.b32  	%r70456, %r70455, %r70453;
	ld.local.u32 	%r70457, [%rd6629+1592];
	shr.u32 	%r70458, %r70456, 1;
	and.b32  	%r70459, %r70454, 1;
	setp.eq.b32 	%p7797, %r70459, 1;
	selp.b32 	%r70460, -1727483681, 0, %p7797;
	xor.b32  	%r70461, %r70460, %r70457;
	xor.b32  	%r70462, %r70461, %r70458;
	st.local.u32 	[%rd6629+4], %r70462;
	and.b32  	%r70463, %r70454, -2147483648;
	ld.local.u32 	%r5901, [%rd6629+12];
	and.b32  	%r70464, %r5901, 2147483646;
	or.b32  	%r70465, %r70464, %r70463;
	ld.local.u32 	%r70466, [%rd6629+1596];
	shr.u32 	%r70467, %r70465, 1;
	and.b32  	%r70468, %r5901, 1;
	setp.eq.b32 	%p7798, %r70468, 1;
	selp.b32 	%r70469, -1727483681, 0, %p7798;
	xor.b32  	%r70470, %r70469, %r70466;
	xor.b32  	%r70471, %r70470, %r70467;
	st.local.u32 	[%rd6629+8], %r70471;
	setp.ne.s32 	%p7799, %r103193, 224;
	@%p7799 bra 	$L__BB3_2743;
	ld.local.u32 	%r103194, [%rd828];
	mov.b32 	%r103195, 227;
$L__BB3_2731:
	mul.wide.u32 	%rd5088, %r103195, 4;
	add.s64 	%rd5089, %rd4, %rd5088;
	and.b32  	%r70482, %r103194, -2147483648;
	ld.local.u32 	%r70483, [%rd5089+4];
	and.b32  	%r70484, %r70483, 2147483646;
	or.b32  	%r70485, %r70484, %r70482;
	ld.local.u32 	%r70486, [%rd5089+-908];
	shr.u32 	%r70487, %r70485, 1;
	and.b32  	%r70488, %r70483, 1;
	setp.eq.b32 	%p7801, %r70488, 1;
	selp.b32 	%r70489, -1727483681, 0, %p7801;
	xor.b32  	%r70490, %r70489, %r70486;
	xor.b32  	%r70491, %r70490, %r70487;
	st.local.u32 	[%rd5089], %r70491;
	and.b32  	%r70492, %r70483, -2147483648;
	ld.local.u32 	%r70493, [%rd5089+8];
	and.b32  	%r70494, %r70493, 2147483646;
	or.b32  	%r70495, %r70494, %r70492;
	ld.local.u32 	%r70496, [%rd5089+-904];
	shr.u32 	%r70497, %r70495, 1;
	and.b32  	%r70498, %r70493, 1;
	setp.eq.b32 	%p7802, %r70498, 1;
	selp.b32 	%r70499, -1727483681, 0, %p7802;
	xor.b32  	%r70500, %r70499, %r70496;
	xor.b32  	%r70501, %r70500, %r70497;
	st.local.u32 	[%rd5089+4], %r70501;
	and.b32  	%r70502, %r70493, -2147483648;
	ld.local.u32 	%r70503, [%rd5089+12];
	and.b32  	%r70504, %r70503, 2147483646;
	or.b32  	%r70505, %r70504, %r70502;
	ld.local.u32 	%r70506, [%rd5089+-900];
	shr.u32 	%r70507, %r70505, 1;
	and.b32  	%r70508, %r70503, 1;
	setp.eq.b32 	%p7803, %r70508, 1;
	selp.b32 	%r70509, -1727483681, 0, %p7803;
	xor.b32  	%r70510, %r70509, %r70506;
	xor.b32  	%r70511, %r70510, %r70507;
	st.local.u32 	[%rd5089+8], %r70511;
	and.b32  	%r70512, %r70503, -2147483648;
	add.s32 	%r103195, %r103195, 4;
	ld.local.u32 	%r103194, [%rd5089+16];
	and.b32  	%r70513, %r103194, 2147483646;
	or.b32  	%r70514, %r70513, %r70512;
	ld.local.u32 	%r70515, [%rd5089+-896];
	shr.u32 	%r70516, %r70514, 1;
	and.b32  	%r70517, %r103194, 1;
	setp.eq.b32 	%p7804, %r70517, 1;
	selp.b32 	%r70518, -1727483681, 0, %p7804;
	xor.b32  	%r70519, %r70518, %r70515;
	xor.b32  	%r70520, %r70519, %r70516;
	st.local.u32 	[%rd5089+12], %r70520;
	setp.ne.s32 	%p7805, %r103195, 623;
	@%p7805 bra 	$L__BB3_2731;
	ld.local.u32 	%r70522, [%rd4+2492];
	and.b32  	%r70523, %r70522, -2147483648;
	ld.local.u32 	%r103112, [%rd4];
	and.b32  	%r70524, %r103112, 2147483646;
	or.b32  	%r70525, %r70524, %r70523;
	ld.local.u32 	%r70526, [%rd4+1584];
	shr.u32 	%r70527, %r70525, 1;
	and.b32  	%r70528, %r103112, 1;
	setp.eq.b32 	%p7806, %r70528, 1;
	selp.b32 	%r70529, -1727483681, 0, %p7806;
	xor.b32  	%r70530, %r70529, %r70526;
	xor.b32  	%r70531, %r70530, %r70527;
	st.local.u32 	[%rd4+2492], %r70531;
	mov.b32 	%r103197, 0;
$L__BB3_2733:
	setp.gt.u32 	%p7808, %r15025, %r15026;
	add.s32 	%r103206, %r103197, 1;
	st.local.u32 	[%rd4+2496], %r103206;
	mul.wide.s32 	%rd5090, %r103197, 4;
	add.s64 	%rd5091, %rd4, %rd5090;
	ld.local.u32 	%r70532, [%rd5091];
	shr.u32 	%r70533, %r70532, 11;
	xor.b32  	%r70534, %r70533, %r70532;
	shl.b32 	%r70535, %r70534, 7;
	and.b32  	%r70536, %r70535, -1658038656;
	xor.b32  	%r70537, %r70536, %r70534;
	shl.b32 	%r70538, %r70537, 15;
	and.b32  	%r70539, %r70538, -402653184;
	xor.b32  	%r70540, %r70539, %r70537;
	shr.u32 	%r70541, %r70540, 27;
	shl.b32 	%r70542, %r5859, 15;
	and.b32  	%r70543, %r70542, -402653184;
	xor.b32  	%r70544, %r70543, %r5859;
	shr.u32 	%r70545, %r70544, 7;
	and.b32  	%r70546, %r70545, 32505856;
	shl.b32 	%r70547, %r5872, 15;
	and.b32  	%r70548, %r70547, -402653184;
	xor.b32  	%r70549, %r70548, %r5872;
	shr.u32 	%r70550, %r70549, 12;
	and.b32  	%r70551, %r70550, 1015808;
	or.b32  	%r70552, %r70551, %r70546;
	shl.b32 	%r70553, %r5885, 15;
	and.b32  	%r70554, %r70553, -402653184;
	xor.b32  	%r70555, %r70554, %r5885;
	shr.u32 	%r70556, %r70555, 17;
	and.b32  	%r70557, %r70556, 31744;
	or.b32  	%r70558, %r70552, %r70557;
	shl.b32 	%r70559, %r5898, 15;
	and.b32  	%r70560, %r70559, -402653184;
	xor.b32  	%r70561, %r70560, %r5898;
	shr.u32 	%r70562, %r70561, 22;
	and.b32  	%r70563, %r70562, 992;
	or.b32  	%r70564, %r70558, %r70563;
	or.b32  	%r103201, %r70564, %r70541;
	mov.pred 	%p11927, 0;
	@%p7808 bra 	$L__BB3_2742;
	mov.pred 	%p11927, 0;
	mov.u32 	%r103200, %r15025;
$L__BB3_2735:
	shl.b32 	%r5917, %r103201, 5;
	setp.lt.s32 	%p7810, %r103206, 624;
	@%p7810 bra 	$L__BB3_2741;
	mov.b32 	%r103203, 0;
$L__BB3_2737:
	mul.wide.u32 	%rd5092, %r103203, 4;
	add.s64 	%rd1277, %rd4, %rd5092;
	and.b32  	%r70566, %r103112, -2147483648;
	ld.local.u32 	%r70567, [%rd1277+4];
	and.b32  	%r70568, %r70567, 2147483646;
	or.b32  	%r70569, %r70568, %r70566;
	ld.local.u32 	%r70570, [%rd1277+1588];
	shr.u32 	%r70571, %r70569, 1;
	and.b32  	%r70572, %r70567, 1;
	setp.eq.b32 	%p7811, %r70572, 1;
	selp.b32 	%r70573, -1727483681, 0, %p7811;
	xor.b32  	%r70574, %r70573, %r70570;
	xor.b32  	%r70575, %r70574, %r70571;
	st.local.u32 	[%rd1277], %r70575;
	and.b32  	%r70576, %r70567, -2147483648;
	ld.local.u32 	%r70577, [%rd1277+8];
	and.b32  	%r70578, %r70577, 2147483646;
	or.b32  	%r70579, %r70578, %r70576;
	ld.local.u32 	%r70580, [%rd1277+1592];
	shr.u32 	%r70581, %r70579, 1;
	and.b32  	%r70582, %r70577, 1;
	setp.eq.b32 	%p7812, %r70582, 1;
	selp.b32 	%r70583, -1727483681, 0, %p7812;
	xor.b32  	%r70584, %r70583, %r70580;
	xor.b32  	%r70585, %r70584, %r70581;
	st.local.u32 	[%rd1277+4], %r70585;
	and.b32  	%r70586, %r70577, -2147483648;
	ld.local.u32 	%r5920, [%rd1277+12];
	and.b32  	%r70587, %r5920, 2147483646;
	or.b32  	%r70588, %r70587, %r70586;
	ld.local.u32 	%r70589, [%rd1277+1596];
	shr.u32 	%r70590, %r70588, 1;
	and.b32  	%r70591, %r5920, 1;
	setp.eq.b32 	%p7813, %r70591, 1;
	selp.b32 	%r70592, -1727483681, 0, %p7813;
	xor.b32  	%r70593, %r70592, %r70589;
	xor.b32  	%r70594, %r70593, %r70590;
	st.local.u32 	[%rd1277+8], %r70594;
	setp.ne.s32 	%p7814, %r103203, 224;
	@%p7814 bra 	$L__BB3_7229;
	ld.local.u32 	%r103204, [%rd828];
	mov.b32 	%r103205, 227;
$L__BB3_2739:
	mul.wide.u32 	%rd5093, %r103205, 4;
	add.s64 	%rd5094, %rd4, %rd5093;
	and.b32  	%r70605, %r103204, -2147483648;
	ld.local.u32 	%r70606, [%rd5094+4];
	and.b32  	%r70607, %r70606, 2147483646;
	or.b32  	%r70608, %r70607, %r70605;
	ld.local.u32 	%r70609, [%rd5094+-908];
	shr.u32 	%r70610, %r70608, 1;
	and.b32  	%r70611, %r70606, 1;
	setp.eq.b32 	%p7816, %r70611, 1;
	selp.b32 	%r70612, -1727483681, 0, %p7816;
	xor.b32  	%r70613, %r70612, %r70609;
	xor.b32  	%r70614, %r70613, %r70610;
	st.local.u32 	[%rd5094], %r70614;
	and.b32  	%r70615, %r70606, -2147483648;
	ld.local.u32 	%r70616, [%rd5094+8];
	and.b32  	%r70617, %r70616, 2147483646;
	or.b32  	%r70618, %r70617, %r70615;
	ld.local.u32 	%r70619, [%rd5094+-904];
	shr.u32 	%r70620, %r70618, 1;
	and.b32  	%r70621, %r70616, 1;
	setp.eq.b32 	%p7817, %r70621, 1;
	selp.b32 	%r70622, -1727483681, 0, %p7817;
	xor.b32  	%r70623, %r70622, %r70619;
	xor.b32  	%r70624, %r70623, %r70620;
	st.local.u32 	[%rd5094+4], %r70624;
	and.b32  	%r70625, %r70616, -2147483648;
	ld.local.u32 	%r70626, [%rd5094+12];
	and.b32  	%r70627, %r70626, 2147483646;
	or.b32  	%r70628, %r70627, %r70625;
	ld.local.u32 	%r70629, [%rd5094+-900];
	shr.u32 	%r70630, %r70628, 1;
	and.b32  	%r70631, %r70626, 1;
	setp.eq.b32 	%p7818, %r70631, 1;
	selp.b32 	%r70632, -1727483681, 0, %p7818;
	xor.b32  	%r70633, %r70632, %r70629;
	xor.b32  	%r70634, %r70633, %r70630;
	st.local.u32 	[%rd5094+8], %r70634;
	and.b32  	%r70635, %r70626, -2147483648;
	add.s32 	%r103205, %r103205, 4;
	ld.local.u32 	%r103204, [%rd5094+16];
	and.b32  	%r70636, %r103204, 2147483646;
	or.b32  	%r70637, %r70636, %r70635;
	ld.local.u32 	%r70638, [%rd5094+-896];
	shr.u32 	%r70639, %r70637, 1;
	and.b32  	%r70640, %r103204, 1;
	setp.eq.b32 	%p7819, %r70640, 1;
	selp.b32 	%r70641, -1727483681, 0, %p7819;
	xor.b32  	%r70642, %r70641, %r70638;
	xor.b32  	%r70643, %r70642, %r70639;
	st.local.u32 	[%rd5094+12], %r70643;
	setp.ne.s32 	%p7820, %r103205, 623;
	@%p7820 bra 	$L__BB3_2739;
	ld.local.u32 	%r70645, [%rd4+2492];
	and.b32  	%r70646, %r70645, -2147483648;
	ld.local.u32 	%r103112, [%rd4];
	and.b32  	%r70647, %r103112, 2147483646;
	or.b32  	%r70648, %r70647, %r70646;
	ld.local.u32 	%r70649, [%rd4+1584];
	shr.u32 	%r70650, %r70648, 1;
	and.b32  	%r70651, %r103112, 1;
	setp.eq.b32 	%p7821, %r70651, 1;
	selp.b32 	%r70652, -1727483681, 0, %p7821;
	xor.b32  	%r70653, %r70652, %r70649;
	xor.b32  	%r70654, %r70653, %r70650;
	st.local.u32 	[%rd4+2492], %r70654;
	mov.b32 	%r103206, 0;
$L__BB3_2741:
	add.s32 	%r5929, %r103206, 1;
	st.local.u32 	[%rd4+2496], %r5929;
	mul.wide.s32 	%rd5095, %r103206, 4;
	add.s64 	%rd5096, %rd4, %rd5095;
	ld.local.u32 	%r70655, [%rd5096];
	shr.u32 	%r70656, %r70655, 11;
	xor.b32  	%r70657, %r70656, %r70655;
	shl.b32 	%r70658, %r70657, 7;
	and.b32  	%r70659, %r70658, -1658038656;
	xor.b32  	%r70660, %r70659, %r70657;
	shl.b32 	%r70661, %r70660, 15;
	and.b32  	%r70662, %r70661, -402653184;
	xor.b32  	%r70663, %r70662, %r70660;
	shr.u32 	%r70664, %r70663, 27;
	and.b32  	%r70666, %r5917, 1073741792;
	or.b32  	%r103201, %r70664, %r70666;
	setp.eq.s32 	%p7822, %r103201, %r15022;
	or.pred  	%p11927, %p11927, %p7822;
	add.s32 	%r103200, %r103200, 1;
	setp.gt.u32 	%p7823, %r103200, %r15026;
	mov.u32 	%r103206, %r5929;
	@%p7823 bra 	$L__BB3_2742;
	bra.uni 	$L__BB3_2735;
$L__BB3_2742:
	and.pred  	%p168, %p11925, %p11927;
	mov.b32 	%r70668, 624;
	st.local.u32 	[%rd4+2496], %r70668;
	st.local.u32 	[%rd4], %r3756;
	mov.b32 	%r103209, 1;
	mov.u32 	%r103208, %r3756;
	bra.uni 	$L__BB3_2756;
$L__BB3_2743:
	and.b32  	%r70472, %r5901, -2147483648;
	add.s32 	%r103193, %r103193, 4;
	add.s64 	%rd1278, %rd6629, 16;
	ld.local.u32 	%r103112, [%rd6629+16];
	and.b32  	%r70473, %r103112, 2147483646;
	or.b32  	%r70474, %r70473, %r70472;
	ld.local.u32 	%r70475, [%rd6629+1600];
	shr.u32 	%r70476, %r70474, 1;
	and.b32  	%r70477, %r103112, 1;
	setp.eq.b32 	%p7800, %r70477, 1;
	selp.b32 	%r70478, -1727483681, 0, %p7800;
	xor.b32  	%r70479, %r70478, %r70475;
	xor.b32  	%r70480, %r70479, %r70476;
	st.local.u32 	[%rd6629+12], %r70480;
	mov.u64 	%rd6629, %rd1278;
	bra.uni 	$L__BB3_2729;
$L__BB3_2744:
	and.b32  	%r70377, %r5888, -2147483648;
	add.s32 	%r103187, %r103187, 4;
	add.s64 	%rd1279, %rd6627, 16;
	ld.local.u32 	%r103112, [%rd6627+16];
	and.b32  	%r70378, %r103112, 2147483646;
	or.b32  	%r70379, %r70378, %r70377;
	ld.local.u32 	%r70380, [%rd6627+1600];
	shr.u32 	%r70381, %r70379, 1;
	and.b32  	%r70382, %r103112, 1;
	setp.eq.b32 	%p7788, %r70382, 1;
	selp.b32 	%r70383, -1727483681, 0, %p7788;
	xor.b32  	%r70384, %r70383, %r70380;
	xor.b32  	%r70385, %r70384, %r70381;
	st.local.u32 	[%rd6627+12], %r70385;
	mov.u64 	%rd6627, %rd1279;
	bra.uni 	$L__BB3_2723;
$L__BB3_2745:
	and.b32  	%r70282, %r5875, -2147483648;
	add.s32 	%r103181, %r103181, 4;
	add.s64 	%rd1280, %rd6625, 16;
	ld.local.u32 	%r103112, [%rd6625+16];
	and.b32  	%r70283, %r103112, 2147483646;
	or.b32  	%r70284, %r70283, %r70282;
	ld.local.u32 	%r70285, [%rd6625+1600];
	shr.u32 	%r70286, %r70284, 1;
	and.b32  	%r70287, %r103112, 1;
	setp.eq.b32 	%p7776, %r70287, 1;
	selp.b32 	%r70288, -1727483681, 0, %p7776;
	xor.b32  	%r70289, %r70288, %r70285;
	xor.b32  	%r70290, %r70289, %r70286;
	st.local.u32 	[%rd6625+12], %r70290;
	mov.u64 	%rd6625, %rd1280;
	bra.uni 	$L__BB3_2717;
$L__BB3_2746:
	and.b32  	%r70187, %r5862, -2147483648;
	add.s32 	%r103175, %r103175, 4;
	add.s64 	%rd1281, %rd6623, 16;
	ld.local.u32 	%r103112, [%rd6623+16];
	and.b32  	%r70188, %r103112, 2147483646;
	or.b32  	%r70189, %r70188, %r70187;
	ld.local.u32 	%r70190, [%rd6623+1600];
	shr.u32 	%r70191, %r70189, 1;
	and.b32  	%r70192, %r103112, 1;
	setp.eq.b32 	%p7764, %r70192, 1;
	selp.b32 	%r70193, -1727483681, 0, %p7764;
	xor.b32  	%r70194, %r70193, %r70190;
	xor.b32  	%r70195, %r70194, %r70191;
	st.local.u32 	[%rd6623+12], %r70195;
	mov.u64 	%rd6623, %rd1281;
	bra.uni 	$L__BB3_2711;
$L__BB3_2747:
	and.b32  	%r70092, %r5849, -2147483648;
	add.s32 	%r103169, %r103169, 4;
	add.s64 	%rd1282, %rd6621, 16;
	ld.local.u32 	%r103112, [%rd6621+16];
	and.b32  	%r70093, %r103112, 2147483646;
	or.b32  	%r70094, %r70093, %r70092;
	ld.local.u32 	%r70095, [%rd6621+1600];
	shr.u32 	%r70096, %r70094, 1;
	and.b32  	%r70097, %r103112, 1;
	setp.eq.b32 	%p7752, %r70097, 1;
	selp.b32 	%r70098, -1727483681, 0, %p7752;
	xor.b32  	%r70099, %r70098, %r70095;
	xor.b32  	%r70100, %r70099, %r70096;
	st.local.u32 	[%rd6621+12], %r70100;
	mov.u64 	%rd6621, %rd1282;
	bra.uni 	$L__BB3_2705;
$L__BB3_2748:
	and.b32  	%r70002, %r5834, -2147483648;
	add.s32 	%r103161, %r103161, 4;
	add.s64 	%rd1283, %rd6620, 16;
	ld.local.u32 	%r103112, [%rd6620+16];
	and.b32  	%r70003, %r103112, 2147483646;
	or.b32  	%r70004, %r70003, %r70002;
	ld.local.u32 	%r70005, [%rd6620+1600];
	shr.u32 	%r70006, %r70004, 1;
	and.b32  	%r70007, %r103112, 1;
	setp.eq.b32 	%p7739, %r70007, 1;
	selp.b32 	%r70008, -1727483681, 0, %p7739;
	xor.b32  	%r70009, %r70008, %r70005;
	xor.b32  	%r70010, %r70009, %r70006;
	st.local.u32 	[%rd6620+12], %r70010;
	mov.u64 	%rd6620, %rd1283;
	bra.uni 	$L__BB3_2698;
$L__BB3_2749:
	and.b32  	%r69776, %r5793, -2147483648;
	add.s32 	%r103140, %r103140, 4;
	add.s64 	%rd1284, %rd6619, 16;
	ld.local.u32 	%r103112, [%rd6619+16];
	and.b32  	%r69777, %r103112, 2147483646;
	or.b32  	%r69778, %r69777, %r69776;
	ld.local.u32 	%r69779, [%rd6619+1600];
	shr.u32 	%r69780, %r69778, 1;
	and.b32  	%r69781, %r103112, 1;
	setp.eq.b32 	%p7709, %r69781, 1;
	selp.b32 	%r69782, -1727483681, 0, %p7709;
	xor.b32  	%r69783, %r69782, %r69779;
	xor.b32  	%r69784, %r69783, %r69780;
	st.local.u32 	[%rd6619+12], %r69784;
	mov.u64 	%rd6619, %rd1284;
	bra.uni 	$L__BB3_2681;
$L__BB3_2750:
	and.b32  	%r69681, %r5780, -2147483648;
	add.s32 	%r103134, %r103134, 4;
	add.s64 	%rd1285, %rd6617, 16;
	ld.local.u32 	%r103112, [%rd6617+16];
	and.b32  	%r69682, %r103112, 2147483646;
	or.b32  	%r69683, %r69682, %r69681;
	ld.local.u32 	%r69684, [%rd6617+1600];
	shr.u32 	%r69685, %r69683, 1;
	and.b32  	%r69686, %r103112, 1;
	setp.eq.b32 	%p7697, %r69686, 1;
	selp.b32 	%r69687, -1727483681, 0, %p7697;
	xor.b32  	%r69688, %r69687, %r69684;
	xor.b32  	%r69689, %r69688, %r69685;
	st.local.u32 	[%rd6617+12], %r69689;
	mov.u64 	%rd6617, %rd1285;
	bra.uni 	$L__BB3_2675;
$L__BB3_2751:
	and.b32  	%r69586, %r5767, -2147483648;
	add.s32 	%r103128, %r103128, 4;
	add.s64 	%rd1286, %rd6615, 16;
	ld.local.u32 	%r103112, [%rd6615+16];
	and.b32  	%r69587, %r103112, 2147483646;
	or.b32  	%r69588, %r69587, %r69586;
	ld.local.u32 	%r69589, [%rd6615+1600];
	shr.u32 	%r69590, %r69588, 1;
	and.b32  	%r69591, %r103112, 1;
	setp.eq.b32 	%p7685, %r69591, 1;
	selp.b32 	%r69592, -1727483681, 0, %p7685;
	xor.b32  	%r69593, %r69592, %r69589;
	xor.b32  	%r69594, %r69593, %r69590;
	st.local.u32 	[%rd6615+12], %r69594;
	mov.u64 	%rd6615, %rd1286;
	bra.uni 	$L__BB3_2669;
$L__BB3_2752:
	and.b32  	%r69491, %r5754, -2147483648;
	add.s32 	%r103122, %r103122, 4;
	add.s64 	%rd1287, %rd6613, 16;
	ld.local.u32 	%r103112, [%rd6613+16];
	and.b32  	%r69492, %r103112, 2147483646;
	or.b32  	%r69493, %r69492, %r69491;
	ld.local.u32 	%r69494, [%rd6613+1600];
	shr.u32 	%r69495, %r69493, 1;
	and.b32  	%r69496, %r103112, 1;
	setp.eq.b32 	%p7673, %r69496, 1;
	selp.b32 	%r69497, -1727483681, 0, %p7673;
	xor.b32  	%r69498, %r69497, %r69494;
	xor.b32  	%r69499, %r69498, %r69495;
	st.local.u32 	[%rd6613+12], %r69499;
	mov.u64 	%rd6613, %rd1287;
	bra.uni 	$L__BB3_2663;
$L__BB3_2753:
	and.b32  	%r69396, %r5741, -2147483648;
	add.s32 	%r103116, %r103116, 4;
	add.s64 	%rd1288, %rd6611, 16;
	ld.local.u32 	%r103112, [%rd6611+16];
	and.b32  	%r69397, %r103112, 2147483646;
	or.b32  	%r69398, %r69397, %r69396;
	ld.local.u32 	%r69399, [%rd6611+1600];
	shr.u32 	%r69400, %r69398, 1;
	and.b32  	%r69401, %r103112, 1;
	setp.eq.b32 	%p7661, %r69401, 1;
	selp.b32 	%r69402, -1727483681, 0, %p7661;
	xor.b32  	%r69403, %r69402, %r69399;
	xor.b32  	%r69404, %r69403, %r69400;
	st.local.u32 	[%rd6611+12], %r69404;
	mov.u64 	%rd6611, %rd1288;
	bra.uni 	$L__BB3_2657;
$L__BB3_2754:
	and.b32  	%r69306, %r5726, -2147483648;
	add.s32 	%r103108, %r103108, 4;
	add.s64 	%rd1289, %rd6610, 16;
	ld.local.u32 	%r103112, [%rd6610+16];
	and.b32  	%r69307, %r103112, 2147483646;
	or.b32  	%r69308, %r69307, %r69306;
	ld.local.u32 	%r69309, [%rd6610+1600];
	shr.u32 	%r69310, %r69308, 1;
	and.b32  	%r69311, %r103112, 1;
	setp.eq.b32 	%p7648, %r69311, 1;
	selp.b32 	%r69312, -1727483681, 0, %p7648;
	xor.b32  	%r69313, %r69312, %r69309;
	xor.b32  	%r69314, %r69313, %r69310;
	st.local.u32 	[%rd6610+12], %r69314;
	mov.u64 	%rd6610, %rd1289;
	bra.uni 	$L__BB3_2650;
$L__BB3_2755:
	shr.u32 	%r70679, %r5962, 30;
	xor.b32  	%r70680, %r70679, %r5962;
	mad.lo.s32 	%r103208, %r70680, 1812433253, %r5963;
	st.local.u32 	[%rd1290+12], %r103208;
	add.s32 	%r103209, %r103209, 4;
$L__BB3_2756:
	shr.u32 	%r70669, %r103208, 30;
	xor.b32  	%r70670, %r70669, %r103208;
	mad.lo.s32 	%r70671, %r70670, 1812433253, %r103209;
	mul.wide.u32 	%rd5097, %r103209, 4;
	add.s64 	%rd1290, %rd4, %rd5097;
	st.local.u32 	[%rd1290], %r70671;
	shr.u32 	%r70672, %r70671, 30;
	xor.b32  	%r70673, %r70672, %r70671;
	mad.lo.s32 	%r70674, %r70673, 1812433253, %r103209;
	add.s32 	%r70675, %r70674, 1;
	st.local.u32 	[%rd1290+4], %r70675;
	shr.u32 	%r70676, %r70675, 30;
	xor.b32  	%r70677, %r70676, %r70675;
	mad.lo.s32 	%r70678, %r70677, 1812433253, %r103209;
	add.s32 	%r5962, %r70678, 2;
	st.local.u32 	[%rd1290+8], %r5962;
	add.s32 	%r5963, %r103209, 3;
	setp.ne.s32 	%p7824, %r5963, 624;
	@%p7824 bra 	$L__BB3_2755;
	setp.lt.s32 	%p7825, %r15023, -62;
	ld.local.u32 	%r103217, [%rd4+2496];
	mov.u32 	%r103218, %r3756;
	@%p7825 bra 	$L__BB3_2766;
	mov.b32 	%r103212, 0;
	mov.u32 	%r103218, %r3756;
$L__BB3_2759:
	setp.lt.s32 	%p7826, %r103217, 624;
	@%p7826 bra 	$L__BB3_2765;
	mov.b32 	%r103214, 0;
	mov.u64 	%rd6630, %rd4;
$L__BB3_2761:
	and.b32  	%r70683, %r103218, -2147483648;
	ld.local.u32 	%r70684, [%rd6630+4];
	and.b32  	%r70685, %r70684, 2147483646;
	or.b32  	%r70686, %r70685, %r70683;
	ld.local.u32 	%r70687, [%rd6630+1588];
	shr.u32 	%r70688, %r70686, 1;
	and.b32  	%r70689, %r70684, 1;
	setp.eq.b32 	%p7827, %r70689, 1;
	selp.b32 	%r70690, -1727483681, 0, %p7827;
	xor.b32  	%r70691, %r70690, %r70687;
	xor.b32  	%r70692, %r70691, %r70688;
	st.local.u32 	[%rd6630], %r70692;
	and.b32  	%r70693, %r70684, -2147483648;
	ld.local.u32 	%r70694, [%rd6630+8];
	and.b32  	%r70695, %r70694, 2147483646;
	or.b32  	%r70696, %r70695, %r70693;
	ld.local.u32 	%r70697, [%rd6630+1592];
	shr.u32 	%r70698, %r70696, 1;
	and.b32  	%r70699, %r70694, 1;
	setp.eq.b32 	%p7828, %r70699, 1;
	selp.b32 	%r70700, -1727483681, 0, %p7828;
	xor.b32  	%r70701, %r70700, %r70697;
	xor.b32  	%r70702, %r70701, %r70698;
	st.local.u32 	[%rd6630+4], %r70702;
	and.b32  	%r70703, %r70694, -2147483648;
	ld.local.u32 	%r5970, [%rd6630+12];
	and.b32  	%r70704, %r5970, 2147483646;
	or.b32  	%r70705, %r70704, %r70703;
	ld.local.u32 	%r70706, [%rd6630+1596];
	shr.u32 	%r70707, %r70705, 1;
	and.b32  	%r70708, %r5970, 1;
	setp.eq.b32 	%p7829, %r70708, 1;
	selp.b32 	%r70709, -1727483681, 0, %p7829;
	xor.b32  	%r70710, %r70709, %r70706;
	xor.b32  	%r70711, %r70710, %r70707;
	st.local.u32 	[%rd6630+8], %r70711;
	setp.ne.s32 	%p7830, %r103214, 224;
	@%p7830 bra 	$L__BB3_2865;
	ld.local.u32 	%r103215, [%rd828];
	mov.b32 	%r103216, 227;
$L__BB3_2763:
	mul.wide.u32 	%rd5098, %r103216, 4;
	add.s64 	%rd5099, %rd4, %rd5098;
	and.b32  	%r70722, %r103215, -2147483648;
	ld.local.u32 	%r70723, [%rd5099+4];
	and.b32  	%r70724, %r70723, 2147483646;
	or.b32  	%r70725, %r70724, %r70722;
	ld.local.u32 	%r70726, [%rd5099+-908];
	shr.u32 	%r70727, %r70725, 1;
	and.b32  	%r70728, %r70723, 1;
	setp.eq.b32 	%p7832, %r70728, 1;
	selp.b32 	%r70729, -1727483681, 0, %p7832;
	xor.b32  	%r70730, %r70729, %r70726;
	xor.b32  	%r70731, %r70730, %r70727;
	st.local.u32 	[%rd5099], %r70731;
	and.b32  	%r70732, %r70723, -2147483648;
	ld.local.u32 	%r70733, [%rd5099+8];
	and.b32  	%r70734, %r70733, 2147483646;
	or.b32  	%r70735, %r70734, %r70732;
	ld.local.u32 	%r70736, [%rd5099+-904];
	shr.u32 	%r70737, %r70735, 1;
	and.b32  	%r70738, %r70733, 1;
	setp.eq.b32 	%p7833, %r70738, 1;
	selp.b32 	%r70739, -1727483681, 0, %p7833;
	xor.b32  	%r70740, %r70739, %r70736;
	xor.b32  	%r70741, %r70740, %r70737;
	st.local.u32 	[%rd5099+4], %r70741;
	and.b32  	%r70742, %r70733, -2147483648;
	ld.local.u32 	%r70743, [%rd5099+12];
	and.b32  	%r70744, %r70743, 2147483646;
	or.b32  	%r70745, %r70744, %r70742;
	ld.local.u32 	%r70746, [%rd5099+-900];
	shr.u32 	%r70747, %r70745, 1;
	and.b32  	%r70748, %r70743, 1;
	setp.eq.b32 	%p7834, %r70748, 1;
	selp.b32 	%r70749, -1727483681, 0, %p7834;
	xor.b32  	%r70750, %r70749, %r70746;
	xor.b32  	%r70751, %r70750, %r70747;
	st.local.u32 	[%rd5099+8], %r70751;
	and.b32  	%r70752, %r70743, -2147483648;
	add.s32 	%r103216, %r103216, 4;
	ld.local.u32 	%r103215, [%rd5099+16];
	and.b32  	%r70753, %r103215, 2147483646;
	or.b32  	%r70754, %r70753, %r70752;
	ld.local.u32 	%r70755, [%rd5099+-896];
	shr.u32 	%r70756, %r70754, 1;
	and.b32  	%r70757, %r103215, 1;
	setp.eq.b32 	%p7835, %r70757, 1;
	selp.b32 	%r70758, -1727483681, 0, %p7835;
	xor.b32  	%r70759, %r70758, %r70755;
	xor.b32  	%r70760, %r70759, %r70756;
	st.local.u32 	[%rd5099+12], %r70760;
	setp.ne.s32 	%p7836, %r103216, 623;
	@%p7836 bra 	$L__BB3_2763;
	ld.local.u32 	%r70762, [%rd4+2492];
	and.b32  	%r70763, %r70762, -2147483648;
	ld.local.u32 	%r103218, [%rd4];
	and.b32  	%r70764, %r103218, 2147483646;
	or.b32  	%r70765, %r70764, %r70763;
	ld.local.u32 	%r70766, [%rd4+1584];
	shr.u32 	%r70767, %r70765, 1;
	and.b32  	%r70768, %r103218, 1;
	setp.eq.b32 	%p7837, %r70768, 1;
	selp.b32 	%r70769, -1727483681, 0, %p7837;
	xor.b32  	%r70770, %r70769, %r70766;
	xor.b32  	%r70771, %r70770, %r70767;
	st.local.u32 	[%rd4+2492], %r70771;
	mov.b32 	%r103217, 0;
$L__BB3_2765:
	add.s32 	%r103217, %r103217, 1;
	st.local.u32 	[%rd4+2496], %r103217;
	add.s32 	%r5980, %r103212, 1;
	setp.ne.s32 	%p7838, %r103212, %r3763;
	mov.u32 	%r103212, %r5980;
	@%p7838 bra 	$L__BB3_2759;
$L__BB3_2766:
	setp.lt.s32 	%p7839, %r103217, 624;
	@%p7839 bra 	$L__BB3_2772;
	mov.b32 	%r103222, 0;
	mov.u64 	%rd6631, %rd4;
$L__BB3_2768:
	and.b32  	%r70773, %r103218, -2147483648;
	ld.local.u32 	%r70774, [%rd6631+4];
	and.b32  	%r70775, %r70774, 2147483646;
	or.b32  	%r70776, %r70775, %r70773;
	ld.local.u32 	%r70777, [%rd6631+1588];
	shr.u32 	%r70778, %r70776, 1;
	and.b32  	%r70779, %r70774, 1;
	setp.eq.b32 	%p7840, %r70779, 1;
	selp.b32 	%r70780, -1727483681, 0, %p7840;
	xor.b32  	%r70781, %r70780, %r70777;
	xor.b32  	%r70782, %r70781, %r70778;
	st.local.u32 	[%rd6631], %r70782;
	and.b32  	%r70783, %r70774, -2147483648;
	ld.local.u32 	%r70784, [%rd6631+8];
	and.b32  	%r70785, %r70784, 2147483646;
	or.b32  	%r70786, %r70785, %r70783;
	ld.local.u32 	%r70787, [%rd6631+1592];
	shr.u32 	%r70788, %r70786, 1;
	and.b32  	%r70789, %r70784, 1;
	setp.eq.b32 	%p7841, %r70789, 1;
	selp.b32 	%r70790, -1727483681, 0, %p7841;
	xor.b32  	%r70791, %r70790, %r70787;
	xor.b32  	%r70792, %r70791, %r70788;
	st.local.u32 	[%rd6631+4], %r70792;
	and.b32  	%r70793, %r70784, -2147483648;
	ld.local.u32 	%r5985, [%rd6631+12];
	and.b32  	%r70794, %r5985, 2147483646;
	or.b32  	%r70795, %r70794, %r70793;
	ld.local.u32 	%r70796, [%rd6631+1596];
	shr.u32 	%r70797, %r70795, 1;
	and.b32  	%r70798, %r5985, 1;
	setp.eq.b32 	%p7842, %r70798, 1;
	selp.b32 	%r70799, -1727483681, 0, %p7842;
	xor.b32  	%r70800, %r70799, %r70796;
	xor.b32  	%r70801, %r70800, %r70797;
	st.local.u32 	[%rd6631+8], %r70801;
	setp.ne.s32 	%p7843, %r103222, 224;
	@%p7843 bra 	$L__BB3_2864;
	ld.local.u32 	%r103224, [%rd4+908];
	add.s64 	%rd6632, %rd4, 924;
	mov.b32 	%r103223, 0;
$L__BB3_2770:
	and.b32  	%r70812, %r103224, -2147483648;
	ld.local.u32 	%r70813, [%rd6632+-12];
	and.b32  	%r70814, %r70813, 2147483646;
	or.b32  	%r70815, %r70814, %r70812;
	ld.local.u32 	%r70816, [%rd6632+-924];
	shr.u32 	%r70817, %r70815, 1;
	and.b32  	%r70818, %r70813, 1;
	setp.eq.b32 	%p7845, %r70818, 1;
	selp.b32 	%r70819, -1727483681, 0, %p7845;
	xor.b32  	%r70820, %r70819, %r70816;
	xor.b32  	%r70821, %r70820, %r70817;
	st.local.u32 	[%rd6632+-16], %r70821;
	and.b32  	%r70822, %r70813, -2147483648;
	ld.local.u32 	%r70823, [%rd6632+-8];
	and.b32  	%r70824, %r70823, 2147483646;
	or.b32  	%r70825, %r70824, %r70822;
	ld.local.u32 	%r70826, [%rd6632+-920];
	shr.u32 	%r70827, %r70825, 1;
	and.b32  	%r70828, %r70823, 1;
	setp.eq.b32 	%p7846, %r70828, 1;
	selp.b32 	%r70829, -1727483681, 0, %p7846;
	xor.b32  	%r70830, %r70829, %r70826;
	xor.b32  	%r70831, %r70830, %r70827;
	st.local.u32 	[%rd6632+-12], %r70831;
	and.b32  	%r70832, %r70823, -2147483648;
	ld.local.u32 	%r70833, [%rd6632+-4];
	and.b32  	%r70834, %r70833, 2147483646;
	or.b32  	%r70835, %r70834, %r70832;
	ld.local.u32 	%r70836, [%rd6632+-916];
	shr.u32 	%r70837, %r70835, 1;
	and.b32  	%r70838, %r70833, 1;
	setp.eq.b32 	%p7847, %r70838, 1;
	selp.b32 	%r70839, -1727483681, 0, %p7847;
	xor.b32  	%r70840, %r70839, %r70836;
	xor.b32  	%r70841, %r70840, %r70837;
	st.local.u32 	[%rd6632+-8], %r70841;
	and.b32  	%r70842, %r70833, -2147483648;
	ld.local.u32 	%r103224, [%rd6632];
	and.b32  	%r70843, %r103224, 2147483646;
	or.b32  	%r70844, %r70843, %r70842;
	ld.local.u32 	%r70845, [%rd6632+-912];
	shr.u32 	%r70846, %r70844, 1;
	and.b32  	%r70847, %r103224, 1;
	setp.eq.b32 	%p7848, %r70847, 1;
	selp.b32 	%r70848, -1727483681, 0, %p7848;
	xor.b32  	%r70849, %r70848, %r70845;
	xor.b32  	%r70850, %r70849, %r70846;
	st.local.u32 	[%rd6632+-4], %r70850;
	add.s32 	%r103223, %r103223, 4;
	add.s64 	%rd6632, %rd6632, 16;
	setp.ne.s32 	%p7849, %r103223, 396;
	@%p7849 bra 	$L__BB3_2770;
	ld.local.u32 	%r70852, [%rd831];
	and.b32  	%r70853, %r70852, -2147483648;
	ld.local.u32 	%r103218, [%rd833];
	and.b32  	%r70854, %r103218, 2147483646;
	or.b32  	%r70855, %r70854, %r70853;
	ld.local.u32 	%r70856, [%rd832];
	shr.u32 	%r70857, %r70855, 1;
	and.b32  	%r70858, %r103218, 1;
	setp.eq.b32 	%p7850, %r70858, 1;
	selp.b32 	%r70859, -1727483681, 0, %p7850;
	xor.b32  	%r70860, %r70859, %r70856;
	xor.b32  	%r70861, %r70860, %r70857;
	st.local.u32 	[%rd831], %r70861;
	mov.b32 	%r103217, 0;
$L__BB3_2772:
	add.s32 	%r103232, %r103217, 1;
	st.local.u32 	[%rd4+2496], %r103232;
	mul.wide.s32 	%rd5100, %r103217, 4;
	add.s64 	%rd5101, %rd4, %rd5100;
	ld.local.u32 	%r70862, [%rd5101];
	shr.u32 	%r70863, %r70862, 11;
	xor.b32  	%r70864, %r70863, %r70862;
	shl.b32 	%r70865, %r70864, 7;
	and.b32  	%r70866, %r70865, -1658038656;
	xor.b32  	%r5995, %r70866, %r70864;
	setp.lt.s32 	%p7851, %r103217, 623;
	@%p7851 bra 	$L__BB3_2778;
	mov.b32 	%r103228, 0;
	mov.u64 	%rd6633, %rd4;
$L__BB3_2774:
	and.b32  	%r70868, %r103218, -2147483648;
	ld.local.u32 	%r70869, [%rd6633+4];
	and.b32  	%r70870, %r70869, 2147483646;
	or.b32  	%r70871, %r70870, %r70868;
	ld.local.u32 	%r70872, [%rd6633+1588];
	shr.u32 	%r70873, %r70871, 1;
	and.b32  	%r70874, %r70869, 1;
	setp.eq.b32 	%p7852, %r70874, 1;
	selp.b32 	%r70875, -1727483681, 0, %p7852;
	xor.b32  	%r70876, %r70875, %r70872;
	xor.b32  	%r70877, %r70876, %r70873;
	st.local.u32 	[%rd6633], %r70877;
	and.b32  	%r70878, %r70869, -2147483648;
	ld.local.u32 	%r70879, [%rd6633+8];
	and.b32  	%r70880, %r70879, 2147483646;
	or.b32  	%r70881, %r70880, %r70878;
	ld.local.u32 	%r70882, [%rd6633+1592];
	shr.u32 	%r70883, %r70881, 1;
	and.b32  	%r70884, %r70879, 1;
	setp.eq.b32 	%p7853, %r70884, 1;
	selp.b32 	%r70885, -1727483681, 0, %p7853;
	xor.b32  	%r70886, %r70885, %r70882;
	xor.b32  	%r70887, %r70886, %r70883;
	st.local.u32 	[%rd6633+4], %r70887;
	and.b32  	%r70888, %r70879, -2147483648;
	ld.local.u32 	%r5998, [%rd6633+12];
	and.b32  	%r70889, %r5998, 2147483646;
	or.b32  	%r70890, %r70889, %r70888;
	ld.local.u32 	%r70891, [%rd6633+1596];
	shr.u32 	%r70892, %r70890, 1;
	and.b32  	%r70893, %r5998, 1;
	setp.eq.b32 	%p7854, %r70893, 1;
	selp.b32 	%r70894, -1727483681, 0, %p7854;
	xor.b32  	%r70895, %r70894, %r70891;
	xor.b32  	%r70896, %r70895, %r70892;
	st.local.u32 	[%rd6633+8], %r70896;
	setp.ne.s32 	%p7855, %r103228, 224;
	@%p7855 bra 	$L__BB3_2863;
	ld.local.u32 	%r103230, [%rd4+908];
	add.s64 	%rd6634, %rd4, 924;
	mov.b32 	%r103229, 0;
$L__BB3_2776:
	and.b32  	%r70907, %r103230, -2147483648;
	ld.local.u32 	%r70908, [%rd6634+-12];
	and.b32  	%r70909, %r70908, 2147483646;
	or.b32  	%r70910, %r70909, %r70907;
	ld.local.u32 	%r70911, [%rd6634+-924];
	shr.u32 	%r70912, %r70910, 1;
	and.b32  	%r70913, %r70908, 1;
	setp.eq.b32 	%p7857, %r70913, 1;
	selp.b32 	%r70914, -1727483681, 0, %p7857;
	xor.b32  	%r70915, %r70914, %r70911;
	xor.b32  	%r70916, %r70915, %r70912;
	st.local.u32 	[%rd6634+-16], %r70916;
	and.b32  	%r70917, %r70908, -2147483648;
	ld.local.u32 	%r70918, [%rd6634+-8];
	and.b32  	%r70919, %r70918, 2147483646;
	or.b32  	%r70920, %r70919, %r70917;
	ld.local.u32 	%r70921, [%rd6634+-920];
	shr.u32 	%r70922, %r70920, 1;
	and.b32  	%r70923, %r70918, 1;
	setp.eq.b32 	%p7858, %r70923, 1;
	selp.b32 	%r70924, -1727483681, 0, %p7858;
	xor.b32  	%r70925, %r70924, %r70921;
	xor.b32  	%r70926, %r70925, %r70922;
	st.local.u32 	[%rd6634+-12], %r70926;
	and.b32  	%r70927, %r70918, -2147483648;
	ld.local.u32 	%r70928, [%rd6634+-4];
	and.b32  	%r70929, %r70928, 2147483646;
	or.b32  	%r70930, %r70929, %r70927;
	ld.local.u32 	%r70931, [%rd6634+-916];
	shr.u32 	%r70932, %r70930, 1;
	and.b32  	%r70933, %r70928, 1;
	setp.eq.b32 	%p7859, %r70933, 1;
	selp.b32 	%r70934, -1727483681, 0, %p7859;
	xor.b32  	%r70935, %r70934, %r70931;
	xor.b32  	%r70936, %r70935, %r70932;
	st.local.u32 	[%rd6634+-8], %r70936;
	and.b32  	%r70937, %r70928, -2147483648;
	ld.local.u32 	%r103230, [%rd6634];
	and.b32  	%r70938, %r103230, 2147483646;
	or.b32  	%r70939, %r70938, %r70937;
	ld.local.u32 	%r70940, [%rd6634+-912];
	shr.u32 	%r70941, %r70939, 1;
	and.b32  	%r70942, %r103230, 1;
	setp.eq.b32 	%p7860, %r70942, 1;
	selp.b32 	%r70943, -1727483681, 0, %p7860;
	xor.b32  	%r70944, %r70943, %r70940;
	xor.b32  	%r70945, %r70944, %r70941;
	st.local.u32 	[%rd6634+-4], %r70945;
	add.s32 	%r103229, %r103229, 4;
	add.s64 	%rd6634, %rd6634, 16;
	setp.ne.s32 	%p7861, %r103229, 396;
	@%p7861 bra 	$L__BB3_2776;
	ld.local.u32 	%r70947, [%rd831];
	and.b32  	%r70948, %r70947, -2147483648;
	ld.local.u32 	%r103218, [%rd833];
	and.b32  	%r70949, %r103218, 2147483646;
	or.b32  	%r70950, %r70949, %r70948;
	ld.local.u32 	%r70951, [%rd832];
	shr.u32 	%r70952, %r70950, 1;
	and.b32  	%r70953, %r103218, 1;
	setp.eq.b32 	%p7862, %r70953, 1;
	selp.b32 	%r70954, -1727483681, 0, %p7862;
	xor.b32  	%r70955, %r70954, %r70951;
	xor.b32  	%r70956, %r70955, %r70952;
	st.local.u32 	[%rd831], %r70956;
	mov.b32 	%r103232, 0;
$L__BB3_2778:
	add.s32 	%r103238, %r103232, 1;
	st.local.u32 	[%rd4+2496], %r103238;
	mul.wide.s32 	%rd5102, %r103232, 4;
	add.s64 	%rd5103, %rd4, %rd5102;
	ld.local.u32 	%r70957, [%rd5103];
	shr.u32 	%r70958, %r70957, 11;
	xor.b32  	%r70959, %r70958, %r70957;
	shl.b32 	%r70960, %r70959, 7;
	and.b32  	%r70961, %r70960, -1658038656;
	xor.b32  	%r6008, %r70961, %r70959;
	setp.lt.s32 	%p7863, %r103232, 623;
	@%p7863 bra 	$L__BB3_2784;
	mov.b32 	%r103234, 0;
	mov.u64 	%rd6635, %rd4;
$L__BB3_2780:
	and.b32  	%r70963, %r103218, -2147483648;
	ld.local.u32 	%r70964, [%rd6635+4];
	and.b32  	%r70965, %r70964, 2147483646;
	or.b32  	%r70966, %r70965, %r70963;
	ld.local.u32 	%r70967, [%rd6635+1588];
	shr.u32 	%r70968, %r70966, 1;
	and.b32  	%r70969, %r70964, 1;
	setp.eq.b32 	%p7864, %r70969, 1;
	selp.b32 	%r70970, -1727483681, 0, %p7864;
	xor.b32  	%r70971, %r70970, %r70967;
	xor.b32  	%r70972, %r70971, %r70968;
	st.local.u32 	[%rd6635], %r70972;
	and.b32  	%r70973, %r70964, -2147483648;
	ld.local.u32 	%r70974, [%rd6635+8];
	and.b32  	%r70975, %r70974, 2147483646;
	or.b32  	%r70976, %r70975, %r70973;
	ld.local.u32 	%r70977, [%rd6635+1592];
	shr.u32 	%r70978, %r70976, 1;
	and.b32  	%r70979, %r70974, 1;
	setp.eq.b32 	%p7865, %r70979, 1;
	selp.b32 	%r70980, -1727483681, 0, %p7865;
	xor.b32  	%r70981, %r70980, %r70977;
	xor.b32  	%r70982, %r70981, %r70978;
	st.local.u32 	[%rd6635+4], %r70982;
	and.b32  	%r70983, %r70974, -2147483648;
	ld.local.u32 	%r6011, [%rd6635+12];
	and.b32  	%r70984, %r6011, 2147483646;
	or.b32  	%r70985, %r70984, %r70983;
	ld.local.u32 	%r70986, [%rd6635+1596];
	shr.u32 	%r70987, %r70985, 1;
	and.b32  	%r70988, %r6011, 1;
	setp.eq.b32 	%p7866, %r70988, 1;
	selp.b32 	%r70989, -1727483681, 0, %p7866;
	xor.b32  	%r70990, %r70989, %r70986;
	xor.b32  	%r70991, %r70990, %r70987;
	st.local.u32 	[%rd6635+8], %r70991;
	setp.ne.s32 	%p7867, %r103234, 224;
	@%p7867 bra 	$L__BB3_2862;
	ld.local.u32 	%r103236, [%rd4+908];
	add.s64 	%rd6636, %rd4, 924;
	mov.b32 	%r103235, 0;
$L__BB3_2782:
	and.b32  	%r71002, %r103236, -2147483648;
	ld.local.u32 	%r71003, [%rd6636+-12];
	and.b32  	%r71004, %r71003, 2147483646;
	or.b32  	%r71005, %r71004, %r71002;
	ld.local.u32 	%r71006, [%rd6636+-924];
	shr.u32 	%r71007, %r71005, 1;
	and.b32  	%r71008, %r71003, 1;
	setp.eq.b32 	%p7869, %r71008, 1;
	selp.b32 	%r71009, -1727483681, 0, %p7869;
	xor.b32  	%r71010, %r71009, %r71006;
	xor.b32  	%r71011, %r71010, %r71007;
	st.local.u32 	[%rd6636+-16], %r71011;
	and.b32  	%r71012, %r71003, -2147483648;
	ld.local.u32 	%r71013, [%rd6636+-8];
	and.b32  	%r71014, %r71013, 2147483646;
	or.b32  	%r71015, %r71014, %r71012;
	ld.local.u32 	%r71016, [%rd6636+-920];
	shr.u32 	%r71017, %r71015, 1;
	and.b32  	%r71018, %r71013, 1;
	setp.eq.b32 	%p7870, %r71018, 1;
	selp.b32 	%r71019, -1727483681, 0, %p7870;
	xor.b32  	%r71020, %r71019, %r71016;
	xor.b32  	%r71021, %r71020, %r71017;
	st.local.u32 	[%rd6636+-12], %r71021;
	and.b32  	%r71022, %r71013, -2147483648;
	ld.local.u32 	%r71023, [%rd6636+-4];
	and.b32  	%r71024, %r71023, 2147483646;
	or.b32  	%r71025, %r71024, %r71022;
	ld.local.u32 	%r71026, [%rd6636+-916];
	shr.u32 	%r71027, %r71025, 1;
	and.b32  	%r71028, %r71023, 1;
	setp.eq.b32 	%p7871, %r71028, 1;
	selp.b32 	%r71029, -1727483681, 0, %p7871;
	xor.b32  	%r71030, %r71029, %r71026;
	xor.b32  	%r71031, %r71030, %r71027;
	st.local.u32 	[%rd6636+-8], %r71031;
	and.b32  	%r71032, %r71023, -2147483648;
	ld.local.u32 	%r103236, [%rd6636];
	and.b32  	%r71033, %r103236, 2147483646;
	or.b32  	%r71034, %r71033, %r71032;
	ld.local.u32 	%r71035, [%rd6636+-912];
	shr.u32 	%r71036, %r71034, 1;
	and.b32  	%r71037, %r103236, 1;
	setp.eq.b32 	%p7872, %r71037, 1;
	selp.b32 	%r71038, -1727483681, 0, %p7872;
	xor.b32  	%r71039, %r71038, %r71035;
	xor.b32  	%r71040, %r71039, %r71036;
	st.local.u32 	[%rd6636+-4], %r71040;
	add.s32 	%r103235, %r103235, 4;
	add.s64 	%rd6636, %rd6636, 16;
	setp.ne.s32 	%p7873, %r103235, 396;
	@%p7873 bra 	$L__BB3_2782;
	ld.local.u32 	%r71042, [%rd831];
	and.b32  	%r71043, %r71042, -2147483648;
	ld.local.u32 	%r103218, [%rd833];
	and.b32  	%r71044, %r103218, 2147483646;
	or.b32  	%r71045, %r71044, %r71043;
	ld.local.u32 	%r71046, [%rd832];
	shr.u32 	%r71047, %r71045, 1;
	and.b32  	%r71048, %r103218, 1;
	setp.eq.b32 	%p7874, %r71048, 1;
	selp.b32 	%r71049, -1727483681, 0, %p7874;
	xor.b32  	%r71050, %r71049, %r71046;
	xor.b32  	%r71051, %r71050, %r71047;
	st.local.u32 	[%rd831], %r71051;
	mov.b32 	%r103238, 0;
$L__BB3_2784:
	add.s32 	%r103244, %r103238, 1;
	st.local.u32 	[%rd4+2496], %r103244;
	mul.wide.s32 	%rd5104, %r103238, 4;
	add.s64 	%rd5105, %rd4, %rd5104;
	ld.local.u32 	%r71052, [%rd5105];
	shr.u32 	%r71053, %r71052, 11;
	xor.b32  	%r71054, %r71053, %r71052;
	shl.b32 	%r71055, %r71054, 7;
	and.b32  	%r71056, %r71055, -1658038656;
	xor.b32  	%r6021, %r71056, %r71054;
	setp.lt.s32 	%p7875, %r103238, 623;
	@%p7875 bra 	$L__BB3_2790;
	mov.b32 	%r103240, 0;
	mov.u64 	%rd6637, %rd4;
$L__BB3_2786:
	and.b32  	%r71058, %r103218, -2147483648;
	ld.local.u32 	%r71059, [%rd6637+4];
	and.b32  	%r71060, %r71059, 2147483646;
	or.b32  	%r71061, %r71060, %r71058;
	ld.local.u32 	%r71062, [%rd6637+1588];
	shr.u32 	%r71063, %r71061, 1;
	and.b32  	%r71064, %r71059, 1;
	setp.eq.b32 	%p7876, %r71064, 1;
	selp.b32 	%r71065, -1727483681, 0, %p7876;
	xor.b32  	%r71066, %r71065, %r71062;
	xor.b32  	%r71067, %r71066, %r71063;
	st.local.u32 	[%rd6637], %r71067;
	and.b32  	%r71068, %r71059, -2147483648;
	ld.local.u32 	%r71069, [%rd6637+8];
	and.b32  	%r71070, %r71069, 2147483646;
	or.b32  	%r71071, %r71070, %r71068;
	ld.local.u32 	%r71072, [%rd6637+1592];
	shr.u32 	%r71073, %r71071, 1;
	and.b32  	%r71074, %r71069, 1;
	setp.eq.b32 	%p7877, %r71074, 1;
	selp.b32 	%r71075, -1727483681, 0, %p7877;
	xor.b32  	%r71076, %r71075, %r71072;
	xor.b32  	%r71077, %r71076, %r71073;
	st.local.u32 	[%rd6637+4], %r71077;
	and.b32  	%r71078, %r71069, -2147483648;
	ld.local.u32 	%r6024, [%rd6637+12];
	and.b32  	%r71079, %r6024, 2147483646;
	or.b32  	%r71080, %r71079, %r71078;
	ld.local.u32 	%r71081, [%rd6637+1596];
	shr.u32 	%r71082, %r71080, 1;
	and.b32  	%r71083, %r6024, 1;
	setp.eq.b32 	%p7878, %r71083, 1;
	selp.b32 	%r71084, -1727483681, 0, %p7878;
	xor.b32  	%r71085, %r71084, %r71081;
	xor.b32  	%r71086, %r71085, %r71082;
	st.local.u32 	[%rd6637+8], %r71086;
	setp.ne.s32 	%p7879, %r103240, 224;
	@%p7879 bra 	$L__BB3_2861;
	ld.local.u32 	%r103242, [%rd4+908];
	add.s64 	%rd6638, %rd4, 924;
	mov.b32 	%r103241, 0;
$L__BB3_2788:
	and.b32  	%r71097, %r103242, -2147483648;
	ld.local.u32 	%r71098, [%rd6638+-12];
	and.b32  	%r71099, %r71098, 2147483646;
	or.b32  	%r71100, %r71099, %r71097;
	ld.local.u32 	%r71101, [%rd6638+-924];
	shr.u32 	%r71102, %r71100, 1;
	and.b32  	%r71103, %r71098, 1;
	setp.eq.b32 	%p7881, %r71103, 1;
	selp.b32 	%r71104, -1727483681, 0, %p7881;
	xor.b32  	%r71105, %r71104, %r71101;
	xor.b32  	%r71106, %r71105, %r71102;
	st.local.u32 	[%rd6638+-16], %r71106;
	and.b32  	%r71107, %r71098, -2147483648;
	ld.local.u32 	%r71108, [%rd6638+-8];
	and.b32  	%r71109, %r71108, 2147483646;
	or.b32  	%r71110, %r71109, %r71107;
	ld.local.u32 	%r71111, [%rd6638+-920];
	shr.u32 	%r71112, %r71110, 1;
	and.b32  	%r71113, %r71108, 1;
	setp.eq.b32 	%p7882, %r71113, 1;
	selp.b32 	%r71114, -1727483681, 0, %p7882;
	xor.b32  	%r71115, %r71114, %r71111;
	xor.b32  	%r71116, %r71115, %r71112;
	st.local.u32 	[%rd6638+-12], %r71116;
	and.b32  	%r71117, %r71108, -2147483648;
	ld.local.u32 	%r71118, [%rd6638+-4];
	and.b32  	%r71119, %r71118, 2147483646;
	or.b32  	%r71120, %r71119, %r71117;
	ld.local.u32 	%r71121, [%rd6638+-916];
	shr.u32 	%r71122, %r71120, 1;
	and.b32  	%r71123, %r71118, 1;
	setp.eq.b32 	%p7883, %r71123, 1;
	selp.b32 	%r71124, -1727483681, 0, %p7883;
	xor.b32  	%r71125, %r71124, %r71121;
	xor.b32  	%r71126, %r71125, %r71122;
	st.local.u32 	[%rd6638+-8], %r71126;
	and.b32  	%r71127, %r71118, -2147483648;
	ld.local.u32 	%r103242, [%rd6638];
	and.b32  	%r71128, %r103242, 2147483646;
	or.b32  	%r71129, %r71128, %r71127;
	ld.local.u32 	%r71130, [%rd6638+-912];
	shr.u32 	%r71131, %r71129, 1;
	and.b32  	%r71132, %r103242, 1;
	setp.eq.b32 	%p7884, %r71132, 1;
	selp.b32 	%r71133, -1727483681, 0, %p7884;
	xor.b32  	%r71134, %r71133, %r71130;
	xor.b32  	%r71135, %r71134, %r71131;
	st.local.u32 	[%rd6638+-4], %r71135;
	add.s32 	%r103241, %r103241, 4;
	add.s64 	%rd6638, %rd6638, 16;
	setp.ne.s32 	%p7885, %r103241, 396;
	@%p7885 bra 	$L__BB3_2788;
	ld.local.u32 	%r71137, [%rd831];
	and.b32  	%r71138, %r71137, -2147483648;
	ld.local.u32 	%r103218, [%rd833];
	and.b32  	%r71139, %r103218, 2147483646;
	or.b32  	%r71140, %r71139, %r71138;
	ld.local.u32 	%r71141, [%rd832];
	shr.u32 	%r71142, %r71140, 1;
	and.b32  	%r71143, %r103218, 1;
	setp.eq.b32 	%p7886, %r71143, 1;
	selp.b32 	%r71144, -1727483681, 0, %p7886;
	xor.b32  	%r71145, %r71144, %r71141;
	xor.b32  	%r71146, %r71145, %r71142;
	st.local.u32 	[%rd831], %r71146;
	mov.b32 	%r103244, 0;
$L__BB3_2790:
	add.s32 	%r103250, %r103244, 1;
	st.local.u32 	[%rd4+2496], %r103250;
	mul.wide.s32 	%rd5106, %r103244, 4;
	add.s64 	%rd5107, %rd4, %rd5106;
	ld.local.u32 	%r71147, [%rd5107];
	shr.u32 	%r71148, %r71147, 11;
	xor.b32  	%r71149, %r71148, %r71147;
	shl.b32 	%r71150, %r71149, 7;
	and.b32  	%r71151, %r71150, -1658038656;
	xor.b32  	%r6034, %r71151, %r71149;
	setp.lt.s32 	%p7887, %r103244, 623;
	@%p7887 bra 	$L__BB3_2796;
	mov.b32 	%r103246, 0;
	mov.u64 	%rd6639, %rd4;
$L__BB3_2792:
	and.b32  	%r71153, %r103218, -2147483648;
	ld.local.u32 	%r71154, [%rd6639+4];
	and.b32  	%r71155, %r71154, 2147483646;
	or.b32  	%r71156, %r71155, %r71153;
	ld.local.u32 	%r71157, [%rd6639+1588];
	shr.u32 	%r71158, %r71156, 1;
	and.b32  	%r71159, %r71154, 1;
	setp.eq.b32 	%p7888, %r71159, 1;
	selp.b32 	%r71160, -1727483681, 0, %p7888;
	xor.b32  	%r71161, %r71160, %r71157;
	xor.b32  	%r71162, %r71161, %r71158;
	st.local.u32 	[%rd6639], %r71162;
	and.b32  	%r71163, %r71154, -2147483648;
	ld.local.u32 	%r71164, [%rd6639+8];
	and.b32  	%r71165, %r71164, 2147483646;
	or.b32  	%r71166, %r71165, %r71163;
	ld.local.u32 	%r71167, [%rd6639+1592];
	shr.u32 	%r71168, %r71166, 1;
	and.b32  	%r71169, %r71164, 1;
	setp.eq.b32 	%p7889, %r71169, 1;
	selp.b32 	%r71170, -1727483681, 0, %p7889;
	xor.b32  	%r71171, %r71170, %r71167;
	xor.b32  	%r71172, %r71171, %r71168;
	st.local.u32 	[%rd6639+4], %r71172;
	and.b32  	%r71173, %r71164, -2147483648;
	ld.local.u32 	%r6037, [%rd6639+12];
	and.b32  	%r71174, %r6037, 2147483646;
	or.b32  	%r71175, %r71174, %r71173;
	ld.local.u32 	%r71176, [%rd6639+1596];
	shr.u32 	%r71177, %r71175, 1;
	and.b32  	%r71178, %r6037, 1;
	setp.eq.b32 	%p7890, %r71178, 1;
	selp.b32 	%r71179, -1727483681, 0, %p7890;
	xor.b32  	%r71180, %r71179, %r71176;
	xor.b32  	%r71181, %r71180, %r71177;
	st.local.u32 	[%rd6639+8], %r71181;
	setp.ne.s32 	%p7891, %r103246, 224;
	@%p7891 bra 	$L__BB3_2860;
	ld.local.u32 	%r103247, [%rd828];
	mov.b32 	%r103248, 227;
$L__BB3_2794:
	mul.wide.u32 	%rd5108, %r103248, 4;
	add.s64 	%rd5109, %rd4, %rd5108;
	and.b32  	%r71192, %r103247, -2147483648;
	ld.local.u32 	%r71193, [%rd5109+4];
	and.b32  	%r71194, %r71193, 2147483646;
	or.b32  	%r71195, %r71194, %r71192;
	ld.local.u32 	%r71196, [%rd5109+-908];
	shr.u32 	%r71197, %r71195, 1;
	and.b32  	%r71198, %r71193, 1;
	setp.eq.b32 	%p7893, %r71198, 1;
	selp.b32 	%r71199, -1727483681, 0, %p7893;
	xor.b32  	%r71200, %r71199, %r71196;
	xor.b32  	%r71201, %r71200, %r71197;
	st.local.u32 	[%rd5109], %r71201;
	and.b32  	%r71202, %r71193, -2147483648;
	ld.local.u32 	%r71203, [%rd5109+8];
	and.b32  	%r71204, %r71203, 2147483646;
	or.b32  	%r71205, %r71204, %r71202;
	ld.local.u32 	%r71206, [%rd5109+-904];
	shr.u32 	%r71207, %r71205, 1;
	and.b32  	%r71208, %r71203, 1;
	setp.eq.b32 	%p7894, %r71208, 1;
	selp.b32 	%r71209, -1727483681, 0, %p7894;
	xor.b32  	%r71210, %r71209, %r71206;
	xor.b32  	%r71211, %r71210, %r71207;
	st.local.u32 	[%rd5109+4], %r71211;
	and.b32  	%r71212, %r71203, -2147483648;
	ld.local.u32 	%r71213, [%rd5109+12];
	and.b32  	%r71214, %r71213, 2147483646;
	or.b32  	%r71215, %r71214, %r71212;
	ld.local.u32 	%r71216, [%rd5109+-900];
	shr.u32 	%r71217, %r71215, 1;
	and.b32  	%r71218, %r71213, 1;
	setp.eq.b32 	%p7895, %r71218, 1;
	selp.b32 	%r71219, -1727483681, 0, %p7895;
	xor.b32  	%r71220, %r71219, %r71216;
	xor.b32  	%r71221, %r71220, %r71217;
	st.local.u32 	[%rd5109+8], %r71221;
	and.b32  	%r71222, %r71213, -2147483648;
	add.s32 	%r103248, %r103248, 4;
	ld.local.u32 	%r103247, [%rd5109+16];
	and.b32  	%r71223, %r103247, 2147483646;
	or.b32  	%r71224, %r71223, %r71222;
	ld.local.u32 	%r71225, [%rd5109+-896];
	shr.u32 	%r71226, %r71224, 1;
	and.b32  	%r71227, %r103247, 1;
	setp.eq.b32 	%p7896, %r71227, 1;
	selp.b32 	%r71228, -1727483681, 0, %p7896;
	xor.b32  	%r71229, %r71228, %r71225;
	xor.b32  	%r71230, %r71229, %r71226;
	st.local.u32 	[%rd5109+12], %r71230;
	setp.ne.s32 	%p7897, %r103248, 623;
	@%p7897 bra 	$L__BB3_2794;
	ld.local.u32 	%r71232, [%rd4+2492];
	and.b32  	%r71233, %r71232, -2147483648;
	ld.local.u32 	%r103218, [%rd4];
	and.b32  	%r71234, %r103218, 2147483646;
	or.b32  	%r71235, %r71234, %r71233;
	ld.local.u32 	%r71236, [%rd4+1584];
	shr.u32 	%r71237, %r71235, 1;
	and.b32  	%r71238, %r103218, 1;
	setp.eq.b32 	%p7898, %r71238, 1;
	selp.b32 	%r71239, -1727483681, 0, %p7898;
	xor.b32  	%r71240, %r71239, %r71236;
	xor.b32  	%r71241, %r71240, %r71237;
	st.local.u32 	[%rd4+2492], %r71241;
	mov.b32 	%r103250, 0;
$L__BB3_2796:
	setp.gt.u32 	%p7900, %r15023, %r15024;
	add.s32 	%r103270, %r103250, 1;
	st.local.u32 	[%rd4+2496], %r103270;
	mul.wide.s32 	%rd5110, %r103250, 4;
	add.s64 	%rd5111, %rd4, %rd5110;
	ld.local.u32 	%r71242, [%rd5111];
	shr.u32 	%r71243, %r71242, 11;
	xor.b32  	%r71244, %r71243, %r71242;
	shl.b32 	%r71245, %r71244, 7;
	and.b32  	%r71246, %r71245, -1658038656;
	xor.b32  	%r71247, %r71246, %r71244;
	shl.b32 	%r71248, %r71247, 15;
	and.b32  	%r71249, %r71248, -402653184;
	xor.b32  	%r71250, %r71249, %r71247;
	shr.u32 	%r71251, %r71250, 27;
	shl.b32 	%r71252, %r5995, 15;
	and.b32  	%r71253, %r71252, -402653184;
	xor.b32  	%r71254, %r71253, %r5995;
	shr.u32 	%r71255, %r71254, 7;
	and.b32  	%r71256, %r71255, 32505856;
	shl.b32 	%r71257, %r6008, 15;
	and.b32  	%r71258, %r71257, -402653184;
	xor.b32  	%r71259, %r71258, %r6008;
	shr.u32 	%r71260, %r71259, 12;
	and.b32  	%r71261, %r71260, 1015808;
	or.b32  	%r71262, %r71261, %r71256;
	shl.b32 	%r71263, %r6021, 15;
	and.b32  	%r71264, %r71263, -402653184;
	xor.b32  	%r71265, %r71264, %r6021;
	shr.u32 	%r71266, %r71265, 17;
	and.b32  	%r71267, %r71266, 31744;
	or.b32  	%r71268, %r71262, %r71267;
	shl.b32 	%r71269, %r6034, 15;
	and.b32  	%r71270, %r71269, -402653184;
	xor.b32  	%r71271, %r71270, %r6034;
	shr.u32 	%r71272, %r71271, 22;
	and.b32  	%r71273, %r71272, 992;
	or.b32  	%r71274, %r71268, %r71273;
	or.b32  	%r103254, %r71274, %r71251;
	mov.pred 	%p11929, 0;
	@%p7900 bra 	$L__BB3_2805;
	mov.pred 	%p11929, 0;
	mov.u32 	%r103259, %r103270;
	mov.u32 	%r103253, %r15023;
$L__BB3_2798:
	shl.b32 	%r6054, %r103254, 5;
	setp.lt.s32 	%p7902, %r103259, 624;
	@%p7902 bra 	$L__BB3_2804;
	mov.b32 	%r103256, 0;
$L__BB3_2800:
	mul.wide.u32 	%rd5112, %r103256, 4;
	add.s64 	%rd1309, %rd4, %rd5112;
	and.b32  	%r71276, %r103218, -2147483648;
	ld.local.u32 	%r71277, [%rd1309+4];
	and.b32  	%r71278, %r71277, 2147483646;
	or.b32  	%r71279, %r71278, %r71276;
	ld.local.u32 	%r71280, [%rd1309+1588];
	shr.u32 	%r71281, %r71279, 1;
	and.b32  	%r71282, %r71277, 1;
	setp.eq.b32 	%p7903, %r71282, 1;
	selp.b32 	%r71283, -1727483681, 0, %p7903;
	xor.b32  	%r71284, %r71283, %r71280;
	xor.b32  	%r71285, %r71284, %r71281;
	st.local.u32 	[%rd1309], %r71285;
	and.b32  	%r71286, %r71277, -2147483648;
	ld.local.u32 	%r71287, [%rd1309+8];
	and.b32  	%r71288, %r71287, 2147483646;
	or.b32  	%r71289, %r71288, %r71286;
	ld.local.u32 	%r71290, [%rd1309+1592];
	shr.u32 	%r71291, %r71289, 1;
	and.b32  	%r71292, %r71287, 1;
	setp.eq.b32 	%p7904, %r71292, 1;
	selp.b32 	%r71293, -1727483681, 0, %p7904;
	xor.b32  	%r71294, %r71293, %r71290;
	xor.b32  	%r71295, %r71294, %r71291;
	st.local.u32 	[%rd1309+4], %r71295;
	and.b32  	%r71296, %r71287, -2147483648;
	ld.local.u32 	%r6057, [%rd1309+12];
	and.b32  	%r71297, %r6057, 2147483646;
	or.b32  	%r71298, %r71297, %r71296;
	ld.local.u32 	%r71299, [%rd1309+1596];
	shr.u32 	%r71300, %r71298, 1;
	and.b32  	%r71301, %r6057, 1;
	setp.eq.b32 	%p7905, %r71301, 1;
	selp.b32 	%r71302, -1727483681, 0, %p7905;
	xor.b32  	%r71303, %r71302, %r71299;
	xor.b32  	%r71304, %r71303, %r71300;
	st.local.u32 	[%rd1309+8], %r71304;
	setp.ne.s32 	%p7906, %r103256, 224;
	@%p7906 bra 	$L__BB3_7230;
	ld.local.u32 	%r103257, [%rd828];
	mov.b32 	%r103258, 227;
$L__BB3_2802:
	mul.wide.u32 	%rd5113, %r103258, 4;
	add.s64 	%rd5114, %rd4, %rd5113;
	and.b32  	%r71315, %r103257, -2147483648;
	ld.local.u32 	%r71316, [%rd5114+4];
	and.b32  	%r71317, %r71316, 2147483646;
	or.b32  	%r71318, %r71317, %r71315;
	ld.local.u32 	%r71319, [%rd5114+-908];
	shr.u32 	%r71320, %r71318, 1;
	and.b32  	%r71321, %r71316, 1;
	setp.eq.b32 	%p7908, %r71321, 1;
	selp.b32 	%r71322, -1727483681, 0, %p7908;
	xor.b32  	%r71323, %r71322, %r71319;
	xor.b32  	%r71324, %r71323, %r71320;
	st.local.u32 	[%rd5114], %r71324;
	and.b32  	%r71325, %r71316, -2147483648;
	ld.local.u32 	%r71326, [%rd5114+8];
	and.b32  	%r71327, %r71326, 2147483646;
	or.b32  	%r71328, %r71327, %r71325;
	ld.local.u32 	%r71329, [%rd5114+-904];
	shr.u32 	%r71330, %r71328, 1;
	and.b32  	%r71331, %r71326, 1;
	setp.eq.b32 	%p7909, %r71331, 1;
	selp.b32 	%r71332, -1727483681, 0, %p7909;
	xor.b32  	%r71333, %r71332, %r71329;
	xor.b32  	%r71334, %r71333, %r71330;
	st.local.u32 	[%rd5114+4], %r71334;
	and.b32  	%r71335, %r71326, -2147483648;
	ld.local.u32 	%r71336, [%rd5114+12];
	and.b32  	%r71337, %r71336, 2147483646;
	or.b32  	%r71338, %r71337, %r71335;
	ld.local.u32 	%r71339, [%rd5114+-900];
	shr.u32 	%r71340, %r71338, 1;
	and.b32  	%r71341, %r71336, 1;
	setp.eq.b32 	%p7910, %r71341, 1;
	selp.b32 	%r71342, -1727483681, 0, %p7910;
	xor.b32  	%r71343, %r71342, %r71339;
	xor.b32  	%r71344, %r71343, %r71340;
	st.local.u32 	[%rd5114+8], %r71344;
	and.b32  	%r71345, %r71336, -2147483648;
	add.s32 	%r103258, %r103258, 4;
	ld.local.u32 	%r103257, [%rd5114+16];
	and.b32  	%r71346, %r103257, 2147483646;
	or.b32  	%r71347, %r71346, %r71345;
	ld.local.u32 	%r71348, [%rd5114+-896];
	shr.u32 	%r71349, %r71347, 1;
	and.b32  	%r71350, %r103257, 1;
	setp.eq.b32 	%p7911, %r71350, 1;
	selp.b32 	%r71351, -1727483681, 0, %p7911;
	xor.b32  	%r71352, %r71351, %r71348;
	xor.b32  	%r71353, %r71352, %r71349;
	st.local.u32 	[%rd5114+12], %r71353;
	setp.ne.s32 	%p7912, %r103258, 623;
	@%p7912 bra 	$L__BB3_2802;
	ld.local.u32 	%r71355, [%rd4+2492];
	and.b32  	%r71356, %r71355, -2147483648;
	ld.local.u32 	%r103218, [%rd4];
	and.b32  	%r71357, %r103218, 2147483646;
	or.b32  	%r71358, %r71357, %r71356;
	ld.local.u32 	%r71359, [%rd4+1584];
	shr.u32 	%r71360, %r71358, 1;
	and.b32  	%r71361, %r103218, 1;
	setp.eq.b32 	%p7913, %r71361, 1;
	selp.b32 	%r71362, -1727483681, 0, %p7913;
	xor.b32  	%r71363, %r71362, %r71359;
	xor.b32  	%r71364, %r71363, %r71360;
	st.local.u32 	[%rd4+2492], %r71364;
	mov.b32 	%r103259, 0;
$L__BB3_2804:
	add.s32 	%r103270, %r103259, 1;
	st.local.u32 	[%rd4+2496], %r103270;
	mul.wide.s32 	%rd5115, %r103259, 4;
	add.s64 	%rd5116, %rd4, %rd5115;
	ld.local.u32 	%r71365, [%rd5116];
	shr.u32 	%r71366, %r71365, 11;
	xor.b32  	%r71367, %r71366, %r71365;
	shl.b32 	%r71368, %r71367, 7;
	and.b32  	%r71369, %r71368, -1658038656;
	xor.b32  	%r71370, %r71369, %r71367;
	shl.b32 	%r71371, %r71370, 15;
	and.b32  	%r71372, %r71371, -402653184;
	xor.b32  	%r71373, %r71372, %r71370;
	shr.u32 	%r71374, %r71373, 27;
	and.b32  	%r71376, %r6054, 1073741792;
	or.b32  	%r103254, %r71374, %r71376;
	setp.eq.s32 	%p7914, %r103254, %r15021;
	or.pred  	%p11929, %p11929, %p7914;
	add.s32 	%r103253, %r103253, 1;
	setp.gt.u32 	%p7915, %r103253, %r15024;
	mov.u32 	%r103259, %r103270;
	@%p7915 bra 	$L__BB3_2805;
	bra.uni 	$L__BB3_2798;
$L__BB3_2805:
	setp.lt.s32 	%p7916, %r3762, 1;
	@%p7916 bra 	$L__BB3_2814;
	mov.b32 	%r103265, 0;
$L__BB3_2807:
	setp.lt.s32 	%p7917, %r103270, 624;
	@%p7917 bra 	$L__BB3_2813;
	mov.b32 	%r103267, 0;
	mov.u64 	%rd6640, %rd4;
$L__BB3_2809:
	and.b32  	%r71379, %r103218, -2147483648;
	ld.local.u32 	%r71380, [%rd6640+4];
	and.b32  	%r71381, %r71380, 2147483646;
	or.b32  	%r71382, %r71381, %r71379;
	ld.local.u32 	%r71383, [%rd6640+1588];
	shr.u32 	%r71384, %r71382, 1;
	and.b32  	%r71385, %r71380, 1;
	setp.eq.b32 	%p7918, %r71385, 1;
	selp.b32 	%r71386, -1727483681, 0, %p7918;
	xor.b32  	%r71387, %r71386, %r71383;
	xor.b32  	%r71388, %r71387, %r71384;
	st.local.u32 	[%rd6640], %r71388;
	and.b32  	%r71389, %r71380, -2147483648;
	ld.local.u32 	%r71390, [%rd6640+8];
	and.b32  	%r71391, %r71390, 2147483646;
	or.b32  	%r71392, %r71391, %r71389;
	ld.local.u32 	%r71393, [%rd6640+1592];
	shr.u32 	%r71394, %r71392, 1;
	and.b32  	%r71395, %r71390, 1;
	setp.eq.b32 	%p7919, %r71395, 1;
	selp.b32 	%r71396, -1727483681, 0, %p7919;
	xor.b32  	%r71397, %r71396, %r71393;
	xor.b32  	%r71398, %r71397, %r71394;
	st.local.u32 	[%rd6640+4], %r71398;
	and.b32  	%r71399, %r71390, -2147483648;
	ld.local.u32 	%r6078, [%rd6640+12];
	and.b32  	%r71400, %r6078, 2147483646;
	or.b32  	%r71401, %r71400, %r71399;
	ld.local.u32 	%r71402, [%rd6640+1596];
	shr.u32 	%r71403, %r71401, 1;
	and.b32  	%r71404, %r6078, 1;
	setp.eq.b32 	%p7920, %r71404, 1;
	selp.b32 	%r71405, -1727483681, 0, %p7920;
	xor.b32  	%r71406, %r71405, %r71402;
	xor.b32  	%r71407, %r71406, %r71403;
	st.local.u32 	[%rd6640+8], %r71407;
	setp.ne.s32 	%p7921, %r103267, 224;
	@%p7921 bra 	$L__BB3_2859;
	ld.local.u32 	%r103268, [%rd828];
	mov.b32 	%r103269, 227;
$L__BB3_2811:
	mul.wide.u32 	%rd5117, %r103269, 4;
	add.s64 	%rd5118, %rd4, %rd5117;
	and.b32  	%r71418, %r103268, -2147483648;
	ld.local.u32 	%r71419, [%rd5118+4];
	and.b32  	%r71420, %r71419, 2147483646;
	or.b32  	%r71421, %r71420, %r71418;
	ld.local.u32 	%r71422, [%rd5118+-908];
	shr.u32 	%r71423, %r71421, 1;
	and.b32  	%r71424, %r71419, 1;
	setp.eq.b32 	%p7923, %r71424, 1;
	selp.b32 	%r71425, -1727483681, 0, %p7923;
	xor.b32  	%r71426, %r71425, %r71422;
	xor.b32  	%r71427, %r71426, %r71423;
	st.local.u32 	[%rd5118], %r71427;
	and.b32  	%r71428, %r71419, -2147483648;
	ld.local.u32 	%r71429, [%rd5118+8];
	and.b32  	%r71430, %r71429, 2147483646;
	or.b32  	%r71431, %r71430, %r71428;
	ld.local.u32 	%r71432, [%rd5118+-904];
	shr.u32 	%r71433, %r71431, 1;
	and.b32  	%r71434, %r71429, 1;
	setp.eq.b32 	%p7924, %r71434, 1;
	selp.b32 	%r71435, -1727483681, 0, %p7924;
	xor.b32  	%r71436, %r71435, %r71432;
	xor.b32  	%r71437, %r71436, %r71433;
	st.local.u32 	[%rd5118+4], %r71437;
	and.b32  	%r71438, %r71429, -2147483648;
	ld.local.u32 	%r71439, [%rd5118+12];
	and.b32  	%r71440, %r71439, 2147483646;
	or.b32  	%r71441, %r71440, %r71438;
	ld.local.u32 	%r71442, [%rd5118+-900];
	shr.u32 	%r71443, %r71441, 1;
	and.b32  	%r71444, %r71439, 1;
	setp.eq.b32 	%p7925, %r71444, 1;
	selp.b32 	%r71445, -1727483681, 0, %p7925;
	xor.b32  	%r71446, %r71445, %r71442;
	xor.b32  	%r71447, %r71446, %r71443;
	st.local.u32 	[%rd5118+8], %r71447;
	and.b32  	%r71448, %r71439, -2147483648;
	add.s32 	%r103269, %r103269, 4;
	ld.local.u32 	%r103268, [%rd5118+16];
	and.b32  	%r71449, %r103268, 2147483646;
	or.b32  	%r71450, %r71449, %r71448;
	ld.local.u32 	%r71451, [%rd5118+-896];
	shr.u32 	%r71452, %r71450, 1;
	and.b32  	%r71453, %r103268, 1;
	setp.eq.b32 	%p7926, %r71453, 1;
	selp.b32 	%r71454, -1727483681, 0, %p7926;
	xor.b32  	%r71455, %r71454, %r71451;
	xor.b32  	%r71456, %r71455, %r71452;
	st.local.u32 	[%rd5118+12], %r71456;
	setp.ne.s32 	%p7927, %r103269, 623;
	@%p7927 bra 	$L__BB3_2811;
	ld.local.u32 	%r71458, [%rd4+2492];
	and.b32  	%r71459, %r71458, -2147483648;
	ld.local.u32 	%r103218, [%rd4];
	and.b32  	%r71460, %r103218, 2147483646;
	or.b32  	%r71461, %r71460, %r71459;
	ld.local.u32 	%r71462, [%rd4+1584];
	shr.u32 	%r71463, %r71461, 1;
	and.b32  	%r71464, %r103218, 1;
	setp.eq.b32 	%p7928, %r71464, 1;
	selp.b32 	%r71465, -1727483681, 0, %p7928;
	xor.b32  	%r71466, %r71465, %r71462;
	xor.b32  	%r71467, %r71466, %r71463;
	st.local.u32 	[%rd4+2492], %r71467;
	mov.b32 	%r103270, 0;
$L__BB3_2813:
	add.s32 	%r103270, %r103270, 1;
	st.local.u32 	[%rd4+2496], %r103270;
	add.s32 	%r103265, %r103265, 1;
	setp.ne.s32 	%p7929, %r103265, %r3762;
	@%p7929 bra 	$L__BB3_2807;
$L__BB3_2814:
	setp.lt.s32 	%p7930, %r103270, 624;
	@%p7930 bra 	$L__BB3_2820;
	mov.b32 	%r103275, 0;
	mov.u64 	%rd6641, %rd4;
$L__BB3_2816:
	and.b32  	%r71469, %r103218, -2147483648;
	ld.local.u32 	%r71470, [%rd6641+4];
	and.b32  	%r71471, %r71470, 2147483646;
	or.b32  	%r71472, %r71471, %r71469;
	ld.local.u32 	%r71473, [%rd6641+1588];
	shr.u32 	%r71474, %r71472, 1;
	and.b32  	%r71475, %r71470, 1;
	setp.eq.b32 	%p7931, %r71475, 1;
	selp.b32 	%r71476, -1727483681, 0, %p7931;
	xor.b32  	%r71477, %r71476, %r71473;
	xor.b32  	%r71478, %r71477, %r71474;
	st.local.u32 	[%rd6641], %r71478;
	and.b32  	%r71479, %r71470, -2147483648;
	ld.local.u32 	%r71480, [%rd6641+8];
	and.b32  	%r71481, %r71480, 2147483646;
	or.b32  	%r71482, %r71481, %r71479;
	ld.local.u32 	%r71483, [%rd6641+1592];
	shr.u32 	%r71484, %r71482, 1;
	and.b32  	%r71485, %r71480, 1;
	setp.eq.b32 	%p7932, %r71485, 1;
	selp.b32 	%r71486, -1727483681, 0, %p7932;
	xor.b32  	%r71487, %r71486, %r71483;
	xor.b32  	%r71488, %r71487, %r71484;
	st.local.u32 	[%rd6641+4], %r71488;
	and.b32  	%r71489, %r71480, -2147483648;
	ld.local.u32 	%r6093, [%rd6641+12];
	and.b32  	%r71490, %r6093, 2147483646;
	or.b32  	%r71491, %r71490, %r71489;
	ld.local.u32 	%r71492, [%rd6641+1596];
	shr.u32 	%r71493, %r71491, 1;
	and.b32  	%r71494, %r6093, 1;
	setp.eq.b32 	%p7933, %r71494, 1;
	selp.b32 	%r71495, -1727483681, 0, %p7933;
	xor.b32  	%r71496, %r71495, %r71492;
	xor.b32  	%r71497, %r71496, %r71493;
	st.local.u32 	[%rd6641+8], %r71497;
	setp.ne.s32 	%p7934, %r103275, 224;
	@%p7934 bra 	$L__BB3_2858;
	ld.local.u32 	%r103277, [%rd4+908];
	add.s64 	%rd6642, %rd4, 924;
	mov.b32 	%r103276, 0;
$L__BB3_2818:
	and.b32  	%r71508, %r103277, -2147483648;
	ld.local.u32 	%r71509, [%rd6642+-12];
	and.b32  	%r71510, %r71509, 2147483646;
	or.b32  	%r71511, %r71510, %r71508;
	ld.local.u32 	%r71512, [%rd6642+-924];
	shr.u32 	%r71513, %r71511, 1;
	and.b32  	%r71514, %r71509, 1;
	setp.eq.b32 	%p7936, %r71514, 1;
	selp.b32 	%r71515, -1727483681, 0, %p7936;
	xor.b32  	%r71516, %r71515, %r71512;
	xor.b32  	%r71517, %r71516, %r71513;
	st.local.u32 	[%rd6642+-16], %r71517;
	and.b32  	%r71518, %r71509, -2147483648;
	ld.local.u32 	%r71519, [%rd6642+-8];
	and.b32  	%r71520, %r71519, 2147483646;
	or.b32  	%r71521, %r71520, %r71518;
	ld.local.u32 	%r71522, [%rd6642+-920];
	shr.u32 	%r71523, %r71521, 1;
	and.b32  	%r71524, %r71519, 1;
	setp.eq.b32 	%p7937, %r71524, 1;
	selp.b32 	%r71525, -1727483681, 0, %p7937;
	xor.b32  	%r71526, %r71525, %r71522;
	xor.b32  	%r71527, %r71526, %r71523;
	st.local.u32 	[%rd6642+-12], %r71527;
	and.b32  	%r71528, %r71519, -2147483648;
	ld.local.u32 	%r71529, [%rd6642+-4];
	and.b32  	%r71530, %r71529, 2147483646;
	or.b32  	%r71531, %r71530, %r71528;
	ld.local.u32 	%r71532, [%rd6642+-916];
	shr.u32 	%r71533, %r71531, 1;
	and.b32  	%r71534, %r71529, 1;
	setp.eq.b32 	%p7938, %r71534, 1;
	selp.b32 	%r71535, -1727483681, 0, %p7938;
	xor.b32  	%r71536, %r71535, %r71532;
	xor.b32  	%r71537, %r71536, %r71533;
	st.local.u32 	[%rd6642+-8], %r71537;
	and.b32  	%r71538, %r71529, -2147483648;
	ld.local.u32 	%r103277, [%rd6642];
	and.b32  	%r71539, %r103277, 2147483646;
	or.b32  	%r71540, %r71539, %r71538;
	ld.local.u32 	%r71541, [%rd6642+-912];
	shr.u32 	%r71542, %r71540, 1;
	and.b32  	%r71543, %r103277, 1;
	setp.eq.b32 	%p7939, %r71543, 1;
	selp.b32 	%r71544, -1727483681, 0, %p7939;
	xor.b32  	%r71545, %r71544, %r71541;
	xor.b32  	%r71546, %r71545, %r71542;
	st.local.u32 	[%rd6642+-4], %r71546;
	add.s32 	%r103276, %r103276, 4;
	add.s64 	%rd6642, %rd6642, 16;
	setp.ne.s32 	%p7940, %r103276, 396;
	@%p7940 bra 	$L__BB3_2818;
	ld.local.u32 	%r71548, [%rd831];
	and.b32  	%r71549, %r71548, -2147483648;
	ld.local.u32 	%r103218, [%rd833];
	and.b32  	%r71550, %r103218, 2147483646;
	or.b32  	%r71551, %r71550, %r71549;
	ld.local.u32 	%r71552, [%rd832];
	shr.u32 	%r71553, %r71551, 1;
	and.b32  	%r71554, %r103218, 1;
	setp.eq.b32 	%p7941, %r71554, 1;
	selp.b32 	%r71555, -1727483681, 0, %p7941;
	xor.b32  	%r71556, %r71555, %r71552;
	xor.b32  	%r71557, %r71556, %r71553;
	st.local.u32 	[%rd831], %r71557;
	mov.b32 	%r103270, 0;
$L__BB3_2820:
	add.s32 	%r103285, %r103270, 1;
	st.local.u32 	[%rd4+2496], %r103285;
	mul.wide.s32 	%rd5119, %r103270, 4;
	add.s64 	%rd5120, %rd4, %rd5119;
	ld.local.u32 	%r71558, [%rd5120];
	shr.u32 	%r71559, %r71558, 11;
	xor.b32  	%r71560, %r71559, %r71558;
	shl.b32 	%r71561, %r71560, 7;
	and.b32  	%r71562, %r71561, -1658038656;
	xor.b32  	%r6103, %r71562, %r71560;
	setp.lt.s32 	%p7942, %r103270, 623;
	@%p7942 bra 	$L__BB3_2826;
	mov.b32 	%r103281, 0;
	mov.u64 	%rd6643, %rd4;
$L__BB3_2822:
	and.b32  	%r71564, %r103218, -2147483648;
	ld.local.u32 	%r71565, [%rd6643+4];
	and.b32  	%r71566, %r71565, 2147483646;
	or.b32  	%r71567, %r71566, %r71564;
	ld.local.u32 	%r71568, [%rd6643+1588];
	shr.u32 	%r71569, %r71567, 1;
	and.b32  	%r71570, %r71565, 1;
	setp.eq.b32 	%p7943, %r71570, 1;
	selp.b32 	%r71571, -1727483681, 0, %p7943;
	xor.b32  	%r71572, %r71571, %r71568;
	xor.b32  	%r71573, %r71572, %r71569;
	st.local.u32 	[%rd6643], %r71573;
	and.b32  	%r71574, %r71565, -2147483648;
	ld.local.u32 	%r71575, [%rd6643+8];
	and.b32  	%r71576, %r71575, 2147483646;
	or.b32  	%r71577, %r71576, %r71574;
	ld.local.u32 	%r71578, [%rd6643+1592];
	shr.u32 	%r71579, %r71577, 1;
	and.b32  	%r71580, %r71575, 1;
	setp.eq.b32 	%p7944, %r71580, 1;
	selp.b32 	%r71581, -1727483681, 0, %p7944;
	xor.b32  	%r71582, %r71581, %r71578;
	xor.b32  	%r71583, %r71582, %r71579;
	st.local.u32 	[%rd6643+4], %r71583;
	and.b32  	%r71584, %r71575, -2147483648;
	ld.local.u32 	%r6106, [%rd6643+12];
	and.b32  	%r71585, %r6106, 2147483646;
	or.b32  	%r71586, %r71585, %r71584;
	ld.local.u32 	%r71587, [%rd6643+1596];
	shr.u32 	%r71588, %r71586, 1;
	and.b32  	%r71589, %r6106, 1;
	setp.eq.b32 	%p7945, %r71589, 1;
	selp.b32 	%r71590, -1727483681, 0, %p7945;
	xor.b32  	%r71591, %r71590, %r71587;
	xor.b32  	%r71592, %r71591, %r71588;
	st.local.u32 	[%rd6643+8], %r71592;
	setp.ne.s32 	%p7946, %r103281, 224;
	@%p7946 bra 	$L__BB3_2857;
	ld.local.u32 	%r103283, [%rd4+908];
	add.s64 	%rd6644, %rd4, 924;
	mov.b32 	%r103282, 0;
$L__BB3_2824:
	and.b32  	%r71603, %r103283, -2147483648;
	ld.local.u32 	%r71604, [%rd6644+-12];
	and.b32  	%r71605, %r71604, 2147483646;
	or.b32  	%r71606, %r71605, %r71603;
	ld.local.u32 	%r71607, [%rd6644+-924];
	shr.u32 	%r71608, %r71606, 1;
	and.b32  	%r71609, %r71604, 1;
	setp.eq.b32 	%p7948, %r71609, 1;
	selp.b32 	%r71610, -1727483681, 0, %p7948;
	xor.b32  	%r71611, %r71610, %r71607;
	xor.b32  	%r71612, %r71611, %r71608;
	st.local.u32 	[%rd6644+-16], %r71612;
	and.b32  	%r71613, %r71604, -2147483648;
	ld.local.u32 	%r71614, [%rd6644+-8];
	and.b32  	%r71615, %r71614, 2147483646;
	or.b32  	%r71616, %r71615, %r71613;
	ld.local.u32 	%r71617, [%rd6644+-920];
	shr.u32 	%r71618, %r71616, 1;
	and.b32  	%r71619, %r71614, 1;
	setp.eq.b32 	%p7949, %r71619, 1;
	selp.b32 	%r71620, -1727483681, 0, %p7949;
	xor.b32  	%r71621, %r71620, %r71617;
	xor.b32  	%r71622, %r71621, %r71618;
	st.local.u32 	[%rd6644+-12], %r71622;
	and.b32  	%r71623, %r71614, -2147483648;
	ld.local.u32 	%r71624, [%rd6644+-4];
	and.b32  	%r71625, %r71624, 2147483646;
	or.b32  	%r71626, %r71625, %r71623;
	ld.local.u32 	%r71627, [%rd6644+-916];
	shr.u32 	%r71628, %r71626, 1;
	and.b32  	%r71629, %r71624, 1;
	setp.eq.b32 	%p7950, %r71629, 1;
	selp.b32 	%r71630, -1727483681, 0, %p7950;
	xor.b32  	%r71631, %r71630, %r71627;
	xor.b32  	%r71632, %r71631, %r71628;
	st.local.u32 	[%rd6644+-8], %r71632;
	and.b32  	%r71633, %r71624, -2147483648;
	ld.local.u32 	%r103283, [%rd6644];
	and.b32  	%r71634, %r103283, 2147483646;
	or.b32  	%r71635, %r71634, %r71633;
	ld.local.u32 	%r71636, [%rd6644+-912];
	shr.u32 	%r71637, %r71635, 1;
	and.b32  	%r71638, %r103283, 1;
	setp.eq.b32 	%p7951, %r71638, 1;
	selp.b32 	%r71639, -1727483681, 0, %p7951;
	xor.b32  	%r71640, %r71639, %r71636;
	xor.b32  	%r71641, %r71640, %r71637;
	st.local.u32 	[%rd6644+-4], %r71641;
	add.s32 	%r103282, %r103282, 4;
	add.s64 	%rd6644, %rd6644, 16;
	setp.ne.s32 	%p7952, %r103282, 396;
	@%p7952 bra 	$L__BB3_2824;
	ld.local.u32 	%r71643, [%rd831];
	and.b32  	%r71644, %r71643, -2147483648;
	ld.local.u32 	%r103218, [%rd833];
	and.b32  	%r71645, %r103218, 2147483646;
	or.b32  	%r71646, %r71645, %r71644;
	ld.local.u32 	%r71647, [%rd832];
	shr.u32 	%r71648, %r71646, 1;
	and.b32  	%r71649, %r103218, 1;
	setp.eq.b32 	%p7953, %r71649, 1;
	selp.b32 	%r71650, -1727483681, 0, %p7953;
	xor.b32  	%r71651, %r71650, %r71647;
	xor.b32  	%r71652, %r71651, %r71648;
	st.local.u32 	[%rd831], %r71652;
	mov.b32 	%r103285, 0;
$L__BB3_2826:
	add.s32 	%r103291, %r103285, 1;
	st.local.u32 	[%rd4+2496], %r103291;
	mul.wide.s32 	%rd5121, %r103285, 4;
	add.s64 	%rd5122, %rd4, %rd5121;
	ld.local.u32 	%r71653, [%rd5122];
	shr.u32 	%r71654, %r71653, 11;
	xor.b32  	%r71655, %r71654, %r71653;
	shl.b32 	%r71656, %r71655, 7;
	and.b32  	%r71657, %r71656, -1658038656;
	xor.b32  	%r6116, %r71657, %r71655;
	setp.lt.s32 	%p7954, %r103285, 623;
	@%p7954 bra 	$L__BB3_2832;
	mov.b32 	%r103287, 0;
	mov.u64 	%rd6645, %rd4;
$L__BB3_2828:
	and.b32  	%r71659, %r103218, -2147483648;
	ld.local.u32 	%r71660, [%rd6645+4];
	and.b32  	%r71661, %r71660, 2147483646;
	or.b32  	%r71662, %r71661, %r71659;
	ld.local.u32 	%r71663, [%rd6645+1588];
	shr.u32 	%r71664, %r71662, 1;
	and.b32  	%r71665, %r71660, 1;
	setp.eq.b32 	%p7955, %r71665, 1;
	selp.b32 	%r71666, -1727483681, 0, %p7955;
	xor.b32  	%r71667, %r71666, %r71663;
	xor.b32  	%r71668, %r71667, %r71664;
	st.local.u32 	[%rd6645], %r71668;
	and.b32  	%r71669, %r71660, -2147483648;
	ld.local.u32 	%r71670, [%rd6645+8];
	and.b32  	%r71671, %r71670, 2147483646;
	or.b32  	%r71672, %r71671, %r71669;
	ld.local.u32 	%r71673, [%rd6645+1592];
	shr.u32 	%r71674, %r71672, 1;
	and.b32  	%r71675, %r71670, 1;
	setp.eq.b32 	%p7956, %r71675, 1;
	selp.b32 	%r71676, -1727483681, 0, %p7956;
	xor.b32  	%r71677, %r71676, %r71673;
	xor.b32  	%r71678, %r71677, %r71674;
	st.local.u32 	[%rd6645+4], %r71678;
	and.b32  	%r71679, %r71670, -2147483648;
	ld.local.u32 	%r6119, [%rd6645+12];
	and.b32  	%r71680, %r6119, 2147483646;
	or.b32  	%r71681, %r71680, %r71679;
	ld.local.u32 	%r71682, [%rd6645+1596];
	shr.u32 	%r71683, %r71681, 1;
	and.b32  	%r71684, %r6119, 1;
	setp.eq.b32 	%p7957, %r71684, 1;
	selp.b32 	%r71685, -1727483681, 0, %p7957;
	xor.b32  	%r71686, %r71685, %r71682;
	xor.b32  	%r71687, %r71686, %r71683;
	st.local.u32 	[%rd6645+8], %r71687;
	setp.ne.s32 	%p7958, %r103287, 224;
	@%p7958 bra 	$L__BB3_2856;
	ld.local.u32 	%r103289, [%rd4+908];
	add.s64 	%rd6646, %rd4, 924;
	mov.b32 	%r103288, 0;
$L__BB3_2830:
	and.b32  	%r71698, %r103289, -2147483648;
	ld.local.u32 	%r71699, [%rd6646+-12];
	and.b32  	%r71700, %r71699, 2147483646;
	or.b32  	%r71701, %r71700, %r71698;
	ld.local.u32 	%r71702, [%rd6646+-924];
	shr.u32 	%r71703, %r71701, 1;
	and.b32  	%r71704, %r71699, 1;
	setp.eq.b32 	%p7960, %r71704, 1;
	selp.b32 	%r71705, -1727483681, 0, %p7960;
	xor.b32  	%r71706, %r71705, %r71702;
	xor.b32  	%r71707, %r71706, %r71703;
	st.local.u32 	[%rd6646+-16], %r71707;
	and.b32  	%r71708, %r71699, -2147483648;
	ld.local.u32 	%r71709, [%rd6646+-8];
	and.b32  	%r71710, %r71709, 2147483646;
	or.b32  	%r71711, %r71710, %r71708;
	ld.local.u32 	%r71712, [%rd6646+-920];
	shr.u32 	%r71713, %r71711, 1;
	and.b32  	%r71714, %r71709, 1;
	setp.eq.b32 	%p7961, %r71714, 1;
	selp.b32 	%r71715, -1727483681, 0, %p7961;
	xor.b32  	%r71716, %r71715, %r71712;
	xor.b32  	%r71717, %r71716, %r71713;
	st.local.u32 	[%rd6646+-12], %r71717;
	and.b32  	%r71718, %r71709, -2147483648;
	ld.local.u32 	%r71719, [%rd6646+-4];
	and.b32  	%r71720, %r71719, 2147483646;
	or.b32  	%r71721, %r71720, %r71718;
	ld.local.u32 	%r71722, [%rd6646+-916];
	shr.u32 	%r71723, %r71721, 1;
	and.b32  	%r71724, %r71719, 1;
	setp.eq.b32 	%p7962, %r71724, 1;
	selp.b32 	%r71725, -1727483681, 0, %p7962;
	xor.b32  	%r71726, %r71725, %r71722;
	xor.b32  	%r71727, %r71726, %r71723;
	st.local.u32 	[%rd6646+-8], %r71727;
	and.b32  	%r71728, %r71719, -2147483648;
	ld.local.u32 	%r103289, [%rd6646];
	and.b32  	%r71729, %r103289, 2147483646;
	or.b32  	%r71730, %r71729, %r71728;
	ld.local.u32 	%r71731, [%rd6646+-912];
	shr.u32 	%r71732, %r71730, 1;
	and.b32  	%r71733, %r103289, 1;
	setp.eq.b32 	%p7963, %r71733, 1;
	selp.b32 	%r71734, -1727483681, 0, %p7963;
	xor.b32  	%r71735, %r71734, %r71731;
	xor.b32  	%r71736, %r71735, %r71732;
	st.local.u32 	[%rd6646+-4], %r71736;
	add.s32 	%r103288, %r103288, 4;
	add.s64 	%rd6646, %rd6646, 16;
	setp.ne.s32 	%p7964, %r103288, 396;
	@%p7964 bra 	$L__BB3_2830;
	ld.local.u32 	%r71738, [%rd831];
	and.b32  	%r71739, %r71738, -2147483648;
	ld.local.u32 	%r103218, [%rd833];
	and.b32  	%r71740, %r103218, 2147483646;
	or.b32  	%r71741, %r71740, %r71739;
	ld.local.u32 	%r71742, [%rd832];
	shr.u32 	%r71743, %r71741, 1;
	and.b32  	%r71744, %r103218, 1;
	setp.eq.b32 	%p7965, %r71744, 1;
	selp.b32 	%r71745, -1727483681, 0, %p7965;
	xor.b32  	%r71746, %r71745, %r71742;
	xor.b32  	%r71747, %r71746, %r71743;
	st.local.u32 	[%rd831], %r71747;
	mov.b32 	%r103291, 0;
$L__BB3_2832:
	add.s32 	%r103297, %r103291, 1;
	st.local.u32 	[%rd4+2496], %r103297;
	mul.wide.s32 	%rd5123, %r103291, 4;
	add.s64 	%rd5124, %rd4, %rd5123;
	ld.local.u32 	%r71748, [%rd5124];
	shr.u32 	%r71749, %r71748, 11;
	xor.b32  	%r71750, %r71749, %r71748;
	shl.b32 	%r71751, %r71750, 7;
	and.b32  	%r71752, %r71751, -1658038656;
	xor.b32  	%r6129, %r71752, %r71750;
	setp.lt.s32 	%p7966, %r103291, 623;
	@%p7966 bra 	$L__BB3_2838;
	mov.b32 	%r103293, 0;
	mov.u64 	%rd6647, %rd4;
$L__BB3_2834:
	and.b32  	%r71754, %r103218, -2147483648;
	ld.local.u32 	%r71755, [%rd6647+4];
	and.b32  	%r71756, %r71755, 2147483646;
	or.b32  	%r71757, %r71756, %r71754;
	ld.local.u32 	%r71758, [%rd6647+1588];
	shr.u32 	%r71759, %r71757, 1;
	and.b32  	%r71760, %r71755, 1;
	setp.eq.b32 	%p7967, %r71760, 1;
	selp.b32 	%r71761, -1727483681, 0, %p7967;
	xor.b32  	%r71762, %r71761, %r71758;
	xor.b32  	%r71763, %r71762, %r71759;
	st.local.u32 	[%rd6647], %r71763;
	and.b32  	%r71764, %r71755, -2147483648;
	ld.local.u32 	%r71765, [%rd6647+8];
	and.b32  	%r71766, %r71765, 2147483646;
	or.b32  	%r71767, %r71766, %r71764;
	ld.local.u32 	%r71768, [%rd6647+1592];
	shr.u32 	%r71769, %r71767, 1;
	and.b32  	%r71770, %r71765, 1;
	setp.eq.b32 	%p7968, %r71770, 1;
	selp.b32 	%r71771, -1727483681, 0, %p7968;
	xor.b32  	%r71772, %r71771, %r71768;
	xor.b32  	%r71773, %r71772, %r71769;
	st.local.u32 	[%rd6647+4], %r71773;
	and.b32  	%r71774, %r71765, -2147483648;
	ld.local.u32 	%r6132, [%rd6647+12];
	and.b32  	%r71775, %r6132, 2147483646;
	or.b32  	%r71776, %r71775, %r71774;
	ld.local.u32 	%r71777, [%rd6647+1596];
	shr.u32 	%r71778, %r71776, 1;
	and.b32  	%r71779, %r6132, 1;
	setp.eq.b32 	%p7969, %r71779, 1;
	selp.b32 	%r71780, -1727483681, 0, %p7969;
	xor.b32  	%r71781, %r71780, %r71777;
	xor.b32  	%r71782, %r71781, %r71778;
	st.local.u32 	[%rd6647+8], %r71782;
	setp.ne.s32 	%p7970, %r103293, 224;
	@%p7970 bra 	$L__BB3_2855;
	ld.local.u32 	%r103295, [%rd4+908];
	add.s64 	%rd6648, %rd4, 924;
	mov.b32 	%r103294, 0;
$L__BB3_2836:
	and.b32  	%r71793, %r103295, -2147483648;
	ld.local.u32 	%r71794, [%rd6648+-12];
	and.b32  	%r71795, %r71794, 2147483646;
	or.b32  	%r71796, %r71795, %r71793;
	ld.local.u32 	%r71797, [%rd6648+-924];
	shr.u32 	%r71798, %r71796, 1;
	and.b32  	%r71799, %r71794, 1;
	setp.eq.b32 	%p7972, %r71799, 1;
	selp.b32 	%r71800, -1727483681, 0, %p7972;
	xor.b32  	%r71801, %r71800, %r71797;
	xor.b32  	%r71802, %r71801, %r71798;
	st.local.u32 	[%rd6648+-16], %r71802;
	and.b32  	%r71803, %r71794, -2147483648;
	ld.local.u32 	%r71804, [%rd6648+-8];
	and.b32  	%r71805, %r71804, 2147483646;
	or.b32  	%r71806, %r71805, %r71803;
	ld.local.u32 	%r71807, [%rd6648+-920];
	shr.u32 	%r71808, %r71806, 1;
	and.b32  	%r71809, %r71804, 1;
	setp.eq.b32 	%p7973, %r71809, 1;
	selp.b32 	%r71810, -1727483681, 0, %p7973;
	xor.b32  	%r71811, %r71810, %r71807;
	xor.b32  	%r71812, %r71811, %r71808;
	st.local.u32 	[%rd6648+-12], %r71812;
	and.b32  	%r71813, %r71804, -2147483648;
	ld.local.u32 	%r71814, [%rd6648+-4];
	and.b32  	%r71815, %r71814, 2147483646;
	or.b32  	%r71816, %r71815, %r71813;
	ld.local.u32 	%r71817, [%rd6648+-916];
	shr.u32 	%r71818, %r71816, 1;
	and.b32  	%r71819, %r71814, 1;
	setp.eq.b32 	%p7974, %r71819, 1;
	selp.b32 	%r71820, -1727483681, 0, %p7974;
	xor.b32  	%r71821, %r71820, %r71817;
	xor.b32  	%r71822, %r71821, %r71818;
	st.local.u32 	[%rd6648+-8], %r71822;
	and.b32  	%r71823, %r71814, -2147483648;
	ld.local.u32 	%r103295, [%rd6648];
	and.b32  	%r71824, %r103295, 2147483646;
	or.b32  	%r71825, %r71824, %r71823;
	ld.local.u32 	%r71826, [%rd6648+-912];
	shr.u32 	%r71827, %r71825, 1;
	and.b32  	%r71828, %r103295, 1;
	setp.eq.b32 	%p7975, %r71828, 1;
	selp.b32 	%r71829, -1727483681, 0, %p7975;
	xor.b32  	%r71830, %r71829, %r71826;
	xor.b32  	%r71831, %r71830, %r71827;
	st.local.u32 	[%rd6648+-4], %r71831;
	add.s32 	%r103294, %r103294, 4;
	add.s64 	%rd6648, %rd6648, 16;
	setp.ne.s32 	%p7976, %r103294, 396;
	@%p7976 bra 	$L__BB3_2836;
	ld.local.u32 	%r71833, [%rd831];
	and.b32  	%r71834, %r71833, -2147483648;
	ld.local.u32 	%r103218, [%rd833];
	and.b32  	%r71835, %r103218, 2147483646;
	or.b32  	%r71836, %r71835, %r71834;
	ld.local.u32 	%r71837, [%rd832];
	shr.u32 	%r71838, %r71836, 1;
	and.b32  	%r71839, %r103218, 1;
	setp.eq.b32 	%p7977, %r71839, 1;
	selp.b32 	%r71840, -1727483681, 0, %p7977;
	xor.b32  	%r71841, %r71840, %r71837;
	xor.b32  	%r71842, %r71841, %r71838;
	st.local.u32 	[%rd831], %r71842;
	mov.b32 	%r103297, 0;
$L__BB3_2838:
	add.s32 	%r103303, %r103297, 1;
	st.local.u32 	[%rd4+2496], %r103303;
	mul.wide.s32 	%rd5125, %r103297, 4;
	add.s64 	%rd5126, %rd4, %rd5125;
	ld.local.u32 	%r71843, [%rd5126];
	shr.u32 	%r71844, %r71843, 11;
	xor.b32  	%r71845, %r71844, %r71843;
	shl.b32 	%r71846, %r71845, 7;
	and.b32  	%r71847, %r71846, -1658038656;
	xor.b32  	%r6142, %r71847, %r71845;
	setp.lt.s32 	%p7978, %r103297, 623;
	@%p7978 bra 	$L__BB3_2844;
	mov.b32 	%r103299, 0;
	mov.u64 	%rd6649, %rd4;
$L__BB3_2840:
	and.b32  	%r71849, %r103218, -2147483648;
	ld.local.u32 	%r71850, [%rd6649+4];
	and.b32  	%r71851, %r71850, 2147483646;
	or.b32  	%r71852, %r71851, %r71849;
	ld.local.u32 	%r71853, [%rd6649+1588];
	shr.u32 	%r71854, %r71852, 1;
	and.b32  	%r71855, %r71850, 1;
	setp.eq.b32 	%p7979, %r71855, 1;
	selp.b32 	%r71856, -1727483681, 0, %p7979;
	xor.b32  	%r71857, %r71856, %r71853;
	xor.b32  	%r71858, %r71857, %r71854;
	st.local.u32 	[%rd6649], %r71858;
	and.b32  	%r71859, %r71850, -2147483648;
	ld.local.u32 	%r71860, [%rd6649+8];
	and.b32  	%r71861, %r71860, 2147483646;
	or.b32  	%r71862, %r71861, %r71859;
	ld.local.u32 	%r71863, [%rd6649+1592];
	shr.u32 	%r71864, %r71862, 1;
	and.b32  	%r71865, %r71860, 1;
	setp.eq.b32 	%p7980, %r71865, 1;
	selp.b32 	%r71866, -1727483681, 0, %p7980;
	xor.b32  	%r71867, %r71866, %r71863;
	xor.b32  	%r71868, %r71867, %r71864;
	st.local.u32 	[%rd6649+4], %r71868;
	and.b32  	%r71869, %r71860, -2147483648;
	ld.local.u32 	%r6145, [%rd6649+12];
	and.b32  	%r71870, %r6145, 2147483646;
	or.b32  	%r71871, %r71870, %r71869;
	ld.local.u32 	%r71872, [%rd6649+1596];
	shr.u32 	%r71873, %r71871, 1;
	and.b32  	%r71874, %r6145, 1;
	setp.eq.b32 	%p7981, %r71874, 1;
	selp.b32 	%r71875, -1727483681, 0, %p7981;
	xor.b32  	%r71876, %r71875, %r71872;
	xor.b32  	%r71877, %r71876, %r71873;
	st.local.u32 	[%rd6649+8], %r71877;
	setp.ne.s32 	%p7982, %r103299, 224;
	@%p7982 bra 	$L__BB3_2854;
	ld.local.u32 	%r103300, [%rd828];
	mov.b32 	%r103301, 227;
$L__BB3_2842:
	mul.wide.u32 	%rd5127, %r103301, 4;
	add.s64 	%rd5128, %rd4, %rd5127;
	and.b32  	%r71888, %r103300, -2147483648;
	ld.local.u32 	%r71889, [%rd5128+4];
	and.b32  	%r71890, %r71889, 2147483646;
	or.b32  	%r71891, %r71890, %r71888;
	ld.local.u32 	%r71892, [%rd5128+-908];
	shr.u32 	%r71893, %r71891, 1;
	and.b32  	%r71894, %r71889, 1;
	setp.eq.b32 	%p7984, %r71894, 1;
	selp.b32 	%r71895, -1727483681, 0, %p7984;
	xor.b32  	%r71896, %r71895, %r71892;
	xor.b32  	%r71897, %r71896, %r71893;
	st.local.u32 	[%rd5128], %r71897;
	and.b32  	%r71898, %r71889, -2147483648;
	ld.local.u32 	%r71899, [%rd5128+8];
	and.b32  	%r71900, %r71899, 2147483646;
	or.b32  	%r71901, %r71900, %r71898;
	ld.local.u32 	%r71902, [%rd5128+-904];
	shr.u32 	%r71903, %r71901, 1;
	and.b32  	%r71904, %r71899, 1;
	setp.eq.b32 	%p7985, %r71904, 1;
	selp.b32 	%r71905, -1727483681, 0, %p7985;
	xor.b32  	%r71906, %r71905, %r71902;
	xor.b32  	%r71907, %r71906, %r71903;
	st.local.u32 	[%rd5128+4], %r71907;
	and.b32  	%r71908, %r71899, -2147483648;
	ld.local.u32 	%r71909, [%rd5128+12];
	and.b32  	%r71910, %r71909, 2147483646;
	or.b32  	%r71911, %r71910, %r71908;
	ld.local.u32 	%r71912, [%rd5128+-900];
	shr.u32 	%r71913, %r71911, 1;
	and.b32  	%r71914, %r71909, 1;
	setp.eq.b32 	%p7986, %r71914, 1;
	selp.b32 	%r71915, -1727483681, 0, %p7986;
	xor.b32  	%r71916, %r71915, %r71912;
	xor.b32  	%r71917, %r71916, %r71913;
	st.local.u32 	[%rd5128+8], %r71917;
	and.b32  	%r71918, %r71909, -2147483648;
	add.s32 	%r103301, %r103301, 4;
	ld.local.u32 	%r103300, [%rd5128+16];
	and.b32  	%r71919, %r103300, 2147483646;
	or.b32  	%r71920, %r71919, %r71918;
	ld.local.u32 	%r71921, [%rd5128+-896];
	shr.u32 	%r71922, %r71920, 1;
	and.b32  	%r71923, %r103300, 1;
	setp.eq.b32 	%p7987, %r71923, 1;
	selp.b32 	%r71924, -1727483681, 0, %p7987;
	xor.b32  	%r71925, %r71924, %r71921;
	xor.b32  	%r71926, %r71925, %r71922;
	st.local.u32 	[%rd5128+12], %r71926;
	setp.ne.s32 	%p7988, %r103301, 623;
	@%p7988 bra 	$L__BB3_2842;
	ld.local.u32 	%r71928, [%rd4+2492];
	and.b32  	%r71929, %r71928, -2147483648;
	ld.local.u32 	%r103218, [%rd4];
	and.b32  	%r71930, %r103218, 2147483646;
	or.b32  	%r71931, %r71930, %r71929;
	ld.local.u32 	%r71932, [%rd4+1584];
	shr.u32 	%r71933, %r71931, 1;
	and.b32  	%r71934, %r103218, 1;
	setp.eq.b32 	%p7989, %r71934, 1;
	selp.b32 	%r71935, -1727483681, 0, %p7989;
	xor.b32  	%r71936, %r71935, %r71932;
	xor.b32  	%r71937, %r71936, %r71933;
	st.local.u32 	[%rd4+2492], %r71937;
	mov.b32 	%r103303, 0;
$L__BB3_2844:
	setp.gt.u32 	%p7991, %r15025, %r15026;
	add.s32 	%r103312, %r103303, 1;
	st.local.u32 	[%rd4+2496], %r103312;
	mul.wide.s32 	%rd5129, %r103303, 4;
	add.s64 	%rd5130, %rd4, %rd5129;
	ld.local.u32 	%r71938, [%rd5130];
	shr.u32 	%r71939, %r71938, 11;
	xor.b32  	%r71940, %r71939, %r71938;
	shl.b32 	%r71941, %r71940, 7;
	and.b32  	%r71942, %r71941, -1658038656;
	xor.b32  	%r71943, %r71942, %r71940;
	shl.b32 	%r71944, %r71943, 15;
	and.b32  	%r71945, %r71944, -402653184;
	xor.b32  	%r71946, %r71945, %r71943;
	shr.u32 	%r71947, %r71946, 27;
	shl.b32 	%r71948, %r6103, 15;
	and.b32  	%r71949, %r71948, -402653184;
	xor.b32  	%r71950, %r71949, %r6103;
	shr.u32 	%r71951, %r71950, 7;
	and.b32  	%r71952, %r71951, 32505856;
	shl.b32 	%r71953, %r6116, 15;
	and.b32  	%r71954, %r71953, -402653184;
	xor.b32  	%r71955, %r71954, %r6116;
	shr.u32 	%r71956, %r71955, 12;
	and.b32  	%r71957, %r71956, 1015808;
	or.b32  	%r71958, %r71957, %r71952;
	shl.b32 	%r71959, %r6129, 15;
	and.b32  	%r71960, %r71959, -402653184;
	xor.b32  	%r71961, %r71960, %r6129;
	shr.u32 	%r71962, %r71961, 17;
	and.b32  	%r71963, %r71962, 31744;
	or.b32  	%r71964, %r71958, %r71963;
	shl.b32 	%r71965, %r6142, 15;
	and.b32  	%r71966, %r71965, -402653184;
	xor.b32  	%r71967, %r71966, %r6142;
	shr.u32 	%r71968, %r71967, 22;
	and.b32  	%r71969, %r71968, 992;
	or.b32  	%r71970, %r71964, %r71969;
	or.b32  	%r103307, %r71970, %r71947;
	mov.pred 	%p11931, 0;
	@%p7991 bra 	$L__BB3_2853;
	mov.pred 	%p11931, 0;
	mov.u32 	%r103306, %r15025;
$L__BB3_2846:
	shl.b32 	%r6161, %r103307, 5;
	setp.lt.s32 	%p7993, %r103312, 624;
	@%p7993 bra 	$L__BB3_2852;
	mov.b32 	%r103309, 0;
$L__BB3_2848:
	mul.wide.u32 	%rd5131, %r103309, 4;
	add.s64 	%rd1328, %rd4, %rd5131;
	and.b32  	%r71972, %r103218, -2147483648;
	ld.local.u32 	%r71973, [%rd1328+4];
	and.b32  	%r71974, %r71973, 2147483646;
	or.b32  	%r71975, %r71974, %r71972;
	ld.local.u32 	%r71976, [%rd1328+1588];
	shr.u32 	%r71977, %r71975, 1;
	and.b32  	%r71978, %r71973, 1;
	setp.eq.b32 	%p7994, %r71978, 1;
	selp.b32 	%r71979, -1727483681, 0, %p7994;
	xor.b32  	%r71980, %r71979, %r71976;
	xor.b32  	%r71981, %r71980, %r71977;
	st.local.u32 	[%rd1328], %r71981;
	and.b32  	%r71982, %r71973, -2147483648;
	ld.local.u32 	%r71983, [%rd1328+8];
	and.b32  	%r71984, %r71983, 2147483646;
	or.b32  	%r71985, %r71984, %r71982;
	ld.local.u32 	%r71986, [%rd1328+1592];
	shr.u32 	%r71987, %r71985, 1;
	and.b32  	%r71988, %r71983, 1;
	setp.eq.b32 	%p7995, %r71988, 1;
	selp.b32 	%r71989, -1727483681, 0, %p7995;
	xor.b32  	%r71990, %r71989, %r71986;
	xor.b32  	%r71991, %r71990, %r71987;
	st.local.u32 	[%rd1328+4], %r71991;
	and.b32  	%r71992, %r71983, -2147483648;
	ld.local.u32 	%r6164, [%rd1328+12];
	and.b32  	%r71993, %r6164, 2147483646;
	or.b32  	%r71994, %r71993, %r71992;
	ld.local.u32 	%r71995, [%rd1328+1596];
	shr.u32 	%r71996, %r71994, 1;
	and.b32  	%r71997, %r6164, 1;
	setp.eq.b32 	%p7996, %r71997, 1;
	selp.b32 	%r71998, -1727483681, 0, %p7996;
	xor.b32  	%r71999, %r71998, %r71995;
	xor.b32  	%r72000, %r71999, %r71996;
	st.local.u32 	[%rd1328+8], %r72000;
	setp.ne.s32 	%p7997, %r103309, 224;
	@%p7997 bra 	$L__BB3_7231;
	ld.local.u32 	%r103310, [%rd828];
	mov.b32 	%r103311, 227;
$L__BB3_2850:
	mul.wide.u32 	%rd5132, %r103311, 4;
	add.s64 	%rd5133, %rd4, %rd5132;
	and.b32  	%r72011, %r103310, -2147483648;
	ld.local.u32 	%r72012, [%rd5133+4];
	and.b32  	%r72013, %r72012, 2147483646;
	or.b32  	%r72014, %r72013, %r72011;
	ld.local.u32 	%r72015, [%rd5133+-908];
	shr.u32 	%r72016, %r72014, 1;
	and.b32  	%r72017, %r72012, 1;
	setp.eq.b32 	%p7999, %r72017, 1;
	selp.b32 	%r72018, -1727483681, 0, %p7999;
	xor.b32  	%r72019, %r72018, %r72015;
	xor.b32  	%r72020, %r72019, %r72016;
	st.local.u32 	[%rd5133], %r72020;
	and.b32  	%r72021, %r72012, -2147483648;
	ld.local.u32 	%r72022, [%rd5133+8];
	and.b32  	%r72023, %r72022, 2147483646;
	or.b32  	%r72024, %r72023, %r72021;
	ld.local.u32 	%r72025, [%rd5133+-904];
	shr.u32 	%r72026, %r72024, 1;
	and.b32  	%r72027, %r72022, 1;
	setp.eq.b32 	%p8000, %r72027, 1;
	selp.b32 	%r72028, -1727483681, 0, %p8000;
	xor.b32  	%r72029, %r72028, %r72025;
	xor.b32  	%r72030, %r72029, %r72026;
	st.local.u32 	[%rd5133+4], %r72030;
	and.b32  	%r72031, %r72022, -2147483648;
	ld.local.u32 	%r72032, [%rd5133+12];
	and.b32  	%r72033, %r72032, 2147483646;
	or.b32  	%r72034, %r72033, %r72031;
	ld.local.u32 	%r72035, [%rd5133+-900];
	shr.u32 	%r72036, %r72034, 1;
	and.b32  	%r72037, %r72032, 1;
	setp.eq.b32 	%p8001, %r72037, 1;
	selp.b32 	%r72038, -1727483681, 0, %p8001;
	xor.b32  	%r72039, %r72038, %r72035;
	xor.b32  	%r72040, %r72039, %r72036;
	st.local.u32 	[%rd5133+8], %r72040;
	and.b32  	%r72041, %r72032, -2147483648;
	add.s32 	%r103311, %r103311, 4;
	ld.local.u32 	%r103310, [%rd5133+16];
	and.b32  	%r72042, %r103310, 2147483646;
	or.b32  	%r72043, %r72042, %r72041;
	ld.local.u32 	%r72044, [%rd5133+-896];
	shr.u32 	%r72045, %r72043, 1;
	and.b32  	%r72046, %r103310, 1;
	setp.eq.b32 	%p8002, %r72046, 1;
	selp.b32 	%r72047, -1727483681, 0, %p8002;
	xor.b32  	%r72048, %r72047, %r72044;
	xor.b32  	%r72049, %r72048, %r72045;
	st.local.u32 	[%rd5133+12], %r72049;
	setp.ne.s32 	%p8003, %r103311, 623;
	@%p8003 bra 	$L__BB3_2850;
	ld.local.u32 	%r72051, [%rd4+2492];
	and.b32  	%r72052, %r72051, -2147483648;
	ld.local.u32 	%r103218, [%rd4];
	and.b32  	%r72053, %r103218, 2147483646;
	or.b32  	%r72054, %r72053, %r72052;
	ld.local.u32 	%r72055, [%rd4+1584];
	shr.u32 	%r72056, %r72054, 1;
	and.b32  	%r72057, %r103218, 1;
	setp.eq.b32 	%p8004, %r72057, 1;
	selp.b32 	%r72058, -1727483681, 0, %p8004;
	xor.b32  	%r72059, %r72058, %r72055;
	xor.b32  	%r72060, %r72059, %r72056;
	st.local.u32 	[%rd4+2492], %r72060;
	mov.b32 	%r103312, 0;
$L__BB3_2852:
	add.s32 	%r6173, %r103312, 1;
	st.local.u32 	[%rd4+2496], %r6173;
	mul.wide.s32 	%rd5134, %r103312, 4;
	add.s64 	%rd5135, %rd4, %rd5134;
	ld.local.u32 	%r72061, [%rd5135];
	shr.u32 	%r72062, %r72061, 11;
	xor.b32  	%r72063, %r72062, %r72061;
	shl.b32 	%r72064, %r72063, 7;
	and.b32  	%r72065, %r72064, -1658038656;
	xor.b32  	%r72066, %r72065, %r72063;
	shl.b32 	%r72067, %r72066, 15;
	and.b32  	%r72068, %r72067, -402653184;
	xor.b32  	%r72069, %r72068, %r72066;
	shr.u32 	%r72070, %r72069, 27;
	and.b32  	%r72072, %r6161, 1073741792;
	or.b32  	%r103307, %r72070, %r72072;
	setp.eq.s32 	%p8005, %r103307, %r15022;
	or.pred  	%p11931, %p11931, %p8005;
	add.s32 	%r103306, %r103306, 1;
	setp.gt.u32 	%p8006, %r103306, %r15026;
	mov.u32 	%r103312, %r6173;
	@%p8006 bra 	$L__BB3_2853;
	bra.uni 	$L__BB3_2846;
$L__BB3_2853:
	and.pred  	%p175, %p11929, %p11931;
	mov.b32 	%r72074, 624;
	st.local.u32 	[%rd4+2496], %r72074;
	st.local.u32 	[%rd4], %r3757;
	mov.b32 	%r103315, 1;
	mov.u32 	%r103314, %r3757;
	bra.uni 	$L__BB3_2867;
$L__BB3_2854:
	and.b32  	%r71878, %r6145, -2147483648;
	add.s32 	%r103299, %r103299, 4;
	add.s64 	%rd1329, %rd6649, 16;
	ld.local.u32 	%r103218, [%rd6649+16];
	and.b32  	%r71879, %r103218, 2147483646;
	or.b32  	%r71880, %r71879, %r71878;
	ld.local.u32 	%r71881, [%rd6649+1600];
	shr.u32 	%r71882, %r71880, 1;
	and.b32  	%r71883, %r103218, 1;
	setp.eq.b32 	%p7983, %r71883, 1;
	selp.b32 	%r71884, -1727483681, 0, %p7983;
	xor.b32  	%r71885, %r71884, %r71881;
	xor.b32  	%r71886, %r71885, %r71882;
	st.local.u32 	[%rd6649+12], %r71886;
	mov.u64 	%rd6649, %rd1329;
	bra.uni 	$L__BB3_2840;
$L__BB3_2855:
	and.b32  	%r71783, %r6132, -2147483648;
	add.s32 	%r103293, %r103293, 4;
	add.s64 	%rd1330, %rd6647, 16;
	ld.local.u32 	%r103218, [%rd6647+16];
	and.b32  	%r71784, %r103218, 2147483646;
	or.b32  	%r71785, %r71784, %r71783;
	ld.local.u32 	%r71786, [%rd6647+1600];
	shr.u32 	%r71787, %r71785, 1;
	and.b32  	%r71788, %r103218, 1;
	setp.eq.b32 	%p7971, %r71788, 1;
	selp.b32 	%r71789, -1727483681, 0, %p7971;
	xor.b32  	%r71790, %r71789, %r71786;
	xor.b32  	%r71791, %r71790, %r71787;
	st.local.u32 	[%rd6647+12], %r71791;
	mov.u64 	%rd6647, %rd1330;
	bra.uni 	$L__BB3_2834;
$L__BB3_2856:
	and.b32  	%r71688, %r6119, -2147483648;
	add.s32 	%r103287, %r103287, 4;
	add.s64 	%rd1331, %rd6645, 16;
	ld.local.u32 	%r103218, [%rd6645+16];
	and.b32  	%r71689, %r103218, 2147483646;
	or.b32  	%r71690, %r71689, %r71688;
	ld.local.u32 	%r71691, [%rd6645+1600];
	shr.u32 	%r71692, %r71690, 1;
	and.b32  	%r71693, %r103218, 1;
	setp.eq.b32 	%p7959, %r71693, 1;
	selp.b32 	%r71694, -1727483681, 0, %p7959;
	xor.b32  	%r71695, %r71694, %r71691;
	xor.b32  	%r71696, %r71695, %r71692;
	st.local.u32 	[%rd6645+12], %r71696;
	mov.u64 	%rd6645, %rd1331;
	bra.uni 	$L__BB3_2828;
$L__BB3_2857:
	and.b32  	%r71593, %r6106, -2147483648;
	add.s32 	%r103281, %r103281, 4;
	add.s64 	%rd1332, %rd6643, 16;
	ld.local.u32 	%r103218, [%rd6643+16];
	and.b32  	%r71594, %r103218, 2147483646;
	or.b32  	%r71595, %r71594, %r71593;
	ld.local.u32 	%r71596, [%rd6643+1600];
	shr.u32 	%r71597, %r71595, 1;
	and.b32  	%r71598, %r103218, 1;
	setp.eq.b32 	%p7947, %r71598, 1;
	selp.b32 	%r71599, -1727483681, 0, %p7947;
	xor.b32  	%r71600, %r71599, %r71596;
	xor.b32  	%r71601, %r71600, %r71597;
	st.local.u32 	[%rd6643+12], %r71601;
	mov.u64 	%rd6643, %rd1332;
	bra.uni 	$L__BB3_2822;
$L__BB3_2858:
	and.b32  	%r71498, %r6093, -2147483648;
	add.s32 	%r103275, %r103275, 4;
	add.s64 	%rd1333, %rd6641, 16;
	ld.local.u32 	%r103218, [%rd6641+16];
	and.b32  	%r71499, %r103218, 2147483646;
	or.b32  	%r71500, %r71499, %r71498;
	ld.local.u32 	%r71501, [%rd6641+1600];
	shr.u32 	%r71502, %r71500, 1;
	and.b32  	%r71503, %r103218, 1;
	setp.eq.b32 	%p7935, %r71503, 1;
	selp.b32 	%r71504, -1727483681, 0, %p7935;
	xor.b32  	%r71505, %r71504, %r71501;
	xor.b32  	%r71506, %r71505, %r71502;
	st.local.u32 	[%rd6641+12], %r71506;
	mov.u64 	%rd6641, %rd1333;
	bra.uni 	$L__BB3_2816;
$L__BB3_2859:
	and.b32  	%r71408, %r6078, -2147483648;
	add.s32 	%r103267, %r103267, 4;
	add.s64 	%rd1334, %rd6640, 16;
	ld.local.u32 	%r103218, [%rd6640+16];
	and.b32  	%r71409, %r103218, 2147483646;
	or.b32  	%r71410, %r71409, %r71408;
	ld.local.u32 	%r71411, [%rd6640+1600];
	shr.u32 	%r71412, %r71410, 1;
	and.b32  	%r71413, %r103218, 1;
	setp.eq.b32 	%p7922, %r71413, 1;
	selp.b32 	%r71414, -1727483681, 0, %p7922;
	xor.b32  	%r71415, %r71414, %r71411;
	xor.b32  	%r71416, %r71415, %r71412;
	st.local.u32 	[%rd6640+12], %r71416;
	mov.u64 	%rd6640, %rd1334;
	bra.uni 	$L__BB3_2809;
$L__BB3_2860:
	and.b32  	%r71182, %r6037, -2147483648;
	add.s32 	%r103246, %r103246, 4;
	add.s64 	%rd1335, %rd6639, 16;
	ld.local.u32 	%r103218, [%rd6639+16];
	and.b32  	%r71183, %r103218, 2147483646;
	or.b32  	%r71184, %r71183, %r71182;
	ld.local.u32 	%r71185, [%rd6639+1600];
	shr.u32 	%r71186, %r71184, 1;
	and.b32  	%r71187, %r103218, 1;
	setp.eq.b32 	%p7892, %r71187, 1;
	selp.b32 	%r71188, -1727483681, 0, %p7892;
	xor.b32  	%r71189, %r71188, %r71185;
	xor.b32  	%r71190, %r71189, %r71186;
	st.local.u32 	[%rd6639+12], %r71190;
	mov.u64 	%rd6639, %rd1335;
	bra.uni 	$L__BB3_2792;
$L__BB3_2861:
	and.b32  	%r71087, %r6024, -2147483648;
	add.s32 	%r103240, %r103240, 4;
	add.s64 	%rd1336, %rd6637, 16;
	ld.local.u32 	%r103218, [%rd6637+16];
	and.b32  	%r71088, %r103218, 2147483646;
	or.b32  	%r71089, %r71088, %r71087;
	ld.local.u32 	%r71090, [%rd6637+1600];
	shr.u32 	%r71091, %r71089, 1;
	and.b32  	%r71092, %r103218, 1;
	setp.eq.b32 	%p7880, %r71092, 1;
	selp.b32 	%r71093, -1727483681, 0, %p7880;
	xor.b32  	%r71094, %r71093, %r71090;
	xor.b32  	%r71095, %r71094, %r71091;
	st.local.u32 	[%rd6637+12], %r71095;
	mov.u64 	%rd6637, %rd1336;
	bra.uni 	$L__BB3_2786;
$L__BB3_2862:
	and.b32  	%r70992, %r6011, -2147483648;
	add.s32 	%r103234, %r103234, 4;
	add.s64 	%rd1337, %rd6635, 16;
	ld.local.u32 	%r103218, [%rd6635+16];
	and.b32  	%r70993, %r103218, 2147483646;
	or.b32  	%r70994, %r70993, %r70992;
	ld.local.u32 	%r70995, [%rd6635+1600];
	shr.u32 	%r70996, %r70994, 1;
	and.b32  	%r70997, %r103218, 1;
	setp.eq.b32 	%p7868, %r70997, 1;
	selp.b32 	%r70998, -1727483681, 0, %p7868;
	xor.b32  	%r70999, %r70998, %r70995;
	xor.b32  	%r71000, %r70999, %r70996;
	st.local.u32 	[%rd6635+12], %r71000;
	mov.u64 	%rd6635, %rd1337;
	bra.uni 	$L__BB3_2780;
$L__BB3_2863:
	and.b32  	%r70897, %r5998, -2147483648;
	add.s32 	%r103228, %r103228, 4;
	add.s64 	%rd1338, %rd6633, 16;
	ld.local.u32 	%r103218, [%rd6633+16];
	and.b32  	%r70898, %r103218, 2147483646;
	or.b32  	%r70899, %r70898, %r70897;
	ld.local.u32 	%r70900, [%rd6633+1600];
	shr.u32 	%r70901, %r70899, 1;
	and.b32  	%r70902, %r103218, 1;
	setp.eq.b32 	%p7856, %r70902, 1;
	selp.b32 	%r70903, -1727483681, 0, %p7856;
	xor.b32  	%r70904, %r70903, %r70900;
	xor.b32  	%r70905, %r70904, %r70901;
	st.local.u32 	[%rd6633+12], %r70905;
	mov.u64 	%rd6633, %rd1338;
	bra.uni 	$L__BB3_2774;
$L__BB3_2864:
	and.b32  	%r70802, %r5985, -2147483648;
	add.s32 	%r103222, %r103222, 4;
	add.s64 	%rd1339, %rd6631, 16;
	ld.local.u32 	%r103218, [%rd6631+16];
	and.b32  	%r70803, %r103218, 2147483646;
	or.b32  	%r70804, %r70803, %r70802;
	ld.local.u32 	%r70805, [%rd6631+1600];
	shr.u32 	%r70806, %r70804, 1;
	and.b32  	%r70807, %r103218, 1;
	setp.eq.b32 	%p7844, %r70807, 1;
	selp.b32 	%r70808, -1727483681, 0, %p7844;
	xor.b32  	%r70809, %r70808, %r70805;
	xor.b32  	%r70810, %r70809, %r70806;
	st.local.u32 	[%rd6631+12], %r70810;
	mov.u64 	%rd6631, %rd1339;
	bra.uni 	$L__BB3_2768;
$L__BB3_2865:
	and.b32  	%r70712, %r5970, -2147483648;
	add.s32 	%r103214, %r103214, 4;
	add.s64 	%rd1340, %rd6630, 16;
	ld.local.u32 	%r103218, [%rd6630+16];
	and.b32  	%r70713, %r103218, 2147483646;
	or.b32  	%r70714, %r70713, %r70712;
	ld.local.u32 	%r70715, [%rd6630+1600];
	shr.u32 	%r70716, %r70714, 1;
	and.b32  	%r70717, %r103218, 1;
	setp.eq.b32 	%p7831, %r70717, 1;
	selp.b32 	%r70718, -1727483681, 0, %p7831;
	xor.b32  	%r70719, %r70718, %r70715;
	xor.b32  	%r70720, %r70719, %r70716;
	st.local.u32 	[%rd6630+12], %r70720;
	mov.u64 	%rd6630, %rd1340;
	bra.uni 	$L__BB3_2761;
$L__BB3_2866:
	shr.u32 	%r72085, %r6206, 30;
	xor.b32  	%r72086, %r72085, %r6206;
	mad.lo.s32 	%r103314, %r72086, 1812433253, %r6207;
	st.local.u32 	[%rd1341+12], %r103314;
	add.s32 	%r103315, %r103315, 4;
$L__BB3_2867:
	shr.u32 	%r72075, %r103314, 30;
	xor.b32  	%r72076, %r72075, %r103314;
	mad.lo.s32 	%r72077, %r72076, 1812433253, %r103315;
	mul.wide.u32 	%rd5136, %r103315, 4;
	add.s64 	%rd1341, %rd4, %rd5136;
	st.local.u32 	[%rd1341], %r72077;
	shr.u32 	%r72078, %r72077, 30;
	xor.b32  	%r72079, %r72078, %r72077;
	mad.lo.s32 	%r72080, %r72079, 1812433253, %r103315;
	add.s32 	%r72081, %r72080, 1;
	st.local.u32 	[%rd1341+4], %r72081;
	shr.u32 	%r72082, %r72081, 30;
	xor.b32  	%r72083, %r72082, %r72081;
	mad.lo.s32 	%r72084, %r72083, 1812433253, %r103315;
	add.s32 	%r6206, %r72084, 2;
	st.local.u32 	[%rd1341+8], %r6206;
	add.s32 	%r6207, %r103315, 3;
	setp.ne.s32 	%p8007, %r6207, 624;
	@%p8007 bra 	$L__BB3_2866;
	setp.lt.s32 	%p8008, %r15023, -62;
	ld.local.u32 	%r103323, [%rd4+2496];
	mov.u32 	%r103324, %r3757;
	@%p8008 bra 	$L__BB3_2877;
	mov.b32 	%r103318, 0;
	mov.u32 	%r103324, %r3757;
$L__BB3_2870:
	setp.lt.s32 	%p8009, %r103323, 624;
	@%p8009 bra 	$L__BB3_2876;
	mov.b32 	%r103320, 0;
	mov.u64 	%rd6650, %rd4;
$L__BB3_2872:
	and.b32  	%r72089, %r103324, -2147483648;
	ld.local.u32 	%r72090, [%rd6650+4];
	and.b32  	%r72091, %r72090, 2147483646;
	or.b32  	%r72092, %r72091, %r72089;
	ld.local.u32 	%r72093, [%rd6650+1588];
	shr.u32 	%r72094, %r72092, 1;
	and.b32  	%r72095, %r72090, 1;
	setp.eq.b32 	%p8010, %r72095, 1;
	selp.b32 	%r72096, -1727483681, 0, %p8010;
	xor.b32  	%r72097, %r72096, %r72093;
	xor.b32  	%r72098, %r72097, %r72094;
	st.local.u32 	[%rd6650], %r72098;
	and.b32  	%r72099, %r72090, -2147483648;
	ld.local.u32 	%r72100, [%rd6650+8];
	and.b32  	%r72101, %r72100, 2147483646;
	or.b32  	%r72102, %r72101, %r72099;
	ld.local.u32 	%r72103, [%rd6650+1592];
	shr.u32 	%r72104, %r72102, 1;
	and.b32  	%r72105, %r72100, 1;
	setp.eq.b32 	%p8011, %r72105, 1;
	selp.b32 	%r72106, -1727483681, 0, %p8011;
	xor.b32  	%r72107, %r72106, %r72103;
	xor.b32  	%r72108, %r72107, %r72104;
	st.local.u32 	[%rd6650+4], %r72108;
	and.b32  	%r72109, %r72100, -2147483648;
	ld.local.u32 	%r6214, [%rd6650+12];
	and.b32  	%r72110, %r6214, 2147483646;
	or.b32  	%r72111, %r72110, %r72109;
	ld.local.u32 	%r72112, [%rd6650+1596];
	shr.u32 	%r72113, %r72111, 1;
	and.b32  	%r72114, %r6214, 1;
	setp.eq.b32 	%p8012, %r72114, 1;
	selp.b32 	%r72115, -1727483681, 0, %p8012;
	xor.b32  	%r72116, %r72115, %r72112;
	xor.b32  	%r72117, %r72116, %r72113;
	st.local.u32 	[%rd6650+8], %r72117;
	setp.ne.s32 	%p8013, %r103320, 224;
	@%p8013 bra 	$L__BB3_2976;
	ld.local.u32 	%r103321, [%rd828];
	mov.b32 	%r103322, 227;
$L__BB3_2874:
	mul.wide.u32 	%rd5137, %r103322, 4;
	add.s64 	%rd5138, %rd4, %rd5137;
	and.b32  	%r72128, %r103321, -2147483648;
	ld.local.u32 	%r72129, [%rd5138+4];
	and.b32  	%r72130, %r72129, 2147483646;
	or.b32  	%r72131, %r72130, %r72128;
	ld.local.u32 	%r72132, [%rd5138+-908];
	shr.u32 	%r72133, %r72131, 1;
	and.b32  	%r72134, %r72129, 1;
	setp.eq.b32 	%p8015, %r72134, 1;
	selp.b32 	%r72135, -1727483681, 0, %p8015;
	xor.b32  	%r72136, %r72135, %r72132;
	xor.b32  	%r72137, %r72136, %r72133;
	st.local.u32 	[%rd5138], %r72137;
	and.b32  	%r72138, %r72129, -2147483648;
	ld.local.u32 	%r72139, [%rd5138+8];
	and.b32  	%r72140, %r72139, 2147483646;
	or.b32  	%r72141, %r72140, %r72138;
	ld.local.u32 	%r72142, [%rd5138+-904];
	shr.u32 	%r72143, %r72141, 1;
	and.b32  	%r72144, %r72139, 1;
	setp.eq.b32 	%p8016, %r72144, 1;
	selp.b32 	%r72145, -1727483681, 0, %p8016;
	xor.b32  	%r72146, %r72145, %r72142;
	xor.b32  	%r72147, %r72146, %r72143;
	st.local.u32 	[%rd5138+4], %r72147;
	and.b32  	%r72148, %r72139, -2147483648;
	ld.local.u32 	%r72149, [%rd5138+12];
	and.b32  	%r72150, %r72149, 2147483646;
	or.b32  	%r72151, %r72150, %r72148;
	ld.local.u32 	%r72152, [%rd5138+-900];
	shr.u32 	%r72153, %r72151, 1;
	and.b32  	%r72154, %r72149, 1;
	setp.eq.b32 	%p8017, %r72154, 1;
	selp.b32 	%r72155, -1727483681, 0, %p8017;
	xor.b32  	%r72156, %r72155, %r72152;
	xor.b32  	%r72157, %r72156, %r72153;
	st.local.u32 	[%rd5138+8], %r72157;
	and.b32  	%r72158, %r72149, -2147483648;
	add.s32 	%r103322, %r103322, 4;
	ld.local.u32 	%r103321, [%rd5138+16];
	and.b32  	%r72159, %r103321, 2147483646;
	or.b32  	%r72160, %r72159, %r72158;
	ld.local.u32 	%r72161, [%rd5138+-896];
	shr.u32 	%r72162, %r72160, 1;
	and.b32  	%r72163, %r103321, 1;
	setp.eq.b32 	%p8018, %r72163, 1;
	selp.b32 	%r72164, -1727483681, 0, %p8018;
	xor.b32  	%r72165, %r72164, %r72161;
	xor.b32  	%r72166, %r72165, %r72162;
	st.local.u32 	[%rd5138+12], %r72166;
	setp.ne.s32 	%p8019, %r103322, 623;
	@%p8019 bra 	$L__BB3_2874;
	ld.local.u32 	%r72168, [%rd4+2492];
	and.b32  	%r72169, %r72168, -2147483648;
	ld.local.u32 	%r103324, [%rd4];
	and.b32  	%r72170, %r103324, 2147483646;
	or.b32  	%r72171, %r72170, %r72169;
	ld.local.u32 	%r72172, [%rd4+1584];
	shr.u32 	%r72173, %r72171, 1;
	and.b32  	%r72174, %r103324, 1;
	setp.eq.b32 	%p8020, %r72174, 1;
	selp.b32 	%r72175, -1727483681, 0, %p8020;
	xor.b32  	%r72176, %r72175, %r72172;
	xor.b32  	%r72177, %r72176, %r72173;
	st.local.u32 	[%rd4+2492], %r72177;
	mov.b32 	%r103323, 0;
$L__BB3_2876:
	add.s32 	%r103323, %r103323, 1;
	st.local.u32 	[%rd4+2496], %r103323;
	add.s32 	%r6224, %r103318, 1;
	setp.ne.s32 	%p8021, %r103318, %r3763;
	mov.u32 	%r103318, %r6224;
	@%p8021 bra 	$L__BB3_2870;
$L__BB3_2877:
	setp.lt.s32 	%p8022, %r103323, 624;
	@%p8022 bra 	$L__BB3_2883;
	mov.b32 	%r103328, 0;
	mov.u64 	%rd6651, %rd4;
$L__BB3_2879:
	and.b32  	%r72179, %r103324, -2147483648;
	ld.local.u32 	%r72180, [%rd6651+4];
	and.b32  	%r72181, %r72180, 2147483646;
	or.b32  	%r72182, %r72181, %r72179;
	ld.local.u32 	%r72183, [%rd6651+1588];
	shr.u32 	%r72184, %r72182, 1;
	and.b32  	%r72185, %r72180, 1;
	setp.eq.b32 	%p8023, %r72185, 1;
	selp.b32 	%r72186, -1727483681, 0, %p8023;
	xor.b32  	%r72187, %r72186, %r72183;
	xor.b32  	%r72188, %r72187, %r72184;
	st.local.u32 	[%rd6651], %r72188;
	and.b32  	%r72189, %r72180, -2147483648;
	ld.local.u32 	%r72190, [%rd6651+8];
	and.b32  	%r72191, %r72190, 2147483646;
	or.b32  	%r72192, %r72191, %r72189;
	ld.local.u32 	%r72193, [%rd6651+1592];
	shr.u32 	%r72194, %r72192, 1;
	and.b32  	%r72195, %r72190, 1;
	setp.eq.b32 	%p8024, %r72195, 1;
	selp.b32 	%r72196, -1727483681, 0, %p8024;
	xor.b32  	%r72197, %r72196, %r72193;
	xor.b32  	%r72198, %r72197, %r72194;
	st.local.u32 	[%rd6651+4], %r72198;
	and.b32  	%r72199, %r72190, -2147483648;
	ld.local.u32 	%r6229, [%rd6651+12];
	and.b32  	%r72200, %r6229, 2147483646;
	or.b32  	%r72201, %r72200, %r72199;
	ld.local.u32 	%r72202, [%rd6651+1596];
	shr.u32 	%r72203, %r72201, 1;
	and.b32  	%r72204, %r6229, 1;
	setp.eq.b32 	%p8025, %r72204, 1;
	selp.b32 	%r72205, -1727483681, 0, %p8025;
	xor.b32  	%r72206, %r72205, %r72202;
	xor.b32  	%r72207, %r72206, %r72203;
	st.local.u32 	[%rd6651+8], %r72207;
	setp.ne.s32 	%p8026, %r103328, 224;
	@%p8026 bra 	$L__BB3_2975;
	ld.local.u32 	%r103330, [%rd4+908];
	add.s64 	%rd6652, %rd4, 924;
	mov.b32 	%r103329, 0;
$L__BB3_2881:
	and.b32  	%r72218, %r103330, -2147483648;
	ld.local.u32 	%r72219, [%rd6652+-12];
	and.b32  	%r72220, %r72219, 2147483646;
	or.b32  	%r72221, %r72220, %r72218;
	ld.local.u32 	%r72222, [%rd6652+-924];
	shr.u32 	%r72223, %r72221, 1;
	and.b32  	%r72224, %r72219, 1;
	setp.eq.b32 	%p8028, %r72224, 1;
	selp.b32 	%r72225, -1727483681, 0, %p8028;
	xor.b32  	%r72226, %r72225, %r72222;
	xor.b32  	%r72227, %r72226, %r72223;
	st.local.u32 	[%rd6652+-16], %r72227;
	and.b32  	%r72228, %r72219, -2147483648;
	ld.local.u32 	%r72229, [%rd6652+-8];
	and.b32  	%r72230, %r72229, 2147483646;
	or.b32  	%r72231, %r72230, %r72228;
	ld.local.u32 	%r72232, [%rd6652+-920];
	shr.u32 	%r72233, %r72231, 1;
	and.b32  	%r72234, %r72229, 1;
	setp.eq.b32 	%p8029, %r72234, 1;
	selp.b32 	%r72235, -1727483681, 0, %p8029;
	xor.b32  	%r72236, %r72235, %r72232;
	xor.b32  	%r72237, %r72236, %r72233;
	st.local.u32 	[%rd6652+-12], %r72237;
	and.b32  	%r72238, %r72229, -2147483648;
	ld.local.u32 	%r72239, [%rd6652+-4];
	and.b32  	%r72240, %r72239, 2147483646;
	or.b32  	%r72241, %r72240, %r72238;
	ld.local.u32 	%r72242, [%rd6652+-916];
	shr.u32 	%r72243, %r72241, 1;
	and.b32  	%r72244, %r72239, 1;
	setp.eq.b32 	%p8030, %r72244, 1;
	selp.b32 	%r72245, -1727483681, 0, %p8030;
	xor.b32  	%r72246, %r72245, %r72242;
	xor.b32  	%r72247, %r72246, %r72243;
	st.local.u32 	[%rd6652+-8], %r72247;
	and.b32  	%r72248, %r72239, -2147483648;
	ld.local.u32 	%r103330, [%rd6652];
	and.b32  	%r72249, %r103330, 2147483646;
	or.b32  	%r72250, %r72249, %r72248;
	ld.local.u32 	%r72251, [%rd6652+-912];
	shr.u32 	%r72252, %r72250, 1;
	and.b32  	%r72253, %r103330, 1;
	setp.eq.b32 	%p8031, %r72253, 1;
	selp.b32 	%r72254, -1727483681, 0, %p8031;
	xor.b32  	%r72255, %r72254, %r72251;
	xor.b32  	%r72256, %r72255, %r72252;
	st.local.u32 	[%rd6652+-4], %r72256;
	add.s32 	%r103329, %r103329, 4;
	add.s64 	%rd6652, %rd6652, 16;
	setp.ne.s32 	%p8032, %r103329, 396;
	@%p8032 bra 	$L__BB3_2881;
	ld.local.u32 	%r72258, [%rd831];
	and.b32  	%r72259, %r72258, -2147483648;
	ld.local.u32 	%r103324, [%rd833];
	and.b32  	%r72260, %r103324, 2147483646;
	or.b32  	%r72261, %r72260, %r72259;
	ld.local.u32 	%r72262, [%rd832];
	shr.u32 	%r72263, %r72261, 1;
	and.b32  	%r72264, %r103324, 1;
	setp.eq.b32 	%p8033, %r72264, 1;
	selp.b32 	%r72265, -1727483681, 0, %p8033;
	xor.b32  	%r72266, %r72265, %r72262;
	xor.b32  	%r72267, %r72266, %r72263;
	st.local.u32 	[%rd831], %r72267;
	mov.b32 	%r103323, 0;
$L__BB3_2883:
	add.s32 	%r103338, %r103323, 1;
	st.local.u32 	[%rd4+2496], %r103338;
	mul.wide.s32 	%rd5139, %r103323, 4;
	add.s64 	%rd5140, %rd4, %rd5139;
	ld.local.u32 	%r72268, [%rd5140];
	shr.u32 	%r72269, %r72268, 11;
	xor.b32  	%r72270, %r72269, %r72268;
	shl.b32 	%r72271, %r72270, 7;
	and.b32  	%r72272, %r72271, -1658038656;
	xor.b32  	%r6239, %r72272, %r72270;
	setp.lt.s32 	%p8034, %r103323, 623;
	@%p8034 bra 	$L__BB3_2889;
	mov.b32 	%r103334, 0;
	mov.u64 	%rd6653, %rd4;
$L__BB3_2885:
	and.b32  	%r72274, %r103324, -2147483648;
	ld.local.u32 	%r72275, [%rd6653+4];
	and.b32  	%r72276, %r72275, 2147483646;
	or.b32  	%r72277, %r72276, %r72274;
	ld.local.u32 	%r72278, [%rd6653+1588];
	shr.u32 	%r72279, %r72277, 1;
	and.b32  	%r72280, %r72275, 1;
	setp.eq.b32 	%p8035, %r72280, 1;
	selp.b32 	%r72281, -1727483681, 0, %p8035;
	xor.b32  	%r72282, %r72281, %r72278;
	xor.b32  	%r72283, %r72282, %r72279;
	st.local.u32 	[%rd6653], %r72283;
	and.b32  	%r72284, %r72275, -2147483648;
	ld.local.u32 	%r72285, [%rd6653+8];
	and.b32  	%r72286, %r72285, 2147483646;
	or.b32  	%r72287, %r72286, %r72284;
	ld.local.u32 	%r72288, [%rd6653+1592];
	shr.u32 	%r72289, %r72287, 1;
	and.b32  	%r72290, %r72285, 1;
	setp.eq.b32 	%p8036, %r72290, 1;
	selp.b32 	%r72291, -1727483681, 0, %p8036;
	xor.b32  	%r72292, %r72291, %r72288;
	xor.b32  	%r72293, %r72292, %r72289;
	st.local.u32 	[%rd6653+4], %r72293;
	and.b32  	%r72294, %r72285, -2147483648;
	ld.local.u32 	%r6242, [%rd6653+12];
	and.b32  	%r72295, %r6242, 2147483646;
	or.b32  	%r72296, %r72295, %r72294;
	ld.local.u32 	%r72297, [%rd6653+1596];
	shr.u32 	%r72298, %r72296, 1;
	and.b32  	%r72299, %r6242, 1;
	setp.eq.b32 	%p8037, %r72299, 1;
	selp.b32 	%r72300, -1727483681, 0, %p8037;
	xor.b32  	%r72301, %r72300, %r72297;
	xor.b32  	%r72302, %r72301, %r72298;
	st.local.u32 	[%rd6653+8], %r72302;
	setp.ne.s32 	%p8038, %r103334, 224;
	@%p8038 bra 	$L__BB3_2974;
	ld.local.u32 	%r103336, [%rd4+908];
	add.s64 	%rd6654, %rd4, 924;
	mov.b32 	%r103335, 0;
$L__BB3_2887:
	and.b32  	%r72313, %r103336, -2147483648;
	ld.local.u32 	%r72314, [%rd6654+-12];
	and.b32  	%r72315, %r72314, 2147483646;
	or.b32  	%r72316, %r72315, %r72313;
	ld.local.u32 	%r72317, [%rd6654+-924];
	shr.u32 	%r72318, %r72316, 1;
	and.b32  	%r72319, %r72314, 1;
	setp.eq.b32 	%p8040, %r72319, 1;
	selp.b32 	%r72320, -1727483681, 0, %p8040;
	xor.b32  	%r72321, %r72320, %r72317;
	xor.b32  	%r72322, %r72321, %r72318;
	st.local.u32 	[%rd6654+-16], %r72322;
	and.b32  	%r72323, %r72314, -2147483648;
	ld.local.u32 	%r72324, [%rd6654+-8];
	and.b32  	%r72325, %r72324, 2147483646;
	or.b32  	%r72326, %r72325, %r72323;
	ld.local.u32 	%r72327, [%rd6654+-920];
	shr.u32 	%r72328, %r72326, 1;
	and.b32  	%r72329, %r72324, 1;
	setp.eq.b32 	%p8041, %r72329, 1;
	selp.b32 	%r72330, -1727483681, 0, %p8041;
	xor.b32  	%r72331, %r72330, %r72327;
	xor.b32  	%r72332, %r72331, %r72328;
	st.local.u32 	[%rd6654+-12], %r72332;
	and.b32  	%r72333, %r72324, -2147483648;
	ld.local.u32 	%r72334, [%rd6654+-4];
	and.b32  	%r72335, %r72334, 2147483646;
	or.b32  	%r72336, %r72335, %r72333;
	ld.local.u32 	%r72337, [%rd6654+-916];
	shr.u32 	%r72338, %r72336, 1;
	and.b32  	%r72339, %r72334, 1;
	setp.eq.b32 	%p8042, %r72339, 1;
	selp.b32 	%r72340, -1727483681, 0, %p8042;
	xor.b32  	%r72341, %r72340, %r72337;
	xor.b32  	%r72342, %r72341, %r72338;
	st.local.u32 	[%rd6654+-8], %r72342;
	and.b32  	%r72343, %r72334, -2147483648;
	ld.local.u32 	%r103336, [%rd6654];
	and.b32  	%r72344, %r103336, 2147483646;
	or.b32  	%r72345, %r72344, %r72343;
	ld.local.u32 	%r72346, [%rd6654+-912];
	shr.u32 	%r72347, %r72345, 1;
	and.b32  	%r72348, %r103336, 1;
	setp.eq.b32 	%p8043, %r72348, 1;
	selp.b32 	%r72349, -1727483681, 0, %p8043;
	xor.b32  	%r72350, %r72349, %r72346;
	xor.b32  	%r72351, %r72350, %r72347;
	st.local.u32 	[%rd6654+-4], %r72351;
	add.s32 	%r103335, %r103335, 4;
	add.s64 	%rd6654, %rd6654, 16;
	setp.ne.s32 	%p8044, %r103335, 396;
	@%p8044 bra 	$L__BB3_2887;
	ld.local.u32 	%r72353, [%rd831];
	and.b32  	%r72354, %r72353, -2147483648;
	ld.local.u32 	%r103324, [%rd833];
	and.b32  	%r72355, %r103324, 2147483646;
	or.b32  	%r72356, %r72355, %r72354;
	ld.local.u32 	%r72357, [%rd832];
	shr.u32 	%r72358, %r72356, 1;
	and.b32  	%r72359, %r103324, 1;
	setp.eq.b32 	%p8045, %r72359, 1;
	selp.b32 	%r72360, -1727483681, 0, %p8045;
	xor.b32  	%r72361, %r72360, %r72357;
	xor.b32  	%r72362, %r72361, %r72358;
	st.local.u32 	[%rd831], %r72362;
	mov.b32 	%r103338, 0;
$L__BB3_2889:
	add.s32 	%r103344, %r103338, 1;
	st.local.u32 	[%rd4+2496], %r103344;
	mul.wide.s32 	%rd5141, %r103338, 4;
	add.s64 	%rd5142, %rd4, %rd5141;
	ld.local.u32 	%r72363, [%rd5142];
	shr.u32 	%r72364, %r72363, 11;
	xor.b32  	%r72365, %r72364, %r72363;
	shl.b32 	%r72366, %r72365, 7;
	and.b32  	%r72367, %r72366, -1658038656;
	xor.b32  	%r6252, %r72367, %r72365;
	setp.lt.s32 	%p8046, %r103338, 623;
	@%p8046 bra 	$L__BB3_2895;
	mov.b32 	%r103340, 0;
	mov.u64 	%rd6655, %rd4;
$L__BB3_2891:
	and.b32  	%r72369, %r103324, -2147483648;
	ld.local.u32 	%r72370, [%rd6655+4];
	and.b32  	%r72371, %r72370, 2147483646;
	or.b32  	%r72372, %r72371, %r72369;
	ld.local.u32 	%r72373, [%rd6655+1588];
	shr.u32 	%r72374, %r72372, 1;
	and.b32  	%r72375, %r72370, 1;
	setp.eq.b32 	%p8047, %r72375, 1;
	selp.b32 	%r72376, -1727483681, 0, %p8047;
	xor.b32  	%r72377, %r72376, %r72373;
	xor.b32  	%r72378, %r72377, %r72374;
	st.local.u32 	[%rd6655], %r72378;
	and.b32  	%r72379, %r72370, -2147483648;
	ld.local.u32 	%r72380, [%rd6655+8];
	and.b32  	%r72381, %r72380, 2147483646;
	or.b32  	%r72382, %r72381, %r72379;
	ld.local.u32 	%r72383, [%rd6655+1592];
	shr.u32 	%r72384, %r72382, 1;
	and.b32  	%r72385, %r72380, 1;
	setp.eq.b32 	%p8048, %r72385, 1;
	selp.b32 	%r72386, -1727483681, 0, %p8048;
	xor.b32  	%r72387, %r72386, %r72383;
	xor.b32  	%r72388, %r72387, %r72384;
	st.local.u32 	[%rd6655+4], %r72388;
	and.b32  	%r72389, %r72380, -2147483648;
	ld.local.u32 	%r6255, [%rd6655+12];
	and.b32  	%r72390, %r6255, 2147483646;
	or.b32  	%r72391, %r72390, %r72389;
	ld.local.u32 	%r72392, [%rd6655+1596];
	shr.u32 	%r72393, %r72391, 1;
	and.b32  	%r72394, %r6255, 1;
	setp.eq.b32 	%p8049, %r72394, 1;
	selp.b32 	%r72395, -1727483681, 0, %p8049;
	xor.b32  	%r72396, %r72395, %r72392;
	xor.b32  	%r72397, %r72396, %r72393;
	st.local.u32 	[%rd6655+8], %r72397;
	setp.ne.s32 	%p8050, %r103340, 224;
	@%p8050 bra 	$L__BB3_2973;
	ld.local.u32 	%r103342, [%rd4+908];
	add.s64 	%rd6656, %rd4, 924;
	mov.b32 	%r103341, 0;
$L__BB3_2893:
	and.b32  	%r72408, %r103342, -2147483648;
	ld.local.u32 	%r72409, [%rd6656+-12];
	and.b32  	%r72410, %r72409, 2147483646;
	or.b32  	%r72411, %r72410, %r72408;
	ld.local.u32 	%r72412, [%rd6656+-924];
	shr.u32 	%r72413, %r72411, 1;
	and.b32  	%r72414, %r72409, 1;
	setp.eq.b32 	%p8052, %r72414, 1;
	selp.b32 	%r72415, -1727483681, 0, %p8052;
	xor.b32  	%r72416, %r72415, %r72412;
	xor.b32  	%r72417, %r72416, %r72413;
	st.local.u32 	[%rd6656+-16], %r72417;
	and.b32  	%r72418, %r72409, -2147483648;
	ld.local.u32 	%r72419, [%rd6656+-8];
	and.b32  	%r72420, %r72419, 2147483646;
	or.b32  	%r72421, %r72420, %r72418;
	ld.local.u32 	%r72422, [%rd6656+-920];
	shr.u32 	%r72423, %r72421, 1;
	and.b32  	%r72424, %r72419, 1;
	setp.eq.b32 	%p8053, %r72424, 1;
	selp.b32 	%r72425, -1727483681, 0, %p8053;
	xor.b32  	%r72426, %r72425, %r72422;
	xor.b32  	%r72427, %r72426, %r72423;
	st.local.u32 	[%rd6656+-12], %r72427;
	and.b32  	%r72428, %r72419, -2147483648;
	ld.local.u32 	%r72429, [%rd6656+-4];
	and.b32  	%r72430, %r72429, 2147483646;
	or.b32  	%r72431, %r72430, %r72428;
	ld.local.u32 	%r72432, [%rd6656+-916];
	shr.u32 	%r72433, %r72431, 1;
	and.b32  	%r72434, %r72429, 1;
	setp.eq.b32 	%p8054, %r72434, 1;
	selp.b32 	%r72435, -1727483681, 0, %p8054;
	xor.b32  	%r72436, %r72435, %r72432;
	xor.b32  	%r72437, %r72436, %r72433;
	st.local.u32 	[%rd6656+-8], %r72437;
	and.b32  	%r72438, %r72429, -2147483648;
	ld.local.u32 	%r103342, [%rd6656];
	and.b32  	%r72439, %r103342, 2147483646;
	or.b32  	%r72440, %r72439, %r72438;
	ld.local.u32 	%r72441, [%rd6656+-912];
	shr.u32 	%r72442, %r72440, 1;
	and.b32  	%r72443, %r103342, 1;
	setp.eq.b32 	%p8055, %r72443, 1;
	selp.b32 	%r72444, -1727483681, 0, %p8055;
	xor.b32  	%r72445, %r72444, %r72441;
	xor.b32  	%r72446, %r72445, %r72442;
	st.local.u32 	[%rd6656+-4], %r72446;
	add.s32 	%r103341, %r103341, 4;
	add.s64 	%rd6656, %rd6656, 16;
	setp.ne.s32 	%p8056, %r103341, 396;
	@%p8056 bra 	$L__BB3_2893;
	ld.local.u32 	%r72448, [%rd831];
	and.b32  	%r72449, %r72448, -2147483648;
	ld.local.u32 	%r103324, [%rd833];
	and.b32  	%r72450, %r103324, 2147483646;
	or.b32  	%r72451, %r72450, %r72449;
	ld.local.u32 	%r72452, [%rd832];
	shr.u32 	%r72453, %r72451, 1;
	and.b32  	%r72454, %r103324, 1;
	setp.eq.b32 	%p8057, %r72454, 1;
	selp.b32 	%r72455, -1727483681, 0, %p8057;
	xor.b32  	%r72456, %r72455, %r72452;
	xor.b32  	%r72457, %r72456, %r72453;
	st.local.u32 	[%rd831], %r72457;
	mov.b32 	%r103344, 0;
$L__BB3_2895:
	add.s32 	%r103350, %r103344, 1;
	st.local.u32 	[%rd4+2496], %r103350;
	mul.wide.s32 	%rd5143, %r103344, 4;
	add.s64 	%rd5144, %rd4, %rd5143;
	ld.local.u32 	%r72458, [%rd5144];
	shr.u32 	%r72459, %r72458, 11;
	xor.b32  	%r72460, %r72459, %r72458;
	shl.b32 	%r72461, %r72460, 7;
	and.b32  	%r72462, %r72461, -1658038656;
	xor.b32  	%r6265, %r72462, %r72460;
	setp.lt.s32 	%p8058, %r103344, 623;
	@%p8058 bra 	$L__BB3_2901;
	mov.b32 	%r103346, 0;
	mov.u64 	%rd6657, %rd4;
$L__BB3_2897:
	and.b32  	%r72464, %r103324, -2147483648;
	ld.local.u32 	%r72465, [%rd6657+4];
	and.b32  	%r72466, %r72465, 2147483646;
	or.b32  	%r72467, %r72466, %r72464;
	ld.local.u32 	%r72468, [%rd6657+1588];
	shr.u32 	%r72469, %r72467, 1;
	and.b32  	%r72470, %r72465, 1;
	setp.eq.b32 	%p8059, %r72470, 1;
	selp.b32 	%r72471, -1727483681, 0, %p8059;
	xor.b32  	%r72472, %r72471, %r72468;
	xor.b32  	%r72473, %r72472, %r72469;
	st.local.u32 	[%rd6657], %r72473;
	and.b32  	%r72474, %r72465, -2147483648;
	ld.local.u32 	%r72475, [%rd6657+8];
	and.b32  	%r72476, %r72475, 2147483646;
	or.b32  	%r72477, %r72476, %r72474;
	ld.local.u32 	%r72478, [%rd6657+1592];
	shr.u32 	%r72479, %r72477, 1;
	and.b32  	%r72480, %r72475, 1;
	setp.eq.b32 	%p8060, %r72480, 1;
	selp.b32 	%r72481, -1727483681, 0, %p8060;
	xor.b32  	%r72482, %r72481, %r72478;
	xor.b32  	%r72483, %r72482, %r72479;
	st.local.u32 	[%rd6657+4], %r72483;
	and.b32  	%r72484, %r72475, -2147483648;
	ld.local.u32 	%r6268, [%rd6657+12];
	and.b32  	%r72485, %r6268, 2147483646;
	or.b32  	%r72486, %r72485, %r72484;
	ld.local.u32 	%r72487, [%rd6657+1596];
	shr.u32 	%r72488, %r72486, 1;
	and.b32  	%r72489, %r6268, 1;
	setp.eq.b32 	%p8061, %r72489, 1;
	selp.b32 	%r72490, -1727483681, 0, %p8061;
	xor.b32  	%r72491, %r72490, %r72487;
	xor.b32  	%r72492, %r72491, %r72488;
	st.local.u32 	[%rd6657+8], %r72492;
	setp.ne.s32 	%p8062, %r103346, 224;
	@%p8062 bra 	$L__BB3_2972;
	ld.local.u32 	%r103348, [%rd4+908];
	add.s64 	%rd6658, %rd4, 924;
	mov.b32 	%r103347, 0;
$L__BB3_2899:
	and.b32  	%r72503, %r103348, -2147483648;
	ld.local.u32 	%r72504, [%rd6658+-12];
	and.b32  	%r72505, %r72504, 2147483646;
	or.b32  	%r72506, %r72505, %r72503;
	ld.local.u32 	%r72507, [%rd6658+-924];
	shr.u32 	%r72508, %r72506, 1;
	and.b32  	%r72509, %r72504, 1;
	setp.eq.b32 	%p8064, %r72509, 1;
	selp.b32 	%r72510, -1727483681, 0, %p8064;
	xor.b32  	%r72511, %r72510, %r72507;
	xor.b32  	%r72512, %r72511, %r72508;
	st.local.u32 	[%rd6658+-16], %r72512;
	and.b32  	%r72513, %r72504, -2147483648;
	ld.local.u32 	%r72514, [%rd6658+-8];
	and.b32  	%r72515, %r72514, 2147483646;
	or.b32  	%r72516, %r72515, %r72513;
	ld.local.u32 	%r72517, [%rd6658+-920];
	shr.u32 	%r72518, %r72516, 1;
	and.b32  	%r72519, %r72514, 1;
	setp.eq.b32 	%p8065, %r72519, 1;
	selp.b32 	%r72520, -1727483681, 0, %p8065;
	xor.b32  	%r72521, %r72520, %r72517;
	xor.b32  	%r72522, %r72521, %r72518;
	st.local.u32 	[%rd6658+-12], %r72522;
	and.b32  	%r72523, %r72514, -2147483648;
	ld.local.u32 	%r72524, [%rd6658+-4];
	and.b32  	%r72525, %r72524, 2147483646;
	or.b32  	%r72526, %r72525, %r72523;
	ld.local.u32 	%r72527, [%rd6658+-916];
	shr.u32 	%r72528, %r72526, 1;
	and.b32  	%r72529, %r72524, 1;
	setp.eq.b32 	%p8066, %r72529, 1;
	selp.b32 	%r72530, -1727483681, 0, %p8066;
	xor.b32  	%r72531, %r72530, %r72527;
	xor.b32  	%r72532, %r72531, %r72528;
	st.local.u32 	[%rd6658+-8], %r72532;
	and.b32  	%r72533, %r72524, -2147483648;
	ld.local.u32 	%r103348, [%rd6658];
	and.b32  	%r72534, %r103348, 2147483646;
	or.b32  	%r72535, %r72534, %r72533;
	ld.local.u32 	%r72536, [%rd6658+-912];
	shr.u32 	%r72537, %r72535, 1;
	and.b32  	%r72538, %r103348, 1;
	setp.eq.b32 	%p8067, %r72538, 1;
	selp.b32 	%r72539, -1727483681, 0, %p8067;
	xor.b32  	%r72540, %r72539, %r72536;
	xor.b32  	%r72541, %r72540, %r72537;
	st.local.u32 	[%rd6658+-4], %r72541;
	add.s32 	%r103347, %r103347, 4;
	add.s64 	%rd6658, %rd6658, 16;
	setp.ne.s32 	%p8068, %r103347, 396;
	@%p8068 bra 	$L__BB3_2899;
	ld.local.u32 	%r72543, [%rd831];
	and.b32  	%r72544, %r72543, -2147483648;
	ld.local.u32 	%r103324, [%rd833];
	and.b32  	%r72545, %r103324, 2147483646;
	or.b32  	%r72546, %r72545, %r72544;
	ld.local.u32 	%r72547, [%rd832];
	shr.u32 	%r72548, %r72546, 1;
	and.b32  	%r72549, %r103324, 1;
	setp.eq.b32 	%p8069, %r72549, 1;
	selp.b32 	%r72550, -1727483681, 0, %p8069;
	xor.b32  	%r72551, %r72550, %r72547;
	xor.b32  	%r72552, %r72551, %r72548;
	st.local.u32 	[%rd831], %r72552;
	mov.b32 	%r103350, 0;
$L__BB3_2901:
	add.s32 	%r103356, %r103350, 1;
	st.local.u32 	[%rd4+2496], %r103356;
	mul.wide.s32 	%rd5145, %r103350, 4;
	add.s64 	%rd5146, %rd4, %rd5145;
	ld.local.u32 	%r72553, [%rd5146];
	shr.u32 	%r72554, %r72553, 11;
	xor.b32  	%r72555, %r72554, %r72553;
	shl.b32 	%r72556, %r72555, 7;
	and.b32  	%r72557, %r72556, -1658038656;
	xor.b32  	%r6278, %r72557, %r72555;
	setp.lt.s32 	%p8070, %r103350, 623;
	@%p8070 bra 	$L__BB3_2907;
	mov.b32 	%r103352, 0;
	mov.u64 	%rd6659, %rd4;
$L__BB3_2903:
	and.b32  	%r72559, %r103324, -2147483648;
	ld.local.u32 	%r72560, [%rd6659+4];
	and.b32  	%r72561, %r72560, 2147483646;
	or.b32  	%r72562, %r72561, %r72559;
	ld.local.u32 	%r72563, [%rd6659+1588];
	shr.u32 	%r72564, %r72562, 1;
	and.b32  	%r72565, %r72560, 1;
	setp.eq.b32 	%p8071, %r72565, 1;
	selp.b32 	%r72566, -1727483681, 0, %p8071;
	xor.b32  	%r72567, %r72566, %r72563;
	xor.b32  	%r72568, %r72567, %r72564;
	st.local.u32 	[%rd6659], %r72568;
	and.b32  	%r72569, %r72560, -2147483648;
	ld.local.u32 	%r72570, [%rd6659+8];
	and.b32  	%r72571, %r72570, 2147483646;
	or.b32  	%r72572, %r72571, %r72569;
	ld.local.u32 	%r72573, [%rd6659+1592];
	shr.u32 	%r72574, %r72572, 1;
	and.b32  	%r72575, %r72570, 1;
	setp.eq.b32 	%p8072, %r72575, 1;
	selp.b32 	%r72576, -1727483681, 0, %p8072;
	xor.b32  	%r72577, %r72576, %r72573;
	xor.b32  	%r72578, %r72577, %r72574;
	st.local.u32 	[%rd6659+4], %r72578;
	and.b32  	%r72579, %r72570, -2147483648;
	ld.local.u32 	%r6281, [%rd6659+12];
	and.b32  	%r72580, %r6281, 2147483646;
	or.b32  	%r72581, %r72580, %r72579;
	ld.local.u32 	%r72582, [%rd6659+1596];
	shr.u32 	%r72583, %r72581, 1;
	and.b32  	%r72584, %r6281, 1;
	setp.eq.b32 	%p8073, %r72584, 1;
	selp.b32 	%r72585, -1727483681, 0, %p8073;
	xor.b32  	%r72586, %r72585, %r72582;
	xor.b32  	%r72587, %r72586, %r72583;
	st.local.u32 	[%rd6659+8], %r72587;
	setp.ne.s32 	%p8074, %r103352, 224;
	@%p8074 bra 	$L__BB3_2971;
	ld.local.u32 	%r103353, [%rd828];
	mov.b32 	%r103354, 227;
$L__BB3_2905:
	mul.wide.u32 	%rd5147, %r103354, 4;
	add.s64 	%rd5148, %rd4, %rd5147;
	and.b32  	%r72598, %r103353, -2147483648;
	ld.local.u32 	%r72599, [%rd5148+4];
	and.b32  	%r72600, %r72599, 2147483646;
	or.b32  	%r72601, %r72600, %r72598;
	ld.local.u32 	%r72602, [%rd5148+-908];
	shr.u32 	%r72603, %r72601, 1;
	and.b32  	%r72604, %r72599, 1;
	setp.eq.b32 	%p8076, %r72604, 1;
	selp.b32 	%r72605, -1727483681, 0, %p8076;
	xor.b32  	%r72606, %r72605, %r72602;
	xor.b32  	%r72607, %r72606, %r72603;
	st.local.u32 	[%rd5148], %r72607;
	and.b32  	%r72608, %r72599, -2147483648;
	ld.local.u32 	%r72609, [%rd5148+8];
	and.b32  	%r72610, %r72609, 2147483646;
	or.b32  	%r72611, %r72610, %r72608;
	ld.local.u32 	%r72612, [%rd5148+-904];
	shr.u32 	%r72613, %r72611, 1;
	and.b32  	%r72614, %r72609, 1;
	setp.eq.b32 	%p8077, %r72614, 1;
	selp.b32 	%r72615, -1727483681, 0, %p8077;
	xor.b32  	%r72616, %r72615, %r72612;
	xor.b32  	%r72617, %r72616, %r72613;
	st.local.u32 	[%rd5148+4], %r72617;
	and.b32  	%r72618, %r72609, -2147483648;
	ld.local.u32 	%r72619, [%rd5148+12];
	and.b32  	%r72620, %r72619, 2147483646;
	or.b32  	%r72621, %r72620, %r72618;
	ld.local.u32 	%r72622, [%rd5148+-900];
	shr.u32 	%r72623, %r72621, 1;
	and.b32  	%r72624, %r72619, 1;
	setp.eq.b32 	%p8078, %r72624, 1;
	selp.b32 	%r72625, -1727483681, 0, %p8078;
	xor.b32  	%r72626, %r72625, %r72622;
	xor.b32  	%r72627, %r72626, %r72623;
	st.local.u32 	[%rd5148+8], %r72627;
	and.b32  	%r72628, %r72619, -2147483648;
	add.s32 	%r103354, %r103354, 4;
	ld.local.u32 	%r103353, [%rd5148+16];
	and.b32  	%r72629, %r103353, 2147483646;
	or.b32  	%r72630, %r72629, %r72628;
	ld.local.u32 	%r72631, [%rd5148+-896];
	shr.u32 	%r72632, %r72630, 1;
	and.b32  	%r72633, %r103353, 1;
	setp.eq.b32 	%p8079, %r72633, 1;
	selp.b32 	%r72634, -1727483681, 0, %p8079;
	xor.b32  	%r72635, %r72634, %r72631;
	xor.b32  	%r72636, %r72635, %r72632;
	st.local.u32 	[%rd5148+12], %r72636;
	setp.ne.s32 	%p8080, %r103354, 623;
	@%p8080 bra 	$L__BB3_2905;
	ld.local.u32 	%r72638, [%rd4+2492];
	and.b32  	%r72639, %r72638, -2147483648;
	ld.local.u32 	%r103324, [%rd4];
	and.b32  	%r72640, %r103324, 2147483646;
	or.b32  	%r72641, %r72640, %r72639;
	ld.local.u32 	%r72642, [%rd4+1584];
	shr.u32 	%r72643, %r72641, 1;
	and.b32  	%r72644, %r103324, 1;
	setp.eq.b32 	%p8081, %r72644, 1;
	selp.b32 	%r72645, -1727483681, 0, %p8081;
	xor.b32  	%r72646, %r72645, %r72642;
	xor.b32  	%r72647, %r72646, %r72643;
	st.local.u32 	[%rd4+2492], %r72647;
	mov.b32 	%r103356, 0;
$L__BB3_2907:
	setp.gt.u32 	%p8083, %r15023, %r15024;
	add.s32 	%r103376, %r103356, 1;
	st.local.u32 	[%rd4+2496], %r103376;
	mul.wide.s32 	%rd5149, %r103356, 4;
	add.s64 	%rd5150, %rd4, %rd5149;
	ld.local.u32 	%r72648, [%rd5150];
	shr.u32 	%r72649, %r72648, 11;
	xor.b32  	%r72650, %r72649, %r72648;
	shl.b32 	%r72651, %r72650, 7;
	and.b32  	%r72652, %r72651, -1658038656;
	xor.b32  	%r72653, %r72652, %r72650;
	shl.b32 	%r72654, %r72653, 15;
	and.b32  	%r72655, %r72654, -402653184;
	xor.b32  	%r72656, %r72655, %r72653;
	shr.u32 	%r72657, %r72656, 27;
	shl.b32 	%r72658, %r6239, 15;
	and.b32  	%r72659, %r72658, -402653184;
	xor.b32  	%r72660, %r72659, %r6239;
	shr.u32 	%r72661, %r72660, 7;
	and.b32  	%r72662, %r72661, 32505856;
	shl.b32 	%r72663, %r6252, 15;
	and.b32  	%r72664, %r72663, -402653184;
	xor.b32  	%r72665, %r72664, %r6252;
	shr.u32 	%r72666, %r72665, 12;
	and.b32  	%r72667, %r72666, 1015808;
	or.b32  	%r72668, %r72667, %r72662;
	shl.b32 	%r72669, %r6265, 15;
	and.b32  	%r72670, %r72669, -402653184;
	xor.b32  	%r72671, %r72670, %r6265;
	shr.u32 	%r72672, %r72671, 17;
	and.b32  	%r72673, %r72672, 31744;
	or.b32  	%r72674, %r72668, %r72673;
	shl.b32 	%r72675, %r6278, 15;
	and.b32  	%r72676, %r72675, -402653184;
	xor.b32  	%r72677, %r72676, %r6278;
	shr.u32 	%r72678, %r72677, 22;
	and.b32  	%r72679, %r72678, 992;
	or.b32  	%r72680, %r72674, %r72679;
	or.b32  	%r103360, %r72680, %r72657;
	mov.pred 	%p11933, 0;
	@%p8083 bra 	$L__BB3_2916;
	mov.pred 	%p11933, 0;
	mov.u32 	%r103365, %r103376;
	mov.u32 	%r103359, %r15023;
$L__BB3_2909:
	shl.b32 	%r6298, %r103360, 5;
	setp.lt.s32 	%p8085, %r103365, 624;
	@%p8085 bra 	$L__BB3_2915;
	mov.b32 	%r103362, 0;
$L__BB3_2911:
	mul.wide.u32 	%rd5151, %r103362, 4;
	add.s64 	%rd1360, %rd4, %rd5151;
	and.b32  	%r72682, %r103324, -2147483648;
	ld.local.u32 	%r72683, [%rd1360+4];
	and.b32  	%r72684, %r72683, 2147483646;
	or.b32  	%r72685, %r72684, %r72682;
	ld.local.u32 	%r72686, [%rd1360+1588];
	shr.u32 	%r72687, %r72685, 1;
	and.b32  	%r72688, %r72683, 1;
	setp.eq.b32 	%p8086, %r72688, 1;
	selp.b32 	%r72689, -1727483681, 0, %p8086;
	xor.b32  	%r72690, %r72689, %r72686;
	xor.b32  	%r72691, %r72690, %r72687;
	st.local.u32 	[%rd1360], %r72691;
	and.b32  	%r72692, %r72683, -2147483648;
	ld.local.u32 	%r72693, [%rd1360+8];
	and.b32  	%r72694, %r72693, 2147483646;
	or.b32  	%r72695, %r72694, %r72692;
	ld.local.u32 	%r72696, [%rd1360+1592];
	shr.u32 	%r72697, %r72695, 1;
	and.b32  	%r72698, %r72693, 1;
	setp.eq.b32 	%p8087, %r72698, 1;
	selp.b32 	%r72699, -1727483681, 0, %p8087;
	xor.b32  	%r72700, %r72699, %r72696;
	xor.b32  	%r72701, %r72700, %r72697;
	st.local.u32 	[%rd1360+4], %r72701;
	and.b32  	%r72702, %r72693, -2147483648;
	ld.local.u32 	%r6301, [%rd1360+12];
	and.b32  	%r72703, %r6301, 2147483646;
	or.b32  	%r72704, %r72703, %r72702;
	ld.local.u32 	%r72705, [%rd1360+1596];
	shr.u32 	%r72706, %r72704, 1;
	and.b32  	%r72707, %r6301, 1;
	setp.eq.b32 	%p8088, %r72707, 1;
	selp.b32 	%r72708, -1727483681, 0, %p8088;
	xor.b32  	%r72709, %r72708, %r72705;
	xor.b32  	%r72710, %r72709, %r72706;
	st.local.u32 	[%rd1360+8], %r72710;
	setp.ne.s32 	%p8089, %r103362, 224;
	@%p8089 bra 	$L__BB3_7232;
	ld.local.u32 	%r103363, [%rd828];
	mov.b32 	%r103364, 227;
$L__BB3_2913:
	mul.wide.u32 	%rd5152, %r103364, 4;
	add.s64 	%rd5153, %rd4, %rd5152;
	and.b32  	%r72721, %r103363, -2147483648;
	ld.local.u32 	%r72722, [%rd5153+4];
	and.b32  	%r72723, %r72722, 2147483646;
	or.b32  	%r72724, %r72723, %r72721;
	ld.local.u32 	%r72725, [%rd5153+-908];
	shr.u32 	%r72726, %r72724, 1;
	and.b32  	%r72727, %r72722, 1;
	setp.eq.b32 	%p8091, %r72727, 1;
	selp.b32 	%r72728, -1727483681, 0, %p8091;
	xor.b32  	%r72729, %r72728, %r72725;
	xor.b32  	%r72730, %r72729, %r72726;
	st.local.u32 	[%rd5153], %r72730;
	and.b32  	%r72731, %r72722, -2147483648;
	ld.local.u32 	%r72732, [%rd5153+8];
	and.b32  	%r72733, %r72732, 2147483646;
	or.b32  	%r72734, %r72733, %r72731;
	ld.local.u32 	%r72735, [%rd5153+-904];
	shr.u32 	%r72736, %r72734, 1;
	and.b32  	%r72737, %r72732, 1;
	setp.eq.b32 	%p8092, %r72737, 1;
	selp.b32 	%r72738, -1727483681, 0, %p8092;
	xor.b32  	%r72739, %r72738, %r72735;
	xor.b32  	%r72740, %r72739, %r72736;
	st.local.u32 	[%rd5153+4], %r72740;
	and.b32  	%r72741, %r72732, -2147483648;
	ld.local.u32 	%r72742, [%rd5153+12];
	and.b32  	%r72743, %r72742, 2147483646;
	or.b32  	%r72744, %r72743, %r72741;
	ld.local.u32 	%r72745, [%rd5153+-900];
	shr.u32 	%r72746, %r72744, 1;
	and.b32  	%r72747, %r72742, 1;
	setp.eq.b32 	%p8093, %r72747, 1;
	selp.b32 	%r72748, -1727483681, 0, %p8093;
	xor.b32  	%r72749, %r72748, %r72745;
	xor.b32  	%r72750, %r72749, %r72746;
	st.local.u32 	[%rd5153+8], %r72750;
	and.b32  	%r72751, %r72742, -2147483648;
	add.s32 	%r103364, %r103364, 4;
	ld.local.u32 	%r103363, [%rd5153+16];
	and.b32  	%r72752, %r103363, 2147483646;
	or.b32  	%r72753, %r72752, %r72751;
	ld.local.u32 	%r72754, [%rd5153+-896];
	shr.u32 	%r72755, %r72753, 1;
	and.b32  	%r72756, %r103363, 1;
	setp.eq.b32 	%p8094, %r72756, 1;
	selp.b32 	%r72757, -1727483681, 0, %p8094;
	xor.b32  	%r72758, %r72757, %r72754;
	xor.b32  	%r72759, %r72758, %r72755;
	st.local.u32 	[%rd5153+12], %r72759;
	setp.ne.s32 	%p8095, %r103364, 623;
	@%p8095 bra 	$L__BB3_2913;
	ld.local.u32 	%r72761, [%rd4+2492];
	and.b32  	%r72762, %r72761, -2147483648;
	ld.local.u32 	%r103324, [%rd4];
	and.b32  	%r72763, %r103324, 2147483646;
	or.b32  	%r72764, %r72763, %r72762;
	ld.local.u32 	%r72765, [%rd4+1584];
	shr.u32 	%r72766, %r72764, 1;
	and.b32  	%r72767, %r103324, 1;
	setp.eq.b32 	%p8096, %r72767, 1;
	selp.b32 	%r72768, -1727483681, 0, %p8096;
	xor.b32  	%r72769, %r72768, %r72765;
	xor.b32  	%r72770, %r72769, %r72766;
	st.local.u32 	[%rd4+2492], %r72770;
	mov.b32 	%r103365, 0;
$L__BB3_2915:
	add.s32 	%r103376, %r103365, 1;
	st.local.u32 	[%rd4+2496], %r103376;
	mul.wide.s32 	%rd5154, %r103365, 4;
	add.s64 	%rd5155, %rd4, %rd5154;
	ld.local.u32 	%r72771, [%rd5155];
	shr.u32 	%r72772, %r72771, 11;
	xor.b32  	%r72773, %r72772, %r72771;
	shl.b32 	%r72774, %r72773, 7;
	and.b32  	%r72775, %r72774, -1658038656;
	xor.b32  	%r72776, %r72775, %r72773;
	shl.b32 	%r72777, %r72776, 15;
	and.b32  	%r72778, %r72777, -402653184;
	xor.b32  	%r72779, %r72778, %r72776;
	shr.u32 	%r72780, %r72779, 27;
	and.b32  	%r72782, %r6298, 1073741792;
	or.b32  	%r103360, %r72780, %r72782;
	setp.eq.s32 	%p8097, %r103360, %r15021;
	or.pred  	%p11933, %p11933, %p8097;
	add.s32 	%r103359, %r103359, 1;
	setp.gt.u32 	%p8098, %r103359, %r15024;
	mov.u32 	%r103365, %r103376;
	@%p8098 bra 	$L__BB3_2916;
	bra.uni 	$L__BB3_2909;
$L__BB3_2916:
	setp.lt.s32 	%p8099, %r3762, 1;
	@%p8099 bra 	$L__BB3_2925;
	mov.b32 	%r103371, 0;
$L__BB3_2918:
	setp.lt.s32 	%p8100, %r103376, 624;
	@%p8100 bra 	$L__BB3_2924;
	mov.b32 	%r103373, 0;
	mov.u64 	%rd6660, %rd4;
$L__BB3_2920:
	and.b32  	%r72785, %r103324, -2147483648;
	ld.local.u32 	%r72786, [%rd6660+4];
	and.b32  	%r72787, %r72786, 2147483646;
	or.b32  	%r72788, %r72787, %r72785;
	ld.local.u32 	%r72789, [%rd6660+1588];
	shr.u32 	%r72790, %r72788, 1;
	and.b32  	%r72791, %r72786, 1;
	setp.eq.b32 	%p8101, %r72791, 1;
	selp.b32 	%r72792, -1727483681, 0, %p8101;
	xor.b32  	%r72793, %r72792, %r72789;
	xor.b32  	%r72794, %r72793, %r72790;
	st.local.u32 	[%rd6660], %r72794;
	and.b32  	%r72795, %r72786, -2147483648;
	ld.local.u32 	%r72796, [%rd6660+8];
	and.b32  	%r72797, %r72796, 2147483646;
	or.b32  	%r72798, %r72797, %r72795;
	ld.local.u32 	%r72799, [%rd6660+1592];
	shr.u32 	%r72800, %r72798, 1;
	and.b32  	%r72801, %r72796, 1;
	setp.eq.b32 	%p8102, %r72801, 1;
	selp.b32 	%r72802, -1727483681, 0, %p8102;
	xor.b32  	%r72803, %r72802, %r72799;
	xor.b32  	%r72804, %r72803, %r72800;
	st.local.u32 	[%rd6660+4], %r72804;
	and.b32  	%r72805, %r72796, -2147483648;
	ld.local.u32 	%r6322, [%rd6660+12];
	and.b32  	%r72806, %r6322, 2147483646;
	or.b32  	%r72807, %r72806, %r72805;
	ld.local.u32 	%r72808, [%rd6660+1596];
	shr.u32 	%r72809, %r72807, 1;
	and.b32  	%r72810, %r6322, 1;
	setp.eq.b32 	%p8103, %r72810, 1;
	selp.b32 	%r72811, -1727483681, 0, %p8103;
	xor.b32  	%r72812, %r72811, %r72808;
	xor.b32  	%r72813, %r72812, %r72809;
	st.local.u32 	[%rd6660+8], %r72813;
	setp.ne.s32 	%p8104, %r103373, 224;
	@%p8104 bra 	$L__BB3_2970;
	ld.local.u32 	%r103374, [%rd828];
	mov.b32 	%r103375, 227;
$L__BB3_2922:
	mul.wide.u32 	%rd5156, %r103375, 4;
	add.s64 	%rd5157, %rd4, %rd5156;
	and.b32  	%r72824, %r103374, -2147483648;
	ld.local.u32 	%r72825, [%rd5157+4];
	and.b32  	%r72826, %r72825, 2147483646;
	or.b32  	%r72827, %r72826, %r72824;
	ld.local.u32 	%r72828, [%rd5157+-908];
	shr.u32 	%r72829, %r72827, 1;
	and.b32  	%r72830, %r72825, 1;
	setp.eq.b32 	%p8106, %r72830, 1;
	selp.b32 	%r72831, -1727483681, 0, %p8106;
	xor.b32  	%r72832, %r72831, %r72828;
	xor.b32  	%r72833, %r72832, %r72829;
	st.local.u32 	[%rd5157], %r72833;
	and.b32  	%r72834, %r72825, -2147483648;
	ld.local.u32 	%r72835, [%rd5157+8];
	and.b32  	%r72836, %r72835, 2147483646;
	or.b32  	%r72837, %r72836, %r72834;
	ld.local.u32 	%r72838, [%rd5157+-904];
	shr.u32 	%r72839, %r72837, 1;
	and.b32  	%r72840, %r72835, 1;
	setp.eq.b32 	%p8107, %r72840, 1;
	selp.b32 	%r72841, -1727483681, 0, %p8107;
	xor.b32  	%r72842, %r72841, %r72838;
	xor.b32  	%r72843, %r72842, %r72839;
	st.local.u32 	[%rd5157+4], %r72843;
	and.b32  	%r72844, %r72835, -2147483648;
	ld.local.u32 	%r72845, [%rd5157+12];
	and.b32  	%r72846, %r72845, 2147483646;
	or.b32  	%r72847, %r72846, %r72844;
	ld.local.u32 	%r72848, [%rd5157+-900];
	shr.u32 	%r72849, %r72847, 1;
	and.b32  	%r72850, %r72845, 1;
	setp.eq.b32 	%p8108, %r72850, 1;
	selp.b32 	%r72851, -1727483681, 0, %p8108;
	xor.b32  	%r72852, %r72851, %r72848;
	xor.b32  	%r72853, %r72852, %r72849;
	st.local.u32 	[%rd5157+8], %r72853;
	and.b32  	%r72854, %r72845, -2147483648;
	add.s32 	%r103375, %r103375, 4;
	ld.local.u32 	%r103374, [%rd5157+16];
	and.b32  	%r72855, %r103374, 2147483646;
	or.b32  	%r72856, %r72855, %r72854;
	ld.local.u32 	%r72857, [%rd5157+-896];
	shr.u32 	%r72858, %r72856, 1;
	and.b32  	%r72859, %r103374, 1;
	setp.eq.b32 	%p8109, %r72859, 1;
	selp.b32 	%r72860, -1727483681, 0, %p8109;
	xor.b32  	%r72861, %r72860, %r72857;
	xor.b32  	%r72862, %r72861, %r72858;
	st.local.u32 	[%rd5157+12], %r72862;
	setp.ne.s32 	%p8110, %r103375, 623;
	@%p8110 bra 	$L__BB3_2922;
	ld.local.u32 	%r72864, [%rd4+2492];
	and.b32  	%r72865, %r72864, -2147483648;
	ld.local.u32 	%r103324, [%rd4];
	and.b32  	%r72866, %r103324, 2147483646;
	or.b32  	%r72867, %r72866, %r72865;
	ld.local.u32 	%r72868, [%rd4+1584];
	shr.u32 	%r72869, %r72867, 1;
	and.b32  	%r72870, %r103324, 1;
	setp.eq.b32 	%p8111, %r72870, 1;
	selp.b32 	%r72871, -1727483681, 0, %p8111;
	xor.b32  	%r72872, %r72871, %r72868;
	xor.b32  	%r72873, %r72872, %r72869;
	st.local.u32 	[%rd4+2492], %r72873;
	mov.b32 	%r103376, 0;
$L__BB3_2924:
	add.s32 	%r103376, %r103376, 1;
	st.local.u32 	[%rd4+2496], %r103376;
	add.s32 	%r103371, %r103371, 1;
	setp.ne.s32 	%p8112, %r103371, %r3762;
	@%p8112 bra 	$L__BB3_2918;
$L__BB3_2925:
	setp.lt.s32 	%p8113, %r103376, 624;
	@%p8113 bra 	$L__BB3_2931;
	mov.b32 	%r103381, 0;
	mov.u64 	%rd6661, %rd4;
$L__BB3_2927:
	and.b32  	%r72875, %r103324, -2147483648;
	ld.local.u32 	%r72876, [%rd6661+4];
	and.b32  	%r72877, %r72876, 2147483646;
	or.b32  	%r72878, %r72877, %r72875;
	ld.local.u32 	%r72879, [%rd6661+1588];
	shr.u32 	%r72880, %r72878, 1;
	and.b32  	%r72881, %r72876, 1;
	setp.eq.b32 	%p8114, %r72881, 1;
	selp.b32 	%r72882, -1727483681, 0, %p8114;
	xor.b32  	%r72883, %r72882, %r72879;
	xor.b32  	%r72884, %r72883, %r72880;
	st.local.u32 	[%rd6661], %r72884;
	and.b32  	%r72885, %r72876, -2147483648;
	ld.local.u32 	%r72886, [%rd6661+8];
	and.b32  	%r72887, %r72886, 2147483646;
	or.b32  	%r72888, %r72887, %r72885;
	ld.local.u32 	%r72889, [%rd6661+1592];
	shr.u32 	%r72890, %r72888, 1;
	and.b32  	%r72891, %r72886, 1;
	setp.eq.b32 	%p8115, %r72891, 1;
	selp.b32 	%r72892, -1727483681, 0, %p8115;
	xor.b32  	%r72893, %r72892, %r72889;
	xor.b32  	%r72894, %r72893, %r72890;
	st.local.u32 	[%rd6661+4], %r72894;
	and.b32  	%r72895, %r72886, -2147483648;
	ld.local.u32 	%r6337, [%rd6661+12];
	and.b32  	%r72896, %r6337, 2147483646;
	or.b32  	%r72897, %r72896, %r72895;
	ld.local.u32 	%r72898, [%rd6661+1596];
	shr.u32 	%r72899, %r72897, 1;
	and.b32  	%r72900, %r6337, 1;
	setp.eq.b32 	%p8116, %r72900, 1;
	selp.b32 	%r72901, -1727483681, 0, %p8116;
	xor.b32  	%r72902, %r72901, %r72898;
	xor.b32  	%r72903, %r72902, %r72899;
	st.local.u32 	[%rd6661+8], %r72903;
	setp.ne.s32 	%p8117, %r103381, 224;
	@%p8117 bra 	$L__BB3_2969;
	ld.local.u32 	%r103383, [%rd4+908];
	add.s64 	%rd6662, %rd4, 924;
	mov.b32 	%r103382, 0;
$L__BB3_2929:
	and.b32  	%r72914, %r103383, -2147483648;
	ld.local.u32 	%r72915, [%rd6662+-12];
	and.b32  	%r72916, %r72915, 2147483646;
	or.b32  	%r72917, %r72916, %r72914;
	ld.local.u32 	%r72918, [%rd6662+-924];
	shr.u32 	%r72919, %r72917, 1;
	and.b32  	%r72920, %r72915, 1;
	setp.eq.b32 	%p8119, %r72920, 1;
	selp.b32 	%r72921, -1727483681, 0, %p8119;
	xor.b32  	%r72922, %r72921, %r72918;
	xor.b32  	%r72923, %r72922, %r72919;
	st.local.u32 	[%rd6662+-16], %r72923;
	and.b32  	%r72924, %r72915, -2147483648;
	ld.local.u32 	%r72925, [%rd6662+-8];
	and.b32  	%r72926, %r72925, 2147483646;
	or.b32  	%r72927, %r72926, %r72924;
	ld.local.u32 	%r72928, [%rd6662+-920];
	shr.u32 	%r72929, %r72927, 1;
	and.b32  	%r72930, %r72925, 1;
	setp.eq.b32 	%p8120, %r72930, 1;
	selp.b32 	%r72931, -1727483681, 0, %p8120;
	xor.b32  	%r72932, %r72931, %r72928;
	xor.b32  	%r72933, %r72932, %r72929;
	st.local.u32 	[%rd6662+-12], %r72933;
	and.b32  	%r72934, %r72925, -2147483648;
	ld.local.u32 	%r72935, [%rd6662+-4];
	and.b32  	%r72936, %r72935, 2147483646;
	or.b32  	%r72937, %r72936, %r72934;
	ld.local.u32 	%r72938, [%rd6662+-916];
	shr.u32 	%r72939, %r72937, 1;
	and.b32  	%r72940, %r72935, 1;
	setp.eq.b32 	%p8121, %r72940, 1;
	selp.b32 	%r72941, -1727483681, 0, %p8121;
	xor.b32  	%r72942, %r72941, %r72938;
	xor.b32  	%r72943, %r72942, %r72939;
	st.local.u32 	[%rd6662+-8], %r72943;
	and.b32  	%r72944, %r72935, -2147483648;
	ld.local.u32 	%r103383, [%rd6662];
	and.b32  	%r72945, %r103383, 2147483646;
	or.b32  	%r72946, %r72945, %r72944;
	ld.local.u32 	%r72947, [%rd6662+-912];
	shr.u32 	%r72948, %r72946, 1;
	and.b32  	%r72949, %r103383, 1;
	setp.eq.b32 	%p8122, %r72949, 1;
	selp.b32 	%r72950, -1727483681, 0, %p8122;
	xor.b32  	%r72951, %r72950, %r72947;
	xor.b32  	%r72952, %r72951, %r72948;
	st.local.u32 	[%rd6662+-4], %r72952;
	add.s32 	%r103382, %r103382, 4;
	add.s64 	%rd6662, %rd6662, 16;
	setp.ne.s32 	%p8123, %r103382, 396;
	@%p8123 bra 	$L__BB3_2929;
	ld.local.u32 	%r72954, [%rd831];
	and.b32  	%r72955, %r72954, -2147483648;
	ld.local.u32 	%r103324, [%rd833];
	and.b32  	%r72956, %r103324, 2147483646;
	or.b32  	%r72957, %r72956, %r72955;
	ld.local.u32 	%r72958, [%rd832];
	shr.u32 	%r72959, %r72957, 1;
	and.b32  	%r72960, %r103324, 1;
	setp.eq.b32 	%p8124, %r72960, 1;
	selp.b32 	%r72961, -1727483681, 0, %p8124;
	xor.b32  	%r72962, %r72961, %r72958;
	xor.b32  	%r72963, %r72962, %r72959;
	st.local.u32 	[%rd831], %r72963;
	mov.b32 	%r103376, 0;
$L__BB3_2931:
	add.s32 	%r103391, %r103376, 1;
	st.local.u32 	[%rd4+2496], %r103391;
	mul.wide.s32 	%rd5158, %r103376, 4;
	add.s64 	%rd5159, %rd4, %rd5158;
	ld.local.u32 	%r72964, [%rd5159];
	shr.u32 	%r72965, %r72964, 11;
	xor.b32  	%r72966, %r72965, %r72964;
	shl.b32 	%r72967, %r72966, 7;
	and.b32  	%r72968, %r72967, -1658038656;
	xor.b32  	%r6347, %r72968, %r72966;
	setp.lt.s32 	%p8125, %r103376, 623;
	@%p8125 bra 	$L__BB3_2937;
	mov.b32 	%r103387, 0;
	mov.u64 	%rd6663, %rd4;
$L__BB3_2933:
	and.b32  	%r72970, %r103324, -2147483648;
	ld.local.u32 	%r72971, [%rd6663+4];
	and.b32  	%r72972, %r72971, 2147483646;
	or.b32  	%r72973, %r72972, %r72970;
	ld.local.u32 	%r72974, [%rd6663+1588];
	shr.u32 	%r72975, %r72973, 1;
	and.b32  	%r72976, %r72971, 1;
	setp.eq.b32 	%p8126, %r72976, 1;
	selp.b32 	%r72977, -1727483681, 0, %p8126;
	xor.b32  	%r72978, %r72977, %r72974;
	xor.b32  	%r72979, %r72978, %r72975;
	st.local.u32 	[%rd6663], %r72979;
	and.b32  	%r72980, %r72971, -2147483648;
	ld.local.u32 	%r72981, [%rd6663+8];
	and.b32  	%r72982, %r72981, 2147483646;
	or.b32  	%r72983, %r72982, %r72980;
	ld.local.u32 	%r72984, [%rd6663+1592];
	shr.u32 	%r72985, %r72983, 1;
	and.b32  	%r72986, %r72981, 1;
	setp.eq.b32 	%p8127, %r72986, 1;
	selp.b32 	%r72987, -1727483681, 0, %p8127;
	xor.b32  	%r72988, %r72987, %r72984;
	xor.b32  	%r72989, %r72988, %r72985;
	st.local.u32 	[%rd6663+4], %r72989;
	and.b32  	%r72990, %r72981, -2147483648;
	ld.local.u32 	%r6350, [%rd6663+12];
	and.b32  	%r72991, %r6350, 2147483646;
	or.b32  	%r72992, %r72991, %r72990;
	ld.local.u32 	%r72993, [%rd6663+1596];
	shr.u32 	%r72994, %r72992, 1;
	and.b32  	%r72995, %r6350, 1;
	setp.eq.b32 	%p8128, %r72995, 1;
	selp.b32 	%r72996, -1727483681, 0, %p8128;
	xor.b32  	%r72997, %r72996, %r72993;
	xor.b32  	%r72998, %r72997, %r72994;
	st.local.u32 	[%rd6663+8], %r72998;
	setp.ne.s32 	%p8129, %r103387, 224;
	@%p8129 bra 	$L__BB3_2968;
	ld.local.u32 	%r103389, [%rd4+908];
	add.s64 	%rd6664, %rd4, 924;
	mov.b32 	%r103388, 0;
$L__BB3_2935:
	and.b32  	%r73009, %r103389, -2147483648;
	ld.local.u32 	%r73010, [%rd6664+-12];
	and.b32  	%r73011, %r73010, 2147483646;
	or.b32  	%r73012, %r73011, %r73009;
	ld.local.u32 	%r73013, [%rd6664+-924];
	shr.u32 	%r73014, %r73012, 1;
	and.b32  	%r73015, %r73010, 1;
	setp.eq.b32 	%p8131, %r73015, 1;
	selp.b32 	%r73016, -1727483681, 0, %p8131;
	xor.b32  	%r73017, %r73016, %r73013;
	xor.b32  	%r73018, %r73017, %r73014;
	st.local.u32 	[%rd6664+-16], %r73018;
	and.b32  	%r73019, %r73010, -2147483648;
	ld.local.u32 	%r73020, [%rd6664+-8];
	and.b32  	%r73021, %r73020, 2147483646;
	or.b32  	%r73022, %r73021, %r73019;
	ld.local.u32 	%r73023, [%rd6664+-920];
	shr.u32 	%r73024, %r73022, 1;
	and.b32  	%r73025, %r73020, 1;
	setp.eq.b32 	%p8132, %r73025, 1;
	selp.b32 	%r73026, -1727483681, 0, %p8132;
	xor.b32  	%r73027, %r73026, %r73023;
	xor.b32  	%r73028, %r73027, %r73024;
	st.local.u32 	[%rd6664+-12], %r73028;
	and.b32  	%r73029, %r73020, -2147483648;
	ld.local.u32 	%r73030, [%rd6664+-4];
	and.b32  	%r73031, %r73030, 2147483646;
	or.b32  	%r73032, %r73031, %r73029;
	ld.local.u32 	%r73033, [%rd6664+-916];
	shr.u32 	%r73034, %r73032, 1;
	and.b32  	%r73035, %r73030, 1;
	setp.eq.b32 	%p8133, %r73035, 1;
	selp.b32 	%r73036, -1727483681, 0, %p8133;
	xor.b32  	%r73037, %r73036, %r73033;
	xor.b32  	%r73038, %r73037, %r73034;
	st.local.u32 	[%rd6664+-8], %r73038;
	and.b32  	%r73039, %r73030, -2147483648;
	ld.local.u32 	%r103389, [%rd6664];
	and.b32  	%r73040, %r103389, 2147483646;
	or.b32  	%r73041, %r73040, %r73039;
	ld.local.u32 	%r73042, [%rd6664+-912];
	shr.u32 	%r73043, %r73041, 1;
	and.b32  	%r73044, %r103389, 1;
	setp.eq.b32 	%p8134, %r73044, 1;
	selp.b32 	%r73045, -1727483681, 0, %p8134;
	xor.b32  	%r73046, %r73045, %r73042;
	xor.b32  	%r73047, %r73046, %r73043;
	st.local.u32 	[%rd6664+-4], %r73047;
	add.s32 	%r103388, %r103388, 4;
	add.s64 	%rd6664, %rd6664, 16;
	setp.ne.s32 	%p8135, %r103388, 396;
	@%p8135 bra 	$L__BB3_2935;
	ld.local.u32 	%r73049, [%rd831];
	and.b32  	%r73050, %r73049, -2147483648;
	ld.local.u32 	%r103324, [%rd833];
	and.b32  	%r73051, %r103324, 2147483646;
	or.b32  	%r73052, %r73051, %r73050;
	ld.local.u32 	%r73053, [%rd832];
	shr.u32 	%r73054, %r73052, 1;
	and.b32  	%r73055, %r103324, 1;
	setp.eq.b32 	%p8136, %r73055, 1;
	selp.b32 	%r73056, -1727483681, 0, %p8136;
	xor.b32  	%r73057, %r73056, %r73053;
	xor.b32  	%r73058, %r73057, %r73054;
	st.local.u32 	[%rd831], %r73058;
	mov.b32 	%r103391, 0;
$L__BB3_2937:
	add.s32 	%r103397, %r103391, 1;
	st.local.u32 	[%rd4+2496], %r103397;
	mul.wide.s32 	%rd5160, %r103391, 4;
	add.s64 	%rd5161, %rd4, %rd5160;
	ld.local.u32 	%r73059, [%rd5161];
	shr.u32 	%r73060, %r73059, 11;
	xor.b32  	%r73061, %r73060, %r73059;
	shl.b32 	%r73062, %r73061, 7;
	and.b32  	%r73063, %r73062, -1658038656;
	xor.b32  	%r6360, %r73063, %r73061;
	setp.lt.s32 	%p8137, %r103391, 623;
	@%p8137 bra 	$L__BB3_2943;
	mov.b32 	%r103393, 0;
	mov.u64 	%rd6665, %rd4;
$L__BB3_2939:
	and.b32  	%r73065, %r103324, -2147483648;
	ld.local.u32 	%r73066, [%rd6665+4];
	and.b32  	%r73067, %r73066, 2147483646;
	or.b32  	%r73068, %r73067, %r73065;
	ld.local.u32 	%r73069, [%rd6665+1588];
	shr.u32 	%r73070, %r73068, 1;
	and.b32  	%r73071, %r73066, 1;
	setp.eq.b32 	%p8138, %r73071, 1;
	selp.b32 	%r73072, -1727483681, 0, %p8138;
	xor.b32  	%r73073, %r73072, %r73069;
	xor.b32  	%r73074, %r73073, %r73070;
	st.local.u32 	[%rd6665], %r73074;
	and.b32  	%r73075, %r73066, -2147483648;
	ld.local.u32 	%r73076, [%rd6665+8];
	and.b32  	%r73077, %r73076, 2147483646;
	or.b32  	%r73078, %r73077, %r73075;
	ld.local.u32 	%r73079, [%rd6665+1592];
	shr.u32 	%r73080, %r73078, 1;
	and.b32  	%r73081, %r73076, 1;
	setp.eq.b32 	%p8139, %r73081, 1;
	selp.b32 	%r73082, -1727483681, 0, %p8139;
	xor.b32  	%r73083, %r73082, %r73079;
	xor.b32  	%r73084, %r73083, %r73080;
	st.local.u32 	[%rd6665+4], %r73084;
	and.b32  	%r73085, %r73076, -2147483648;
	ld.local.u32 	%r6363, [%rd6665+12];
	and.b32  	%r73086, %r6363, 2147483646;
	or.b32  	%r73087, %r73086, %r73085;
	ld.local.u32 	%r73088, [%rd6665+1596];
	shr.u32 	%r73089, %r73087, 1;
	and.b32  	%r73090, %r6363, 1;
	setp.eq.b32 	%p8140, %r73090, 1;
	selp.b32 	%r73091, -1727483681, 0, %p8140;
	xor.b32  	%r73092, %r73091, %r73088;
	xor.b32  	%r73093, %r73092, %r73089;
	st.local.u32 	[%rd6665+8], %r73093;
	setp.ne.s32 	%p8141, %r103393, 224;
	@%p8141 bra 	$L__BB3_2967;
	ld.local.u32 	%r103395, [%rd4+908];
	add.s64 	%rd6666, %rd4, 924;
	mov.b32 	%r103394, 0;
$L__BB3_2941:
	and.b32  	%r73104, %r103395, -2147483648;
	ld.local.u32 	%r73105, [%rd6666+-12];
	and.b32  	%r73106, %r73105, 2147483646;
	or.b32  	%r73107, %r73106, %r73104;
	ld.local.u32 	%r73108, [%rd6666+-924];
	shr.u32 	%r73109, %r73107, 1;
	and.b32  	%r73110, %r73105, 1;
	setp.eq.b32 	%p8143, %r73110, 1;
	selp.b32 	%r73111, -1727483681, 0, %p8143;
	xor.b32  	%r73112, %r73111, %r73108;
	xor.b32  	%r73113, %r73112, %r73109;
	st.local.u32 	[%rd6666+-16], %r73113;
	and.b32  	%r73114, %r73105, -2147483648;
	ld.local.u32 	%r73115, [%rd6666+-8];
	and.b32  	%r73116, %r73115, 2147483646;
	or.b32  	%r73117, %r73116, %r73114;
	ld.local.u32 	%r73118, [%rd6666+-920];
	shr.u32 	%r73119, %r73117, 1;
	and.b32  	%r73120, %r73115, 1;
	setp.eq.b32 	%p8144, %r73120, 1;
	selp.b32 	%r73121, -1727483681, 0, %p8144;
	xor.b32  	%r73122, %r73121, %r73118;
	xor.b32  	%r73123, %r73122, %r73119;
	st.local.u32 	[%rd6666+-12], %r73123;
	and.b32  	%r73124, %r73115, -2147483648;
	ld.local.u32 	%r73125, [%rd6666+-4];
	and.b32  	%r73126, %r73125, 2147483646;
	or.b32  	%r73127, %r73126, %r73124;
	ld.local.u32 	%r73128, [%rd6666+-916];
	shr.u32 	%r73129, %r73127, 1;
	and.b32  	%r73130, %r73125, 1;
	setp.eq.b32 	%p8145, %r73130, 1;
	selp.b32 	%r73131, -1727483681, 0, %p8145;
	xor.b32  	%r73132, %r73131, %r73128;
	xor.b32  	%r73133, %r73132, %r73129;
	st.local.u32 	[%rd6666+-8], %r73133;
	and.b32  	%r73134, %r73125, -2147483648;
	ld.local.u32 	%r103395, [%rd6666];
	and.b32  	%r73135, %r103395, 2147483646;
	or.b32  	%r73136, %r73135, %r73134;
	ld.local.u32 	%r73137, [%rd6666+-912];
	shr.u32 	%r73138, %r73136, 1;
	and.b32  	%r73139, %r103395, 1;
	setp.eq.b32 	%p8146, %r73139, 1;
	selp.b32 	%r73140, -1727483681, 0, %p8146;
	xor.b32  	%r73141, %r73140, %r73137;
	xor.b32  	%r73142, %r73141, %r73138;
	st.local.u32 	[%rd6666+-4], %r73142;
	add.s32 	%r103394, %r103394, 4;
	add.s64 	%rd6666, %rd6666, 16;
	setp.ne.s32 	%p8147, %r103394, 396;
	@%p8147 bra 	$L__BB3_2941;
	ld.local.u32 	%r73144, [%rd831];
	and.b32  	%r73145, %r73144, -2147483648;
	ld.local.u32 	%r103324, [%rd833];
	and.b32  	%r73146, %r103324, 2147483646;
	or.b32  	%r73147, %r73146, %r73145;
	ld.local.u32 	%r73148, [%rd832];
	shr.u32 	%r73149, %r73147, 1;
	and.b32  	%r73150, %r103324, 1;
	setp.eq.b32 	%p8148, %r73150, 1;
	selp.b32 	%r73151, -1727483681, 0, %p8148;
	xor.b32  	%r73152, %r73151, %r73148;
	xor.b32  	%r73153, %r73152, %r73149;
	st.local.u32 	[%rd831], %r73153;
	mov.b32 	%r103397, 0;
$L__BB3_2943:
	add.s32 	%r103403, %r103397, 1;
	st.local.u32 	[%rd4+2496], %r103403;
	mul.wide.s32 	%rd5162, %r103397, 4;
	add.s64 	%rd5163, %rd4, %rd5162;
	ld.local.u32 	%r73154, [%rd5163];
	shr.u32 	%r73155, %r73154, 11;
	xor.b32  	%r73156, %r73155, %r73154;
	shl.b32 	%r73157, %r73156, 7;
	and.b32  	%r73158, %r73157, -1658038656;
	xor.b32  	%r6373, %r73158, %r73156;
	setp.lt.s32 	%p8149, %r103397, 623;
	@%p8149 bra 	$L__BB3_2949;
	mov.b32 	%r103399, 0;
	mov.u64 	%rd6667, %rd4;
$L__BB3_2945:
	and.b32  	%r73160, %r103324, -2147483648;
	ld.local.u32 	%r73161, [%rd6667+4];
	and.b32  	%r73162, %r73161, 2147483646;
	or.b32  	%r73163, %r73162, %r73160;
	ld.local.u32 	%r73164, [%rd6667+1588];
	shr.u32 	%r73165, %r73163, 1;
	and.b32  	%r73166, %r73161, 1;
	setp.eq.b32 	%p8150, %r73166, 1;
	selp.b32 	%r73167, -1727483681, 0, %p8150;
	xor.b32  	%r73168, %r73167, %r73164;
	xor.b32  	%r73169, %r73168, %r73165;
	st.local.u32 	[%rd6667], %r73169;
	and.b32  	%r73170, %r73161, -2147483648;
	ld.local.u32 	%r73171, [%rd6667+8];
	and.b32  	%r73172, %r73171, 2147483646;
	or.b32  	%r73173, %r73172, %r73170;
	ld.local.u32 	%r73174, [%rd6667+1592];
	shr.u32 	%r73175, %r73173, 1;
	and.b32  	%r73176, %r73171, 1;
	setp.eq.b32 	%p8151, %r73176, 1;
	selp.b32 	%r73177, -1727483681, 0, %p8151;
	xor.b32  	%r73178, %r73177, %r73174;
	xor.b32  	%r73179, %r73178, %r73175;
	st.local.u32 	[%rd6667+4], %r73179;
	and.b32  	%r73180, %r73171, -2147483648;
	ld.local.u32 	%r6376, [%rd6667+12];
	and.b32  	%r73181, %r6376, 2147483646;
	or.b32  	%r73182, %r73181, %r73180;
	ld.local.u32 	%r73183, [%rd6667+1596];
	shr.u32 	%r73184, %r73182, 1;
	and.b32  	%r73185, %r6376, 1;
	setp.eq.b32 	%p8152, %r73185, 1;
	selp.b32 	%r73186, -1727483681, 0, %p8152;
	xor.b32  	%r73187, %r73186, %r73183;
	xor.b32  	%r73188, %r73187, %r73184;
	st.local.u32 	[%rd6667+8], %r73188;
	setp.ne.s32 	%p8153, %r103399, 224;
	@%p8153 bra 	$L__BB3_2966;
	ld.local.u32 	%r103401, [%rd4+908];
	add.s64 	%rd6668, %rd4, 924;
	mov.b32 	%r103400, 0;
$L__BB3_2947:
	and.b32  	%r73199, %r103401, -2147483648;
	ld.local.u32 	%r73200, [%rd6668+-12];
	and.b32  	%r73201, %r73200, 2147483646;
	or.b32  	%r73202, %r73201, %r73199;
	ld.local.u32 	%r73203, [%rd6668+-924];
	shr.u32 	%r73204, %r73202, 1;
	and.b32  	%r73205, %r73200, 1;
	setp.eq.b32 	%p8155, %r73205, 1;
	selp.b32 	%r73206, -1727483681, 0, %p8155;
	xor.b32  	%r73207, %r73206, %r73203;
	xor.b32  	%r73208, %r73207, %r73204;
	st.local.u32 	[%rd6668+-16], %r73208;
	and.b32  	%r73209, %r73200, -2147483648;
	ld.local.u32 	%r73210, [%rd6668+-8];
	and.b32  	%r73211, %r73210, 2147483646;
	or.b32  	%r73212, %r73211, %r73209;
	ld.local.u32 	%r73213, [%rd6668+-920];
	shr.u32 	%r73214, %r73212, 1;
	and.b32  	%r73215, %r73210, 1;
	setp.eq.b32 	%p8156, %r73215, 1;
	selp.b32 	%r73216, -1727483681, 0, %p8156;
	xor.b32  	%r73217, %r73216, %r73213;
	xor.b32  	%r73218, %r73217, %r73214;
	st.local.u32 	[%rd6668+-12], %r73218;
	and.b32  	%r73219, %r73210, -2147483648;
	ld.local.u32 	%r73220, [%rd6668+-4];
	and.b32  	%r73221, %r73220, 2147483646;
	or.b32  	%r73222, %r73221, %r73219;
	ld.local.u32 	%r73223, [%rd6668+-916];
	shr.u32 	%r73224, %r73222, 1;
	and.b32  	%r73225, %r73220, 1;
	setp.eq.b32 	%p8157, %r73225, 1;
	selp.b32 	%r73226, -1727483681, 0, %p8157;
	xor.b32  	%r73227, %r73226, %r73223;
	xor.b32  	%r73228, %r73227, %r73224;
	st.local.u32 	[%rd6668+-8], %r73228;
	and.b32  	%r73229, %r73220, -2147483648;
	ld.local.u32 	%r103401, [%rd6668];
	and.b32  	%r73230, %r103401, 2147483646;
	or.b32  	%r73231, %r73230, %r73229;
	ld.local.u32 	%r73232, [%rd6668+-912];
	shr.u32 	%r73233, %r73231, 1;
	and.b32  	%r73234, %r103401, 1;
	setp.eq.b32 	%p8158, %r73234, 1;
	selp.b32 	%r73235, -1727483681, 0, %p8158;
	xor.b32  	%r73236, %r73235, %r73232;
	xor.b32  	%r73237, %r73236, %r73233;
	st.local.u32 	[%rd6668+-4], %r73237;
	add.s32 	%r103400, %r103400, 4;
	add.s64 	%rd6668, %rd6668, 16;
	setp.ne.s32 	%p8159, %r103400, 396;
	@%p8159 bra 	$L__BB3_2947;
	ld.local.u32 	%r73239, [%rd831];
	and.b32  	%r73240, %r73239, -2147483648;
	ld.local.u32 	%r103324, [%rd833];
	and.b32  	%r73241, %r103324, 2147483646;
	or.b32  	%r73242, %r73241, %r73240;
	ld.local.u32 	%r73243, [%rd832];
	shr.u32 	%r73244, %r73242, 1;
	and.b32  	%r73245, %r103324, 1;
	setp.eq.b32 	%p8160, %r73245, 1;
	selp.b32 	%r73246, -1727483681, 0, %p8160;
	xor.b32  	%r73247, %r73246, %r73243;
	xor.b32  	%r73248, %r73247, %r73244;
	st.local.u32 	[%rd831], %r73248;
	mov.b32 	%r103403, 0;
$L__BB3_2949:
	add.s32 	%r103409, %r103403, 1;
	st.local.u32 	[%rd4+2496], %r103409;
	mul.wide.s32 	%rd5164, %r103403, 4;
	add.s64 	%rd5165, %rd4, %rd5164;
	ld.local.u32 	%r73249, [%rd5165];
	shr.u32 	%r73250, %r73249, 11;
	xor.b32  	%r73251, %r73250, %r73249;
	shl.b32 	%r73252, %r73251, 7;
	and.b32  	%r73253, %r73252, -1658038656;
	xor.b32  	%r6386, %r73253, %r73251;
	setp.lt.s32 	%p8161, %r103403, 623;
	@%p8161 bra 	$L__BB3_2955;
	mov.b32 	%r103405, 0;
	mov.u64 	%rd6669, %rd4;
$L__BB3_2951:
	and.b32  	%r73255, %r103324, -2147483648;
	ld.local.u32 	%r73256, [%rd6669+4];
	and.b32  	%r73257, %r73256, 2147483646;
	or.b32  	%r73258, %r73257, %r73255;
	ld.local.u32 	%r73259, [%rd6669+1588];
	shr.u32 	%r73260, %r73258, 1;
	and.b32  	%r73261, %r73256, 1;
	setp.eq.b32 	%p8162, %r73261, 1;
	selp.b32 	%r73262, -1727483681, 0, %p8162;
	xor.b32  	%r73263, %r73262, %r73259;
	xor.b32  	%r73264, %r73263, %r73260;
	st.local.u32 	[%rd6669], %r73264;
	and.b32  	%r73265, %r73256, -2147483648;
	ld.local.u32 	%r73266, [%rd6669+8];
	and.b32  	%r73267, %r73266, 2147483646;
	or.b32  	%r73268, %r73267, %r73265;
	ld.local.u32 	%r73269, [%rd6669+1592];
	shr.u32 	%r73270, %r73268, 1;
	and.b32  	%r73271, %r73266, 1;
	setp.eq.b32 	%p8163, %r73271, 1;
	selp.b32 	%r73272, -1727483681, 0, %p8163;
	xor.b32  	%r73273, %r73272, %r73269;
	xor.b32  	%r73274, %r73273, %r73270;
	st.local.u32 	[%rd6669+4], %r73274;
	and.b32  	%r73275, %r73266, -2147483648;
	ld.local.u32 	%r6389, [%rd6669+12];
	and.b32  	%r73276, %r6389, 2147483646;
	or.b32  	%r73277, %r73276, %r73275;
	ld.local.u32 	%r73278, [%rd6669+1596];
	shr.u32 	%r73279, %r73277, 1;
	and.b32  	%r73280, %r6389, 1;
	setp.eq.b32 	%p8164, %r73280, 1;
	selp.b32 	%r73281, -1727483681, 0, %p8164;
	xor.b32  	%r73282, %r73281, %r73278;
	xor.b32  	%r73283, %r73282, %r73279;
	st.local.u32 	[%rd6669+8], %r73283;
	setp.ne.s32 	%p8165, %r103405, 224;
	@%p8165 bra 	$L__BB3_2965;
	ld.local.u32 	%r103406, [%rd828];
	mov.b32 	%r103407, 227;
$L__BB3_2953:
	mul.wide.u32 	%rd5166, %r103407, 4;
	add.s64 	%rd5167, %rd4, %rd5166;
	and.b32  	%r73294, %r103406, -2147483648;
	ld.local.u32 	%r73295, [%rd5167+4];
	and.b32  	%r73296, %r73295, 2147483646;
	or.b32  	%r73297, %r73296, %r73294;
	ld.local.u32 	%r73298, [%rd5167+-908];
	shr.u32 	%r73299, %r73297, 1;
	and.b32  	%r73300, %r73295, 1;
	setp.eq.b32 	%p8167, %r73300, 1;
	selp.b32 	%r73301, -1727483681, 0, %p8167;
	xor.b32  	%r73302, %r73301, %r73298;
	xor.b32  	%r73303, %r73302, %r73299;
	st.local.u32 	[%rd5167], %r73303;
	and.b32  	%r73304, %r73295, -2147483648;
	ld.local.u32 	%r73305, [%rd5167+8];
	and.b32  	%r73306, %r73305, 2147483646;
	or.b32  	%r73307, %r73306, %r73304;
	ld.local.u32 	%r73308, [%rd5167+-904];
	shr.u32 	%r73309, %r73307, 1;
	and.b32  	%r73310, %r73305, 1;
	setp.eq.b32 	%p8168, %r73310, 1;
	selp.b32 	%r73311, -1727483681, 0, %p8168;
	xor.b32  	%r73312, %r73311, %r73308;
	xor.b32  	%r73313, %r73312, %r73309;
	st.local.u32 	[%rd5167+4], %r73313;
	and.b32  	%r73314, %r73305, -2147483648;
	ld.local.u32 	%r73315, [%rd5167+12];
	and.b32  	%r73316, %r73315, 2147483646;
	or.b32  	%r73317, %r73316, %r73314;
	ld.local.u32 	%r73318, [%rd5167+-900];
	shr.u32 	%r73319, %r73317, 1;
	and.b32  	%r73320, %r73315, 1;
	setp.eq.b32 	%p8169, %r73320, 1;
	selp.b32 	%r73321, -1727483681, 0, %p8169;
	xor.b32  	%r73322, %r73321, %r73318;
	xor.b32  	%r73323, %r73322, %r73319;
	st.local.u32 	[%rd5167+8], %r73323;
	and.b32  	%r73324, %r73315, -2147483648;
	add.s32 	%r103407, %r103407, 4;
	ld.local.u32 	%r103406, [%rd5167+16];
	and.b32  	%r73325, %r103406, 2147483646;
	or.b32  	%r73326, %r73325, %r73324;
	ld.local.u32 	%r73327, [%rd5167+-896];
	shr.u32 	%r73328, %r73326, 1;
	and.b32  	%r73329, %r103406, 1;
	setp.eq.b32 	%p8170, %r73329, 1;
	selp.b32 	%r73330, -1727483681, 0, %p8170;
	xor.b32  	%r73331, %r73330, %r73327;
	xor.b32  	%r73332, %r73331, %r73328;
	st.local.u32 	[%rd5167+12], %r73332;
	setp.ne.s32 	%p8171, %r103407, 623;
	@%p8171 bra 	$L__BB3_2953;
	ld.local.u32 	%r73334, [%rd4+2492];
	and.b32  	%r73335, %r73334, -2147483648;
	ld.local.u32 	%r103324, [%rd4];
	and.b32  	%r73336, %r103324, 2147483646;
	or.b32  	%r73337, %r73336, %r73335;
	ld.local.u32 	%r73338, [%rd4+1584];
	shr.u32 	%r73339, %r73337, 1;
	and.b32  	%r73340, %r103324, 1;
	setp.eq.b32 	%p8172, %r73340, 1;
	selp.b32 	%r73341, -1727483681, 0, %p8172;
	xor.b32  	%r73342, %r73341, %r73338;
	xor.b32  	%r73343, %r73342, %r73339;
	st.local.u32 	[%rd4+2492], %r73343;
	mov.b32 	%r103409, 0;
$L__BB3_2955:
	setp.gt.u32 	%p8174, %r15025, %r15026;
	add.s32 	%r103418, %r103409, 1;
	st.local.u32 	[%rd4+2496], %r103418;
	mul.wide.s32 	%rd5168, %r103409, 4;
	add.s64 	%rd5169, %rd4, %rd5168;
	ld.local.u32 	%r73344, [%rd5169];
	shr.u32 	%r73345, %r73344, 11;
	xor.b32  	%r73346, %r73345, %r73344;
	shl.b32 	%r73347, %r73346, 7;
	and.b32  	%r73348, %r73347, -1658038656;
	xor.b32  	%r73349, %r73348, %r73346;
	shl.b32 	%r73350, %r73349, 15;
	and.b32  	%r73351, %r73350, -402653184;
	xor.b32  	%r73352, %r73351, %r73349;
	shr.u32 	%r73353, %r73352, 27;
	shl.b32 	%r73354, %r6347, 15;
	and.b32  	%r73355, %r73354, -402653184;
	xor.b32  	%r73356, %r73355, %r6347;
	shr.u32 	%r73357, %r73356, 7;
	and.b32  	%r73358, %r73357, 32505856;
	shl.b32 	%r73359, %r6360, 15;
	and.b32  	%r73360, %r73359, -402653184;
	xor.b32  	%r73361, %r73360, %r6360;
	shr.u32 	%r73362, %r73361, 12;
	and.b32  	%r73363, %r73362, 1015808;
	or.b32  	%r73364, %r73363, %r73358;
	shl.b32 	%r73365, %r6373, 15;
	and.b32  	%r73366, %r73365, -402653184;
	xor.b32  	%r73367, %r73366, %r6373;
	shr.u32 	%r73368, %r73367, 17;
	and.b32  	%r73369, %r73368, 31744;
	or.b32  	%r73370, %r73364, %r73369;
	shl.b32 	%r73371, %r6386, 15;
	and.b32  	%r73372, %r73371, -402653184;
	xor.b32  	%r73373, %r73372, %r6386;
	shr.u32 	%r73374, %r73373, 22;
	and.b32  	%r73375, %r73374, 992;
	or.b32  	%r73376, %r73370, %r73375;
	or.b32  	%r103413, %r73376, %r73353;
	mov.pred 	%p11935, 0;
	@%p8174 bra 	$L__BB3_2964;
	mov.pred 	%p11935, 0;
	mov.u32 	%r103412, %r15025;
$L__BB3_2957:
	shl.b32 	%r6405, %r103413, 5;
	setp.lt.s32 	%p8176, %r103418, 624;
	@%p8176 bra 	$L__BB3_2963;
	mov.b32 	%r103415, 0;
$L__BB3_2959:
	mul.wide.u32 	%rd5170, %r103415, 4;
	add.s64 	%rd1379, %rd4, %rd5170;
	and.b32  	%r73378, %r103324, -2147483648;
	ld.local.u32 	%r73379, [%rd1379+4];
	and.b32  	%r73380, %r73379, 2147483646;
	or.b32  	%r73381, %r73380, %r73378;
	ld.local.u32 	%r73382, [%rd1379+1588];
	shr.u32 	%r73383, %r73381, 1;
	and.b32  	%r73384, %r73379, 1;
	setp.eq.b32 	%p8177, %r73384, 1;
	selp.b32 	%r73385, -1727483681, 0, %p8177;
	xor.b32  	%r73386, %r73385, %r73382;
	xor.b32  	%r73387, %r73386, %r73383;
	st.local.u32 	[%rd1379], %r73387;
	and.b32  	%r73388, %r73379, -2147483648;
	ld.local.u32 	%r73389, [%rd1379+8];
	and.b32  	%r73390, %r73389, 2147483646;
	or.b32  	%r73391, %r73390, %r73388;
	ld.local.u32 	%r73392, [%rd1379+1592];
	shr.u32 	%r73393, %r73391, 1;
	and.b32  	%r73394, %r73389, 1;
	setp.eq.b32 	%p8178, %r73394, 1;
	selp.b32 	%r73395, -1727483681, 0, %p8178;
	xor.b32  	%r73396, %r73395, %r73392;
	xor.b32  	%r73397, %r73396, %r73393;
	st.local.u32 	[%rd1379+4], %r73397;
	and.b32  	%r73398, %r73389, -2147483648;
	ld.local.u32 	%r6408, [%rd1379+12];
	and.b32  	%r73399, %r6408, 2147483646;
	or.b32  	%r73400, %r73399, %r73398;
	ld.local.u32 	%r73401, [%rd1379+1596];
	shr.u32 	%r73402, %r73400, 1;
	and.b32  	%r73403, %r6408, 1;
	setp.eq.b32 	%p8179, %r73403, 1;
	selp.b32 	%r73404, -1727483681, 0, %p8179;
	xor.b32  	%r73405, %r73404, %r73401;
	xor.b32  	%r73406, %r73405, %r73402;
	st.local.u32 	[%rd1379+8], %r73406;
	setp.ne.s32 	%p8180, %r103415, 224;
	@%p8180 bra 	$L__BB3_7233;
	ld.local.u32 	%r103416, [%rd828];
	mov.b32 	%r103417, 227;
$L__BB3_2961:
	mul.wide.u32 	%rd5171, %r103417, 4;
	add.s64 	%rd5172, %rd4, %rd5171;
	and.b32  	%r73417, %r103416, -2147483648;
	ld.local.u32 	%r73418, [%rd5172+4];
	and.b32  	%r73419, %r73418, 2147483646;
	or.b32  	%r73420, %r73419, %r73417;
	ld.local.u32 	%r73421, [%rd5172+-908];
	shr.u32 	%r73422, %r73420, 1;
	and.b32  	%r73423, %r73418, 1;
	setp.eq.b32 	%p8182, %r73423, 1;
	selp.b32 	%r73424, -1727483681, 0, %p8182;
	xor.b32  	%r73425, %r73424, %r73421;
	xor.b32  	%r73426, %r73425, %r73422;
	st.local.u32 	[%rd5172], %r73426;
	and.b32  	%r73427, %r73418, -2147483648;
	ld.local.u32 	%r73428, [%rd5172+8];
	and.b32  	%r73429, %r73428, 2147483646;
	or.b32  	%r73430, %r73429, %r73427;
	ld.local.u32 	%r73431, [%rd5172+-904];
	shr.u32 	%r73432, %r73430, 1;
	and.b32  	%r73433, %r73428, 1;
	setp.eq.b32 	%p8183, %r73433, 1;
	selp.b32 	%r73434, -1727483681, 0, %p8183;
	xor.b32  	%r73435, %r73434, %r73431;
	xor.b32  	%r73436, %r73435, %r73432;
	st.local.u32 	[%rd5172+4], %r73436;
	and.b32  	%r73437, %r73428, -2147483648;
	ld.local.u32 	%r73438, [%rd5172+12];
	and.b32  	%r73439, %r73438, 2147483646;
	or.b32  	%r73440, %r73439, %r73437;
	ld.local.u32 	%r73441, [%rd5172+-900];
	shr.u32 	%r73442, %r73440, 1;
	and.b32  	%r73443, %r73438, 1;
	setp.eq.b32 	%p8184, %r73443, 1;
	selp.b32 	%r73444, -1727483681, 0, %p8184;
	xor.b32  	%r73445, %r73444, %r73441;
	xor.b32  	%r73446, %r73445, %r73442;
	st.local.u32 	[%rd5172+8], %r73446;
	and.b32  	%r73447, %r73438, -2147483648;
	add.s32 	%r103417, %r103417, 4;
	ld.local.u32 	%r103416, [%rd5172+16];
	and.b32  	%r73448, %r103416, 2147483646;
	or.b32  	%r73449, %r73448, %r73447;
	ld.local.u32 	%r73450, [%rd5172+-896];
	shr.u32 	%r73451, %r73449, 1;
	and.b32  	%r73452, %r103416, 1;
	setp.eq.b32 	%p8185, %r73452, 1;
	selp.b32 	%r73453, -1727483681, 0, %p8185;
	xor.b32  	%r73454, %r73453, %r73450;
	xor.b32  	%r73455, %r73454, %r73451;
	st.local.u32 	[%rd5172+12], %r73455;
	setp.ne.s32 	%p8186, %r103417, 623;
	@%p8186 bra 	$L__BB3_2961;
	ld.local.u32 	%r73457, [%rd4+2492];
	and.b32  	%r73458, %r73457, -2147483648;
	ld.local.u32 	%r103324, [%rd4];
	and.b32  	%r73459, %r103324, 2147483646;
	or.b32  	%r73460, %r73459, %r73458;
	ld.local.u32 	%r73461, [%rd4+1584];
	shr.u32 	%r73462, %r73460, 1;
	and.b32  	%r73463, %r103324, 1;
	setp.eq.b32 	%p8187, %r73463, 1;
	selp.b32 	%r73464, -1727483681, 0, %p8187;
	xor.b32  	%r73465, %r73464, %r73461;
	xor.b32  	%r73466, %r73465, %r73462;
	st.local.u32 	[%rd4+2492], %r73466;
	mov.b32 	%r103418, 0;
$L__BB3_2963:
	add.s32 	%r6417, %r103418, 1;
	st.local.u32 	[%rd4+2496], %r6417;
	mul.wide.s32 	%rd5173, %r103418, 4;
	add.s64 	%rd5174, %rd4, %rd5173;
	ld.local.u32 	%r73467, [%rd5174];
	shr.u32 	%r73468, %r73467, 11;
	xor.b32  	%r73469, %r73468, %r73467;
	shl.b32 	%r73470, %r73469, 7;
	and.b32  	%r73471, %r73470, -1658038656;
	xor.b32  	%r73472, %r73471, %r73469;
	shl.b32 	%r73473, %r73472, 15;
	and.b32  	%r73474, %r73473, -402653184;
	xor.b32  	%r73475, %r73474, %r73472;
	shr.u32 	%r73476, %r73475, 27;
	and.b32  	%r73478, %r6405, 1073741792;
	or.b32  	%r103413, %r73476, %r73478;
	setp.eq.s32 	%p8188, %r103413, %r15022;
	or.pred  	%p11935, %p11935, %p8188;
	add.s32 	%r103412, %r103412, 1;
	setp.gt.u32 	%p8189, %r103412, %r15026;
	mov.u32 	%r103418, %r6417;
	@%p8189 bra 	$L__BB3_2964;
	bra.uni 	$L__BB3_2957;
$L__BB3_2964:
	and.pred  	%p182, %p11933, %p11935;
	mov.b32 	%r73480, 624;
	st.local.u32 	[%rd4+2496], %r73480;
	st.local.u32 	[%rd4], %r3758;
	mov.b32 	%r103421, 1;
	mov.u32 	%r103420, %r3758;
	bra.uni 	$L__BB3_2978;
$L__BB3_2965:
	and.b32  	%r73284, %r6389, -2147483648;
	add.s32 	%r103405, %r103405, 4;
	add.s64 	%rd1380, %rd6669, 16;
	ld.local.u32 	%r103324, [%rd6669+16];
	and.b32  	%r73285, %r103324, 2147483646;
	or.b32  	%r73286, %r73285, %r73284;
	ld.local.u32 	%r73287, [%rd6669+1600];
	shr.u32 	%r73288, %r73286, 1;
	and.b32  	%r73289, %r103324, 1;
	setp.eq.b32 	%p8166, %r73289, 1;
	selp.b32 	%r73290, -1727483681, 0, %p8166;
	xor.b32  	%r73291, %r73290, %r73287;
	xor.b32  	%r73292, %r73291, %r73288;
	st.local.u32 	[%rd6669+12], %r73292;
	mov.u64 	%rd6669, %rd1380;
	bra.uni 	$L__BB3_2951;
$L__BB3_2966:
	and.b32  	%r73189, %r6376, -2147483648;
	add.s32 	%r103399, %r103399, 4;
	add.s64 	%rd1381, %rd6667, 16;
	ld.local.u32 	%r103324, [%rd6667+16];
	and.b32  	%r73190, %r103324, 2147483646;
	or.b32  	%r73191, %r73190, %r73189;
	ld.local.u32 	%r73192, [%rd6667+1600];
	shr.u32 	%r73193, %r73191, 1;
	and.b32  	%r73194, %r103324, 1;
	setp.eq.b32 	%p8154, %r73194, 1;
	selp.b32 	%r73195, -1727483681, 0, %p8154;
	xor.b32  	%r73196, %r73195, %r73192;
	xor.b32  	%r73197, %r73196, %r73193;
	st.local.u32 	[%rd6667+12], %r73197;
	mov.u64 	%rd6667, %rd1381;
	bra.uni 	$L__BB3_2945;
$L__BB3_2967:
	and.b32  	%r73094, %r6363, -2147483648;
	add.s32 	%r103393, %r103393, 4;
	add.s64 	%rd1382, %rd6665, 16;
	ld.local.u32 	%r103324, [%rd6665+16];
	and.b32  	%r73095, %r103324, 2147483646;
	or.b32  	%r73096, %r73095, %r73094;
	ld.local.u32 	%r73097, [%rd6665+1600];
	shr.u32 	%r73098, %r73096, 1;
	and.b32  	%r73099, %r103324, 1;
	setp.eq.b32 	%p8142, %r73099, 1;
	selp.b32 	%r73100, -1727483681, 0, %p8142;
	xor.b32  	%r73101, %r73100, %r73097;
	xor.b32  	%r73102, %r73101, %r73098;
	st.local.u32 	[%rd6665+12], %r73102;
	mov.u64 	%rd6665, %rd1382;
	bra.uni 	$L__BB3_2939;
$L__BB3_2968:
	and.b32  	%r72999, %r6350, -2147483648;
	add.s32 	%r103387, %r103387, 4;
	add.s64 	%rd1383, %rd6663, 16;
	ld.local.u32 	%r103324, [%rd6663+16];
	and.b32  	%r73000, %r103324, 2147483646;
	or.b32  	%r73001, %r73000, %r72999;
	ld.local.u32 	%r73002, [%rd6663+1600];
	shr.u32 	%r73003, %r73001, 1;
	and.b32  	%r73004, %r103324, 1;
	setp.eq.b32 	%p8130, %r73004, 1;
	selp.b32 	%r73005, -1727483681, 0, %p8130;
	xor.b32  	%r73006, %r73005, %r73002;
	xor.b32  	%r73007, %r73006, %r73003;
	st.local.u32 	[%rd6663+12], %r73007;
	mov.u64 	%rd6663, %rd1383;
	bra.uni 	$L__BB3_2933;
$L__BB3_2969:
	and.b32  	%r72904, %r6337, -2147483648;
	add.s32 	%r103381, %r103381, 4;
	add.s64 	%rd1384, %rd6661, 16;
	ld.local.u32 	%r103324, [%rd6661+16];
	and.b32  	%r72905, %r103324, 2147483646;
	or.b32  	%r72906, %r72905, %r72904;
	ld.local.u32 	%r72907, [%rd6661+1600];
	shr.u32 	%r72908, %r72906, 1;
	and.b32  	%r72909, %r103324, 1;
	setp.eq.b32 	%p8118, %r72909, 1;
	selp.b32 	%r72910, -1727483681, 0, %p8118;
	xor.b32  	%r72911, %r72910, %r72907;
	xor.b32  	%r72912, %r72911, %r72908;
	st.local.u32 	[%rd6661+12], %r72912;
	mov.u64 	%rd6661, %rd1384;
	bra.uni 	$L__BB3_2927;
$L__BB3_2970:
	and.b32  	%r72814, %r6322, -2147483648;
	add.s32 	%r103373, %r103373, 4;
	add.s64 	%rd1385, %rd6660, 16;
	ld.local.u32 	%r103324, [%rd6660+16];
	and.b32  	%r72815, %r103324, 2147483646;
	or.b32  	%r72816, %r72815, %r72814;
	ld.local.u32 	%r72817, [%rd6660+1600];
	shr.u32 	%r72818, %r72816, 1;
	and.b32  	%r72819, %r103324, 1;
	setp.eq.b32 	%p8105, %r72819, 1;
	selp.b32 	%r72820, -1727483681, 0, %p8105;
	xor.b32  	%r72821, %r72820, %r72817;
	xor.b32  	%r72822, %r72821, %r72818;
	st.local.u32 	[%rd6660+12], %r72822;
	mov.u64 	%rd6660, %rd1385;
	bra.uni 	$L__BB3_2920;
$L__BB3_2971:
	and.b32  	%r72588, %r6281, -2147483648;
	add.s32 	%r103352, %r103352, 4;
	add.s64 	%rd1386, %rd6659, 16;
	ld.local.u32 	%r103324, [%rd6659+16];
	and.b32  	%r72589, %r103324, 2147483646;
	or.b32  	%r72590, %r72589, %r72588;
	ld.local.u32 	%r72591, [%rd6659+1600];
	shr.u32 	%r72592, %r72590, 1;
	and.b32  	%r72593, %r103324, 1;
	setp.eq.b32 	%p8075, %r72593, 1;
	selp.b32 	%r72594, -1727483681, 0, %p8075;
	xor.b32  	%r72595, %r72594, %r72591;
	xor.b32  	%r72596, %r72595, %r72592;
	st.local.u32 	[%rd6659+12], %r72596;
	mov.u64 	%rd6659, %rd1386;
	bra.uni 	$L__BB3_2903;
$L__BB3_2972:
	and.b32  	%r72493, %r6268, -2147483648;
	add.s32 	%r103346, %r103346, 4;
	add.s64 	%rd1387, %rd6657, 16;
	ld.local.u32 	%r103324, [%rd6657+16];
	and.b32  	%r72494, %r103324, 2147483646;
	or.b32  	%r72495, %r72494, %r72493;
	ld.local.u32 	%r72496, [%rd6657+1600];
	shr.u32 	%r72497, %r72495, 1;
	and.b32  	%r72498, %r103324, 1;
	setp.eq.b32 	%p8063, %r72498, 1;
	selp.b32 	%r72499, -1727483681, 0, %p8063;
	xor.b32  	%r72500, %r72499, %r72496;
	xor.b32  	%r72501, %r72500, %r72497;
	st.local.u32 	[%rd6657+12], %r72501;
	mov.u64 	%rd6657, %rd1387;
	bra.uni 	$L__BB3_2897;
$L__BB3_2973:
	and.b32  	%r72398, %r6255, -2147483648;
	add.s32 	%r103340, %r103340, 4;
	add.s64 	%rd1388, %rd6655, 16;
	ld.local.u32 	%r103324, [%rd6655+16];
	and.b32  	%r72399, %r103324, 2147483646;
	or.b32  	%r72400, %r72399, %r72398;
	ld.local.u32 	%r72401, [%rd6655+1600];
	shr.u32 	%r72402, %r72400, 1;
	and.b32  	%r72403, %r103324, 1;
	setp.eq.b32 	%p8051, %r72403, 1;
	selp.b32 	%r72404, -1727483681, 0, %p8051;
	xor.b32  	%r72405, %r72404, %r72401;
	xor.b32  	%r72406, %r72405, %r72402;
	st.local.u32 	[%rd6655+12], %r72406;
	mov.u64 	%rd6655, %rd1388;
	bra.uni 	$L__BB3_2891;
$L__BB3_2974:
	and.b32  	%r72303, %r6242, -2147483648;
	add.s32 	%r103334, %r103334, 4;
	add.s64 	%rd1389, %rd6653, 16;
	ld.local.u32 	%r103324, [%rd6653+16];
	and.b32  	%r72304, %r103324, 2147483646;
	or.b32  	%r72305, %r72304, %r72303;
	ld.local.u32 	%r72306, [%rd6653+1600];
	shr.u32 	%r72307, %r72305, 1;
	and.b32  	%r72308, %r103324, 1;
	setp.eq.b32 	%p8039, %r72308, 1;
	selp.b32 	%r72309, -1727483681, 0, %p8039;
	xor.b32  	%r72310, %r72309, %r72306;
	xor.b32  	%r72311, %r72310, %r72307;
	st.local.u32 	[%rd6653+12], %r72311;
	mov.u64 	%rd6653, %rd1389;
	bra.uni 	$L__BB3_2885;
$L__BB3_2975:
	and.b32  	%r72208, %r6229, -2147483648;
	add.s32 	%r103328, %r103328, 4;
	add.s64 	%rd1390, %rd6651, 16;
	ld.local.u32 	%r103324, [%rd6651+16];
	and.b32  	%r72209, %r103324, 2147483646;
	or.b32  	%r72210, %r72209, %r72208;
	ld.local.u32 	%r72211, [%rd6651+1600];
	shr.u32 	%r72212, %r72210, 1;
	and.b32  	%r72213, %r103324, 1;
	setp.eq.b32 	%p8027, %r72213, 1;
	selp.b32 	%r72214, -1727483681, 0, %p8027;
	xor.b32  	%r72215, %r72214, %r72211;
	xor.b32  	%r72216, %r72215, %r72212;
	st.local.u32 	[%rd6651+12], %r72216;
	mov.u64 	%rd6651, %rd1390;
	bra.uni 	$L__BB3_2879;
$L__BB3_2976:
	and.b32  	%r72118, %r6214, -2147483648;
	add.s32 	%r103320, %r103320, 4;
	add.s64 	%rd1391, %rd6650, 16;
	ld.local.u32 	%r103324, [%rd6650+16];
	and.b32  	%r72119, %r103324, 2147483646;
	or.b32  	%r72120, %r72119, %r72118;
	ld.local.u32 	%r72121, [%rd6650+1600];
	shr.u32 	%r72122, %r72120, 1;
	and.b32  	%r72123, %r103324, 1;
	setp.eq.b32 	%p8014, %r72123, 1;
	selp.b32 	%r72124, -1727483681, 0, %p8014;
	xor.b32  	%r72125, %r72124, %r72121;
	xor.b32  	%r72126, %r72125, %r72122;
	st.local.u32 	[%rd6650+12], %r72126;
	mov.u64 	%rd6650, %rd1391;
	bra.uni 	$L__BB3_2872;
$L__BB3_2977:
	shr.u32 	%r73491, %r6450, 30;
	xor.b32  	%r73492, %r73491, %r6450;
	mad.lo.s32 	%r103420, %r73492, 1812433253, %r6451;
	st.local.u32 	[%rd1392+12], %r103420;
	add.s32 	%r103421, %r103421, 4;
$L__BB3_2978:
	shr.u32 	%r73481, %r103420, 30;
	xor.b32  	%r73482, %r73481, %r103420;
	mad.lo.s32 	%r73483, %r73482, 1812433253, %r103421;
	mul.wide.u32 	%rd5175, %r103421, 4;
	add.s64 	%rd1392, %rd4, %rd5175;
	st.local.u32 	[%rd1392], %r73483;
	shr.u32 	%r73484, %r73483, 30;
	xor.b32  	%r73485, %r73484, %r73483;
	mad.lo.s32 	%r73486, %r73485, 1812433253, %r103421;
	add.s32 	%r73487, %r73486, 1;
	st.local.u32 	[%rd1392+4], %r73487;
	shr.u32 	%r73488, %r73487, 30;
	xor.b32  	%r73489, %r73488, %r73487;
	mad.lo.s32 	%r73490, %r73489, 1812433253, %r103421;
	add.s32 	%r6450, %r73490, 2;
	st.local.u32 	[%rd1392+8], %r6450;
	add.s32 	%r6451, %r103421, 3;
	setp.ne.s32 	%p8190, %r6451, 624;
	@%p8190 bra 	$L__BB3_2977;
	setp.lt.s32 	%p8191, %r15023, -62;
	ld.local.u32 	%r103429, [%rd4+2496];
	mov.u32 	%r103430, %r3758;
	@%p8191 bra 	$L__BB3_2988;
	mov.b32 	%r103424, 0;
	mov.u32 	%r103430, %r3758;
$L__BB3_2981:
	setp.lt.s32 	%p8192, %r103429, 624;
	@%p8192 bra 	$L__BB3_2987;
	mov.b32 	%r103426, 0;
	mov.u64 	%rd6670, %rd4;
$L__BB3_2983:
	and.b32  	%r73495, %r103430, -2147483648;
	ld.local.u32 	%r73496, [%rd6670+4];
	and.b32  	%r73497, %r73496, 2147483646;
	or.b32  	%r73498, %r73497, %r73495;
	ld.local.u32 	%r73499, [%rd6670+1588];
	shr.u32 	%r73500, %r73498, 1;
	and.b32  	%r73501, %r73496, 1;
	setp.eq.b32 	%p8193, %r73501, 1;
	selp.b32 	%r73502, -1727483681, 0, %p8193;
	xor.b32  	%r73503, %r73502, %r73499;
	xor.b32  	%r73504, %r73503, %r73500;
	st.local.u32 	[%rd6670], %r73504;
	and.b32  	%r73505, %r73496, -2147483648;
	ld.local.u32 	%r73506, [%rd6670+8];
	and.b32  	%r73507, %r73506, 2147483646;
	or.b32  	%r73508, %r73507, %r73505;
	ld.local.u32 	%r73509, [%rd6670+1592];
	shr.u32 	%r73510, %r73508, 1;
	and.b32  	%r73511, %r73506, 1;
	setp.eq.b32 	%p8194, %r73511, 1;
	selp.b32 	%r73512, -1727483681, 0, %p8194;
	xor.b32  	%r73513, %r73512, %r73509;
	xor.b32  	%r73514, %r73513, %r73510;
	st.local.u32 	[%rd6670+4], %r73514;
	and.b32  	%r73515, %r73506, -2147483648;
	ld.local.u32 	%r6458, [%rd6670+12];
	and.b32  	%r73516, %r6458, 2147483646;
	or.b32  	%r73517, %r73516, %r73515;
	ld.local.u32 	%r73518, [%rd6670+1596];
	shr.u32 	%r73519, %r73517, 1;
	and.b32  	%r73520, %r6458, 1;
	setp.eq.b32 	%p8195, %r73520, 1;
	selp.b32 	%r73521, -1727483681, 0, %p8195;
	xor.b32  	%r73522, %r73521, %r73518;
	xor.b32  	%r73523, %r73522, %r73519;
	st.local.u32 	[%rd6670+8], %r73523;
	setp.ne.s32 	%p8196, %r103426, 224;
	@%p8196 bra 	$L__BB3_3087;
	ld.local.u32 	%r103427, [%rd828];
	mov.b32 	%r103428, 227;
$L__BB3_2985:
	mul.wide.u32 	%rd5176, %r103428, 4;
	add.s64 	%rd5177, %rd4, %rd5176;
	and.b32  	%r73534, %r103427, -2147483648;
	ld.local.u32 	%r73535, [%rd5177+4];
	and.b32  	%r73536, %r73535, 2147483646;
	or.b32  	%r73537, %r73536, %r73534;
	ld.local.u32 	%r73538, [%rd5177+-908];
	shr.u32 	%r73539, %r73537, 1;
	and.b32  	%r73540, %r73535, 1;
	setp.eq.b32 	%p8198, %r73540, 1;
	selp.b32 	%r73541, -1727483681, 0, %p8198;
	xor.b32  	%r73542, %r73541, %r73538;
	xor.b32  	%r73543, %r73542, %r73539;
	st.local.u32 	[%rd5177], %r73543;
	and.b32  	%r73544, %r73535, -2147483648;
	ld.local.u32 	%r73545, [%rd5177+8];
	and.b32  	%r73546, %r73545, 2147483646;
	or.b32  	%r73547, %r73546, %r73544;
	ld.local.u32 	%r73548, [%rd5177+-904];
	shr.u32 	%r73549, %r73547, 1;
	and.b32  	%r73550, %r73545, 1;
	setp.eq.b32 	%p8199, %r73550, 1;
	selp.b32 	%r73551, -1727483681, 0, %p8199;
	xor.b32  	%r73552, %r73551, %r73548;
	xor.b32  	%r73553, %r73552, %r73549;
	st.local.u32 	[%rd5177+4], %r73553;
	and.b32  	%r73554, %r73545, -2147483648;
	ld.local.u32 	%r73555, [%rd5177+12];
	and.b32  	%r73556, %r73555, 2147483646;
	or.b32  	%r73557, %r73556, %r73554;
	ld.local.u32 	%r73558, [%rd5177+-900];
	shr.u32 	%r73559, %r73557, 1;
	and.b32  	%r73560, %r73555, 1;
	setp.eq.b32 	%p8200, %r73560, 1;
	selp.b32 	%r73561, -1727483681, 0, %p8200;
	xor.b32  	%r73562, %r73561, %r73558;
	xor.b32  	%r73563, %r73562, %r73559;
	st.local.u32 	[%rd5177+8], %r73563;
	and.b32  	%r73564, %r73555, -2147483648;
	add.s32 	%r103428, %r103428, 4;
	ld.local.u32 	%r103427, [%rd5177+16];
	and.b32  	%r73565, %r103427, 2147483646;
	or.b32  	%r73566, %r73565, %r73564;
	ld.local.u32 	%r73567, [%rd5177+-896];
	shr.u32 	%r73568, %r73566, 1;
	and.b32  	%r73569, %r103427, 1;
	setp.eq.b32 	%p8201, %r73569, 1;
	selp.b32 	%r73570, -1727483681, 0, %p8201;
	xor.b32  	%r73571, %r73570, %r73567;
	xor.b32  	%r73572, %r73571, %r73568;
	st.local.u32 	[%rd5177+12], %r73572;
	setp.ne.s32 	%p8202, %r103428, 623;
	@%p8202 bra 	$L__BB3_2985;
	ld.local.u32 	%r73574, [%rd4+2492];
	and.b32  	%r73575, %r73574, -2147483648;
	ld.local.u32 	%r103430, [%rd4];
	and.b32  	%r73576, %r103430, 2147483646;
	or.b32  	%r73577, %r73576, %r73575;
	ld.local.u32 	%r73578, [%rd4+1584];
	shr.u32 	%r73579, %r73577, 1;
	and.b32  	%r73580, %r103430, 1;
	setp.eq.b32 	%p8203, %r73580, 1;
	selp.b32 	%r73581, -1727483681, 0, %p8203;
	xor.b32  	%r73582, %r73581, %r73578;
	xor.b32  	%r73583, %r73582, %r73579;
	st.local.u32 	[%rd4+2492], %r73583;
	mov.b32 	%r103429, 0;
$L__BB3_2987:
	add.s32 	%r103429, %r103429, 1;
	st.local.u32 	[%rd4+2496], %r103429;
	add.s32 	%r6468, %r103424, 1;
	setp.ne.s32 	%p8204, %r103424, %r3763;
	mov.u32 	%r103424, %r6468;
	@%p8204 bra 	$L__BB3_2981;
$L__BB3_2988:
	setp.lt.s32 	%p8205, %r103429, 624;
	@%p8205 bra 	$L__BB3_2994;
	mov.b32 	%r103434, 0;
	mov.u64 	%rd6671, %rd4;
$L__BB3_2990:
	and.b32  	%r73585, %r103430, -2147483648;
	ld.local.u32 	%r73586, [%rd6671+4];
	and.b32  	%r73587, %r73586, 2147483646;
	or.b32  	%r73588, %r73587, %r73585;
	ld.local.u32 	%r73589, [%rd6671+1588];
	shr.u32 	%r73590, %r73588, 1;
	and.b32  	%r73591, %r73586, 1;
	setp.eq.b32 	%p8206, %r73591, 1;
	selp.b32 	%r73592, -1727483681, 0, %p8206;
	xor.b32  	%r73593, %r73592, %r73589;
	xor.b32  	%r73594, %r73593, %r73590;
	st.local.u32 	[%rd6671], %r73594;
	and.b32  	%r73595, %r73586, -2147483648;
	ld.local.u32 	%r73596, [%rd6671+8];
	and.b32  	%r73597, %r73596, 2147483646;
	or.b32  	%r73598, %r73597, %r73595;
	ld.local.u32 	%r73599, [%rd6671+1592];
	shr.u32 	%r73600, %r73598, 1;
	and.b32  	%r73601, %r73596, 1;
	setp.eq.b32 	%p8207, %r73601, 1;
	selp.b32 	%r73602, -1727483681, 0, %p8207;
	xor.b32  	%r73603, %r73602, %r73599;
	xor.b32  	%r73604, %r73603, %r73600;
	st.local.u32 	[%rd6671+4], %r73604;
	and.b32  	%r73605, %r73596, -2147483648;
	ld.local.u32 	%r6473, [%rd6671+12];
	and.b32  	%r73606, %r6473, 2147483646;
	or.b32  	%r73607, %r73606, %r73605;
	ld.local.u32 	%r73608, [%rd6671+1596];
	shr.u32 	%r73609, %r73607, 1;
	and.b32  	%r73610, %r6473, 1;
	setp.eq.b32 	%p8208, %r73610, 1;
	selp.b32 	%r73611, -1727483681, 0, %p8208;
	xor.b32  	%r73612, %r73611, %r73608;
	xor.b32  	%r73613, %r73612, %r73609;
	st.local.u32 	[%rd6671+8], %r73613;
	setp.ne.s32 	%p8209, %r103434, 224;
	@%p8209 bra 	$L__BB3_3086;
	ld.local.u32 	%r103436, [%rd4+908];
	add.s64 	%rd6672, %rd4, 924;
	mov.b32 	%r103435, 0;
$L__BB3_2992:
	and.b32  	%r73624, %r103436, -2147483648;
	ld.local.u32 	%r73625, [%rd6672+-12];
	and.b32  	%r73626, %r73625, 2147483646;
	or.b32  	%r73627, %r73626, %r73624;
	ld.local.u32 	%r73628, [%rd6672+-924];
	shr.u32 	%r73629, %r73627, 1;
	and.b32  	%r73630, %r73625, 1;
	setp.eq.b32 	%p8211, %r73630, 1;
	selp.b32 	%r73631, -1727483681, 0, %p8211;
	xor.b32  	%r73632, %r73631, %r73628;
	xor.b32  	%r73633, %r73632, %r73629;
	st.local.u32 	[%rd6672+-16], %r73633;
	and.b32  	%r73634, %r73625, -2147483648;
	ld.local.u32 	%r73635, [%rd6672+-8];
	and.b32  	%r73636, %r73635, 2147483646;
	or.b32  	%r73637, %r73636, %r73634;
	ld.local.u32 	%r73638, [%rd6672+-920];
	shr.u32 	%r73639, %r73637, 1;
	and.b32  	%r73640, %r73635, 1;
	setp.eq.b32 	%p8212, %r73640, 1;
	selp.b32 	%r73641, -1727483681, 0, %p8212;
	xor.b32  	%r73642, %r73641, %r73638;
	xor.b32  	%r73643, %r73642, %r73639;
	st.local.u32 	[%rd6672+-12], %r73643;
	and.b32  	%r73644, %r73635, -2147483648;
	ld.local.u32 	%r73645, [%rd6672+-4];
	and.b32  	%r73646, %r73645, 2147483646;
	or.b32  	%r73647, %r73646, %r73644;
	ld.local.u32 	%r73648, [%rd6672+-916];
	shr.u32 	%r73649, %r73647, 1;
	and.b32  	%r73650, %r73645, 1;
	setp.eq.b32 	%p8213, %r73650, 1;
	selp.b32 	%r73651, -1727483681, 0, %p8213;
	xor.b32  	%r73652, %r73651, %r73648;
	xor.b32  	%r73653, %r73652, %r73649;
	st.local.u32 	[%rd6672+-8], %r73653;
	and.b32  	%r73654, %r73645, -2147483648;
	ld.local.u32 	%r103436, [%rd6672];
	and.b32  	%r73655, %r103436, 2147483646;
	or.b32  	%r73656, %r73655, %r73654;
	ld.local.u32 	%r73657, [%rd6672+-912];
	shr.u32 	%r73658, %r73656, 1;
	and.b32  	%r73659, %r103436, 1;
	setp.eq.b32 	%p8214, %r73659, 1;
	selp.b32 	%r73660, -1727483681, 0, %p8214;
	xor.b32  	%r73661, %r73660, %r73657;
	xor.b32  	%r73662, %r73661, %r73658;
	st.local.u32 	[%rd6672+-4], %r73662;
	add.s32 	%r103435, %r103435, 4;
	add.s64 	%rd6672, %rd6672, 16;
	setp.ne.s32 	%p8215, %r103435, 396;
	@%p8215 bra 	$L__BB3_2992;
	ld.local.u32 	%r73664, [%rd831];
	and.b32  	%r73665, %r73664, -2147483648;
	ld.local.u32 	%r103430, [%rd833];
	and.b32  	%r73666, %r103430, 2147483646;
	or.b32  	%r73667, %r73666, %r73665;
	ld.local.u32 	%r73668, [%rd832];
	shr.u32 	%r73669, %r73667, 1;
	and.b32  	%r73670, %r103430, 1;
	setp.eq.b32 	%p8216, %r73670, 1;
	selp.b32 	%r73671, -1727483681, 0, %p8216;
	xor.b32  	%r73672, %r73671, %r73668;
	xor.b32  	%r73673, %r73672, %r73669;
	st.local.u32 	[%rd831], %r73673;
	mov.b32 	%r103429, 0;
$L__BB3_2994:
	add.s32 	%r103444, %r103429, 1;
	st.local.u32 	[%rd4+2496], %r103444;
	mul.wide.s32 	%rd5178, %r103429, 4;
	add.s64 	%rd5179, %rd4, %rd5178;
	ld.local.u32 	%r73674, [%rd5179];
	shr.u32 	%r73675, %r73674, 11;
	xor.b32  	%r73676, %r73675, %r73674;
	shl.b32 	%r73677, %r73676, 7;
	and.b32  	%r73678, %r73677, -1658038656;
	xor.b32  	%r6483, %r73678, %r73676;
	setp.lt.s32 	%p8217, %r103429, 623;
	@%p8217 bra 	$L__BB3_3000;
	mov.b32 	%r103440, 0;
	mov.u64 	%rd6673, %rd4;
$L__BB3_2996:
	and.b32  	%r73680, %r103430, -2147483648;
	ld.local.u32 	%r73681, [%rd6673+4];
	and.b32  	%r73682, %r73681, 2147483646;
	or.b32  	%r73683, %r73682, %r73680;
	ld.local.u32 	%r73684, [%rd6673+1588];
	shr.u32 	%r73685, %r73683, 1;
	and.b32  	%r73686, %r73681, 1;
	setp.eq.b32 	%p8218, %r73686, 1;
	selp.b32 	%r73687, -1727483681, 0, %p8218;
	xor.b32  	%r73688, %r73687, %r73684;
	xor.b32  	%r73689, %r73688, %r73685;
	st.local.u32 	[%rd6673], %r73689;
	and.b32  	%r73690, %r73681, -2147483648;
	ld.local.u32 	%r73691, [%rd6673+8];
	and.b32  	%r73692, %r73691, 2147483646;
	or.b32  	%r73693, %r73692, %r73690;
	ld.local.u32 	%r73694, [%rd6673+1592];
	shr.u32 	%r73695, %r73693, 1;
	and.b32  	%r73696, %r73691, 1;
	setp.eq.b32 	%p8219, %r73696, 1;
	selp.b32 	%r73697, -1727483681, 0, %p8219;
	xor.b32  	%r73698, %r73697, %r73694;
	xor.b32  	%r73699, %r73698, %r73695;
	st.local.u32 	[%rd6673+4], %r73699;
	and.b32  	%r73700, %r73691, -2147483648;
	ld.local.u32 	%r6486, [%rd6673+12];
	and.b32  	%r73701, %r6486, 2147483646;
	or.b32  	%r73702, %r73701, %r73700;
	ld.local.u32 	%r73703, [%rd6673+1596];
	shr.u32 	%r73704, %r73702, 1;
	and.b32  	%r73705, %r6486, 1;
	setp.eq.b32 	%p8220, %r73705, 1;
	selp.b32 	%r73706, -1727483681, 0, %p8220;
	xor.b32  	%r73707, %r73706, %r73703;
	xor.b32  	%r73708, %r73707, %r73704;
	st.local.u32 	[%rd6673+8], %r73708;
	setp.ne.s32 	%p8221, %r103440, 224;
	@%p8221 bra 	$L__BB3_3085;
	ld.local.u32 	%r103442, [%rd4+908];
	add.s64 	%rd6674, %rd4, 924;
	mov.b32 	%r103441, 0;
$L__BB3_2998:
	and.b32  	%r73719, %r103442, -2147483648;
	ld.local.u32 	%r73720, [%rd6674+-12];
	and.b32  	%r73721, %r73720, 2147483646;
	or.b32  	%r73722, %r73721, %r73719;
	ld.local.u32 	%r73723, [%rd6674+-924];
	shr.u32 	%r73724, %r73722, 1;
	and.b32  	%r73725, %r73720, 1;
	setp.eq.b32 	%p8223, %r73725, 1;
	selp.b32 	%r73726, -1727483681, 0, %p8223;
	xor.b32  	%r73727, %r73726, %r73723;
	xor.b32  	%r73728, %r73727, %r73724;
	st.local.u32 	[%rd6674+-16], %r73728;
	and.b32  	%r73729, %r73720, -2147483648;
	ld.local.u32 	%r73730, [%rd6674+-8];
	and.b32  	%r73731, %r73730, 2147483646;
	or.b32  	%r73732, %r73731, %r73729;
	ld.local.u32 	%r73733, [%rd6674+-920];
	shr.u32 	%r73734, %r73732, 1;
	and.b32  	%r73735, %r73730, 1;
	setp.eq.b32 	%p8224, %r73735, 1;
	selp.b32 	%r73736, -1727483681, 0, %p8224;
	xor.b32  	%r73737, %r73736, %r73733;
	xor.b32  	%r73738, %r73737, %r73734;
	st.local.u32 	[%rd6674+-12], %r73738;
	and.b32  	%r73739, %r73730, -2147483648;
	ld.local.u32 	%r73740, [%rd6674+-4];
	and.b32  	%r73741, %r73740, 2147483646;
	or.b32  	%r73742, %r73741, %r73739;
	ld.local.u32 	%r73743, [%rd6674+-916];
	shr.u32 	%r73744, %r73742, 1;
	and.b32  	%r73745, %r73740, 1;
	setp.eq.b32 	%p8225, %r73745, 1;
	selp.b32 	%r73746, -1727483681, 0, %p8225;
	xor.b32  	%r73747, %r73746, %r73743;
	xor.b32  	%r73748, %r73747, %r73744;
	st.local.u32 	[%rd6674+-8], %r73748;
	and.b32  	%r73749, %r73740, -2147483648;
	ld.local.u32 	%r103442, [%rd6674];
	and.b32  	%r73750, %r103442, 2147483646;
	or.b32  	%r73751, %r73750, %r73749;
	ld.local.u32 	%r73752, [%rd6674+-912];
	shr.u32 	%r73753, %r73751, 1;
	and.b32  	%r73754, %r103442, 1;
	setp.eq.b32 	%p8226, %r73754, 1;
	selp.b32 	%r73755, -1727483681, 0, %p8226;
	xor.b32  	%r73756, %r73755, %r73752;
	xor.b32  	%r73757, %r73756, %r73753;
	st.local.u32 	[%rd6674+-4], %r73757;
	add.s32 	%r103441, %r103441, 4;
	add.s64 	%rd6674, %rd6674, 16;
	setp.ne.s32 	%p8227, %r103441, 396;
	@%p8227 bra 	$L__BB3_2998;
	ld.local.u32 	%r73759, [%rd831];
	and.b32  	%r73760, %r73759, -2147483648;
	ld.local.u32 	%r103430, [%rd833];
	and.b32  	%r73761, %r103430, 2147483646;
	or.b32  	%r73762, %r73761, %r73760;
	ld.local.u32 	%r73763, [%rd832];
	shr.u32 	%r73764, %r73762, 1;
	and.b32  	%r73765, %r103430, 1;
	setp.eq.b32 	%p8228, %r73765, 1;
	selp.b32 	%r73766, -1727483681, 0, %p8228;
	xor.b32  	%r73767, %r73766, %r73763;
	xor.b32  	%r73768, %r73767, %r73764;
	st.local.u32 	[%rd831], %r73768;
	mov.b32 	%r103444, 0;
$L__BB3_3000:
	add.s32 	%r103450, %r103444, 1;
	st.local.u32 	[%rd4+2496], %r103450;
	mul.wide.s32 	%rd5180, %r103444, 4;
	add.s64 	%rd5181, %rd4, %rd5180;
	ld.local.u32 	%r73769, [%rd5181];
	shr.u32 	%r73770, %r73769, 11;
	xor.b32  	%r73771, %r73770, %r73769;
	shl.b32 	%r73772, %r73771, 7;
	and.b32  	%r73773, %r73772, -1658038656;
	xor.b32  	%r6496, %r73773, %r73771;
	setp.lt.s32 	%p8229, %r103444, 623;
	@%p8229 bra 	$L__BB3_3006;
	mov.b32 	%r103446, 0;
	mov.u64 	%rd6675, %rd4;
$L__BB3_3002:
	and.b32  	%r73775, %r103430, -2147483648;
	ld.local.u32 	%r73776, [%rd6675+4];
	and.b32  	%r73777, %r73776, 2147483646;
	or.b32  	%r73778, %r73777, %r73775;
	ld.local.u32 	%r73779, [%rd6675+1588];
	shr.u32 	%r73780, %r73778, 1;
	and.b32  	%r73781, %r73776, 1;
	setp.eq.b32 	%p8230, %r73781, 1;
	selp.b32 	%r73782, -1727483681, 0, %p8230;
	xor.b32  	%r73783, %r73782, %r73779;
	xor.b32  	%r73784, %r73783, %r73780;
	st.local.u32 	[%rd6675], %r73784;
	and.b32  	%r73785, %r73776, -2147483648;
	ld.local.u32 	%r73786, [%rd6675+8];
	and.b32  	%r73787, %r73786, 2147483646;
	or.b32  	%r73788, %r73787, %r73785;
	ld.local.u32 	%r73789, [%rd6675+1592];
	shr.u32 	%r73790, %r73788, 1;
	and.b32  	%r73791, %r73786, 1;
	setp.eq.b32 	%p8231, %r73791, 1;
	selp.b32 	%r73792, -1727483681, 0, %p8231;
	xor.b32  	%r73793, %r73792, %r73789;
	xor.b32  	%r73794, %r73793, %r73790;
	st.local.u32 	[%rd6675+4], %r73794;
	and.b32  	%r73795, %r73786, -2147483648;
	ld.local.u32 	%r6499, [%rd6675+12];
	and.b32  	%r73796, %r6499, 2147483646;
	or.b32  	%r73797, %r73796, %r73795;
	ld.local.u32 	%r73798, [%rd6675+1596];
	shr.u32 	%r73799, %r73797, 1;
	and.b32  	%r73800, %r6499, 1;
	setp.eq.b32 	%p8232, %r73800, 1;
	selp.b32 	%r73801, -1727483681, 0, %p8232;
	xor.b32  	%r73802, %r73801, %r73798;
	xor.b32  	%r73803, %r73802, %r73799;
	st.local.u32 	[%rd6675+8], %r73803;
	setp.ne.s32 	%p8233, %r103446, 224;
	@%p8233 bra 	$L__BB3_3084;
	ld.local.u32 	%r103448, [%rd4+908];
	add.s64 	%rd6676, %rd4, 924;
	mov.b32 	%r103447, 0;
$L__BB3_3004:
	and.b32  	%r73814, %r103448, -2147483648;
	ld.local.u32 	%r73815, [%rd6676+-12];
	and.b32  	%r73816, %r73815, 2147483646;
	or.b32  	%r73817, %r73816, %r73814;
	ld.local.u32 	%r73818, [%rd6676+-924];
	shr.u32 	%r73819, %r73817, 1;
	and.b32  	%r73820, %r73815, 1;
	setp.eq.b32 	%p8235, %r73820, 1;
	selp.b32 	%r73821, -1727483681, 0, %p8235;
	xor.b32  	%r73822, %r73821, %r73818;
	xor.b32  	%r73823, %r73822, %r73819;
	st.local.u32 	[%rd6676+-16], %r73823;
	and.b32  	%r73824, %r73815, -2147483648;
	ld.local.u32 	%r73825, [%rd6676+-8];
	and.b32  	%r73826, %r73825, 2147483646;
	or.b32  	%r73827, %r73826, %r73824;
	ld.local.u32 	%r73828, [%rd6676+-920];
	shr.u32 	%r73829, %r73827, 1;
	and.b32  	%r73830, %r73825, 1;
	setp.eq.b32 	%p8236, %r73830, 1;
	selp.b32 	%r73831, -1727483681, 0, %p8236;
	xor.b32  	%r73832, %r73831, %r73828;
	xor.b32  	%r73833, %r73832, %r73829;
	st.local.u32 	[%rd6676+-12], %r73833;
	and.b32  	%r73834, %r73825, -2147483648;
	ld.local.u32 	%r73835, [%rd6676+-4];
	and.b32  	%r73836, %r73835, 2147483646;
	or.b32  	%r73837, %r73836, %r73834;
	ld.local.u32 	%r73838, [%rd6676+-916];
	shr.u32 	%r73839, %r73837, 1;
	and.b32  	%r73840, %r73835, 1;
	setp.eq.b32 	%p8237, %r73840, 1;
	selp.b32 	%r73841, -1727483681, 0, %p8237;
	xor.b32  	%r73842, %r73841, %r73838;
	xor.b32  	%r73843, %r73842, %r73839;
	st.local.u32 	[%rd6676+-8], %r73843;
	and.b32  	%r73844, %r73835, -2147483648;
	ld.local.u32 	%r103448, [%rd6676];
	and.b32  	%r73845, %r103448, 2147483646;
	or.b32  	%r73846, %r73845, %r73844;
	ld.local.u32 	%r73847, [%rd6676+-912];
	shr.u32 	%r73848, %r73846, 1;
	and.b32  	%r73849, %r103448, 1;
	setp.eq.b32 	%p8238, %r73849, 1;
	selp.b32 	%r73850, -1727483681, 0, %p8238;
	xor.b32  	%r73851, %r73850, %r73847;
	xor.b32  	%r73852, %r73851, %r73848;
	st.local.u32 	[%rd6676+-4], %r73852;
	add.s32 	%r103447, %r103447, 4;
	add.s64 	%rd6676, %rd6676, 16;
	setp.ne.s32 	%p8239, %r103447, 396;
	@%p8239 bra 	$L__BB3_3004;
	ld.local.u32 	%r73854, [%rd831];
	and.b32  	%r73855, %r73854, -2147483648;
	ld.local.u32 	%r103430, [%rd833];
	and.b32  	%r73856, %r103430, 2147483646;
	or.b32  	%r73857, %r73856, %r73855;
	ld.local.u32 	%r73858, [%rd832];
	shr.u32 	%r73859, %r73857, 1;
	and.b32  	%r73860, %r103430, 1;
	setp.eq.b32 	%p8240, %r73860, 1;
	selp.b32 	%r73861, -1727483681, 0, %p8240;
	xor.b32  	%r73862, %r73861, %r73858;
	xor.b32  	%r73863, %r73862, %r73859;
	st.local.u32 	[%rd831], %r73863;
	mov.b32 	%r103450, 0;
$L__BB3_3006:
	add.s32 	%r103456, %r103450, 1;
	st.local.u32 	[%rd4+2496], %r103456;
	mul.wide.s32 	%rd5182, %r103450, 4;
	add.s64 	%rd5183, %rd4, %rd5182;
	ld.local.u32 	%r73864, [%rd5183];
	shr.u32 	%r73865, %r73864, 11;
	xor.b32  	%r73866, %r73865, %r73864;
	shl.b32 	%r73867, %r73866, 7;
	and.b32  	%r73868, %r73867, -1658038656;
	xor.b32  	%r6509, %r73868, %r73866;
	setp.lt.s32 	%p8241, %r103450, 623;
	@%p8241 bra 	$L__BB3_3012;
	mov.b32 	%r103452, 0;
	mov.u64 	%rd6677, %rd4;
$L__BB3_3008:
	and.b32  	%r73870, %r103430, -2147483648;
	ld.local.u32 	%r73871, [%rd6677+4];
	and.b32  	%r73872, %r73871, 2147483646;
	or.b32  	%r73873, %r73872, %r73870;
	ld.local.u32 	%r73874, [%rd6677+1588];
	shr.u32 	%r73875, %r73873, 1;
	and.b32  	%r73876, %r73871, 1;
	setp.eq.b32 	%p8242, %r73876, 1;
	selp.b32 	%r73877, -1727483681, 0, %p8242;
	xor.b32  	%r73878, %r73877, %r73874;
	xor.b32  	%r73879, %r73878, %r73875;
	st.local.u32 	[%rd6677], %r73879;
	and.b32  	%r73880, %r73871, -2147483648;
	ld.local.u32 	%r73881, [%rd6677+8];
	and.b32  	%r73882, %r73881, 2147483646;
	or.b32  	%r73883, %r73882, %r73880;
	ld.local.u32 	%r73884, [%rd6677+1592];
	shr.u32 	%r73885, %r73883, 1;
	and.b32  	%r73886, %r73881, 1;
	setp.eq.b32 	%p8243, %r73886, 1;
	selp.b32 	%r73887, -1727483681, 0, %p8243;
	xor.b32  	%r73888, %r73887, %r73884;
	xor.b32  	%r73889, %r73888, %r73885;
	st.local.u32 	[%rd6677+4], %r73889;
	and.b32  	%r73890, %r73881, -2147483648;
	ld.local.u32 	%r6512, [%rd6677+12];
	and.b32  	%r73891, %r6512, 2147483646;
	or.b32  	%r73892, %r73891, %r73890;
	ld.local.u32 	%r73893, [%rd6677+1596];
	shr.u32 	%r73894, %r73892, 1;
	and.b32  	%r73895, %r6512, 1;
	setp.eq.b32 	%p8244, %r73895, 1;
	selp.b32 	%r73896, -1727483681, 0, %p8244;
	xor.b32  	%r73897, %r73896, %r73893;
	xor.b32  	%r73898, %r73897, %r73894;
	st.local.u32 	[%rd6677+8], %r73898;
	setp.ne.s32 	%p8245, %r103452, 224;
	@%p8245 bra 	$L__BB3_3083;
	ld.local.u32 	%r103454, [%rd4+908];
	add.s64 	%rd6678, %rd4, 924;
	mov.b32 	%r103453, 0;
$L__BB3_3010:
	and.b32  	%r73909, %r103454, -2147483648;
	ld.local.u32 	%r73910, [%rd6678+-12];
	and.b32  	%r73911, %r73910, 2147483646;
	or.b32  	%r73912, %r73911, %r73909;
	ld.local.u32 	%r73913, [%rd6678+-924];
	shr.u32 	%r73914, %r73912, 1;
	and.b32  	%r73915, %r73910, 1;
	setp.eq.b32 	%p8247, %r73915, 1;
	selp.b32 	%r73916, -1727483681, 0, %p8247;
	xor.b32  	%r73917, %r73916, %r73913;
	xor.b32  	%r73918, %r73917, %r73914;
	st.local.u32 	[%rd6678+-16], %r73918;
	and.b32  	%r73919, %r73910, -2147483648;
	ld.local.u32 	%r73920, [%rd6678+-8];
	and.b32  	%r73921, %r73920, 2147483646;
	or.b32  	%r73922, %r73921, %r73919;
	ld.local.u32 	%r73923, [%rd6678+-920];
	shr.u32 	%r73924, %r73922, 1;
	and.b32  	%r73925, %r73920, 1;
	setp.eq.b32 	%p8248, %r73925, 1;
	selp.b32 	%r73926, -1727483681, 0, %p8248;
	xor.b32  	%r73927, %r73926, %r73923;
	xor.b32  	%r73928, %r73927, %r73924;
	st.local.u32 	[%rd6678+-12], %r73928;
	and.b32  	%r73929, %r73920, -2147483648;
	ld.local.u32 	%r73930, [%rd6678+-4];
	and.b32  	%r73931, %r73930, 2147483646;
	or.b32  	%r73932, %r73931, %r73929;
	ld.local.u32 	%r73933, [%rd6678+-916];
	shr.u32 	%r73934, %r73932, 1;
	and.b32  	%r73935, %r73930, 1;
	setp.eq.b32 	%p8249, %r73935, 1;
	selp.b32 	%r73936, -1727483681, 0, %p8249;
	xor.b32  	%r73937, %r73936, %r73933;
	xor.b32  	%r73938, %r73937, %r73934;
	st.local.u32 	[%rd6678+-8], %r73938;
	and.b32  	%r73939, %r73930, -2147483648;
	ld.local.u32 	%r103454, [%rd6678];
	and.b32  	%r73940, %r103454, 2147483646;
	or.b32  	%r73941, %r73940, %r73939;
	ld.local.u32 	%r73942, [%rd6678+-912];
	shr.u32 	%r73943, %r73941, 1;
	and.b32  	%r73944, %r103454, 1;
	setp.eq.b32 	%p8250, %r73944, 1;
	selp.b32 	%r73945, -1727483681, 0, %p8250;
	xor.b32  	%r73946, %r73945, %r73942;
	xor.b32  	%r73947, %r73946, %r73943;
	st.local.u32 	[%rd6678+-4], %r73947;
	add.s32 	%r103453, %r103453, 4;
	add.s64 	%rd6678, %rd6678, 16;
	setp.ne.s32 	%p8251, %r103453, 396;
	@%p8251 bra 	$L__BB3_3010;
	ld.local.u32 	%r73949, [%rd831];
	and.b32  	%r73950, %r73949, -2147483648;
	ld.local.u32 	%r103430, [%rd833];
	and.b32  	%r73951, %r103430, 2147483646;
	or.b32  	%r73952, %r73951, %r73950;
	ld.local.u32 	%r73953, [%rd832];
	shr.u32 	%r73954, %r73952, 1;
	and.b32  	%r73955, %r103430, 1;
	setp.eq.b32 	%p8252, %r73955, 1;
	selp.b32 	%r73956, -1727483681, 0, %p8252;
	xor.b32  	%r73957, %r73956, %r73953;
	xor.b32  	%r73958, %r73957, %r73954;
	st.local.u32 	[%rd831], %r73958;
	mov.b32 	%r103456, 0;
$L__BB3_3012:
	add.s32 	%r103462, %r103456, 1;
	st.local.u32 	[%rd4+2496], %r103462;
	mul.wide.s32 	%rd5184, %r103456, 4;
	add.s64 	%rd5185, %rd4, %rd5184;
	ld.local.u32 	%r73959, [%rd5185];
	shr.u32 	%r73960, %r73959, 11;
	xor.b32  	%r73961, %r73960, %r73959;
	shl.b32 	%r73962, %r73961, 7;
	and.b32  	%r73963, %r73962, -1658038656;
	xor.b32  	%r6522, %r73963, %r73961;
	setp.lt.s32 	%p8253, %r103456, 623;
	@%p8253 bra 	$L__BB3_3018;
	mov.b32 	%r103458, 0;
	mov.u64 	%rd6679, %rd4;
$L__BB3_3014:
	and.b32  	%r73965, %r103430, -2147483648;
	ld.local.u32 	%r73966, [%rd6679+4];
	and.b32  	%r73967, %r73966, 2147483646;
	or.b32  	%r73968, %r73967, %r73965;
	ld.local.u32 	%r73969, [%rd6679+1588];
	shr.u32 	%r73970, %r73968, 1;
	and.b32  	%r73971, %r73966, 1;
	setp.eq.b32 	%p8254, %r73971, 1;
	selp.b32 	%r73972, -1727483681, 0, %p8254;
	xor.b32  	%r73973, %r73972, %r73969;
	xor.b32  	%r73974, %r73973, %r73970;
	st.local.u32 	[%rd6679], %r73974;
	and.b32  	%r73975, %r73966, -2147483648;
	ld.local.u32 	%r73976, [%rd6679+8];
	and.b32  	%r73977, %r73976, 2147483646;
	or.b32  	%r73978, %r73977, %r73975;
	ld.local.u32 	%r73979, [%rd6679+1592];
	shr.u32 	%r73980, %r73978, 1;
	and.b32  	%r73981, %r73976, 1;
	setp.eq.b32 	%p8255, %r73981, 1;
	selp.b32 	%r73982, -1727483681, 0, %p8255;
	xor.b32  	%r73983, %r73982, %r73979;
	xor.b32  	%r73984, %r73983, %r73980;
	st.local.u32 	[%rd6679+4], %r73984;
	and.b32  	%r73985, %r73976, -2147483648;
	ld.local.u32 	%r6525, [%rd6679+12];
	and.b32  	%r73986, %r6525, 2147483646;
	or.b32  	%r73987, %r73986, %r73985;
	ld.local.u32 	%r73988, [%rd6679+1596];
	shr.u32 	%r73989, %r73987, 1;
	and.b32  	%r73990, %r6525, 1;
	setp.eq.b32 	%p8256, %r73990, 1;
	selp.b32 	%r73991, -1727483681, 0, %p8256;
	xor.b32  	%r73992, %r73991, %r73988;
	xor.b32  	%r73993, %r73992, %r73989;
	st.local.u32 	[%rd6679+8], %r73993;
	setp.ne.s32 	%p8257, %r103458, 224;
	@%p8257 bra 	$L__BB3_3082;
	ld.local.u32 	%r103459, [%rd828];
	mov.b32 	%r103460, 227;
$L__BB3_3016:
	mul.wide.u32 	%rd5186, %r103460, 4;
	add.s64 	%rd5187, %rd4, %rd5186;
	and.b32  	%r74004, %r103459, -2147483648;
	ld.local.u32 	%r74005, [%rd5187+4];
	and.b32  	%r74006, %r74005, 2147483646;
	or.b32  	%r74007, %r74006, %r74004;
	ld.local.u32 	%r74008, [%rd5187+-908];
	shr.u32 	%r74009, %r74007, 1;
	and.b32  	%r74010, %r74005, 1;
	setp.eq.b32 	%p8259, %r74010, 1;
	selp.b32 	%r74011, -1727483681, 0, %p8259;
	xor.b32  	%r74012, %r74011, %r74008;
	xor.b32  	%r74013, %r74012, %r74009;
	st.local.u32 	[%rd5187], %r74013;
	and.b32  	%r74014, %r74005, -2147483648;
	ld.local.u32 	%r74015, [%rd5187+8];
	and.b32  	%r74016, %r74015, 2147483646;
	or.b32  	%r74017, %r74016, %r74014;
	ld.local.u32 	%r74018, [%rd5187+-904];
	shr.u32 	%r74019, %r74017, 1;
	and.b32  	%r74020, %r74015, 1;
	setp.eq.b32 	%p8260, %r74020, 1;
	selp.b32 	%r74021, -1727483681, 0, %p8260;
	xor.b32  	%r74022, %r74021, %r74018;
	xor.b32  	%r74023, %r74022, %r74019;
	st.local.u32 	[%rd5187+4], %r74023;
	and.b32  	%r74024, %r74015, -2147483648;
	ld.local.u32 	%r74025, [%rd5187+12];
	and.b32  	%r74026, %r74025, 2147483646;
	or.b32  	%r74027, %r74026, %r74024;
	ld.local.u32 	%r74028, [%rd5187+-900];
	shr.u32 	%r74029, %r74027, 1;
	and.b32  	%r74030, %r74025, 1;
	setp.eq.b32 	%p8261, %r74030, 1;
	selp.b32 	%r74031, -1727483681, 0, %p8261;
	xor.b32  	%r74032, %r74031, %r74028;
	xor.b32  	%r74033, %r74032, %r74029;
	st.local.u32 	[%rd5187+8], %r74033;
	and.b32  	%r74034, %r74025, -2147483648;
	add.s32 	%r103460, %r103460, 4;
	ld.local.u32 	%r103459, [%rd5187+16];
	and.b32  	%r74035, %r103459, 2147483646;
	or.b32  	%r74036, %r74035, %r74034;
	ld.local.u32 	%r74037, [%rd5187+-896];
	shr.u32 	%r74038, %r74036, 1;
	and.b32  	%r74039, %r103459, 1;
	setp.eq.b32 	%p8262, %r74039, 1;
	selp.b32 	%r74040, -1727483681, 0, %p8262;
	xor.b32  	%r74041, %r74040, %r74037;
	xor.b32  	%r74042, %r74041, %r74038;
	st.local.u32 	[%rd5187+12], %r74042;
	setp.ne.s32 	%p8263, %r103460, 623;
	@%p8263 bra 	$L__BB3_3016;
	ld.local.u32 	%r74044, [%rd4+2492];
	and.b32  	%r74045, %r74044, -2147483648;
	ld.local.u32 	%r103430, [%rd4];
	and.b32  	%r74046, %r103430, 2147483646;
	or.b32  	%r74047, %r74046, %r74045;
	ld.local.u32 	%r74048, [%rd4+1584];
	shr.u32 	%r74049, %r74047, 1;
	and.b32  	%r74050, %r103430, 1;
	setp.eq.b32 	%p8264, %r74050, 1;
	selp.b32 	%r74051, -1727483681, 0, %p8264;
	xor.b32  	%r74052, %r74051, %r74048;
	xor.b32  	%r74053, %r74052, %r74049;
	st.local.u32 	[%rd4+2492], %r74053;
	mov.b32 	%r103462, 0;
$L__BB3_3018:
	setp.gt.u32 	%p8266, %r15023, %r15024;
	add.s32 	%r103482, %r103462, 1;
	st.local.u32 	[%rd4+2496], %r103482;
	mul.wide.s32 	%rd5188, %r103462, 4;
	add.s64 	%rd5189, %rd4, %rd5188;
	ld.local.u32 	%r74054, [%rd5189];
	shr.u32 	%r74055, %r74054, 11;
	xor.b32  	%r74056, %r74055, %r74054;
	shl.b32 	%r74057, %r74056, 7;
	and.b32  	%r74058, %r74057, -1658038656;
	xor.b32  	%r74059, %r74058, %r74056;
	shl.b32 	%r74060, %r74059, 15;
	and.b32  	%r74061, %r74060, -402653184;
	xor.b32  	%r74062, %r74061, %r74059;
	shr.u32 	%r74063, %r74062, 27;
	shl.b32 	%r74064, %r6483, 15;
	and.b32  	%r74065, %r74064, -402653184;
	xor.b32  	%r74066, %r74065, %r6483;
	shr.u32 	%r74067, %r74066, 7;
	and.b32  	%r74068, %r74067, 32505856;
	shl.b32 	%r74069, %r6496, 15;
	and.b32  	%r74070, %r74069, -402653184;
	xor.b32  	%r74071, %r74070, %r6496;
	shr.u32 	%r74072, %r74071, 12;
	and.b32  	%r74073, %r74072, 1015808;
	or.b32  	%r74074, %r74073, %r74068;
	shl.b32 	%r74075, %r6509, 15;
	and.b32  	%r74076, %r74075, -402653184;
	xor.b32  	%r74077, %r74076, %r6509;
	shr.u32 	%r74078, %r74077, 17;
	and.b32  	%r74079, %r74078, 31744;
	or.b32  	%r74080, %r74074, %r74079;
	shl.b32 	%r74081, %r6522, 15;
	and.b32  	%r74082, %r74081, -402653184;
	xor.b32  	%r74083, %r74082, %r6522;
	shr.u32 	%r74084, %r74083, 22;
	and.b32  	%r74085, %r74084, 992;
	or.b32  	%r74086, %r74080, %r74085;
	or.b32  	%r103466, %r74086, %r74063;
	mov.pred 	%p11937, 0;
	@%p8266 bra 	$L__BB3_3027;
	mov.pred 	%p11937, 0;
	mov.u32 	%r103471, %r103482;
	mov.u32 	%r103465, %r15023;
$L__BB3_3020:
	shl.b32 	%r6542, %r103466, 5;
	setp.lt.s32 	%p8268, %r103471, 624;
	@%p8268 bra 	$L__BB3_3026;
	mov.b32 	%r103468, 0;
$L__BB3_3022:
	mul.wide.u32 	%rd5190, %r103468, 4;
	add.s64 	%rd1411, %rd4, %rd5190;
	and.b32  	%r74088, %r103430, -2147483648;
	ld.local.u32 	%r74089, [%rd1411+4];
	and.b32  	%r74090, %r74089, 2147483646;
	or.b32  	%r74091, %r74090, %r74088;
	ld.local.u32 	%r74092, [%rd1411+1588];
	shr.u32 	%r74093, %r74091, 1;
	and.b32  	%r74094, %r74089, 1;
	setp.eq.b32 	%p8269, %r74094, 1;
	selp.b32 	%r74095, -1727483681, 0, %p8269;
	xor.b32  	%r74096, %r74095, %r74092;
	xor.b32  	%r74097, %r74096, %r74093;
	st.local.u32 	[%rd1411], %r74097;
	and.b32  	%r74098, %r74089, -2147483648;
	ld.local.u32 	%r74099, [%rd1411+8];
	and.b32  	%r74100, %r74099, 2147483646;
	or.b32  	%r74101, %r74100, %r74098;
	ld.local.u32 	%r74102, [%rd1411+1592];
	shr.u32 	%r74103, %r74101, 1;
	and.b32  	%r74104, %r74099, 1;
	setp.eq.b32 	%p8270, %r74104, 1;
	selp.b32 	%r74105, -1727483681, 0, %p8270;
	xor.b32  	%r74106, %r74105, %r74102;
	xor.b32  	%r74107, %r74106, %r74103;
	st.local.u32 	[%rd1411+4], %r74107;
	and.b32  	%r74108, %r74099, -2147483648;
	ld.local.u32 	%r6545, [%rd1411+12];
	and.b32  	%r74109, %r6545, 2147483646;
	or.b32  	%r74110, %r74109, %r74108;
	ld.local.u32 	%r74111, [%rd1411+1596];
	shr.u32 	%r74112, %r74110, 1;
	and.b32  	%r74113, %r6545, 1;
	setp.eq.b32 	%p8271, %r74113, 1;
	selp.b32 	%r74114, -1727483681, 0, %p8271;
	xor.b32  	%r74115, %r74114, %r74111;
	xor.b32  	%r74116, %r74115, %r74112;
	st.local.u32 	[%rd1411+8], %r74116;
	setp.ne.s32 	%p8272, %r103468, 224;
	@%p8272 bra 	$L__BB3_7234;
	ld.local.u32 	%r103469, [%rd828];
	mov.b32 	%r103470, 227;
$L__BB3_3024:
	mul.wide.u32 	%rd5191, %r103470, 4;
	add.s64 	%rd5192, %rd4, %rd5191;
	and.b32  	%r74127, %r103469, -2147483648;
	ld.local.u32 	%r74128, [%rd5192+4];
	and.b32  	%r74129, %r74128, 2147483646;
	or.b32  	%r74130, %r74129, %r74127;
	ld.local.u32 	%r74131, [%rd5192+-908];
	shr.u32 	%r74132, %r74130, 1;
	and.b32  	%r74133, %r74128, 1;
	setp.eq.b32 	%p8274, %r74133, 1;
	selp.b32 	%r74134, -1727483681, 0, %p8274;
	xor.b32  	%r74135, %r74134, %r74131;
	xor.b32  	%r74136, %r74135, %r74132;
	st.local.u32 	[%rd5192], %r74136;
	and.b32  	%r74137, %r74128, -2147483648;
	ld.local.u32 	%r74138, [%rd5192+8];
	and.b32  	%r74139, %r74138, 2147483646;
	or.b32  	%r74140, %r74139, %r74137;
	ld.local.u32 	%r74141, [%rd5192+-904];
	shr.u32 	%r74142, %r74140, 1;
	and.b32  	%r74143, %r74138, 1;
	setp.eq.b32 	%p8275, %r74143, 1;
	selp.b32 	%r74144, -1727483681, 0, %p8275;
	xor.b32  	%r74145, %r74144, %r74141;
	xor.b32  	%r74146, %r74145, %r74142;
	st.local.u32 	[%rd5192+4], %r74146;
	and.b32  	%r74147, %r74138, -2147483648;
	ld.local.u32 	%r74148, [%rd5192+12];
	and.b32  	%r74149, %r74148, 2147483646;
	or.b32  	%r74150, %r74149, %r74147;
	ld.local.u32 	%r74151, [%rd5192+-900];
	shr.u32 	%r74152, %r74150, 1;
	and.b32  	%r74153, %r74148, 1;
	setp.eq.b32 	%p8276, %r74153, 1;
	selp.b32 	%r74154, -1727483681, 0, %p8276;
	xor.b32  	%r74155, %r74154, %r74151;
	xor.b32  	%r74156, %r74155, %r74152;
	st.local.u32 	[%rd5192+8], %r74156;
	and.b32  	%r74157, %r74148, -2147483648;
	add.s32 	%r103470, %r103470, 4;
	ld.local.u32 	%r103469, [%rd5192+16];
	and.b32  	%r74158, %r103469, 2147483646;
	or.b32  	%r74159, %r74158, %r74157;
	ld.local.u32 	%r74160, [%rd5192+-896];
	shr.u32 	%r74161, %r74159, 1;
	and.b32  	%r74162, %r103469, 1;
	setp.eq.b32 	%p8277, %r74162, 1;
	selp.b32 	%r74163, -1727483681, 0, %p8277;
	xor.b32  	%r74164, %r74163, %r74160;
	xor.b32  	%r74165, %r74164, %r74161;
	st.local.u32 	[%rd5192+12], %r74165;
	setp.ne.s32 	%p8278, %r103470, 623;
	@%p8278 bra 	$L__BB3_3024;
	ld.local.u32 	%r74167, [%rd4+2492];
	and.b32  	%r74168, %r74167, -2147483648;
	ld.local.u32 	%r103430, [%rd4];
	and.b32  	%r74169, %r103430, 2147483646;
	or.b32  	%r74170, %r74169, %r74168;
	ld.local.u32 	%r74171, [%rd4+1584];
	shr.u32 	%r74172, %r74170, 1;
	and.b32  	%r74173, %r103430, 1;
	setp.eq.b32 	%p8279, %r74173, 1;
	selp.b32 	%r74174, -1727483681, 0, %p8279;
	xor.b32  	%r74175, %r74174, %r74171;
	xor.b32  	%r74176, %r74175, %r74172;
	st.local.u32 	[%rd4+2492], %r74176;
	mov.b32 	%r103471, 0;
$L__BB3_3026:
	add.s32 	%r103482, %r103471, 1;
	st.local.u32 	[%rd4+2496], %r103482;
	mul.wide.s32 	%rd5193, %r103471, 4;
	add.s64 	%rd5194, %rd4, %rd5193;
	ld.local.u32 	%r74177, [%rd5194];
	shr.u32 	%r74178, %r74177, 11;
	xor.b32  	%r74179, %r74178, %r74177;
	shl.b32 	%r74180, %r74179, 7;
	and.b32  	%r74181, %r74180, -1658038656;
	xor.b32  	%r74182, %r74181, %r74179;
	shl.b32 	%r74183, %r74182, 15;
	and.b32  	%r74184, %r74183, -402653184;
	xor.b32  	%r74185, %r74184, %r74182;
	shr.u32 	%r74186, %r74185, 27;
	and.b32  	%r74188, %r6542, 1073741792;
	or.b32  	%r103466, %r74186, %r74188;
	setp.eq.s32 	%p8280, %r103466, %r15021;
	or.pred  	%p11937, %p11937, %p8280;
	add.s32 	%r103465, %r103465, 1;
	setp.gt.u32 	%p8281, %r103465, %r15024;
	mov.u32 	%r103471, %r103482;
	@%p8281 bra 	$L__BB3_3027;
	bra.uni 	$L__BB3_3020;
$L__BB3_3027:
	setp.lt.s32 	%p8282, %r3762, 1;
	@%p8282 bra 	$L__BB3_3036;
	mov.b32 	%r103477, 0;
$L__BB3_3029:
	setp.lt.s32 	%p8283, %r103482, 624;
	@%p8283 bra 	$L__BB3_3035;
	mov.b32 	%r103479, 0;
	mov.u64 	%rd6680, %rd4;
$L__BB3_3031:
	and.b32  	%r74191, %r103430, -2147483648;
	ld.local.u32 	%r74192, [%rd6680+4];
	and.b32  	%r74193, %r74192, 2147483646;
	or.b32  	%r74194, %r74193, %r74191;
	ld.local.u32 	%r74195, [%rd6680+1588];
	shr.u32 	%r74196, %r74194, 1;
	and.b32  	%r74197, %r74192, 1;
	setp.eq.b32 	%p8284, %r74197, 1;
	selp.b32 	%r74198, -1727483681, 0, %p8284;
	xor.b32  	%r74199, %r74198, %r74195;
	xor.b32  	%r74200, %r74199, %r74196;
	st.local.u32 	[%rd6680], %r74200;
	and.b32  	%r74201, %r74192, -2147483648;
	ld.local.u32 	%r74202, [%rd6680+8];
	and.b32  	%r74203, %r74202, 2147483646;
	or.b32  	%r74204, %r74203, %r74201;
	ld.local.u32 	%r74205, [%rd6680+1592];
	shr.u32 	%r74206, %r74204, 1;
	and.b32  	%r74207, %r74202, 1;
	setp.eq.b32 	%p8285, %r74207, 1;
	selp.b32 	%r74208, -1727483681, 0, %p8285;
	xor.b32  	%r74209, %r74208, %r74205;
	xor.b32  	%r74210, %r74209, %r74206;
	st.local.u32 	[%rd6680+4], %r74210;
	and.b32  	%r74211, %r74202, -2147483648;
	ld.local.u32 	%r6566, [%rd6680+12];
	and.b32  	%r74212, %r6566, 2147483646;
	or.b32  	%r74213, %r74212, %r74211;
	ld.local.u32 	%r74214, [%rd6680+1596];
	shr.u32 	%r74215, %r74213, 1;
	and.b32  	%r74216, %r6566, 1;
	setp.eq.b32 	%p8286, %r74216, 1;
	selp.b32 	%r74217, -1727483681, 0, %p8286;
	xor.b32  	%r74218, %r74217, %r74214;
	xor.b32  	%r74219, %r74218, %r74215;
	st.local.u32 	[%rd6680+8], %r74219;
	setp.ne.s32 	%p8287, %r103479, 224;
	@%p8287 bra 	$L__BB3_3081;
	ld.local.u32 	%r103480, [%rd828];
	mov.b32 	%r103481, 227;
$L__BB3_3033:
	mul.wide.u32 	%rd5195, %r103481, 4;
	add.s64 	%rd5196, %rd4, %rd5195;
	and.b32  	%r74230, %r103480, -2147483648;
	ld.local.u32 	%r74231, [%rd5196+4];
	and.b32  	%r74232, %r74231, 2147483646;
	or.b32  	%r74233, %r74232, %r74230;
	ld.local.u32 	%r74234, [%rd5196+-908];
	shr.u32 	%r74235, %r74233, 1;
	and.b32  	%r74236, %r74231, 1;
	setp.eq.b32 	%p8289, %r74236, 1;
	selp.b32 	%r74237, -1727483681, 0, %p8289;
	xor.b32  	%r74238, %r74237, %r74234;
	xor.b32  	%r74239, %r74238, %r74235;
	st.local.u32 	[%rd5196], %r74239;
	and.b32  	%r74240, %r74231, -2147483648;
	ld.local.u32 	%r74241, [%rd5196+8];
	and.b32  	%r74242, %r74241, 2147483646;
	or.b32  	%r74243, %r74242, %r74240;
	ld.local.u32 	%r74244, [%rd5196+-904];
	shr.u32 	%r74245, %r74243, 1;
	and.b32  	%r74246, %r74241, 1;
	setp.eq.b32 	%p8290, %r74246, 1;
	selp.b32 	%r74247, -1727483681, 0, %p8290;
	xor.b32  	%r74248, %r74247, %r74244;
	xor.b32  	%r74249, %r74248, %r74245;
	st.local.u32 	[%rd5196+4], %r74249;
	and.b32  	%r74250, %r74241, -2147483648;
	ld.local.u32 	%r74251, [%rd5196+12];
	and.b32  	%r74252, %r74251, 2147483646;
	or.b32  	%r74253, %r74252, %r74250;
	ld.local.u32 	%r74254, [%rd5196+-900];
	shr.u32 	%r74255, %r74253, 1;
	and.b32  	%r74256, %r74251, 1;
	setp.eq.b32 	%p8291, %r74256, 1;
	selp.b32 	%r74257, -1727483681, 0, %p8291;
	xor.b32  	%r74258, %r74257, %r74254;
	xor.b32  	%r74259, %r74258, %r74255;
	st.local.u32 	[%rd5196+8], %r74259;
	and.b32  	%r74260, %r74251, -2147483648;
	add.s32 	%r103481, %r103481, 4;
	ld.local.u32 	%r103480, [%rd5196+16];
	and.b32  	%r74261, %r103480, 2147483646;
	or.b32  	%r74262, %r74261, %r74260;
	ld.local.u32 	%r74263, [%rd5196+-896];
	shr.u32 	%r74264, %r74262, 1;
	and.b32  	%r74265, %r103480, 1;
	setp.eq.b32 	%p8292, %r74265, 1;
	selp.b32 	%r74266, -1727483681, 0, %p8292;
	xor.b32  	%r74267, %r74266, %r74263;
	xor.b32  	%r74268, %r74267, %r74264;
	st.local.u32 	[%rd5196+12], %r74268;
	setp.ne.s32 	%p8293, %r103481, 623;
	@%p8293 bra 	$L__BB3_3033;
	ld.local.u32 	%r74270, [%rd4+2492];
	and.b32  	%r74271, %r74270, -2147483648;
	ld.local.u32 	%r103430, [%rd4];
	and.b32  	%r74272, %r103430, 2147483646;
	or.b32  	%r74273, %r74272, %r74271;
	ld.local.u32 	%r74274, [%rd4+1584];
	shr.u32 	%r74275, %r74273, 1;
	and.b32  	%r74276, %r103430, 1;
	setp.eq.b32 	%p8294, %r74276, 1;
	selp.b32 	%r74277, -1727483681, 0, %p8294;
	xor.b32  	%r74278, %r74277, %r74274;
	xor.b32  	%r74279, %r74278, %r74275;
	st.local.u32 	[%rd4+2492], %r74279;
	mov.b32 	%r103482, 0;
$L__BB3_3035:
	add.s32 	%r103482, %r103482, 1;
	st.local.u32 	[%rd4+2496], %r103482;
	add.s32 	%r103477, %r103477, 1;
	setp.ne.s32 	%p8295, %r103477, %r3762;
	@%p8295 bra 	$L__BB3_3029;
$L__BB3_3036:
	setp.lt.s32 	%p8296, %r103482, 624;
	@%p8296 bra 	$L__BB3_3042;
	mov.b32 	%r103487, 0;
	mov.u64 	%rd6681, %rd4;
$L__BB3_3038:
	and.b32  	%r74281, %r103430, -2147483648;
	ld.local.u32 	%r74282, [%rd6681+4];
	and.b32  	%r74283, %r74282, 2147483646;
	or.b32  	%r74284, %r74283, %r74281;
	ld.local.u32 	%r74285, [%rd6681+1588];
	shr.u32 	%r74286, %r74284, 1;
	and.b32  	%r74287, %r74282, 1;
	setp.eq.b32 	%p8297, %r74287, 1;
	selp.b32 	%r74288, -1727483681, 0, %p8297;
	xor.b32  	%r74289, %r74288, %r74285;
	xor.b32  	%r74290, %r74289, %r74286;
	st.local.u32 	[%rd6681], %r74290;
	and.b32  	%r74291, %r74282, -2147483648;
	ld.local.u32 	%r74292, [%rd6681+8];
	and.b32  	%r74293, %r74292, 2147483646;
	or.b32  	%r74294, %r74293, %r74291;
	ld.local.u32 	%r74295, [%rd6681+1592];
	shr.u32 	%r74296, %r74294, 1;
	and.b32  	%r74297, %r74292, 1;
	setp.eq.b32 	%p8298, %r74297, 1;
	selp.b32 	%r74298, -1727483681, 0, %p8298;
	xor.b32  	%r74299, %r74298, %r74295;
	xor.b32  	%r74300, %r74299, %r74296;
	st.local.u32 	[%rd6681+4], %r74300;
	and.b32  	%r74301, %r74292, -2147483648;
	ld.local.u32 	%r6581, [%rd6681+12];
	and.b32  	%r74302, %r6581, 2147483646;
	or.b32  	%r74303, %r74302, %r74301;
	ld.local.u32 	%r74304, [%rd6681+1596];
	shr.u32 	%r74305, %r74303, 1;
	and.b32  	%r74306, %r6581, 1;
	setp.eq.b32 	%p8299, %r74306, 1;
	selp.b32 	%r74307, -1727483681, 0, %p8299;
	xor.b32  	%r74308, %r74307, %r74304;
	xor.b32  	%r74309, %r74308, %r74305;
	st.local.u32 	[%rd6681+8], %r74309;
	setp.ne.s32 	%p8300, %r103487, 224;
	@%p8300 bra 	$L__BB3_3080;
	ld.local.u32 	%r103489, [%rd4+908];
	add.s64 	%rd6682, %rd4, 924;
	mov.b32 	%r103488, 0;
$L__BB3_3040:
	and.b32  	%r74320, %r103489, -2147483648;
	ld.local.u32 	%r74321, [%rd6682+-12];
	and.b32  	%r74322, %r74321, 2147483646;
	or.b32  	%r74323, %r74322, %r74320;
	ld.local.u32 	%r74324, [%rd6682+-924];
	shr.u32 	%r74325, %r74323, 1;
	and.b32  	%r74326, %r74321, 1;
	setp.eq.b32 	%p8302, %r74326, 1;
	selp.b32 	%r74327, -1727483681, 0, %p8302;
	xor.b32  	%r74328, %r74327, %r74324;
	xor.b32  	%r74329, %r74328, %r74325;
	st.local.u32 	[%rd6682+-16], %r74329;
	and.b32  	%r74330, %r74321, -2147483648;
	ld.local.u32 	%r74331, [%rd6682+-8];
	and.b32  	%r74332, %r74331, 2147483646;
	or.b32  	%r74333, %r74332, %r74330;
	ld.local.u32 	%r74334, [%rd6682+-920];
	shr.u32 	%r74335, %r74333, 1;
	and.b32  	%r74336, %r74331, 1;
	setp.eq.b32 	%p8303, %r74336, 1;
	selp.b32 	%r74337, -1727483681, 0, %p8303;
	xor.b32  	%r74338, %r74337, %r74334;
	xor.b32  	%r74339, %r74338, %r74335;
	st.local.u32 	[%rd6682+-12], %r74339;
	and.b32  	%r74340, %r74331, -2147483648;
	ld.local.u32 	%r74341, [%rd6682+-4];
	and.b32  	%r74342, %r74341, 2147483646;
	or.b32  	%r74343, %r74342, %r74340;
	ld.local.u32 	%r74344, [%rd6682+-916];
	shr.u32 	%r74345, %r74343, 1;
	and.b32  	%r74346, %r74341, 1;
	setp.eq.b32 	%p8304, %r74346, 1;
	selp.b32 	%r74347, -1727483681, 0, %p8304;
	xor.b32  	%r74348, %r74347, %r74344;
	xor.b32  	%r74349, %r74348, %r74345;
	st.local.u32 	[%rd6682+-8], %r74349;
	and.b32  	%r74350, %r74341, -2147483648;
	ld.local.u32 	%r103489, [%rd6682];
	and.b32  	%r74351, %r103489, 2147483646;
	or.b32  	%r74352, %r74351, %r74350;
	ld.local.u32 	%r74353, [%rd6682+-912];
	shr.u32 	%r74354, %r74352, 1;
	and.b32  	%r74355, %r103489, 1;
	setp.eq.b32 	%p8305, %r74355, 1;
	selp.b32 	%r74356, -1727483681, 0, %p8305;
	xor.b32  	%r74357, %r74356, %r74353;
	xor.b32  	%r74358, %r74357, %r74354;
	st.local.u32 	[%rd6682+-4], %r74358;
	add.s32 	%r103488, %r103488, 4;
	add.s64 	%rd6682, %rd6682, 16;
	setp.ne.s32 	%p8306, %r103488, 396;
	@%p8306 bra 	$L__BB3_3040;
	ld.local.u32 	%r74360, [%rd831];
	and.b32  	%r74361, %r74360, -2147483648;
	ld.local.u32 	%r103430, [%rd833];
	and.b32  	%r74362, %r103430, 2147483646;
	or.b32  	%r74363, %r74362, %r74361;
	ld.local.u32 	%r74364, [%rd832];
	shr.u32 	%r74365, %r74363, 1;
	and.b32  	%r74366, %r103430, 1;
	setp.eq.b32 	%p8307, %r74366, 1;
	selp.b32 	%r74367, -1727483681, 0, %p8307;
	xor.b32  	%r74368, %r74367, %r74364;
	xor.b32  	%r74369, %r74368, %r74365;
	st.local.u32 	[%rd831], %r74369;
	mov.b32 	%r103482, 0;
$L__BB3_3042:
	add.s32 	%r103497, %r103482, 1;
	st.local.u32 	[%rd4+2496], %r103497;
	mul.wide.s32 	%rd5197, %r103482, 4;
	add.s64 	%rd5198, %rd4, %rd5197;
	ld.local.u32 	%r74370, [%rd5198];
	shr.u32 	%r74371, %r74370, 11;
	xor.b32  	%r74372, %r74371, %r74370;
	shl.b32 	%r74373, %r74372, 7;
	and.b32  	%r74374, %r74373, -1658038656;
	xor.b32  	%r6591, %r74374, %r74372;
	setp.lt.s32 	%p8308, %r103482, 623;
	@%p8308 bra 	$L__BB3_3048;
	mov.b32 	%r103493, 0;
	mov.u64 	%rd6683, %rd4;
$L__BB3_3044:
	and.b32  	%r74376, %r103430, -2147483648;
	ld.local.u32 	%r74377, [%rd6683+4];
	and.b32  	%r74378, %r74377, 2147483646;
	or.b32  	%r74379, %r74378, %r74376;
	ld.local.u32 	%r74380, [%rd6683+1588];
	shr.u32 	%r74381, %r74379, 1;
	and.b32  	%r74382, %r74377, 1;
	setp.eq.b32 	%p8309, %r74382, 1;
	selp.b32 	%r74383, -1727483681, 0, %p8309;
	xor.b32  	%r74384, %r74383, %r74380;
	xor.b32  	%r74385, %r74384, %r74381;
	st.local.u32 	[%rd6683], %r74385;
	and.b32  	%r74386, %r74377, -2147483648;
	ld.local.u32 	%r74387, [%rd6683+8];
	and.b32  	%r74388, %r74387, 2147483646;
	or.b32  	%r74389, %r74388, %r74386;
	ld.local.u32 	%r74390, [%rd6683+1592];
	shr.u32 	%r74391, %r74389, 1;
	and.b32  	%r74392, %r74387, 1;
	setp.eq.b32 	%p8310, %r74392, 1;
	selp.b32 	%r74393, -1727483681, 0, %p8310;
	xor.b32  	%r74394, %r74393, %r74390;
	xor.b32  	%r74395, %r74394, %r74391;
	st.local.u32 	[%rd6683+4], %r74395;
	and.b32  	%r74396, %r74387, -2147483648;
	ld.local.u32 	%r6594, [%rd6683+12];
	and.b32  	%r74397, %r6594, 2147483646;
	or.b32  	%r74398, %r74397, %r74396;
	ld.local.u32 	%r74399, [%rd6683+1596];
	shr.u32 	%r74400, %r74398, 1;
	and.b32  	%r74401, %r6594, 1;
	setp.eq.b32 	%p8311, %r74401, 1;
	selp.b32 	%r74402, -1727483681, 0, %p8311;
	xor.b32  	%r74403, %r74402, %r74399;
	xor.b32  	%r74404, %r74403, %r74400;
	st.local.u32 	[%rd6683+8], %r74404;
	setp.ne.s32 	%p8312, %r103493, 224;
	@%p8312 bra 	$L__BB3_3079;
	ld.local.u32 	%r103495, [%rd4+908];
	add.s64 	%rd6684, %rd4, 924;
	mov.b32 	%r103494, 0;
$L__BB3_3046:
	and.b32  	%r74415, %r103495, -2147483648;
	ld.local.u32 	%r74416, [%rd6684+-12];
	and.b32  	%r74417, %r74416, 2147483646;
	or.b32  	%r74418, %r74417, %r74415;
	ld.local.u32 	%r74419, [%rd6684+-924];
	shr.u32 	%r74420, %r74418, 1;
	and.b32  	%r74421, %r74416, 1;
	setp.eq.b32 	%p8314, %r74421, 1;
	selp.b32 	%r74422, -1727483681, 0, %p8314;
	xor.b32  	%r74423, %r74422, %r74419;
	xor.b32  	%r74424, %r74423, %r74420;
	st.local.u32 	[%rd6684+-16], %r74424;
	and.b32  	%r74425, %r74416, -2147483648;
	ld.local.u32 	%r74426, [%rd6684+-8];
	and.b32  	%r74427, %r74426, 2147483646;
	or.b32  	%r74428, %r74427, %r74425;
	ld.local.u32 	%r74429, [%rd6684+-920];
	shr.u32 	%r74430, %r74428, 1;
	and.b32  	%r74431, %r74426, 1;
	setp.eq.b32 	%p8315, %r74431, 1;
	selp.b32 	%r74432, -1727483681, 0, %p8315;
	xor.b32  	%r74433, %r74432, %r74429;
	xor.b32  	%r74434, %r74433, %r74430;
	st.local.u32 	[%rd6684+-12], %r74434;
	and.b32  	%r74435, %r74426, -2147483648;
	ld.local.u32 	%r74436, [%rd6684+-4];
	and.b32  	%r74437, %r74436, 2147483646;
	or.b32  	%r74438, %r74437, %r74435;
	ld.local.u32 	%r74439, [%rd6684+-916];
	shr.u32 	%r74440, %r74438, 1;
	and.b32  	%r74441, %r74436, 1;
	setp.eq.b32 	%p8316, %r74441, 1;
	selp.b32 	%r74442, -1727483681, 0, %p8316;
	xor.b32  	%r74443, %r74442, %r74439;
	xor.b32  	%r74444, %r74443, %r74440;
	st.local.u32 	[%rd6684+-8], %r74444;
	and.b32  	%r74445, %r74436, -2147483648;
	ld.local.u32 	%r103495, [%rd6684];
	and.b32  	%r74446, %r103495, 2147483646;
	or.b32  	%r74447, %r74446, %r74445;
	ld.local.u32 	%r74448, [%rd6684+-912];
	shr.u32 	%r74449, %r74447, 1;
	and.b32  	%r74450, %r103495, 1;
	setp.eq.b32 	%p8317, %r74450, 1;
	selp.b32 	%r74451, -1727483681, 0, %p8317;
	xor.b32  	%r74452, %r74451, %r74448;
	xor.b32  	%r74453, %r74452, %r74449;
	st.local.u32 	[%rd6684+-4], %r74453;
	add.s32 	%r103494, %r103494, 4;
	add.s64 	%rd6684, %rd6684, 16;
	setp.ne.s32 	%p8318, %r103494, 396;
	@%p8318 bra 	$L__BB3_3046;
	ld.local.u32 	%r74455, [%rd831];
	and.b32  	%r74456, %r74455, -2147483648;
	ld.local.u32 	%r103430, [%rd833];
	and.b32  	%r74457, %r103430, 2147483646;
	or.b32  	%r74458, %r74457, %r74456;
	ld.local.u32 	%r74459, [%rd832];
	shr.u32 	%r74460, %r74458, 1;
	and.b32  	%r74461, %r103430, 1;
	setp.eq.b32 	%p8319, %r74461, 1;
	selp.b32 	%r74462, -1727483681, 0, %p8319;
	xor.b32  	%r74463, %r74462, %r74459;
	xor.b32  	%r74464, %r74463, %r74460;
	st.local.u32 	[%rd831], %r74464;
	mov.b32 	%r103497, 0;
$L__BB3_3048:
	add.s32 	%r103503, %r103497, 1;
	st.local.u32 	[%rd4+2496], %r103503;
	mul.wide.s32 	%rd5199, %r103497, 4;
	add.s64 	%rd5200, %rd4, %rd5199;
	ld.local.u32 	%r74465, [%rd5200];
	shr.u32 	%r74466, %r74465, 11;
	xor.b32  	%r74467, %r74466, %r74465;
	shl.b32 	%r74468, %r74467, 7;
	and.b32  	%r74469, %r74468, -1658038656;
	xor.b32  	%r6604, %r74469, %r74467;
	setp.lt.s32 	%p8320, %r103497, 623;
	@%p8320 bra 	$L__BB3_3054;
	mov.b32 	%r103499, 0;
	mov.u64 	%rd6685, %rd4;
$L__BB3_3050:
	and.b32  	%r74471, %r103430, -2147483648;
	ld.local.u32 	%r74472, [%rd6685+4];
	and.b32  	%r74473, %r74472, 2147483646;
	or.b32  	%r74474, %r74473, %r74471;
	ld.local.u32 	%r74475, [%rd6685+1588];
	shr.u32 	%r74476, %r74474, 1;
	and.b32  	%r74477, %r74472, 1;
	setp.eq.b32 	%p8321, %r74477, 1;
	selp.b32 	%r74478, -1727483681, 0, %p8321;
	xor.b32  	%r74479, %r74478, %r74475;
	xor.b32  	%r74480, %r74479, %r74476;
	st.local.u32 	[%rd6685], %r74480;
	and.b32  	%r74481, %r74472, -2147483648;
	ld.local.u32 	%r74482, [%rd6685+8];
	and.b32  	%r74483, %r74482, 2147483646;
	or.b32  	%r74484, %r74483, %r74481;
	ld.local.u32 	%r74485, [%rd6685+1592];
	shr.u32 	%r74486, %r74484, 1;
	and.b32  	%r74487, %r74482, 1;
	setp.eq.b32 	%p8322, %r74487, 1;
	selp.b32 	%r74488, -1727483681, 0, %p8322;
	xor.b32  	%r74489, %r74488, %r74485;
	xor.b32  	%r74490, %r74489, %r74486;
	st.local.u32 	[%rd6685+4], %r74490;
	and.b32  	%r74491, %r74482, -2147483648;
	ld.local.u32 	%r6607, [%rd6685+12];
	and.b32  	%r74492, %r6607, 2147483646;
	or.b32  	%r74493, %r74492, %r74491;
	ld.local.u32 	%r74494, [%rd6685+1596];
	shr.u32 	%r74495, %r74493, 1;
	and.b32  	%r74496, %r6607, 1;
	setp.eq.b32 	%p8323, %r74496, 1;
	selp.b32 	%r74497, -1727483681, 0, %p8323;
	xor.b32  	%r74498, %r74497, %r74494;
	xor.b32  	%r74499, %r74498, %r74495;
	st.local.u32 	[%rd6685+8], %r74499;
	setp.ne.s32 	%p8324, %r103499, 224;
	@%p8324 bra 	$L__BB3_3078;
	ld.local.u32 	%r103501, [%rd4+908];
	add.s64 	%rd6686, %rd4, 924;
	mov.b32 	%r103500, 0;
$L__BB3_3052:
	and.b32  	%r74510, %r103501, -2147483648;
	ld.local.u32 	%r74511, [%rd6686+-12];
	and.b32  	%r74512, %r74511, 2147483646;
	or.b32  	%r74513, %r74512, %r74510;
	ld.local.u32 	%r74514, [%rd6686+-924];
	shr.u32 	%r74515, %r74513, 1;
	and.b32  	%r74516, %r74511, 1;
	setp.eq.b32 	%p8326, %r74516, 1;
	selp.b32 	%r74517, -1727483681, 0, %p8326;
	xor.b32  	%r74518, %r74517, %r74514;
	xor.b32  	%r74519, %r74518, %r74515;
	st.local.u32 	[%rd6686+-16], %r74519;
	and.b32  	%r74520, %r74511, -2147483648;
	ld.local.u32 	%r74521, [%rd6686+-8];
	and.b32  	%r74522, %r74521, 2147483646;
	or.b32  	%r74523, %r74522, %r74520;
	ld.local.u32 	%r74524, [%rd6686+-920];
	shr.u32 	%r74525, %r74523, 1;
	and.b32  	%r74526, %r74521, 1;
	setp.eq.b32 	%p8327, %r74526, 1;
	selp.b32 	%r74527, -1727483681, 0, %p8327;
	xor.b32  	%r74528, %r74527, %r74524;
	xor.b32  	%r74529, %r74528, %r74525;
	st.local.u32 	[%rd6686+-12], %r74529;
	and.b32  	%r74530, %r74521, -2147483648;
	ld.local.u32 	%r74531, [%rd6686+-4];
	and.b32  	%r74532, %r74531, 2147483646;
	or.b32  	%r74533, %r74532, %r74530;
	ld.local.u32 	%r74534, [%rd6686+-916];
	shr.u32 	%r74535, %r74533, 1;
	and.b32  	%r74536, %r74531, 1;
	setp.eq.b32 	%p8328, %r74536, 1;
	selp.b32 	%r74537, -1727483681, 0, %p8328;
	xor.b32  	%r74538, %r74537, %r74534;
	xor.b32  	%r74539, %r74538, %r74535;
	st.local.u32 	[%rd6686+-8], %r74539;
	and.b32  	%r74540, %r74531, -2147483648;
	ld.local.u32 	%r103501, [%rd6686];
	and.b32  	%r74541, %r103501, 2147483646;
	or.b32  	%r74542, %r74541, %r74540;
	ld.local.u32 	%r74543, [%rd6686+-912];
	shr.u32 	%r74544, %r74542, 1;
	and.b32  	%r74545, %r103501, 1;
	setp.eq.b32 	%p8329, %r74545, 1;
	selp.b32 	%r74546, -1727483681, 0, %p8329;
	xor.b32  	%r74547, %r74546, %r74543;
	xor.b32  	%r74548, %r74547, %r74544;
	st.local.u32 	[%rd6686+-4], %r74548;
	add.s32 	%r103500, %r103500, 4;
	add.s64 	%rd6686, %rd6686, 16;
	setp.ne.s32 	%p8330, %r103500, 396;
	@%p8330 bra 	$L__BB3_3052;
	ld.local.u32 	%r74550, [%rd831];
	and.b32  	%r74551, %r74550, -2147483648;
	ld.local.u32 	%r103430, [%rd833];
	and.b32  	%r74552, %r103430, 2147483646;
	or.b32  	%r74553, %r74552, %r74551;
	ld.local.u32 	%r74554, [%rd832];
	shr.u32 	%r74555, %r74553, 1;
	and.b32  	%r74556, %r103430, 1;
	setp.eq.b32 	%p8331, %r74556, 1;
	selp.b32 	%r74557, -1727483681, 0, %p8331;
	xor.b32  	%r74558, %r74557, %r74554;
	xor.b32  	%r74559, %r74558, %r74555;
	st.local.u32 	[%rd831], %r74559;
	mov.b32 	%r103503, 0;
$L__BB3_3054:
	add.s32 	%r103509, %r103503, 1;
	st.local.u32 	[%rd4+2496], %r103509;
	mul.wide.s32 	%rd5201, %r103503, 4;
	add.s64 	%rd5202, %rd4, %rd5201;
	ld.local.u32 	%r74560, [%rd5202];
	shr.u32 	%r74561, %r74560, 11;
	xor.b32  	%r74562, %r74561, %r74560;
	shl.b32 	%r74563, %r74562, 7;
	and.b32  	%r74564, %r74563, -1658038656;
	xor.b32  	%r6617, %r74564, %r74562;
	setp.lt.s32 	%p8332, %r103503, 623;
	@%p8332 bra 	$L__BB3_3060;
	mov.b32 	%r103505, 0;
	mov.u64 	%rd6687, %rd4;
$L__BB3_3056:
	and.b32  	%r74566, %r103430, -2147483648;
	ld.local.u32 	%r74567, [%rd6687+4];
	and.b32  	%r74568, %r74567, 2147483646;
	or.b32  	%r74569, %r74568, %r74566;
	ld.local.u32 	%r74570, [%rd6687+1588];
	shr.u32 	%r74571, %r74569, 1;
	and.b32  	%r74572, %r74567, 1;
	setp.eq.b32 	%p8333, %r74572, 1;
	selp.b32 	%r74573, -1727483681, 0, %p8333;
	xor.b32  	%r74574, %r74573, %r74570;
	xor.b32  	%r74575, %r74574, %r74571;
	st.local.u32 	[%rd6687], %r74575;
	and.b32  	%r74576, %r74567, -2147483648;
	ld.local.u32 	%r74577, [%rd6687+8];
	and.b32  	%r74578, %r74577, 2147483646;
	or.b32  	%r74579, %r74578, %r74576;
	ld.local.u32 	%r74580, [%rd6687+1592];
	shr.u32 	%r74581, %r74579, 1;
	and.b32  	%r74582, %r74577, 1;
	setp.eq.b32 	%p8334, %r74582, 1;
	selp.b32 	%r74583, -1727483681, 0, %p8334;
	xor.b32  	%r74584, %r74583, %r74580;
	xor.b32  	%r74585, %r74584, %r74581;
	st.local.u32 	[%rd6687+4], %r74585;
	and.b32  	%r74586, %r74577, -2147483648;
	ld.local.u32 	%r6620, [%rd6687+12];
	and.b32  	%r74587, %r6620, 2147483646;
	or.b32  	%r74588, %r74587, %r74586;
	ld.local.u32 	%r74589, [%rd6687+1596];
	shr.u32 	%r74590, %r74588, 1;
	and.b32  	%r74591, %r6620, 1;
	setp.eq.b32 	%p8335, %r74591, 1;
	selp.b32 	%r74592, -1727483681, 0, %p8335;
	xor.b32  	%r74593, %r74592, %r74589;
	xor.b32  	%r74594, %r74593, %r74590;
	st.local.u32 	[%rd6687+8], %r74594;
	setp.ne.s32 	%p8336, %r103505, 224;
	@%p8336 bra 	$L__BB3_3077;
	ld.local.u32 	%r103507, [%rd4+908];
	add.s64 	%rd6688, %rd4, 924;
	mov.b32 	%r103506, 0;
$L__BB3_3058:
	and.b32  	%r74605, %r103507, -2147483648;
	ld.local.u32 	%r74606, [%rd6688+-12];
	and.b32  	%r74607, %r74606, 2147483646;
	or.b32  	%r74608, %r74607, %r74605;
	ld.local.u32 	%r74609, [%rd6688+-924];
	shr.u32 	%r74610, %r74608, 1;
	and.b32  	%r74611, %r74606, 1;
	setp.eq.b32 	%p8338, %r74611, 1;
	selp.b32 	%r74612, -1727483681, 0, %p8338;
	xor.b32  	%r74613, %r74612, %r74609;
	xor.b32  	%r74614, %r74613, %r74610;
	st.local.u32 	[%rd6688+-16], %r74614;
	and.b32  	%r74615, %r74606, -2147483648;
	ld.local.u32 	%r74616, [%rd6688+-8];
	and.b32  	%r74617, %r74616, 2147483646;
	or.b32  	%r74618, %r74617, %r74615;
	ld.local.u32 	%r74619, [%rd6688+-920];
	shr.u32 	%r74620, %r74618, 1;
	and.b32  	%r74621, %r74616, 1;
	setp.eq.b32 	%p8339, %r74621, 1;
	selp.b32 	%r74622, -1727483681, 0, %p8339;
	xor.b32  	%r74623, %r74622, %r74619;
	xor.b32  	%r74624, %r74623, %r74620;
	st.local.u32 	[%rd6688+-12], %r74624;
	and.b32  	%r74625, %r74616, -2147483648;
	ld.local.u32 	%r74626, [%rd6688+-4];
	and.b32  	%r74627, %r74626, 2147483646;
	or.b32  	%r74628, %r74627, %r74625;
	ld.local.u32 	%r74629, [%rd6688+-916];
	shr.u32 	%r74630, %r74628, 1;
	and.b32  	%r74631, %r74626, 1;
	setp.eq.b32 	%p8340, %r74631, 1;
	selp.b32 	%r74632, -1727483681, 0, %p8340;
	xor.b32  	%r74633, %r74632, %r74629;
	xor.b32  	%r74634, %r74633, %r74630;
	st.local.u32 	[%rd6688+-8], %r74634;
	and.b32  	%r74635, %r74626, -2147483648;
	ld.local.u32 	%r103507, [%rd6688];
	and.b32  	%r74636, %r103507, 2147483646;
	or.b32  	%r74637, %r74636, %r74635;
	ld.local.u32 	%r74638, [%rd6688+-912];
	shr.u32 	%r74639, %r74637, 1;
	and.b32  	%r74640, %r103507, 1;
	setp.eq.b32 	%p8341, %r74640, 1;
	selp.b32 	%r74641, -1727483681, 0, %p8341;
	xor.b32  	%r74642, %r74641, %r74638;
	xor.b32  	%r74643, %r74642, %r74639;
	st.local.u32 	[%rd6688+-4], %r74643;
	add.s32 	%r103506, %r103506, 4;
	add.s64 	%rd6688, %rd6688, 16;
	setp.ne.s32 	%p8342, %r103506, 396;
	@%p8342 bra 	$L__BB3_3058;
	ld.local.u32 	%r74645, [%rd831];
	and.b32  	%r74646, %r74645, -2147483648;
	ld.local.u32 	%r103430, [%rd833];
	and.b32  	%r74647, %r103430, 2147483646;
	or.b32  	%r74648, %r74647, %r74646;
	ld.local.u32 	%r74649, [%rd832];
	shr.u32 	%r74650, %r74648, 1;
	and.b32  	%r74651, %r103430, 1;
	setp.eq.b32 	%p8343, %r74651, 1;
	selp.b32 	%r74652, -1727483681, 0, %p8343;
	xor.b32  	%r74653, %r74652, %r74649;
	xor.b32  	%r74654, %r74653, %r74650;
	st.local.u32 	[%rd831], %r74654;
	mov.b32 	%r103509, 0;
$L__BB3_3060:
	add.s32 	%r103515, %r103509, 1;
	st.local.u32 	[%rd4+2496], %r103515;
	mul.wide.s32 	%rd5203, %r103509, 4;
	add.s64 	%rd5204, %rd4, %rd5203;
	ld.local.u32 	%r74655, [%rd5204];
	shr.u32 	%r74656, %r74655, 11;
	xor.b32  	%r74657, %r74656, %r74655;
	shl.b32 	%r74658, %r74657, 7;
	and.b32  	%r74659, %r74658, -1658038656;
	xor.b32  	%r6630, %r74659, %r74657;
	setp.lt.s32 	%p8344, %r103509, 623;
	@%p8344 bra 	$L__BB3_3066;
	mov.b32 	%r103511, 0;
	mov.u64 	%rd6689, %rd4;
$L__BB3_3062:
	and.b32  	%r74661, %r103430, -2147483648;
	ld.local.u32 	%r74662, [%rd6689+4];
	and.b32  	%r74663, %r74662, 2147483646;
	or.b32  	%r74664, %r74663, %r74661;
	ld.local.u32 	%r74665, [%rd6689+1588];
	shr.u32 	%r74666, %r74664, 1;
	and.b32  	%r74667, %r74662, 1;
	setp.eq.b32 	%p8345, %r74667, 1;
	selp.b32 	%r74668, -1727483681, 0, %p8345;
	xor.b32  	%r74669, %r74668, %r74665;
	xor.b32  	%r74670, %r74669, %r74666;
	st.local.u32 	[%rd6689], %r74670;
	and.b32  	%r74671, %r74662, -2147483648;
	ld.local.u32 	%r74672, [%rd6689+8];
	and.b32  	%r74673, %r74672, 2147483646;
	or.b32  	%r74674, %r74673, %r74671;
	ld.local.u32 	%r74675, [%rd6689+1592];
	shr.u32 	%r74676, %r74674, 1;
	and.b32  	%r74677, %r74672, 1;
	setp.eq.b32 	%p8346, %r74677, 1;
	selp.b32 	%r74678, -1727483681, 0, %p8346;
	xor.b32  	%r74679, %r74678, %r74675;
	xor.b32  	%r74680, %r74679, %r74676;
	st.local.u32 	[%rd6689+4], %r74680;
	and.b32  	%r74681, %r74672, -2147483648;
	ld.local.u32 	%r6633, [%rd6689+12];
	and.b32  	%r74682, %r6633, 2147483646;
	or.b32  	%r74683, %r74682, %r74681;
	ld.local.u32 	%r74684, [%rd6689+1596];
	shr.u32 	%r74685, %r74683, 1;
	and.b32  	%r74686, %r6633, 1;
	setp.eq.b32 	%p8347, %r74686, 1;
	selp.b32 	%r74687, -1727483681, 0, %p8347;
	xor.b32  	%r74688, %r74687, %r74684;
	xor.b32  	%r74689, %r74688, %r74685;
	st.local.u32 	[%rd6689+8], %r74689;
	setp.ne.s32 	%p8348, %r103511, 224;
	@%p8348 bra 	$L__BB3_3076;
	ld.local.u32 	%r103512, [%rd828];
	mov.b32 	%r103513, 227;
$L__BB3_3064:
	mul.wide.u32 	%rd5205, %r103513, 4;
	add.s64 	%rd5206, %rd4, %rd5205;
	and.b32  	%r74700, %r103512, -2147483648;
	ld.local.u32 	%r74701, [%rd5206+4];
	and.b32  	%r74702, %r74701, 2147483646;
	or.b32  	%r74703, %r74702, %r74700;
	ld.local.u32 	%r74704, [%rd5206+-908];
	shr.u32 	%r74705, %r74703, 1;
	and.b32  	%r74706, %r74701, 1;
	setp.eq.b32 	%p8350, %r74706, 1;
	selp.b32 	%r74707, -1727483681, 0, %p8350;
	xor.b32  	%r74708, %r74707, %r74704;
	xor.b32  	%r74709, %r74708, %r74705;
	st.local.u32 	[%rd5206], %r74709;
	and.b32  	%r74710, %r74701, -2147483648;
	ld.local.u32 	%r74711, [%rd5206+8];
	and.b32  	%r74712, %r74711, 2147483646;
	or.b32  	%r74713, %r74712, %r74710;
	ld.local.u32 	%r74714, [%rd5206+-904];
	shr.u32 	%r74715, %r74713, 1;
	and.b32  	%r74716, %r74711, 1;
	setp.eq.b32 	%p8351, %r74716, 1;
	selp.b32 	%r74717, -1727483681, 0, %p8351;
	xor.b32  	%r74718, %r74717, %r74714;
	xor.b32  	%r74719, %r74718, %r74715;
	st.local.u32 	[%rd5206+4], %r74719;
	and.b32  	%r74720, %r74711, -2147483648;
	ld.local.u32 	%r74721, [%rd5206+12];
	and.b32  	%r74722, %r74721, 2147483646;
	or.b32  	%r74723, %r74722, %r74720;
	ld.local.u32 	%r74724, [%rd5206+-900];
	shr.u32 	%r74725, %r74723, 1;
	and.b32  	%r74726, %r74721, 1;
	setp.eq.b32 	%p8352, %r74726, 1;
	selp.b32 	%r74727, -1727483681, 0, %p8352;
	xor.b32  	%r74728, %r74727, %r74724;
	xor.b32  	%r74729, %r74728, %r74725;
	st.local.u32 	[%rd5206+8], %r74729;
	and.b32  	%r74730, %r74721, -2147483648;
	add.s32 	%r103513, %r103513, 4;
	ld.local.u32 	%r103512, [%rd5206+16];
	and.b32  	%r74731, %r103512, 2147483646;
	or.b32  	%r74732, %r74731, %r74730;
	ld.local.u32 	%r74733, [%rd5206+-896];
	shr.u32 	%r74734, %r74732, 1;
	and.b32  	%r74735, %r103512, 1;
	setp.eq.b32 	%p8353, %r74735, 1;
	selp.b32 	%r74736, -1727483681, 0, %p8353;
	xor.b32  	%r74737, %r74736, %r74733;
	xor.b32  	%r74738, %r74737, %r74734;
	st.local.u32 	[%rd5206+12], %r74738;
	setp.ne.s32 	%p8354, %r103513, 623;
	@%p8354 bra 	$L__BB3_3064;
	ld.local.u32 	%r74740, [%rd4+2492];
	and.b32  	%r74741, %r74740, -2147483648;
	ld.local.u32 	%r103430, [%rd4];
	and.b32  	%r74742, %r103430, 2147483646;
	or.b32  	%r74743, %r74742, %r74741;
	ld.local.u32 	%r74744, [%rd4+1584];
	shr.u32 	%r74745, %r74743, 1;
	and.b32  	%r74746, %r103430, 1;
	setp.eq.b32 	%p8355, %r74746, 1;
	selp.b32 	%r74747, -1727483681, 0, %p8355;
	xor.b32  	%r74748, %r74747, %r74744;
	xor.b32  	%r74749, %r74748, %r74745;
	st.local.u32 	[%rd4+2492], %r74749;
	mov.b32 	%r103515, 0;
$L__BB3_3066:
	setp.gt.u32 	%p8357, %r15025, %r15026;
	add.s32 	%r103524, %r103515, 1;
	st.local.u32 	[%rd4+2496], %r103524;
	mul.wide.s32 	%rd5207, %r103515, 4;
	add.s64 	%rd5208, %rd4, %rd5207;
	ld.local.u32 	%r74750, [%rd5208];
	shr.u32 	%r74751, %r74750, 11;
	xor.b32  	%r74752, %r74751, %r74750;
	shl.b32 	%r74753, %r74752, 7;
	and.b32  	%r74754, %r74753, -1658038656;
	xor.b32  	%r74755, %r74754, %r74752;
	shl.b32 	%r74756, %r74755, 15;
	and.b32  	%r74757, %r74756, -402653184;
	xor.b32  	%r74758, %r74757, %r74755;
	shr.u32 	%r74759, %r74758, 27;
	shl.b32 	%r74760, %r6591, 15;
	and.b32  	%r74761, %r74760, -402653184;
	xor.b32  	%r74762, %r74761, %r6591;
	shr.u32 	%r74763, %r74762, 7;
	and.b32  	%r74764, %r74763, 32505856;
	shl.b32 	%r74765, %r6604, 15;
	and.b32  	%r74766, %r74765, -402653184;
	xor.b32  	%r74767, %r74766, %r6604;
	shr.u32 	%r74768, %r74767, 12;
	and.b32  	%r74769, %r74768, 1015808;
	or.b32  	%r74770, %r74769, %r74764;
	shl.b32 	%r74771, %r6617, 15;
	and.b32  	%r74772, %r74771, -402653184;
	xor.b32  	%r74773, %r74772, %r6617;
	shr.u32 	%r74774, %r74773, 17;
	and.b32  	%r74775, %r74774, 31744;
	or.b32  	%r74776, %r74770, %r74775;
	shl.b32 	%r74777, %r6630, 15;
	and.b32  	%r74778, %r74777, -402653184;
	xor.b32  	%r74779, %r74778, %r6630;
	shr.u32 	%r74780, %r74779, 22;
	and.b32  	%r74781, %r74780, 992;
	or.b32  	%r74782, %r74776, %r74781;
	or.b32  	%r103519, %r74782, %r74759;
	mov.pred 	%p11939, 0;
	@%p8357 bra 	$L__BB3_3075;
	mov.pred 	%p11939, 0;
	mov.u32 	%r103518, %r15025;
$L__BB3_3068:
	shl.b32 	%r6649, %r103519, 5;
	setp.lt.s32 	%p8359, %r103524, 624;
	@%p8359 bra 	$L__BB3_3074;
	mov.b32 	%r103521, 0;
$L__BB3_3070:
	mul.wide.u32 	%rd5209, %r103521, 4;
	add.s64 	%rd1430, %rd4, %rd5209;
	and.b32  	%r74784, %r103430, -2147483648;
	ld.local.u32 	%r74785, [%rd1430+4];
	and.b32  	%r74786, %r74785, 2147483646;
	or.b32  	%r74787, %r74786, %r74784;
	ld.local.u32 	%r74788, [%rd1430+1588];
	shr.u32 	%r74789, %r74787, 1;
	and.b32  	%r74790, %r74785, 1;
	setp.eq.b32 	%p8360, %r74790, 1;
	selp.b32 	%r74791, -1727483681, 0, %p8360;
	xor.b32  	%r74792, %r74791, %r74788;
	xor.b32  	%r74793, %r74792, %r74789;
	st.local.u32 	[%rd1430], %r74793;
	and.b32  	%r74794, %r74785, -2147483648;
	ld.local.u32 	%r74795, [%rd1430+8];
	and.b32  	%r74796, %r74795, 2147483646;
	or.b32  	%r74797, %r74796, %r74794;
	ld.local.u32 	%r74798, [%rd1430+1592];
	shr.u32 	%r74799, %r74797, 1;
	and.b32  	%r74800, %r74795, 1;
	setp.eq.b32 	%p8361, %r74800, 1;
	selp.b32 	%r74801, -1727483681, 0, %p8361;
	xor.b32  	%r74802, %r74801, %r74798;
	xor.b32  	%r74803, %r74802, %r74799;
	st.local.u32 	[%rd1430+4], %r74803;
	and.b32  	%r74804, %r74795, -2147483648;
	ld.local.u32 	%r6652, [%rd1430+12];
	and.b32  	%r74805, %r6652, 2147483646;
	or.b32  	%r74806, %r74805, %r74804;
	ld.local.u32 	%r74807, [%rd1430+1596];
	shr.u32 	%r74808, %r74806, 1;
	and.b32  	%r74809, %r6652, 1;
	setp.eq.b32 	%p8362, %r74809, 1;
	selp.b32 	%r74810, -1727483681, 0, %p8362;
	xor.b32  	%r74811, %r74810, %r74807;
	xor.b32  	%r74812, %r74811, %r74808;
	st.local.u32 	[%rd1430+8], %r74812;
	setp.ne.s32 	%p8363, %r103521, 224;
	@%p8363 bra 	$L__BB3_7235;
	ld.local.u32 	%r103522, [%rd828];
	mov.b32 	%r103523, 227;
$L__BB3_3072:
	mul.wide.u32 	%rd5210, %r103523, 4;
	add.s64 	%rd5211, %rd4, %rd5210;
	and.b32  	%r74823, %r103522, -2147483648;
	ld.local.u32 	%r74824, [%rd5211+4];
	and.b32  	%r74825, %r74824, 2147483646;
	or.b32  	%r74826, %r74825, %r74823;
	ld.local.u32 	%r74827, [%rd5211+-908];
	shr.u32 	%r74828, %r74826, 1;
	and.b32  	%r74829, %r74824, 1;
	setp.eq.b32 	%p8365, %r74829, 1;
	selp.b32 	%r74830, -1727483681, 0, %p8365;
	xor.b32  	%r74831, %r74830, %r74827;
	xor.b32  	%r74832, %r74831, %r74828;
	st.local.u32 	[%rd5211], %r74832;
	and.b32  	%r74833, %r74824, -2147483648;
	ld.local.u32 	%r74834, [%rd5211+8];
	and.b32  	%r74835, %r74834, 2147483646;
	or.b32  	%r74836, %r74835, %r74833;
	ld.local.u32 	%r74837, [%rd5211+-904];
	shr.u32 	%r74838, %r74836, 1;
	and.b32  	%r74839, %r74834, 1;
	setp.eq.b32 	%p8366, %r74839, 1;
	selp.b32 	%r74840, -1727483681, 0, %p8366;
	xor.b32  	%r74841, %r74840, %r74837;
	xor.b32  	%r74842, %r74841, %r74838;
	st.local.u32 	[%rd5211+4], %r74842;
	and.b32  	%r74843, %r74834, -2147483648;
	ld.local.u32 	%r74844, [%rd5211+12];
	and.b32  	%r74845, %r74844, 2147483646;
	or.b32  	%r74846, %r74845, %r74843;
	ld.local.u32 	%r74847, [%rd5211+-900];
	shr.u32 	%r74848, %r74846, 1;
	and.b32  	%r74849, %r74844, 1;
	setp.eq.b32 	%p8367, %r74849, 1;
	selp.b32 	%r74850, -1727483681, 0, %p8367;
	xor.b32  	%r74851, %r74850, %r74847;
	xor.b32  	%r74852, %r74851, %r74848;
	st.local.u32 	[%rd5211+8], %r74852;
	and.b32  	%r74853, %r74844, -2147483648;
	add.s32 	%r103523, %r103523, 4;
	ld.local.u32 	%r103522, [%rd5211+16];
	and.b32  	%r74854, %r103522, 2147483646;
	or.b32  	%r74855, %r74854, %r74853;
	ld.local.u32 	%r74856, [%rd5211+-896];
	shr.u32 	%r74857, %r74855, 1;
	and.b32  	%r74858, %r103522, 1;
	setp.eq.b32 	%p8368, %r74858, 1;
	selp.b32 	%r74859, -1727483681, 0, %p8368;
	xor.b32  	%r74860, %r74859, %r74856;
	xor.b32  	%r74861, %r74860, %r74857;
	st.local.u32 	[%rd5211+12], %r74861;
	setp.ne.s32 	%p8369, %r103523, 623;
	@%p8369 bra 	$L__BB3_3072;
	ld.local.u32 	%r74863, [%rd4+2492];
	and.b32  	%r74864, %r74863, -2147483648;
	ld.local.u32 	%r103430, [%rd4];
	and.b32  	%r74865, %r103430, 2147483646;
	or.b32  	%r74866, %r74865, %r74864;
	ld.local.u32 	%r74867, [%rd4+1584];
	shr.u32 	%r74868, %r74866, 1;
	and.b32  	%r74869, %r103430, 1;
	setp.eq.b32 	%p8370, %r74869, 1;
	selp.b32 	%r74870, -1727483681, 0, %p8370;
	xor.b32  	%r74871, %r74870, %r74867;
	xor.b32  	%r74872, %r74871, %r74868;
	st.local.u32 	[%rd4+2492], %r74872;
	mov.b32 	%r103524, 0;
$L__BB3_3074:
	add.s32 	%r6661, %r103524, 1;
	st.local.u32 	[%rd4+2496], %r6661;
	mul.wide.s32 	%rd5212, %r103524, 4;
	add.s64 	%rd5213, %rd4, %rd5212;
	ld.local.u32 	%r74873, [%rd5213];
	shr.u32 	%r74874, %r74873, 11;
	xor.b32  	%r74875, %r74874, %r74873;
	shl.b32 	%r74876, %r74875, 7;
	and.b32  	%r74877, %r74876, -1658038656;
	xor.b32  	%r74878, %r74877, %r74875;
	shl.b32 	%r74879, %r74878, 15;
	and.b32  	%r74880, %r74879, -402653184;
	xor.b32  	%r74881, %r74880, %r74878;
	shr.u32 	%r74882, %r74881, 27;
	and.b32  	%r74884, %r6649, 1073741792;
	or.b32  	%r103519, %r74882, %r74884;
	setp.eq.s32 	%p8371, %r103519, %r15022;
	or.pred  	%p11939, %p11939, %p8371;
	add.s32 	%r103518, %r103518, 1;
	setp.gt.u32 	%p8372, %r103518, %r15026;
	mov.u32 	%r103524, %r6661;
	@%p8372 bra 	$L__BB3_3075;
	bra.uni 	$L__BB3_3068;
$L__BB3_3075:
	and.pred  	%p189, %p11937, %p11939;
	mov.b32 	%r74886, 624;
	st.local.u32 	[%rd4+2496], %r74886;
	st.local.u32 	[%rd4], %r3759;
	mov.b32 	%r103527, 1;
	mov.u32 	%r103526, %r3759;
	bra.uni 	$L__BB3_3089;
$L__BB3_3076:
	and.b32  	%r74690, %r6633, -2147483648;
	add.s32 	%r103511, %r103511, 4;
	add.s64 	%rd1431, %rd6689, 16;
	ld.local.u32 	%r103430, [%rd6689+16];
	and.b32  	%r74691, %r103430, 2147483646;
	or.b32  	%r74692, %r74691, %r74690;
	ld.local.u32 	%r74693, [%rd6689+1600];
	shr.u32 	%r74694, %r74692, 1;
	and.b32  	%r74695, %r103430, 1;
	setp.eq.b32 	%p8349, %r74695, 1;
	selp.b32 	%r74696, -1727483681, 0, %p8349;
	xor.b32  	%r74697, %r74696, %r74693;
	xor.b32  	%r74698, %r74697, %r74694;
	st.local.u32 	[%rd6689+12], %r74698;
	mov.u64 	%rd6689, %rd1431;
	bra.uni 	$L__BB3_3062;
$L__BB3_3077:
	and.b32  	%r74595, %r6620, -2147483648;
	add.s32 	%r103505, %r103505, 4;
	add.s64 	%rd1432, %rd6687, 16;
	ld.local.u32 	%r103430, [%rd6687+16];
	and.b32  	%r74596, %r103430, 2147483646;
	or.b32  	%r74597, %r74596, %r74595;
	ld.local.u32 	%r74598, [%rd6687+1600];
	shr.u32 	%r74599, %r74597, 1;
	and.b32  	%r74600, %r103430, 1;
	setp.eq.b32 	%p8337, %r74600, 1;
	selp.b32 	%r74601, -1727483681, 0, %p8337;
	xor.b32  	%r74602, %r74601, %r74598;
	xor.b32  	%r74603, %r74602, %r74599;
	st.local.u32 	[%rd6687+12], %r74603;
	mov.u64 	%rd6687, %rd1432;
	bra.uni 	$L__BB3_3056;
$L__BB3_3078:
	and.b32  	%r74500, %r6607, -2147483648;
	add.s32 	%r103499, %r103499, 4;
	add.s64 	%rd1433, %rd6685, 16;
	ld.local.u32 	%r103430, [%rd6685+16];
	and.b32  	%r74501, %r103430, 2147483646;
	or.b32  	%r74502, %r74501, %r74500;
	ld.local.u32 	%r74503, [%rd6685+1600];
	shr.u32 	%r74504, %r74502, 1;
	and.b32  	%r74505, %r103430, 1;
	setp.eq.b32 	%p8325, %r74505, 1;
	selp.b32 	%r74506, -1727483681, 0, %p8325;
	xor.b32  	%r74507, %r74506, %r74503;
	xor.b32  	%r74508, %r74507, %r74504;
	st.local.u32 	[%rd6685+12], %r74508;
	mov.u64 	%rd6685, %rd1433;
	bra.uni 	$L__BB3_3050;
$L__BB3_3079:
	and.b32  	%r74405, %r6594, -2147483648;
	add.s32 	%r103493, %r103493, 4;
	add.s64 	%rd1434, %rd6683, 16;
	ld.local.u32 	%r103430, [%rd6683+16];
	and.b32  	%r74406, %r103430, 2147483646;
	or.b32  	%r74407, %r74406, %r74405;
	ld.local.u32 	%r74408, [%rd6683+1600];
	shr.u32 	%r74409, %r74407, 1;
	and.b32  	%r74410, %r103430, 1;
	setp.eq.b32 	%p8313, %r74410, 1;
	selp.b32 	%r74411, -1727483681, 0, %p8313;
	xor.b32  	%r74412, %r74411, %r74408;
	xor.b32  	%r74413, %r74412, %r74409;
	st.local.u32 	[%rd6683+12], %r74413;
	mov.u64 	%rd6683, %rd1434;
	bra.uni 	$L__BB3_3044;
$L__BB3_3080:
	and.b32  	%r74310, %r6581, -2147483648;
	add.s32 	%r103487, %r103487, 4;
	add.s64 	%rd1435, %rd6681, 16;
	ld.local.u32 	%r103430, [%rd6681+16];
	and.b32  	%r74311, %r103430, 2147483646;
	or.b32  	%r74312, %r74311, %r74310;
	ld.local.u32 	%r74313, [%rd6681+1600];
	shr.u32 	%r74314, %r74312, 1;
	and.b32  	%r74315, %r103430, 1;
	setp.eq.b32 	%p8301, %r74315, 1;
	selp.b32 	%r74316, -1727483681, 0, %p8301;
	xor.b32  	%r74317, %r74316, %r74313;
	xor.b32  	%r74318, %r74317, %r74314;
	st.local.u32 	[%rd6681+12], %r74318;
	mov.u64 	%rd6681, %rd1435;
	bra.uni 	$L__BB3_3038;
$L__BB3_3081:
	and.b32  	%r74220, %r6566, -2147483648;
	add.s32 	%r103479, %r103479, 4;
	add.s64 	%rd1436, %rd6680, 16;
	ld.local.u32 	%r103430, [%rd6680+16];
	and.b32  	%r74221, %r103430, 2147483646;
	or.b32  	%r74222, %r74221, %r74220;
	ld.local.u32 	%r74223, [%rd6680+1600];
	shr.u32 	%r74224, %r74222, 1;
	and.b32  	%r74225, %r103430, 1;
	setp.eq.b32 	%p8288, %r74225, 1;
	selp.b32 	%r74226, -1727483681, 0, %p8288;
	xor.b32  	%r74227, %r74226, %r74223;
	xor.b32  	%r74228, %r74227, %r74224;
	st.local.u32 	[%rd6680+12], %r74228;
	mov.u64 	%rd6680, %rd1436;
	bra.uni 	$L__BB3_3031;
$L__BB3_3082:
	and.b32  	%r73994, %r6525, -2147483648;
	add.s32 	%r103458, %r103458, 4;
	add.s64 	%rd1437, %rd6679, 16;
	ld.local.u32 	%r103430, [%rd6679+16];
	and.b32  	%r73995, %r103430, 2147483646;
	or.b32  	%r73996, %r73995, %r73994;
	ld.local.u32 	%r73997, [%rd6679+1600];
	shr.u32 	%r73998, %r73996, 1;
	and.b32  	%r73999, %r103430, 1;
	setp.eq.b32 	%p8258, %r73999, 1;
	selp.b32 	%r74000, -1727483681, 0, %p8258;
	xor.b32  	%r74001, %r74000, %r73997;
	xor.b32  	%r74002, %r74001, %r73998;
	st.local.u32 	[%rd6679+12], %r74002;
	mov.u64 	%rd6679, %rd1437;
	bra.uni 	$L__BB3_3014;
$L__BB3_3083:
	and.b32  	%r73899, %r6512, -2147483648;
	add.s32 	%r103452, %r103452, 4;
	add.s64 	%rd1438, %rd6677, 16;
	ld.local.u32 	%r103430, [%rd6677+16];
	and.b32  	%r73900, %r103430, 2147483646;
	or.b32  	%r73901, %r73900, %r73899;
	ld.local.u32 	%r73902, [%rd6677+1600];
	shr.u32 	%r73903, %r73901, 1;
	and.b32  	%r73904, %r103430, 1;
	setp.eq.b32 	%p8246, %r73904, 1;
	selp.b32 	%r73905, -1727483681, 0, %p8246;
	xor.b32  	%r73906, %r73905, %r73902;
	xor.b32  	%r73907, %r73906, %r73903;
	st.local.u32 	[%rd6677+12], %r73907;
	mov.u64 	%rd6677, %rd1438;
	bra.uni 	$L__BB3_3008;
$L__BB3_3084:
	and.b32  	%r73804, %r6499, -2147483648;
	add.s32 	%r103446, %r103446, 4;
	add.s64 	%rd1439, %rd6675, 16;
	ld.local.u32 	%r103430, [%rd6675+16];
	and.b32  	%r73805, %r103430, 2147483646;
	or.b32  	%r73806, %r73805, %r73804;
	ld.local.u32 	%r73807, [%rd6675+1600];
	shr.u32 	%r73808, %r73806, 1;
	and.b32  	%r73809, %r103430, 1;
	setp.eq.b32 	%p8234, %r73809, 1;
	selp.b32 	%r73810, -1727483681, 0, %p8234;
	xor.b32  	%r73811, %r73810, %r73807;
	xor.b32  	%r73812, %r73811, %r73808;
	st.local.u32 	[%rd6675+12], %r73812;
	mov.u64 	%rd6675, %rd1439;
	bra.uni 	$L__BB3_3002;
$L__BB3_3085:
	and.b32  	%r73709, %r6486, -2147483648;
	add.s32 	%r103440, %r103440, 4;
	add.s64 	%rd1440, %rd6673, 16;
	ld.local.u32 	%r103430, [%rd6673+16];
	and.b32  	%r73710, %r103430, 2147483646;
	or.b32  	%r73711, %r73710, %r73709;
	ld.local.u32 	%r73712, [%rd6673+1600];
	shr.u32 	%r73713, %r73711, 1;
	and.b32  	%r73714, %r103430, 1;
	setp.eq.b32 	%p8222, %r73714, 1;
	selp.b32 	%r73715, -1727483681, 0, %p8222;
	xor.b32  	%r73716, %r73715, %r73712;
	xor.b32  	%r73717, %r73716, %r73713;
	st.local.u32 	[%rd6673+12], %r73717;
	mov.u64 	%rd6673, %rd1440;
	bra.uni 	$L__BB3_2996;
$L__BB3_3086:
	and.b32  	%r73614, %r6473, -2147483648;
	add.s32 	%r103434, %r103434, 4;
	add.s64 	%rd1441, %rd6671, 16;
	ld.local.u32 	%r103430, [%rd6671+16];
	and.b32  	%r73615, %r103430, 2147483646;
	or.b32  	%r73616, %r73615, %r73614;
	ld.local.u32 	%r73617, [%rd6671+1600];
	shr.u32 	%r73618, %r73616, 1;
	and.b32  	%r73619, %r103430, 1;
	setp.eq.b32 	%p8210, %r73619, 1;
	selp.b32 	%r73620, -1727483681, 0, %p8210;
	xor.b32  	%r73621, %r73620, %r73617;
	xor.b32  	%r73622, %r73621, %r73618;
	st.local.u32 	[%rd6671+12], %r73622;
	mov.u64 	%rd6671, %rd1441;
	bra.uni 	$L__BB3_2990;
$L__BB3_3087:
	and.b32  	%r73524, %r6458, -2147483648;
	add.s32 	%r103426, %r103426, 4;
	add.s64 	%rd1442, %rd6670, 16;
	ld.local.u32 	%r103430, [%rd6670+16];
	and.b32  	%r73525, %r103430, 2147483646;
	or.b32  	%r73526, %r73525, %r73524;
	ld.local.u32 	%r73527, [%rd6670+1600];
	shr.u32 	%r73528, %r73526, 1;
	and.b32  	%r73529, %r103430, 1;
	setp.eq.b32 	%p8197, %r73529, 1;
	selp.b32 	%r73530, -1727483681, 0, %p8197;
	xor.b32  	%r73531, %r73530, %r73527;
	xor.b32  	%r73532, %r73531, %r73528;
	st.local.u32 	[%rd6670+12], %r73532;
	mov.u64 	%rd6670, %rd1442;
	bra.uni 	$L__BB3_2983;
$L__BB3_3088:
	shr.u32 	%r74897, %r6694, 30;
	xor.b32  	%r74898, %r74897, %r6694;
	mad.lo.s32 	%r103526, %r74898, 1812433253, %r6695;
	st.local.u32 	[%rd1443+12], %r103526;
	add.s32 	%r103527, %r103527, 4;
$L__BB3_3089:
	shr.u32 	%r74887, %r103526, 30;
	xor.b32  	%r74888, %r74887, %r103526;
	mad.lo.s32 	%r74889, %r74888, 1812433253, %r103527;
	mul.wide.u32 	%rd5214, %r103527, 4;
	add.s64 	%rd1443, %rd4, %rd5214;
	st.local.u32 	[%rd1443], %r74889;
	shr.u32 	%r74890, %r74889, 30;
	xor.b32  	%r74891, %r74890, %r74889;
	mad.lo.s32 	%r74892, %r74891, 1812433253, %r103527;
	add.s32 	%r74893, %r74892, 1;
	st.local.u32 	[%rd1443+4], %r74893;
	shr.u32 	%r74894, %r74893, 30;
	xor.b32  	%r74895, %r74894, %r74893;
	mad.lo.s32 	%r74896, %r74895, 1812433253, %r103527;
	add.s32 	%r6694, %r74896, 2;
	st.local.u32 	[%rd1443+8], %r6694;
	add.s32 	%r6695, %r103527, 3;
	setp.ne.s32 	%p8373, %r6695, 624;
	@%p8373 bra 	$L__BB3_3088;
	setp.lt.s32 	%p8374, %r15023, -62;
	ld.local.u32 	%r103535, [%rd4+2496];
	mov.u32 	%r103536, %r3759;
	@%p8374 bra 	$L__BB3_3099;
	mov.b32 	%r103530, 0;
	mov.u32 	%r103536, %r3759;
$L__BB3_3092:
	setp.lt.s32 	%p8375, %r103535, 624;
	@%p8375 bra 	$L__BB3_3098;
	mov.b32 	%r103532, 0;
	mov.u64 	%rd6690, %rd4;
$L__BB3_3094:
	and.b32  	%r74901, %r103536, -2147483648;
	ld.local.u32 	%r74902, [%rd6690+4];
	and.b32  	%r74903, %r74902, 2147483646;
	or.b32  	%r74904, %r74903, %r74901;
	ld.local.u32 	%r74905, [%rd6690+1588];
	shr.u32 	%r74906, %r74904, 1;
	and.b32  	%r74907, %r74902, 1;
	setp.eq.b32 	%p8376, %r74907, 1;
	selp.b32 	%r74908, -1727483681, 0, %p8376;
	xor.b32  	%r74909, %r74908, %r74905;
	xor.b32  	%r74910, %r74909, %r74906;
	st.local.u32 	[%rd6690], %r74910;
	and.b32  	%r74911, %r74902, -2147483648;
	ld.local.u32 	%r74912, [%rd6690+8];
	and.b32  	%r74913, %r74912, 2147483646;
	or.b32  	%r74914, %r74913, %r74911;
	ld.local.u32 	%r74915, [%rd6690+1592];
	shr.u32 	%r74916, %r74914, 1;
	and.b32  	%r74917, %r74912, 1;
	setp.eq.b32 	%p8377, %r74917, 1;
	selp.b32 	%r74918, -1727483681, 0, %p8377;
	xor.b32  	%r74919, %r74918, %r74915;
	xor.b32  	%r74920, %r74919, %r74916;
	st.local.u32 	[%rd6690+4], %r74920;
	and.b32  	%r74921, %r74912, -2147483648;
	ld.local.u32 	%r6702, [%rd6690+12];
	and.b32  	%r74922, %r6702, 2147483646;
	or.b32  	%r74923, %r74922, %r74921;
	ld.local.u32 	%r74924, [%rd6690+1596];
	shr.u32 	%r74925, %r74923, 1;
	and.b32  	%r74926, %r6702, 1;
	setp.eq.b32 	%p8378, %r74926, 1;
	selp.b32 	%r74927, -1727483681, 0, %p8378;
	xor.b32  	%r74928, %r74927, %r74924;
	xor.b32  	%r74929, %r74928, %r74925;
	st.local.u32 	[%rd6690+8], %r74929;
	setp.ne.s32 	%p8379, %r103532, 224;
	@%p8379 bra 	$L__BB3_3198;
	ld.local.u32 	%r103533, [%rd828];
	mov.b32 	%r103534, 227;
$L__BB3_3096:
	mul.wide.u32 	%rd5215, %r103534, 4;
	add.s64 	%rd5216, %rd4, %rd5215;
	and.b32  	%r74940, %r103533, -2147483648;
	ld.local.u32 	%r74941, [%rd5216+4];
	and.b32  	%r74942, %r74941, 2147483646;
	or.b32  	%r74943, %r74942, %r74940;
	ld.local.u32 	%r74944, [%rd5216+-908];
	shr.u32 	%r74945, %r74943, 1;
	and.b32  	%r74946, %r74941, 1;
	setp.eq.b32 	%p8381, %r74946, 1;
	selp.b32 	%r74947, -1727483681, 0, %p8381;
	xor.b32  	%r74948, %r74947, %r74944;
	xor.b32  	%r74949, %r74948, %r74945;
	st.local.u32 	[%rd5216], %r74949;
	and.b32  	%r74950, %r74941, -2147483648;
	ld.local.u32 	%r74951, [%rd5216+8];
	and.b32  	%r74952, %r74951, 2147483646;
	or.b32  	%r74953, %r74952, %r74950;
	ld.local.u32 	%r74954, [%rd5216+-904];
	shr.u32 	%r74955, %r74953, 1;
	and.b32  	%r74956, %r74951, 1;
	setp.eq.b32 	%p8382, %r74956, 1;
	selp.b32 	%r74957, -1727483681, 0, %p8382;
	xor.b32  	%r74958, %r74957, %r74954;
	xor.b32  	%r74959, %r74958, %r74955;
	st.local.u32 	[%rd5216+4], %r74959;
	and.b32  	%r74960, %r74951, -2147483648;
	ld.local.u32 	%r74961, [%rd5216+12];
	and.b32  	%r74962, %r74961, 2147483646;
	or.b32  	%r74963, %r74962, %r74960;
	ld.local.u32 	%r74964, [%rd5216+-900];
	shr.u32 	%r74965, %r74963, 1;
	and.b32  	%r74966, %r74961, 1;
	setp.eq.b32 	%p8383, %r74966, 1;
	selp.b32 	%r74967, -1727483681, 0, %p8383;
	xor.b32  	%r74968, %r74967, %r74964;
	xor.b32  	%r74969, %r74968, %r74965;
	st.local.u32 	[%rd5216+8], %r74969;
	and.b32  	%r74970, %r74961, -2147483648;
	add.s32 	%r103534, %r103534, 4;
	ld.local.u32 	%r103533, [%rd5216+16];
	and.b32  	%r74971, %r103533, 2147483646;
	or.b32  	%r74972, %r74971, %r74970;
	ld.local.u32 	%r74973, [%rd5216+-896];
	shr.u32 	%r74974, %r74972, 1;
	and.b32  	%r74975, %r103533, 1;
	setp.eq.b32 	%p8384, %r74975, 1;
	selp.b32 	%r74976, -1727483681, 0, %p8384;
	xor.b32  	%r74977, %r74976, %r74973;
	xor.b32  	%r74978, %r74977, %r74974;
	st.local.u32 	[%rd5216+12], %r74978;
	setp.ne.s32 	%p8385, %r103534, 623;
	@%p8385 bra 	$L__BB3_3096;
	ld.local.u32 	%r74980, [%rd4+2492];
	and.b32  	%r74981, %r74980, -2147483648;
	ld.local.u32 	%r103536, [%rd4];
	and.b32  	%r74982, %r103536, 2147483646;
	or.b32  	%r74983, %r74982, %r74981;
	ld.local.u32 	%r74984, [%rd4+1584];
	shr.u32 	%r74985, %r74983, 1;
	and.b32  	%r74986, %r103536, 1;
	setp.eq.b32 	%p8386, %r74986, 1;
	selp.b32 	%r74987, -1727483681, 0, %p8386;
	xor.b32  	%r74988, %r74987, %r74984;
	xor.b32  	%r74989, %r74988, %r74985;
	st.local.u32 	[%rd4+2492], %r74989;
	mov.b32 	%r103535, 0;
$L__BB3_3098:
	add.s32 	%r103535, %r103535, 1;
	st.local.u32 	[%rd4+2496], %r103535;
	add.s32 	%r6712, %r103530, 1;
	setp.ne.s32 	%p8387, %r103530, %r3763;
	mov.u32 	%r103530, %r6712;
	@%p8387 bra 	$L__BB3_3092;
$L__BB3_3099:
	setp.lt.s32 	%p8388, %r103535, 624;
	@%p8388 bra 	$L__BB3_3105;
	mov.b32 	%r103540, 0;
	mov.u64 	%rd6691, %rd4;
$L__BB3_3101:
	and.b32  	%r74991, %r103536, -2147483648;
	ld.local.u32 	%r74992, [%rd6691+4];
	and.b32  	%r74993, %r74992, 2147483646;
	or.b32  	%r74994, %r74993, %r74991;
	ld.local.u32 	%r74995, [%rd6691+1588];
	shr.u32 	%r74996, %r74994, 1;
	and.b32  	%r74997, %r74992, 1;
	setp.eq.b32 	%p8389, %r74997, 1;
	selp.b32 	%r74998, -1727483681, 0, %p8389;
	xor.b32  	%r74999, %r74998, %r74995;
	xor.b32  	%r75000, %r74999, %r74996;
	st.local.u32 	[%rd6691], %r75000;
	and.b32  	%r75001, %r74992, -2147483648;
	ld.local.u32 	%r75002, [%rd6691+8];
	and.b32  	%r75003, %r75002, 2147483646;
	or.b32  	%r75004, %r75003, %r75001;
	ld.local.u32 	%r75005, [%rd6691+1592];
	shr.u32 	%r75006, %r75004, 1;
	and.b32  	%r75007, %r75002, 1;
	setp.eq.b32 	%p8390, %r75007, 1;
	selp.b32 	%r75008, -1727483681, 0, %p8390;
	xor.b32  	%r75009, %r75008, %r75005;
	xor.b32  	%r75010, %r75009, %r75006;
	st.local.u32 	[%rd6691+4], %r75010;
	and.b32  	%r75011, %r75002, -2147483648;
	ld.local.u32 	%r6717, [%rd6691+12];
	and.b32  	%r75012, %r6717, 2147483646;
	or.b32  	%r75013, %r75012, %r75011;
	ld.local.u32 	%r75014, [%rd6691+1596];
	shr.u32 	%r75015, %r75013, 1;
	and.b32  	%r75016, %r6717, 1;
	setp.eq.b32 	%p8391, %r75016, 1;
	selp.b32 	%r75017, -1727483681, 0, %p8391;
	xor.b32  	%r75018, %r75017, %r75014;
	xor.b32  	%r75019, %r75018, %r75015;
	st.local.u32 	[%rd6691+8], %r75019;
	setp.ne.s32 	%p8392, %r103540, 224;
	@%p8392 bra 	$L__BB3_3197;
	ld.local.u32 	%r103542, [%rd4+908];
	add.s64 	%rd6692, %rd4, 924;
	mov.b32 	%r103541, 0;
$L__BB3_3103:
	and.b32  	%r75030, %r103542, -2147483648;
	ld.local.u32 	%r75031, [%rd6692+-12];
	and.b32  	%r75032, %r75031, 2147483646;
	or.b32  	%r75033, %r75032, %r75030;
	ld.local.u32 	%r75034, [%rd6692+-924];
	shr.u32 	%r75035, %r75033, 1;
	and.b32  	%r75036, %r75031, 1;
	setp.eq.b32 	%p8394, %r75036, 1;
	selp.b32 	%r75037, -1727483681, 0, %p8394;
	xor.b32  	%r75038, %r75037, %r75034;
	xor.b32  	%r75039, %r75038, %r75035;
	st.local.u32 	[%rd6692+-16], %r75039;
	and.b32  	%r75040, %r75031, -2147483648;
	ld.local.u32 	%r75041, [%rd6692+-8];
	and.b32  	%r75042, %r75041, 2147483646;
	or.b32  	%r75043, %r75042, %r75040;
	ld.local.u32 	%r75044, [%rd6692+-920];
	shr.u32 	%r75045, %r75043, 1;
	and.b32  	%r75046, %r75041, 1;
	setp.eq.b32 	%p8395, %r75046, 1;
	selp.b32 	%r75047, -1727483681, 0, %p8395;
	xor.b32  	%r75048, %r75047, %r75044;
	xor.b32  	%r75049, %r75048, %r75045;
	st.local.u32 	[%rd6692+-12], %r75049;
	and.b32  	%r75050, %r75041, -2147483648;
	ld.local.u32 	%r75051, [%rd6692+-4];
	and.b32  	%r75052, %r75051, 2147483646;
	or.b32  	%r75053, %r75052, %r75050;
	ld.local.u32 	%r75054, [%rd6692+-916];
	shr.u32 	%r75055, %r75053, 1;
	and.b32  	%r75056, %r75051, 1;
	setp.eq.b32 	%p8396, %r75056, 1;
	selp.b32 	%r75057, -1727483681, 0, %p8396;
	xor.b32  	%r75058, %r75057, %r75054;
	xor.b32  	%r75059, %r75058, %r75055;
	st.local.u32 	[%rd6692+-8], %r75059;
	and.b32  	%r75060, %r75051, -2147483648;
	ld.local.u32 	%r103542, [%rd6692];
	and.b32  	%r75061, %r103542, 2147483646;
	or.b32  	%r75062, %r75061, %r75060;
	ld.local.u32 	%r75063, [%rd6692+-912];
	shr.u32 	%r75064, %r75062, 1;
	and.b32  	%r75065, %r103542, 1;
	setp.eq.b32 	%p8397, %r75065, 1;
	selp.b32 	%r75066, -1727483681, 0, %p8397;
	xor.b32  	%r75067, %r75066, %r75063;
	xor.b32  	%r75068, %r75067, %r75064;
	st.local.u32 	[%rd6692+-4], %r75068;
	add.s32 	%r103541, %r103541, 4;
	add.s64 	%rd6692, %rd6692, 16;
	setp.ne.s32 	%p8398, %r103541, 396;
	@%p8398 bra 	$L__BB3_3103;
	ld.local.u32 	%r75070, [%rd831];
	and.b32  	%r75071, %r75070, -2147483648;
	ld.local.u32 	%r103536, [%rd833];
	and.b32  	%r75072, %r103536, 2147483646;
	or.b32  	%r75073, %r75072, %r75071;
	ld.local.u32 	%r75074, [%rd832];
	shr.u32 	%r75075, %r75073, 1;
	and.b32  	%r75076, %r103536, 1;
	setp.eq.b32 	%p8399, %r75076, 1;
	selp.b32 	%r75077, -1727483681, 0, %p8399;
	xor.b32  	%r75078, %r75077, %r75074;
	xor.b32  	%r75079, %r75078, %r75075;
	st.local.u32 	[%rd831], %r75079;
	mov.b32 	%r103535, 0;
$L__BB3_3105:
	add.s32 	%r103550, %r103535, 1;
	st.local.u32 	[%rd4+2496], %r103550;
	mul.wide.s32 	%rd5217, %r103535, 4;
	add.s64 	%rd5218, %rd4, %rd5217;
	ld.local.u32 	%r75080, [%rd5218];
	shr.u32 	%r75081, %r75080, 11;
	xor.b32  	%r75082, %r75081, %r75080;
	shl.b32 	%r75083, %r75082, 7;
	and.b32  	%r75084, %r75083, -1658038656;
	xor.b32  	%r6727, %r75084, %r75082;
	setp.lt.s32 	%p8400, %r103535, 623;
	@%p8400 bra 	$L__BB3_3111;
	mov.b32 	%r103546, 0;
	mov.u64 	%rd6693, %rd4;
$L__BB3_3107:
	and.b32  	%r75086, %r103536, -2147483648;
	ld.local.u32 	%r75087, [%rd6693+4];
	and.b32  	%r75088, %r75087, 2147483646;
	or.b32  	%r75089, %r75088, %r75086;
	ld.local.u32 	%r75090, [%rd6693+1588];
	shr.u32 	%r75091, %r75089, 1;
	and.b32  	%r75092, %r75087, 1;
	setp.eq.b32 	%p8401, %r75092, 1;
	selp.b32 	%r75093, -1727483681, 0, %p8401;
	xor.b32  	%r75094, %r75093, %r75090;
	xor.b32  	%r75095, %r75094, %r75091;
	st.local.u32 	[%rd6693], %r75095;
	and.b32  	%r75096, %r75087, -2147483648;
	ld.local.u32 	%r75097, [%rd6693+8];
	and.b32  	%r75098, %r75097, 2147483646;
	or.b32  	%r75099, %r75098, %r75096;
	ld.local.u32 	%r75100, [%rd6693+1592];
	shr.u32 	%r75101, %r75099, 1;
	and.b32  	%r75102, %r75097, 1;
	setp.eq.b32 	%p8402, %r75102, 1;
	selp.b32 	%r75103, -1727483681, 0, %p8402;
	xor.b32  	%r75104, %r75103, %r75100;
	xor.b32  	%r75105, %r75104, %r75101;
	st.local.u32 	[%rd6693+4], %r75105;
	and.b32  	%r75106, %r75097, -2147483648;
	ld.local.u32 	%r6730, [%rd6693+12];
	and.b32  	%r75107, %r6730, 2147483646;
	or.b32  	%r75108, %r75107, %r75106;
	ld.local.u32 	%r75109, [%rd6693+1596];
	shr.u32 	%r75110, %r75108, 1;
	and.b32  	%r75111, %r6730, 1;
	setp.eq.b32 	%p8403, %r75111, 1;
	selp.b32 	%r75112, -1727483681, 0, %p8403;
	xor.b32  	%r75113, %r75112, %r75109;
	xor.b32  	%r75114, %r75113, %r75110;
	st.local.u32 	[%rd6693+8], %r75114;
	setp.ne.s32 	%p8404, %r103546, 224;
	@%p8404 bra 	$L__BB3_3196;
	ld.local.u32 	%r103548, [%rd4+908];
	add.s64 	%rd6694, %rd4, 924;
	mov.b32 	%r103547, 0;
$L__BB3_3109:
	and.b32  	%r75125, %r103548, -2147483648;
	ld.local.u32 	%r75126, [%rd6694+-12];
	and.b32  	%r75127, %r75126, 2147483646;
	or.b32  	%r75128, %r75127, %r75125;
	ld.local.u32 	%r75129, [%rd6694+-924];
	shr.u32 	%r75130, %r75128, 1;
	and.b32  	%r75131, %r75126, 1;
	setp.eq.b32 	%p8406, %r75131, 1;
	selp.b32 	%r75132, -1727483681, 0, %p8406;
	xor.b32  	%r75133, %r75132, %r75129;
	xor.b32  	%r75134, %r75133, %r75130;
	st.local.u32 	[%rd6694+-16], %r75134;
	and.b32  	%r75135, %r75126, -2147483648;
	ld.local.u32 	%r75136, [%rd6694+-8];
	and.b32  	%r75137, %r75136, 2147483646;
	or.b32  	%r75138, %r75137, %r75135;
	ld.local.u32 	%r75139, [%rd6694+-920];
	shr.u32 	%r75140, %r75138, 1;
	and.b32  	%r75141, %r75136, 1;
	setp.eq.b32 	%p8407, %r75141, 1;
	selp.b32 	%r75142, -1727483681, 0, %p8407;
	xor.b32  	%r75143, %r75142, %r75139;
	xor.b32  	%r75144, %r75143, %r75140;
	st.local.u32 	[%rd6694+-12], %r75144;
	and.b32  	%r75145, %r75136, -2147483648;
	ld.local.u32 	%r75146, [%rd6694+-4];
	and.b32  	%r75147, %r75146, 2147483646;
	or.b32  	%r75148, %r75147, %r75145;
	ld.local.u32 	%r75149, [%rd6694+-916];
	shr.u32 	%r75150, %r75148, 1;
	and.b32  	%r75151, %r75146, 1;
	setp.eq.b32 	%p8408, %r75151, 1;
	selp.b32 	%r75152, -1727483681, 0, %p8408;
	xor.b32  	%r75153, %r75152, %r75149;
	xor.b32  	%r75154, %r75153, %r75150;
	st.local.u32 	[%rd6694+-8], %r75154;
	and.b32  	%r75155, %r75146, -2147483648;
	ld.local.u32 	%r103548, [%rd6694];
	and.b32  	%r75156, %r103548, 2147483646;
	or.b32  	%r75157, %r75156, %r75155;
	ld.local.u32 	%r75158, [%rd6694+-912];
	shr.u32 	%r75159, %r75157, 1;
	and.b32  	%r75160, %r103548, 1;
	setp.eq.b32 	%p8409, %r75160, 1;
	selp.b32 	%r75161, -1727483681, 0, %p8409;
	xor.b32  	%r75162, %r75161, %r75158;
	xor.b32  	%r75163, %r75162, %r75159;
	st.local.u32 	[%rd6694+-4], %r75163;
	add.s32 	%r103547, %r103547, 4;
	add.s64 	%rd6694, %rd6694, 16;
	setp.ne.s32 	%p8410, %r103547, 396;
	@%p8410 bra 	$L__BB3_3109;
	ld.local.u32 	%r75165, [%rd831];
	and.b32  	%r75166, %r75165, -2147483648;
	ld.local.u32 	%r103536, [%rd833];
	and.b32  	%r75167, %r103536, 2147483646;
	or.b32  	%r75168, %r75167, %r75166;
	ld.local.u32 	%r75169, [%rd832];
	shr.u32 	%r75170, %r75168, 1;
	and.b32  	%r75171, %r103536, 1;
	setp.eq.b32 	%p8411, %r75171, 1;
	selp.b32 	%r75172, -1727483681, 0, %p8411;
	xor.b32  	%r75173, %r75172, %r75169;
	xor.b32  	%r75174, %r75173, %r75170;
	st.local.u32 	[%rd831], %r75174;
	mov.b32 	%r103550, 0;
$L__BB3_3111:
	add.s32 	%r103556, %r103550, 1;
	st.local.u32 	[%rd4+2496], %r103556;
	mul.wide.s32 	%rd5219, %r103550, 4;
	add.s64 	%rd5220, %rd4, %rd5219;
	ld.local.u32 	%r75175, [%rd5220];
	shr.u32 	%r75176, %r75175, 11;
	xor.b32  	%r75177, %r75176, %r75175;
	shl.b32 	%r75178, %r75177, 7;
	and.b32  	%r75179, %r75178, -1658038656;
	xor.b32  	%r6740, %r75179, %r75177;
	setp.lt.s32 	%p8412, %r103550, 623;
	@%p8412 bra 	$L__BB3_3117;
	mov.b32 	%r103552, 0;
	mov.u64 	%rd6695, %rd4;
$L__BB3_3113:
	and.b32  	%r75181, %r103536, -2147483648;
	ld.local.u32 	%r75182, [%rd6695+4];
	and.b32  	%r75183, %r75182, 2147483646;
	or.b32  	%r75184, %r75183, %r75181;
	ld.local.u32 	%r75185, [%rd6695+1588];
	shr.u32 	%r75186, %r75184, 1;
	and.b32  	%r75187, %r75182, 1;
	setp.eq.b32 	%p8413, %r75187, 1;
	selp.b32 	%r75188, -1727483681, 0, %p8413;
	xor.b32  	%r75189, %r75188, %r75185;
	xor.b32  	%r75190, %r75189, %r75186;
	st.local.u32 	[%rd6695], %r75190;
	and.b32  	%r75191, %r75182, -2147483648;
	ld.local.u32 	%r75192, [%rd6695+8];
	and.b32  	%r75193, %r75192, 2147483646;
	or.b32  	%r75194, %r75193, %r75191;
	ld.local.u32 	%r75195, [%rd6695+1592];
	shr.u32 	%r75196, %r75194, 1;
	and.b32  	%r75197, %r75192, 1;
	setp.eq.b32 	%p8414, %r75197, 1;
	selp.b32 	%r75198, -1727483681, 0, %p8414;
	xor.b32  	%r75199, %r75198, %r75195;
	xor.b32  	%r75200, %r75199, %r75196;
	st.local.u32 	[%rd6695+4], %r75200;
	and.b32  	%r75201, %r75192, -2147483648;
	ld.local.u32 	%r6743, [%rd6695+12];
	and.b32  	%r75202, %r6743, 2147483646;
	or.b32  	%r75203, %r75202, %r75201;
	ld.local.u32 	%r75204, [%rd6695+1596];
	shr.u32 	%r75205, %r75203, 1;
	and.b32  	%r75206, %r6743, 1;
	setp.eq.b32 	%p8415, %r75206, 1;
	selp.b32 	%r75207, -1727483681, 0, %p8415;
	xor.b32  	%r75208, %r75207, %r75204;
	xor.b32  	%r75209, %r75208, %r75205;
	st.local.u32 	[%rd6695+8], %r75209;
	setp.ne.s32 	%p8416, %r103552, 224;
	@%p8416 bra 	$L__BB3_3195;
	ld.local.u32 	%r103554, [%rd4+908];
	add.s64 	%rd6696, %rd4, 924;
	mov.b32 	%r103553, 0;
$L__BB3_3115:
	and.b32  	%r75220, %r103554, -2147483648;
	ld.local.u32 	%r75221, [%rd6696+-12];
	and.b32  	%r75222, %r75221, 2147483646;
	or.b32  	%r75223, %r75222, %r75220;
	ld.local.u32 	%r75224, [%rd6696+-924];
	shr.u32 	%r75225, %r75223, 1;
	and.b32  	%r75226, %r75221, 1;
	setp.eq.b32 	%p8418, %r75226, 1;
	selp.b32 	%r75227, -1727483681, 0, %p8418;
	xor.b32  	%r75228, %r75227, %r75224;
	xor.b32  	%r75229, %r75228, %r75225;
	st.local.u32 	[%rd6696+-16], %r75229;
	and.b32  	%r75230, %r75221, -2147483648;
	ld.local.u32 	%r75231, [%rd6696+-8];
	and.b32  	%r75232, %r75231, 2147483646;
	or.b32  	%r75233, %r75232, %r75230;
	ld.local.u32 	%r75234, [%rd6696+-920];
	shr.u32 	%r75235, %r75233, 1;
	and.b32  	%r75236, %r75231, 1;
	setp.eq.b32 	%p8419, %r75236, 1;
	selp.b32 	%r75237, -1727483681, 0, %p8419;
	xor.b32  	%r75238, %r75237, %r75234;
	xor.b32  	%r75239, %r75238, %r75235;
	st.local.u32 	[%rd6696+-12], %r75239;
	and.b32  	%r75240, %r75231, -2147483648;
	ld.local.u32 	%r75241, [%rd6696+-4];
	and.b32  	%r75242, %r75241, 2147483646;
	or.b32  	%r75243, %r75242, %r75240;
	ld.local.u32 	%r75244, [%rd6696+-916];
	shr.u32 	%r75245, %r75243, 1;
	and.b32  	%r75246, %r75241, 1;
	setp.eq.b32 	%p8420, %r75246, 1;
	selp.b32 	%r75247, -1727483681, 0, %p8420;
	xor.b32  	%r75248, %r75247, %r75244;
	xor.b32  	%r75249, %r75248, %r75245;
	st.local.u32 	[%rd6696+-8], %r75249;
	and.b32  	%r75250, %r75241, -2147483648;
	ld.local.u32 	%r103554, [%rd6696];
	and.b32  	%r75251, %r103554, 2147483646;
	or.b32  	%r75252, %r75251, %r75250;
	ld.local.u32 	%r75253, [%rd6696+-912];
	shr.u32 	%r75254, %r75252, 1;
	and.b32  	%r75255, %r103554, 1;
	setp.eq.b32 	%p8421, %r75255, 1;
	selp.b32 	%r75256, -1727483681, 0, %p8421;
	xor.b32  	%r75257, %r75256, %r75253;
	xor.b32  	%r75258, %r75257, %r75254;
	st.local.u32 	[%rd6696+-4], %r75258;
	add.s32 	%r103553, %r103553, 4;
	add.s64 	%rd6696, %rd6696, 16;
	setp.ne.s32 	%p8422, %r103553, 396;
	@%p8422 bra 	$L__BB3_3115;
	ld.local.u32 	%r75260, [%rd831];
	and.b32  	%r75261, %r75260, -2147483648;
	ld.local.u32 	%r103536, [%rd833];
	and.b32  	%r75262, %r103536, 2147483646;
	or.b32  	%r75263, %r75262, %r75261;
	ld.local.u32 	%r75264, [%rd832];
	shr.u32 	%r75265, %r75263, 1;
	and.b32  	%r75266, %r103536, 1;
	setp.eq.b32 	%p8423, %r75266, 1;
	selp.b32 	%r75267, -1727483681, 0, %p8423;
	xor.b32  	%r75268, %r75267, %r75264;
	xor.b32  	%r75269, %r75268, %r75265;
	st.local.u32 	[%rd831], %r75269;
	mov.b32 	%r103556, 0;
$L__BB3_3117:
	add.s32 	%r103562, %r103556, 1;
	st.local.u32 	[%rd4+2496], %r103562;
	mul.wide.s32 	%rd5221, %r103556, 4;
	add.s64 	%rd5222, %rd4, %rd5221;
	ld.local.u32 	%r75270, [%rd5222];
	shr.u32 	%r75271, %r75270, 11;
	xor.b32  	%r75272, %r75271, %r75270;
	shl.b32 	%r75273, %r75272, 7;
	and.b32  	%r75274, %r75273, -1658038656;
	xor.b32  	%r6753, %r75274, %r75272;
	setp.lt.s32 	%p8424, %r103556, 623;
	@%p8424 bra 	$L__BB3_3123;
	mov.b32 	%r103558, 0;
	mov.u64 	%rd6697, %rd4;
$L__BB3_3119:
	and.b32  	%r75276, %r103536, -2147483648;
	ld.local.u32 	%r75277, [%rd6697+4];
	and.b32  	%r75278, %r75277, 2147483646;
	or.b32  	%r75279, %r75278, %r75276;
	ld.local.u32 	%r75280, [%rd6697+1588];
	shr.u32 	%r75281, %r75279, 1;
	and.b32  	%r75282, %r75277, 1;
	setp.eq.b32 	%p8425, %r75282, 1;
	selp.b32 	%r75283, -1727483681, 0, %p8425;
	xor.b32  	%r75284, %r75283, %r75280;
	xor.b32  	%r75285, %r75284, %r75281;
	st.local.u32 	[%rd6697], %r75285;
	and.b32  	%r75286, %r75277, -2147483648;
	ld.local.u32 	%r75287, [%rd6697+8];
	and.b32  	%r75288, %r75287, 2147483646;
	or.b32  	%r75289, %r75288, %r75286;
	ld.local.u32 	%r75290, [%rd6697+1592];
	shr.u32 	%r75291, %r75289, 1;
	and.b32  	%r75292, %r75287, 1;
	setp.eq.b32 	%p8426, %r75292, 1;
	selp.b32 	%r75293, -1727483681, 0, %p8426;
	xor.b32  	%r75294, %r75293, %r75290;
	xor.b32  	%r75295, %r75294, %r75291;
	st.local.u32 	[%rd6697+4], %r75295;
	and.b32  	%r75296, %r75287, -2147483648;
	ld.local.u32 	%r6756, [%rd6697+12];
	and.b32  	%r75297, %r6756, 2147483646;
	or.b32  	%r75298, %r75297, %r75296;
	ld.local.u32 	%r75299, [%rd6697+1596];
	shr.u32 	%r75300, %r75298, 1;
	and.b32  	%r75301, %r6756, 1;
	setp.eq.b32 	%p8427, %r75301, 1;
	selp.b32 	%r75302, -1727483681, 0, %p8427;
	xor.b32  	%r75303, %r75302, %r75299;
	xor.b32  	%r75304, %r75303, %r75300;
	st.local.u32 	[%rd6697+8], %r75304;
	setp.ne.s32 	%p8428, %r103558, 224;
	@%p8428 bra 	$L__BB3_3194;
	ld.local.u32 	%r103560, [%rd4+908];
	add.s64 	%rd6698, %rd4, 924;
	mov.b32 	%r103559, 0;
$L__BB3_3121:
	and.b32  	%r75315, %r103560, -2147483648;
	ld.local.u32 	%r75316, [%rd6698+-12];
	and.b32  	%r75317, %r75316, 2147483646;
	or.b32  	%r75318, %r75317, %r75315;
	ld.local.u32 	%r75319, [%rd6698+-924];
	shr.u32 	%r75320, %r75318, 1;
	and.b32  	%r75321, %r75316, 1;
	setp.eq.b32 	%p8430, %r75321, 1;
	selp.b32 	%r75322, -1727483681, 0, %p8430;
	xor.b32  	%r75323, %r75322, %r75319;
	xor.b32  	%r75324, %r75323, %r75320;
	st.local.u32 	[%rd6698+-16], %r75324;
	and.b32  	%r75325, %r75316, -2147483648;
	ld.local.u32 	%r75326, [%rd6698+-8];
	and.b32  	%r75327, %r75326, 2147483646;
	or.b32  	%r75328, %r75327, %r75325;
	ld.local.u32 	%r75329, [%rd6698+-920];
	shr.u32 	%r75330, %r75328, 1;
	and.b32  	%r75331, %r75326, 1;
	setp.eq.b32 	%p8431, %r75331, 1;
	selp.b32 	%r75332, -1727483681, 0, %p8431;
	xor.b32  	%r75333, %r75332, %r75329;
	xor.b32  	%r75334, %r75333, %r75330;
	st.local.u32 	[%rd6698+-12], %r75334;
	and.b32  	%r75335, %r75326, -2147483648;
	ld.local.u32 	%r75336, [%rd6698+-4];
	and.b32  	%r75337, %r75336, 2147483646;
	or.b32  	%r75338, %r75337, %r75335;
	ld.local.u32 	%r75339, [%rd6698+-916];
	shr.u32 	%r75340, %r75338, 1;
	and.b32  	%r75341, %r75336, 1;
	setp.eq.b32 	%p8432, %r75341, 1;
	selp.b32 	%r75342, -1727483681, 0, %p8432;
	xor.b32  	%r75343, %r75342, %r75339;
	xor.b32  	%r75344, %r75343, %r75340;
	st.local.u32 	[%rd6698+-8], %r75344;
	and.b32  	%r75345, %r75336, -2147483648;
	ld.local.u32 	%r103560, [%rd6698];
	and.b32  	%r75346, %r103560, 2147483646;
	or.b32  	%r75347, %r75346, %r75345;
	ld.local.u32 	%r75348, [%rd6698+-912];
	shr.u32 	%r75349, %r75347, 1;
	and.b32  	%r75350, %r103560, 1;
	setp.eq.b32 	%p8433, %r75350, 1;
	selp.b32 	%r75351, -1727483681, 0, %p8433;
	xor.b32  	%r75352, %r75351, %r75348;
	xor.b32  	%r75353, %r75352, %r75349;
	st.local.u32 	[%rd6698+-4], %r75353;
	add.s32 	%r103559, %r103559, 4;
	add.s64 	%rd6698, %rd6698, 16;
	setp.ne.s32 	%p8434, %r103559, 396;
	@%p8434 bra 	$L__BB3_3121;
	ld.local.u32 	%r75355, [%rd831];
	and.b32  	%r75356, %r75355, -2147483648;
	ld.local.u32 	%r103536, [%rd833];
	and.b32  	%r75357, %r103536, 2147483646;
	or.b32  	%r75358, %r75357, %r75356;
	ld.local.u32 	%r75359, [%rd832];
	shr.u32 	%r75360, %r75358, 1;
	and.b32  	%r75361, %r103536, 1;
	setp.eq.b32 	%p8435, %r75361, 1;
	selp.b32 	%r75362, -1727483681, 0, %p8435;
	xor.b32  	%r75363, %r75362, %r75359;
	xor.b32  	%r75364, %r75363, %r75360;
	st.local.u32 	[%rd831], %r75364;
	mov.b32 	%r103562, 0;
$L__BB3_3123:
	add.s32 	%r103568, %r103562, 1;
	st.local.u32 	[%rd4+2496], %r103568;
	mul.wide.s32 	%rd5223, %r103562, 4;
	add.s64 	%rd5224, %rd4, %rd5223;
	ld.local.u32 	%r75365, [%rd5224];
	shr.u32 	%r75366, %r75365, 11;
	xor.b32  	%r75367, %r75366, %r75365;
	shl.b32 	%r75368, %r75367, 7;
	and.b32  	%r75369, %r75368, -1658038656;
	xor.b32  	%r6766, %r75369, %r75367;
	setp.lt.s32 	%p8436, %r103562, 623;
	@%p8436 bra 	$L__BB3_3129;
	mov.b32 	%r103564, 0;
	mov.u64 	%rd6699, %rd4;
$L__BB3_3125:
	and.b32  	%r75371, %r103536, -2147483648;
	ld.local.u32 	%r75372, [%rd6699+4];
	and.b32  	%r75373, %r75372, 2147483646;
	or.b32  	%r75374, %r75373, %r75371;
	ld.local.u32 	%r75375, [%rd6699+1588];
	shr.u32 	%r75376, %r75374, 1;
	and.b32  	%r75377, %r75372, 1;
	setp.eq.b32 	%p8437, %r75377, 1;
	selp.b32 	%r75378, -1727483681, 0, %p8437;
	xor.b32  	%r75379, %r75378, %r75375;
	xor.b32  	%r75380, %r75379, %r75376;
	st.local.u32 	[%rd6699], %r75380;
	and.b32  	%r75381, %r75372, -2147483648;
	ld.local.u32 	%r75382, [%rd6699+8];
	and.b32  	%r75383, %r75382, 2147483646;
	or.b32  	%r75384, %r75383, %r75381;
	ld.local.u32 	%r75385, [%rd6699+1592];
	shr.u32 	%r75386, %r75384, 1;
	and.b32  	%r75387, %r75382, 1;
	setp.eq.b32 	%p8438, %r75387, 1;
	selp.b32 	%r75388, -1727483681, 0, %p8438;
	xor.b32  	%r75389, %r75388, %r75385;
	xor.b32  	%r75390, %r75389, %r75386;
	st.local.u32 	[%rd6699+4], %r75390;
	and.b32  	%r75391, %r75382, -2147483648;
	ld.local.u32 	%r6769, [%rd6699+12];
	and.b32  	%r75392, %r6769, 2147483646;
	or.b32  	%r75393, %r75392, %r75391;
	ld.local.u32 	%r75394, [%rd6699+1596];
	shr.u32 	%r75395, %r75393, 1;
	and.b32  	%r75396, %r6769, 1;
	setp.eq.b32 	%p8439, %r75396, 1;
	selp.b32 	%r75397, -1727483681, 0, %p8439;
	xor.b32  	%r75398, %r75397, %r75394;
	xor.b32  	%r75399, %r75398, %r75395;
	st.local.u32 	[%rd6699+8], %r75399;
	setp.ne.s32 	%p8440, %r103564, 224;
	@%p8440 bra 	$L__BB3_3193;
	ld.local.u32 	%r103565, [%rd828];
	mov.b32 	%r103566, 227;
$L__BB3_3127:
	mul.wide.u32 	%rd5225, %r103566, 4;
	add.s64 	%rd5226, %rd4, %rd5225;
	and.b32  	%r75410, %r103565, -2147483648;
	ld.local.u32 	%r75411, [%rd5226+4];
	and.b32  	%r75412, %r75411, 2147483646;
	or.b32  	%r75413, %r75412, %r75410;
	ld.local.u32 	%r75414, [%rd5226+-908];
	shr.u32 	%r75415, %r75413, 1;
	and.b32  	%r75416, %r75411, 1;
	setp.eq.b32 	%p8442, %r75416, 1;
	selp.b32 	%r75417, -1727483681, 0, %p8442;
	xor.b32  	%r75418, %r75417, %r75414;
	xor.b32  	%r75419, %r75418, %r75415;
	st.local.u32 	[%rd5226], %r75419;
	and.b32  	%r75420, %r75411, -2147483648;
	ld.local.u32 	%r75421, [%rd5226+8];
	and.b32  	%r75422, %r75421, 2147483646;
	or.b32  	%r75423, %r75422, %r75420;
	ld.local.u32 	%r75424, [%rd5226+-904];
	shr.u32 	%r75425, %r75423, 1;
	and.b32  	%r75426, %r75421, 1;
	setp.eq.b32 	%p8443, %r75426, 1;
	selp.b32 	%r75427, -1727483681, 0, %p8443;
	xor.b32  	%r75428, %r75427, %r75424;
	xor.b32  	%r75429, %r75428, %r75425;
	st.local.u32 	[%rd5226+4], %r75429;
	and.b32  	%r75430, %r75421, -2147483648;
	ld.local.u32 	%r75431, [%rd5226+12];
	and.b32  	%r75432, %r75431, 2147483646;
	or.b32  	%r75433, %r75432, %r75430;
	ld.local.u32 	%r75434, [%rd5226+-900];
	shr.u32 	%r75435, %r75433, 1;
	and.b32  	%r75436, %r75431, 1;
	setp.eq.b32 	%p8444, %r75436, 1;
	selp.b32 	%r75437, -1727483681, 0, %p8444;
	xor.b32  	%r75438, %r75437, %r75434;
	xor.b32  	%r75439, %r75438, %r75435;
	st.local.u32 	[%rd5226+8], %r75439;
	and.b32  	%r75440, %r75431, -2147483648;
	add.s32 	%r103566, %r103566, 4;
	ld.local.u32 	%r103565, [%rd5226+16];
	and.b32  	%r75441, %r103565, 2147483646;
	or.b32  	%r75442, %r75441, %r75440;
	ld.local.u32 	%r75443, [%rd5226+-896];
	shr.u32 	%r75444, %r75442, 1;
	and.b32  	%r75445, %r103565, 1;
	setp.eq.b32 	%p8445, %r75445, 1;
	selp.b32 	%r75446, -1727483681, 0, %p8445;
	xor.b32  	%r75447, %r75446, %r75443;
	xor.b32  	%r75448, %r75447, %r75444;
	st.local.u32 	[%rd5226+12], %r75448;
	setp.ne.s32 	%p8446, %r103566, 623;
	@%p8446 bra 	$L__BB3_3127;
	ld.local.u32 	%r75450, [%rd4+2492];
	and.b32  	%r75451, %r75450, -2147483648;
	ld.local.u32 	%r103536, [%rd4];
	and.b32  	%r75452, %r103536, 2147483646;
	or.b32  	%r75453, %r75452, %r75451;
	ld.local.u32 	%r75454, [%rd4+1584];
	shr.u32 	%r75455, %r75453, 1;
	and.b32  	%r75456, %r103536, 1;
	setp.eq.b32 	%p8447, %r75456, 1;
	selp.b32 	%r75457, -1727483681, 0, %p8447;
	xor.b32  	%r75458, %r75457, %r75454;
	xor.b32  	%r75459, %r75458, %r75455;
	st.local.u32 	[%rd4+2492], %r75459;
	mov.b32 	%r103568, 0;
$L__BB3_3129:
	setp.gt.u32 	%p8449, %r15023, %r15024;
	add.s32 	%r103588, %r103568, 1;
	st.local.u32 	[%rd4+2496], %r103588;
	mul.wide.s32 	%rd5227, %r103568, 4;
	add.s64 	%rd5228, %rd4, %rd5227;
	ld.local.u32 	%r75460, [%rd5228];
	shr.u32 	%r75461, %r75460, 11;
	xor.b32  	%r75462, %r75461, %r75460;
	shl.b32 	%r75463, %r75462, 7;
	and.b32  	%r75464, %r75463, -1658038656;
	xor.b32  	%r75465, %r75464, %r75462;
	shl.b32 	%r75466, %r75465, 15;
	and.b32  	%r75467, %r75466, -402653184;
	xor.b32  	%r75468, %r75467, %r75465;
	shr.u32 	%r75469, %r75468, 27;
	shl.b32 	%r75470, %r6727, 15;
	and.b32  	%r75471, %r75470, -402653184;
	xor.b32  	%r75472, %r75471, %r6727;
	shr.u32 	%r75473, %r75472, 7;
	and.b32  	%r75474, %r75473, 32505856;
	shl.b32 	%r75475, %r6740, 15;
	and.b32  	%r75476, %r75475, -402653184;
	xor.b32  	%r75477, %r75476, %r6740;
	shr.u32 	%r75478, %r75477, 12;
	and.b32  	%r75479, %r75478, 1015808;
	or.b32  	%r75480, %r75479, %r75474;
	shl.b32 	%r75481, %r6753, 15;
	and.b32  	%r75482, %r75481, -402653184;
	xor.b32  	%r75483, %r75482, %r6753;
	shr.u32 	%r75484, %r75483, 17;
	and.b32  	%r75485, %r75484, 31744;
	or.b32  	%r75486, %r75480, %r75485;
	shl.b32 	%r75487, %r6766, 15;
	and.b32  	%r75488, %r75487, -402653184;
	xor.b32  	%r75489, %r75488, %r6766;
	shr.u32 	%r75490, %r75489, 22;
	and.b32  	%r75491, %r75490, 992;
	or.b32  	%r75492, %r75486, %r75491;
	or.b32  	%r103572, %r75492, %r75469;
	mov.pred 	%p11941, 0;
	@%p8449 bra 	$L__BB3_3138;
	mov.pred 	%p11941, 0;
	mov.u32 	%r103577, %r103588;
	mov.u32 	%r103571, %r15023;
$L__BB3_3131:
	shl.b32 	%r6786, %r103572, 5;
	setp.lt.s32 	%p8451, %r103577, 624;
	@%p8451 bra 	$L__BB3_3137;
	mov.b32 	%r103574, 0;
$L__BB3_3133:
	mul.wide.u32 	%rd5229, %r103574, 4;
	add.s64 	%rd1462, %rd4, %rd5229;
	and.b32  	%r75494, %r103536, -2147483648;
	ld.local.u32 	%r75495, [%rd1462+4];
	and.b32  	%r75496, %r75495, 2147483646;
	or.b32  	%r75497, %r75496, %r75494;
	ld.local.u32 	%r75498, [%rd1462+1588];
	shr.u32 	%r75499, %r75497, 1;
	and.b32  	%r75500, %r75495, 1;
	setp.eq.b32 	%p8452, %r75500, 1;
	selp.b32 	%r75501, -1727483681, 0, %p8452;
	xor.b32  	%r75502, %r75501, %r75498;
	xor.b32  	%r75503, %r75502, %r75499;
	st.local.u32 	[%rd1462], %r75503;
	and.b32  	%r75504, %r75495, -2147483648;
	ld.local.u32 	%r75505, [%rd1462+8];
	and.b32  	%r75506, %r75505, 2147483646;
	or.b32  	%r75507, %r75506, %r75504;
	ld.local.u32 	%r75508, [%rd1462+1592];
	shr.u32 	%r75509, %r75507, 1;
	and.b32  	%r75510, %r75505, 1;
	setp.eq.b32 	%p8453, %r75510, 1;
	selp.b32 	%r75511, -1727483681, 0, %p8453;
	xor.b32  	%r75512, %r75511, %r75508;
	xor.b32  	%r75513, %r75512, %r75509;
	st.local.u32 	[%rd1462+4], %r75513;
	and.b32  	%r75514, %r75505, -2147483648;
	ld.local.u32 	%r6789, [%rd1462+12];
	and.b32  	%r75515, %r6789, 2147483646;
	or.b32  	%r75516, %r75515, %r75514;
	ld.local.u32 	%r75517, [%rd1462+1596];
	shr.u32 	%r75518, %r75516, 1;
	and.b32  	%r75519, %r6789, 1;
	setp.eq.b32 	%p8454, %r75519, 1;
	selp.b32 	%r75520, -1727483681, 0, %p8454;
	xor.b32  	%r75521, %r75520, %r75517;
	xor.b32  	%r75522, %r75521, %r75518;
	st.local.u32 	[%rd1462+8], %r75522;
	setp.ne.s32 	%p8455, %r103574, 224;
	@%p8455 bra 	$L__BB3_7236;
	ld.local.u32 	%r103575, [%rd828];
	mov.b32 	%r103576, 227;
$L__BB3_3135:
	mul.wide.u32 	%rd5230, %r103576, 4;
	add.s64 	%rd5231, %rd4, %rd5230;
	and.b32  	%r75533, %r103575, -2147483648;
	ld.local.u32 	%r75534, [%rd5231+4];
	and.b32  	%r75535, %r75534, 2147483646;
	or.b32  	%r75536, %r75535, %r75533;
	ld.local.u32 	%r75537, [%rd5231+-908];
	shr.u32 	%r75538, %r75536, 1;
	and.b32  	%r75539, %r75534, 1;
	setp.eq.b32 	%p8457, %r75539, 1;
	selp.b32 	%r75540, -1727483681, 0, %p8457;
	xor.b32  	%r75541, %r75540, %r75537;
	xor.b32  	%r75542, %r75541, %r75538;
	st.local.u32 	[%rd5231], %r75542;
	and.b32  	%r75543, %r75534, -2147483648;
	ld.local.u32 	%r75544, [%rd5231+8];
	and.b32  	%r75545, %r75544, 2147483646;
	or.b32  	%r75546, %r75545, %r75543;
	ld.local.u32 	%r75547, [%rd5231+-904];
	shr.u32 	%r75548, %r75546, 1;
	and.b32  	%r75549, %r75544, 1;
	setp.eq.b32 	%p8458, %r75549, 1;
	selp.b32 	%r75550, -1727483681, 0, %p8458;
	xor.b32  	%r75551, %r75550, %r75547;
	xor.b32  	%r75552, %r75551, %r75548;
	st.local.u32 	[%rd5231+4], %r75552;
	and.b32  	%r75553, %r75544, -2147483648;
	ld.local.u32 	%r75554, [%rd5231+12];
	and.b32  	%r75555, %r75554, 2147483646;
	or.b32  	%r75556, %r75555, %r75553;
	ld.local.u32 	%r75557, [%rd5231+-900];
	shr.u32 	%r75558, %r75556, 1;
	and.b32  	%r75559, %r75554, 1;
	setp.eq.b32 	%p8459, %r75559, 1;
	selp.b32 	%r75560, -1727483681, 0, %p8459;
	xor.b32  	%r75561, %r75560, %r75557;
	xor.b32  	%r75562, %r75561, %r75558;
	st.local.u32 	[%rd5231+8], %r75562;
	and.b32  	%r75563, %r75554, -2147483648;
	add.s32 	%r103576, %r103576, 4;
	ld.local.u32 	%r103575, [%rd5231+16];
	and.b32  	%r75564, %r103575, 2147483646;
	or.b32  	%r75565, %r75564, %r75563;
	ld.local.u32 	%r75566, [%rd5231+-896];
	shr.u32 	%r75567, %r75565, 1;
	and.b32  	%r75568, %r103575, 1;
	setp.eq.b32 	%p8460, %r75568, 1;
	selp.b32 	%r75569, -1727483681, 0, %p8460;
	xor.b32  	%r75570, %r75569, %r75566;
	xor.b32  	%r75571, %r75570, %r75567;
	st.local.u32 	[%rd5231+12], %r75571;
	setp.ne.s32 	%p8461, %r103576, 623;
	@%p8461 bra 	$L__BB3_3135;
	ld.local.u32 	%r75573, [%rd4+2492];
	and.b32  	%r75574, %r75573, -2147483648;
	ld.local.u32 	%r103536, [%rd4];
	and.b32  	%r75575, %r103536, 2147483646;
	or.b32  	%r75576, %r75575, %r75574;
	ld.local.u32 	%r75577, [%rd4+1584];
	shr.u32 	%r75578, %r75576, 1;
	and.b32  	%r75579, %r103536, 1;
	setp.eq.b32 	%p8462, %r75579, 1;
	selp.b32 	%r75580, -1727483681, 0, %p8462;
	xor.b32  	%r75581, %r75580, %r75577;
	xor.b32  	%r75582, %r75581, %r75578;
	st.local.u32 	[%rd4+2492], %r75582;
	mov.b32 	%r103577, 0;
$L__BB3_3137:
	add.s32 	%r103588, %r103577, 1;
	st.local.u32 	[%rd4+2496], %r103588;
	mul.wide.s32 	%rd5232, %r103577, 4;
	add.s64 	%rd5233, %rd4, %rd5232;
	ld.local.u32 	%r75583, [%rd5233];
	shr.u32 	%r75584, %r75583, 11;
	xor.b32  	%r75585, %r75584, %r75583;
	shl.b32 	%r75586, %r75585, 7;
	and.b32  	%r75587, %r75586, -1658038656;
	xor.b32  	%r75588, %r75587, %r75585;
	shl.b32 	%r75589, %r75588, 15;
	and.b32  	%r75590, %r75589, -402653184;
	xor.b32  	%r75591, %r75590, %r75588;
	shr.u32 	%r75592, %r75591, 27;
	and.b32  	%r75594, %r6786, 1073741792;
	or.b32  	%r103572, %r75592, %r75594;
	setp.eq.s32 	%p8463, %r103572, %r15021;
	or.pred  	%p11941, %p11941, %p8463;
	add.s32 	%r103571, %r103571, 1;
	setp.gt.u32 	%p8464, %r103571, %r15024;
	mov.u32 	%r103577, %r103588;
	@%p8464 bra 	$L__BB3_3138;
	bra.uni 	$L__BB3_3131;
$L__BB3_3138:
	setp.lt.s32 	%p8465, %r3762, 1;
	@%p8465 bra 	$L__BB3_3147;
	mov.b32 	%r103583, 0;
$L__BB3_3140:
	setp.lt.s32 	%p8466, %r103588, 624;
	@%p8466 bra 	$L__BB3_3146;
	mov.b32 	%r103585, 0;
	mov.u64 	%rd6700, %rd4;
$L__BB3_3142:
	and.b32  	%r75597, %r103536, -2147483648;
	ld.local.u32 	%r75598, [%rd6700+4];
	and.b32  	%r75599, %r75598, 2147483646;
	or.b32  	%r75600, %r75599, %r75597;
	ld.local.u32 	%r75601, [%rd6700+1588];
	shr.u32 	%r75602, %r75600, 1;
	and.b32  	%r75603, %r75598, 1;
	setp.eq.b32 	%p8467, %r75603, 1;
	selp.b32 	%r75604, -1727483681, 0, %p8467;
	xor.b32  	%r75605, %r75604, %r75601;
	xor.b32  	%r75606, %r75605, %r75602;
	st.local.u32 	[%rd6700], %r75606;
	and.b32  	%r75607, %r75598, -2147483648;
	ld.local.u32 	%r75608, [%rd6700+8];
	and.b32  	%r75609, %r75608, 2147483646;
	or.b32  	%r75610, %r75609, %r75607;
	ld.local.u32 	%r75611, [%rd6700+1592];
	shr.u32 	%r75612, %r75610, 1;
	and.b32  	%r75613, %r75608, 1;
	setp.eq.b32 	%p8468, %r75613, 1;
	selp.b32 	%r75614, -1727483681, 0, %p8468;
	xor.b32  	%r75615, %r75614, %r75611;
	xor.b32  	%r75616, %r75615, %r75612;
	st.local.u32 	[%rd6700+4], %r75616;
	and.b32  	%r75617, %r75608, -2147483648;
	ld.local.u32 	%r6810, [%rd6700+12];
	and.b32  	%r75618, %r6810, 2147483646;
	or.b32  	%r75619, %r75618, %r75617;
	ld.local.u32 	%r75620, [%rd6700+1596];
	shr.u32 	%r75621, %r75619, 1;
	and.b32  	%r75622, %r6810, 1;
	setp.eq.b32 	%p8469, %r75622, 1;
	selp.b32 	%r75623, -1727483681, 0, %p8469;
	xor.b32  	%r75624, %r75623, %r75620;
	xor.b32  	%r75625, %r75624, %r75621;
	st.local.u32 	[%rd6700+8], %r75625;
	setp.ne.s32 	%p8470, %r103585, 224;
	@%p8470 bra 	$L__BB3_3192;
	ld.local.u32 	%r103586, [%rd828];
	mov.b32 	%r103587, 227;
$L__BB3_3144:
	mul.wide.u32 	%rd5234, %r103587, 4;
	add.s64 	%rd5235, %rd4, %rd5234;
	and.b32  	%r75636, %r103586, -2147483648;
	ld.local.u32 	%r75637, [%rd5235+4];
	and.b32  	%r75638, %r75637, 2147483646;
	or.b32  	%r75639, %r75638, %r75636;
	ld.local.u32 	%r75640, [%rd5235+-908];
	shr.u32 	%r75641, %r75639, 1;
	and.b32  	%r75642, %r75637, 1;
	setp.eq.b32 	%p8472, %r75642, 1;
	selp.b32 	%r75643, -1727483681, 0, %p8472;
	xor.b32  	%r75644, %r75643, %r75640;
	xor.b32  	%r75645, %r75644, %r75641;
	st.local.u32 	[%rd5235], %r75645;
	and.b32  	%r75646, %r75637, -2147483648;
	ld.local.u32 	%r75647, [%rd5235+8];
	and.b32  	%r75648, %r75647, 2147483646;
	or.b32  	%r75649, %r75648, %r75646;
	ld.local.u32 	%r75650, [%rd5235+-904];
	shr.u32 	%r75651, %r75649, 1;
	and.b32  	%r75652, %r75647, 1;
	setp.eq.b32 	%p8473, %r75652, 1;
	selp.b32 	%r75653, -1727483681, 0, %p8473;
	xor.b32  	%r75654, %r75653, %r75650;
	xor.b32  	%r75655, %r75654, %r75651;
	st.local.u32 	[%rd5235+4], %r75655;
	and.b32  	%r75656, %r75647, -2147483648;
	ld.local.u32 	%r75657, [%rd5235+12];
	and.b32  	%r75658, %r75657, 2147483646;
	or.b32  	%r75659, %r75658, %r75656;
	ld.local.u32 	%r75660, [%rd5235+-900];
	shr.u32 	%r75661, %r75659, 1;
	and.b32  	%r75662, %r75657, 1;
	setp.eq.b32 	%p8474, %r75662, 1;
	selp.b32 	%r75663, -1727483681, 0, %p8474;
	xor.b32  	%r75664, %r75663, %r75660;
	xor.b32  	%r75665, %r75664, %r75661;
	st.local.u32 	[%rd5235+8], %r75665;
	and.b32  	%r75666, %r75657, -2147483648;
	add.s32 	%r103587, %r103587, 4;
	ld.local.u32 	%r103586, [%rd5235+16];
	and.b32  	%r75667, %r103586, 2147483646;
	or.b32  	%r75668, %r75667, %r75666;
	ld.local.u32 	%r75669, [%rd5235+-896];
	shr.u32 	%r75670, %r75668, 1;
	and.b32  	%r75671, %r103586, 1;
	setp.eq.b32 	%p8475, %r75671, 1;
	selp.b32 	%r75672, -1727483681, 0, %p8475;
	xor.b32  	%r75673, %r75672, %r75669;
	xor.b32  	%r75674, %r75673, %r75670;
	st.local.u32 	[%rd5235+12], %r75674;
	setp.ne.s32 	%p8476, %r103587, 623;
	@%p8476 bra 	$L__BB3_3144;
	ld.local.u32 	%r75676, [%rd4+2492];
	and.b32  	%r75677, %r75676, -2147483648;
	ld.local.u32 	%r103536, [%rd4];
	and.b32  	%r75678, %r103536, 2147483646;
	or.b32  	%r75679, %r75678, %r75677;
	ld.local.u32 	%r75680, [%rd4+1584];
	shr.u32 	%r75681, %r75679, 1;
	and.b32  	%r75682, %r103536, 1;
	setp.eq.b32 	%p8477, %r75682, 1;
	selp.b32 	%r75683, -1727483681, 0, %p8477;
	xor.b32  	%r75684, %r75683, %r75680;
	xor.b32  	%r75685, %r75684, %r75681;
	st.local.u32 	[%rd4+2492], %r75685;
	mov.b32 	%r103588, 0;
$L__BB3_3146:
	add.s32 	%r103588, %r103588, 1;
	st.local.u32 	[%rd4+2496], %r103588;
	add.s32 	%r103583, %r103583, 1;
	setp.ne.s32 	%p8478, %r103583, %r3762;
	@%p8478 bra 	$L__BB3_3140;
$L__BB3_3147:
	setp.lt.s32 	%p8479, %r103588, 624;
	@%p8479 bra 	$L__BB3_3153;
	mov.b32 	%r103593, 0;
	mov.u64 	%rd6701, %rd4;
$L__BB3_3149:
	and.b32  	%r75687, %r103536, -2147483648;
	ld.local.u32 	%r75688, [%rd6701+4];
	and.b32  	%r75689, %r75688, 2147483646;
	or.b32  	%r75690, %r75689, %r75687;
	ld.local.u32 	%r75691, [%rd6701+1588];
	shr.u32 	%r75692, %r75690, 1;
	and.b32  	%r75693, %r75688, 1;
	setp.eq.b32 	%p8480, %r75693, 1;
	selp.b32 	%r75694, -1727483681, 0, %p8480;
	xor.b32  	%r75695, %r75694, %r75691;
	xor.b32  	%r75696, %r75695, %r75692;
	st.local.u32 	[%rd6701], %r75696;
	and.b32  	%r75697, %r75688, -2147483648;
	ld.local.u32 	%r75698, [%rd6701+8];
	and.b32  	%r75699, %r75698, 2147483646;
	or.b32  	%r75700, %r75699, %r75697;
	ld.local.u32 	%r75701, [%rd6701+1592];
	shr.u32 	%r75702, %r75700, 1;
	and.b32  	%r75703, %r75698, 1;
	setp.eq.b32 	%p8481, %r75703, 1;
	selp.b32 	%r75704, -1727483681, 0, %p8481;
	xor.b32  	%r75705, %r75704, %r75701;
	xor.b32  	%r75706, %r75705, %r75702;
	st.local.u32 	[%rd6701+4], %r75706;
	and.b32  	%r75707, %r75698, -2147483648;
	ld.local.u32 	%r6825, [%rd6701+12];
	and.b32  	%r75708, %r6825, 2147483646;
	or.b32  	%r75709, %r75708, %r75707;
	ld.local.u32 	%r75710, [%rd6701+1596];
	shr.u32 	%r75711, %r75709, 1;
	and.b32  	%r75712, %r6825, 1;
	setp.eq.b32 	%p8482, %r75712, 1;
	selp.b32 	%r75713, -1727483681, 0, %p8482;
	xor.b32  	%r75714, %r75713, %r75710;
	xor.b32  	%r75715, %r75714, %r75711;
	st.local.u32 	[%rd6701+8], %r75715;
	setp.ne.s32 	%p8483, %r103593, 224;
	@%p8483 bra 	$L__BB3_3191;
	ld.local.u32 	%r103595, [%rd4+908];
	add.s64 	%rd6702, %rd4, 924;
	mov.b32 	%r103594, 0;
$L__BB3_3151:
	and.b32  	%r75726, %r103595, -2147483648;
	ld.local.u32 	%r75727, [%rd6702+-12];
	and.b32  	%r75728, %r75727, 2147483646;
	or.b32  	%r75729, %r75728, %r75726;
	ld.local.u32 	%r75730, [%rd6702+-924];
	shr.u32 	%r75731, %r75729, 1;
	and.b32  	%r75732, %r75727, 1;
	setp.eq.b32 	%p8485, %r75732, 1;
	selp.b32 	%r75733, -1727483681, 0, %p8485;
	xor.b32  	%r75734, %r75733, %r75730;
	xor.b32  	%r75735, %r75734, %r75731;
	st.local.u32 	[%rd6702+-16], %r75735;
	and.b32  	%r75736, %r75727, -2147483648;
	ld.local.u32 	%r75737, [%rd6702+-8];
	and.b32  	%r75738, %r75737, 2147483646;
	or.b32  	%r75739, %r75738, %r75736;
	ld.local.u32 	%r75740, [%rd6702+-920];
	shr.u32 	%r75741, %r75739, 1;
	and.b32  	%r75742, %r75737, 1;
	setp.eq.b32 	%p8486, %r75742, 1;
	selp.b32 	%r75743, -1727483681, 0, %p8486;
	xor.b32  	%r75744, %r75743, %r75740;
	xor.b32  	%r75745, %r75744, %r75741;
	st.local.u32 	[%rd6702+-12], %r75745;
	and.b32  	%r75746, %r75737, -2147483648;
	ld.local.u32 	%r75747, [%rd6702+-4];
	and.b32  	%r75748, %r75747, 2147483646;
	or.b32  	%r75749, %r75748, %r75746;
	ld.local.u32 	%r75750, [%rd6702+-916];
	shr.u32 	%r75751, %r75749, 1;
	and.b32  	%r75752, %r75747, 1;
	setp.eq.b32 	%p8487, %r75752, 1;
	selp.b32 	%r75753, -1727483681, 0, %p8487;
	xor.b32  	%r75754, %r75753, %r75750;
	xor.b32  	%r75755, %r75754, %r75751;
	st.local.u32 	[%rd6702+-8], %r75755;
	and.b32  	%r75756, %r75747, -2147483648;
	ld.local.u32 	%r103595, [%rd6702];
	and.b32  	%r75757, %r103595, 2147483646;
	or.b32  	%r75758, %r75757, %r75756;
	ld.local.u32 	%r75759, [%rd6702+-912];
	shr.u32 	%r75760, %r75758, 1;
	and.b32  	%r75761, %r103595, 1;
	setp.eq.b32 	%p8488, %r75761, 1;
	selp.b32 	%r75762, -1727483681, 0, %p8488;
	xor.b32  	%r75763, %r75762, %r75759;
	xor.b32  	%r75764, %r75763, %r75760;
	st.local.u32 	[%rd6702+-4], %r75764;
	add.s32 	%r103594, %r103594, 4;
	add.s64 	%rd6702, %rd6702, 16;
	setp.ne.s32 	%p8489, %r103594, 396;
	@%p8489 bra 	$L__BB3_3151;
	ld.local.u32 	%r75766, [%rd831];
	and.b32  	%r75767, %r75766, -2147483648;
	ld.local.u32 	%r103536, [%rd833];
	and.b32  	%r75768, %r103536, 2147483646;
	or.b32  	%r75769, %r75768, %r75767;
	ld.local.u32 	%r75770, [%rd832];
	shr.u32 	%r75771, %r75769, 1;
	and.b32  	%r75772, %r103536, 1;
	setp.eq.b32 	%p8490, %r75772, 1;
	selp.b32 	%r75773, -1727483681, 0, %p8490;
	xor.b32  	%r75774, %r75773, %r75770;
	xor.b32  	%r75775, %r75774, %r75771;
	st.local.u32 	[%rd831], %r75775;
	mov.b32 	%r103588, 0;
$L__BB3_3153:
	add.s32 	%r103603, %r103588, 1;
	st.local.u32 	[%rd4+2496], %r103603;
	mul.wide.s32 	%rd5236, %r103588, 4;
	add.s64 	%rd5237, %rd4, %rd5236;
	ld.local.u32 	%r75776, [%rd5237];
	shr.u32 	%r75777, %r75776, 11;
	xor.b32  	%r75778, %r75777, %r75776;
	shl.b32 	%r75779, %r75778, 7;
	and.b32  	%r75780, %r75779, -1658038656;
	xor.b32  	%r6835, %r75780, %r75778;
	setp.lt.s32 	%p8491, %r103588, 623;
	@%p8491 bra 	$L__BB3_3159;
	mov.b32 	%r103599, 0;
	mov.u64 	%rd6703, %rd4;
$L__BB3_3155:
	and.b32  	%r75782, %r103536, -2147483648;
	ld.local.u32 	%r75783, [%rd6703+4];
	and.b32  	%r75784, %r75783, 2147483646;
	or.b32  	%r75785, %r75784, %r75782;
	ld.local.u32 	%r75786, [%rd6703+1588];
	shr.u32 	%r75787, %r75785, 1;
	and.b32  	%r75788, %r75783, 1;
	setp.eq.b32 	%p8492, %r75788, 1;
	selp.b32 	%r75789, -1727483681, 0, %p8492;
	xor.b32  	%r75790, %r75789, %r75786;
	xor.b32  	%r75791, %r75790, %r75787;
	st.local.u32 	[%rd6703], %r75791;
	and.b32  	%r75792, %r75783, -2147483648;
	ld.local.u32 	%r75793, [%rd6703+8];
	and.b32  	%r75794, %r75793, 2147483646;
	or.b32  	%r75795, %r75794, %r75792;
	ld.local.u32 	%r75796, [%rd6703+1592];
	shr.u32 	%r75797, %r75795, 1;
	and.b32  	%r75798, %r75793, 1;
	setp.eq.b32 	%p8493, %r75798, 1;
	selp.b32 	%r75799, -1727483681, 0, %p8493;
	xor.b32  	%r75800, %r75799, %r75796;
	xor.b32  	%r75801, %r75800, %r75797;
	st.local.u32 	[%rd6703+4], %r75801;
	and.b32  	%r75802, %r75793, -2147483648;
	ld.local.u32 	%r6838, [%rd6703+12];
	and.b32  	%r75803, %r6838, 2147483646;
	or.b32  	%r75804, %r75803, %r75802;
	ld.local.u32 	%r75805, [%rd6703+1596];
	shr.u32 	%r75806, %r75804, 1;
	and.b32  	%r75807, %r6838, 1;
	setp.eq.b32 	%p8494, %r75807, 1;
	selp.b32 	%r75808, -1727483681, 0, %p8494;
	xor.b32  	%r75809, %r75808, %r75805;
	xor.b32  	%r75810, %r75809, %r75806;
	st.local.u32 	[%rd6703+8], %r75810;
	setp.ne.s32 	%p8495, %r103599, 224;
	@%p8495 bra 	$L__BB3_3190;
	ld.local.u32 	%r103601, [%rd4+908];
	add.s64 	%rd6704, %rd4, 924;
	mov.b32 	%r103600, 0;
$L__BB3_3157:
	and.b32  	%r75821, %r103601, -2147483648;
	ld.local.u32 	%r75822, [%rd6704+-12];
	and.b32  	%r75823, %r75822, 2147483646;
	or.b32  	%r75824, %r75823, %r75821;
	ld.local.u32 	%r75825, [%rd6704+-924];
	shr.u32 	%r75826, %r75824, 1;
	and.b32  	%r75827, %r75822, 1;
	setp.eq.b32 	%p8497, %r75827, 1;
	selp.b32 	%r75828, -1727483681, 0, %p8497;
	xor.b32  	%r75829, %r75828, %r75825;
	xor.b32  	%r75830, %r75829, %r75826;
	st.local.u32 	[%rd6704+-16], %r75830;
	and.b32  	%r75831, %r75822, -2147483648;
	ld.local.u32 	%r75832, [%rd6704+-8];
	and.b32  	%r75833, %r75832, 2147483646;
	or.b32  	%r75834, %r75833, %r75831;
	ld.local.u32 	%r75835, [%rd6704+-920];
	shr.u32 	%r75836, %r75834, 1;
	and.b32  	%r75837, %r75832, 1;
	setp.eq.b32 	%p8498, %r75837, 1;
	selp.b32 	%r75838, -1727483681, 0, %p8498;
	xor.b32  	%r75839, %r75838, %r75835;
	xor.b32  	%r75840, %r75839, %r75836;
	st.local.u32 	[%rd6704+-12], %r75840;
	and.b32  	%r75841, %r75832, -2147483648;
	ld.local.u32 	%r75842, [%rd6704+-4];
	and.b32  	%r75843, %r75842, 2147483646;
	or.b32  	%r75844, %r75843, %r75841;
	ld.local.u32 	%r75845, [%rd6704+-916];
	shr.u32 	%r75846, %r75844, 1;
	and.b32  	%r75847, %r75842, 1;
	setp.eq.b32 	%p8499, %r75847, 1;
	selp.b32 	%r75848, -1727483681, 0, %p8499;
	xor.b32  	%r75849, %r75848, %r75845;
	xor.b32  	%r75850, %r75849, %r75846;
	st.local.u32 	[%rd6704+-8], %r75850;
	and.b32  	%r75851, %r75842, -2147483648;
	ld.local.u32 	%r103601, [%rd6704];
	and.b32  	%r75852, %r103601, 2147483646;
	or.b32  	%r75853, %r75852, %r75851;
	ld.local.u32 	%r75854, [%rd6704+-912];
	shr.u32 	%r75855, %r75853, 1;
	and.b32  	%r75856, %r103601, 1;
	setp.eq.b32 	%p8500, %r75856, 1;
	selp.b32 	%r75857, -1727483681, 0, %p8500;
	xor.b32  	%r75858, %r75857, %r75854;
	xor.b32  	%r75859, %r75858, %r75855;
	st.local.u32 	[%rd6704+-4], %r75859;
	add.s32 	%r103600, %r103600, 4;
	add.s64 	%rd6704, %rd6704, 16;
	setp.ne.s32 	%p8501, %r103600, 396;
	@%p8501 bra 	$L__BB3_3157;
	ld.local.u32 	%r75861, [%rd831];
	and.b32  	%r75862, %r75861, -2147483648;
	ld.local.u32 	%r103536, [%rd833];
	and.b32  	%r75863, %r103536, 2147483646;
	or.b32  	%r75864, %r75863, %r75862;
	ld.local.u32 	%r75865, [%rd832];
	shr.u32 	%r75866, %r75864, 1;
	and.b32  	%r75867, %r103536, 1;
	setp.eq.b32 	%p8502, %r75867, 1;
	selp.b32 	%r75868, -1727483681, 0, %p8502;
	xor.b32  	%r75869, %r75868, %r75865;
	xor.b32  	%r75870, %r75869, %r75866;
	st.local.u32 	[%rd831], %r75870;
	mov.b32 	%r103603, 0;
$L__BB3_3159:
	add.s32 	%r103609, %r103603, 1;
	st.local.u32 	[%rd4+2496], %r103609;
	mul.wide.s32 	%rd5238, %r103603, 4;
	add.s64 	%rd5239, %rd4, %rd5238;
	ld.local.u32 	%r75871, [%rd5239];
	shr.u32 	%r75872, %r75871, 11;
	xor.b32  	%r75873, %r75872, %r75871;
	shl.b32 	%r75874, %r75873, 7;
	and.b32  	%r75875, %r75874, -1658038656;
	xor.b32  	%r6848, %r75875, %r75873;
	setp.lt.s32 	%p8503, %r103603, 623;
	@%p8503 bra 	$L__BB3_3165;
	mov.b32 	%r103605, 0;
	mov.u64 	%rd6705, %rd4;
$L__BB3_3161:
	and.b32  	%r75877, %r103536, -2147483648;
	ld.local.u32 	%r75878, [%rd6705+4];
	and.b32  	%r75879, %r75878, 2147483646;
	or.b32  	%r75880, %r75879, %r75877;
	ld.local.u32 	%r75881, [%rd6705+1588];
	shr.u32 	%r75882, %r75880, 1;
	and.b32  	%r75883, %r75878, 1;
	setp.eq.b32 	%p8504, %r75883, 1;
	selp.b32 	%r75884, -1727483681, 0, %p8504;
	xor.b32  	%r75885, %r75884, %r75881;
	xor.b32  	%r75886, %r75885, %r75882;
	st.local.u32 	[%rd6705], %r75886;
	and.b32  	%r75887, %r75878, -2147483648;
	ld.local.u32 	%r75888, [%rd6705+8];
	and.b32  	%r75889, %r75888, 2147483646;
	or.b32  	%r75890, %r75889, %r75887;
	ld.local.u32 	%r75891, [%rd6705+1592];
	shr.u32 	%r75892, %r75890, 1;
	and.b32  	%r75893, %r75888, 1;
	setp.eq.b32 	%p8505, %r75893, 1;
	selp.b32 	%r75894, -1727483681, 0, %p8505;
	xor.b32  	%r75895, %r75894, %r75891;
	xor.b32  	%r75896, %r75895, %r75892;
	st.local.u32 	[%rd6705+4], %r75896;
	and.b32  	%r75897, %r75888, -2147483648;
	ld.local.u32 	%r6851, [%rd6705+12];
	and.b32  	%r75898, %r6851, 2147483646;
	or.b32  	%r75899, %r75898, %r75897;
	ld.local.u32 	%r75900, [%rd6705+1596];
	shr.u32 	%r75901, %r75899, 1;
	and.b32  	%r75902, %r6851, 1;
	setp.eq.b32 	%p8506, %r75902, 1;
	selp.b32 	%r75903, -1727483681, 0, %p8506;
	xor.b32  	%r75904, %r75903, %r75900;
	xor.b32  	%r75905, %r75904, %r75901;
	st.local.u32 	[%rd6705+8], %r75905;
	setp.ne.s32 	%p8507, %r103605, 224;
	@%p8507 bra 	$L__BB3_3189;
	ld.local.u32 	%r103607, [%rd4+908];
	add.s64 	%rd6706, %rd4, 924;
	mov.b32 	%r103606, 0;
$L__BB3_3163:
	and.b32  	%r75916, %r103607, -2147483648;
	ld.local.u32 	%r75917, [%rd6706+-12];
	and.b32  	%r75918, %r75917, 2147483646;
	or.b32  	%r75919, %r75918, %r75916;
	ld.local.u32 	%r75920, [%rd6706+-924];
	shr.u32 	%r75921, %r75919, 1;
	and.b32  	%r75922, %r75917, 1;
	setp.eq.b32 	%p8509, %r75922, 1;
	selp.b32 	%r75923, -1727483681, 0, %p8509;
	xor.b32  	%r75924, %r75923, %r75920;
	xor.b32  	%r75925, %r75924, %r75921;
	st.local.u32 	[%rd6706+-16], %r75925;
	and.b32  	%r75926, %r75917, -2147483648;
	ld.local.u32 	%r75927, [%rd6706+-8];
	and.b32  	%r75928, %r75927, 2147483646;
	or.b32  	%r75929, %r75928, %r75926;
	ld.local.u32 	%r75930, [%rd6706+-920];
	shr.u32 	%r75931, %r75929, 1;
	and.b32  	%r75932, %r75927, 1;
	setp.eq.b32 	%p8510, %r75932, 1;
	selp.b32 	%r75933, -1727483681, 0, %p8510;
	xor.b32  	%r75934, %r75933, %r75930;
	xor.b32  	%r75935, %r75934, %r75931;
	st.local.u32 	[%rd6706+-12], %r75935;
	and.b32  	%r75936, %r75927, -2147483648;
	ld.local.u32 	%r75937, [%rd6706+-4];
	and.b32  	%r75938, %r75937, 2147483646;
	or.b32  	%r75939, %r75938, %r75936;
	ld.local.u32 	%r75940, [%rd6706+-916];
	shr.u32 	%r75941, %r75939, 1;
	and.b32  	%r75942, %r75937, 1;
	setp.eq.b32 	%p8511, %r75942, 1;
	selp.b32 	%r75943, -1727483681, 0, %p8511;
	xor.b32  	%r75944, %r75943, %r75940;
	xor.b32  	%r75945, %r75944, %r75941;
	st.local.u32 	[%rd6706+-8], %r75945;
	and.b32  	%r75946, %r75937, -2147483648;
	ld.local.u32 	%r103607, [%rd6706];
	and.b32  	%r75947, %r103607, 2147483646;
	or.b32  	%r75948, %r75947, %r75946;
	ld.local.u32 	%r75949, [%rd6706+-912];
	shr.u32 	%r75950, %r75948, 1;
	and.b32  	%r75951, %r103607, 1;
	setp.eq.b32 	%p8512, %r75951, 1;
	selp.b32 	%r75952, -1727483681, 0, %p8512;
	xor.b32  	%r75953, %r75952, %r75949;
	xor.b32  	%r75954, %r75953, %r75950;
	st.local.u32 	[%rd6706+-4], %r75954;
	add.s32 	%r103606, %r103606, 4;
	add.s64 	%rd6706, %rd6706, 16;
	setp.ne.s32 	%p8513, %r103606, 396;
	@%p8513 bra 	$L__BB3_3163;
	ld.local.u32 	%r75956, [%rd831];
	and.b32  	%r75957, %r75956, -2147483648;
	ld.local.u32 	%r103536, [%rd833];
	and.b32  	%r75958, %r103536, 2147483646;
	or.b32  	%r75959, %r75958, %r75957;
	ld.local.u32 	%r75960, [%rd832];
	shr.u32 	%r75961, %r75959, 1;
	and.b32  	%r75962, %r103536, 1;
	setp.eq.b32 	%p8514, %r75962, 1;
	selp.b32 	%r75963, -1727483681, 0, %p8514;
	xor.b32  	%r75964, %r75963, %r75960;
	xor.b32  	%r75965, %r75964, %r75961;
	st.local.u32 	[%rd831], %r75965;
	mov.b32 	%r103609, 0;
$L__BB3_3165:
	add.s32 	%r103615, %r103609, 1;
	st.local.u32 	[%rd4+2496], %r103615;
	mul.wide.s32 	%rd5240, %r103609, 4;
	add.s64 	%rd5241, %rd4, %rd5240;
	ld.local.u32 	%r75966, [%rd5241];
	shr.u32 	%r75967, %r75966, 11;
	xor.b32  	%r75968, %r75967, %r75966;
	shl.b32 	%r75969, %r75968, 7;
	and.b32  	%r75970, %r75969, -1658038656;
	xor.b32  	%r6861, %r75970, %r75968;
	setp.lt.s32 	%p8515, %r103609, 623;
	@%p8515 bra 	$L__BB3_3171;
	mov.b32 	%r103611, 0;
	mov.u64 	%rd6707, %rd4;
$L__BB3_3167:
	and.b32  	%r75972, %r103536, -2147483648;
	ld.local.u32 	%r75973, [%rd6707+4];
	and.b32  	%r75974, %r75973, 2147483646;
	or.b32  	%r75975, %r75974, %r75972;
	ld.local.u32 	%r75976, [%rd6707+1588];
	shr.u32 	%r75977, %r75975, 1;
	and.b32  	%r75978, %r75973, 1;
	setp.eq.b32 	%p8516, %r75978, 1;
	selp.b32 	%r75979, -1727483681, 0, %p8516;
	xor.b32  	%r75980, %r75979, %r75976;
	xor.b32  	%r75981, %r75980, %r75977;
	st.local.u32 	[%rd6707], %r75981;
	and.b32  	%r75982, %r75973, -2147483648;
	ld.local.u32 	%r75983, [%rd6707+8];
	and.b32  	%r75984, %r75983, 2147483646;
	or.b32  	%r75985, %r75984, %r75982;
	ld.local.u32 	%r75986, [%rd6707+1592];
	shr.u32 	%r75987, %r75985, 1;
	and.b32  	%r75988, %r75983, 1;
	setp.eq.b32 	%p8517, %r75988, 1;
	selp.b32 	%r75989, -1727483681, 0, %p8517;
	xor.b32  	%r75990, %r75989, %r75986;
	xor.b32  	%r75991, %r75990, %r75987;
	st.local.u32 	[%rd6707+4], %r75991;
	and.b32  	%r75992, %r75983, -2147483648;
	ld.local.u32 	%r6864, [%rd6707+12];
	and.b32  	%r75993, %r6864, 2147483646;
	or.b32  	%r75994, %r75993, %r75992;
	ld.local.u32 	%r75995, [%rd6707+1596];
	shr.u32 	%r75996, %r75994, 1;
	and.b32  	%r75997, %r6864, 1;
	setp.eq.b32 	%p8518, %r75997, 1;
	selp.b32 	%r75998, -1727483681, 0, %p8518;
	xor.b32  	%r75999, %r75998, %r75995;
	xor.b32  	%r76000, %r75999, %r75996;
	st.local.u32 	[%rd6707+8], %r76000;
	setp.ne.s32 	%p8519, %r103611, 224;
	@%p8519 bra 	$L__BB3_3188;
	ld.local.u32 	%r103613, [%rd4+908];
	add.s64 	%rd6708, %rd4, 924;
	mov.b32 	%r103612, 0;
$L__BB3_3169:
	and.b32  	%r76011, %r103613, -2147483648;
	ld.local.u32 	%r76012, [%rd6708+-12];
	and.b32  	%r76013, %r76012, 2147483646;
	or.b32  	%r76014, %r76013, %r76011;
	ld.local.u32 	%r76015, [%rd6708+-924];
	shr.u32 	%r76016, %r76014, 1;
	and.b32  	%r76017, %r76012, 1;
	setp.eq.b32 	%p8521, %r76017, 1;
	selp.b32 	%r76018, -1727483681, 0, %p8521;
	xor.b32  	%r76019, %r76018, %r76015;
	xor.b32  	%r76020, %r76019, %r76016;
	st.local.u32 	[%rd6708+-16], %r76020;
	and.b32  	%r76021, %r76012, -2147483648;
	ld.local.u32 	%r76022, [%rd6708+-8];
	and.b32  	%r76023, %r76022, 2147483646;
	or.b32  	%r76024, %r76023, %r76021;
	ld.local.u32 	%r76025, [%rd6708+-920];
	shr.u32 	%r76026, %r76024, 1;
	and.b32  	%r76027, %r76022, 1;
	setp.eq.b32 	%p8522, %r76027, 1;
	selp.b32 	%r76028, -1727483681, 0, %p8522;
	xor.b32  	%r76029, %r76028, %r76025;
	xor.b32  	%r76030, %r76029, %r76026;
	st.local.u32 	[%rd6708+-12], %r76030;
	and.b32  	%r76031, %r76022, -2147483648;
	ld.local.u32 	%r76032, [%rd6708+-4];
	and.b32  	%r76033, %r76032, 2147483646;
	or.b32  	%r76034, %r76033, %r76031;
	ld.local.u32 	%r76035, [%rd6708+-916];
	shr.u32 	%r76036, %r76034, 1;
	and.b32  	%r76037, %r76032, 1;
	setp.eq.b32 	%p8523, %r76037, 1;
	selp.b32 	%r76038, -1727483681, 0, %p8523;
	xor.b32  	%r76039, %r76038, %r76035;
	xor.b32  	%r76040, %r76039, %r76036;
	st.local.u32 	[%rd6708+-8], %r76040;
	and.b32  	%r76041, %r76032, -2147483648;
	ld.local.u32 	%r103613, [%rd6708];
	and.b32  	%r76042, %r103613, 2147483646;
	or.b32  	%r76043, %r76042, %r76041;
	ld.local.u32 	%r76044, [%rd6708+-912];
	shr.u32 	%r76045, %r76043, 1;
	and.b32  	%r76046, %r103613, 1;
	setp.eq.b32 	%p8524, %r76046, 1;
	selp.b32 	%r76047, -1727483681, 0, %p8524;
	xor.b32  	%r76048, %r76047, %r76044;
	xor.b32  	%r76049, %r76048, %r76045;
	st.local.u32 	[%rd6708+-4], %r76049;
	add.s32 	%r103612, %r103612, 4;
	add.s64 	%rd6708, %rd6708, 16;
	setp.ne.s32 	%p8525, %r103612, 396;
	@%p8525 bra 	$L__BB3_3169;
	ld.local.u32 	%r76051, [%rd831];
	and.b32  	%r76052, %r76051, -2147483648;
	ld.local.u32 	%r103536, [%rd833];
	and.b32  	%r76053, %r103536, 2147483646;
	or.b32  	%r76054, %r76053, %r76052;
	ld.local.u32 	%r76055, [%rd832];
	shr.u32 	%r76056, %r76054, 1;
	and.b32  	%r76057, %r103536, 1;
	setp.eq.b32 	%p8526, %r76057, 1;
	selp.b32 	%r76058, -1727483681, 0, %p8526;
	xor.b32  	%r76059, %r76058, %r76055;
	xor.b32  	%r76060, %r76059, %r76056;
	st.local.u32 	[%rd831], %r76060;
	mov.b32 	%r103615, 0;
$L__BB3_3171:
	add.s32 	%r103621, %r103615, 1;
	st.local.u32 	[%rd4+2496], %r103621;
	mul.wide.s32 	%rd5242, %r103615, 4;
	add.s64 	%rd5243, %rd4, %rd5242;
	ld.local.u32 	%r76061, [%rd5243];
	shr.u32 	%r76062, %r76061, 11;
	xor.b32  	%r76063, %r76062, %r76061;
	shl.b32 	%r76064, %r76063, 7;
	and.b32  	%r76065, %r76064, -1658038656;
	xor.b32  	%r6874, %r76065, %r76063;
	setp.lt.s32 	%p8527, %r103615, 623;
	@%p8527 bra 	$L__BB3_3177;
	mov.b32 	%r103617, 0;
	mov.u64 	%rd6709, %rd4;
$L__BB3_3173:
	and.b32  	%r76067, %r103536, -2147483648;
	ld.local.u32 	%r76068, [%rd6709+4];
	and.b32  	%r76069, %r76068, 2147483646;
	or.b32  	%r76070, %r76069, %r76067;
	ld.local.u32 	%r76071, [%rd6709+1588];
	shr.u32 	%r76072, %r76070, 1;
	and.b32  	%r76073, %r76068, 1;
	setp.eq.b32 	%p8528, %r76073, 1;
	selp.b32 	%r76074, -1727483681, 0, %p8528;
	xor.b32  	%r76075, %r76074, %r76071;
	xor.b32  	%r76076, %r76075, %r76072;
	st.local.u32 	[%rd6709], %r76076;
	and.b32  	%r76077, %r76068, -2147483648;
	ld.local.u32 	%r76078, [%rd6709+8];
	and.b32  	%r76079, %r76078, 2147483646;
	or.b32  	%r76080, %r76079, %r76077;
	ld.local.u32 	%r76081, [%rd6709+1592];
	shr.u32 	%r76082, %r76080, 1;
	and.b32  	%r76083, %r76078, 1;
	setp.eq.b32 	%p8529, %r76083, 1;
	selp.b32 	%r76084, -1727483681, 0, %p8529;
	xor.b32  	%r76085, %r76084, %r76081;
	xor.b32  	%r76086, %r76085, %r76082;
	st.local.u32 	[%rd6709+4], %r76086;
	and.b32  	%r76087, %r76078, -2147483648;
	ld.local.u32 	%r6877, [%rd6709+12];
	and.b32  	%r76088, %r6877, 2147483646;
	or.b32  	%r76089, %r76088, %r76087;
	ld.local.u32 	%r76090, [%rd6709+1596];
	shr.u32 	%r76091, %r76089, 1;
	and.b32  	%r76092, %r6877, 1;
	setp.eq.b32 	%p8530, %r76092, 1;
	selp.b32 	%r76093, -1727483681, 0, %p8530;
	xor.b32  	%r76094, %r76093, %r76090;
	xor.b32  	%r76095, %r76094, %r76091;
	st.local.u32 	[%rd6709+8], %r76095;
	setp.ne.s32 	%p8531, %r103617, 224;
	@%p8531 bra 	$L__BB3_3187;
	ld.local.u32 	%r103618, [%rd828];
	mov.b32 	%r103619, 227;
$L__BB3_3175:
	mul.wide.u32 	%rd5244, %r103619, 4;
	add.s64 	%rd5245, %rd4, %rd5244;
	and.b32  	%r76106, %r103618, -2147483648;
	ld.local.u32 	%r76107, [%rd5245+4];
	and.b32  	%r76108, %r76107, 2147483646;
	or.b32  	%r76109, %r76108, %r76106;
	ld.local.u32 	%r76110, [%rd5245+-908];
	shr.u32 	%r76111, %r76109, 1;
	and.b32  	%r76112, %r76107, 1;
	setp.eq.b32 	%p8533, %r76112, 1;
	selp.b32 	%r76113, -1727483681, 0, %p8533;
	xor.b32  	%r76114, %r76113, %r76110;
	xor.b32  	%r76115, %r76114, %r76111;
	st.local.u32 	[%rd5245], %r76115;
	and.b32  	%r76116, %r76107, -2147483648;
	ld.local.u32 	%r76117, [%rd5245+8];
	and.b32  	%r76118, %r76117, 2147483646;
	or.b32  	%r76119, %r76118, %r76116;
	ld.local.u32 	%r76120, [%rd5245+-904];
	shr.u32 	%r76121, %r76119, 1;
	and.b32  	%r76122, %r76117, 1;
	setp.eq.b32 	%p8534, %r76122, 1;
	selp.b32 	%r76123, -1727483681, 0, %p8534;
	xor.b32  	%r76124, %r76123, %r76120;
	xor.b32  	%r76125, %r76124, %r76121;
	st.local.u32 	[%rd5245+4], %r76125;
	and.b32  	%r76126, %r76117, -2147483648;
	ld.local.u32 	%r76127, [%rd5245+12];
	and.b32  	%r76128, %r76127, 2147483646;
	or.b32  	%r76129, %r76128, %r76126;
	ld.local.u32 	%r76130, [%rd5245+-900];
	shr.u32 	%r76131, %r76129, 1;
	and.b32  	%r76132, %r76127, 1;
	setp.eq.b32 	%p8535, %r76132, 1;
	selp.b32 	%r76133, -1727483681, 0, %p8535;
	xor.b32  	%r76134, %r76133, %r76130;
	xor.b32  	%r76135, %r76134, %r76131;
	st.local.u32 	[%rd5245+8], %r76135;
	and.b32  	%r76136, %r76127, -2147483648;
	add.s32 	%r103619, %r103619, 4;
	ld.local.u32 	%r103618, [%rd5245+16];
	and.b32  	%r76137, %r103618, 2147483646;
	or.b32  	%r76138, %r76137, %r76136;
	ld.local.u32 	%r76139, [%rd5245+-896];
	shr.u32 	%r76140, %r76138, 1;
	and.b32  	%r76141, %r103618, 1;
	setp.eq.b32 	%p8536, %r76141, 1;
	selp.b32 	%r76142, -1727483681, 0, %p8536;
	xor.b32  	%r76143, %r76142, %r76139;
	xor.b32  	%r76144, %r76143, %r76140;
	st.local.u32 	[%rd5245+12], %r76144;
	setp.ne.s32 	%p8537, %r103619, 623;
	@%p8537 bra 	$L__BB3_3175;
	ld.local.u32 	%r76146, [%rd4+2492];
	and.b32  	%r76147, %r76146, -2147483648;
	ld.local.u32 	%r103536, [%rd4];
	and.b32  	%r76148, %r103536, 2147483646;
	or.b32  	%r76149, %r76148, %r76147;
	ld.local.u32 	%r76150, [%rd4+1584];
	shr.u32 	%r76151, %r76149, 1;
	and.b32  	%r76152, %r103536, 1;
	setp.eq.b32 	%p8538, %r76152, 1;
	selp.b32 	%r76153, -1727483681, 0, %p8538;
	xor.b32  	%r76154, %r76153, %r76150;
	xor.b32  	%r76155, %r76154, %r76151;
	st.local.u32 	[%rd4+2492], %r76155;
	mov.b32 	%r103621, 0;
$L__BB3_3177:
	setp.gt.u32 	%p8540, %r15025, %r15026;
	add.s32 	%r103630, %r103621, 1;
	st.local.u32 	[%rd4+2496], %r103630;
	mul.wide.s32 	%rd5246, %r103621, 4;
	add.s64 	%rd5247, %rd4, %rd5246;
	ld.local.u32 	%r76156, [%rd5247];
	shr.u32 	%r76157, %r76156, 11;
	xor.b32  	%r76158, %r76157, %r76156;
	shl.b32 	%r76159, %r76158, 7;
	and.b32  	%r76160, %r76159, -1658038656;
	xor.b32  	%r76161, %r76160, %r76158;
	shl.b32 	%r76162, %r76161, 15;
	and.b32  	%r76163, %r76162, -402653184;
	xor.b32  	%r76164, %r76163, %r76161;
	shr.u32 	%r76165, %r76164, 27;
	shl.b32 	%r76166, %r6835, 15;
	and.b32  	%r76167, %r76166, -402653184;
	xor.b32  	%r76168, %r76167, %r6835;
	shr.u32 	%r76169, %r76168, 7;
	and.b32  	%r76170, %r76169, 32505856;
	shl.b32 	%r76171, %r6848, 15;
	and.b32  	%r76172, %r76171, -402653184;
	xor.b32  	%r76173, %r76172, %r6848;
	shr.u32 	%r76174, %r76173, 12;
	and.b32  	%r76175, %r76174, 1015808;
	or.b32  	%r76176, %r76175, %r76170;
	shl.b32 	%r76177, %r6861, 15;
	and.b32  	%r76178, %r76177, -402653184;
	xor.b32  	%r76179, %r76178, %r6861;
	shr.u32 	%r76180, %r76179, 17;
	and.b32  	%r76181, %r76180, 31744;
	or.b32  	%r76182, %r76176, %r76181;
	shl.b32 	%r76183, %r6874, 15;
	and.b32  	%r76184, %r76183, -402653184;
	xor.b32  	%r76185, %r76184, %r6874;
	shr.u32 	%r76186, %r76185, 22;
	and.b32  	%r76187, %r76186, 992;
	or.b32  	%r76188, %r76182, %r76187;
	or.b32  	%r103625, %r76188, %r76165;
	mov.pred 	%p11943, 0;
	@%p8540 bra 	$L__BB3_3186;
	mov.pred 	%p11943, 0;
	mov.u32 	%r103624, %r15025;
$L__BB3_3179:
	shl.b32 	%r6893, %r103625, 5;
	setp.lt.s32 	%p8542, %r103630, 624;
	@%p8542 bra 	$L__BB3_3185;
	mov.b32 	%r103627, 0;
$L__BB3_3181:
	mul.wide.u32 	%rd5248, %r103627, 4;
	add.s64 	%rd1481, %rd4, %rd5248;
	and.b32  	%r76190, %r103536, -2147483648;
	ld.local.u32 	%r76191, [%rd1481+4];
	and.b32  	%r76192, %r76191, 2147483646;
	or.b32  	%r76193, %r76192, %r76190;
	ld.local.u32 	%r76194, [%rd1481+1588];
	shr.u32 	%r76195, %r76193, 1;
	and.b32  	%r76196, %r76191, 1;
	setp.eq.b32 	%p8543, %r76196, 1;
	selp.b32 	%r76197, -1727483681, 0, %p8543;
	xor.b32  	%r76198, %r76197, %r76194;
	xor.b32  	%r76199, %r76198, %r76195;
	st.local.u32 	[%rd1481], %r76199;
	and.b32  	%r76200, %r76191, -2147483648;
	ld.local.u32 	%r76201, [%rd1481+8];
	and.b32  	%r76202, %r76201, 2147483646;
	or.b32  	%r76203, %r76202, %r76200;
	ld.local.u32 	%r76204, [%rd1481+1592];
	shr.u32 	%r76205, %r76203, 1;
	and.b32  	%r76206, %r76201, 1;
	setp.eq.b32 	%p8544, %r76206, 1;
	selp.b32 	%r76207, -1727483681, 0, %p8544;
	xor.b32  	%r76208, %r76207, %r76204;
	xor.b32  	%r76209, %r76208, %r76205;
	st.local.u32 	[%rd1481+4], %r76209;
	and.b32  	%r76210, %r76201, -2147483648;
	ld.local.u32 	%r6896, [%rd1481+12];
	and.b32  	%r76211, %r6896, 2147483646;
	or.b32  	%r76212, %r76211, %r76210;
	ld.local.u32 	%r76213, [%rd1481+1596];
	shr.u32 	%r76214, %r76212, 1;
	and.b32  	%r76215, %r6896, 1;
	setp.eq.b32 	%p8545, %r76215, 1;
	selp.b32 	%r76216, -1727483681, 0, %p8545;
	xor.b32  	%r76217, %r76216, %r76213;
	xor.b32  	%r76218, %r76217, %r76214;
	st.local.u32 	[%rd1481+8], %r76218;
	setp.ne.s32 	%p8546, %r103627, 224;
	@%p8546 bra 	$L__BB3_7237;
	ld.local.u32 	%r103628, [%rd828];
	mov.b32 	%r103629, 227;
$L__BB3_3183:
	mul.wide.u32 	%rd5249, %r103629, 4;
	add.s64 	%rd5250, %rd4, %rd5249;
	and.b32  	%r76229, %r103628, -2147483648;
	ld.local.u32 	%r76230, [%rd5250+4];
	and.b32  	%r76231, %r76230, 2147483646;
	or.b32  	%r76232, %r76231, %r76229;
	ld.local.u32 	%r76233, [%rd5250+-908];
	shr.u32 	%r76234, %r76232, 1;
	and.b32  	%r76235, %r76230, 1;
	setp.eq.b32 	%p8548, %r76235, 1;
	selp.b32 	%r76236, -1727483681, 0, %p8548;
	xor.b32  	%r76237, %r76236, %r76233;
	xor.b32  	%r76238, %r76237, %r76234;
	st.local.u32 	[%rd5250], %r76238;
	and.b32  	%r76239, %r76230, -2147483648;
	ld.local.u32 	%r76240, [%rd5250+8];
	and.b32  	%r76241, %r76240, 2147483646;
	or.b32  	%r76242, %r76241, %r76239;
	ld.local.u32 	%r76243, [%rd5250+-904];
	shr.u32 	%r76244, %r76242, 1;
	and.b32  	%r76245, %r76240, 1;
	setp.eq.b32 	%p8549, %r76245, 1;
	selp.b32 	%r76246, -1727483681, 0, %p8549;
	xor.b32  	%r76247, %r76246, %r76243;
	xor.b32  	%r76248, %r76247, %r76244;
	st.local.u32 	[%rd5250+4], %r76248;
	and.b32  	%r76249, %r76240, -2147483648;
	ld.local.u32 	%r76250, [%rd5250+12];
	and.b32  	%r76251, %r76250, 2147483646;
	or.b32  	%r76252, %r76251, %r76249;
	ld.local.u32 	%r76253, [%rd5250+-900];
	shr.u32 	%r76254, %r76252, 1;
	and.b32  	%r76255, %r76250, 1;
	setp.eq.b32 	%p8550, %r76255, 1;
	selp.b32 	%r76256, -1727483681, 0, %p8550;
	xor.b32  	%r76257, %r76256, %r76253;
	xor.b32  	%r76258, %r76257, %r76254;
	st.local.u32 	[%rd5250+8], %r76258;
	and.b32  	%r76259, %r76250, -2147483648;
	add.s32 	%r103629, %r103629, 4;
	ld.local.u32 	%r103628, [%rd5250+16];
	and.b32  	%r76260, %r103628, 2147483646;
	or.b32  	%r76261, %r76260, %r76259;
	ld.local.u32 	%r76262, [%rd5250+-896];
	shr.u32 	%r76263, %r76261, 1;
	and.b32  	%r76264, %r103628, 1;
	setp.eq.b32 	%p8551, %r76264, 1;
	selp.b32 	%r76265, -1727483681, 0, %p8551;
	xor.b32  	%r76266, %r76265, %r76262;
	xor.b32  	%r76267, %r76266, %r76263;
	st.local.u32 	[%rd5250+12], %r76267;
	setp.ne.s32 	%p8552, %r103629, 623;
	@%p8552 bra 	$L__BB3_3183;
	ld.local.u32 	%r76269, [%rd4+2492];
	and.b32  	%r76270, %r76269, -2147483648;
	ld.local.u32 	%r103536, [%rd4];
	and.b32  	%r76271, %r103536, 2147483646;
	or.b32  	%r76272, %r76271, %r76270;
	ld.local.u32 	%r76273, [%rd4+1584];
	shr.u32 	%r76274, %r76272, 1;
	and.b32  	%r76275, %r103536, 1;
	setp.eq.b32 	%p8553, %r76275, 1;
	selp.b32 	%r76276, -1727483681, 0, %p8553;
	xor.b32  	%r76277, %r76276, %r76273;
	xor.b32  	%r76278, %r76277, %r76274;
	st.local.u32 	[%rd4+2492], %r76278;
	mov.b32 	%r103630, 0;
$L__BB3_3185:
	add.s32 	%r6905, %r103630, 1;
	st.local.u32 	[%rd4+2496], %r6905;
	mul.wide.s32 	%rd5251, %r103630, 4;
	add.s64 	%rd5252, %rd4, %rd5251;
	ld.local.u32 	%r76279, [%rd5252];
	shr.u32 	%r76280, %r76279, 11;
	xor.b32  	%r76281, %r76280, %r76279;
	shl.b32 	%r76282, %r76281, 7;
	and.b32  	%r76283, %r76282, -1658038656;
	xor.b32  	%r76284, %r76283, %r76281;
	shl.b32 	%r76285, %r76284, 15;
	and.b32  	%r76286, %r76285, -402653184;
	xor.b32  	%r76287, %r76286, %r76284;
	shr.u32 	%r76288, %r76287, 27;
	and.b32  	%r76290, %r6893, 1073741792;
	or.b32  	%r103625, %r76288, %r76290;
	setp.eq.s32 	%p8554, %r103625, %r15022;
	or.pred  	%p11943, %p11943, %p8554;
	add.s32 	%r103624, %r103624, 1;
	setp.gt.u32 	%p8555, %r103624, %r15026;
	mov.u32 	%r103630, %r6905;
	@%p8555 bra 	$L__BB3_3186;
	bra.uni 	$L__BB3_3179;
$L__BB3_3186:
	and.pred  	%p196, %p11941, %p11943;
	mov.b32 	%r76292, 624;
	st.local.u32 	[%rd4+2496], %r76292;
	st.local.u32 	[%rd4], %r3760;
	mov.b32 	%r103633, 1;
	mov.u32 	%r103632, %r3760;
	bra.uni 	$L__BB3_3200;
$L__BB3_3187:
	and.b32  	%r76096, %r6877, -2147483648;
	add.s32 	%r103617, %r103617, 4;
	add.s64 	%rd1482, %rd6709, 16;
	ld.local.u32 	%r103536, [%rd6709+16];
	and.b32  	%r76097, %r103536, 2147483646;
	or.b32  	%r76098, %r76097, %r76096;
	ld.local.u32 	%r76099, [%rd6709+1600];
	shr.u32 	%r76100, %r76098, 1;
	and.b32  	%r76101, %r103536, 1;
	setp.eq.b32 	%p8532, %r76101, 1;
	selp.b32 	%r76102, -1727483681, 0, %p8532;
	xor.b32  	%r76103, %r76102, %r76099;
	xor.b32  	%r76104, %r76103, %r76100;
	st.local.u32 	[%rd6709+12], %r76104;
	mov.u64 	%rd6709, %rd1482;
	bra.uni 	$L__BB3_3173;
$L__BB3_3188:
	and.b32  	%r76001, %r6864, -2147483648;
	add.s32 	%r103611, %r103611, 4;
	add.s64 	%rd1483, %rd6707, 16;
	ld.local.u32 	%r103536, [%rd6707+16];
	and.b32  	%r76002, %r103536, 2147483646;
	or.b32  	%r76003, %r76002, %r76001;
	ld.local.u32 	%r76004, [%rd6707+1600];
	shr.u32 	%r76005, %r76003, 1;
	and.b32  	%r76006, %r103536, 1;
	setp.eq.b32 	%p8520, %r76006, 1;
	selp.b32 	%r76007, -1727483681, 0, %p8520;
	xor.b32  	%r76008, %r76007, %r76004;
	xor.b32  	%r76009, %r76008, %r76005;
	st.local.u32 	[%rd6707+12], %r76009;
	mov.u64 	%rd6707, %rd1483;
	bra.uni 	$L__BB3_3167;
$L__BB3_3189:
	and.b32  	%r75906, %r6851, -2147483648;
	add.s32 	%r103605, %r103605, 4;
	add.s64 	%rd1484, %rd6705, 16;
	ld.local.u32 	%r103536, [%rd6705+16];
	and.b32  	%r75907, %r103536, 2147483646;
	or.b32  	%r75908, %r75907, %r75906;
	ld.local.u32 	%r75909, [%rd6705+1600];
	shr.u32 	%r75910, %r75908, 1;
	and.b32  	%r75911, %r103536, 1;
	setp.eq.b32 	%p8508, %r75911, 1;
	selp.b32 	%r75912, -1727483681, 0, %p8508;
	xor.b32  	%r75913, %r75912, %r75909;
	xor.b32  	%r75914, %r75913, %r75910;
	st.local.u32 	[%rd6705+12], %r75914;
	mov.u64 	%rd6705, %rd1484;
	bra.uni 	$L__BB3_3161;
$L__BB3_3190:
	and.b32  	%r75811, %r6838, -2147483648;
	add.s32 	%r103599, %r103599, 4;
	add.s64 	%rd1485, %rd6703, 16;
	ld.local.u32 	%r103536, [%rd6703+16];
	and.b32  	%r75812, %r103536, 2147483646;
	or.b32  	%r75813, %r75812, %r75811;
	ld.local.u32 	%r75814, [%rd6703+1600];
	shr.u32 	%r75815, %r75813, 1;
	and.b32  	%r75816, %r103536, 1;
	setp.eq.b32 	%p8496, %r75816, 1;
	selp.b32 	%r75817, -1727483681, 0, %p8496;
	xor.b32  	%r75818, %r75817, %r75814;
	xor.b32  	%r75819, %r75818, %r75815;
	st.local.u32 	[%rd6703+12], %r75819;
	mov.u64 	%rd6703, %rd1485;
	bra.uni 	$L__BB3_3155;
$L__BB3_3191:
	and.b32  	%r75716, %r6825, -2147483648;
	add.s32 	%r103593, %r103593, 4;
	add.s64 	%rd1486, %rd6701, 16;
	ld.local.u32 	%r103536, [%rd6701+16];
	and.b32  	%r75717, %r103536, 2147483646;
	or.b32  	%r75718, %r75717, %r75716;
	ld.local.u32 	%r75719, [%rd6701+1600];
	shr.u32 	%r75720, %r75718, 1;
	and.b32  	%r75721, %r103536, 1;
	setp.eq.b32 	%p8484, %r75721, 1;
	selp.b32 	%r75722, -1727483681, 0, %p8484;
	xor.b32  	%r75723, %r75722, %r75719;
	xor.b32  	%r75724, %r75723, %r75720;
	st.local.u32 	[%rd6701+12], %r75724;
	mov.u64 	%rd6701, %rd1486;
	bra.uni 	$L__BB3_3149;
$L__BB3_3192:
	and.b32  	%r75626, %r6810, -2147483648;
	add.s32 	%r103585, %r103585, 4;
	add.s64 	%rd1487, %rd6700, 16;
	ld.local.u32 	%r103536, [%rd6700+16];
	and.b32  	%r75627, %r103536, 2147483646;
	or.b32  	%r75628, %r75627, %r75626;
	ld.local.u32 	%r75629, [%rd6700+1600];
	shr.u32 	%r75630, %r75628, 1;
	and.b32  	%r75631, %r103536, 1;
	setp.eq.b32 	%p8471, %r75631, 1;
	selp.b32 	%r75632, -1727483681, 0, %p8471;
	xor.b32  	%r75633, %r75632, %r75629;
	xor.b32  	%r75634, %r75633, %r75630;
	st.local.u32 	[%rd6700+12], %r75634;
	mov.u64 	%rd6700, %rd1487;
	bra.uni 	$L__BB3_3142;
$L__BB3_3193:
	and.b32  	%r75400, %r6769, -2147483648;
	add.s32 	%r103564, %r103564, 4;
	add.s64 	%rd1488, %rd6699, 16;
	ld.local.u32 	%r103536, [%rd6699+16];
	and.b32  	%r75401, %r103536, 2147483646;
	or.b32  	%r75402, %r75401, %r75400;
	ld.local.u32 	%r75403, [%rd6699+1600];
	shr.u32 	%r75404, %r75402, 1;
	and.b32  	%r75405, %r103536, 1;
	setp.eq.b32 	%p8441, %r75405, 1;
	selp.b32 	%r75406, -1727483681, 0, %p8441;
	xor.b32  	%r75407, %r75406, %r75403;
	xor.b32  	%r75408, %r75407, %r75404;
	st.local.u32 	[%rd6699+12], %r75408;
	mov.u64 	%rd6699, %rd1488;
	bra.uni 	$L__BB3_3125;
$L__BB3_3194:
	and.b32  	%r75305, %r6756, -2147483648;
	add.s32 	%r103558, %r103558, 4;
	add.s64 	%rd1489, %rd6697, 16;
	ld.local.u32 	%r103536, [%rd6697+16];
	and.b32  	%r75306, %r103536, 2147483646;
	or.b32  	%r75307, %r75306, %r75305;
	ld.local.u32 	%r75308, [%rd6697+1600];
	shr.u32 	%r75309, %r75307, 1;
	and.b32  	%r75310, %r103536, 1;
	setp.eq.b32 	%p8429, %r75310, 1;
	selp.b32 	%r75311, -1727483681, 0, %p8429;
	xor.b32  	%r75312, %r75311, %r75308;
	xor.b32  	%r75313, %r75312, %r75309;
	st.local.u32 	[%rd6697+12], %r75313;
	mov.u64 	%rd6697, %rd1489;
	bra.uni 	$L__BB3_3119;
$L__BB3_3195:
	and.b32  	%r75210, %r6743, -2147483648;
	add.s32 	%r103552, %r103552, 4;
	add.s64 	%rd1490, %rd6695, 16;
	ld.local.u32 	%r103536, [%rd6695+16];
	and.b32  	%r75211, %r103536, 2147483646;
	or.b32  	%r75212, %r75211, %r75210;
	ld.local.u32 	%r75213, [%rd6695+1600];
	shr.u32 	%r75214, %r75212, 1;
	and.b32  	%r75215, %r103536, 1;
	setp.eq.b32 	%p8417, %r75215, 1;
	selp.b32 	%r75216, -1727483681, 0, %p8417;
	xor.b32  	%r75217, %r75216, %r75213;
	xor.b32  	%r75218, %r75217, %r75214;
	st.local.u32 	[%rd6695+12], %r75218;
	mov.u64 	%rd6695, %rd1490;
	bra.uni 	$L__BB3_3113;
$L__BB3_3196:
	and.b32  	%r75115, %r6730, -2147483648;
	add.s32 	%r103546, %r103546, 4;
	add.s64 	%rd1491, %rd6693, 16;
	ld.local.u32 	%r103536, [%rd6693+16];
	and.b32  	%r75116, %r103536, 2147483646;
	or.b32  	%r75117, %r75116, %r75115;
	ld.local.u32 	%r75118, [%rd6693+1600];
	shr.u32 	%r75119, %r75117, 1;
	and.b32  	%r75120, %r103536, 1;
	setp.eq.b32 	%p8405, %r75120, 1;
	selp.b32 	%r75121, -1727483681, 0, %p8405;
	xor.b32  	%r75122, %r75121, %r75118;
	xor.b32  	%r75123, %r75122, %r75119;
	st.local.u32 	[%rd6693+12], %r75123;
	mov.u64 	%rd6693, %rd1491;
	bra.uni 	$L__BB3_3107;
$L__BB3_3197:
	and.b32  	%r75020, %r6717, -2147483648;
	add.s32 	%r103540, %r103540, 4;
	add.s64 	%rd1492, %rd6691, 16;
	ld.local.u32 	%r103536, [%rd6691+16];
	and.b32  	%r75021, %r103536, 2147483646;
	or.b32  	%r75022, %r75021, %r75020;
	ld.local.u32 	%r75023, [%rd6691+1600];
	shr.u32 	%r75024, %r75022, 1;
	and.b32  	%r75025, %r103536, 1;
	setp.eq.b32 	%p8393, %r75025, 1;
	selp.b32 	%r75026, -1727483681, 0, %p8393;
	xor.b32  	%r75027, %r75026, %r75023;
	xor.b32  	%r75028, %r75027, %r75024;
	st.local.u32 	[%rd6691+12], %r75028;
	mov.u64 	%rd6691, %rd1492;
	bra.uni 	$L__BB3_3101;
$L__BB3_3198:
	and.b32  	%r74930, %r6702, -2147483648;
	add.s32 	%r103532, %r103532, 4;
	add.s64 	%rd1493, %rd6690, 16;
	ld.local.u32 	%r103536, [%rd6690+16];
	and.b32  	%r74931, %r103536, 2147483646;
	or.b32  	%r74932, %r74931, %r74930;
	ld.local.u32 	%r74933, [%rd6690+1600];
	shr.u32 	%r74934, %r74932, 1;
	and.b32  	%r74935, %r103536, 1;
	setp.eq.b32 	%p8380, %r74935, 1;
	selp.b32 	%r74936, -1727483681, 0, %p8380;
	xor.b32  	%r74937, %r74936, %r74933;
	xor.b32  	%r74938, %r74937, %r74934;
	st.local.u32 	[%rd6690+12], %r74938;
	mov.u64 	%rd6690, %rd1493;
	bra.uni 	$L__BB3_3094;
$L__BB3_3199:
	shr.u32 	%r76303, %r6938, 30;
	xor.b32  	%r76304, %r76303, %r6938;
	mad.lo.s32 	%r103632, %r76304, 1812433253, %r6939;
	st.local.u32 	[%rd1494+12], %r103632;
	add.s32 	%r103633, %r103633, 4;
$L__BB3_3200:
	shr.u32 	%r76293, %r103632, 30;
	xor.b32  	%r76294, %r76293, %r103632;
	mad.lo.s32 	%r76295, %r76294, 1812433253, %r103633;
	mul.wide.u32 	%rd5253, %r103633, 4;
	add.s64 	%rd1494, %rd4, %rd5253;
	st.local.u32 	[%rd1494], %r76295;
	shr.u32 	%r76296, %r76295, 30;
	xor.b32  	%r76297, %r76296, %r76295;
	mad.lo.s32 	%r76298, %r76297, 1812433253, %r103633;
	add.s32 	%r76299, %r76298, 1;
	st.local.u32 	[%rd1494+4], %r76299;
	shr.u32 	%r76300, %r76299, 30;
	xor.b32  	%r76301, %r76300, %r76299;
	mad.lo.s32 	%r76302, %r76301, 1812433253, %r103633;
	add.s32 	%r6938, %r76302, 2;
	st.local.u32 	[%rd1494+8], %r6938;
	add.s32 	%r6939, %r103633, 3;
	setp.ne.s32 	%p8556, %r6939, 624;
	@%p8556 bra 	$L__BB3_3199;
	setp.lt.s32 	%p8557, %r15023, -62;
	ld.local.u32 	%r103641, [%rd4+2496];
	mov.u32 	%r103642, %r3760;
	@%p8557 bra 	$L__BB3_3210;
	mov.b32 	%r103636, 0;
	mov.u32 	%r103642, %r3760;
$L__BB3_3203:
	setp.lt.s32 	%p8558, %r103641, 624;
	@%p8558 bra 	$L__BB3_3209;
	mov.b32 	%r103638, 0;
	mov.u64 	%rd6710, %rd4;
$L__BB3_3205:
	and.b32  	%r76307, %r103642, -2147483648;
	ld.local.u32 	%r76308, [%rd6710+4];
	and.b32  	%r76309, %r76308, 2147483646;
	or.b32  	%r76310, %r76309, %r76307;
	ld.local.u32 	%r76311, [%rd6710+1588];
	shr.u32 	%r76312, %r76310, 1;
	and.b32  	%r76313, %r76308, 1;
	setp.eq.b32 	%p8559, %r76313, 1;
	selp.b32 	%r76314, -1727483681, 0, %p8559;
	xor.b32  	%r76315, %r76314, %r76311;
	xor.b32  	%r76316, %r76315, %r76312;
	st.local.u32 	[%rd6710], %r76316;
	and.b32  	%r76317, %r76308, -2147483648;
	ld.local.u32 	%r76318, [%rd6710+8];
	and.b32  	%r76319, %r76318, 2147483646;
	or.b32  	%r76320, %r76319, %r76317;
	ld.local.u32 	%r76321, [%rd6710+1592];
	shr.u32 	%r76322, %r76320, 1;
	and.b32  	%r76323, %r76318, 1;
	setp.eq.b32 	%p8560, %r76323, 1;
	selp.b32 	%r76324, -1727483681, 0, %p8560;
	xor.b32  	%r76325, %r76324, %r76321;
	xor.b32  	%r76326, %r76325, %r76322;
	st.local.u32 	[%rd6710+4], %r76326;
	and.b32  	%r76327, %r76318, -2147483648;
	ld.local.u32 	%r6946, [%rd6710+12];
	and.b32  	%r76328, %r6946, 2147483646;
	or.b32  	%r76329, %r76328, %r76327;
	ld.local.u32 	%r76330, [%rd6710+1596];
	shr.u32 	%r76331, %r76329, 1;
	and.b32  	%r76332, %r6946, 1;
	setp.eq.b32 	%p8561, %r76332, 1;
	selp.b32 	%r76333, -1727483681, 0, %p8561;
	xor.b32  	%r76334, %r76333, %r76330;
	xor.b32  	%r76335, %r76334, %r76331;
	st.local.u32 	[%rd6710+8], %r76335;
	setp.ne.s32 	%p8562, %r103638, 224;
	@%p8562 bra 	$L__BB3_3309;
	ld.local.u32 	%r103639, [%rd828];
	mov.b32 	%r103640, 227;
$L__BB3_3207:
	mul.wide.u32 	%rd5254, %r103640, 4;
	add.s64 	%rd5255, %rd4, %rd5254;
	and.b32  	%r76346, %r103639, -2147483648;
	ld.local.u32 	%r76347, [%rd5255+4];
	and.b32  	%r76348, %r76347, 2147483646;
	or.b32  	%r76349, %r76348, %r76346;
	ld.local.u32 	%r76350, [%rd5255+-908];
	shr.u32 	%r76351, %r76349, 1;
	and.b32  	%r76352, %r76347, 1;
	setp.eq.b32 	%p8564, %r76352, 1;
	selp.b32 	%r76353, -1727483681, 0, %p8564;
	xor.b32  	%r76354, %r76353, %r76350;
	xor.b32  	%r76355, %r76354, %r76351;
	st.local.u32 	[%rd5255], %r76355;
	and.b32  	%r76356, %r76347, -2147483648;
	ld.local.u32 	%r76357, [%rd5255+8];
	and.b32  	%r76358, %r76357, 2147483646;
	or.b32  	%r76359, %r76358, %r76356;
	ld.local.u32 	%r76360, [%rd5255+-904];
	shr.u32 	%r76361, %r76359, 1;
	and.b32  	%r76362, %r76357, 1;
	setp.eq.b32 	%p8565, %r76362, 1;
	selp.b32 	%r76363, -1727483681, 0, %p8565;
	xor.b32  	%r76364, %r76363, %r76360;
	xor.b32  	%r76365, %r76364, %r76361;
	st.local.u32 	[%rd5255+4], %r76365;
	and.b32  	%r76366, %r76357, -2147483648;
	ld.local.u32 	%r76367, [%rd5255+12];
	and.b32  	%r76368, %r76367, 2147483646;
	or.b32  	%r76369, %r76368, %r76366;
	ld.local.u32 	%r76370, [%rd5255+-900];
	shr.u32 	%r76371, %r76369, 1;
	and.b32  	%r76372, %r76367, 1;
	setp.eq.b32 	%p8566, %r76372, 1;
	selp.b32 	%r76373, -1727483681, 0, %p8566;
	xor.b32  	%r76374, %r76373, %r76370;
	xor.b32  	%r76375, %r76374, %r76371;
	st.local.u32 	[%rd5255+8], %r76375;
	and.b32  	%r76376, %r76367, -2147483648;
	add.s32 	%r103640, %r103640, 4;
	ld.local.u32 	%r103639, [%rd5255+16];
	and.b32  	%r76377, %r103639, 2147483646;
	or.b32  	%r76378, %r76377, %r76376;
	ld.local.u32 	%r76379, [%rd5255+-896];
	shr.u32 	%r76380, %r76378, 1;
	and.b32  	%r76381, %r103639, 1;
	setp.eq.b32 	%p8567, %r76381, 1;
	selp.b32 	%r76382, -1727483681, 0, %p8567;
	xor.b32  	%r76383, %r76382, %r76379;
	xor.b32  	%r76384, %r76383, %r76380;
	st.local.u32 	[%rd5255+12], %r76384;
	setp.ne.s32 	%p8568, %r103640, 623;
	@%p8568 bra 	$L__BB3_3207;
	ld.local.u32 	%r76386, [%rd4+2492];
	and.b32  	%r76387, %r76386, -2147483648;
	ld.local.u32 	%r103642, [%rd4];
	and.b32  	%r76388, %r103642, 2147483646;
	or.b32  	%r76389, %r76388, %r76387;
	ld.local.u32 	%r76390, [%rd4+1584];
	shr.u32 	%r76391, %r76389, 1;
	and.b32  	%r76392, %r103642, 1;
	setp.eq.b32 	%p8569, %r76392, 1;
	selp.b32 	%r76393, -1727483681, 0, %p8569;
	xor.b32  	%r76394, %r76393, %r76390;
	xor.b32  	%r76395, %r76394, %r76391;
	st.local.u32 	[%rd4+2492], %r76395;
	mov.b32 	%r103641, 0;
$L__BB3_3209:
	add.s32 	%r103641, %r103641, 1;
	st.local.u32 	[%rd4+2496], %r103641;
	add.s32 	%r6956, %r103636, 1;
	setp.ne.s32 	%p8570, %r103636, %r3763;
	mov.u32 	%r103636, %r6956;
	@%p8570 bra 	$L__BB3_3203;
$L__BB3_3210:
	setp.lt.s32 	%p8571, %r103641, 624;
	@%p8571 bra 	$L__BB3_3216;
	mov.b32 	%r103646, 0;
	mov.u64 	%rd6711, %rd4;
$L__BB3_3212:
	and.b32  	%r76397, %r103642, -2147483648;
	ld.local.u32 	%r76398, [%rd6711+4];
	and.b32  	%r76399, %r76398, 2147483646;
	or.b32  	%r76400, %r76399, %r76397;
	ld.local.u32 	%r76401, [%rd6711+1588];
	shr.u32 	%r76402, %r76400, 1;
	and.b32  	%r76403, %r76398, 1;
	setp.eq.b32 	%p8572, %r76403, 1;
	selp.b32 	%r76404, -1727483681, 0, %p8572;
	xor.b32  	%r76405, %r76404, %r76401;
	xor.b32  	%r76406, %r76405, %r76402;
	st.local.u32 	[%rd6711], %r76406;
	and.b32  	%r76407, %r76398, -2147483648;
	ld.local.u32 	%r76408, [%rd6711+8];
	and.b32  	%r76409, %r76408, 2147483646;
	or.b32  	%r76410, %r76409, %r76407;
	ld.local.u32 	%r76411, [%rd6711+1592];
	shr.u32 	%r76412, %r76410, 1;
	and.b32  	%r76413, %r76408, 1;
	setp.eq.b32 	%p8573, %r76413, 1;
	selp.b32 	%r76414, -1727483681, 0, %p8573;
	xor.b32  	%r76415, %r76414, %r76411;
	xor.b32  	%r76416, %r76415, %r76412;
	st.local.u32 	[%rd6711+4], %r76416;
	and.b32  	%r76417, %r76408, -2147483648;
	ld.local.u32 	%r6961, [%rd6711+12];
	and.b32  	%r76418, %r6961, 2147483646;
	or.b32  	%r76419, %r76418, %r76417;
	ld.local.u32 	%r76420, [%rd6711+1596];
	shr.u32 	%r76421, %r76419, 1;
	and.b32  	%r76422, %r6961, 1;
	setp.eq.b32 	%p8574, %r76422, 1;
	selp.b32 	%r76423, -1727483681, 0, %p8574;
	xor.b32  	%r76424, %r76423, %r76420;
	xor.b32  	%r76425, %r76424, %r76421;
	st.local.u32 	[%rd6711+8], %r76425;
	setp.ne.s32 	%p8575, %r103646, 224;
	@%p8575 bra 	$L__BB3_3308;
	ld.local.u32 	%r103648, [%rd4+908];
	add.s64 	%rd6712, %rd4, 924;
	mov.b32 	%r103647, 0;
$L__BB3_3214:
	and.b32  	%r76436, %r103648, -2147483648;
	ld.local.u32 	%r76437, [%rd6712+-12];
	and.b32  	%r76438, %r76437, 2147483646;
	or.b32  	%r76439, %r76438, %r76436;
	ld.local.u32 	%r76440, [%rd6712+-924];
	shr.u32 	%r76441, %r76439, 1;
	and.b32  	%r76442, %r76437, 1;
	setp.eq.b32 	%p8577, %r76442, 1;
	selp.b32 	%r76443, -1727483681, 0, %p8577;
	xor.b32  	%r76444, %r76443, %r76440;
	xor.b32  	%r76445, %r76444, %r76441;
	st.local.u32 	[%rd6712+-16], %r76445;
	and.b32  	%r76446, %r76437, -2147483648;
	ld.local.u32 	%r76447, [%rd6712+-8];
	and.b32  	%r76448, %r76447, 2147483646;
	or.b32  	%r76449, %r76448, %r76446;
	ld.local.u32 	%r76450, [%rd6712+-920];
	shr.u32 	%r76451, %r76449, 1;
	and.b32  	%r76452, %r76447, 1;
	setp.eq.b32 	%p8578, %r76452, 1;
	selp.b32 	%r76453, -1727483681, 0, %p8578;
	xor.b32  	%r76454, %r76453, %r76450;
	xor.b32  	%r76455, %r76454, %r76451;
	st.local.u32 	[%rd6712+-12], %r76455;
	and.b32  	%r76456, %r76447, -2147483648;
	ld.local.u32 	%r76457, [%rd6712+-4];
	and.b32  	%r76458, %r76457, 2147483646;
	or.b32  	%r76459, %r76458, %r76456;
	ld.local.u32 	%r76460, [%rd6712+-916];
	shr.u32 	%r76461, %r76459, 1;
	and.b32  	%r76462, %r76457, 1;
	setp.eq.b32 	%p8579, %r76462, 1;
	selp.b32 	%r76463, -1727483681, 0, %p8579;
	xor.b32  	%r76464, %r76463, %r76460;
	xor.b32  	%r76465, %r76464, %r76461;
	st.local.u32 	[%rd6712+-8], %r76465;
	and.b32  	%r76466, %r76457, -2147483648;
	ld.local.u32 	%r103648, [%rd6712];
	and.b32  	%r76467, %r103648, 2147483646;
	or.b32  	%r76468, %r76467, %r76466;
	ld.local.u32 	%r76469, [%rd6712+-912];
	shr.u32 	%r76470, %r76468, 1;
	and.b32  	%r76471, %r103648, 1;
	setp.eq.b32 	%p8580, %r76471, 1;
	selp.b32 	%r76472, -1727483681, 0, %p8580;
	xor.b32  	%r76473, %r76472, %r76469;
	xor.b32  	%r76474, %r76473, %r76470;
	st.local.u32 	[%rd6712+-4], %r76474;
	add.s32 	%r103647, %r103647, 4;
	add.s64 	%rd6712, %rd6712, 16;
	setp.ne.s32 	%p8581, %r103647, 396;
	@%p8581 bra 	$L__BB3_3214;
	ld.local.u32 	%r76476, [%rd831];
	and.b32  	%r76477, %r76476, -2147483648;
	ld.local.u32 	%r103642, [%rd833];
	and.b32  	%r76478, %r103642, 2147483646;
	or.b32  	%r76479, %r76478, %r76477;
	ld.local.u32 	%r76480, [%rd832];
	shr.u32 	%r76481, %r76479, 1;
	and.b32  	%r76482, %r103642, 1;
	setp.eq.b32 	%p8582, %r76482, 1;
	selp.b32 	%r76483, -1727483681, 0, %p8582;
	xor.b32  	%r76484, %r76483, %r76480;
	xor.b32  	%r76485, %r76484, %r76481;
	st.local.u32 	[%rd831], %r76485;
	mov.b32 	%r103641, 0;
$L__BB3_3216:
	add.s32 	%r103656, %r103641, 1;
	st.local.u32 	[%rd4+2496], %r103656;
	mul.wide.s32 	%rd5256, %r103641, 4;
	add.s64 	%rd5257, %rd4, %rd5256;
	ld.local.u32 	%r76486, [%rd5257];
	shr.u32 	%r76487, %r76486, 11;
	xor.b32  	%r76488, %r76487, %r76486;
	shl.b32 	%r76489, %r76488, 7;
	and.b32  	%r76490, %r76489, -1658038656;
	xor.b32  	%r6971, %r76490, %r76488;
	setp.lt.s32 	%p8583, %r103641, 623;
	@%p8583 bra 	$L__BB3_3222;
	mov.b32 	%r103652, 0;
	mov.u64 	%rd6713, %rd4;
$L__BB3_3218:
	and.b32  	%r76492, %r103642, -2147483648;
	ld.local.u32 	%r76493, [%rd6713+4];
	and.b32  	%r76494, %r76493, 2147483646;
	or.b32  	%r76495, %r76494, %r76492;
	ld.local.u32 	%r76496, [%rd6713+1588];
	shr.u32 	%r76497, %r76495, 1;
	and.b32  	%r76498, %r76493, 1;
	setp.eq.b32 	%p8584, %r76498, 1;
	selp.b32 	%r76499, -1727483681, 0, %p8584;
	xor.b32  	%r76500, %r76499, %r76496;
	xor.b32  	%r76501, %r76500, %r76497;
	st.local.u32 	[%rd6713], %r76501;
	and.b32  	%r76502, %r76493, -2147483648;
	ld.local.u32 	%r76503, [%rd6713+8];
	and.b32  	%r76504, %r76503, 2147483646;
	or.b32  	%r76505, %r76504, %r76502;
	ld.local.u32 	%r76506, [%rd6713+1592];
	shr.u32 	%r76507, %r76505, 1;
	and.b32  	%r76508, %r76503, 1;
	setp.eq.b32 	%p8585, %r76508, 1;
	selp.b32 	%r76509, -1727483681, 0, %p8585;
	xor.b32  	%r76510, %r76509, %r76506;
	xor.b32  	%r76511, %r76510, %r76507;
	st.local.u32 	[%rd6713+4], %r76511;
	and.b32  	%r76512, %r76503, -2147483648;
	ld.local.u32 	%r6974, [%rd6713+12];
	and.b32  	%r76513, %r6974, 2147483646;
	or.b32  	%r76514, %r76513, %r76512;
	ld.local.u32 	%r76515, [%rd6713+1596];
	shr.u32 	%r76516, %r76514, 1;
	and.b32  	%r76517, %r6974, 1;
	setp.eq.b32 	%p8586, %r76517, 1;
	selp.b32 	%r76518, -1727483681, 0, %p8586;
	xor.b32  	%r76519, %r76518, %r76515;
	xor.b32  	%r76520, %r76519, %r76516;
	st.local.u32 	[%rd6713+8], %r76520;
	setp.ne.s32 	%p8587, %r103652, 224;
	@%p8587 bra 	$L__BB3_3307;
	ld.local.u32 	%r103654, [%rd4+908];
	add.s64 	%rd6714, %rd4, 924;
	mov.b32 	%r103653, 0;
$L__BB3_3220:
	and.b32  	%r76531, %r103654, -2147483648;
	ld.local.u32 	%r76532, [%rd6714+-12];
	and.b32  	%r76533, %r76532, 2147483646;
	or.b32  	%r76534, %r76533, %r76531;
	ld.local.u32 	%r76535, [%rd6714+-924];
	shr.u32 	%r76536, %r76534, 1;
	and.b32  	%r76537, %r76532, 1;
	setp.eq.b32 	%p8589, %r76537, 1;
	selp.b32 	%r76538, -1727483681, 0, %p8589;
	xor.b32  	%r76539, %r76538, %r76535;
	xor.b32  	%r76540, %r76539, %r76536;
	st.local.u32 	[%rd6714+-16], %r76540;
	and.b32  	%r76541, %r76532, -2147483648;
	ld.local.u32 	%r76542, [%rd6714+-8];
	and.b32  	%r76543, %r76542, 2147483646;
	or.b32  	%r76544, %r76543, %r76541;
	ld.local.u32 	%r76545, [%rd6714+-920];
	shr.u32 	%r76546, %r76544, 1;
	and.b32  	%r76547, %r76542, 1;
	setp.eq.b32 	%p8590, %r76547, 1;
	selp.b32 	%r76548, -1727483681, 0, %p8590;
	xor.b32  	%r76549, %r76548, %r76545;
	xor.b32  	%r76550, %r76549, %r76546;
	st.local.u32 	[%rd6714+-12], %r76550;
	and.b32  	%r76551, %r76542, -2147483648;
	ld.local.u32 	%r76552, [%rd6714+-4];
	and.b32  	%r76553, %r76552, 2147483646;
	or.b32  	%r76554, %r76553, %r76551;
	ld.local.u32 	%r76555, [%rd6714+-916];
	shr.u32 	%r76556, %r76554, 1;
	and.b32  	%r76557, %r76552, 1;
	setp.eq.b32 	%p8591, %r76557, 1;
	selp.b32 	%r76558, -1727483681, 0, %p8591;
	xor.b32  	%r76559, %r76558, %r76555;
	xor.b32  	%r76560, %r76559, %r76556;
	st.local.u32 	[%rd6714+-8], %r76560;
	and.b32  	%r76561, %r76552, -2147483648;
	ld.local.u32 	%r103654, [%rd6714];
	and.b32  	%r76562, %r103654, 2147483646;
	or.b32  	%r76563, %r76562, %r76561;
	ld.local.u32 	%r76564, [%rd6714+-912];
	shr.u32 	%r76565, %r76563, 1;
	and.b32  	%r76566, %r103654, 1;
	setp.eq.b32 	%p8592, %r76566, 1;
	selp.b32 	%r76567, -1727483681, 0, %p8592;
	xor.b32  	%r76568, %r76567, %r76564;
	xor.b32  	%r76569, %r76568, %r76565;
	st.local.u32 	[%rd6714+-4], %r76569;
	add.s32 	%r103653, %r103653, 4;
	add.s64 	%rd6714, %rd6714, 16;
	setp.ne.s32 	%p8593, %r103653, 396;
	@%p8593 bra 	$L__BB3_3220;
	ld.local.u32 	%r76571, [%rd831];
	and.b32  	%r76572, %r76571, -2147483648;
	ld.local.u32 	%r103642, [%rd833];
	and.b32  	%r76573, %r103642, 2147483646;
	or.b32  	%r76574, %r76573, %r76572;
	ld.local.u32 	%r76575, [%rd832];
	shr.u32 	%r76576, %r76574, 1;
	and.b32  	%r76577, %r103642, 1;
	setp.eq.b32 	%p8594, %r76577, 1;
	selp.b32 	%r76578, -1727483681, 0, %p8594;
	xor.b32  	%r76579, %r76578, %r76575;
	xor.b32  	%r76580, %r76579, %r76576;
	st.local.u32 	[%rd831], %r76580;
	mov.b32 	%r103656, 0;
$L__BB3_3222:
	add.s32 	%r103662, %r103656, 1;
	st.local.u32 	[%rd4+2496], %r103662;
	mul.wide.s32 	%rd5258, %r103656, 4;
	add.s64 	%rd5259, %rd4, %rd5258;
	ld.local.u32 	%r76581, [%rd5259];
	shr.u32 	%r76582, %r76581, 11;
	xor.b32  	%r76583, %r76582, %r76581;
	shl.b32 	%r76584, %r76583, 7;
	and.b32  	%r76585, %r76584, -1658038656;
	xor.b32  	%r6984, %r76585, %r76583;
	setp.lt.s32 	%p8595, %r103656, 623;
	@%p8595 bra 	$L__BB3_3228;
	mov.b32 	%r103658, 0;
	mov.u64 	%rd6715, %rd4;
$L__BB3_3224:
	and.b32  	%r76587, %r103642, -2147483648;
	ld.local.u32 	%r76588, [%rd6715+4];
	and.b32  	%r76589, %r76588, 2147483646;
	or.b32  	%r76590, %r76589, %r76587;
	ld.local.u32 	%r76591, [%rd6715+1588];
	shr.u32 	%r76592, %r76590, 1;
	and.b32  	%r76593, %r76588, 1;
	setp.eq.b32 	%p8596, %r76593, 1;
	selp.b32 	%r76594, -1727483681, 0, %p8596;
	xor.b32  	%r76595, %r76594, %r76591;
	xor.b32  	%r76596, %r76595, %r76592;
	st.local.u32 	[%rd6715], %r76596;
	and.b32  	%r76597, %r76588, -2147483648;
	ld.local.u32 	%r76598, [%rd6715+8];
	and.b32  	%r76599, %r76598, 2147483646;
	or.b32  	%r76600, %r76599, %r76597;
	ld.local.u32 	%r76601, [%rd6715+1592];
	shr.u32 	%r76602, %r76600, 1;
	and.b32  	%r76603, %r76598, 1;
	setp.eq.b32 	%p8597, %r76603, 1;
	selp.b32 	%r76604, -1727483681, 0, %p8597;
	xor.b32  	%r76605, %r76604, %r76601;
	xor.b32  	%r76606, %r76605, %r76602;
	st.local.u32 	[%rd6715+4], %r76606;
	and.b32  	%r76607, %r76598, -2147483648;
	ld.local.u32 	%r6987, [%rd6715+12];
	and.b32  	%r76608, %r6987, 2147483646;
	or.b32  	%r76609, %r76608, %r76607;
	ld.local.u32 	%r76610, [%rd6715+1596];
	shr.u32 	%r76611, %r76609, 1;
	and.b32  	%r76612, %r6987, 1;
	setp.eq.b32 	%p8598, %r76612, 1;
	selp.b32 	%r76613, -1727483681, 0, %p8598;
	xor.b32  	%r76614, %r76613, %r76610;
	xor.b32  	%r76615, %r76614, %r76611;
	st.local.u32 	[%rd6715+8], %r76615;
	setp.ne.s32 	%p8599, %r103658, 224;
	@%p8599 bra 	$L__BB3_3306;
	ld.local.u32 	%r103660, [%rd4+908];
	add.s64 	%rd6716, %rd4, 924;
	mov.b32 	%r103659, 0;
$L__BB3_3226:
	and.b32  	%r76626, %r103660, -2147483648;
	ld.local.u32 	%r76627, [%rd6716+-12];
	and.b32  	%r76628, %r76627, 2147483646;
	or.b32  	%r76629, %r76628, %r76626;
	ld.local.u32 	%r76630, [%rd6716+-924];
	shr.u32 	%r76631, %r76629, 1;
	and.b32  	%r76632, %r76627, 1;
	setp.eq.b32 	%p8601, %r76632, 1;
	selp.b32 	%r76633, -1727483681, 0, %p8601;
	xor.b32  	%r76634, %r76633, %r76630;
	xor.b32  	%r76635, %r76634, %r76631;
	st.local.u32 	[%rd6716+-16], %r76635;
	and.b32  	%r76636, %r76627, -2147483648;
	ld.local.u32 	%r76637, [%rd6716+-8];
	and.b32  	%r76638, %r76637, 2147483646;
	or.b32  	%r76639, %r76638, %r76636;
	ld.local.u32 	%r76640, [%rd6716+-920];
	shr.u32 	%r76641, %r76639, 1;
	and.b32  	%r76642, %r76637, 1;
	setp.eq.b32 	%p8602, %r76642, 1;
	selp.b32 	%r76643, -1727483681, 0, %p8602;
	xor.b32  	%r76644, %r76643, %r76640;
	xor.b32  	%r76645, %r76644, %r76641;
	st.local.u32 	[%rd6716+-12], %r76645;
	and.b32  	%r76646, %r76637, -2147483648;
	ld.local.u32 	%r76647, [%rd6716+-4];
	and.b32  	%r76648, %r76647, 2147483646;
	or.b32  	%r76649, %r76648, %r76646;
	ld.local.u32 	%r76650, [%rd6716+-916];
	shr.u32 	%r76651, %r76649, 1;
	and.b32  	%r76652, %r76647, 1;
	setp.eq.b32 	%p8603, %r76652, 1;
	selp.b32 	%r76653, -1727483681, 0, %p8603;
	xor.b32  	%r76654, %r76653, %r76650;
	xor.b32  	%r76655, %r76654, %r76651;
	st.local.u32 	[%rd6716+-8], %r76655;
	and.b32  	%r76656, %r76647, -2147483648;
	ld.local.u32 	%r103660, [%rd6716];
	and.b32  	%r76657, %r103660, 2147483646;
	or.b32  	%r76658, %r76657, %r76656;
	ld.local.u32 	%r76659, [%rd6716+-912];
	shr.u32 	%r76660, %r76658, 1;
	and.b32  	%r76661, %r103660, 1;
	setp.eq.b32 	%p8604, %r76661, 1;
	selp.b32 	%r76662, -1727483681, 0, %p8604;
	xor.b32  	%r76663, %r76662, %r76659;
	xor.b32  	%r76664, %r76663, %r76660;
	st.local.u32 	[%rd6716+-4], %r76664;
	add.s32 	%r103659, %r103659, 4;
	add.s64 	%rd6716, %rd6716, 16;
	setp.ne.s32 	%p8605, %r103659, 396;
	@%p8605 bra 	$L__BB3_3226;
	ld.local.u32 	%r76666, [%rd831];
	and.b32  	%r76667, %r76666, -2147483648;
	ld.local.u32 	%r103642, [%rd833];
	and.b32  	%r76668, %r103642, 2147483646;
	or.b32  	%r76669, %r76668, %r76667;
	ld.local.u32 	%r76670, [%rd832];
	shr.u32 	%r76671, %r76669, 1;
	and.b32  	%r76672, %r103642, 1;
	setp.eq.b32 	%p8606, %r76672, 1;
	selp.b32 	%r76673, -1727483681, 0, %p8606;
	xor.b32  	%r76674, %r76673, %r76670;
	xor.b32  	%r76675, %r76674, %r76671;
	st.local.u32 	[%rd831], %r76675;
	mov.b32 	%r103662, 0;
$L__BB3_3228:
	add.s32 	%r103668, %r103662, 1;
	st.local.u32 	[%rd4+2496], %r103668;
	mul.wide.s32 	%rd5260, %r103662, 4;
	add.s64 	%rd5261, %rd4, %rd5260;
	ld.local.u32 	%r76676, [%rd5261];
	shr.u32 	%r76677, %r76676, 11;
	xor.b32  	%r76678, %r76677, %r76676;
	shl.b32 	%r76679, %r76678, 7;
	and.b32  	%r76680, %r76679, -1658038656;
	xor.b32  	%r6997, %r76680, %r76678;
	setp.lt.s32 	%p8607, %r103662, 623;
	@%p8607 bra 	$L__BB3_3234;
	mov.b32 	%r103664, 0;
	mov.u64 	%rd6717, %rd4;
$L__BB3_3230:
	and.b32  	%r76682, %r103642, -2147483648;
	ld.local.u32 	%r76683, [%rd6717+4];
	and.b32  	%r76684, %r76683, 2147483646;
	or.b32  	%r76685, %r76684, %r76682;
	ld.local.u32 	%r76686, [%rd6717+1588];
	shr.u32 	%r76687, %r76685, 1;
	and.b32  	%r76688, %r76683, 1;
	setp.eq.b32 	%p8608, %r76688, 1;
	selp.b32 	%r76689, -1727483681, 0, %p8608;
	xor.b32  	%r76690, %r76689, %r76686;
	xor.b32  	%r76691, %r76690, %r76687;
	st.local.u32 	[%rd6717], %r76691;
	and.b32  	%r76692, %r76683, -2147483648;
	ld.local.u32 	%r76693, [%rd6717+8];
	and.b32  	%r76694, %r76693, 2147483646;
	or.b32  	%r76695, %r76694, %r76692;
	ld.local.u32 	%r76696, [%rd6717+1592];
	shr.u32 	%r76697, %r76695, 1;
	and.b32  	%r76698, %r76693, 1;
	setp.eq.b32 	%p8609, %r76698, 1;
	selp.b32 	%r76699, -1727483681, 0, %p8609;
	xor.b32  	%r76700, %r76699, %r76696;
	xor.b32  	%r76701, %r76700, %r76697;
	st.local.u32 	[%rd6717+4], %r76701;
	and.b32  	%r76702, %r76693, -2147483648;
	ld.local.u32 	%r7000, [%rd6717+12];
	and.b32  	%r76703, %r7000, 2147483646;
	or.b32  	%r76704, %r76703, %r76702;
	ld.local.u32 	%r76705, [%rd6717+1596];
	shr.u32 	%r76706, %r76704, 1;
	and.b32  	%r76707, %r7000, 1;
	setp.eq.b32 	%p8610, %r76707, 1;
	selp.b32 	%r76708, -1727483681, 0, %p8610;
	xor.b32  	%r76709, %r76708, %r76705;
	xor.b32  	%r76710, %r76709, %r76706;
	st.local.u32 	[%rd6717+8], %r76710;
	setp.ne.s32 	%p8611, %r103664, 224;
	@%p8611 bra 	$L__BB3_3305;
	ld.local.u32 	%r103666, [%rd4+908];
	add.s64 	%rd6718, %rd4, 924;
	mov.b32 	%r103665, 0;
$L__BB3_3232:
	and.b32  	%r76721, %r103666, -2147483648;
	ld.local.u32 	%r76722, [%rd6718+-12];
	and.b32  	%r76723, %r76722, 2147483646;
	or.b32  	%r76724, %r76723, %r76721;
	ld.local.u32 	%r76725, [%rd6718+-924];
	shr.u32 	%r76726, %r76724, 1;
	and.b32  	%r76727, %r76722, 1;
	setp.eq.b32 	%p8613, %r76727, 1;
	selp.b32 	%r76728, -1727483681, 0, %p8613;
	xor.b32  	%r76729, %r76728, %r76725;
	xor.b32  	%r76730, %r76729, %r76726;
	st.local.u32 	[%rd6718+-16], %r76730;
	and.b32  	%r76731, %r76722, -2147483648;
	ld.local.u32 	%r76732, [%rd6718+-8];
	and.b32  	%r76733, %r76732, 2147483646;
	or.b32  	%r76734, %r76733, %r76731;
	ld.local.u32 	%r76735, [%rd6718+-920];
	shr.u32 	%r76736, %r76734, 1;
	and.b32  	%r76737, %r76732, 1;
	setp.eq.b32 	%p8614, %r76737, 1;
	selp.b32 	%r76738, -1727483681, 0, %p8614;
	xor.b32  	%r76739, %r76738, %r76735;
	xor.b32  	%r76740, %r76739, %r76736;
	st.local.u32 	[%rd6718+-12], %r76740;
	and.b32  	%r76741, %r76732, -2147483648;
	ld.local.u32 	%r76742, [%rd6718+-4];
	and.b32  	%r76743, %r76742, 2147483646;
	or.b32  	%r76744, %r76743, %r76741;
	ld.local.u32 	%r76745, [%rd6718+-916];
	shr.u32 	%r76746, %r76744, 1;
	and.b32  	%r76747, %r76742, 1;
	setp.eq.b32 	%p8615, %r76747, 1;
	selp.b32 	%r76748, -1727483681, 0, %p8615;
	xor.b32  	%r76749, %r76748, %r76745;
	xor.b32  	%r76750, %r76749, %r76746;
	st.local.u32 	[%rd6718+-8], %r76750;
	and.b32  	%r76751, %r76742, -2147483648;
	ld.local.u32 	%r103666, [%rd6718];
	and.b32  	%r76752, %r103666, 2147483646;
	or.b32  	%r76753, %r76752, %r76751;
	ld.local.u32 	%r76754, [%rd6718+-912];
	shr.u32 	%r76755, %r76753, 1;
	and.b32  	%r76756, %r103666, 1;
	setp.eq.b32 	%p8616, %r76756, 1;
	selp.b32 	%r76757, -1727483681, 0, %p8616;
	xor.b32  	%r76758, %r76757, %r76754;
	xor.b32  	%r76759, %r76758, %r76755;
	st.local.u32 	[%rd6718+-4], %r76759;
	add.s32 	%r103665, %r103665, 4;
	add.s64 	%rd6718, %rd6718, 16;
	setp.ne.s32 	%p8617, %r103665, 396;
	@%p8617 bra 	$L__BB3_3232;
	ld.local.u32 	%r76761, [%rd831];
	and.b32  	%r76762, %r76761, -2147483648;
	ld.local.u32 	%r103642, [%rd833];
	and.b32  	%r76763, %r103642, 2147483646;
	or.b32  	%r76764, %r76763, %r76762;
	ld.local.u32 	%r76765, [%rd832];
	shr.u32 	%r76766, %r76764, 1;
	and.b32  	%r76767, %r103642, 1;
	setp.eq.b32 	%p8618, %r76767, 1;
	selp.b32 	%r76768, -1727483681, 0, %p8618;
	xor.b32  	%r76769, %r76768, %r76765;
	xor.b32  	%r76770, %r76769, %r76766;
	st.local.u32 	[%rd831], %r76770;
	mov.b32 	%r103668, 0;
$L__BB3_3234:
	add.s32 	%r103674, %r103668, 1;
	st.local.u32 	[%rd4+2496], %r103674;
	mul.wide.s32 	%rd5262, %r103668, 4;
	add.s64 	%rd5263, %rd4, %rd5262;
	ld.local.u32 	%r76771, [%rd5263];
	shr.u32 	%r76772, %r76771, 11;
	xor.b32  	%r76773, %r76772, %r76771;
	shl.b32 	%r76774, %r76773, 7;
	and.b32  	%r76775, %r76774, -1658038656;
	xor.b32  	%r7010, %r76775, %r76773;
	setp.lt.s32 	%p8619, %r103668, 623;
	@%p8619 bra 	$L__BB3_3240;
	mov.b32 	%r103670, 0;
	mov.u64 	%rd6719, %rd4;
$L__BB3_3236:
	and.b32  	%r76777, %r103642, -2147483648;
	ld.local.u32 	%r76778, [%rd6719+4];
	and.b32  	%r76779, %r76778, 2147483646;
	or.b32  	%r76780, %r76779, %r76777;
	ld.local.u32 	%r76781, [%rd6719+1588];
	shr.u32 	%r76782, %r76780, 1;
	and.b32  	%r76783, %r76778, 1;
	setp.eq.b32 	%p8620, %r76783, 1;
	selp.b32 	%r76784, -1727483681, 0, %p8620;
	xor.b32  	%r76785, %r76784, %r76781;
	xor.b32  	%r76786, %r76785, %r76782;
	st.local.u32 	[%rd6719], %r76786;
	and.b32  	%r76787, %r76778, -2147483648;
	ld.local.u32 	%r76788, [%rd6719+8];
	and.b32  	%r76789, %r76788, 2147483646;
	or.b32  	%r76790, %r76789, %r76787;
	ld.local.u32 	%r76791, [%rd6719+1592];
	shr.u32 	%r76792, %r76790, 1;
	and.b32  	%r76793, %r76788, 1;
	setp.eq.b32 	%p8621, %r76793, 1;
	selp.b32 	%r76794, -1727483681, 0, %p8621;
	xor.b32  	%r76795, %r76794, %r76791;
	xor.b32  	%r76796, %r76795, %r76792;
	st.local.u32 	[%rd6719+4], %r76796;
	and.b32  	%r76797, %r76788, -2147483648;
	ld.local.u32 	%r7013, [%rd6719+12];
	and.b32  	%r76798, %r7013, 2147483646;
	or.b32  	%r76799, %r76798, %r76797;
	ld.local.u32 	%r76800, [%rd6719+1596];
	shr.u32 	%r76801, %r76799, 1;
	and.b32  	%r76802, %r7013, 1;
	setp.eq.b32 	%p8622, %r76802, 1;
	selp.b32 	%r76803, -1727483681, 0, %p8622;
	xor.b32  	%r76804, %r76803, %r76800;
	xor.b32  	%r76805, %r76804, %r76801;
	st.local.u32 	[%rd6719+8], %r76805;
	setp.ne.s32 	%p8623, %r103670, 224;
	@%p8623 bra 	$L__BB3_3304;
	ld.local.u32 	%r103671, [%rd828];
	mov.b32 	%r103672, 227;
$L__BB3_3238:
	mul.wide.u32 	%rd5264, %r103672, 4;
	add.s64 	%rd5265, %rd4, %rd5264;
	and.b32  	%r76816, %r103671, -2147483648;
	ld.local.u32 	%r76817, [%rd5265+4];
	and.b32  	%r76818, %r76817, 2147483646;
	or.b32  	%r76819, %r76818, %r76816;
	ld.local.u32 	%r76820, [%rd5265+-908];
	shr.u32 	%r76821, %r76819, 1;
	and.b32  	%r76822, %r76817, 1;
	setp.eq.b32 	%p8625, %r76822, 1;
	selp.b32 	%r76823, -1727483681, 0, %p8625;
	xor.b32  	%r76824, %r76823, %r76820;
	xor.b32  	%r76825, %r76824, %r76821;
	st.local.u32 	[%rd5265], %r76825;
	and.b32  	%r76826, %r76817, -2147483648;
	ld.local.u32 	%r76827, [%rd5265+8];
	and.b32  	%r76828, %r76827, 2147483646;
	or.b32  	%r76829, %r76828, %r76826;
	ld.local.u32 	%r76830, [%rd5265+-904];
	shr.u32 	%r76831, %r76829, 1;
	and.b32  	%r76832, %r76827, 1;
	setp.eq.b32 	%p8626, %r76832, 1;
	selp.b32 	%r76833, -1727483681, 0, %p8626;
	xor.b32  	%r76834, %r76833, %r76830;
	xor.b32  	%r76835, %r76834, %r76831;
	st.local.u32 	[%rd5265+4], %r76835;
	and.b32  	%r76836, %r76827, -2147483648;
	ld.local.u32 	%r76837, [%rd5265+12];
	and.b32  	%r76838, %r76837, 2147483646;
	or.b32  	%r76839, %r76838, %r76836;
	ld.local.u32 	%r76840, [%rd5265+-900];
	shr.u32 	%r76841, %r76839, 1;
	and.b32  	%r76842, %r76837, 1;
	setp.eq.b32 	%p8627, %r76842, 1;
	selp.b32 	%r76843, -1727483681, 0, %p8627;
	xor.b32  	%r76844, %r76843, %r76840;
	xor.b32  	%r76845, %r76844, %r76841;
	st.local.u32 	[%rd5265+8], %r76845;
	and.b32  	%r76846, %r76837, -2147483648;
	add.s32 	%r103672, %r103672, 4;
	ld.local.u32 	%r103671, [%rd5265+16];
	and.b32  	%r76847, %r103671, 2147483646;
	or.b32  	%r76848, %r76847, %r76846;
	ld.local.u32 	%r76849, [%rd5265+-896];
	shr.u32 	%r76850, %r76848, 1;
	and.b32  	%r76851, %r103671, 1;
	setp.eq.b32 	%p8628, %r76851, 1;
	selp.b32 	%r76852, -1727483681, 0, %p8628;
	xor.b32  	%r76853, %r76852, %r76849;
	xor.b32  	%r76854, %r76853, %r76850;
	st.local.u32 	[%rd5265+12], %r76854;
	setp.ne.s32 	%p8629, %r103672, 623;
	@%p8629 bra 	$L__BB3_3238;
	ld.local.u32 	%r76856, [%rd4+2492];
	and.b32  	%r76857, %r76856, -2147483648;
	ld.local.u32 	%r103642, [%rd4];
	and.b32  	%r76858, %r103642, 2147483646;
	or.b32  	%r76859, %r76858, %r76857;
	ld.local.u32 	%r76860, [%rd4+1584];
	shr.u32 	%r76861, %r76859, 1;
	and.b32  	%r76862, %r103642, 1;
	setp.eq.b32 	%p8630, %r76862, 1;
	selp.b32 	%r76863, -1727483681, 0, %p8630;
	xor.b32  	%r76864, %r76863, %r76860;
	xor.b32  	%r76865, %r76864, %r76861;
	st.local.u32 	[%rd4+2492], %r76865;
	mov.b32 	%r103674, 0;
$L__BB3_3240:
	setp.gt.u32 	%p8632, %r15023, %r15024;
	add.s32 	%r103694, %r103674, 1;
	st.local.u32 	[%rd4+2496], %r103694;
	mul.wide.s32 	%rd5266, %r103674, 4;
	add.s64 	%rd5267, %rd4, %rd5266;
	ld.local.u32 	%r76866, [%rd5267];
	shr.u32 	%r76867, %r76866, 11;
	xor.b32  	%r76868, %r76867, %r76866;
	shl.b32 	%r76869, %r76868, 7;
	and.b32  	%r76870, %r76869, -1658038656;
	xor.b32  	%r76871, %r76870, %r76868;
	shl.b32 	%r76872, %r76871, 15;
	and.b32  	%r76873, %r76872, -402653184;
	xor.b32  	%r76874, %r76873, %r76871;
	shr.u32 	%r76875, %r76874, 27;
	shl.b32 	%r76876, %r6971, 15;
	and.b32  	%r76877, %r76876, -402653184;
	xor.b32  	%r76878, %r76877, %r6971;
	shr.u32 	%r76879, %r76878, 7;
	and.b32  	%r76880, %r76879, 32505856;
	shl.b32 	%r76881, %r6984, 15;
	and.b32  	%r76882, %r76881, -402653184;
	xor.b32  	%r76883, %r76882, %r6984;
	shr.u32 	%r76884, %r76883, 12;
	and.b32  	%r76885, %r76884, 1015808;
	or.b32  	%r76886, %r76885, %r76880;
	shl.b32 	%r76887, %r6997, 15;
	and.b32  	%r76888, %r76887, -402653184;
	xor.b32  	%r76889, %r76888, %r6997;
	shr.u32 	%r76890, %r76889, 17;
	and.b32  	%r76891, %r76890, 31744;
	or.b32  	%r76892, %r76886, %r76891;
	shl.b32 	%r76893, %r7010, 15;
	and.b32  	%r76894, %r76893, -402653184;
	xor.b32  	%r76895, %r76894, %r7010;
	shr.u32 	%r76896, %r76895, 22;
	and.b32  	%r76897, %r76896, 992;
	or.b32  	%r76898, %r76892, %r76897;
	or.b32  	%r103678, %r76898, %r76875;
	mov.pred 	%p11945, 0;
	@%p8632 bra 	$L__BB3_3249;
	mov.pred 	%p11945, 0;
	mov.u32 	%r103683, %r103694;
	mov.u32 	%r103677, %r15023;
$L__BB3_3242:
	shl.b32 	%r7030, %r103678, 5;
	setp.lt.s32 	%p8634, %r103683, 624;
	@%p8634 bra 	$L__BB3_3248;
	mov.b32 	%r103680, 0;
$L__BB3_3244:
	mul.wide.u32 	%rd5268, %r103680, 4;
	add.s64 	%rd1513, %rd4, %rd5268;
	and.b32  	%r76900, %r103642, -2147483648;
	ld.local.u32 	%r76901, [%rd1513+4];
	and.b32  	%r76902, %r76901, 2147483646;
	or.b32  	%r76903, %r76902, %r76900;
	ld.local.u32 	%r76904, [%rd1513+1588];
	shr.u32 	%r76905, %r76903, 1;
	and.b32  	%r76906, %r76901, 1;
	setp.eq.b32 	%p8635, %r76906, 1;
	selp.b32 	%r76907, -1727483681, 0, %p8635;
	xor.b32  	%r76908, %r76907, %r76904;
	xor.b32  	%r76909, %r76908, %r76905;
	st.local.u32 	[%rd1513], %r76909;
	and.b32  	%r76910, %r76901, -2147483648;
	ld.local.u32 	%r76911, [%rd1513+8];
	and.b32  	%r76912, %r76911, 2147483646;
	or.b32  	%r76913, %r76912, %r76910;
	ld.local.u32 	%r76914, [%rd1513+1592];
	shr.u32 	%r76915, %r76913, 1;
	and.b32  	%r76916, %r76911, 1;
	setp.eq.b32 	%p8636, %r76916, 1;
	selp.b32 	%r76917, -1727483681, 0, %p8636;
	xor.b32  	%r76918, %r76917, %r76914;
	xor.b32  	%r76919, %r76918, %r76915;
	st.local.u32 	[%rd1513+4], %r76919;
	and.b32  	%r76920, %r76911, -2147483648;
	ld.local.u32 	%r7033, [%rd1513+12];
	and.b32  	%r76921, %r7033, 2147483646;
	or.b32  	%r76922, %r76921, %r76920;
	ld.local.u32 	%r76923, [%rd1513+1596];
	shr.u32 	%r76924, %r76922, 1;
	and.b32  	%r76925, %r7033, 1;
	setp.eq.b32 	%p8637, %r76925, 1;
	selp.b32 	%r76926, -1727483681, 0, %p8637;
	xor.b32  	%r76927, %r76926, %r76923;
	xor.b32  	%r76928, %r76927, %r76924;
	st.local.u32 	[%rd1513+8], %r76928;
	setp.ne.s32 	%p8638, %r103680, 224;
	@%p8638 bra 	$L__BB3_7238;
	ld.local.u32 	%r103681, [%rd828];
	mov.b32 	%r103682, 227;
$L__BB3_3246:
	mul.wide.u32 	%rd5269, %r103682, 4;
	add.s64 	%rd5270, %rd4, %rd5269;
	and.b32  	%r76939, %r103681, -2147483648;
	ld.local.u32 	%r76940, [%rd5270+4];
	and.b32  	%r76941, %r76940, 2147483646;
	or.b32  	%r76942, %r76941, %r76939;
	ld.local.u32 	%r76943, [%rd5270+-908];
	shr.u32 	%r76944, %r76942, 1;
	and.b32  	%r76945, %r76940, 1;
	setp.eq.b32 	%p8640, %r76945, 1;
	selp.b32 	%r76946, -1727483681, 0, %p8640;
	xor.b32  	%r76947, %r76946, %r76943;
	xor.b32  	%r76948, %r76947, %r76944;
	st.local.u32 	[%rd5270], %r76948;
	and.b32  	%r76949, %r76940, -2147483648;
	ld.local.u32 	%r76950, [%rd5270+8];
	and.b32  	%r76951, %r76950, 2147483646;
	or.b32  	%r76952, %r76951, %r76949;
	ld.local.u32 	%r76953, [%rd5270+-904];
	shr.u32 	%r76954, %r76952, 1;
	and.b32  	%r76955, %r76950, 1;
	setp.eq.b32 	%p8641, %r76955, 1;
	selp.b32 	%r76956, -1727483681, 0, %p8641;
	xor.b32  	%r76957, %r76956, %r76953;
	xor.b32  	%r76958, %r76957, %r76954;
	st.local.u32 	[%rd5270+4], %r76958;
	and.b32  	%r76959, %r76950, -2147483648;
	ld.local.u32 	%r76960, [%rd5270+12];
	and.b32  	%r76961, %r76960, 2147483646;
	or.b32  	%r76962, %r76961, %r76959;
	ld.local.u32 	%r76963, [%rd5270+-900];
	shr.u32 	%r76964, %r76962, 1;
	and.b32  	%r76965, %r76960, 1;
	setp.eq.b32 	%p8642, %r76965, 1;
	selp.b32 	%r76966, -1727483681, 0, %p8642;
	xor.b32  	%r76967, %r76966, %r76963;
	xor.b32  	%r76968, %r76967, %r76964;
	st.local.u32 	[%rd5270+8], %r76968;
	and.b32  	%r76969, %r76960, -2147483648;
	add.s32 	%r103682, %r103682, 4;
	ld.local.u32 	%r103681, [%rd5270+16];
	and.b32  	%r76970, %r103681, 2147483646;
	or.b32  	%r76971, %r76970, %r76969;
	ld.local.u32 	%r76972, [%rd5270+-896];
	shr.u32 	%r76973, %r76971, 1;
	and.b32  	%r76974, %r103681, 1;
	setp.eq.b32 	%p8643, %r76974, 1;
	selp.b32 	%r76975, -1727483681, 0, %p8643;
	xor.b32  	%r76976, %r76975, %r76972;
	xor.b32  	%r76977, %r76976, %r76973;
	st.local.u32 	[%rd5270+12], %r76977;
	setp.ne.s32 	%p8644, %r103682, 623;
	@%p8644 bra 	$L__BB3_3246;
	ld.local.u32 	%r76979, [%rd4+2492];
	and.b32  	%r76980, %r76979, -2147483648;
	ld.local.u32 	%r103642, [%rd4];
	and.b32  	%r76981, %r103642, 2147483646;
	or.b32  	%r76982, %r76981, %r76980;
	ld.local.u32 	%r76983, [%rd4+1584];
	shr.u32 	%r76984, %r76982, 1;
	and.b32  	%r76985, %r103642, 1;
	setp.eq.b32 	%p8645, %r76985, 1;
	selp.b32 	%r76986, -1727483681, 0, %p8645;
	xor.b32  	%r76987, %r76986, %r76983;
	xor.b32  	%r76988, %r76987, %r76984;
	st.local.u32 	[%rd4+2492], %r76988;
	mov.b32 	%r103683, 0;
$L__BB3_3248:
	add.s32 	%r103694, %r103683, 1;
	st.local.u32 	[%rd4+2496], %r103694;
	mul.wide.s32 	%rd5271, %r103683, 4;
	add.s64 	%rd5272, %rd4, %rd5271;
	ld.local.u32 	%r76989, [%rd5272];
	shr.u32 	%r76990, %r76989, 11;
	xor.b32  	%r76991, %r76990, %r76989;
	shl.b32 	%r76992, %r76991, 7;
	and.b32  	%r76993, %r76992, -1658038656;
	xor.b32  	%r76994, %r76993, %r76991;
	shl.b32 	%r76995, %r76994, 15;
	and.b32  	%r76996, %r76995, -402653184;
	xor.b32  	%r76997, %r76996, %r76994;
	shr.u32 	%r76998, %r76997, 27;
	and.b32  	%r77000, %r7030, 1073741792;
	or.b32  	%r103678, %r76998, %r77000;
	setp.eq.s32 	%p8646, %r103678, %r15021;
	or.pred  	%p11945, %p11945, %p8646;
	add.s32 	%r103677, %r103677, 1;
	setp.gt.u32 	%p8647, %r103677, %r15024;
	mov.u32 	%r103683, %r103694;
	@%p8647 bra 	$L__BB3_3249;
	bra.uni 	$L__BB3_3242;
$L__BB3_3249:
	setp.lt.s32 	%p8648, %r3762, 1;
	@%p8648 bra 	$L__BB3_3258;
	mov.b32 	%r103689, 0;
$L__BB3_3251:
	setp.lt.s32 	%p8649, %r103694, 624;
	@%p8649 bra 	$L__BB3_3257;
	mov.b32 	%r103691, 0;
	mov.u64 	%rd6720, %rd4;
$L__BB3_3253:
	and.b32  	%r77003, %r103642, -2147483648;
	ld.local.u32 	%r77004, [%rd6720+4];
	and.b32  	%r77005, %r77004, 2147483646;
	or.b32  	%r77006, %r77005, %r77003;
	ld.local.u32 	%r77007, [%rd6720+1588];
	shr.u32 	%r77008, %r77006, 1;
	and.b32  	%r77009, %r77004, 1;
	setp.eq.b32 	%p8650, %r77009, 1;
	selp.b32 	%r77010, -1727483681, 0, %p8650;
	xor.b32  	%r77011, %r77010, %r77007;
	xor.b32  	%r77012, %r77011, %r77008;
	st.local.u32 	[%rd6720], %r77012;
	and.b32  	%r77013, %r77004, -2147483648;
	ld.local.u32 	%r77014, [%rd6720+8];
	and.b32  	%r77015, %r77014, 2147483646;
	or.b32  	%r77016, %r77015, %r77013;
	ld.local.u32 	%r77017, [%rd6720+1592];
	shr.u32 	%r77018, %r77016, 1;
	and.b32  	%r77019, %r77014, 1;
	setp.eq.b32 	%p8651, %r77019, 1;
	selp.b32 	%r77020, -1727483681, 0, %p8651;
	xor.b32  	%r77021, %r77020, %r77017;
	xor.b32  	%r77022, %r77021, %r77018;
	st.local.u32 	[%rd6720+4], %r77022;
	and.b32  	%r77023, %r77014, -2147483648;
	ld.local.u32 	%r7054, [%rd6720+12];
	and.b32  	%r77024, %r7054, 2147483646;
	or.b32  	%r77025, %r77024, %r77023;
	ld.local.u32 	%r77026, [%rd6720+1596];
	shr.u32 	%r77027, %r77025, 1;
	and.b32  	%r77028, %r7054, 1;
	setp.eq.b32 	%p8652, %r77028, 1;
	selp.b32 	%r77029, -1727483681, 0, %p8652;
	xor.b32  	%r77030, %r77029, %r77026;
	xor.b32  	%r77031, %r77030, %r77027;
	st.local.u32 	[%rd6720+8], %r77031;
	setp.ne.s32 	%p8653, %r103691, 224;
	@%p8653 bra 	$L__BB3_3303;
	ld.local.u32 	%r103692, [%rd828];
	mov.b32 	%r103693, 227;
$L__BB3_3255:
	mul.wide.u32 	%rd5273, %r103693, 4;
	add.s64 	%rd5274, %rd4, %rd5273;
	and.b32  	%r77042, %r103692, -2147483648;
	ld.local.u32 	%r77043, [%rd5274+4];
	and.b32  	%r77044, %r77043, 2147483646;
	or.b32  	%r77045, %r77044, %r77042;
	ld.local.u32 	%r77046, [%rd5274+-908];
	shr.u32 	%r77047, %r77045, 1;
	and.b32  	%r77048, %r77043, 1;
	setp.eq.b32 	%p8655, %r77048, 1;
	selp.b32 	%r77049, -1727483681, 0, %p8655;
	xor.b32  	%r77050, %r77049, %r77046;
	xor.b32  	%r77051, %r77050, %r77047;
	st.local.u32 	[%rd5274], %r77051;
	and.b32  	%r77052, %r77043, -2147483648;
	ld.local.u32 	%r77053, [%rd5274+8];
	and.b32  	%r77054, %r77053, 2147483646;
	or.b32  	%r77055, %r77054, %r77052;
	ld.local.u32 	%r77056, [%rd5274+-904];
	shr.u32 	%r77057, %r77055, 1;
	and.b32  	%r77058, %r77053, 1;
	setp.eq.b32 	%p8656, %r77058, 1;
	selp.b32 	%r77059, -1727483681, 0, %p8656;
	xor.b32  	%r77060, %r77059, %r77056;
	xor.b32  	%r77061, %r77060, %r77057;
	st.local.u32 	[%rd5274+4], %r77061;
	and.b32  	%r77062, %r77053, -2147483648;
	ld.local.u32 	%r77063, [%rd5274+12];
	and.b32  	%r77064, %r77063, 2147483646;
	or.b32  	%r77065, %r77064, %r77062;
	ld.local.u32 	%r77066, [%rd5274+-900];
	shr.u32 	%r77067, %r77065, 1;
	and.b32  	%r77068, %r77063, 1;
	setp.eq.b32 	%p8657, %r77068, 1;
	selp.b32 	%r77069, -1727483681, 0, %p8657;
	xor.b32  	%r77070, %r77069, %r77066;
	xor.b32  	%r77071, %r77070, %r77067;
	st.local.u32 	[%rd5274+8], %r77071;
	and.b32  	%r77072, %r77063, -2147483648;
	add.s32 	%r103693, %r103693, 4;
	ld.local.u32 	%r103692, [%rd5274+16];
	and.b32  	%r77073, %r103692, 2147483646;
	or.b32  	%r77074, %r77073, %r77072;
	ld.local.u32 	%r77075, [%rd5274+-896];
	shr.u32 	%r77076, %r77074, 1;
	and.b32  	%r77077, %r103692, 1;
	setp.eq.b32 	%p8658, %r77077, 1;
	selp.b32 	%r77078, -1727483681, 0, %p8658;
	xor.b32  	%r77079, %r77078, %r77075;
	xor.b32  	%r77080, %r77079, %r77076;
	st.local.u32 	[%rd5274+12], %r77080;
	setp.ne.s32 	%p8659, %r103693, 623;
	@%p8659 bra 	$L__BB3_3255;
	ld.local.u32 	%r77082, [%rd4+2492];
	and.b32  	%r77083, %r77082, -2147483648;
	ld.local.u32 	%r103642, [%rd4];
	and.b32  	%r77084, %r103642, 2147483646;
	or.b32  	%r77085, %r77084, %r77083;
	ld.local.u32 	%r77086, [%rd4+1584];
	shr.u32 	%r77087, %r77085, 1;
	and.b32  	%r77088, %r103642, 1;
	setp.eq.b32 	%p8660, %r77088, 1;
	selp.b32 	%r77089, -1727483681, 0, %p8660;
	xor.b32  	%r77090, %r77089, %r77086;
	xor.b32  	%r77091, %r77090, %r77087;
	st.local.u32 	[%rd4+2492], %r77091;
	mov.b32 	%r103694, 0;
$L__BB3_3257:
	add.s32 	%r103694, %r103694, 1;
	st.local.u32 	[%rd4+2496], %r103694;
	add.s32 	%r103689, %r103689, 1;
	setp.ne.s32 	%p8661, %r103689, %r3762;
	@%p8661 bra 	$L__BB3_3251;
$L__BB3_3258:
	setp.lt.s32 	%p8662, %r103694, 624;
	@%p8662 bra 	$L__BB3_3264;
	mov.b32 	%r103699, 0;
	mov.u64 	%rd6721, %rd4;
$L__BB3_3260:
	and.b32  	%r77093, %r103642, -2147483648;
	ld.local.u32 	%r77094, [%rd6721+4];
	and.b32  	%r77095, %r77094, 2147483646;
	or.b32  	%r77096, %r77095, %r77093;
	ld.local.u32 	%r77097, [%rd6721+1588];
	shr.u32 	%r77098, %r77096, 1;
	and.b32  	%r77099, %r77094, 1;
	setp.eq.b32 	%p8663, %r77099, 1;
	selp.b32 	%r77100, -1727483681, 0, %p8663;
	xor.b32  	%r77101, %r77100, %r77097;
	xor.b32  	%r77102, %r77101, %r77098;
	st.local.u32 	[%rd6721], %r77102;
	and.b32  	%r77103, %r77094, -2147483648;
	ld.local.u32 	%r77104, [%rd6721+8];
	and.b32  	%r77105, %r77104, 2147483646;
	or.b32  	%r77106, %r77105, %r77103;
	ld.local.u32 	%r77107, [%rd6721+1592];
	shr.u32 	%r77108, %r77106, 1;
	and.b32  	%r77109, %r77104, 1;
	setp.eq.b32 	%p8664, %r77109, 1;
	selp.b32 	%r77110, -1727483681, 0, %p8664;
	xor.b32  	%r77111, %r77110, %r77107;
	xor.b32  	%r77112, %r77111, %r77108;
	st.local.u32 	[%rd6721+4], %r77112;
	and.b32  	%r77113, %r77104, -2147483648;
	ld.local.u32 	%r7069, [%rd6721+12];
	and.b32  	%r77114, %r7069, 2147483646;
	or.b32  	%r77115, %r77114, %r77113;
	ld.local.u32 	%r77116, [%rd6721+1596];
	shr.u32 	%r77117, %r77115, 1;
	and.b32  	%r77118, %r7069, 1;
	setp.eq.b32 	%p8665, %r77118, 1;
	selp.b32 	%r77119, -1727483681, 0, %p8665;
	xor.b32  	%r77120, %r77119, %r77116;
	xor.b32  	%r77121, %r77120, %r77117;
	st.local.u32 	[%rd6721+8], %r77121;
	setp.ne.s32 	%p8666, %r103699, 224;
	@%p8666 bra 	$L__BB3_3302;
	ld.local.u32 	%r103701, [%rd4+908];
	add.s64 	%rd6722, %rd4, 924;
	mov.b32 	%r103700, 0;
$L__BB3_3262:
	and.b32  	%r77132, %r103701, -2147483648;
	ld.local.u32 	%r77133, [%rd6722+-12];
	and.b32  	%r77134, %r77133, 2147483646;
	or.b32  	%r77135, %r77134, %r77132;
	ld.local.u32 	%r77136, [%rd6722+-924];
	shr.u32 	%r77137, %r77135, 1;
	and.b32  	%r77138, %r77133, 1;
	setp.eq.b32 	%p8668, %r77138, 1;
	selp.b32 	%r77139, -1727483681, 0, %p8668;
	xor.b32  	%r77140, %r77139, %r77136;
	xor.b32  	%r77141, %r77140, %r77137;
	st.local.u32 	[%rd6722+-16], %r77141;
	and.b32  	%r77142, %r77133, -2147483648;
	ld.local.u32 	%r77143, [%rd6722+-8];
	and.b32  	%r77144, %r77143, 2147483646;
	or.b32  	%r77145, %r77144, %r77142;
	ld.local.u32 	%r77146, [%rd6722+-920];
	shr.u32 	%r77147, %r77145, 1;
	and.b32  	%r77148, %r77143, 1;
	setp.eq.b32 	%p8669, %r77148, 1;
	selp.b32 	%r77149, -1727483681, 0, %p8669;
	xor.b32  	%r77150, %r77149, %r77146;
	xor.b32  	%r77151, %r77150, %r77147;
	st.local.u32 	[%rd6722+-12], %r77151;
	and.b32  	%r77152, %r77143, -2147483648;
	ld.local.u32 	%r77153, [%rd6722+-4];
	and.b32  	%r77154, %r77153, 2147483646;
	or.b32  	%r77155, %r77154, %r77152;
	ld.local.u32 	%r77156, [%rd6722+-916];
	shr.u32 	%r77157, %r77155, 1;
	and.b32  	%r77158, %r77153, 1;
	setp.eq.b32 	%p8670, %r77158, 1;
	selp.b32 	%r77159, -1727483681, 0, %p8670;
	xor.b32  	%r77160, %r77159, %r77156;
	xor.b32  	%r77161, %r77160, %r77157;
	st.local.u32 	[%rd6722+-8], %r77161;
	and.b32  	%r77162, %r77153, -2147483648;
	ld.local.u32 	%r103701, [%rd6722];
	and.b32  	%r77163, %r103701, 2147483646;
	or.b32  	%r77164, %r77163, %r77162;
	ld.local.u32 	%r77165, [%rd6722+-912];
	shr.u32 	%r77166, %r77164, 1;
	and.b32  	%r77167, %r103701, 1;
	setp.eq.b32 	%p8671, %r77167, 1;
	selp.b32 	%r77168, -1727483681, 0, %p8671;
	xor.b32  	%r77169, %r77168, %r77165;
	xor.b32  	%r77170, %r77169, %r77166;
	st.local.u32 	[%rd6722+-4], %r77170;
	add.s32 	%r103700, %r103700, 4;
	add.s64 	%rd6722, %rd6722, 16;
	setp.ne.s32 	%p8672, %r103700, 396;
	@%p8672 bra 	$L__BB3_3262;
	ld.local.u32 	%r77172, [%rd831];
	and.b32  	%r77173, %r77172, -2147483648;
	ld.local.u32 	%r103642, [%rd833];
	and.b32  	%r77174, %r103642, 2147483646;
	or.b32  	%r77175, %r77174, %r77173;
	ld.local.u32 	%r77176, [%rd832];
	shr.u32 	%r77177, %r77175, 1;
	and.b32  	%r77178, %r103642, 1;
	setp.eq.b32 	%p8673, %r77178, 1;
	selp.b32 	%r77179, -1727483681, 0, %p8673;
	xor.b32  	%r77180, %r77179, %r77176;
	xor.b32  	%r77181, %r77180, %r77177;
	st.local.u32 	[%rd831], %r77181;
	mov.b32 	%r103694, 0;
$L__BB3_3264:
	add.s32 	%r103709, %r103694, 1;
	st.local.u32 	[%rd4+2496], %r103709;
	mul.wide.s32 	%rd5275, %r103694, 4;
	add.s64 	%rd5276, %rd4, %rd5275;
	ld.local.u32 	%r77182, [%rd5276];
	shr.u32 	%r77183, %r77182, 11;
	xor.b32  	%r77184, %r77183, %r77182;
	shl.b32 	%r77185, %r77184, 7;
	and.b32  	%r77186, %r77185, -1658038656;
	xor.b32  	%r7079, %r77186, %r77184;
	setp.lt.s32 	%p8674, %r103694, 623;
	@%p8674 bra 	$L__BB3_3270;
	mov.b32 	%r103705, 0;
	mov.u64 	%rd6723, %rd4;
$L__BB3_3266:
	and.b32  	%r77188, %r103642, -2147483648;
	ld.local.u32 	%r77189, [%rd6723+4];
	and.b32  	%r77190, %r77189, 2147483646;
	or.b32  	%r77191, %r77190, %r77188;
	ld.local.u32 	%r77192, [%rd6723+1588];
	shr.u32 	%r77193, %r77191, 1;
	and.b32  	%r77194, %r77189, 1;
	setp.eq.b32 	%p8675, %r77194, 1;
	selp.b32 	%r77195, -1727483681, 0, %p8675;
	xor.b32  	%r77196, %r77195, %r77192;
	xor.b32  	%r77197, %r77196, %r77193;
	st.local.u32 	[%rd6723], %r77197;
	and.b32  	%r77198, %r77189, -2147483648;
	ld.local.u32 	%r77199, [%rd6723+8];
	and.b32  	%r77200, %r77199, 2147483646;
	or.b32  	%r77201, %r77200, %r77198;
	ld.local.u32 	%r77202, [%rd6723+1592];
	shr.u32 	%r77203, %r77201, 1;
	and.b32  	%r77204, %r77199, 1;
	setp.eq.b32 	%p8676, %r77204, 1;
	selp.b32 	%r77205, -1727483681, 0, %p8676;
	xor.b32  	%r77206, %r77205, %r77202;
	xor.b32  	%r77207, %r77206, %r77203;
	st.local.u32 	[%rd6723+4], %r77207;
	and.b32  	%r77208, %r77199, -2147483648;
	ld.local.u32 	%r7082, [%rd6723+12];
	and.b32  	%r77209, %r7082, 2147483646;
	or.b32  	%r77210, %r77209, %r77208;
	ld.local.u32 	%r77211, [%rd6723+1596];
	shr.u32 	%r77212, %r77210, 1;
	and.b32  	%r77213, %r7082, 1;
	setp.eq.b32 	%p8677, %r77213, 1;
	selp.b32 	%r77214, -1727483681, 0, %p8677;
	xor.b32  	%r77215, %r77214, %r77211;
	xor.b32  	%r77216, %r77215, %r77212;
	st.local.u32 	[%rd6723+8], %r77216;
	setp.ne.s32 	%p8678, %r103705, 224;
	@%p8678 bra 	$L__BB3_3301;
	ld.local.u32 	%r103707, [%rd4+908];
	add.s64 	%rd6724, %rd4, 924;
	mov.b32 	%r103706, 0;
$L__BB3_3268:
	and.b32  	%r77227, %r103707, -2147483648;
	ld.local.u32 	%r77228, [%rd6724+-12];
	and.b32  	%r77229, %r77228, 2147483646;
	or.b32  	%r77230, %r77229, %r77227;
	ld.local.u32 	%r77231, [%rd6724+-924];
	shr.u32 	%r77232, %r77230, 1;
	and.b32  	%r77233, %r77228, 1;
	setp.eq.b32 	%p8680, %r77233, 1;
	selp.b32 	%r77234, -1727483681, 0, %p8680;
	xor.b32  	%r77235, %r77234, %r77231;
	xor.b32  	%r77236, %r77235, %r77232;
	st.local.u32 	[%rd6724+-16], %r77236;
	and.b32  	%r77237, %r77228, -2147483648;
	ld.local.u32 	%r77238, [%rd6724+-8];
	and.b32  	%r77239, %r77238, 2147483646;
	or.b32  	%r77240, %r77239, %r77237;
	ld.local.u32 	%r77241, [%rd6724+-920];
	shr.u32 	%r77242, %r77240, 1;
	and.b32  	%r77243, %r77238, 1;
	setp.eq.b32 	%p8681, %r77243, 1;
	selp.b32 	%r77244, -1727483681, 0, %p8681;
	xor.b32  	%r77245, %r77244, %r77241;
	xor.b32  	%r77246, %r77245, %r77242;
	st.local.u32 	[%rd6724+-12], %r77246;
	and.b32  	%r77247, %r77238, -2147483648;
	ld.local.u32 	%r77248, [%rd6724+-4];
	and.b32  	%r77249, %r77248, 2147483646;
	or.b32  	%r77250, %r77249, %r77247;
	ld.local.u32 	%r77251, [%rd6724+-916];
	shr.u32 	%r77252, %r77250, 1;
	and.b32  	%r77253, %r77248, 1;
	setp.eq.b32 	%p8682, %r77253, 1;
	selp.b32 	%r77254, -1727483681, 0, %p8682;
	xor.b32  	%r77255, %r77254, %r77251;
	xor.b32  	%r77256, %r77255, %r77252;
	st.local.u32 	[%rd6724+-8], %r77256;
	and.b32  	%r77257, %r77248, -2147483648;
	ld.local.u32 	%r103707, [%rd6724];
	and.b32  	%r77258, %r103707, 2147483646;
	or.b32  	%r77259, %r77258, %r77257;
	ld.local.u32 	%r77260, [%rd6724+-912];
	shr.u32 	%r77261, %r77259, 1;
	and.b32  	%r77262, %r103707, 1;
	setp.eq.b32 	%p8683, %r77262, 1;
	selp.b32 	%r77263, -1727483681, 0, %p8683;
	xor.b32  	%r77264, %r77263, %r77260;
	xor.b32  	%r77265, %r77264, %r77261;
	st.local.u32 	[%rd6724+-4], %r77265;
	add.s32 	%r103706, %r103706, 4;
	add.s64 	%rd6724, %rd6724, 16;
	setp.ne.s32 	%p8684, %r103706, 396;
	@%p8684 bra 	$L__BB3_3268;
	ld.local.u32 	%r77267, [%rd831];
	and.b32  	%r77268, %r77267, -2147483648;
	ld.local.u32 	%r103642, [%rd833];
	and.b32  	%r77269, %r103642, 2147483646;
	or.b32  	%r77270, %r77269, %r77268;
	ld.local.u32 	%r77271, [%rd832];
	shr.u32 	%r77272, %r77270, 1;
	and.b32  	%r77273, %r103642, 1;
	setp.eq.b32 	%p8685, %r77273, 1;
	selp.b32 	%r77274, -1727483681, 0, %p8685;
	xor.b32  	%r77275, %r77274, %r77271;
	xor.b32  	%r77276, %r77275, %r77272;
	st.local.u32 	[%rd831], %r77276;
	mov.b32 	%r103709, 0;
$L__BB3_3270:
	add.s32 	%r103715, %r103709, 1;
	st.local.u32 	[%rd4+2496], %r103715;
	mul.wide.s32 	%rd5277, %r103709, 4;
	add.s64 	%rd5278, %rd4, %rd5277;
	ld.local.u32 	%r77277, [%rd5278];
	shr.u32 	%r77278, %r77277, 11;
	xor.b32  	%r77279, %r77278, %r77277;
	shl.b32 	%r77280, %r77279, 7;
	and.b32  	%r77281, %r77280, -1658038656;
	xor.b32  	%r7092, %r77281, %r77279;
	setp.lt.s32 	%p8686, %r103709, 623;
	@%p8686 bra 	$L__BB3_3276;
	mov.b32 	%r103711, 0;
	mov.u64 	%rd6725, %rd4;
$L__BB3_3272:
	and.b32  	%r77283, %r103642, -2147483648;
	ld.local.u32 	%r77284, [%rd6725+4];
	and.b32  	%r77285, %r77284, 2147483646;
	or.b32  	%r77286, %r77285, %r77283;
	ld.local.u32 	%r77287, [%rd6725+1588];
	shr.u32 	%r77288, %r77286, 1;
	and.b32  	%r77289, %r77284, 1;
	setp.eq.b32 	%p8687, %r77289, 1;
	selp.b32 	%r77290, -1727483681, 0, %p8687;
	xor.b32  	%r77291, %r77290, %r77287;
	xor.b32  	%r77292, %r77291, %r77288;
	st.local.u32 	[%rd6725], %r77292;
	and.b32  	%r77293, %r77284, -2147483648;
	ld.local.u32 	%r77294, [%rd6725+8];
	and.b32  	%r77295, %r77294, 2147483646;
	or.b32  	%r77296, %r77295, %r77293;
	ld.local.u32 	%r77297, [%rd6725+1592];
	shr.u32 	%r77298, %r77296, 1;
	and.b32  	%r77299, %r77294, 1;
	setp.eq.b32 	%p8688, %r77299, 1;
	selp.b32 	%r77300, -1727483681, 0, %p8688;
	xor.b32  	%r77301, %r77300, %r77297;
	xor.b32  	%r77302, %r77301, %r77298;
	st.local.u32 	[%rd6725+4], %r77302;
	and.b32  	%r77303, %r77294, -2147483648;
	ld.local.u32 	%r7095, [%rd6725+12];
	and.b32  	%r77304, %r7095, 2147483646;
	or.b32  	%r77305, %r77304, %r77303;
	ld.local.u32 	%r77306, [%rd6725+1596];
	shr.u32 	%r77307, %r77305, 1;
	and.b32  	%r77308, %r7095, 1;
	setp.eq.b32 	%p8689, %r77308, 1;
	selp.b32 	%r77309, -1727483681, 0, %p8689;
	xor.b32  	%r77310, %r77309, %r77306;
	xor.b32  	%r77311, %r77310, %r77307;
	st.local.u32 	[%rd6725+8], %r77311;
	setp.ne.s32 	%p8690, %r103711, 224;
	@%p8690 bra 	$L__BB3_3300;
	ld.local.u32 	%r103713, [%rd4+908];
	add.s64 	%rd6726, %rd4, 924;
	mov.b32 	%r103712, 0;
$L__BB3_3274:
	and.b32  	%r77322, %r103713, -2147483648;
	ld.local.u32 	%r77323, [%rd6726+-12];
	and.b32  	%r77324, %r77323, 2147483646;
	or.b32  	%r77325, %r77324, %r77322;
	ld.local.u32 	%r77326, [%rd6726+-924];
	shr.u32 	%r77327, %r77325, 1;
	and.b32  	%r77328, %r77323, 1;
	setp.eq.b32 	%p8692, %r77328, 1;
	selp.b32 	%r77329, -1727483681, 0, %p8692;
	xor.b32  	%r77330, %r77329, %r77326;
	xor.b32  	%r77331, %r77330, %r77327;
	st.local.u32 	[%rd6726+-16], %r77331;
	and.b32  	%r77332, %r77323, -2147483648;
	ld.local.u32 	%r77333, [%rd6726+-8];
	and.b32  	%r77334, %r77333, 2147483646;
	or.b32  	%r77335, %r77334, %r77332;
	ld.local.u32 	%r77336, [%rd6726+-920];
	shr.u32 	%r77337, %r77335, 1;
	and.b32  	%r77338, %r77333, 1;
	setp.eq.b32 	%p8693, %r77338, 1;
	selp.b32 	%r77339, -1727483681, 0, %p8693;
	xor.b32  	%r77340, %r77339, %r77336;
	xor.b32  	%r77341, %r77340, %r77337;
	st.local.u32 	[%rd6726+-12], %r77341;
	and.b32  	%r77342, %r77333, -2147483648;
	ld.local.u32 	%r77343, [%rd6726+-4];
	and.b32  	%r77344, %r77343, 2147483646;
	or.b32  	%r77345, %r77344, %r77342;
	ld.local.u32 	%r77346, [%rd6726+-916];
	shr.u32 	%r77347, %r77345, 1;
	and.b32  	%r77348, %r77343, 1;
	setp.eq.b32 	%p8694, %r77348, 1;
	selp.b32 	%r77349, -1727483681, 0, %p8694;
	xor.b32  	%r77350, %r77349, %r77346;
	xor.b32  	%r77351, %r77350, %r77347;
	st.local.u32 	[%rd6726+-8], %r77351;
	and.b32  	%r77352, %r77343, -2147483648;
	ld.local.u32 	%r103713, [%rd6726];
	and.b32  	%r77353, %r103713, 2147483646;
	or.b32  	%r77354, %r77353, %r77352;
	ld.local.u32 	%r77355, [%rd6726+-912];
	shr.u32 	%r77356, %r77354, 1;
	and.b32  	%r77357, %r103713, 1;
	setp.eq.b32 	%p8695, %r77357, 1;
	selp.b32 	%r77358, -1727483681, 0, %p8695;
	xor.b32  	%r77359, %r77358, %r77355;
	xor.b32  	%r77360, %r77359, %r77356;
	st.local.u32 	[%rd6726+-4], %r77360;
	add.s32 	%r103712, %r103712, 4;
	add.s64 	%rd6726, %rd6726, 16;
	setp.ne.s32 	%p8696, %r103712, 396;
	@%p8696 bra 	$L__BB3_3274;
	ld.local.u32 	%r77362, [%rd831];
	and.b32  	%r77363, %r77362, -2147483648;
	ld.local.u32 	%r103642, [%rd833];
	and.b32  	%r77364, %r103642, 2147483646;
	or.b32  	%r77365, %r77364, %r77363;
	ld.local.u32 	%r77366, [%rd832];
	shr.u32 	%r77367, %r77365, 1;
	and.b32  	%r77368, %r103642, 1;
	setp.eq.b32 	%p8697, %r77368, 1;
	selp.b32 	%r77369, -1727483681, 0, %p8697;
	xor.b32  	%r77370, %r77369, %r77366;
	xor.b32  	%r77371, %r77370, %r77367;
	st.local.u32 	[%rd831], %r77371;
	mov.b32 	%r103715, 0;
$L__BB3_3276:
	add.s32 	%r103721, %r103715, 1;
	st.local.u32 	[%rd4+2496], %r103721;
	mul.wide.s32 	%rd5279, %r103715, 4;
	add.s64 	%rd5280, %rd4, %rd5279;
	ld.local.u32 	%r77372, [%rd5280];
	shr.u32 	%r77373, %r77372, 11;
	xor.b32  	%r77374, %r77373, %r77372;
	shl.b32 	%r77375, %r77374, 7;
	and.b32  	%r77376, %r77375, -1658038656;
	xor.b32  	%r7105, %r77376, %r77374;
	setp.lt.s32 	%p8698, %r103715, 623;
	@%p8698 bra 	$L__BB3_3282;
	mov.b32 	%r103717, 0;
	mov.u64 	%rd6727, %rd4;
$L__BB3_3278:
	and.b32  	%r77378, %r103642, -2147483648;
	ld.local.u32 	%r77379, [%rd6727+4];
	and.b32  	%r77380, %r77379, 2147483646;
	or.b32  	%r77381, %r77380, %r77378;
	ld.local.u32 	%r77382, [%rd6727+1588];
	shr.u32 	%r77383, %r77381, 1;
	and.b32  	%r77384, %r77379, 1;
	setp.eq.b32 	%p8699, %r77384, 1;
	selp.b32 	%r77385, -1727483681, 0, %p8699;
	xor.b32  	%r77386, %r77385, %r77382;
	xor.b32  	%r77387, %r77386, %r77383;
	st.local.u32 	[%rd6727], %r77387;
	and.b32  	%r77388, %r77379, -2147483648;
	ld.local.u32 	%r77389, [%rd6727+8];
	and.b32  	%r77390, %r77389, 2147483646;
	or.b32  	%r77391, %r77390, %r77388;
	ld.local.u32 	%r77392, [%rd6727+1592];
	shr.u32 	%r77393, %r77391, 1;
	and.b32  	%r77394, %r77389, 1;
	setp.eq.b32 	%p8700, %r77394, 1;
	selp.b32 	%r77395, -1727483681, 0, %p8700;
	xor.b32  	%r77396, %r77395, %r77392;
	xor.b32  	%r77397, %r77396, %r77393;
	st.local.u32 	[%rd6727+4], %r77397;
	and.b32  	%r77398, %r77389, -2147483648;
	ld.local.u32 	%r7108, [%rd6727+12];
	and.b32  	%r77399, %r7108, 2147483646;
	or.b32  	%r77400, %r77399, %r77398;
	ld.local.u32 	%r77401, [%rd6727+1596];
	shr.u32 	%r77402, %r77400, 1;
	and.b32  	%r77403, %r7108, 1;
	setp.eq.b32 	%p8701, %r77403, 1;
	selp.b32 	%r77404, -1727483681, 0, %p8701;
	xor.b32  	%r77405, %r77404, %r77401;
	xor.b32  	%r77406, %r77405, %r77402;
	st.local.u32 	[%rd6727+8], %r77406;
	setp.ne.s32 	%p8702, %r103717, 224;
	@%p8702 bra 	$L__BB3_3299;
	ld.local.u32 	%r103719, [%rd4+908];
	add.s64 	%rd6728, %rd4, 924;
	mov.b32 	%r103718, 0;
$L__BB3_3280:
	and.b32  	%r77417, %r103719, -2147483648;
	ld.local.u32 	%r77418, [%rd6728+-12];
	and.b32  	%r77419, %r77418, 2147483646;
	or.b32  	%r77420, %r77419, %r77417;
	ld.local.u32 	%r77421, [%rd6728+-924];
	shr.u32 	%r77422, %r77420, 1;
	and.b32  	%r77423, %r77418, 1;
	setp.eq.b32 	%p8704, %r77423, 1;
	selp.b32 	%r77424, -1727483681, 0, %p8704;
	xor.b32  	%r77425, %r77424, %r77421;
	xor.b32  	%r77426, %r77425, %r77422;
	st.local.u32 	[%rd6728+-16], %r77426;
	and.b32  	%r77427, %r77418, -2147483648;
	ld.local.u32 	%r77428, [%rd6728+-8];
	and.b32  	%r77429, %r77428, 2147483646;
	or.b32  	%r77430, %r77429, %r77427;
	ld.local.u32 	%r77431, [%rd6728+-920];
	shr.u32 	%r77432, %r77430, 1;
	and.b32  	%r77433, %r77428, 1;
	setp.eq.b32 	%p8705, %r77433, 1;
	selp.b32 	%r77434, -1727483681, 0, %p8705;
	xor.b32  	%r77435, %r77434, %r77431;
	xor.b32  	%r77436, %r77435, %r77432;
	st.local.u32 	[%rd6728+-12], %r77436;
	and.b32  	%r77437, %r77428, -2147483648;
	ld.local.u32 	%r77438, [%rd6728+-4];
	and.b32  	%r77439, %r77438, 2147483646;
	or.b32  	%r77440, %r77439, %r77437;
	ld.local.u32 	%r77441, [%rd6728+-916];
	shr.u32 	%r77442, %r77440, 1;
	and.b32  	%r77443, %r77438, 1;
	setp.eq.b32 	%p8706, %r77443, 1;
	selp.b32 	%r77444, -1727483681, 0, %p8706;
	xor.b32  	%r77445, %r77444, %r77441;
	xor.b32  	%r77446, %r77445, %r77442;
	st.local.u32 	[%rd6728+-8], %r77446;
	and.b32  	%r77447, %r77438, -2147483648;
	ld.local.u32 	%r103719, [%rd6728];
	and.b32  	%r77448, %r103719, 2147483646;
	or.b32  	%r77449, %r77448, %r77447;
	ld.local.u32 	%r77450, [%rd6728+-912];
	shr.u32 	%r77451, %r77449, 1;
	and.b32  	%r77452, %r103719, 1;
	setp.eq.b32 	%p8707, %r77452, 1;
	selp.b32 	%r77453, -1727483681, 0, %p8707;
	xor.b32  	%r77454, %r77453, %r77450;
	xor.b32  	%r77455, %r77454, %r77451;
	st.local.u32 	[%rd6728+-4], %r77455;
	add.s32 	%r103718, %r103718, 4;
	add.s64 	%rd6728, %rd6728, 16;
	setp.ne.s32 	%p8708, %r103718, 396;
	@%p8708 bra 	$L__BB3_3280;
	ld.local.u32 	%r77457, [%rd831];
	and.b32  	%r77458, %r77457, -2147483648;
	ld.local.u32 	%r103642, [%rd833];
	and.b32  	%r77459, %r103642, 2147483646;
	or.b32  	%r77460, %r77459, %r77458;
	ld.local.u32 	%r77461, [%rd832];
	shr.u32 	%r77462, %r77460, 1;
	and.b32  	%r77463, %r103642, 1;
	setp.eq.b32 	%p8709, %r77463, 1;
	selp.b32 	%r77464, -1727483681, 0, %p8709;
	xor.b32  	%r77465, %r77464, %r77461;
	xor.b32  	%r77466, %r77465, %r77462;
	st.local.u32 	[%rd831], %r77466;
	mov.b32 	%r103721, 0;
$L__BB3_3282:
	add.s32 	%r103727, %r103721, 1;
	st.local.u32 	[%rd4+2496], %r103727;
	mul.wide.s32 	%rd5281, %r103721, 4;
	add.s64 	%rd5282, %rd4, %rd5281;
	ld.local.u32 	%r77467, [%rd5282];
	shr.u32 	%r77468, %r77467, 11;
	xor.b32  	%r77469, %r77468, %r77467;
	shl.b32 	%r77470, %r77469, 7;
	and.b32  	%r77471, %r77470, -1658038656;
	xor.b32  	%r7118, %r77471, %r77469;
	setp.lt.s32 	%p8710, %r103721, 623;
	@%p8710 bra 	$L__BB3_3288;
	mov.b32 	%r103723, 0;
	mov.u64 	%rd6729, %rd4;
$L__BB3_3284:
	and.b32  	%r77473, %r103642, -2147483648;
	ld.local.u32 	%r77474, [%rd6729+4];
	and.b32  	%r77475, %r77474, 2147483646;
	or.b32  	%r77476, %r77475, %r77473;
	ld.local.u32 	%r77477, [%rd6729+1588];
	shr.u32 	%r77478, %r77476, 1;
	and.b32  	%r77479, %r77474, 1;
	setp.eq.b32 	%p8711, %r77479, 1;
	selp.b32 	%r77480, -1727483681, 0, %p8711;
	xor.b32  	%r77481, %r77480, %r77477;
	xor.b32  	%r77482, %r77481, %r77478;
	st.local.u32 	[%rd6729], %r77482;
	and.b32  	%r77483, %r77474, -2147483648;
	ld.local.u32 	%r77484, [%rd6729+8];
	and.b32  	%r77485, %r77484, 2147483646;
	or.b32  	%r77486, %r77485, %r77483;
	ld.local.u32 	%r77487, [%rd6729+1592];
	shr.u32 	%r77488, %r77486, 1;
	and.b32  	%r77489, %r77484, 1;
	setp.eq.b32 	%p8712, %r77489, 1;
	selp.b32 	%r77490, -1727483681, 0, %p8712;
	xor.b32  	%r77491, %r77490, %r77487;
	xor.b32  	%r77492, %r77491, %r77488;
	st.local.u32 	[%rd6729+4], %r77492;
	and.b32  	%r77493, %r77484, -2147483648;
	ld.local.u32 	%r7121, [%rd6729+12];
	and.b32  	%r77494, %r7121, 2147483646;
	or.b32  	%r77495, %r77494, %r77493;
	ld.local.u32 	%r77496, [%rd6729+1596];
	shr.u32 	%r77497, %r77495, 1;
	and.b32  	%r77498, %r7121, 1;
	setp.eq.b32 	%p8713, %r77498, 1;
	selp.b32 	%r77499, -1727483681, 0, %p8713;
	xor.b32  	%r77500, %r77499, %r77496;
	xor.b32  	%r77501, %r77500, %r77497;
	st.local.u32 	[%rd6729+8], %r77501;
	setp.ne.s32 	%p8714, %r103723, 224;
	@%p8714 bra 	$L__BB3_3298;
	ld.local.u32 	%r103724, [%rd828];
	mov.b32 	%r103725, 227;
$L__BB3_3286:
	mul.wide.u32 	%rd5283, %r103725, 4;
	add.s64 	%rd5284, %rd4, %rd5283;
	and.b32  	%r77512, %r103724, -2147483648;
	ld.local.u32 	%r77513, [%rd5284+4];
	and.b32  	%r77514, %r77513, 2147483646;
	or.b32  	%r77515, %r77514, %r77512;
	ld.local.u32 	%r77516, [%rd5284+-908];
	shr.u32 	%r77517, %r77515, 1;
	and.b32  	%r77518, %r77513, 1;
	setp.eq.b32 	%p8716, %r77518, 1;
	selp.b32 	%r77519, -1727483681, 0, %p8716;
	xor.b32  	%r77520, %r77519, %r77516;
	xor.b32  	%r77521, %r77520, %r77517;
	st.local.u32 	[%rd5284], %r77521;
	and.b32  	%r77522, %r77513, -2147483648;
	ld.local.u32 	%r77523, [%rd5284+8];
	and.b32  	%r77524, %r77523, 2147483646;
	or.b32  	%r77525, %r77524, %r77522;
	ld.local.u32 	%r77526, [%rd5284+-904];
	shr.u32 	%r77527, %r77525, 1;
	and.b32  	%r77528, %r77523, 1;
	setp.eq.b32 	%p8717, %r77528, 1;
	selp.b32 	%r77529, -1727483681, 0, %p8717;
	xor.b32  	%r77530, %r77529, %r77526;
	xor.b32  	%r77531, %r77530, %r77527;
	st.local.u32 	[%rd5284+4], %r77531;
	and.b32  	%r77532, %r77523, -2147483648;
	ld.local.u32 	%r77533, [%rd5284+12];
	and.b32  	%r77534, %r77533, 2147483646;
	or.b32  	%r77535, %r77534, %r77532;
	ld.local.u32 	%r77536, [%rd5284+-900];
	shr.u32 	%r77537, %r77535, 1;
	and.b32  	%r77538, %r77533, 1;
	setp.eq.b32 	%p8718, %r77538, 1;
	selp.b32 	%r77539, -1727483681, 0, %p8718;
	xor.b32  	%r77540, %r77539, %r77536;
	xor.b32  	%r77541, %r77540, %r77537;
	st.local.u32 	[%rd5284+8], %r77541;
	and.b32  	%r77542, %r77533, -2147483648;
	add.s32 	%r103725, %r103725, 4;
	ld.local.u32 	%r103724, [%rd5284+16];
	and.b32  	%r77543, %r103724, 2147483646;
	or.b32  	%r77544, %r77543, %r77542;
	ld.local.u32 	%r77545, [%rd5284+-896];
	shr.u32 	%r77546, %r77544, 1;
	and.b32  	%r77547, %r103724, 1;
	setp.eq.b32 	%p8719, %r77547, 1;
	selp.b32 	%r77548, -1727483681, 0, %p8719;
	xor.b32  	%r77549, %r77548, %r77545;
	xor.b32  	%r77550, %r77549, %r77546;
	st.local.u32 	[%rd5284+12], %r77550;
	setp.ne.s32 	%p8720, %r103725, 623;
	@%p8720 bra 	$L__BB3_3286;
	ld.local.u32 	%r77552, [%rd4+2492];
	and.b32  	%r77553, %r77552, -2147483648;
	ld.local.u32 	%r103642, [%rd4];
	and.b32  	%r77554, %r103642, 2147483646;
	or.b32  	%r77555, %r77554, %r77553;
	ld.local.u32 	%r77556, [%rd4+1584];
	shr.u32 	%r77557, %r77555, 1;
	and.b32  	%r77558, %r103642, 1;
	setp.eq.b32 	%p8721, %r77558, 1;
	selp.b32 	%r77559, -1727483681, 0, %p8721;
	xor.b32  	%r77560, %r77559, %r77556;
	xor.b32  	%r77561, %r77560, %r77557;
	st.local.u32 	[%rd4+2492], %r77561;
	mov.b32 	%r103727, 0;
$L__BB3_3288:
	setp.gt.u32 	%p8723, %r15025, %r15026;
	add.s32 	%r103736, %r103727, 1;
	st.local.u32 	[%rd4+2496], %r103736;
	mul.wide.s32 	%rd5285, %r103727, 4;
	add.s64 	%rd5286, %rd4, %rd5285;
	ld.local.u32 	%r77562, [%rd5286];
	shr.u32 	%r77563, %r77562, 11;
	xor.b32  	%r77564, %r77563, %r77562;
	shl.b32 	%r77565, %r77564, 7;
	and.b32  	%r77566, %r77565, -1658038656;
	xor.b32  	%r77567, %r77566, %r77564;
	shl.b32 	%r77568, %r77567, 15;
	and.b32  	%r77569, %r77568, -402653184;
	xor.b32  	%r77570, %r77569, %r77567;
	shr.u32 	%r77571, %r77570, 27;
	shl.b32 	%r77572, %r7079, 15;
	and.b32  	%r77573, %r77572, -402653184;
	xor.b32  	%r77574, %r77573, %r7079;
	shr.u32 	%r77575, %r77574, 7;
	and.b32  	%r77576, %r77575, 32505856;
	shl.b32 	%r77577, %r7092, 15;
	and.b32  	%r77578, %r77577, -402653184;
	xor.b32  	%r77579, %r77578, %r7092;
	shr.u32 	%r77580, %r77579, 12;
	and.b32  	%r77581, %r77580, 1015808;
	or.b32  	%r77582, %r77581, %r77576;
	shl.b32 	%r77583, %r7105, 15;
	and.b32  	%r77584, %r77583, -402653184;
	xor.b32  	%r77585, %r77584, %r7105;
	shr.u32 	%r77586, %r77585, 17;
	and.b32  	%r77587, %r77586, 31744;
	or.b32  	%r77588, %r77582, %r77587;
	shl.b32 	%r77589, %r7118, 15;
	and.b32  	%r77590, %r77589, -402653184;
	xor.b32  	%r77591, %r77590, %r7118;
	shr.u32 	%r77592, %r77591, 22;
	and.b32  	%r77593, %r77592, 992;
	or.b32  	%r77594, %r77588, %r77593;
	or.b32  	%r103731, %r77594, %r77571;
	mov.pred 	%p11947, 0;
	@%p8723 bra 	$L__BB3_3297;
	mov.pred 	%p11947, 0;
	mov.u32 	%r103730, %r15025;
$L__BB3_3290:
	shl.b32 	%r7137, %r103731, 5;
	setp.lt.s32 	%p8725, %r103736, 624;
	@%p8725 bra 	$L__BB3_3296;
	mov.b32 	%r103733, 0;
$L__BB3_3292:
	mul.wide.u32 	%rd5287, %r103733, 4;
	add.s64 	%rd1532, %rd4, %rd5287;
	and.b32  	%r77596, %r103642, -2147483648;
	ld.local.u32 	%r77597, [%rd1532+4];
	and.b32  	%r77598, %r77597, 2147483646;
	or.b32  	%r77599, %r77598, %r77596;
	ld.local.u32 	%r77600, [%rd1532+1588];
	shr.u32 	%r77601, %r77599, 1;
	and.b32  	%r77602, %r77597, 1;
	setp.eq.b32 	%p8726, %r77602, 1;
	selp.b32 	%r77603, -1727483681, 0, %p8726;
	xor.b32  	%r77604, %r77603, %r77600;
	xor.b32  	%r77605, %r77604, %r77601;
	st.local.u32 	[%rd1532], %r77605;
	and.b32  	%r77606, %r77597, -2147483648;
	ld.local.u32 	%r77607, [%rd1532+8];
	and.b32  	%r77608, %r77607, 2147483646;
	or.b32  	%r77609, %r77608, %r77606;
	ld.local.u32 	%r77610, [%rd1532+1592];
	shr.u32 	%r77611, %r77609, 1;
	and.b32  	%r77612, %r77607, 1;
	setp.eq.b32 	%p8727, %r77612, 1;
	selp.b32 	%r77613, -1727483681, 0, %p8727;
	xor.b32  	%r77614, %r77613, %r77610;
	xor.b32  	%r77615, %r77614, %r77611;
	st.local.u32 	[%rd1532+4], %r77615;
	and.b32  	%r77616, %r77607, -2147483648;
	ld.local.u32 	%r7140, [%rd1532+12];
	and.b32  	%r77617, %r7140, 2147483646;
	or.b32  	%r77618, %r77617, %r77616;
	ld.local.u32 	%r77619, [%rd1532+1596];
	shr.u32 	%r77620, %r77618, 1;
	and.b32  	%r77621, %r7140, 1;
	setp.eq.b32 	%p8728, %r77621, 1;
	selp.b32 	%r77622, -1727483681, 0, %p8728;
	xor.b32  	%r77623, %r77622, %r77619;
	xor.b32  	%r77624, %r77623, %r77620;
	st.local.u32 	[%rd1532+8], %r77624;
	setp.ne.s32 	%p8729, %r103733, 224;
	@%p8729 bra 	$L__BB3_7239;
	ld.local.u32 	%r103734, [%rd828];
	mov.b32 	%r103735, 227;
$L__BB3_3294:
	mul.wide.u32 	%rd5288, %r103735, 4;
	add.s64 	%rd5289, %rd4, %rd5288;
	and.b32  	%r77635, %r103734, -2147483648;
	ld.local.u32 	%r77636, [%rd5289+4];
	and.b32  	%r77637, %r77636, 2147483646;
	or.b32  	%r77638, %r77637, %r77635;
	ld.local.u32 	%r77639, [%rd5289+-908];
	shr.u32 	%r77640, %r77638, 1;
	and.b32  	%r77641, %r77636, 1;
	setp.eq.b32 	%p8731, %r77641, 1;
	selp.b32 	%r77642, -1727483681, 0, %p8731;
	xor.b32  	%r77643, %r77642, %r77639;
	xor.b32  	%r77644, %r77643, %r77640;
	st.local.u32 	[%rd5289], %r77644;
	and.b32  	%r77645, %r77636, -2147483648;
	ld.local.u32 	%r77646, [%rd5289+8];
	and.b32  	%r77647, %r77646, 2147483646;
	or.b32  	%r77648, %r77647, %r77645;
	ld.local.u32 	%r77649, [%rd5289+-904];
	shr.u32 	%r77650, %r77648, 1;
	and.b32  	%r77651, %r77646, 1;
	setp.eq.b32 	%p8732, %r77651, 1;
	selp.b32 	%r77652, -1727483681, 0, %p8732;
	xor.b32  	%r77653, %r77652, %r77649;
	xor.b32  	%r77654, %r77653, %r77650;
	st.local.u32 	[%rd5289+4], %r77654;
	and.b32  	%r77655, %r77646, -2147483648;
	ld.local.u32 	%r77656, [%rd5289+12];
	and.b32  	%r77657, %r77656, 2147483646;
	or.b32  	%r77658, %r77657, %r77655;
	ld.local.u32 	%r77659, [%rd5289+-900];
	shr.u32 	%r77660, %r77658, 1;
	and.b32  	%r77661, %r77656, 1;
	setp.eq.b32 	%p8733, %r77661, 1;
	selp.b32 	%r77662, -1727483681, 0, %p8733;
	xor.b32  	%r77663, %r77662, %r77659;
	xor.b32  	%r77664, %r77663, %r77660;
	st.local.u32 	[%rd5289+8], %r77664;
	and.b32  	%r77665, %r77656, -2147483648;
	add.s32 	%r103735, %r103735, 4;
	ld.local.u32 	%r103734, [%rd5289+16];
	and.b32  	%r77666, %r103734, 2147483646;
	or.b32  	%r77667, %r77666, %r77665;
	ld.local.u32 	%r77668, [%rd5289+-896];
	shr.u32 	%r77669, %r77667, 1;
	and.b32  	%r77670, %r103734, 1;
	setp.eq.b32 	%p8734, %r77670, 1;
	selp.b32 	%r77671, -1727483681, 0, %p8734;
	xor.b32  	%r77672, %r77671, %r77668;
	xor.b32  	%r77673, %r77672, %r77669;
	st.local.u32 	[%rd5289+12], %r77673;
	setp.ne.s32 	%p8735, %r103735, 623;
	@%p8735 bra 	$L__BB3_3294;
	ld.local.u32 	%r77675, [%rd4+2492];
	and.b32  	%r77676, %r77675, -2147483648;
	ld.local.u32 	%r103642, [%rd4];
	and.b32  	%r77677, %r103642, 2147483646;
	or.b32  	%r77678, %r77677, %r77676;
	ld.local.u32 	%r77679, [%rd4+1584];
	shr.u32 	%r77680, %r77678, 1;
	and.b32  	%r77681, %r103642, 1;
	setp.eq.b32 	%p8736, %r77681, 1;
	selp.b32 	%r77682, -1727483681, 0, %p8736;
	xor.b32  	%r77683, %r77682, %r77679;
	xor.b32  	%r77684, %r77683, %r77680;
	st.local.u32 	[%rd4+2492], %r77684;
	mov.b32 	%r103736, 0;
$L__BB3_3296:
	add.s32 	%r7149, %r103736, 1;
	st.local.u32 	[%rd4+2496], %r7149;
	mul.wide.s32 	%rd5290, %r103736, 4;
	add.s64 	%rd5291, %rd4, %rd5290;
	ld.local.u32 	%r77685, [%rd5291];
	shr.u32 	%r77686, %r77685, 11;
	xor.b32  	%r77687, %r77686, %r77685;
	shl.b32 	%r77688, %r77687, 7;
	and.b32  	%r77689, %r77688, -1658038656;
	xor.b32  	%r77690, %r77689, %r77687;
	shl.b32 	%r77691, %r77690, 15;
	and.b32  	%r77692, %r77691, -402653184;
	xor.b32  	%r77693, %r77692, %r77690;
	shr.u32 	%r77694, %r77693, 27;
	and.b32  	%r77696, %r7137, 1073741792;
	or.b32  	%r103731, %r77694, %r77696;
	setp.eq.s32 	%p8737, %r103731, %r15022;
	or.pred  	%p11947, %p11947, %p8737;
	add.s32 	%r103730, %r103730, 1;
	setp.gt.u32 	%p8738, %r103730, %r15026;
	mov.u32 	%r103736, %r7149;
	@%p8738 bra 	$L__BB3_3297;
	bra.uni 	$L__BB3_3290;
$L__BB3_3297:
	and.pred  	%p203, %p11945, %p11947;
	mov.b32 	%r77698, 624;
	st.local.u32 	[%rd4+2496], %r77698;
	st.local.u32 	[%rd4], %r3761;
	mov.b32 	%r103739, 1;
	mov.u32 	%r103738, %r3761;
	bra.uni 	$L__BB3_3311;
$L__BB3_3298:
	and.b32  	%r77502, %r7121, -2147483648;
	add.s32 	%r103723, %r103723, 4;
	add.s64 	%rd1533, %rd6729, 16;
	ld.local.u32 	%r103642, [%rd6729+16];
	and.b32  	%r77503, %r103642, 2147483646;
	or.b32  	%r77504, %r77503, %r77502;
	ld.local.u32 	%r77505, [%rd6729+1600];
	shr.u32 	%r77506, %r77504, 1;
	and.b32  	%r77507, %r103642, 1;
	setp.eq.b32 	%p8715, %r77507, 1;
	selp.b32 	%r77508, -1727483681, 0, %p8715;
	xor.b32  	%r77509, %r77508, %r77505;
	xor.b32  	%r77510, %r77509, %r77506;
	st.local.u32 	[%rd6729+12], %r77510;
	mov.u64 	%rd6729, %rd1533;
	bra.uni 	$L__BB3_3284;
$L__BB3_3299:
	and.b32  	%r77407, %r7108, -2147483648;
	add.s32 	%r103717, %r103717, 4;
	add.s64 	%rd1534, %rd6727, 16;
	ld.local.u32 	%r103642, [%rd6727+16];
	and.b32  	%r77408, %r103642, 2147483646;
	or.b32  	%r77409, %r77408, %r77407;
	ld.local.u32 	%r77410, [%rd6727+1600];
	shr.u32 	%r77411, %r77409, 1;
	and.b32  	%r77412, %r103642, 1;
	setp.eq.b32 	%p8703, %r77412, 1;
	selp.b32 	%r77413, -1727483681, 0, %p8703;
	xor.b32  	%r77414, %r77413, %r77410;
	xor.b32  	%r77415, %r77414, %r77411;
	st.local.u32 	[%rd6727+12], %r77415;
	mov.u64 	%rd6727, %rd1534;
	bra.uni 	$L__BB3_3278;
$L__BB3_3300:
	and.b32  	%r77312, %r7095, -2147483648;
	add.s32 	%r103711, %r103711, 4;
	add.s64 	%rd1535, %rd6725, 16;
	ld.local.u32 	%r103642, [%rd6725+16];
	and.b32  	%r77313, %r103642, 2147483646;
	or.b32  	%r77314, %r77313, %r77312;
	ld.local.u32 	%r77315, [%rd6725+1600];
	shr.u32 	%r77316, %r77314, 1;
	and.b32  	%r77317, %r103642, 1;
	setp.eq.b32 	%p8691, %r77317, 1;
	selp.b32 	%r77318, -1727483681, 0, %p8691;
	xor.b32  	%r77319, %r77318, %r77315;
	xor.b32  	%r77320, %r77319, %r77316;
	st.local.u32 	[%rd6725+12], %r77320;
	mov.u64 	%rd6725, %rd1535;
	bra.uni 	$L__BB3_3272;
$L__BB3_3301:
	and.b32  	%r77217, %r7082, -2147483648;
	add.s32 	%r103705, %r103705, 4;
	add.s64 	%rd1536, %rd6723, 16;
	ld.local.u32 	%r103642, [%rd6723+16];
	and.b32  	%r77218, %r103642, 2147483646;
	or.b32  	%r77219, %r77218, %r77217;
	ld.local.u32 	%r77220, [%rd6723+1600];
	shr.u32 	%r77221, %r77219, 1;
	and.b32  	%r77222, %r103642, 1;
	setp.eq.b32 	%p8679, %r77222, 1;
	selp.b32 	%r77223, -1727483681, 0, %p8679;
	xor.b32  	%r77224, %r77223, %r77220;
	xor.b32  	%r77225, %r77224, %r77221;
	st.local.u32 	[%rd6723+12], %r77225;
	mov.u64 	%rd6723, %rd1536;
	bra.uni 	$L__BB3_3266;
$L__BB3_3302:
	and.b32  	%r77122, %r7069, -2147483648;
	add.s32 	%r103699, %r103699, 4;
	add.s64 	%rd1537, %rd6721, 16;
	ld.local.u32 	%r103642, [%rd6721+16];
	and.b32  	%r77123, %r103642, 2147483646;
	or.b32  	%r77124, %r77123, %r77122;
	ld.local.u32 	%r77125, [%rd6721+1600];
	shr.u32 	%r77126, %r77124, 1;
	and.b32  	%r77127, %r103642, 1;
	setp.eq.b32 	%p8667, %r77127, 1;
	selp.b32 	%r77128, -1727483681, 0, %p8667;
	xor.b32  	%r77129, %r77128, %r77125;
	xor.b32  	%r77130, %r77129, %r77126;
	st.local.u32 	[%rd6721+12], %r77130;
	mov.u64 	%rd6721, %rd1537;
	bra.uni 	$L__BB3_3260;
$L__BB3_3303:
	and.b32  	%r77032, %r7054, -2147483648;
	add.s32 	%r103691, %r103691, 4;
	add.s64 	%rd1538, %rd6720, 16;
	ld.local.u32 	%r103642, [%rd6720+16];
	and.b32  	%r77033, %r103642, 2147483646;
	or.b32  	%r77034, %r77033, %r77032;
	ld.local.u32 	%r77035, [%rd6720+1600];
	shr.u32 	%r77036, %r77034, 1;
	and.b32  	%r77037, %r103642, 1;
	setp.eq.b32 	%p8654, %r77037, 1;
	selp.b32 	%r77038, -1727483681, 0, %p8654;
	xor.b32  	%r77039, %r77038, %r77035;
	xor.b32  	%r77040, %r77039, %r77036;
	st.local.u32 	[%rd6720+12], %r77040;
	mov.u64 	%rd6720, %rd1538;
	bra.uni 	$L__BB3_3253;
$L__BB3_3304:
	and.b32  	%r76806, %r7013, -2147483648;
	add.s32 	%r103670, %r103670, 4;
	add.s64 	%rd1539, %rd6719, 16;
	ld.local.u32 	%r103642, [%rd6719+16];
	and.b32  	%r76807, %r103642, 2147483646;
	or.b32  	%r76808, %r76807, %r76806;
	ld.local.u32 	%r76809, [%rd6719+1600];
	shr.u32 	%r76810, %r76808, 1;
	and.b32  	%r76811, %r103642, 1;
	setp.eq.b32 	%p8624, %r76811, 1;
	selp.b32 	%r76812, -1727483681, 0, %p8624;
	xor.b32  	%r76813, %r76812, %r76809;
	xor.b32  	%r76814, %r76813, %r76810;
	st.local.u32 	[%rd6719+12], %r76814;
	mov.u64 	%rd6719, %rd1539;
	bra.uni 	$L__BB3_3236;
$L__BB3_3305:
	and.b32  	%r76711, %r7000, -2147483648;
	add.s32 	%r103664, %r103664, 4;
	add.s64 	%rd1540, %rd6717, 16;
	ld.local.u32 	%r103642, [%rd6717+16];
	and.b32  	%r76712, %r103642, 2147483646;
	or.b32  	%r76713, %r76712, %r76711;
	ld.local.u32 	%r76714, [%rd6717+1600];
	shr.u32 	%r76715, %r76713, 1;
	and.b32  	%r76716, %r103642, 1;
	setp.eq.b32 	%p8612, %r76716, 1;
	selp.b32 	%r76717, -1727483681, 0, %p8612;
	xor.b32  	%r76718, %r76717, %r76714;
	xor.b32  	%r76719, %r76718, %r76715;
	st.local.u32 	[%rd6717+12], %r76719;
	mov.u64 	%rd6717, %rd1540;
	bra.uni 	$L__BB3_3230;
$L__BB3_3306:
	and.b32  	%r76616, %r6987, -2147483648;
	add.s32 	%r103658, %r103658, 4;
	add.s64 	%rd1541, %rd6715, 16;
	ld.local.u32 	%r103642, [%rd6715+16];
	and.b32  	%r76617, %r103642, 2147483646;
	or.b32  	%r76618, %r76617, %r76616;
	ld.local.u32 	%r76619, [%rd6715+1600];
	shr.u32 	%r76620, %r76618, 1;
	and.b32  	%r76621, %r103642, 1;
	setp.eq.b32 	%p8600, %r76621, 1;
	selp.b32 	%r76622, -1727483681, 0, %p8600;
	xor.b32  	%r76623, %r76622, %r76619;
	xor.b32  	%r76624, %r76623, %r76620;
	st.local.u32 	[%rd6715+12], %r76624;
	mov.u64 	%rd6715, %rd1541;
	bra.uni 	$L__BB3_3224;
$L__BB3_3307:
	and.b32  	%r76521, %r6974, -2147483648;
	add.s32 	%r103652, %r103652, 4;
	add.s64 	%rd1542, %rd6713, 16;
	ld.local.u32 	%r103642, [%rd6713+16];
	and.b32  	%r76522, %r103642, 2147483646;
	or.b32  	%r76523, %r76522, %r76521;
	ld.local.u32 	%r76524, [%rd6713+1600];
	shr.u32 	%r76525, %r76523, 1;
	and.b32  	%r76526, %r103642, 1;
	setp.eq.b32 	%p8588, %r76526, 1;
	selp.b32 	%r76527, -1727483681, 0, %p8588;
	xor.b32  	%r76528, %r76527, %r76524;
	xor.b32  	%r76529, %r76528, %r76525;
	st.local.u32 	[%rd6713+12], %r76529;
	mov.u64 	%rd6713, %rd1542;
	bra.uni 	$L__BB3_3218;
$L__BB3_3308:
	and.b32  	%r76426, %r6961, -2147483648;
	add.s32 	%r103646, %r103646, 4;
	add.s64 	%rd1543, %rd6711, 16;
	ld.local.u32 	%r103642, [%rd6711+16];
	and.b32  	%r76427, %r103642, 2147483646;
	or.b32  	%r76428, %r76427, %r76426;
	ld.local.u32 	%r76429, [%rd6711+1600];
	shr.u32 	%r76430, %r76428, 1;
	and.b32  	%r76431, %r103642, 1;
	setp.eq.b32 	%p8576, %r76431, 1;
	selp.b32 	%r76432, -1727483681, 0, %p8576;
	xor.b32  	%r76433, %r76432, %r76429;
	xor.b32  	%r76434, %r76433, %r76430;
	st.local.u32 	[%rd6711+12], %r76434;
	mov.u64 	%rd6711, %rd1543;
	bra.uni 	$L__BB3_3212;
$L__BB3_3309:
	and.b32  	%r76336, %r6946, -2147483648;
	add.s32 	%r103638, %r103638, 4;
	add.s64 	%rd1544, %rd6710, 16;
	ld.local.u32 	%r103642, [%rd6710+16];
	and.b32  	%r76337, %r103642, 2147483646;
	or.b32  	%r76338, %r76337, %r76336;
	ld.local.u32 	%r76339, [%rd6710+1600];
	shr.u32 	%r76340, %r76338, 1;
	and.b32  	%r76341, %r103642, 1;
	setp.eq.b32 	%p8563, %r76341, 1;
	selp.b32 	%r76342, -1727483681, 0, %p8563;
	xor.b32  	%r76343, %r76342, %r76339;
	xor.b32  	%r76344, %r76343, %r76340;
	st.local.u32 	[%rd6710+12], %r76344;
	mov.u64 	%rd6710, %rd1544;
	bra.uni 	$L__BB3_3205;
$L__BB3_3310:
	shr.u32 	%r77709, %r7182, 30;
	xor.b32  	%r77710, %r77709, %r7182;
	mad.lo.s32 	%r103738, %r77710, 1812433253, %r7183;
	st.local.u32 	[%rd1545+12], %r103738;
	add.s32 	%r103739, %r103739, 4;
$L__BB3_3311:
	shr.u32 	%r77699, %r103738, 30;
	xor.b32  	%r77700, %r77699, %r103738;
	mad.lo.s32 	%r77701, %r77700, 1812433253, %r103739;
	mul.wide.u32 	%rd5292, %r103739, 4;
	add.s64 	%rd1545, %rd4, %rd5292;
	st.local.u32 	[%rd1545], %r77701;
	shr.u32 	%r77702, %r77701, 30;
	xor.b32  	%r77703, %r77702, %r77701;
	mad.lo.s32 	%r77704, %r77703, 1812433253, %r103739;
	add.s32 	%r77705, %r77704, 1;
	st.local.u32 	[%rd1545+4], %r77705;
	shr.u32 	%r77706, %r77705, 30;
	xor.b32  	%r77707, %r77706, %r77705;
	mad.lo.s32 	%r77708, %r77707, 1812433253, %r103739;
	add.s32 	%r7182, %r77708, 2;
	st.local.u32 	[%rd1545+8], %r7182;
	add.s32 	%r7183, %r103739, 3;
	setp.ne.s32 	%p8739, %r7183, 624;
	@%p8739 bra 	$L__BB3_3310;
	setp.lt.s32 	%p8740, %r15023, -62;
	ld.local.u32 	%r103747, [%rd4+2496];
	mov.u32 	%r103748, %r3761;
	@%p8740 bra 	$L__BB3_3321;
	mov.b32 	%r103742, 0;
	mov.u32 	%r103748, %r3761;
$L__BB3_3314:
	setp.lt.s32 	%p8741, %r103747, 624;
	@%p8741 bra 	$L__BB3_3320;
	mov.b32 	%r103744, 0;
	mov.u64 	%rd6730, %rd4;
$L__BB3_3316:
	and.b32  	%r77713, %r103748, -2147483648;
	ld.local.u32 	%r77714, [%rd6730+4];
	and.b32  	%r77715, %r77714, 2147483646;
	or.b32  	%r77716, %r77715, %r77713;
	ld.local.u32 	%r77717, [%rd6730+1588];
	shr.u32 	%r77718, %r77716, 1;
	and.b32  	%r77719, %r77714, 1;
	setp.eq.b32 	%p8742, %r77719, 1;
	selp.b32 	%r77720, -1727483681, 0, %p8742;
	xor.b32  	%r77721, %r77720, %r77717;
	xor.b32  	%r77722, %r77721, %r77718;
	st.local.u32 	[%rd6730], %r77722;
	and.b32  	%r77723, %r77714, -2147483648;
	ld.local.u32 	%r77724, [%rd6730+8];
	and.b32  	%r77725, %r77724, 2147483646;
	or.b32  	%r77726, %r77725, %r77723;
	ld.local.u32 	%r77727, [%rd6730+1592];
	shr.u32 	%r77728, %r77726, 1;
	and.b32  	%r77729, %r77724, 1;
	setp.eq.b32 	%p8743, %r77729, 1;
	selp.b32 	%r77730, -1727483681, 0, %p8743;
	xor.b32  	%r77731, %r77730, %r77727;
	xor.b32  	%r77732, %r77731, %r77728;
	st.local.u32 	[%rd6730+4], %r77732;
	and.b32  	%r77733, %r77724, -2147483648;
	ld.local.u32 	%r7191, [%rd6730+12];
	and.b32  	%r77734, %r7191, 2147483646;
	or.b32  	%r77735, %r77734, %r77733;
	ld.local.u32 	%r77736, [%rd6730+1596];
	shr.u32 	%r77737, %r77735, 1;
	and.b32  	%r77738, %r7191, 1;
	setp.eq.b32 	%p8744, %r77738, 1;
	selp.b32 	%r77739, -1727483681, 0, %p8744;
	xor.b32  	%r77740, %r77739, %r77736;
	xor.b32  	%r77741, %r77740, %r77737;
	st.local.u32 	[%rd6730+8], %r77741;
	setp.ne.s32 	%p8745, %r103744, 224;
	@%p8745 bra 	$L__BB3_3427;
	ld.local.u32 	%r103745, [%rd828];
	mov.b32 	%r103746, 227;
$L__BB3_3318:
	mul.wide.u32 	%rd5293, %r103746, 4;
	add.s64 	%rd5294, %rd4, %rd5293;
	and.b32  	%r77752, %r103745, -2147483648;
	ld.local.u32 	%r77753, [%rd5294+4];
	and.b32  	%r77754, %r77753, 2147483646;
	or.b32  	%r77755, %r77754, %r77752;
	ld.local.u32 	%r77756, [%rd5294+-908];
	shr.u32 	%r77757, %r77755, 1;
	and.b32  	%r77758, %r77753, 1;
	setp.eq.b32 	%p8747, %r77758, 1;
	selp.b32 	%r77759, -1727483681, 0, %p8747;
	xor.b32  	%r77760, %r77759, %r77756;
	xor.b32  	%r77761, %r77760, %r77757;
	st.local.u32 	[%rd5294], %r77761;
	and.b32  	%r77762, %r77753, -2147483648;
	ld.local.u32 	%r77763, [%rd5294+8];
	and.b32  	%r77764, %r77763, 2147483646;
	or.b32  	%r77765, %r77764, %r77762;
	ld.local.u32 	%r77766, [%rd5294+-904];
	shr.u32 	%r77767, %r77765, 1;
	and.b32  	%r77768, %r77763, 1;
	setp.eq.b32 	%p8748, %r77768, 1;
	selp.b32 	%r77769, -1727483681, 0, %p8748;
	xor.b32  	%r77770, %r77769, %r77766;
	xor.b32  	%r77771, %r77770, %r77767;
	st.local.u32 	[%rd5294+4], %r77771;
	and.b32  	%r77772, %r77763, -2147483648;
	ld.local.u32 	%r77773, [%rd5294+12];
	and.b32  	%r77774, %r77773, 2147483646;
	or.b32  	%r77775, %r77774, %r77772;
	ld.local.u32 	%r77776, [%rd5294+-900];
	shr.u32 	%r77777, %r77775, 1;
	and.b32  	%r77778, %r77773, 1;
	setp.eq.b32 	%p8749, %r77778, 1;
	selp.b32 	%r77779, -1727483681, 0, %p8749;
	xor.b32  	%r77780, %r77779, %r77776;
	xor.b32  	%r77781, %r77780, %r77777;
	st.local.u32 	[%rd5294+8], %r77781;
	and.b32  	%r77782, %r77773, -2147483648;
	add.s32 	%r103746, %r103746, 4;
	ld.local.u32 	%r103745, [%rd5294+16];
	and.b32  	%r77783, %r103745, 2147483646;
	or.b32  	%r77784, %r77783, %r77782;
	ld.local.u32 	%r77785, [%rd5294+-896];
	shr.u32 	%r77786, %r77784, 1;
	and.b32  	%r77787, %r103745, 1;
	setp.eq.b32 	%p8750, %r77787, 1;
	selp.b32 	%r77788, -1727483681, 0, %p8750;
	xor.b32  	%r77789, %r77788, %r77785;
	xor.b32  	%r77790, %r77789, %r77786;
	st.local.u32 	[%rd5294+12], %r77790;
	setp.ne.s32 	%p8751, %r103746, 623;
	@%p8751 bra 	$L__BB3_3318;
	ld.local.u32 	%r77792, [%rd4+2492];
	and.b32  	%r77793, %r77792, -2147483648;
	ld.local.u32 	%r103748, [%rd4];
	and.b32  	%r77794, %r103748, 2147483646;
	or.b32  	%r77795, %r77794, %r77793;
	ld.local.u32 	%r77796, [%rd4+1584];
	shr.u32 	%r77797, %r77795, 1;
	and.b32  	%r77798, %r103748, 1;
	setp.eq.b32 	%p8752, %r77798, 1;
	selp.b32 	%r77799, -1727483681, 0, %p8752;
	xor.b32  	%r77800, %r77799, %r77796;
	xor.b32  	%r77801, %r77800, %r77797;
	st.local.u32 	[%rd4+2492], %r77801;
	mov.b32 	%r103747, 0;
$L__BB3_3320:
	add.s32 	%r103747, %r103747, 1;
	st.local.u32 	[%rd4+2496], %r103747;
	add.s32 	%r7201, %r103742, 1;
	setp.ne.s32 	%p8753, %r103742, %r3763;
	mov.u32 	%r103742, %r7201;
	@%p8753 bra 	$L__BB3_3314;
$L__BB3_3321:
	setp.lt.s32 	%p8754, %r103747, 624;
	@%p8754 bra 	$L__BB3_3327;
	mov.b32 	%r103752, 0;
	mov.u64 	%rd6731, %rd4;
$L__BB3_3323:
	and.b32  	%r77803, %r103748, -2147483648;
	ld.local.u32 	%r77804, [%rd6731+4];
	and.b32  	%r77805, %r77804, 2147483646;
	or.b32  	%r77806, %r77805, %r77803;
	ld.local.u32 	%r77807, [%rd6731+1588];
	shr.u32 	%r77808, %r77806, 1;
	and.b32  	%r77809, %r77804, 1;
	setp.eq.b32 	%p8755, %r77809, 1;
	selp.b32 	%r77810, -1727483681, 0, %p8755;
	xor.b32  	%r77811, %r77810, %r77807;
	xor.b32  	%r77812, %r77811, %r77808;
	st.local.u32 	[%rd6731], %r77812;
	and.b32  	%r77813, %r77804, -2147483648;
	ld.local.u32 	%r77814, [%rd6731+8];
	and.b32  	%r77815, %r77814, 2147483646;
	or.b32  	%r77816, %r77815, %r77813;
	ld.local.u32 	%r77817, [%rd6731+1592];
	shr.u32 	%r77818, %r77816, 1;
	and.b32  	%r77819, %r77814, 1;
	setp.eq.b32 	%p8756, %r77819, 1;
	selp.b32 	%r77820, -1727483681, 0, %p8756;
	xor.b32  	%r77821, %r77820, %r77817;
	xor.b32  	%r77822, %r77821, %r77818;
	st.local.u32 	[%rd6731+4], %r77822;
	and.b32  	%r77823, %r77814, -2147483648;
	ld.local.u32 	%r7206, [%rd6731+12];
	and.b32  	%r77824, %r7206, 2147483646;
	or.b32  	%r77825, %r77824, %r77823;
	ld.local.u32 	%r77826, [%rd6731+1596];
	shr.u32 	%r77827, %r77825, 1;
	and.b32  	%r77828, %r7206, 1;
	setp.eq.b32 	%p8757, %r77828, 1;
	selp.b32 	%r77829, -1727483681, 0, %p8757;
	xor.b32  	%r77830, %r77829, %r77826;
	xor.b32  	%r77831, %r77830, %r77827;
	st.local.u32 	[%rd6731+8], %r77831;
	setp.ne.s32 	%p8758, %r103752, 224;
	@%p8758 bra 	$L__BB3_3426;
	ld.local.u32 	%r103754, [%rd4+908];
	add.s64 	%rd6732, %rd4, 924;
	mov.b32 	%r103753, 0;
$L__BB3_3325:
	and.b32  	%r77842, %r103754, -2147483648;
	ld.local.u32 	%r77843, [%rd6732+-12];
	and.b32  	%r77844, %r77843, 2147483646;
	or.b32  	%r77845, %r77844, %r77842;
	ld.local.u32 	%r77846, [%rd6732+-924];
	shr.u32 	%r77847, %r77845, 1;
	and.b32  	%r77848, %r77843, 1;
	setp.eq.b32 	%p8760, %r77848, 1;
	selp.b32 	%r77849, -1727483681, 0, %p8760;
	xor.b32  	%r77850, %r77849, %r77846;
	xor.b32  	%r77851, %r77850, %r77847;
	st.local.u32 	[%rd6732+-16], %r77851;
	and.b32  	%r77852, %r77843, -2147483648;
	ld.local.u32 	%r77853, [%rd6732+-8];
	and.b32  	%r77854, %r77853, 2147483646;
	or.b32  	%r77855, %r77854, %r77852;
	ld.local.u32 	%r77856, [%rd6732+-920];
	shr.u32 	%r77857, %r77855, 1;
	and.b32  	%r77858, %r77853, 1;
	setp.eq.b32 	%p8761, %r77858, 1;
	selp.b32 	%r77859, -1727483681, 0, %p8761;
	xor.b32  	%r77860, %r77859, %r77856;
	xor.b32  	%r77861, %r77860, %r77857;
	st.local.u32 	[%rd6732+-12], %r77861;
	and.b32  	%r77862, %r77853, -2147483648;
	ld.local.u32 	%r77863, [%rd6732+-4];
	and.b32  	%r77864, %r77863, 2147483646;
	or.b32  	%r77865, %r77864, %r77862;
	ld.local.u32 	%r77866, [%rd6732+-916];
	shr.u32 	%r77867, %r77865, 1;
	and.b32  	%r77868, %r77863, 1;
	setp.eq.b32 	%p8762, %r77868, 1;
	selp.b32 	%r77869, -1727483681, 0, %p8762;
	xor.b32  	%r77870, %r77869, %r77866;
	xor.b32  	%r77871, %r77870, %r77867;
	st.local.u32 	[%rd6732+-8], %r77871;
	and.b32  	%r77872, %r77863, -2147483648;
	ld.local.u32 	%r103754, [%rd6732];
	and.b32  	%r77873, %r103754, 2147483646;
	or.b32  	%r77874, %r77873, %r77872;
	ld.local.u32 	%r77875, [%rd6732+-912];
	shr.u32 	%r77876, %r77874, 1;
	and.b32  	%r77877, %r103754, 1;
	setp.eq.b32 	%p8763, %r77877, 1;
	selp.b32 	%r77878, -1727483681, 0, %p8763;
	xor.b32  	%r77879, %r77878, %r77875;
	xor.b32  	%r77880, %r77879, %r77876;
	st.local.u32 	[%rd6732+-4], %r77880;
	add.s32 	%r103753, %r103753, 4;
	add.s64 	%rd6732, %rd6732, 16;
	setp.ne.s32 	%p8764, %r103753, 396;
	@%p8764 bra 	$L__BB3_3325;
	ld.local.u32 	%r77882, [%rd831];
	and.b32  	%r77883, %r77882, -2147483648;
	ld.local.u32 	%r103748, [%rd833];
	and.b32  	%r77884, %r103748, 2147483646;
	or.b32  	%r77885, %r77884, %r77883;
	ld.local.u32 	%r77886, [%rd832];
	shr.u32 	%r77887, %r77885, 1;
	and.b32  	%r77888, %r103748, 1;
	setp.eq.b32 	%p8765, %r77888, 1;
	selp.b32 	%r77889, -1727483681, 0, %p8765;
	xor.b32  	%r77890, %r77889, %r77886;
	xor.b32  	%r77891, %r77890, %r77887;
	st.local.u32 	[%rd831], %r77891;
	mov.b32 	%r103747, 0;
$L__BB3_3327:
	add.s32 	%r103762, %r103747, 1;
	st.local.u32 	[%rd4+2496], %r103762;
	mul.wide.s32 	%rd5295, %r103747, 4;
	add.s64 	%rd5296, %rd4, %rd5295;
	ld.local.u32 	%r77892, [%rd5296];
	shr.u32 	%r77893, %r77892, 11;
	xor.b32  	%r77894, %r77893, %r77892;
	shl.b32 	%r77895, %r77894, 7;
	and.b32  	%r77896, %r77895, -1658038656;
	xor.b32  	%r7216, %r77896, %r77894;
	setp.lt.s32 	%p8766, %r103747, 623;
	@%p8766 bra 	$L__BB3_3333;
	mov.b32 	%r103758, 0;
	mov.u64 	%rd6733, %rd4;
$L__BB3_3329:
	and.b32  	%r77898, %r103748, -2147483648;
	ld.local.u32 	%r77899, [%rd6733+4];
	and.b32  	%r77900, %r77899, 2147483646;
	or.b32  	%r77901, %r77900, %r77898;
	ld.local.u32 	%r77902, [%rd6733+1588];
	shr.u32 	%r77903, %r77901, 1;
	and.b32  	%r77904, %r77899, 1;
	setp.eq.b32 	%p8767, %r77904, 1;
	selp.b32 	%r77905, -1727483681, 0, %p8767;
	xor.b32  	%r77906, %r77905, %r77902;
	xor.b32  	%r77907, %r77906, %r77903;
	st.local.u32 	[%rd6733], %r77907;
	and.b32  	%r77908, %r77899, -2147483648;
	ld.local.u32 	%r77909, [%rd6733+8];
	and.b32  	%r77910, %r77909, 2147483646;
	or.b32  	%r77911, %r77910, %r77908;
	ld.local.u32 	%r77912, [%rd6733+1592];
	shr.u32 	%r77913, %r77911, 1;
	and.b32  	%r77914, %r77909, 1;
	setp.eq.b32 	%p8768, %r77914, 1;
	selp.b32 	%r77915, -1727483681, 0, %p8768;
	xor.b32  	%r77916, %r77915, %r77912;
	xor.b32  	%r77917, %r77916, %r77913;
	st.local.u32 	[%rd6733+4], %r77917;
	and.b32  	%r77918, %r77909, -2147483648;
	ld.local.u32 	%r7219, [%rd6733+12];
	and.b32  	%r77919, %r7219, 2147483646;
	or.b32  	%r77920, %r77919, %r77918;
	ld.local.u32 	%r77921, [%rd6733+1596];
	shr.u32 	%r77922, %r77920, 1;
	and.b32  	%r77923, %r7219, 1;
	setp.eq.b32 	%p8769, %r77923, 1;
	selp.b32 	%r77924, -1727483681, 0, %p8769;
	xor.b32  	%r77925, %r77924, %r77921;
	xor.b32  	%r77926, %r77925, %r77922;
	st.local.u32 	[%rd6733+8], %r77926;
	setp.ne.s32 	%p8770, %r103758, 224;
	@%p8770 bra 	$L__BB3_3425;
	ld.local.u32 	%r103760, [%rd4+908];
	add.s64 	%rd6734, %rd4, 924;
	mov.b32 	%r103759, 0;
$L__BB3_3331:
	and.b32  	%r77937, %r103760, -2147483648;
	ld.local.u32 	%r77938, [%rd6734+-12];
	and.b32  	%r77939, %r77938, 2147483646;
	or.b32  	%r77940, %r77939, %r77937;
	ld.local.u32 	%r77941, [%rd6734+-924];
	shr.u32 	%r77942, %r77940, 1;
	and.b32  	%r77943, %r77938, 1;
	setp.eq.b32 	%p8772, %r77943, 1;
	selp.b32 	%r77944, -1727483681, 0, %p8772;
	xor.b32  	%r77945, %r77944, %r77941;
	xor.b32  	%r77946, %r77945, %r77942;
	st.local.u32 	[%rd6734+-16], %r77946;
	and.b32  	%r77947, %r77938, -2147483648;
	ld.local.u32 	%r77948, [%rd6734+-8];
	and.b32  	%r77949, %r77948, 2147483646;
	or.b32  	%r77950, %r77949, %r77947;
	ld.local.u32 	%r77951, [%rd6734+-920];
	shr.u32 	%r77952, %r77950, 1;
	and.b32  	%r77953, %r77948, 1;
	setp.eq.b32 	%p8773, %r77953, 1;
	selp.b32 	%r77954, -1727483681, 0, %p8773;
	xor.b32  	%r77955, %r77954, %r77951;
	xor.b32  	%r77956, %r77955, %r77952;
	st.local.u32 	[%rd6734+-12], %r77956;
	and.b32  	%r77957, %r77948, -2147483648;
	ld.local.u32 	%r77958, [%rd6734+-4];
	and.b32  	%r77959, %r77958, 2147483646;
	or.b32  	%r77960, %r77959, %r77957;
	ld.local.u32 	%r77961, [%rd6734+-916];
	shr.u32 	%r77962, %r77960, 1;
	and.b32  	%r77963, %r77958, 1;
	setp.eq.b32 	%p8774, %r77963, 1;
	selp.b32 	%r77964, -1727483681, 0, %p8774;
	xor.b32  	%r77965, %r77964, %r77961;
	xor.b32  	%r77966, %r77965, %r77962;
	st.local.u32 	[%rd6734+-8], %r77966;
	and.b32  	%r77967, %r77958, -2147483648;
	ld.local.u32 	%r103760, [%rd6734];
	and.b32  	%r77968, %r103760, 2147483646;
	or.b32  	%r77969, %r77968, %r77967;
	ld.local.u32 	%r77970, [%rd6734+-912];
	shr.u32 	%r77971, %r77969, 1;
	and.b32  	%r77972, %r103760, 1;
	setp.eq.b32 	%p8775, %r77972, 1;
	selp.b32 	%r77973, -1727483681, 0, %p8775;
	xor.b32  	%r77974, %r77973, %r77970;
	xor.b32  	%r77975, %r77974, %r77971;
	st.local.u32 	[%rd6734+-4], %r77975;
	add.s32 	%r103759, %r103759, 4;
	add.s64 	%rd6734, %rd6734, 16;
	setp.ne.s32 	%p8776, %r103759, 396;
	@%p8776 bra 	$L__BB3_3331;
	ld.local.u32 	%r77977, [%rd831];
	and.b32  	%r77978, %r77977, -2147483648;
	ld.local.u32 	%r103748, [%rd833];
	and.b32  	%r77979, %r103748, 2147483646;
	or.b32  	%r77980, %r77979, %r77978;
	ld.local.u32 	%r77981, [%rd832];
	shr.u32 	%r77982, %r77980, 1;
	and.b32  	%r77983, %r103748, 1;
	setp.eq.b32 	%p8777, %r77983, 1;
	selp.b32 	%r77984, -1727483681, 0, %p8777;
	xor.b32  	%r77985, %r77984, %r77981;
	xor.b32  	%r77986, %r77985, %r77982;
	st.local.u32 	[%rd831], %r77986;
	mov.b32 	%r103762, 0;
$L__BB3_3333:
	add.s32 	%r103768, %r103762, 1;
	st.local.u32 	[%rd4+2496], %r103768;
	mul.wide.s32 	%rd5297, %r103762, 4;
	add.s64 	%rd5298, %rd4, %rd5297;
	ld.local.u32 	%r77987, [%rd5298];
	shr.u32 	%r77988, %r77987, 11;
	xor.b32  	%r77989, %r77988, %r77987;
	shl.b32 	%r77990, %r77989, 7;
	and.b32  	%r77991, %r77990, -1658038656;
	xor.b32  	%r7229, %r77991, %r77989;
	setp.lt.s32 	%p8778, %r103762, 623;
	@%p8778 bra 	$L__BB3_3339;
	mov.b32 	%r103764, 0;
	mov.u64 	%rd6735, %rd4;
$L__BB3_3335:
	and.b32  	%r77993, %r103748, -2147483648;
	ld.local.u32 	%r77994, [%rd6735+4];
	and.b32  	%r77995, %r77994, 2147483646;
	or.b32  	%r77996, %r77995, %r77993;
	ld.local.u32 	%r77997, [%rd6735+1588];
	shr.u32 	%r77998, %r77996, 1;
	and.b32  	%r77999, %r77994, 1;
	setp.eq.b32 	%p8779, %r77999, 1;
	selp.b32 	%r78000, -1727483681, 0, %p8779;
	xor.b32  	%r78001, %r78000, %r77997;
	xor.b32  	%r78002, %r78001, %r77998;
	st.local.u32 	[%rd6735], %r78002;
	and.b32  	%r78003, %r77994, -2147483648;
	ld.local.u32 	%r78004, [%rd6735+8];
	and.b32  	%r78005, %r78004, 2147483646;
	or.b32  	%r78006, %r78005, %r78003;
	ld.local.u32 	%r78007, [%rd6735+1592];
	shr.u32 	%r78008, %r78006, 1;
	and.b32  	%r78009, %r78004, 1;
	setp.eq.b32 	%p8780, %r78009, 1;
	selp.b32 	%r78010, -1727483681, 0, %p8780;
	xor.b32  	%r78011, %r78010, %r78007;
	xor.b32  	%r78012, %r78011, %r78008;
	st.local.u32 	[%rd6735+4], %r78012;
	and.b32  	%r78013, %r78004, -2147483648;
	ld.local.u32 	%r7232, [%rd6735+12];
	and.b32  	%r78014, %r7232, 2147483646;
	or.b32  	%r78015, %r78014, %r78013;
	ld.local.u32 	%r78016, [%rd6735+1596];
	shr.u32 	%r78017, %r78015, 1;
	and.b32  	%r78018, %r7232, 1;
	setp.eq.b32 	%p8781, %r78018, 1;
	selp.b32 	%r78019, -1727483681, 0, %p8781;
	xor.b32  	%r78020, %r78019, %r78016;
	xor.b32  	%r78021, %r78020, %r78017;
	st.local.u32 	[%rd6735+8], %r78021;
	setp.ne.s32 	%p8782, %r103764, 224;
	@%p8782 bra 	$L__BB3_3424;
	ld.local.u32 	%r103766, [%rd4+908];
	add.s64 	%rd6736, %rd4, 924;
	mov.b32 	%r103765, 0;
$L__BB3_3337:
	and.b32  	%r78032, %r103766, -2147483648;
	ld.local.u32 	%r78033, [%rd6736+-12];
	and.b32  	%r78034, %r78033, 2147483646;
	or.b32  	%r78035, %r78034, %r78032;
	ld.local.u32 	%r78036, [%rd6736+-924];
	shr.u32 	%r78037, %r78035, 1;
	and.b32  	%r78038, %r78033, 1;
	setp.eq.b32 	%p8784, %r78038, 1;
	selp.b32 	%r78039, -1727483681, 0, %p8784;
	xor.b32  	%r78040, %r78039, %r78036;
	xor.b32  	%r78041, %r78040, %r78037;
	st.local.u32 	[%rd6736+-16], %r78041;
	and.b32  	%r78042, %r78033, -2147483648;
	ld.local.u32 	%r78043, [%rd6736+-8];
	and.b32  	%r78044, %r78043, 2147483646;
	or.b32  	%r78045, %r78044, %r78042;
	ld.local.u32 	%r78046, [%rd6736+-920];
	shr.u32 	%r78047, %r78045, 1;
	and.b32  	%r78048, %r78043, 1;
	setp.eq.b32 	%p8785, %r78048, 1;
	selp.b32 	%r78049, -1727483681, 0, %p8785;
	xor.b32  	%r78050, %r78049, %r78046;
	xor.b32  	%r78051, %r78050, %r78047;
	st.local.u32 	[%rd6736+-12], %r78051;
	and.b32  	%r78052, %r78043, -2147483648;
	ld.local.u32 	%r78053, [%rd6736+-4];
	and.b32  	%r78054, %r78053, 2147483646;
	or.b32  	%r78055, %r78054, %r78052;
	ld.local.u32 	%r78056, [%rd6736+-916];
	shr.u32 	%r78057, %r78055, 1;
	and.b32  	%r78058, %r78053, 1;
	setp.eq.b32 	%p8786, %r78058, 1;
	selp.b32 	%r78059, -1727483681, 0, %p8786;
	xor.b32  	%r78060, %r78059, %r78056;
	xor.b32  	%r78061, %r78060, %r78057;
	st.local.u32 	[%rd6736+-8], %r78061;
	and.b32  	%r78062, %r78053, -2147483648;
	ld.local.u32 	%r103766, [%rd6736];
	and.b32  	%r78063, %r103766, 2147483646;
	or.b32  	%r78064, %r78063, %r78062;
	ld.local.u32 	%r78065, [%rd6736+-912];
	shr.u32 	%r78066, %r78064, 1;
	and.b32  	%r78067, %r103766, 1;
	setp.eq.b32 	%p8787, %r78067, 1;
	selp.b32 	%r78068, -1727483681, 0, %p8787;
	xor.b32  	%r78069, %r78068, %r78065;
	xor.b32  	%r78070, %r78069, %r78066;
	st.local.u32 	[%rd6736+-4], %r78070;
	add.s32 	%r103765, %r103765, 4;
	add.s64 	%rd6736, %rd6736, 16;
	setp.ne.s32 	%p8788, %r103765, 396;
	@%p8788 bra 	$L__BB3_3337;
	ld.local.u32 	%r78072, [%rd831];
	and.b32  	%r78073, %r78072, -2147483648;
	ld.local.u32 	%r103748, [%rd833];
	and.b32  	%r78074, %r103748, 2147483646;
	or.b32  	%r78075, %r78074, %r78073;
	ld.local.u32 	%r78076, [%rd832];
	shr.u32 	%r78077, %r78075, 1;
	and.b32  	%r78078, %r103748, 1;
	setp.eq.b32 	%p8789, %r78078, 1;
	selp.b32 	%r78079, -1727483681, 0, %p8789;
	xor.b32  	%r78080, %r78079, %r78076;
	xor.b32  	%r78081, %r78080, %r78077;
	st.local.u32 	[%rd831], %r78081;
	mov.b32 	%r103768, 0;
$L__BB3_3339:
	add.s32 	%r103774, %r103768, 1;
	st.local.u32 	[%rd4+2496], %r103774;
	mul.wide.s32 	%rd5299, %r103768, 4;
	add.s64 	%rd5300, %rd4, %rd5299;
	ld.local.u32 	%r78082, [%rd5300];
	shr.u32 	%r78083, %r78082, 11;
	xor.b32  	%r78084, %r78083, %r78082;
	shl.b32 	%r78085, %r78084, 7;
	and.b32  	%r78086, %r78085, -1658038656;
	xor.b32  	%r7242, %r78086, %r78084;
	setp.lt.s32 	%p8790, %r103768, 623;
	@%p8790 bra 	$L__BB3_3345;
	mov.b32 	%r103770, 0;
	mov.u64 	%rd6737, %rd4;
$L__BB3_3341:
	and.b32  	%r78088, %r103748, -2147483648;
	ld.local.u32 	%r78089, [%rd6737+4];
	and.b32  	%r78090, %r78089, 2147483646;
	or.b32  	%r78091, %r78090, %r78088;
	ld.local.u32 	%r78092, [%rd6737+1588];
	shr.u32 	%r78093, %r78091, 1;
	and.b32  	%r78094, %r78089, 1;
	setp.eq.b32 	%p8791, %r78094, 1;
	selp.b32 	%r78095, -1727483681, 0, %p8791;
	xor.b32  	%r78096, %r78095, %r78092;
	xor.b32  	%r78097, %r78096, %r78093;
	st.local.u32 	[%rd6737], %r78097;
	and.b32  	%r78098, %r78089, -2147483648;
	ld.local.u32 	%r78099, [%rd6737+8];
	and.b32  	%r78100, %r78099, 2147483646;
	or.b32  	%r78101, %r78100, %r78098;
	ld.local.u32 	%r78102, [%rd6737+1592];
	shr.u32 	%r78103, %r78101, 1;
	and.b32  	%r78104, %r78099, 1;
	setp.eq.b32 	%p8792, %r78104, 1;
	selp.b32 	%r78105, -1727483681, 0, %p8792;
	xor.b32  	%r78106, %r78105, %r78102;
	xor.b32  	%r78107, %r78106, %r78103;
	st.local.u32 	[%rd6737+4], %r78107;
	and.b32  	%r78108, %r78099, -2147483648;
	ld.local.u32 	%r7245, [%rd6737+12];
	and.b32  	%r78109, %r7245, 2147483646;
	or.b32  	%r78110, %r78109, %r78108;
	ld.local.u32 	%r78111, [%rd6737+1596];
	shr.u32 	%r78112, %r78110, 1;
	and.b32  	%r78113, %r7245, 1;
	setp.eq.b32 	%p8793, %r78113, 1;
	selp.b32 	%r78114, -1727483681, 0, %p8793;
	xor.b32  	%r78115, %r78114, %r78111;
	xor.b32  	%r78116, %r78115, %r78112;
	st.local.u32 	[%rd6737+8], %r78116;
	setp.ne.s32 	%p8794, %r103770, 224;
	@%p8794 bra 	$L__BB3_3423;
	ld.local.u32 	%r103772, [%rd4+908];
	add.s64 	%rd6738, %rd4, 924;
	mov.b32 	%r103771, 0;
$L__BB3_3343:
	and.b32  	%r78127, %r103772, -2147483648;
	ld.local.u32 	%r78128, [%rd6738+-12];
	and.b32  	%r78129, %r78128, 2147483646;
	or.b32  	%r78130, %r78129, %r78127;
	ld.local.u32 	%r78131, [%rd6738+-924];
	shr.u32 	%r78132, %r78130, 1;
	and.b32  	%r78133, %r78128, 1;
	setp.eq.b32 	%p8796, %r78133, 1;
	selp.b32 	%r78134, -1727483681, 0, %p8796;
	xor.b32  	%r78135, %r78134, %r78131;
	xor.b32  	%r78136, %r78135, %r78132;
	st.local.u32 	[%rd6738+-16], %r78136;
	and.b32  	%r78137, %r78128, -2147483648;
	ld.local.u32 	%r78138, [%rd6738+-8];
	and.b32  	%r78139, %r78138, 2147483646;
	or.b32  	%r78140, %r78139, %r78137;
	ld.local.u32 	%r78141, [%rd6738+-920];
	shr.u32 	%r78142, %r78140, 1;
	and.b32  	%r78143, %r78138, 1;
	setp.eq.b32 	%p8797, %r78143, 1;
	selp.b32 	%r78144, -1727483681, 0, %p8797;
	xor.b32  	%r78145, %r78144, %r78141;
	xor.b32  	%r78146, %r78145, %r78142;
	st.local.u32 	[%rd6738+-12], %r78146;
	and.b32  	%r78147, %r78138, -2147483648;
	ld.local.u32 	%r78148, [%rd6738+-4];
	and.b32  	%r78149, %r78148, 2147483646;
	or.b32  	%r78150, %r78149, %r78147;
	ld.local.u32 	%r78151, [%rd6738+-916];
	shr.u32 	%r78152, %r78150, 1;
	and.b32  	%r78153, %r78148, 1;
	setp.eq.b32 	%p8798, %r78153, 1;
	selp.b32 	%r78154, -1727483681, 0, %p8798;
	xor.b32  	%r78155, %r78154, %r78151;
	xor.b32  	%r78156, %r78155, %r78152;
	st.local.u32 	[%rd6738+-8], %r78156;
	and.b32  	%r78157, %r78148, -2147483648;
	ld.local.u32 	%r103772, [%rd6738];
	and.b32  	%r78158, %r103772, 2147483646;
	or.b32  	%r78159, %r78158, %r78157;
	ld.local.u32 	%r78160, [%rd6738+-912];
	shr.u32 	%r78161, %r78159, 1;
	and.b32  	%r78162, %r103772, 1;
	setp.eq.b32 	%p8799, %r78162, 1;
	selp.b32 	%r78163, -1727483681, 0, %p8799;
	xor.b32  	%r78164, %r78163, %r78160;
	xor.b32  	%r78165, %r78164, %r78161;
	st.local.u32 	[%rd6738+-4], %r78165;
	add.s32 	%r103771, %r103771, 4;
	add.s64 	%rd6738, %rd6738, 16;
	setp.ne.s32 	%p8800, %r103771, 396;
	@%p8800 bra 	$L__BB3_3343;
	ld.local.u32 	%r78167, [%rd831];
	and.b32  	%r78168, %r78167, -2147483648;
	ld.local.u32 	%r103748, [%rd833];
	and.b32  	%r78169, %r103748, 2147483646;
	or.b32  	%r78170, %r78169, %r78168;
	ld.local.u32 	%r78171, [%rd832];
	shr.u32 	%r78172, %r78170, 1;
	and.b32  	%r78173, %r103748, 1;
	setp.eq.b32 	%p8801, %r78173, 1;
	selp.b32 	%r78174, -1727483681, 0, %p8801;
	xor.b32  	%r78175, %r78174, %r78171;
	xor.b32  	%r78176, %r78175, %r78172;
	st.local.u32 	[%rd831], %r78176;
	mov.b32 	%r103774, 0;
$L__BB3_3345:
	add.s32 	%r103780, %r103774, 1;
	st.local.u32 	[%rd4+2496], %r103780;
	mul.wide.s32 	%rd5301, %r103774, 4;
	add.s64 	%rd5302, %rd4, %rd5301;
	ld.local.u32 	%r78177, [%rd5302];
	shr.u32 	%r78178, %r78177, 11;
	xor.b32  	%r78179, %r78178, %r78177;
	shl.b32 	%r78180, %r78179, 7;
	and.b32  	%r78181, %r78180, -1658038656;
	xor.b32  	%r7255, %r78181, %r78179;
	setp.lt.s32 	%p8802, %r103774, 623;
	@%p8802 bra 	$L__BB3_3351;
	mov.b32 	%r103776, 0;
	mov.u64 	%rd6739, %rd4;
$L__BB3_3347:
	and.b32  	%r78183, %r103748, -2147483648;
	ld.local.u32 	%r78184, [%rd6739+4];
	and.b32  	%r78185, %r78184, 2147483646;
	or.b32  	%r78186, %r78185, %r78183;
	ld.local.u32 	%r78187, [%rd6739+1588];
	shr.u32 	%r78188, %r78186, 1;
	and.b32  	%r78189, %r78184, 1;
	setp.eq.b32 	%p8803, %r78189, 1;
	selp.b32 	%r78190, -1727483681, 0, %p8803;
	xor.b32  	%r78191, %r78190, %r78187;
	xor.b32  	%r78192, %r78191, %r78188;
	st.local.u32 	[%rd6739], %r78192;
	and.b32  	%r78193, %r78184, -2147483648;
	ld.local.u32 	%r78194, [%rd6739+8];
	and.b32  	%r78195, %r78194, 2147483646;
	or.b32  	%r78196, %r78195, %r78193;
	ld.local.u32 	%r78197, [%rd6739+1592];
	shr.u32 	%r78198, %r78196, 1;
	and.b32  	%r78199, %r78194, 1;
	setp.eq.b32 	%p8804, %r78199, 1;
	selp.b32 	%r78200, -1727483681, 0, %p8804;
	xor.b32  	%r78201, %r78200, %r78197;
	xor.b32  	%r78202, %r78201, %r78198;
	st.local.u32 	[%rd6739+4], %r78202;
	and.b32  	%r78203, %r78194, -2147483648;
	ld.local.u32 	%r7258, [%rd6739+12];
	and.b32  	%r78204, %r7258, 2147483646;
	or.b32  	%r78205, %r78204, %r78203;
	ld.local.u32 	%r78206, [%rd6739+1596];
	shr.u32 	%r78207, %r78205, 1;
	and.b32  	%r78208, %r7258, 1;
	setp.eq.b32 	%p8805, %r78208, 1;
	selp.b32 	%r78209, -1727483681, 0, %p8805;
	xor.b32  	%r78210, %r78209, %r78206;
	xor.b32  	%r78211, %r78210, %r78207;
	st.local.u32 	[%rd6739+8], %r78211;
	setp.ne.s32 	%p8806, %r103776, 224;
	@%p8806 bra 	$L__BB3_3422;
	ld.local.u32 	%r103777, [%rd828];
	mov.b32 	%r103778, 227;
$L__BB3_3349:
	mul.wide.u32 	%rd5303, %r103778, 4;
	add.s64 	%rd5304, %rd4, %rd5303;
	and.b32  	%r78222, %r103777, -2147483648;
	ld.local.u32 	%r78223, [%rd5304+4];
	and.b32  	%r78224, %r78223, 2147483646;
	or.b32  	%r78225, %r78224, %r78222;
	ld.local.u32 	%r78226, [%rd5304+-908];
	shr.u32 	%r78227, %r78225, 1;
	and.b32  	%r78228, %r78223, 1;
	setp.eq.b32 	%p8808, %r78228, 1;
	selp.b32 	%r78229, -1727483681, 0, %p8808;
	xor.b32  	%r78230, %r78229, %r78226;
	xor.b32  	%r78231, %r78230, %r78227;
	st.local.u32 	[%rd5304], %r78231;
	and.b32  	%r78232, %r78223, -2147483648;
	ld.local.u32 	%r78233, [%rd5304+8];
	and.b32  	%r78234, %r78233, 2147483646;
	or.b32  	%r78235, %r78234, %r78232;
	ld.local.u32 	%r78236, [%rd5304+-904];
	shr.u32 	%r78237, %r78235, 1;
	and.b32  	%r78238, %r78233, 1;
	setp.eq.b32 	%p8809, %r78238, 1;
	selp.b32 	%r78239, -1727483681, 0, %p8809;
	xor.b32  	%r78240, %r78239, %r78236;
	xor.b32  	%r78241, %r78240, %r78237;
	st.local.u32 	[%rd5304+4], %r78241;
	and.b32  	%r78242, %r78233, -2147483648;
	ld.local.u32 	%r78243, [%rd5304+12];
	and.b32  	%r78244, %r78243, 2147483646;
	or.b32  	%r78245, %r78244, %r78242;
	ld.local.u32 	%r78246, [%rd5304+-900];
	shr.u32 	%r78247, %r78245, 1;
	and.b32  	%r78248, %r78243, 1;
	setp.eq.b32 	%p8810, %r78248, 1;
	selp.b32 	%r78249, -1727483681, 0, %p8810;
	xor.b32  	%r78250, %r78249, %r78246;
	xor.b32  	%r78251, %r78250, %r78247;
	st.local.u32 	[%rd5304+8], %r78251;
	and.b32  	%r78252, %r78243, -2147483648;
	add.s32 	%r103778, %r103778, 4;
	ld.local.u32 	%r103777, [%rd5304+16];
	and.b32  	%r78253, %r103777, 2147483646;
	or.b32  	%r78254, %r78253, %r78252;
	ld.local.u32 	%r78255, [%rd5304+-896];
	shr.u32 	%r78256, %r78254, 1;
	and.b32  	%r78257, %r103777, 1;
	setp.eq.b32 	%p8811, %r78257, 1;
	selp.b32 	%r78258, -1727483681, 0, %p8811;
	xor.b32  	%r78259, %r78258, %r78255;
	xor.b32  	%r78260, %r78259, %r78256;
	st.local.u32 	[%rd5304+12], %r78260;
	setp.ne.s32 	%p8812, %r103778, 623;
	@%p8812 bra 	$L__BB3_3349;
	ld.local.u32 	%r78262, [%rd4+2492];
	and.b32  	%r78263, %r78262, -2147483648;
	ld.local.u32 	%r103748, [%rd4];
	and.b32  	%r78264, %r103748, 2147483646;
	or.b32  	%r78265, %r78264, %r78263;
	ld.local.u32 	%r78266, [%rd4+1584];
	shr.u32 	%r78267, %r78265, 1;
	and.b32  	%r78268, %r103748, 1;
	setp.eq.b32 	%p8813, %r78268, 1;
	selp.b32 	%r78269, -1727483681, 0, %p8813;
	xor.b32  	%r78270, %r78269, %r78266;
	xor.b32  	%r78271, %r78270, %r78267;
	st.local.u32 	[%rd4+2492], %r78271;
	mov.b32 	%r103780, 0;
$L__BB3_3351:
	setp.gt.u32 	%p8815, %r15023, %r15024;
	add.s32 	%r103800, %r103780, 1;
	st.local.u32 	[%rd4+2496], %r103800;
	mul.wide.s32 	%rd5305, %r103780, 4;
	add.s64 	%rd5306, %rd4, %rd5305;
	ld.local.u32 	%r78272, [%rd5306];
	shr.u32 	%r78273, %r78272, 11;
	xor.b32  	%r78274, %r78273, %r78272;
	shl.b32 	%r78275, %r78274, 7;
	and.b32  	%r78276, %r78275, -1658038656;
	xor.b32  	%r78277, %r78276, %r78274;
	shl.b32 	%r78278, %r78277, 15;
	and.b32  	%r78279, %r78278, -402653184;
	xor.b32  	%r78280, %r78279, %r78277;
	shr.u32 	%r78281, %r78280, 27;
	shl.b32 	%r78282, %r7216, 15;
	and.b32  	%r78283, %r78282, -402653184;
	xor.b32  	%r78284, %r78283, %r7216;
	shr.u32 	%r78285, %r78284, 7;
	and.b32  	%r78286, %r78285, 32505856;
	shl.b32 	%r78287, %r7229, 15;
	and.b32  	%r78288, %r78287, -402653184;
	xor.b32  	%r78289, %r78288, %r7229;
	shr.u32 	%r78290, %r78289, 12;
	and.b32  	%r78291, %r78290, 1015808;
	or.b32  	%r78292, %r78291, %r78286;
	shl.b32 	%r78293, %r7242, 15;
	and.b32  	%r78294, %r78293, -402653184;
	xor.b32  	%r78295, %r78294, %r7242;
	shr.u32 	%r78296, %r78295, 17;
	and.b32  	%r78297, %r78296, 31744;
	or.b32  	%r78298, %r78292, %r78297;
	shl.b32 	%r78299, %r7255, 15;
	and.b32  	%r78300, %r78299, -402653184;
	xor.b32  	%r78301, %r78300, %r7255;
	shr.u32 	%r78302, %r78301, 22;
	and.b32  	%r78303, %r78302, 992;
	or.b32  	%r78304, %r78298, %r78303;
	or.b32  	%r103784, %r78304, %r78281;
	mov.pred 	%p11949, 0;
	@%p8815 bra 	$L__BB3_3360;
	mov.pred 	%p11949, 0;
	mov.u32 	%r103789, %r103800;
$L__BB3_3353:
	shl.b32 	%r7274, %r103784, 5;
	setp.lt.s32 	%p8817, %r103789, 624;
	@%p8817 bra 	$L__BB3_3359;
	mov.b32 	%r103786, 0;
$L__BB3_3355:
	mul.wide.u32 	%rd5307, %r103786, 4;
	add.s64 	%rd1564, %rd4, %rd5307;
	and.b32  	%r78306, %r103748, -2147483648;
	ld.local.u32 	%r78307, [%rd1564+4];
	and.b32  	%r78308, %r78307, 2147483646;
	or.b32  	%r78309, %r78308, %r78306;
	ld.local.u32 	%r78310, [%rd1564+1588];
	shr.u32 	%r78311, %r78309, 1;
	and.b32  	%r78312, %r78307, 1;
	setp.eq.b32 	%p8818, %r78312, 1;
	selp.b32 	%r78313, -1727483681, 0, %p8818;
	xor.b32  	%r78314, %r78313, %r78310;
	xor.b32  	%r78315, %r78314, %r78311;
	st.local.u32 	[%rd1564], %r78315;
	and.b32  	%r78316, %r78307, -2147483648;
	ld.local.u32 	%r78317, [%rd1564+8];
	and.b32  	%r78318, %r78317, 2147483646;
	or.b32  	%r78319, %r78318, %r78316;
	ld.local.u32 	%r78320, [%rd1564+1592];
	shr.u32 	%r78321, %r78319, 1;
	and.b32  	%r78322, %r78317, 1;
	setp.eq.b32 	%p8819, %r78322, 1;
	selp.b32 	%r78323, -1727483681, 0, %p8819;
	xor.b32  	%r78324, %r78323, %r78320;
	xor.b32  	%r78325, %r78324, %r78321;
	st.local.u32 	[%rd1564+4], %r78325;
	and.b32  	%r78326, %r78317, -2147483648;
	ld.local.u32 	%r7277, [%rd1564+12];
	and.b32  	%r78327, %r7277, 2147483646;
	or.b32  	%r78328, %r78327, %r78326;
	ld.local.u32 	%r78329, [%rd1564+1596];
	shr.u32 	%r78330, %r78328, 1;
	and.b32  	%r78331, %r7277, 1;
	setp.eq.b32 	%p8820, %r78331, 1;
	selp.b32 	%r78332, -1727483681, 0, %p8820;
	xor.b32  	%r78333, %r78332, %r78329;
	xor.b32  	%r78334, %r78333, %r78330;
	st.local.u32 	[%rd1564+8], %r78334;
	setp.ne.s32 	%p8821, %r103786, 224;
	@%p8821 bra 	$L__BB3_7240;
	ld.local.u32 	%r103787, [%rd828];
	mov.b32 	%r103788, 227;
$L__BB3_3357:
	mul.wide.u32 	%rd5308, %r103788, 4;
	add.s64 	%rd5309, %rd4, %rd5308;
	and.b32  	%r78345, %r103787, -2147483648;
	ld.local.u32 	%r78346, [%rd5309+4];
	and.b32  	%r78347, %r78346, 2147483646;
	or.b32  	%r78348, %r78347, %r78345;
	ld.local.u32 	%r78349, [%rd5309+-908];
	shr.u32 	%r78350, %r78348, 1;
	and.b32  	%r78351, %r78346, 1;
	setp.eq.b32 	%p8823, %r78351, 1;
	selp.b32 	%r78352, -1727483681, 0, %p8823;
	xor.b32  	%r78353, %r78352, %r78349;
	xor.b32  	%r78354, %r78353, %r78350;
	st.local.u32 	[%rd5309], %r78354;
	and.b32  	%r78355, %r78346, -2147483648;
	ld.local.u32 	%r78356, [%rd5309+8];
	and.b32  	%r78357, %r78356, 2147483646;
	or.b32  	%r78358, %r78357, %r78355;
	ld.local.u32 	%r78359, [%rd5309+-904];
	shr.u32 	%r78360, %r78358, 1;
	and.b32  	%r78361, %r78356, 1;
	setp.eq.b32 	%p8824, %r78361, 1;
	selp.b32 	%r78362, -1727483681, 0, %p8824;
	xor.b32  	%r78363, %r78362, %r78359;
	xor.b32  	%r78364, %r78363, %r78360;
	st.local.u32 	[%rd5309+4], %r78364;
	and.b32  	%r78365, %r78356, -2147483648;
	ld.local.u32 	%r78366, [%rd5309+12];
	and.b32  	%r78367, %r78366, 2147483646;
	or.b32  	%r78368, %r78367, %r78365;
	ld.local.u32 	%r78369, [%rd5309+-900];
	shr.u32 	%r78370, %r78368, 1;
	and.b32  	%r78371, %r78366, 1;
	setp.eq.b32 	%p8825, %r78371, 1;
	selp.b32 	%r78372, -1727483681, 0, %p8825;
	xor.b32  	%r78373, %r78372, %r78369;
	xor.b32  	%r78374, %r78373, %r78370;
	st.local.u32 	[%rd5309+8], %r78374;
	and.b32  	%r78375, %r78366, -2147483648;
	add.s32 	%r103788, %r103788, 4;
	ld.local.u32 	%r103787, [%rd5309+16];
	and.b32  	%r78376, %r103787, 2147483646;
	or.b32  	%r78377, %r78376, %r78375;
	ld.local.u32 	%r78378, [%rd5309+-896];
	shr.u32 	%r78379, %r78377, 1;
	and.b32  	%r78380, %r103787, 1;
	setp.eq.b32 	%p8826, %r78380, 1;
	selp.b32 	%r78381, -1727483681, 0, %p8826;
	xor.b32  	%r78382, %r78381, %r78378;
	xor.b32  	%r78383, %r78382, %r78379;
	st.local.u32 	[%rd5309+12], %r78383;
	setp.ne.s32 	%p8827, %r103788, 623;
	@%p8827 bra 	$L__BB3_3357;
	ld.local.u32 	%r78385, [%rd4+2492];
	and.b32  	%r78386, %r78385, -2147483648;
	ld.local.u32 	%r103748, [%rd4];
	and.b32  	%r78387, %r103748, 2147483646;
	or.b32  	%r78388, %r78387, %r78386;
	ld.local.u32 	%r78389, [%rd4+1584];
	shr.u32 	%r78390, %r78388, 1;
	and.b32  	%r78391, %r103748, 1;
	setp.eq.b32 	%p8828, %r78391, 1;
	selp.b32 	%r78392, -1727483681, 0, %p8828;
	xor.b32  	%r78393, %r78392, %r78389;
	xor.b32  	%r78394, %r78393, %r78390;
	st.local.u32 	[%rd4+2492], %r78394;
	mov.b32 	%r103789, 0;
$L__BB3_3359:
	add.s32 	%r103800, %r103789, 1;
	st.local.u32 	[%rd4+2496], %r103800;
	mul.wide.s32 	%rd5310, %r103789, 4;
	add.s64 	%rd5311, %rd4, %rd5310;
	ld.local.u32 	%r78395, [%rd5311];
	shr.u32 	%r78396, %r78395, 11;
	xor.b32  	%r78397, %r78396, %r78395;
	shl.b32 	%r78398, %r78397, 7;
	and.b32  	%r78399, %r78398, -1658038656;
	xor.b32  	%r78400, %r78399, %r78397;
	shl.b32 	%r78401, %r78400, 15;
	and.b32  	%r78402, %r78401, -402653184;
	xor.b32  	%r78403, %r78402, %r78400;
	shr.u32 	%r78404, %r78403, 27;
	and.b32  	%r78406, %r7274, 1073741792;
	or.b32  	%r103784, %r78404, %r78406;
	setp.eq.s32 	%p8829, %r103784, %r15021;
	or.pred  	%p11949, %p11949, %p8829;
	add.s32 	%r15023, %r15023, 1;
	setp.gt.u32 	%p8830, %r15023, %r15024;
	mov.u32 	%r103789, %r103800;
	@%p8830 bra 	$L__BB3_3360;
	bra.uni 	$L__BB3_3353;
$L__BB3_3360:
	setp.lt.s32 	%p8831, %r3762, 1;
	@%p8831 bra 	$L__BB3_3369;
	mov.b32 	%r103795, 0;
$L__BB3_3362:
	setp.lt.s32 	%p8832, %r103800, 624;
	@%p8832 bra 	$L__BB3_3368;
	mov.b32 	%r103797, 0;
	mov.u64 	%rd6740, %rd4;
$L__BB3_3364:
	and.b32  	%r78409, %r103748, -2147483648;
	ld.local.u32 	%r78410, [%rd6740+4];
	and.b32  	%r78411, %r78410, 2147483646;
	or.b32  	%r78412, %r78411, %r78409;
	ld.local.u32 	%r78413, [%rd6740+1588];
	shr.u32 	%r78414, %r78412, 1;
	and.b32  	%r78415, %r78410, 1;
	setp.eq.b32 	%p8833, %r78415, 1;
	selp.b32 	%r78416, -1727483681, 0, %p8833;
	xor.b32  	%r78417, %r78416, %r78413;
	xor.b32  	%r78418, %r78417, %r78414;
	st.local.u32 	[%rd6740], %r78418;
	and.b32  	%r78419, %r78410, -2147483648;
	ld.local.u32 	%r78420, [%rd6740+8];
	and.b32  	%r78421, %r78420, 2147483646;
	or.b32  	%r78422, %r78421, %r78419;
	ld.local.u32 	%r78423, [%rd6740+1592];
	shr.u32 	%r78424, %r78422, 1;
	and.b32  	%r78425, %r78420, 1;
	setp.eq.b32 	%p8834, %r78425, 1;
	selp.b32 	%r78426, -1727483681, 0, %p8834;
	xor.b32  	%r78427, %r78426, %r78423;
	xor.b32  	%r78428, %r78427, %r78424;
	st.local.u32 	[%rd6740+4], %r78428;
	and.b32  	%r78429, %r78420, -2147483648;
	ld.local.u32 	%r7298, [%rd6740+12];
	and.b32  	%r78430, %r7298, 2147483646;
	or.b32  	%r78431, %r78430, %r78429;
	ld.local.u32 	%r78432, [%rd6740+1596];
	shr.u32 	%r78433, %r78431, 1;
	and.b32  	%r78434, %r7298, 1;
	setp.eq.b32 	%p8835, %r78434, 1;
	selp.b32 	%r78435, -1727483681, 0, %p8835;
	xor.b32  	%r78436, %r78435, %r78432;
	xor.b32  	%r78437, %r78436, %r78433;
	st.local.u32 	[%rd6740+8], %r78437;
	setp.ne.s32 	%p8836, %r103797, 224;
	@%p8836 bra 	$L__BB3_3421;
	ld.local.u32 	%r103798, [%rd828];
	mov.b32 	%r103799, 227;
$L__BB3_3366:
	mul.wide.u32 	%rd5312, %r103799, 4;
	add.s64 	%rd5313, %rd4, %rd5312;
	and.b32  	%r78448, %r103798, -2147483648;
	ld.local.u32 	%r78449, [%rd5313+4];
	and.b32  	%r78450, %r78449, 2147483646;
	or.b32  	%r78451, %r78450, %r78448;
	ld.local.u32 	%r78452, [%rd5313+-908];
	shr.u32 	%r78453, %r78451, 1;
	and.b32  	%r78454, %r78449, 1;
	setp.eq.b32 	%p8838, %r78454, 1;
	selp.b32 	%r78455, -1727483681, 0, %p8838;
	xor.b32  	%r78456, %r78455, %r78452;
	xor.b32  	%r78457, %r78456, %r78453;
	st.local.u32 	[%rd5313], %r78457;
	and.b32  	%r78458, %r78449, -2147483648;
	ld.local.u32 	%r78459, [%rd5313+8];
	and.b32  	%r78460, %r78459, 2147483646;
	or.b32  	%r78461, %r78460, %r78458;
	ld.local.u32 	%r78462, [%rd5313+-904];
	shr.u32 	%r78463, %r78461, 1;
	and.b32  	%r78464, %r78459, 1;
	setp.eq.b32 	%p8839, %r78464, 1;
	selp.b32 	%r78465, -1727483681, 0, %p8839;
	xor.b32  	%r78466, %r78465, %r78462;
	xor.b32  	%r78467, %r78466, %r78463;
	st.local.u32 	[%rd5313+4], %r78467;
	and.b32  	%r78468, %r78459, -2147483648;
	ld.local.u32 	%r78469, [%rd5313+12];
	and.b32  	%r78470, %r78469, 2147483646;
	or.b32  	%r78471, %r78470, %r78468;
	ld.local.u32 	%r78472, [%rd5313+-900];
	shr.u32 	%r78473, %r78471, 1;
	and.b32  	%r78474, %r78469, 1;
	setp.eq.b32 	%p8840, %r78474, 1;
	selp.b32 	%r78475, -1727483681, 0, %p8840;
	xor.b32  	%r78476, %r78475, %r78472;
	xor.b32  	%r78477, %r78476, %r78473;
	st.local.u32 	[%rd5313+8], %r78477;
	and.b32  	%r78478, %r78469, -2147483648;
	add.s32 	%r103799, %r103799, 4;
	ld.local.u32 	%r103798, [%rd5313+16];
	and.b32  	%r78479, %r103798, 2147483646;
	or.b32  	%r78480, %r78479, %r78478;
	ld.local.u32 	%r78481, [%rd5313+-896];
	shr.u32 	%r78482, %r78480, 1;
	and.b32  	%r78483, %r103798, 1;
	setp.eq.b32 	%p8841, %r78483, 1;
	selp.b32 	%r78484, -1727483681, 0, %p8841;
	xor.b32  	%r78485, %r78484, %r78481;
	xor.b32  	%r78486, %r78485, %r78482;
	st.local.u32 	[%rd5313+12], %r78486;
	setp.ne.s32 	%p8842, %r103799, 623;
	@%p8842 bra 	$L__BB3_3366;
	ld.local.u32 	%r78488, [%rd4+2492];
	and.b32  	%r78489, %r78488, -2147483648;
	ld.local.u32 	%r103748, [%rd4];
	and.b32  	%r78490, %r103748, 2147483646;
	or.b32  	%r78491, %r78490, %r78489;
	ld.local.u32 	%r78492, [%rd4+1584];
	shr.u32 	%r78493, %r78491, 1;
	and.b32  	%r78494, %r103748, 1;
	setp.eq.b32 	%p8843, %r78494, 1;
	selp.b32 	%r78495, -1727483681, 0, %p8843;
	xor.b32  	%r78496, %r78495, %r78492;
	xor.b32  	%r78497, %r78496, %r78493;
	st.local.u32 	[%rd4+2492], %r78497;
	mov.b32 	%r103800, 0;
$L__BB3_3368:
	add.s32 	%r103800, %r103800, 1;
	st.local.u32 	[%rd4+2496], %r103800;
	add.s32 	%r103795, %r103795, 1;
	setp.ne.s32 	%p8844, %r103795, %r3762;
	@%p8844 bra 	$L__BB3_3362;
$L__BB3_3369:
	setp.lt.s32 	%p8845, %r103800, 624;
	@%p8845 bra 	$L__BB3_3375;
	mov.b32 	%r103805, 0;
	mov.u64 	%rd6741, %rd4;
$L__BB3_3371:
	and.b32  	%r78499, %r103748, -2147483648;
	ld.local.u32 	%r78500, [%rd6741+4];
	and.b32  	%r78501, %r78500, 2147483646;
	or.b32  	%r78502, %r78501, %r78499;
	ld.local.u32 	%r78503, [%rd6741+1588];
	shr.u32 	%r78504, %r78502, 1;
	and.b32  	%r78505, %r78500, 1;
	setp.eq.b32 	%p8846, %r78505, 1;
	selp.b32 	%r78506, -1727483681, 0, %p8846;
	xor.b32  	%r78507, %r78506, %r78503;
	xor.b32  	%r78508, %r78507, %r78504;
	st.local.u32 	[%rd6741], %r78508;
	and.b32  	%r78509, %r78500, -2147483648;
	ld.local.u32 	%r78510, [%rd6741+8];
	and.b32  	%r78511, %r78510, 2147483646;
	or.b32  	%r78512, %r78511, %r78509;
	ld.local.u32 	%r78513, [%rd6741+1592];
	shr.u32 	%r78514, %r78512, 1;
	and.b32  	%r78515, %r78510, 1;
	setp.eq.b32 	%p8847, %r78515, 1;
	selp.b32 	%r78516, -1727483681, 0, %p8847;
	xor.b32  	%r78517, %r78516, %r78513;
	xor.b32  	%r78518, %r78517, %r78514;
	st.local.u32 	[%rd6741+4], %r78518;
	and.b32  	%r78519, %r78510, -2147483648;
	ld.local.u32 	%r7313, [%rd6741+12];
	and.b32  	%r78520, %r7313, 2147483646;
	or.b32  	%r78521, %r78520, %r78519;
	ld.local.u32 	%r78522, [%rd6741+1596];
	shr.u32 	%r78523, %r78521, 1;
	and.b32  	%r78524, %r7313, 1;
	setp.eq.b32 	%p8848, %r78524, 1;
	selp.b32 	%r78525, -1727483681, 0, %p8848;
	xor.b32  	%r78526, %r78525, %r78522;
	xor.b32  	%r78527, %r78526, %r78523;
	st.local.u32 	[%rd6741+8], %r78527;
	setp.ne.s32 	%p8849, %r103805, 224;
	@%p8849 bra 	$L__BB3_3420;
	ld.local.u32 	%r103807, [%rd4+908];
	add.s64 	%rd6742, %rd4, 924;
	mov.b32 	%r103806, 0;
$L__BB3_3373:
	and.b32  	%r78538, %r103807, -2147483648;
	ld.local.u32 	%r78539, [%rd6742+-12];
	and.b32  	%r78540, %r78539, 2147483646;
	or.b32  	%r78541, %r78540, %r78538;
	ld.local.u32 	%r78542, [%rd6742+-924];
	shr.u32 	%r78543, %r78541, 1;
	and.b32  	%r78544, %r78539, 1;
	setp.eq.b32 	%p8851, %r78544, 1;
	selp.b32 	%r78545, -1727483681, 0, %p8851;
	xor.b32  	%r78546, %r78545, %r78542;
	xor.b32  	%r78547, %r78546, %r78543;
	st.local.u32 	[%rd6742+-16], %r78547;
	and.b32  	%r78548, %r78539, -2147483648;
	ld.local.u32 	%r78549, [%rd6742+-8];
	and.b32  	%r78550, %r78549, 2147483646;
	or.b32  	%r78551, %r78550, %r78548;
	ld.local.u32 	%r78552, [%rd6742+-920];
	shr.u32 	%r78553, %r78551, 1;
	and.b32  	%r78554, %r78549, 1;
	setp.eq.b32 	%p8852, %r78554, 1;
	selp.b32 	%r78555, -1727483681, 0, %p8852;
	xor.b32  	%r78556, %r78555, %r78552;
	xor.b32  	%r78557, %r78556, %r78553;
	st.local.u32 	[%rd6742+-12], %r78557;
	and.b32  	%r78558, %r78549, -2147483648;
	ld.local.u32 	%r78559, [%rd6742+-4];
	and.b32  	%r78560, %r78559, 2147483646;
	or.b32  	%r78561, %r78560, %r78558;
	ld.local.u32 	%r78562, [%rd6742+-916];
	shr.u32 	%r78563, %r78561, 1;
	and.b32  	%r78564, %r78559, 1;
	setp.eq.b32 	%p8853, %r78564, 1;
	selp.b32 	%r78565, -1727483681, 0, %p8853;
	xor.b32  	%r78566, %r78565, %r78562;
	xor.b32  	%r78567, %r78566, %r78563;
	st.local.u32 	[%rd6742+-8], %r78567;
	and.b32  	%r78568, %r78559, -2147483648;
	ld.local.u32 	%r103807, [%rd6742];
	and.b32  	%r78569, %r103807, 2147483646;
	or.b32  	%r78570, %r78569, %r78568;
	ld.local.u32 	%r78571, [%rd6742+-912];
	shr.u32 	%r78572, %r78570, 1;
	and.b32  	%r78573, %r103807, 1;
	setp.eq.b32 	%p8854, %r78573, 1;
	selp.b32 	%r78574, -1727483681, 0, %p8854;
	xor.b32  	%r78575, %r78574, %r78571;
	xor.b32  	%r78576, %r78575, %r78572;
	st.local.u32 	[%rd6742+-4], %r78576;
	add.s32 	%r103806, %r103806, 4;
	add.s64 	%rd6742, %rd6742, 16;
	setp.ne.s32 	%p8855, %r103806, 396;
	@%p8855 bra 	$L__BB3_3373;
	ld.local.u32 	%r78578, [%rd831];
	and.b32  	%r78579, %r78578, -2147483648;
	ld.local.u32 	%r103748, [%rd833];
	and.b32  	%r78580, %r103748, 2147483646;
	or.b32  	%r78581, %r78580, %r78579;
	ld.local.u32 	%r78582, [%rd832];
	shr.u32 	%r78583, %r78581, 1;
	and.b32  	%r78584, %r103748, 1;
	setp.eq.b32 	%p8856, %r78584, 1;
	selp.b32 	%r78585, -1727483681, 0, %p8856;
	xor.b32  	%r78586, %r78585, %r78582;
	xor.b32  	%r78587, %r78586, %r78583;
	st.local.u32 	[%rd831], %r78587;
	mov.b32 	%r103800, 0;
$L__BB3_3375:
	add.s32 	%r103815, %r103800, 1;
	st.local.u32 	[%rd4+2496], %r103815;
	mul.wide.s32 	%rd5314, %r103800, 4;
	add.s64 	%rd5315, %rd4, %rd5314;
	ld.local.u32 	%r78588, [%rd5315];
	shr.u32 	%r78589, %r78588, 11;
	xor.b32  	%r78590, %r78589, %r78588;
	shl.b32 	%r78591, %r78590, 7;
	and.b32  	%r78592, %r78591, -1658038656;
	xor.b32  	%r7323, %r78592, %r78590;
	setp.lt.s32 	%p8857, %r103800, 623;
	@%p8857 bra 	$L__BB3_3381;
	mov.b32 	%r103811, 0;
	mov.u64 	%rd6743, %rd4;
$L__BB3_3377:
	and.b32  	%r78594, %r103748, -2147483648;
	ld.local.u32 	%r78595, [%rd6743+4];
	and.b32  	%r78596, %r78595, 2147483646;
	or.b32  	%r78597, %r78596, %r78594;
	ld.local.u32 	%r78598, [%rd6743+1588];
	shr.u32 	%r78599, %r78597, 1;
	and.b32  	%r78600, %r78595, 1;
	setp.eq.b32 	%p8858, %r78600, 1;
	selp.b32 	%r78601, -1727483681, 0, %p8858;
	xor.b32  	%r78602, %r78601, %r78598;
	xor.b32  	%r78603, %r78602, %r78599;
	st.local.u32 	[%rd6743], %r78603;
	and.b32  	%r78604, %r78595, -2147483648;
	ld.local.u32 	%r78605, [%rd6743+8];
	and.b32  	%r78606, %r78605, 2147483646;
	or.b32  	%r78607, %r78606, %r78604;
	ld.local.u32 	%r78608, [%rd6743+1592];
	shr.u32 	%r78609, %r78607, 1;
	and.b32  	%r78610, %r78605, 1;
	setp.eq.b32 	%p8859, %r78610, 1;
	selp.b32 	%r78611, -1727483681, 0, %p8859;
	xor.b32  	%r78612, %r78611, %r78608;
	xor.b32  	%r78613, %r78612, %r78609;
	st.local.u32 	[%rd6743+4], %r78613;
	and.b32  	%r78614, %r78605, -2147483648;
	ld.local.u32 	%r7326, [%rd6743+12];
	and.b32  	%r78615, %r7326, 2147483646;
	or.b32  	%r78616, %r78615, %r78614;
	ld.local.u32 	%r78617, [%rd6743+1596];
	shr.u32 	%r78618, %r78616, 1;
	and.b32  	%r78619, %r7326, 1;
	setp.eq.b32 	%p8860, %r78619, 1;
	selp.b32 	%r78620, -1727483681, 0, %p8860;
	xor.b32  	%r78621, %r78620, %r78617;
	xor.b32  	%r78622, %r78621, %r78618;
	st.local.u32 	[%rd6743+8], %r78622;
	setp.ne.s32 	%p8861, %r103811, 224;
	@%p8861 bra 	$L__BB3_3419;
	ld.local.u32 	%r103813, [%rd4+908];
	add.s64 	%rd6744, %rd4, 924;
	mov.b32 	%r103812, 0;
$L__BB3_3379:
	and.b32  	%r78633, %r103813, -2147483648;
	ld.local.u32 	%r78634, [%rd6744+-12];
	and.b32  	%r78635, %r78634, 2147483646;
	or.b32  	%r78636, %r78635, %r78633;
	ld.local.u32 	%r78637, [%rd6744+-924];
	shr.u32 	%r78638, %r78636, 1;
	and.b32  	%r78639, %r78634, 1;
	setp.eq.b32 	%p8863, %r78639, 1;
	selp.b32 	%r78640, -1727483681, 0, %p8863;
	xor.b32  	%r78641, %r78640, %r78637;
	xor.b32  	%r78642, %r78641, %r78638;
	st.local.u32 	[%rd6744+-16], %r78642;
	and.b32  	%r78643, %r78634, -2147483648;
	ld.local.u32 	%r78644, [%rd6744+-8];
	and.b32  	%r78645, %r78644, 2147483646;
	or.b32  	%r78646, %r78645, %r78643;
	ld.local.u32 	%r78647, [%rd6744+-920];
	shr.u32 	%r78648, %r78646, 1;
	and.b32  	%r78649, %r78644, 1;
	setp.eq.b32 	%p8864, %r78649, 1;
	selp.b32 	%r78650, -1727483681, 0, %p8864;
	xor.b32  	%r78651, %r78650, %r78647;
	xor.b32  	%r78652, %r78651, %r78648;
	st.local.u32 	[%rd6744+-12], %r78652;
	and.b32  	%r78653, %r78644, -2147483648;
	ld.local.u32 	%r78654, [%rd6744+-4];
	and.b32  	%r78655, %r78654, 2147483646;
	or.b32  	%r78656, %r78655, %r78653;
	ld.local.u32 	%r78657, [%rd6744+-916];
	shr.u32 	%r78658, %r78656, 1;
	and.b32  	%r78659, %r78654, 1;
	setp.eq.b32 	%p8865, %r78659, 1;
	selp.b32 	%r78660, -1727483681, 0, %p8865;
	xor.b32  	%r78661, %r78660, %r78657;
	xor.b32  	%r78662, %r78661, %r78658;
	st.local.u32 	[%rd6744+-8], %r78662;
	and.b32  	%r78663, %r78654, -2147483648;
	ld.local.u32 	%r103813, [%rd6744];
	and.b32  	%r78664, %r103813, 2147483646;
	or.b32  	%r78665, %r78664, %r78663;
	ld.local.u32 	%r78666, [%rd6744+-912];
	shr.u32 	%r78667, %r78665, 1;
	and.b32  	%r78668, %r103813, 1;
	setp.eq.b32 	%p8866, %r78668, 1;
	selp.b32 	%r78669, -1727483681, 0, %p8866;
	xor.b32  	%r78670, %r78669, %r78666;
	xor.b32  	%r78671, %r78670, %r78667;
	st.local.u32 	[%rd6744+-4], %r78671;
	add.s32 	%r103812, %r103812, 4;
	add.s64 	%rd6744, %rd6744, 16;
	setp.ne.s32 	%p8867, %r103812, 396;
	@%p8867 bra 	$L__BB3_3379;
	ld.local.u32 	%r78673, [%rd831];
	and.b32  	%r78674, %r78673, -2147483648;
	ld.local.u32 	%r103748, [%rd833];
	and.b32  	%r78675, %r103748, 2147483646;
	or.b32  	%r78676, %r78675, %r78674;
	ld.local.u32 	%r78677, [%rd832];
	shr.u32 	%r78678, %r78676, 1;
	and.b32  	%r78679, %r103748, 1;
	setp.eq.b32 	%p8868, %r78679, 1;
	selp.b32 	%r78680, -1727483681, 0, %p8868;
	xor.b32  	%r78681, %r78680, %r78677;
	xor.b32  	%r78682, %r78681, %r78678;
	st.local.u32 	[%rd831], %r78682;
	mov.b32 	%r103815, 0;
$L__BB3_3381:
	add.s32 	%r103821, %r103815, 1;
	st.local.u32 	[%rd4+2496], %r103821;
	mul.wide.s32 	%rd5316, %r103815, 4;
	add.s64 	%rd5317, %rd4, %rd5316;
	ld.local.u32 	%r78683, [%rd5317];
	shr.u32 	%r78684, %r78683, 11;
	xor.b32  	%r78685, %r78684, %r78683;
	shl.b32 	%r78686, %r78685, 7;
	and.b32  	%r78687, %r78686, -1658038656;
	xor.b32  	%r7336, %r78687, %r78685;
	setp.lt.s32 	%p8869, %r103815, 623;
	@%p8869 bra 	$L__BB3_3387;
	mov.b32 	%r103817, 0;
	mov.u64 	%rd6745, %rd4;
$L__BB3_3383:
	and.b32  	%r78689, %r103748, -2147483648;
	ld.local.u32 	%r78690, [%rd6745+4];
	and.b32  	%r78691, %r78690, 2147483646;
	or.b32  	%r78692, %r78691, %r78689;
	ld.local.u32 	%r78693, [%rd6745+1588];
	shr.u32 	%r78694, %r78692, 1;
	and.b32  	%r78695, %r78690, 1;
	setp.eq.b32 	%p8870, %r78695, 1;
	selp.b32 	%r78696, -1727483681, 0, %p8870;
	xor.b32  	%r78697, %r78696, %r78693;
	xor.b32  	%r78698, %r78697, %r78694;
	st.local.u32 	[%rd6745], %r78698;
	and.b32  	%r78699, %r78690, -2147483648;
	ld.local.u32 	%r78700, [%rd6745+8];
	and.b32  	%r78701, %r78700, 2147483646;
	or.b32  	%r78702, %r78701, %r78699;
	ld.local.u32 	%r78703, [%rd6745+1592];
	shr.u32 	%r78704, %r78702, 1;
	and.b32  	%r78705, %r78700, 1;
	setp.eq.b32 	%p8871, %r78705, 1;
	selp.b32 	%r78706, -1727483681, 0, %p8871;
	xor.b32  	%r78707, %r78706, %r78703;
	xor.b32  	%r78708, %r78707, %r78704;
	st.local.u32 	[%rd6745+4], %r78708;
	and.b32  	%r78709, %r78700, -2147483648;
	ld.local.u32 	%r7339, [%rd6745+12];
	and.b32  	%r78710, %r7339, 2147483646;
	or.b32  	%r78711, %r78710, %r78709;
	ld.local.u32 	%r78712, [%rd6745+1596];
	shr.u32 	%r78713, %r78711, 1;
	and.b32  	%r78714, %r7339, 1;
	setp.eq.b32 	%p8872, %r78714, 1;
	selp.b32 	%r78715, -1727483681, 0, %p8872;
	xor.b32  	%r78716, %r78715, %r78712;
	xor.b32  	%r78717, %r78716, %r78713;
	st.local.u32 	[%rd6745+8], %r78717;
	setp.ne.s32 	%p8873, %r103817, 224;
	@%p8873 bra 	$L__BB3_3418;
	ld.local.u32 	%r103819, [%rd4+908];
	add.s64 	%rd6746, %rd4, 924;
	mov.b32 	%r103818, 0;
$L__BB3_3385:
	and.b32  	%r78728, %r103819, -2147483648;
	ld.local.u32 	%r78729, [%rd6746+-12];
	and.b32  	%r78730, %r78729, 2147483646;
	or.b32  	%r78731, %r78730, %r78728;
	ld.local.u32 	%r78732, [%rd6746+-924];
	shr.u32 	%r78733, %r78731, 1;
	and.b32  	%r78734, %r78729, 1;
	setp.eq.b32 	%p8875, %r78734, 1;
	selp.b32 	%r78735, -1727483681, 0, %p8875;
	xor.b32  	%r78736, %r78735, %r78732;
	xor.b32  	%r78737, %r78736, %r78733;
	st.local.u32 	[%rd6746+-16], %r78737;
	and.b32  	%r78738, %r78729, -2147483648;
	ld.local.u32 	%r78739, [%rd6746+-8];
	and.b32  	%r78740, %r78739, 2147483646;
	or.b32  	%r78741, %r78740, %r78738;
	ld.local.u32 	%r78742, [%rd6746+-920];
	shr.u32 	%r78743, %r78741, 1;
	and.b32  	%r78744, %r78739, 1;
	setp.eq.b32 	%p8876, %r78744, 1;
	selp.b32 	%r78745, -1727483681, 0, %p8876;
	xor.b32  	%r78746, %r78745, %r78742;
	xor.b32  	%r78747, %r78746, %r78743;
	st.local.u32 	[%rd6746+-12], %r78747;
	and.b32  	%r78748, %r78739, -2147483648;
	ld.local.u32 	%r78749, [%rd6746+-4];
	and.b32  	%r78750, %r78749, 2147483646;
	or.b32  	%r78751, %r78750, %r78748;
	ld.local.u32 	%r78752, [%rd6746+-916];
	shr.u32 	%r78753, %r78751, 1;
	and.b32  	%r78754, %r78749, 1;
	setp.eq.b32 	%p8877, %r78754, 1;
	selp.b32 	%r78755, -1727483681, 0, %p8877;
	xor.b32  	%r78756, %r78755, %r78752;
	xor.b32  	%r78757, %r78756, %r78753;
	st.local.u32 	[%rd6746+-8], %r78757;
	and.b32  	%r78758, %r78749, -2147483648;
	ld.local.u32 	%r103819, [%rd6746];
	and.b32  	%r78759, %r103819, 2147483646;
	or.b32  	%r78760, %r78759, %r78758;
	ld.local.u32 	%r78761, [%rd6746+-912];
	shr.u32 	%r78762, %r78760, 1;
	and.b32  	%r78763, %r103819, 1;
	setp.eq.b32 	%p8878, %r78763, 1;
	selp.b32 	%r78764, -1727483681, 0, %p8878;
	xor.b32  	%r78765, %r78764, %r78761;
	xor.b32  	%r78766, %r78765, %r78762;
	st.local.u32 	[%rd6746+-4], %r78766;
	add.s32 	%r103818, %r103818, 4;
	add.s64 	%rd6746, %rd6746, 16;
	setp.ne.s32 	%p8879, %r103818, 396;
	@%p8879 bra 	$L__BB3_3385;
	ld.local.u32 	%r78768, [%rd831];
	and.b32  	%r78769, %r78768, -2147483648;
	ld.local.u32 	%r103748, [%rd833];
	and.b32  	%r78770, %r103748, 2147483646;
	or.b32  	%r78771, %r78770, %r78769;
	ld.local.u32 	%r78772, [%rd832];
	shr.u32 	%r78773, %r78771, 1;
	and.b32  	%r78774, %r103748, 1;
	setp.eq.b32 	%p8880, %r78774, 1;
	selp.b32 	%r78775, -1727483681, 0, %p8880;
	xor.b32  	%r78776, %r78775, %r78772;
	xor.b32  	%r78777, %r78776, %r78773;
	st.local.u32 	[%rd831], %r78777;
	mov.b32 	%r103821, 0;
$L__BB3_3387:
	add.s32 	%r103827, %r103821, 1;
	st.local.u32 	[%rd4+2496], %r103827;
	mul.wide.s32 	%rd5318, %r103821, 4;
	add.s64 	%rd5319, %rd4, %rd5318;
	ld.local.u32 	%r78778, [%rd5319];
	shr.u32 	%r78779, %r78778, 11;
	xor.b32  	%r78780, %r78779, %r78778;
	shl.b32 	%r78781, %r78780, 7;
	and.b32  	%r78782, %r78781, -1658038656;
	xor.b32  	%r7349, %r78782, %r78780;
	setp.lt.s32 	%p8881, %r103821, 623;
	@%p8881 bra 	$L__BB3_3393;
	mov.b32 	%r103823, 0;
	mov.u64 	%rd6747, %rd4;
$L__BB3_3389:
	and.b32  	%r78784, %r103748, -2147483648;
	ld.local.u32 	%r78785, [%rd6747+4];
	and.b32  	%r78786, %r78785, 2147483646;
	or.b32  	%r78787, %r78786, %r78784;
	ld.local.u32 	%r78788, [%rd6747+1588];
	shr.u32 	%r78789, %r78787, 1;
	and.b32  	%r78790, %r78785, 1;
	setp.eq.b32 	%p8882, %r78790, 1;
	selp.b32 	%r78791, -1727483681, 0, %p8882;
	xor.b32  	%r78792, %r78791, %r78788;
	xor.b32  	%r78793, %r78792, %r78789;
	st.local.u32 	[%rd6747], %r78793;
	and.b32  	%r78794, %r78785, -2147483648;
	ld.local.u32 	%r78795, [%rd6747+8];
	and.b32  	%r78796, %r78795, 2147483646;
	or.b32  	%r78797, %r78796, %r78794;
	ld.local.u32 	%r78798, [%rd6747+1592];
	shr.u32 	%r78799, %r78797, 1;
	and.b32  	%r78800, %r78795, 1;
	setp.eq.b32 	%p8883, %r78800, 1;
	selp.b32 	%r78801, -1727483681, 0, %p8883;
	xor.b32  	%r78802, %r78801, %r78798;
	xor.b32  	%r78803, %r78802, %r78799;
	st.local.u32 	[%rd6747+4], %r78803;
	and.b32  	%r78804, %r78795, -2147483648;
	ld.local.u32 	%r7352, [%rd6747+12];
	and.b32  	%r78805, %r7352, 2147483646;
	or.b32  	%r78806, %r78805, %r78804;
	ld.local.u32 	%r78807, [%rd6747+1596];
	shr.u32 	%r78808, %r78806, 1;
	and.b32  	%r78809, %r7352, 1;
	setp.eq.b32 	%p8884, %r78809, 1;
	selp.b32 	%r78810, -1727483681, 0, %p8884;
	xor.b32  	%r78811, %r78810, %r78807;
	xor.b32  	%r78812, %r78811, %r78808;
	st.local.u32 	[%rd6747+8], %r78812;
	setp.ne.s32 	%p8885, %r103823, 224;
	@%p8885 bra 	$L__BB3_3417;
	ld.local.u32 	%r103825, [%rd4+908];
	add.s64 	%rd6748, %rd4, 924;
	mov.b32 	%r103824, 0;
$L__BB3_3391:
	and.b32  	%r78823, %r103825, -2147483648;
	ld.local.u32 	%r78824, [%rd6748+-12];
	and.b32  	%r78825, %r78824, 2147483646;
	or.b32  	%r78826, %r78825, %r78823;
	ld.local.u32 	%r78827, [%rd6748+-924];
	shr.u32 	%r78828, %r78826, 1;
	and.b32  	%r78829, %r78824, 1;
	setp.eq.b32 	%p8887, %r78829, 1;
	selp.b32 	%r78830, -1727483681, 0, %p8887;
	xor.b32  	%r78831, %r78830, %r78827;
	xor.b32  	%r78832, %r78831, %r78828;
	st.local.u32 	[%rd6748+-16], %r78832;
	and.b32  	%r78833, %r78824, -2147483648;
	ld.local.u32 	%r78834, [%rd6748+-8];
	and.b32  	%r78835, %r78834, 2147483646;
	or.b32  	%r78836, %r78835, %r78833;
	ld.local.u32 	%r78837, [%rd6748+-920];
	shr.u32 	%r78838, %r78836, 1;
	and.b32  	%r78839, %r78834, 1;
	setp.eq.b32 	%p8888, %r78839, 1;
	selp.b32 	%r78840, -1727483681, 0, %p8888;
	xor.b32  	%r78841, %r78840, %r78837;
	xor.b32  	%r78842, %r78841, %r78838;
	st.local.u32 	[%rd6748+-12], %r78842;
	and.b32  	%r78843, %r78834, -2147483648;
	ld.local.u32 	%r78844, [%rd6748+-4];
	and.b32  	%r78845, %r78844, 2147483646;
	or.b32  	%r78846, %r78845, %r78843;
	ld.local.u32 	%r78847, [%rd6748+-916];
	shr.u32 	%r78848, %r78846, 1;
	and.b32  	%r78849, %r78844, 1;
	setp.eq.b32 	%p8889, %r78849, 1;
	selp.b32 	%r78850, -1727483681, 0, %p8889;
	xor.b32  	%r78851, %r78850, %r78847;
	xor.b32  	%r78852, %r78851, %r78848;
	st.local.u32 	[%rd6748+-8], %r78852;
	and.b32  	%r78853, %r78844, -2147483648;
	ld.local.u32 	%r103825, [%rd6748];
	and.b32  	%r78854, %r103825, 2147483646;
	or.b32  	%r78855, %r78854, %r78853;
	ld.local.u32 	%r78856, [%rd6748+-912];
	shr.u32 	%r78857, %r78855, 1;
	and.b32  	%r78858, %r103825, 1;
	setp.eq.b32 	%p8890, %r78858, 1;
	selp.b32 	%r78859, -1727483681, 0, %p8890;
	xor.b32  	%r78860, %r78859, %r78856;
	xor.b32  	%r78861, %r78860, %r78857;
	st.local.u32 	[%rd6748+-4], %r78861;
	add.s32 	%r103824, %r103824, 4;
	add.s64 	%rd6748, %rd6748, 16;
	setp.ne.s32 	%p8891, %r103824, 396;
	@%p8891 bra 	$L__BB3_3391;
	ld.local.u32 	%r78863, [%rd831];
	and.b32  	%r78864, %r78863, -2147483648;
	ld.local.u32 	%r103748, [%rd833];
	and.b32  	%r78865, %r103748, 2147483646;
	or.b32  	%r78866, %r78865, %r78864;
	ld.local.u32 	%r78867, [%rd832];
	shr.u32 	%r78868, %r78866, 1;
	and.b32  	%r78869, %r103748, 1;
	setp.eq.b32 	%p8892, %r78869, 1;
	selp.b32 	%r78870, -1727483681, 0, %p8892;
	xor.b32  	%r78871, %r78870, %r78867;
	xor.b32  	%r78872, %r78871, %r78868;
	st.local.u32 	[%rd831], %r78872;
	mov.b32 	%r103827, 0;
$L__BB3_3393:
	add.s32 	%r103833, %r103827, 1;
	st.local.u32 	[%rd4+2496], %r103833;
	mul.wide.s32 	%rd5320, %r103827, 4;
	add.s64 	%rd5321, %rd4, %rd5320;
	ld.local.u32 	%r78873, [%rd5321];
	shr.u32 	%r78874, %r78873, 11;
	xor.b32  	%r78875, %r78874, %r78873;
	shl.b32 	%r78876, %r78875, 7;
	and.b32  	%r78877, %r78876, -1658038656;
	xor.b32  	%r7362, %r78877, %r78875;
	setp.lt.s32 	%p8893, %r103827, 623;
	@%p8893 bra 	$L__BB3_3399;
	mov.b32 	%r103829, 0;
	mov.u64 	%rd6749, %rd4;
$L__BB3_3395:
	and.b32  	%r78879, %r103748, -2147483648;
	ld.local.u32 	%r78880, [%rd6749+4];
	and.b32  	%r78881, %r78880, 2147483646;
	or.b32  	%r78882, %r78881, %r78879;
	ld.local.u32 	%r78883, [%rd6749+1588];
	shr.u32 	%r78884, %r78882, 1;
	and.b32  	%r78885, %r78880, 1;
	setp.eq.b32 	%p8894, %r78885, 1;
	selp.b32 	%r78886, -1727483681, 0, %p8894;
	xor.b32  	%r78887, %r78886, %r78883;
	xor.b32  	%r78888, %r78887, %r78884;
	st.local.u32 	[%rd6749], %r78888;
	and.b32  	%r78889, %r78880, -2147483648;
	ld.local.u32 	%r78890, [%rd6749+8];
	and.b32  	%r78891, %r78890, 2147483646;
	or.b32  	%r78892, %r78891, %r78889;
	ld.local.u32 	%r78893, [%rd6749+1592];
	shr.u32 	%r78894, %r78892, 1;
	and.b32  	%r78895, %r78890, 1;
	setp.eq.b32 	%p8895, %r78895, 1;
	selp.b32 	%r78896, -1727483681, 0, %p8895;
	xor.b32  	%r78897, %r78896, %r78893;
	xor.b32  	%r78898, %r78897, %r78894;
	st.local.u32 	[%rd6749+4], %r78898;
	and.b32  	%r78899, %r78890, -2147483648;
	ld.local.u32 	%r7365, [%rd6749+12];
	and.b32  	%r78900, %r7365, 2147483646;
	or.b32  	%r78901, %r78900, %r78899;
	ld.local.u32 	%r78902, [%rd6749+1596];
	shr.u32 	%r78903, %r78901, 1;
	and.b32  	%r78904, %r7365, 1;
	setp.eq.b32 	%p8896, %r78904, 1;
	selp.b32 	%r78905, -1727483681, 0, %p8896;
	xor.b32  	%r78906, %r78905, %r78902;
	xor.b32  	%r78907, %r78906, %r78903;
	st.local.u32 	[%rd6749+8], %r78907;
	setp.ne.s32 	%p8897, %r103829, 224;
	@%p8897 bra 	$L__BB3_3416;
	ld.local.u32 	%r103830, [%rd828];
	mov.b32 	%r103831, 227;
$L__BB3_3397:
	mul.wide.u32 	%rd5322, %r103831, 4;
	add.s64 	%rd5323, %rd4, %rd5322;
	and.b32  	%r78918, %r103830, -2147483648;
	ld.local.u32 	%r78919, [%rd5323+4];
	and.b32  	%r78920, %r78919, 2147483646;
	or.b32  	%r78921, %r78920, %r78918;
	ld.local.u32 	%r78922, [%rd5323+-908];
	shr.u32 	%r78923, %r78921, 1;
	and.b32  	%r78924, %r78919, 1;
	setp.eq.b32 	%p8899, %r78924, 1;
	selp.b32 	%r78925, -1727483681, 0, %p8899;
	xor.b32  	%r78926, %r78925, %r78922;
	xor.b32  	%r78927, %r78926, %r78923;
	st.local.u32 	[%rd5323], %r78927;
	and.b32  	%r78928, %r78919, -2147483648;
	ld.local.u32 	%r78929, [%rd5323+8];
	and.b32  	%r78930, %r78929, 2147483646;
	or.b32  	%r78931, %r78930, %r78928;
	ld.local.u32 	%r78932, [%rd5323+-904];
	shr.u32 	%r78933, %r78931, 1;
	and.b32  	%r78934, %r78929, 1;
	setp.eq.b32 	%p8900, %r78934, 1;
	selp.b32 	%r78935, -1727483681, 0, %p8900;
	xor.b32  	%r78936, %r78935, %r78932;
	xor.b32  	%r78937, %r78936, %r78933;
	st.local.u32 	[%rd5323+4], %r78937;
	and.b32  	%r78938, %r78929, -2147483648;
	ld.local.u32 	%r78939, [%rd5323+12];
	and.b32  	%r78940, %r78939, 2147483646;
	or.b32  	%r78941, %r78940, %r78938;
	ld.local.u32 	%r78942, [%rd5323+-900];
	shr.u32 	%r78943, %r78941, 1;
	and.b32  	%r78944, %r78939, 1;
	setp.eq.b32 	%p8901, %r78944, 1;
	selp.b32 	%r78945, -1727483681, 0, %p8901;
	xor.b32  	%r78946, %r78945, %r78942;
	xor.b32  	%r78947, %r78946, %r78943;
	st.local.u32 	[%rd5323+8], %r78947;
	and.b32  	%r78948, %r78939, -2147483648;
	add.s32 	%r103831, %r103831, 4;
	ld.local.u32 	%r103830, [%rd5323+16];
	and.b32  	%r78949, %r103830, 2147483646;
	or.b32  	%r78950, %r78949, %r78948;
	ld.local.u32 	%r78951, [%rd5323+-896];
	shr.u32 	%r78952, %r78950, 1;
	and.b32  	%r78953, %r103830, 1;
	setp.eq.b32 	%p8902, %r78953, 1;
	selp.b32 	%r78954, -1727483681, 0, %p8902;
	xor.b32  	%r78955, %r78954, %r78951;
	xor.b32  	%r78956, %r78955, %r78952;
	st.local.u32 	[%rd5323+12], %r78956;
	setp.ne.s32 	%p8903, %r103831, 623;
	@%p8903 bra 	$L__BB3_3397;
	ld.local.u32 	%r78958, [%rd4+2492];
	and.b32  	%r78959, %r78958, -2147483648;
	ld.local.u32 	%r103748, [%rd4];
	and.b32  	%r78960, %r103748, 2147483646;
	or.b32  	%r78961, %r78960, %r78959;
	ld.local.u32 	%r78962, [%rd4+1584];
	shr.u32 	%r78963, %r78961, 1;
	and.b32  	%r78964, %r103748, 1;
	setp.eq.b32 	%p8904, %r78964, 1;
	selp.b32 	%r78965, -1727483681, 0, %p8904;
	xor.b32  	%r78966, %r78965, %r78962;
	xor.b32  	%r78967, %r78966, %r78963;
	st.local.u32 	[%rd4+2492], %r78967;
	mov.b32 	%r103833, 0;
$L__BB3_3399:
	setp.gt.u32 	%p8906, %r15025, %r15026;
	add.s32 	%r103842, %r103833, 1;
	st.local.u32 	[%rd4+2496], %r103842;
	mul.wide.s32 	%rd5324, %r103833, 4;
	add.s64 	%rd5325, %rd4, %rd5324;
	ld.local.u32 	%r78968, [%rd5325];
	shr.u32 	%r78969, %r78968, 11;
	xor.b32  	%r78970, %r78969, %r78968;
	shl.b32 	%r78971, %r78970, 7;
	and.b32  	%r78972, %r78971, -1658038656;
	xor.b32  	%r78973, %r78972, %r78970;
	shl.b32 	%r78974, %r78973, 15;
	and.b32  	%r78975, %r78974, -402653184;
	xor.b32  	%r78976, %r78975, %r78973;
	shr.u32 	%r78977, %r78976, 27;
	shl.b32 	%r78978, %r7323, 15;
	and.b32  	%r78979, %r78978, -402653184;
	xor.b32  	%r78980, %r78979, %r7323;
	shr.u32 	%r78981, %r78980, 7;
	and.b32  	%r78982, %r78981, 32505856;
	shl.b32 	%r78983, %r7336, 15;
	and.b32  	%r78984, %r78983, -402653184;
	xor.b32  	%r78985, %r78984, %r7336;
	shr.u32 	%r78986, %r78985, 12;
	and.b32  	%r78987, %r78986, 1015808;
	or.b32  	%r78988, %r78987, %r78982;
	shl.b32 	%r78989, %r7349, 15;
	and.b32  	%r78990, %r78989, -402653184;
	xor.b32  	%r78991, %r78990, %r7349;
	shr.u32 	%r78992, %r78991, 17;
	and.b32  	%r78993, %r78992, 31744;
	or.b32  	%r78994, %r78988, %r78993;
	shl.b32 	%r78995, %r7362, 15;
	and.b32  	%r78996, %r78995, -402653184;
	xor.b32  	%r78997, %r78996, %r7362;
	shr.u32 	%r78998, %r78997, 22;
	and.b32  	%r78999, %r78998, 992;
	or.b32  	%r79000, %r78994, %r78999;
	or.b32  	%r103837, %r79000, %r78977;
	mov.pred 	%p11951, 0;
	@%p8906 bra 	$L__BB3_3408;
	mov.pred 	%p11951, 0;
$L__BB3_3401:
	shl.b32 	%r7382, %r103837, 5;
	setp.lt.s32 	%p8908, %r103842, 624;
	@%p8908 bra 	$L__BB3_3407;
	mov.b32 	%r103839, 0;
$L__BB3_3403:
	mul.wide.u32 	%rd5326, %r103839, 4;
	add.s64 	%rd1583, %rd4, %rd5326;
	and.b32  	%r79002, %r103748, -2147483648;
	ld.local.u32 	%r79003, [%rd1583+4];
	and.b32  	%r79004, %r79003, 2147483646;
	or.b32  	%r79005, %r79004, %r79002;
	ld.local.u32 	%r79006, [%rd1583+1588];
	shr.u32 	%r79007, %r79005, 1;
	and.b32  	%r79008, %r79003, 1;
	setp.eq.b32 	%p8909, %r79008, 1;
	selp.b32 	%r79009, -1727483681, 0, %p8909;
	xor.b32  	%r79010, %r79009, %r79006;
	xor.b32  	%r79011, %r79010, %r79007;
	st.local.u32 	[%rd1583], %r79011;
	and.b32  	%r79012, %r79003, -2147483648;
	ld.local.u32 	%r79013, [%rd1583+8];
	and.b32  	%r79014, %r79013, 2147483646;
	or.b32  	%r79015, %r79014, %r79012;
	ld.local.u32 	%r79016, [%rd1583+1592];
	shr.u32 	%r79017, %r79015, 1;
	and.b32  	%r79018, %r79013, 1;
	setp.eq.b32 	%p8910, %r79018, 1;
	selp.b32 	%r79019, -1727483681, 0, %p8910;
	xor.b32  	%r79020, %r79019, %r79016;
	xor.b32  	%r79021, %r79020, %r79017;
	st.local.u32 	[%rd1583+4], %r79021;
	and.b32  	%r79022, %r79013, -2147483648;
	ld.local.u32 	%r7385, [%rd1583+12];
	and.b32  	%r79023, %r7385, 2147483646;
	or.b32  	%r79024, %r79023, %r79022;
	ld.local.u32 	%r79025, [%rd1583+1596];
	shr.u32 	%r79026, %r79024, 1;
	and.b32  	%r79027, %r7385, 1;
	setp.eq.b32 	%p8911, %r79027, 1;
	selp.b32 	%r79028, -1727483681, 0, %p8911;
	xor.b32  	%r79029, %r79028, %r79025;
	xor.b32  	%r79030, %r79029, %r79026;
	st.local.u32 	[%rd1583+8], %r79030;
	setp.ne.s32 	%p8912, %r103839, 224;
	@%p8912 bra 	$L__BB3_7241;
	ld.local.u32 	%r103840, [%rd828];
	mov.b32 	%r103841, 227;
$L__BB3_3405:
	mul.wide.u32 	%rd5327, %r103841, 4;
	add.s64 	%rd5328, %rd4, %rd5327;
	and.b32  	%r79041, %r103840, -2147483648;
	ld.local.u32 	%r79042, [%rd5328+4];
	and.b32  	%r79043, %r79042, 2147483646;
	or.b32  	%r79044, %r79043, %r79041;
	ld.local.u32 	%r79045, [%rd5328+-908];
	shr.u32 	%r79046, %r79044, 1;
	and.b32  	%r79047, %r79042, 1;
	setp.eq.b32 	%p8914, %r79047, 1;
	selp.b32 	%r79048, -1727483681, 0, %p8914;
	xor.b32  	%r79049, %r79048, %r79045;
	xor.b32  	%r79050, %r79049, %r79046;
	st.local.u32 	[%rd5328], %r79050;
	and.b32  	%r79051, %r79042, -2147483648;
	ld.local.u32 	%r79052, [%rd5328+8];
	and.b32  	%r79053, %r79052, 2147483646;
	or.b32  	%r79054, %r79053, %r79051;
	ld.local.u32 	%r79055, [%rd5328+-904];
	shr.u32 	%r79056, %r79054, 1;
	and.b32  	%r79057, %r79052, 1;
	setp.eq.b32 	%p8915, %r79057, 1;
	selp.b32 	%r79058, -1727483681, 0, %p8915;
	xor.b32  	%r79059, %r79058, %r79055;
	xor.b32  	%r79060, %r79059, %r79056;
	st.local.u32 	[%rd5328+4], %r79060;
	and.b32  	%r79061, %r79052, -2147483648;
	ld.local.u32 	%r79062, [%rd5328+12];
	and.b32  	%r79063, %r79062, 2147483646;
	or.b32  	%r79064, %r79063, %r79061;
	ld.local.u32 	%r79065, [%rd5328+-900];
	shr.u32 	%r79066, %r79064, 1;
	and.b32  	%r79067, %r79062, 1;
	setp.eq.b32 	%p8916, %r79067, 1;
	selp.b32 	%r79068, -1727483681, 0, %p8916;
	xor.b32  	%r79069, %r79068, %r79065;
	xor.b32  	%r79070, %r79069, %r79066;
	st.local.u32 	[%rd5328+8], %r79070;
	and.b32  	%r79071, %r79062, -2147483648;
	add.s32 	%r103841, %r103841, 4;
	ld.local.u32 	%r103840, [%rd5328+16];
	and.b32  	%r79072, %r103840, 2147483646;
	or.b32  	%r79073, %r79072, %r79071;
	ld.local.u32 	%r79074, [%rd5328+-896];
	shr.u32 	%r79075, %r79073, 1;
	and.b32  	%r79076, %r103840, 1;
	setp.eq.b32 	%p8917, %r79076, 1;
	selp.b32 	%r79077, -1727483681, 0, %p8917;
	xor.b32  	%r79078, %r79077, %r79074;
	xor.b32  	%r79079, %r79078, %r79075;
	st.local.u32 	[%rd5328+12], %r79079;
	setp.ne.s32 	%p8918, %r103841, 623;
	@%p8918 bra 	$L__BB3_3405;
	ld.local.u32 	%r79081, [%rd4+2492];
	and.b32  	%r79082, %r79081, -2147483648;
	ld.local.u32 	%r103748, [%rd4];
	and.b32  	%r79083, %r103748, 2147483646;
	or.b32  	%r79084, %r79083, %r79082;
	ld.local.u32 	%r79085, [%rd4+1584];
	shr.u32 	%r79086, %r79084, 1;
	and.b32  	%r79087, %r103748, 1;
	setp.eq.b32 	%p8919, %r79087, 1;
	selp.b32 	%r79088, -1727483681, 0, %p8919;
	xor.b32  	%r79089, %r79088, %r79085;
	xor.b32  	%r79090, %r79089, %r79086;
	st.local.u32 	[%rd4+2492], %r79090;
	mov.b32 	%r103842, 0;
$L__BB3_3407:
	add.s32 	%r7394, %r103842, 1;
	st.local.u32 	[%rd4+2496], %r7394;
	mul.wide.s32 	%rd5329, %r103842, 4;
	add.s64 	%rd5330, %rd4, %rd5329;
	ld.local.u32 	%r79091, [%rd5330];
	shr.u32 	%r79092, %r79091, 11;
	xor.b32  	%r79093, %r79092, %r79091;
	shl.b32 	%r79094, %r79093, 7;
	and.b32  	%r79095, %r79094, -1658038656;
	xor.b32  	%r79096, %r79095, %r79093;
	shl.b32 	%r79097, %r79096, 15;
	and.b32  	%r79098, %r79097, -402653184;
	xor.b32  	%r79099, %r79098, %r79096;
	shr.u32 	%r79100, %r79099, 27;
	and.b32  	%r79102, %r7382, 1073741792;
	or.b32  	%r103837, %r79100, %r79102;
	setp.eq.s32 	%p8920, %r103837, %r15022;
	or.pred  	%p11951, %p11951, %p8920;
	add.s32 	%r15025, %r15025, 1;
	setp.gt.u32 	%p8921, %r15025, %r15026;
	mov.u32 	%r103842, %r7394;
	@%p8921 bra 	$L__BB3_3408;
	bra.uni 	$L__BB3_3401;
$L__BB3_3408:
	shr.u32 	%r7399, %r3745, 5;
	and.pred  	%p210, %p11949, %p11951;
	selp.u32 	%r79133, 1, 0, %p210;
	bar.sync 	0;
	selp.u32 	%r79134, 1, 0, %p119;
	selp.u32 	%r79135, 1, 0, %p112;
	add.s32 	%r7400, %r79134, %r79135;
	selp.u32 	%r79136, 1, 0, %p126;
	add.s32 	%r7401, %r7400, %r79136;
	selp.u32 	%r79137, 1, 0, %p133;
	add.s32 	%r7402, %r7401, %r79137;
	selp.u32 	%r79138, 1, 0, %p140;
	add.s32 	%r7403, %r7402, %r79138;
	selp.u32 	%r79139, 1, 0, %p147;
	add.s32 	%r7404, %r7403, %r79139;
	selp.u32 	%r79140, 1, 0, %p154;
	add.s32 	%r79141, %r7404, %r79140;
	selp.u32 	%r79142, 1, 0, %p161;
	add.s32 	%r7405, %r79141, %r79142;
	selp.u32 	%r79143, 1, 0, %p168;
	add.s32 	%r7406, %r7405, %r79143;
	selp.u32 	%r79144, 1, 0, %p175;
	add.s32 	%r7407, %r7406, %r79144;
	selp.u32 	%r79145, 1, 0, %p182;
	add.s32 	%r7408, %r7407, %r79145;
	selp.u32 	%r79146, 1, 0, %p189;
	add.s32 	%r7409, %r7408, %r79146;
	selp.u32 	%r79147, 1, 0, %p196;
	add.s32 	%r7410, %r7409, %r79147;
	selp.u32 	%r79148, 1, 0, %p203;
	add.s32 	%r7411, %r7410, %r79148;
	add.s32 	%r79107, %r7411, %r79133;
	mov.b32 	%r79105, 1;
	mov.b32 	%r79130, 0;
	mov.b32 	%r79132, -1;
	// begin inline asm
	{  .reg .s32 r0;  .reg .pred p;  shfl.sync.up.b32 r0|p, %r79107, %r79105, %r79130, %r79132;  @p add.s32 r0, r0, %r79107;  mov.s32 %r79103, r0;}
	// end inline asm
	mov.b32 	%r79111, 2;
	// begin inline asm
	{  .reg .s32 r0;  .reg .pred p;  shfl.sync.up.b32 r0|p, %r79103, %r79111, %r79130, %r79132;  @p add.s32 r0, r0, %r79103;  mov.s32 %r79109, r0;}
	// end inline asm
	mov.b32 	%r79117, 4;
	// begin inline asm
	{  .reg .s32 r0;  .reg .pred p;  shfl.sync.up.b32 r0|p, %r79109, %r79117, %r79130, %r79132;  @p add.s32 r0, r0, %r79109;  mov.s32 %r79115, r0;}
	// end inline asm
	mov.b32 	%r79123, 8;
	// begin inline asm
	{  .reg .s32 r0;  .reg .pred p;  shfl.sync.up.b32 r0|p, %r79115, %r79123, %r79130, %r79132;  @p add.s32 r0, r0, %r79115;  mov.s32 %r79121, r0;}
	// end inline asm
	mov.b32 	%r79129, 16;
	// begin inline asm
	{  .reg .s32 r0;  .reg .pred p;  shfl.sync.up.b32 r0|p, %r79121, %r79129, %r79130, %r79132;  @p add.s32 r0, r0, %r79121;  mov.s32 %r79127, r0;}
	// end inline asm
	setp.eq.s32 	%p8922, %r57981, 31;
	@%p8922 bra 	$L__BB3_3409;
	bra.uni 	$L__BB3_3410;
$L__BB3_3409:
	shl.b32 	%r79149, %r7399, 2;
	mov.u32 	%r79150, _ZZN3cub18CUB_300001_SM_10006detail6select23DeviceSelectSweepKernelINS2_10policy_hubIjNS0_8NullTypeEiLb0ELNS0_10SelectImplE0EE10Policy1000EN6thrust24THRUST_300001_SM_1000_NS17counting_iteratorIjNSA_11use_defaultESC_SC_EEPS5_NSA_6detail15normal_iteratorINSA_10device_ptrIjEEEEPlNS0_13ScanTileStateIiLb1EEEN36_GLOBAL__N__b0bc9b25_4_k_cu_7da0064a6is_hitES5_iNS2_19streaming_context_tIlLb1EEELS6_0EEEvT0_T1_T2_T3_T4_T5_T6_T7_iT8_NS1_7vsmem_tEE19static_temp_storage;
	add.s32 	%r79151, %r79150, %r79149;
	st.shared.u32 	[%r79151], %r79127;
$L__BB3_3410:
	sub.s32 	%r79152, %r79127, %r79107;
	bar.sync 	0;
	ld.shared.v4.u32 	{%r79153, %r79154, %r79155, %r79156}, [_ZZN3cub18CUB_300001_SM_10006detail6select23DeviceSelectSweepKernelINS2_10policy_hubIjNS0_8NullTypeEiLb0ELNS0_10SelectImplE0EE10Policy1000EN6thrust24THRUST_300001_SM_1000_NS17counting_iteratorIjNSA_11use_defaultESC_SC_EEPS5_NSA_6detail15normal_iteratorINSA_10device_ptrIjEEEEPlNS0_13ScanTileStateIiLb1EEEN36_GLOBAL__N__b0bc9b25_4_k_cu_7da0064a6is_hitES5_iNS2_19streaming_context_tIlLb1EEELS6_0EEEvT0_T1_T2_T3_T4_T5_T6_T7_iT8_NS1_7vsmem_tEE19static_temp_storage];
	add.s32 	%r79157, %r79154, %r79153;
	setp.eq.s32 	%p8923, %r7399, 2;
	selp.b32 	%r79158, %r79157, %r79153, %p8923;
	add.s32 	%r79159, %r79157, %r79155;
	setp.eq.s32 	%p8924, %r7399, 3;
	selp.b32 	%r79160, %r79159, %r79158, %p8924;
	add.s32 	%r79161, %r79159, %r79156;
	setp.eq.s32 	%p8925, %r7399, 4;
	selp.b32 	%r79162, %r79161, %r79160, %p8925;
	ld.shared.v4.u32 	{%r79163, %r79164, %r79165, %r79166}, [_ZZN3cub18CUB_300001_SM_10006detail6select23DeviceSelectSweepKernelINS2_10policy_hubIjNS0_8NullTypeEiLb0ELNS0_10SelectImplE0EE10Policy1000EN6thrust24THRUST_300001_SM_1000_NS17counting_iteratorIjNSA_11use_defaultESC_SC_EEPS5_NSA_6detail15normal_iteratorINSA_10device_ptrIjEEEEPlNS0_13ScanTileStateIiLb1EEEN36_GLOBAL__N__b0bc9b25_4_k_cu_7da0064a6is_hitES5_iNS2_19streaming_context_tIlLb1EEELS6_0EEEvT0_T1_T2_T3_T4_T5_T6_T7_iT8_NS1_7vsmem_tEE19static_temp_storage+16];
	add.s32 	%r79167, %r79161, %r79163;
	setp.eq.s32 	%p8926, %r7399, 5;
	selp.b32 	%r79168, %r79167, %r79162, %p8926;
	add.s32 	%r79169, %r79167, %r79164;
	setp.eq.s32 	%p8927, %r7399, 6;
	selp.b32 	%r79170, %r79169, %r79168, %p8927;
	add.s32 	%r79171, %r79169, %r79165;
	setp.eq.s32 	%p8928, %r7399, 7;
	selp.b32 	%r79172, %r79171, %r79170, %p8928;
	add.s32 	%r79173, %r79171, %r79166;
	setp.eq.s32 	%p8929, %r7399, 8;
	selp.b32 	%r79174, %r79173, %r79172, %p8929;
	ld.shared.v4.u32 	{%r79175, %r79176, %r79177, %r79178}, [_ZZN3cub18CUB_300001_SM_10006detail6select23DeviceSelectSweepKernelINS2_10policy_hubIjNS0_8NullTypeEiLb0ELNS0_10SelectImplE0EE10Policy1000EN6thrust24THRUST_300001_SM_1000_NS17counting_iteratorIjNSA_11use_defaultESC_SC_EEPS5_NSA_6detail15normal_iteratorINSA_10device_ptrIjEEEEPlNS0_13ScanTileStateIiLb1EEEN36_GLOBAL__N__b0bc9b25_4_k_cu_7da0064a6is_hitES5_iNS2_19streaming_context_tIlLb1EEELS6_0EEEvT0_T1_T2_T3_T4_T5_T6_T7_iT8_NS1_7vsmem_tEE19static_temp_storage+32];
	add.s32 	%r79179, %r79173, %r79175;
	setp.eq.s32 	%p8930, %r7399, 9;
	selp.b32 	%r79180, %r79179, %r79174, %p8930;
	add.s32 	%r79181, %r79179, %r79176;
	setp.eq.s32 	%p8931, %r7399, 10;
	selp.b32 	%r79182, %r79181, %r79180, %p8931;
	add.s32 	%r79183, %r79181, %r79177;
	setp.eq.s32 	%p8932, %r7399, 11;
	selp.b32 	%r79184, %r79183, %r79182, %p8932;
	add.s32 	%r7440, %r79183, %r79178;
	setp.gt.u32 	%p8933, %r3745, 31;
	setp.lt.u32 	%p8934, %r3745, 32;
	setp.eq.s32 	%p8935, %r57981, 0;
	selp.b32 	%r79185, 0, %r79152, %p8935;
	add.s32 	%r103857, %r79184, %r79185;
	selp.b32 	%r7442, %r79152, %r103857, %p8934;
	@%p8933 bra 	$L__BB3_3438;
	setp.ne.s32 	%p8936, %r3745, 0;
	mul.wide.s32 	%rd5331, %r103844, 8;
	add.s64 	%rd1596, %rd6, %rd5331;
	@%p8936 bra 	$L__BB3_3413;
	st.shared.u32 	[_ZZN3cub18CUB_300001_SM_10006detail6select23DeviceSelectSweepKernelINS2_10policy_hubIjNS0_8NullTypeEiLb0ELNS0_10SelectImplE0EE10Policy1000EN6thrust24THRUST_300001_SM_1000_NS17counting_iteratorIjNSA_11use_defaultESC_SC_EEPS5_NSA_6detail15normal_iteratorINSA_10device_ptrIjEEEEPlNS0_13ScanTileStateIiLb1EEEN36_GLOBAL__N__b0bc9b25_4_k_cu_7da0064a6is_hitES5_iNS2_19streaming_context_tIlLb1EEELS6_0EEEvT0_T1_T2_T3_T4_T5_T6_T7_iT8_NS1_7vsmem_tEE19static_temp_storage+76], %r7440;
	add.s64 	%rd5332, %rd1596, 256;
	mov.b32 	%r79186, 100;
	// begin inline asm
	st.relaxed.gpu.v2.u32 [%rd5332], {%r79186, %r7440};
	// end inline asm
$L__BB3_3413:
	not.b32 	%r79192, %r3745;
	add.s32 	%r103852, %r103844, %r79192;
	mov.b32 	%r79188, 585;
	// begin inline asm
	nanosleep.u32 %r79188;
	// end inline asm
	mul.wide.s32 	%rd5334, %r103852, 8;
	add.s64 	%rd5335, %rd6, %rd5334;
	add.s64 	%rd5333, %rd5335, 256;
	// begin inline asm
	ld.relaxed.gpu.v2.u32 {%r103854, %r103846}, [%rd5333];
	// end inline asm
	mov.b32 	%r103847, 754;
$L__BB3_3414:
	setp.eq.s32 	%p8937, %r103854, 99;
	mov.b32 	%r79193, -1;
	vote.sync.any.pred 	%p8938, %p8937, %r79193;
	not.pred 	%p8939, %p8938;
	@%p8939 bra 	$L__BB3_3428;
	shr.u32 	%r7452, %r103847, 1;
	mul.lo.s32 	%r79372, %r103844, 16807;
	and.b32  	%r103844, %r79372, 2147483647;
	sub.s32 	%r79373, %r103847, %r7452;
	add.s32 	%r79374, %r79373, 1;
	rem.u32 	%r79375, %r103844, %r79374;
	add.s32 	%r79369, %r79375, %r7452;
	// begin inline asm
	nanosleep.u32 %r79369;
	// end inline asm
	// begin inline asm
	ld.relaxed.gpu.v2.u32 {%r103854, %r103846}, [%rd5333];
	// end inline asm
	mov.u32 	%r103847, %r7452;
	bra.uni 	$L__BB3_3414;
$L__BB3_3416:
	and.b32  	%r78908, %r7365, -2147483648;
	add.s32 	%r103829, %r103829, 4;
	add.s64 	%rd1584, %rd6749, 16;
	ld.local.u32 	%r103748, [%rd6749+16];
	and.b32  	%r78909, %r103748, 2147483646;
	or.b32  	%r78910, %r78909, %r78908;
	ld.local.u32 	%r78911, [%rd6749+1600];
	shr.u32 	%r78912, %r78910, 1;
	and.b32  	%r78913, %r103748, 1;
	setp.eq.b32 	%p8898, %r78913, 1;
	selp.b32 	%r78914, -1727483681, 0, %p8898;
	xor.b32  	%r78915, %r78914, %r78911;
	xor.b32  	%r78916, %r78915, %r78912;
	st.local.u32 	[%rd6749+12], %r78916;
	mov.u64 	%rd6749, %rd1584;
	bra.uni 	$L__BB3_3395;
$L__BB3_3417:
	and.b32  	%r78813, %r7352, -2147483648;
	add.s32 	%r103823, %r103823, 4;
	add.s64 	%rd1585, %rd6747, 16;
	ld.local.u32 	%r103748, [%rd6747+16];
	and.b32  	%r78814, %r103748, 2147483646;
	or.b32  	%r78815, %r78814, %r78813;
	ld.local.u32 	%r78816, [%rd6747+1600];
	shr.u32 	%r78817, %r78815, 1;
	and.b32  	%r78818, %r103748, 1;
	setp.eq.b32 	%p8886, %r78818, 1;
	selp.b32 	%r78819, -1727483681, 0, %p8886;
	xor.b32  	%r78820, %r78819, %r78816;
	xor.b32  	%r78821, %r78820, %r78817;
	st.local.u32 	[%rd6747+12], %r78821;
	mov.u64 	%rd6747, %rd1585;
	bra.uni 	$L__BB3_3389;
$L__BB3_3418:
	and.b32  	%r78718, %r7339, -2147483648;
	add.s32 	%r103817, %r103817, 4;
	add.s64 	%rd1586, %rd6745, 16;
	ld.local.u32 	%r103748, [%rd6745+16];
	and.b32  	%r78719, %r103748, 2147483646;
	or.b32  	%r78720, %r78719, %r78718;
	ld.local.u32 	%r78721, [%rd6745+1600];
	shr.u32 	%r78722, %r78720, 1;
	and.b32  	%r78723, %r103748, 1;
	setp.eq.b32 	%p8874, %r78723, 1;
	selp.b32 	%r78724, -1727483681, 0, %p8874;
	xor.b32  	%r78725, %r78724, %r78721;
	xor.b32  	%r78726, %r78725, %r78722;
	st.local.u32 	[%rd6745+12], %r78726;
	mov.u64 	%rd6745, %rd1586;
	bra.uni 	$L__BB3_3383;
$L__BB3_3419:
	and.b32  	%r78623, %r7326, -2147483648;
	add.s32 	%r103811, %r103811, 4;
	add.s64 	%rd1587, %rd6743, 16;
	ld.local.u32 	%r103748, [%rd6743+16];
	and.b32  	%r78624, %r103748, 2147483646;
	or.b32  	%r78625, %r78624, %r78623;
	ld.local.u32 	%r78626, [%rd6743+1600];
	shr.u32 	%r78627, %r78625, 1;
	and.b32  	%r78628, %r103748, 1;
	setp.eq.b32 	%p8862, %r78628, 1;
	selp.b32 	%r78629, -1727483681, 0, %p8862;
	xor.b32  	%r78630, %r78629, %r78626;
	xor.b32  	%r78631, %r78630, %r78627;
	st.local.u32 	[%rd6743+12], %r78631;
	mov.u64 	%rd6743, %rd1587;
	bra.uni 	$L__BB3_3377;
$L__BB3_3420:
	and.b32  	%r78528, %r7313, -2147483648;
	add.s32 	%r103805, %r103805, 4;
	add.s64 	%rd1588, %rd6741, 16;
	ld.local.u32 	%r103748, [%rd6741+16];
	and.b32  	%r78529, %r103748, 2147483646;
	or.b32  	%r78530, %r78529, %r78528;
	ld.local.u32 	%r78531, [%rd6741+1600];
	shr.u32 	%r78532, %r78530, 1;
	and.b32  	%r78533, %r103748, 1;
	setp.eq.b32 	%p8850, %r78533, 1;
	selp.b32 	%r78534, -1727483681, 0, %p8850;
	xor.b32  	%r78535, %r78534, %r78531;
	xor.b32  	%r78536, %r78535, %r78532;
	st.local.u32 	[%rd6741+12], %r78536;
	mov.u64 	%rd6741, %rd1588;
	bra.uni 	$L__BB3_3371;
$L__BB3_3421:
	and.b32  	%r78438, %r7298, -2147483648;
	add.s32 	%r103797, %r103797, 4;
	add.s64 	%rd1589, %rd6740, 16;
	ld.local.u32 	%r103748, [%rd6740+16];
	and.b32  	%r78439, %r103748, 2147483646;
	or.b32  	%r78440, %r78439, %r78438;
	ld.local.u32 	%r78441, [%rd6740+1600];
	shr.u32 	%r78442, %r78440, 1;
	and.b32  	%r78443, %r103748, 1;
	setp.eq.b32 	%p8837, %r78443, 1;
	selp.b32 	%r78444, -1727483681, 0, %p8837;
	xor.b32  	%r78445, %r78444, %r78441;
	xor.b32  	%r78446, %r78445, %r78442;
	st.local.u32 	[%rd6740+12], %r78446;
	mov.u64 	%rd6740, %rd1589;
	bra.uni 	$L__BB3_3364;
$L__BB3_3422:
	and.b32  	%r78212, %r7258, -2147483648;
	add.s32 	%r103776, %r103776, 4;
	add.s64 	%rd1590, %rd6739, 16;
	ld.local.u32 	%r103748, [%rd6739+16];
	and.b32  	%r78213, %r103748, 2147483646;
	or.b32  	%r78214, %r78213, %r78212;
	ld.local.u32 	%r78215, [%rd6739+1600];
	shr.u32 	%r78216, %r78214, 1;
	and.b32  	%r78217, %r103748, 1;
	setp.eq.b32 	%p8807, %r78217, 1;
	selp.b32 	%r78218, -1727483681, 0, %p8807;
	xor.b32  	%r78219, %r78218, %r78215;
	xor.b32  	%r78220, %r78219, %r78216;
	st.local.u32 	[%rd6739+12], %r78220;
	mov.u64 	%rd6739, %rd1590;
	bra.uni 	$L__BB3_3347;
$L__BB3_3423:
	and.b32  	%r78117, %r7245, -2147483648;
	add.s32 	%r103770, %r103770, 4;
	add.s64 	%rd1591, %rd6737, 16;
	ld.local.u32 	%r103748, [%rd6737+16];
	and.b32  	%r78118, %r103748, 2147483646;
	or.b32  	%r78119, %r78118, %r78117;
	ld.local.u32 	%r78120, [%rd6737+1600];
	shr.u32 	%r78121, %r78119, 1;
	and.b32  	%r78122, %r103748, 1;
	setp.eq.b32 	%p8795, %r78122, 1;
	selp.b32 	%r78123, -1727483681, 0, %p8795;
	xor.b32  	%r78124, %r78123, %r78120;
	xor.b32  	%r78125, %r78124, %r78121;
	st.local.u32 	[%rd6737+12], %r78125;
	mov.u64 	%rd6737, %rd1591;
	bra.uni 	$L__BB3_3341;
$L__BB3_3424:
	and.b32  	%r78022, %r7232, -2147483648;
	add.s32 	%r103764, %r103764, 4;
	add.s64 	%rd1592, %rd6735, 16;
	ld.local.u32 	%r103748, [%rd6735+16];
	and.b32  	%r78023, %r103748, 2147483646;
	or.b32  	%r78024, %r78023, %r78022;
	ld.local.u32 	%r78025, [%rd6735+1600];
	shr.u32 	%r78026, %r78024, 1;
	and.b32  	%r78027, %r103748, 1;
	setp.eq.b32 	%p8783, %r78027, 1;
	selp.b32 	%r78028, -1727483681, 0, %p8783;
	xor.b32  	%r78029, %r78028, %r78025;
	xor.b32  	%r78030, %r78029, %r78026;
	st.local.u32 	[%rd6735+12], %r78030;
	mov.u64 	%rd6735, %rd1592;
	bra.uni 	$L__BB3_3335;
$L__BB3_3425:
	and.b32  	%r77927, %r7219, -2147483648;
	add.s32 	%r103758, %r103758, 4;
	add.s64 	%rd1593, %rd6733, 16;
	ld.local.u32 	%r103748, [%rd6733+16];
	and.b32  	%r77928, %r103748, 2147483646;
	or.b32  	%r77929, %r77928, %r77927;
	ld.local.u32 	%r77930, [%rd6733+1600];
	shr.u32 	%r77931, %r77929, 1;
	and.b32  	%r77932, %r103748, 1;
	setp.eq.b32 	%p8771, %r77932, 1;
	selp.b32 	%r77933, -1727483681, 0, %p8771;
	xor.b32  	%r77934, %r77933, %r77930;
	xor.b32  	%r77935, %r77934, %r77931;
	st.local.u32 	[%rd6733+12], %r77935;
	mov.u64 	%rd6733, %rd1593;
	bra.uni 	$L__BB3_3329;
$L__BB3_3426:
	and.b32  	%r77832, %r7206, -2147483648;
	add.s32 	%r103752, %r103752, 4;
	add.s64 	%rd1594, %rd6731, 16;
	ld.local.u32 	%r103748, [%rd6731+16];
	and.b32  	%r77833, %r103748, 2147483646;
	or.b32  	%r77834, %r77833, %r77832;
	ld.local.u32 	%r77835, [%rd6731+1600];
	shr.u32 	%r77836, %r77834, 1;
	and.b32  	%r77837, %r103748, 1;
	setp.eq.b32 	%p8759, %r77837, 1;
	selp.b32 	%r77838, -1727483681, 0, %p8759;
	xor.b32  	%r77839, %r77838, %r77835;
	xor.b32  	%r77840, %r77839, %r77836;
	st.local.u32 	[%rd6731+12], %r77840;
	mov.u64 	%rd6731, %rd1594;
	bra.uni 	$L__BB3_3323;
$L__BB3_3427:
	and.b32  	%r77742, %r7191, -2147483648;
	add.s32 	%r103744, %r103744, 4;
	add.s64 	%rd1595, %rd6730, 16;
	ld.local.u32 	%r103748, [%rd6730+16];
	and.b32  	%r77743, %r103748, 2147483646;
	or.b32  	%r77744, %r77743, %r77742;
	ld.local.u32 	%r77745, [%rd6730+1600];
	shr.u32 	%r77746, %r77744, 1;
	and.b32  	%r77747, %r103748, 1;
	setp.eq.b32 	%p8746, %r77747, 1;
	selp.b32 	%r77748, -1727483681, 0, %p8746;
	xor.b32  	%r77749, %r77748, %r77745;
	xor.b32  	%r77750, %r77749, %r77746;
	st.local.u32 	[%rd6730+12], %r77750;
	mov.u64 	%rd6730, %rd1595;
	bra.uni 	$L__BB3_3316;
$L__BB3_3428:
	setp.eq.s32 	%p8940, %r103854, 101;
	mov.b32 	%r79220, -1;
	vote.sync.ballot.b32 	%r79222, %p8940, %r79220;
	// begin inline asm
	mov.u32 %r79195, %lanemask_ge;
	// end inline asm
	and.b32  	%r79223, %r79222, %r79195;
	or.b32  	%r79224, %r79223, -2147483648;
	add.s32 	%r79225, %r79224, -1;
	not.b32 	%r79226, %r79224;
	and.b32  	%r79227, %r79226, %r79225;
	popc.b32 	%r79199, %r79227;
	mov.b32 	%r79198, 1;
	// begin inline asm
	shfl.sync.down.b32 %r79196, %r103846, %r79198, %r79199, %r79220;
	// end inline asm
	setp.lt.s32 	%p8942, %r57981, %r79199;
	selp.b32 	%r79228, %r79196, 0, %p8942;
	add.s32 	%r79202, %r79228, %r103846;
	mov.b32 	%r79203, 2;
	// begin inline asm
	shfl.sync.down.b32 %r79201, %r79202, %r79203, %r79199, %r79220;
	// end inline asm
	add.s32 	%r7457, %r57981, 2;
	setp.gt.s32 	%p8943, %r7457, %r79199;
	selp.b32 	%r79229, 0, %r79201, %p8943;
	add.s32 	%r79207, %r79202, %r79229;
	mov.b32 	%r79208, 4;
	// begin inline asm
	shfl.sync.down.b32 %r79206, %r79207, %r79208, %r79199, %r79220;
	// end inline asm
	add.s32 	%r7458, %r57981, 4;
	setp.gt.s32 	%p8944, %r7458, %r79199;
	selp.b32 	%r79230, 0, %r79206, %p8944;
	add.s32 	%r79212, %r79207, %r79230;
	mov.b32 	%r79213, 8;
	// begin inline asm
	shfl.sync.down.b32 %r79211, %r79212, %r79213, %r79199, %r79220;
	// end inline asm
	add.s32 	%r7459, %r57981, 8;
	setp.gt.s32 	%p8945, %r7459, %r79199;
	selp.b32 	%r79231, 0, %r79211, %p8945;
	add.s32 	%r79217, %r79212, %r79231;
	mov.b32 	%r79218, 16;
	// begin inline asm
	shfl.sync.down.b32 %r79216, %r79217, %r79218, %r79199, %r79220;
	// end inline asm
	add.s32 	%r7460, %r57981, 16;
	setp.gt.s32 	%p8946, %r7460, %r79199;
	selp.b32 	%r79232, 0, %r79216, %p8946;
	add.s32 	%r103850, %r79217, %r79232;
	add.s64 	%rd1598, %rd6, 256;
	mov.b32 	%r103848, 754;
$L__BB3_3429:
	setp.ne.s32 	%p8947, %r103854, 101;
	mov.b32 	%r79233, -1;
	vote.sync.all.pred 	%p8948, %p8947, %r79233;
	not.pred 	%p8949, %p8948;
	@%p8949 bra 	$L__BB3_3434;
	shr.u32 	%r103848, %r103848, 1;
	mul.wide.s32 	%rd5436, %r103852, 8;
	add.s64 	%rd5437, %rd1598, %rd5436;
	add.s64 	%rd5435, %rd5437, -256;
	// begin inline asm
	ld.relaxed.gpu.v2.u32 {%r103854, %r103855}, [%rd5435];
	// end inline asm
	mov.u32 	%r103856, %r103848;
$L__BB3_3431:
	setp.eq.s32 	%p9008, %r103854, 99;
	mov.b32 	%r79323, -1;
	vote.sync.any.pred 	%p9009, %p9008, %r79323;
	not.pred 	%p9010, %p9009;
	@%p9010 bra 	$L__BB3_3433;
	shr.u32 	%r7476, %r103856, 1;
	mul.lo.s32 	%r79365, %r103844, 16807;
	and.b32  	%r103844, %r79365, 2147483647;
	sub.s32 	%r79366, %r103856, %r7476;
	add.s32 	%r79367, %r79366, 1;
	rem.u32 	%r79368, %r103844, %r79367;
	add.s32 	%r79362, %r79368, %r7476;
	// begin inline asm
	nanosleep.u32 %r79362;
	// end inline asm
	// begin inline asm
	ld.relaxed.gpu.v2.u32 {%r103854, %r103855}, [%rd5435];
	// end inline asm
	mov.u32 	%r103856, %r7476;
	bra.uni 	$L__BB3_3431;
$L__BB3_3433:
	setp.eq.s32 	%p9011, %r103854, 101;
	mov.b32 	%r79349, -1;
	vote.sync.ballot.b32 	%r79350, %p9011, %r79349;
	and.b32  	%r79351, %r79350, %r79195;
	or.b32  	%r79352, %r79351, -2147483648;
	add.s32 	%r79353, %r79352, -1;
	not.b32 	%r79354, %r79352;
	and.b32  	%r79355, %r79354, %r79353;
	popc.b32 	%r79328, %r79355;
	mov.b32 	%r79327, 1;
	// begin inline asm
	shfl.sync.down.b32 %r79325, %r103855, %r79327, %r79328, %r79349;
	// end inline asm
	setp.lt.s32 	%p9013, %r57981, %r79328;
	selp.b32 	%r79356, %r79325, 0, %p9013;
	add.s32 	%r79331, %r79356, %r103855;
	mov.b32 	%r79332, 2;
	// begin inline asm
	shfl.sync.down.b32 %r79330, %r79331, %r79332, %r79328, %r79349;
	// end inline asm
	setp.gt.s32 	%p9014, %r7457, %r79328;
	selp.b32 	%r79357, 0, %r79330, %p9014;
	add.s32 	%r79336, %r79331, %r79357;
	mov.b32 	%r79337, 4;
	// begin inline asm
	shfl.sync.down.b32 %r79335, %r79336, %r79337, %r79328, %r79349;
	// end inline asm
	setp.gt.s32 	%p9015, %r7458, %r79328;
	selp.b32 	%r79358, 0, %r79335, %p9015;
	add.s32 	%r79341, %r79336, %r79358;
	mov.b32 	%r79342, 8;
	// begin inline asm
	shfl.sync.down.b32 %r79340, %r79341, %r79342, %r79328, %r79349;
	// end inline asm
	setp.gt.s32 	%p9016, %r7459, %r79328;
	selp.b32 	%r79359, 0, %r79340, %p9016;
	add.s32 	%r79346, %r79341, %r79359;
	mov.b32 	%r79347, 16;
	// begin inline asm
	shfl.sync.down.b32 %r79345, %r79346, %r79347, %r79328, %r79349;
	// end inline asm
	setp.gt.s32 	%p9017, %r7460, %r79328;
	selp.b32 	%r79360, 0, %r79345, %p9017;
	add.s32 	%r79361, %r79360, %r103850;
	add.s32 	%r103850, %r79361, %r79346;
	add.s32 	%r103852, %r103852, -32;
	bra.uni 	$L__BB3_3429;
$L__BB3_3434:
	mov.u32 	%r79235, %tid.x;
	setp.ne.s32 	%p8950, %r79235, 0;
	@%p8950 bra 	$L__BB3_3436;
	add.s32 	%r79237, %r103850, %r7440;
	add.s64 	%rd5336, %rd1596, 256;
	mov.b32 	%r79236, 101;
	// begin inline asm
	st.relaxed.gpu.v2.u32 [%rd5336], {%r79236, %r79237};
	// end inline asm
	st.shared.u32 	[_ZZN3cub18CUB_300001_SM_10006detail6select23DeviceSelectSweepKernelINS2_10policy_hubIjNS0_8NullTypeEiLb0ELNS0_10SelectImplE0EE10Policy1000EN6thrust24THRUST_300001_SM_1000_NS17counting_iteratorIjNSA_11use_defaultESC_SC_EEPS5_NSA_6detail15normal_iteratorINSA_10device_ptrIjEEEEPlNS0_13ScanTileStateIiLb1EEEN36_GLOBAL__N__b0bc9b25_4_k_cu_7da0064a6is_hitES5_iNS2_19streaming_context_tIlLb1EEELS6_0EEEvT0_T1_T2_T3_T4_T5_T6_T7_iT8_NS1_7vsmem_tEE19static_temp_storage+68], %r103850;
	st.shared.u32 	[_ZZN3cub18CUB_300001_SM_10006detail6select23DeviceSelectSweepKernelINS2_10policy_hubIjNS0_8NullTypeEiLb0ELNS0_10SelectImplE0EE10Policy1000EN6thrust24THRUST_300001_SM_1000_NS17counting_iteratorIjNSA_11use_defaultESC_SC_EEPS5_NSA_6detail15normal_iteratorINSA_10device_ptrIjEEEEPlNS0_13ScanTileStateIiLb1EEEN36_GLOBAL__N__b0bc9b25_4_k_cu_7da0064a6is_hitES5_iNS2_19streaming_context_tIlLb1EEELS6_0EEEvT0_T1_T2_T3_T4_T5_T6_T7_iT8_NS1_7vsmem_tEE19static_temp_storage+72], %r79237;
$L__BB3_3436:
	setp.ne.s32 	%p8951, %r57981, 0;
	mov.u32 	%r103857, %r7442;
	@%p8951 bra 	$L__BB3_3438;
	st.shared.u32 	[_ZZN3cub18CUB_300001_SM_10006detail6select23DeviceSelectSweepKernelINS2_10policy_hubIjNS0_8NullTypeEiLb0ELNS0_10SelectImplE0EE10Policy1000EN6thrust24THRUST_300001_SM_1000_NS17counting_iteratorIjNSA_11use_defaultESC_SC_EEPS5_NSA_6detail15normal_iteratorINSA_10device_ptrIjEEEEPlNS0_13ScanTileStateIiLb1EEEN36_GLOBAL__N__b0bc9b25_4_k_cu_7da0064a6is_hitES5_iNS2_19streaming_context_tIlLb1EEELS6_0EEEvT0_T1_T2_T3_T4_T5_T6_T7_iT8_NS1_7vsmem_tEE19static_temp_storage+60], %r103850;
	mov.u32 	%r103857, %r103850;
$L__BB3_3438:
	mov.u64 	%rd1599, %rd3328;
	bar.sync 	0;
	mov.u32 	%r103860, %tid.x;
	setp.eq.s32 	%p8952, %r103860, 0;
	ld.shared.u32 	%r79238, [_ZZN3cub18CUB_300001_SM_10006detail6select23DeviceSelectSweepKernelINS2_10policy_hubIjNS0_8NullTypeEiLb0ELNS0_10SelectImplE0EE10Policy1000EN6thrust24THRUST_300001_SM_1000_NS17counting_iteratorIjNSA_11use_defaultESC_SC_EEPS5_NSA_6detail15normal_iteratorINSA_10device_ptrIjEEEEPlNS0_13ScanTileStateIiLb1EEEN36_GLOBAL__N__b0bc9b25_4_k_cu_7da0064a6is_hitES5_iNS2_19streaming_context_tIlLb1EEELS6_0EEEvT0_T1_T2_T3_T4_T5_T6_T7_iT8_NS1_7vsmem_tEE19static_temp_storage+60];
	.pragma "used_bytes_mask 61680";
	ld.shared.v4.u32 	{%r79239, %r7484, %r79240, %r7485}, [_ZZN3cub18CUB_300001_SM_10006detail6select23DeviceSelectSweepKernelINS2_10policy_hubIjNS0_8NullTypeEiLb0ELNS0_10SelectImplE0EE10Policy1000EN6thrust24THRUST_300001_SM_1000_NS17counting_iteratorIjNSA_11use_defaultESC_SC_EEPS5_NSA_6detail15normal_iteratorINSA_10device_ptrIjEEEEPlNS0_13ScanTileStateIiLb1EEEN36_GLOBAL__N__b0bc9b25_4_k_cu_7da0064a6is_hitES5_iNS2_19streaming_context_tIlLb1EEELS6_0EEEvT0_T1_T2_T3_T4_T5_T6_T7_iT8_NS1_7vsmem_tEE19static_temp_storage+64];
	selp.b32 	%r79241, 0, %r79238, %p8952;
	add.s32 	%r7486, %r79241, %r103857;
	selp.u32 	%r79242, 1, 0, %p112;
	add.s32 	%r7487, %r7486, %r79242;
	add.s32 	%r7488, %r7400, %r7486;
	add.s32 	%r7489, %r7401, %r7486;
	add.s32 	%r7490, %r7402, %r7486;
	add.s32 	%r7491, %r7403, %r7486;
	add.s32 	%r7492, %r7404, %r7486;
	selp.u32 	%r79243, 1, 0, %p154;
	add.s32 	%r7493, %r7492, %r79243;
	add.s32 	%r7494, %r7405, %r7486;
	add.s32 	%r7495, %r7406, %r7486;
	add.s32 	%r7496, %r7407, %r7486;
	add.s32 	%r7497, %r7408, %r7486;
	add.s32 	%r7498, %r7409, %r7486;
	add.s32 	%r7499, %r7410, %r7486;
	add.s32 	%r7500, %r7411, %r7486;
	setp.gt.s32 	%p8953, %r7485, 384;
	@%p8953 bra 	$L__BB3_3499;
	ld.param.u8 	%rs3, [%rd1599];
	ld.param.u64 	%rd5337, [%rd1599+24];
	cvta.to.global.u64 	%rd1600, %rd5337;
	@%p112 bra 	$L__BB3_3440;
	bra.uni 	$L__BB3_3443;
$L__BB3_3440:
	setp.ne.s16 	%p8954, %rs3, 0;
	mov.b64 	%rd6755, 0;
	@%p8954 bra 	$L__BB3_3442;
	ld.global.u64 	%rd6755, [%rd1600];
$L__BB3_3442:
	cvt.s64.s32 	%rd5339, %r7486;
	add.s64 	%rd5340, %rd6755, %rd5339;
	shl.b64 	%rd5341, %rd5340, 2;
	add.s64 	%rd5342, %rd7, %rd5341;
	st.global.u32 	[%rd5342], %r3747;
$L__BB3_3443:
	not.pred 	%p8955, %p119;
	@%p8955 bra 	$L__BB3_3447;
	setp.ne.s16 	%p8956, %rs3, 0;
	mov.b64 	%rd6756, 0;
	@%p8956 bra 	$L__BB3_3446;
	ld.global.u64 	%rd6756, [%rd1600];
$L__BB3_3446:
	cvt.s64.s32 	%rd5344, %r7487;
	add.s64 	%rd5345, %rd6756, %rd5344;
	shl.b64 	%rd5346, %rd5345, 2;
	add.s64 	%rd5347, %rd7, %rd5346;
	st.global.u32 	[%rd5347], %r3748;
$L__BB3_3447:
	not.pred 	%p8957, %p126;
	@%p8957 bra 	$L__BB3_3451;
	setp.ne.s16 	%p8958, %rs3, 0;
	mov.b64 	%rd6757, 0;
	@%p8958 bra 	$L__BB3_3450;
	ld.global.u64 	%rd6757, [%rd1600];
$L__BB3_3450:
	cvt.s64.s32 	%rd5349, %r7488;
	add.s64 	%rd5350, %rd6757, %rd5349;
	shl.b64 	%rd5351, %rd5350, 2;
	add.s64 	%rd5352, %rd7, %rd5351;
	st.global.u32 	[%rd5352], %r3749;
$L__BB3_3451:
	not.pred 	%p8959, %p133;
	@%p8959 bra 	$L__BB3_3455;
	setp.ne.s16 	%p8960, %rs3, 0;
	mov.b64 	%rd6758, 0;
	@%p8960 bra 	$L__BB3_3454;
	ld.global.u64 	%rd6758, [%rd1600];
$L__BB3_3454:
	cvt.s64.s32 	%rd5354, %r7489;
	add.s64 	%rd5355, %rd6758, %rd5354;
	shl.b64 	%rd5356, %rd5355, 2;
	add.s64 	%rd5357, %rd7, %rd5356;
	st.global.u32 	[%rd5357], %r3750;
$L__BB3_3455:
	not.pred 	%p8961, %p140;
	@%p8961 bra 	$L__BB3_3459;
	setp.ne.s16 	%p8962, %rs3, 0;
	mov.b64 	%rd6759, 0;
	@%p8962 bra 	$L__BB3_3458;
	ld.global.u64 	%rd6759, [%rd1600];
$L__BB3_3458:
	cvt.s64.s32 	%rd5359, %r7490;
	add.s64 	%rd5360, %rd6759, %rd5359;
	shl.b64 	%rd5361, %rd5360, 2;
	add.s64 	%rd5362, %rd7, %rd5361;
	st.global.u32 	[%rd5362], %r3751;
$L__BB3_3459:
	not.pred 	%p8963, %p147;
	@%p8963 bra 	$L__BB3_3463;
	setp.ne.s16 	%p8964, %rs3, 0;
	mov.b64 	%rd6760, 0;
	@%p8964 bra 	$L__BB3_3462;
	ld.global.u64 	%rd6760, [%rd1600];
$L__BB3_3462:
	cvt.s64.s32 	%rd5364, %r7491;
	add.s64 	%rd5365, %rd6760, %rd5364;
	shl.b64 	%rd5366, %rd5365, 2;
	add.s64 	%rd5367, %rd7, %rd5366;
	st.global.u32 	[%rd5367], %r3752;
$L__BB3_3463:
	not.pred 	%p8965, %p154;
	@%p8965 bra 	$L__BB3_3467;
	setp.ne.s16 	%p8966, %rs3, 0;
	mov.b64 	%rd6761, 0;
	@%p8966 bra 	$L__BB3_3466;
	ld.global.u64 	%rd6761, [%rd1600];
$L__BB3_3466:
	cvt.s64.s32 	%rd5369, %r7492;
	add.s64 	%rd5370, %rd6761, %rd5369;
	shl.b64 	%rd5371, %rd5370, 2;
	add.s64 	%rd5372, %rd7, %rd5371;
	st.global.u32 	[%rd5372], %r3753;
$L__BB3_3467:
	not.pred 	%p8967, %p161;
	@%p8967 bra 	$L__BB3_3471;
	setp.ne.s16 	%p8968, %rs3, 0;
	mov.b64 	%rd6762, 0;
	@%p8968 bra 	$L__BB3_3470;
	ld.global.u64 	%rd6762, [%rd1600];
$L__BB3_3470:
	cvt.s64.s32 	%rd5374, %r7493;
	add.s64 	%rd5375, %rd6762, %rd5374;
	shl.b64 	%rd5376, %rd5375, 2;
	add.s64 	%rd5377, %rd7, %rd5376;
	st.global.u32 	[%rd5377], %r3754;
$L__BB3_3471:
	not.pred 	%p8969, %p168;
	@%p8969 bra 	$L__BB3_3475;
	setp.ne.s16 	%p8970, %rs3, 0;
	mov.b64 	%rd6763, 0;
	@%p8970 bra 	$L__BB3_3474;
	ld.global.u64 	%rd6763, [%rd1600];
$L__BB3_3474:
	cvt.s64.s32 	%rd5379, %r7494;
	add.s64 	%rd5380, %rd6763, %rd5379;
	shl.b64 	%rd5381, %rd5380, 2;
	add.s64 	%rd5382, %rd7, %rd5381;
	st.global.u32 	[%rd5382], %r3755;
$L__BB3_3475:
	not.pred 	%p8971, %p175;
	@%p8971 bra 	$L__BB3_3479;
	setp.ne.s16 	%p8972, %rs3, 0;
	mov.b64 	%rd6764, 0;
	@%p8972 bra 	$L__BB3_3478;
	ld.global.u64 	%rd6764, [%rd1600];
$L__BB3_3478:
	cvt.s64.s32 	%rd5384, %r7495;
	add.s64 	%rd5385, %rd6764, %rd5384;
	shl.b64 	%rd5386, %rd5385, 2;
	add.s64 	%rd5387, %rd7, %rd5386;
	st.global.u32 	[%rd5387], %r3756;
$L__BB3_3479:
	not.pred 	%p8973, %p182;
	@%p8973 bra 	$L__BB3_3483;
	setp.ne.s16 	%p8974, %rs3, 0;
	mov.b64 	%rd6765, 0;
	@%p8974 bra 	$L__BB3_3482;
	ld.global.u64 	%rd6765, [%rd1600];
$L__BB3_3482:
	cvt.s64.s32 	%rd5389, %r7496;
	add.s64 	%rd5390, %rd6765, %rd5389;
	shl.b64 	%rd5391, %rd5390, 2;
	add.s64 	%rd5392, %rd7, %rd5391;
	st.global.u32 	[%rd5392], %r3757;
$L__BB3_3483:
	not.pred 	%p8975, %p189;
	@%p8975 bra 	$L__BB3_3487;
	setp.ne.s16 	%p8976, %rs3, 0;
	mov.b64 	%rd6766, 0;
	@%p8976 bra 	$L__BB3_3486;
	ld.global.u64 	%rd6766, [%rd1600];
$L__BB3_3486:
	cvt.s64.s32 	%rd5394, %r7497;
	add.s64 	%rd5395, %rd6766, %rd5394;
	shl.b64 	%rd5396, %rd5395, 2;
	add.s64 	%rd5397, %rd7, %rd5396;
	st.global.u32 	[%rd5397], %r3758;
$L__BB3_3487:
	not.pred 	%p8977, %p196;
	@%p8977 bra 	$L__BB3_3491;
	setp.ne.s16 	%p8978, %rs3, 0;
	mov.b64 	%rd6767, 0;
	@%p8978 bra 	$L__BB3_3490;
	ld.global.u64 	%rd6767, [%rd1600];
$L__BB3_3490:
	cvt.s64.s32 	%rd5399, %r7498;
	add.s64 	%rd5400, %rd6767, %rd5399;
	shl.b64 	%rd5401, %rd5400, 2;
	add.s64 	%rd5402, %rd7, %rd5401;
	st.global.u32 	[%rd5402], %r3759;
$L__BB3_3491:
	not.pred 	%p8979, %p203;
	@%p8979 bra 	$L__BB3_3495;
	setp.ne.s16 	%p8980, %rs3, 0;
	mov.b64 	%rd6768, 0;
	@%p8980 bra 	$L__BB3_3494;
	ld.global.u64 	%rd6768, [%rd1600];
$L__BB3_3494:
	cvt.s64.s32 	%rd5404, %r7499;
	add.s64 	%rd5405, %rd6768, %rd5404;
	shl.b64 	%rd5406, %rd5405, 2;
	add.s64 	%rd5407, %rd7, %rd5406;
	st.global.u32 	[%rd5407], %r3760;
$L__BB3_3495:
	not.pred 	%p8981, %p210;
	@%p8981 bra 	$L__BB3_7157;
	setp.ne.s16 	%p8982, %rs3, 0;
	mov.b64 	%rd6769, 0;
	@%p8982 bra 	$L__BB3_3498;
	ld.global.u64 	%rd6769, [%rd1600];
$L__BB3_3498:
	cvt.s64.s32 	%rd5409, %r7500;
	add.s64 	%rd5410, %rd6769, %rd5409;
	shl.b64 	%rd5411, %rd5410, 2;
	add.s64 	%rd5412, %rd7, %rd5411;
	st.global.u32 	[%rd5412], %r3761;
	bra.uni 	$L__BB3_7157;
$L__BB3_3499:
	bar.sync 	0;
	not.pred 	%p8983, %p112;
	@%p8983 bra 	$L__BB3_3501;
	sub.s32 	%r79244, %r7486, %r7484;
	shl.b32 	%r79245, %r79244, 2;
	mov.u32 	%r79246, _ZZN3cub18CUB_300001_SM_10006detail6select23DeviceSelectSweepKernelINS2_10policy_hubIjNS0_8NullTypeEiLb0ELNS0_10SelectImplE0EE10Policy1000EN6thrust24THRUST_300001_SM_1000_NS17counting_iteratorIjNSA_11use_defaultESC_SC_EEPS5_NSA_6detail15normal_iteratorINSA_10device_ptrIjEEEEPlNS0_13ScanTileStateIiLb1EEEN36_GLOBAL__N__b0bc9b25_4_k_cu_7da0064a6is_hitES5_iNS2_19streaming_context_tIlLb1EEELS6_0EEEvT0_T1_T2_T3_T4_T5_T6_T7_iT8_NS1_7vsmem_tEE19static_temp_storage;
	add.s32 	%r79247, %r79246, %r79245;
	st.shared.u32 	[%r79247], %r3747;
$L__BB3_3501:
	not.pred 	%p8984, %p119;
	@%p8984 bra 	$L__BB3_3503;
	sub.s32 	%r79248, %r7487, %r7484;
	shl.b32 	%r79249, %r79248, 2;
	mov.u32 	%r79250, _ZZN3cub18CUB_300001_SM_10006detail6select23DeviceSelectSweepKernelINS2_10policy_hubIjNS0_8NullTypeEiLb0ELNS0_10SelectImplE0EE10Policy1000EN6thrust24THRUST_300001_SM_1000_NS17counting_iteratorIjNSA_11use_defaultESC_SC_EEPS5_NSA_6detail15normal_iteratorINSA_10device_ptrIjEEEEPlNS0_13ScanTileStateIiLb1EEEN36_GLOBAL__N__b0bc9b25_4_k_cu_7da0064a6is_hitES5_iNS2_19streaming_context_tIlLb1EEELS6_0EEEvT0_T1_T2_T3_T4_T5_T6_T7_iT8_NS1_7vsmem_tEE19static_temp_storage;
	add.s32 	%r79251, %r79250, %r79249;
	st.shared.u32 	[%r79251], %r3748;
$L__BB3_3503:
	not.pred 	%p8985, %p126;
	@%p8985 bra 	$L__BB3_3505;
	sub.s32 	%r79252, %r7488, %r7484;
	shl.b32 	%r79253, %r79252, 2;
	mov.u32 	%r79254, _ZZN3cub18CUB_300001_SM_10006detail6select23DeviceSelectSweepKernelINS2_10policy_hubIjNS0_8NullTypeEiLb0ELNS0_10SelectImplE0EE10Policy1000EN6thrust24THRUST_300001_SM_1000_NS17counting_iteratorIjNSA_11use_defaultESC_SC_EEPS5_NSA_6detail15normal_iteratorINSA_10device_ptrIjEEEEPlNS0_13ScanTileStateIiLb1EEEN36_GLOBAL__N__b0bc9b25_4_k_cu_7da0064a6is_hitES5_iNS2_19streaming_context_tIlLb1EEELS6_0EEEvT0_T1_T2_T3_T4_T5_T6_T7_iT8_NS1_7vsmem_tEE19static_temp_storage;
	add.s32 	%r79255, %r79254, %r79253;
	st.shared.u32 	[%r79255], %r3749;
$L__BB3_3505:
	not.pred 	%p8986, %p133;
	@%p8986 bra 	$L__BB3_3507;
	sub.s32 	%r79256, %r7489, %r7484;
	shl.b32 	%r79257, %r79256, 2;
	mov.u32 	%r79258, _ZZN3cub18CUB_300001_SM_10006detail6select23DeviceSelectSweepKernelINS2_10policy_hubIjNS0_8NullTypeEiLb0ELNS0_10SelectImplE0EE10Policy1000EN6thrust24THRUST_300001_SM_1000_NS17counting_iteratorIjNSA_11use_defaultESC_SC_EEPS5_NSA_6detail15normal_iteratorINSA_10device_ptrIjEEEEPlNS0_13ScanTileStateIiLb1EEEN36_GLOBAL__N__b0bc9b25_4_k_cu_7da0064a6is_hitES5_iNS2_19streaming_context_tIlLb1EEELS6_0EEEvT0_T1_T2_T3_T4_T5_T6_T7_iT8_NS1_7vsmem_tEE19static_temp_storage;
	add.s32 	%r79259, %r79258, %r79257;
	st.shared.u32 	[%r79259], %r3750;
$L__BB3_3507:
	not.pred 	%p8987, %p140;
	@%p8987 bra 	$L__BB3_3509;
	sub.s32 	%r79260, %r7490, %r7484;
	shl.b32 	%r79261, %r79260, 2;
	mov.u32 	%r79262, _ZZN3cub18CUB_300001_SM_10006detail6select23DeviceSelectSweepKernelINS2_10policy_hubIjNS0_8NullTypeEiLb0ELNS0_10SelectImplE0EE10Policy1000EN6thrust24THRUST_300001_SM_1000_NS17counting_iteratorIjNSA_11use_defaultESC_SC_EEPS5_NSA_6detail15normal_iteratorINSA_10device_ptrIjEEEEPlNS0_13ScanTileStateIiLb1EEEN36_GLOBAL__N__b0bc9b25_4_k_cu_7da0064a6is_hitES5_iNS2_19streaming_context_tIlLb1EEELS6_0EEEvT0_T1_T2_T3_T4_T5_T6_T7_iT8_NS1_7vsmem_tEE19static_temp_storage;
	add.s32 	%r79263, %r79262, %r79261;
	st.shared.u32 	[%r79263], %r3751;
$L__BB3_3509:
	not.pred 	%p8988, %p147;
	@%p8988 bra 	$L__BB3_3511;
	sub.s32 	%r79264, %r7491, %r7484;
	shl.b32 	%r79265, %r79264, 2;
	mov.u32 	%r79266, _ZZN3cub18CUB_300001_SM_10006detail6select23DeviceSelectSweepKernelINS2_10policy_hubIjNS0_8NullTypeEiLb0ELNS0_10SelectImplE0EE10Policy1000EN6thrust24THRUST_300001_SM_1000_NS17counting_iteratorIjNSA_11use_defaultESC_SC_EEPS5_NSA_6detail15normal_iteratorINSA_10device_ptrIjEEEEPlNS0_13ScanTileStateIiLb1EEEN36_GLOBAL__N__b0bc9b25_4_k_cu_7da0064a6is_hitES5_iNS2_19streaming_context_tIlLb1EEELS6_0EEEvT0_T1_T2_T3_T4_T5_T6_T7_iT8_NS1_7vsmem_tEE19static_temp_storage;
	add.s32 	%r79267, %r79266, %r79265;
	st.shared.u32 	[%r79267], %r3752;
$L__BB3_3511:
	not.pred 	%p8989, %p154;
	@%p8989 bra 	$L__BB3_3513;
	sub.s32 	%r79268, %r7492, %r7484;
	shl.b32 	%r79269, %r79268, 2;
	mov.u32 	%r79270, _ZZN3cub18CUB_300001_SM_10006detail6select23DeviceSelectSweepKernelINS2_10policy_hubIjNS0_8NullTypeEiLb0ELNS0_10SelectImplE0EE10Policy1000EN6thrust24THRUST_300001_SM_1000_NS17counting_iteratorIjNSA_11use_defaultESC_SC_EEPS5_NSA_6detail15normal_iteratorINSA_10device_ptrIjEEEEPlNS0_13ScanTileStateIiLb1EEEN36_GLOBAL__N__b0bc9b25_4_k_cu_7da0064a6is_hitES5_iNS2_19streaming_context_tIlLb1EEELS6_0EEEvT0_T1_T2_T3_T4_T5_T6_T7_iT8_NS1_7vsmem_tEE19static_temp_storage;
	add.s32 	%r79271, %r79270, %r79269;
	st.shared.u32 	[%r79271], %r3753;
$L__BB3_3513:
	not.pred 	%p8990, %p161;
	@%p8990 bra 	$L__BB3_3515;
	sub.s32 	%r79272, %r7493, %r7484;
	shl.b32 	%r79273, %r79272, 2;
	mov.u32 	%r79274, _ZZN3cub18CUB_300001_SM_10006detail6select23DeviceSelectSweepKernelINS2_10policy_hubIjNS0_8NullTypeEiLb0ELNS0_10SelectImplE0EE10Policy1000EN6thrust24THRUST_300001_SM_1000_NS17counting_iteratorIjNSA_11use_defaultESC_SC_EEPS5_NSA_6detail15normal_iteratorINSA_10device_ptrIjEEEEPlNS0_13ScanTileStateIiLb1EEEN36_GLOBAL__N__b0bc9b25_4_k_cu_7da0064a6is_hitES5_iNS2_19streaming_context_tIlLb1EEELS6_0EEEvT0_T1_T2_T3_T4_T5_T6_T7_iT8_NS1_7vsmem_tEE19static_temp_storage;
	add.s32 	%r79275, %r79274, %r79273;
	st.shared.u32 	[%r79275], %r3754;
$L__BB3_3515:
	not.pred 	%p8991, %p168;
	@%p8991 bra 	$L__BB3_3517;
	sub.s32 	%r79276, %r7494, %r7484;
	shl.b32 	%r79277, %r79276, 2;
	mov.u32 	%r79278, _ZZN3cub18CUB_300001_SM_10006detail6select23DeviceSelectSweepKernelINS2_10policy_hubIjNS0_8NullTypeEiLb0ELNS0_10SelectImplE0EE10Policy1000EN6thrust24THRUST_300001_SM_1000_NS17counting_iteratorIjNSA_11use_defaultESC_SC_EEPS5_NSA_6detail15normal_iteratorINSA_10device_ptrIjEEEEPlNS0_13ScanTileStateIiLb1EEEN36_GLOBAL__N__b0bc9b25_4_k_cu_7da0064a6is_hitES5_iNS2_19streaming_context_tIlLb1EEELS6_0EEEvT0_T1_T2_T3_T4_T5_T6_T7_iT8_NS1_7vsmem_tEE19static_temp_storage;
	add.s32 	%r79279, %r79278, %r79277;
	st.shared.u32 	[%r79279], %r3755;
$L__BB3_3517:
	not.pred 	%p8992, %p175;
	@%p8992 bra 	$L__BB3_3519;
	sub.s32 	%r79280, %r7495, %r7484;
	shl.b32 	%r79281, %r79280, 2;
	mov.u32 	%r79282, _ZZN3cub18CUB_300001_SM_10006detail6select23DeviceSelectSweepKernelINS2_10policy_hubIjNS0_8NullTypeEiLb0ELNS0_10SelectImplE0EE10Policy1000EN6thrust24THRUST_300001_SM_1000_NS17counting_iteratorIjNSA_11use_defaultESC_SC_EEPS5_NSA_6detail15normal_iteratorINSA_10device_ptrIjEEEEPlNS0_13ScanTileStateIiLb1EEEN36_GLOBAL__N__b0bc9b25_4_k_cu_7da0064a6is_hitES5_iNS2_19streaming_context_tIlLb1EEELS6_0EEEvT0_T1_T2_T3_T4_T5_T6_T7_iT8_NS1_7vsmem_tEE19static_temp_storage;
	add.s32 	%r79283, %r79282, %r79281;
	st.shared.u32 	[%r79283], %r3756;
$L__BB3_3519:
	not.pred 	%p8993, %p182;
	@%p8993 bra 	$L__BB3_3521;
	sub.s32 	%r79284, %r7496, %r7484;
	shl.b32 	%r79285, %r79284, 2;
	mov.u32 	%r79286, _ZZN3cub18CUB_300001_SM_10006detail6select23DeviceSelectSweepKernelINS2_10policy_hubIjNS0_8NullTypeEiLb0ELNS0_10SelectImplE0EE10Policy1000EN6thrust24THRUST_300001_SM_1000_NS17counting_iteratorIjNSA_11use_defaultESC_SC_EEPS5_NSA_6detail15normal_iteratorINSA_10device_ptrIjEEEEPlNS0_13ScanTileStateIiLb1EEEN36_GLOBAL__N__b0bc9b25_4_k_cu_7da0064a6is_hitES5_iNS2_19streaming_context_tIlLb1EEELS6_0EEEvT0_T1_T2_T3_T4_T5_T6_T7_iT8_NS1_7vsmem_tEE19static_temp_storage;
	add.s32 	%r79287, %r79286, %r79285;
	st.shared.u32 	[%r79287], %r3757;
$L__BB3_3521:
	not.pred 	%p8994, %p189;
	@%p8994 bra 	$L__BB3_3523;
	sub.s32 	%r79288, %r7497, %r7484;
	shl.b32 	%r79289, %r79288, 2;
	mov.u32 	%r79290, _ZZN3cub18CUB_300001_SM_10006detail6select23DeviceSelectSweepKernelINS2_10policy_hubIjNS0_8NullTypeEiLb0ELNS0_10SelectImplE0EE10Policy1000EN6thrust24THRUST_300001_SM_1000_NS17counting_iteratorIjNSA_11use_defaultESC_SC_EEPS5_NSA_6detail15normal_iteratorINSA_10device_ptrIjEEEEPlNS0_13ScanTileStateIiLb1EEEN36_GLOBAL__N__b0bc9b25_4_k_cu_7da0064a6is_hitES5_iNS2_19streaming_context_tIlLb1EEELS6_0EEEvT0_T1_T2_T3_T4_T5_T6_T7_iT8_NS1_7vsmem_tEE19static_temp_storage;
	add.s32 	%r79291, %r79290, %r79289;
	st.shared.u32 	[%r79291], %r3758;
$L__BB3_3523:
	not.pred 	%p8995, %p196;
	@%p8995 bra 	$L__BB3_3525;
	sub.s32 	%r79292, %r7498, %r7484;
	shl.b32 	%r79293, %r79292, 2;
	mov.u32 	%r79294, _ZZN3cub18CUB_300001_SM_10006detail6select23DeviceSelectSweepKernelINS2_10policy_hubIjNS0_8NullTypeEiLb0ELNS0_10SelectImplE0EE10Policy1000EN6thrust24THRUST_300001_SM_1000_NS17counting_iteratorIjNSA_11use_defaultESC_SC_EEPS5_NSA_6detail15normal_iteratorINSA_10device_ptrIjEEEEPlNS0_13ScanTileStateIiLb1EEEN36_GLOBAL__N__b0bc9b25_4_k_cu_7da0064a6is_hitES5_iNS2_19streaming_context_tIlLb1EEELS6_0EEEvT0_T1_T2_T3_T4_T5_T6_T7_iT8_NS1_7vsmem_tEE19static_temp_storage;
	add.s32 	%r79295, %r79294, %r79293;
	st.shared.u32 	[%r79295], %r3759;
$L__BB3_3525:
	not.pred 	%p8996, %p203;
	@%p8996 bra 	$L__BB3_3527;
	sub.s32 	%r79296, %r7499, %r7484;
	shl.b32 	%r79297, %r79296, 2;
	mov.u32 	%r79298, _ZZN3cub18CUB_300001_SM_10006detail6select23DeviceSelectSweepKernelINS2_10policy_hubIjNS0_8NullTypeEiLb0ELNS0_10SelectImplE0EE10Policy1000EN6thrust24THRUST_300001_SM_1000_NS17counting_iteratorIjNSA_11use_defaultESC_SC_EEPS5_NSA_6detail15normal_iteratorINSA_10device_ptrIjEEEEPlNS0_13ScanTileStateIiLb1EEEN36_GLOBAL__N__b0bc9b25_4_k_cu_7da0064a6is_hitES5_iNS2_19streaming_context_tIlLb1EEELS6_0EEEvT0_T1_T2_T3_T4_T5_T6_T7_iT8_NS1_7vsmem_tEE19static_temp_storage;
	add.s32 	%r79299, %r79298, %r79297;
	st.shared.u32 	[%r79299], %r3760;
$L__BB3_3527:
	not.pred 	%p8997, %p210;
	@%p8997 bra 	$L__BB3_3529;
	sub.s32 	%r79300, %r7500, %r7484;
	shl.b32 	%r79301, %r79300, 2;
	mov.u32 	%r79302, _ZZN3cub18CUB_300001_SM_10006detail6select23DeviceSelectSweepKernelINS2_10policy_hubIjNS0_8NullTypeEiLb0ELNS0_10SelectImplE0EE10Policy1000EN6thrust24THRUST_300001_SM_1000_NS17counting_iteratorIjNSA_11use_defaultESC_SC_EEPS5_NSA_6detail15normal_iteratorINSA_10device_ptrIjEEEEPlNS0_13ScanTileStateIiLb1EEEN36_GLOBAL__N__b0bc9b25_4_k_cu_7da0064a6is_hitES5_iNS2_19streaming_context_tIlLb1EEELS6_0EEEvT0_T1_T2_T3_T4_T5_T6_T7_iT8_NS1_7vsmem_tEE19static_temp_storage;
	add.s32 	%r79303, %r79302, %r79301;
	st.shared.u32 	[%r79303], %r3761;
$L__BB3_3529:
	bar.sync 	0;
	setp.ge.s32 	%p8998, %r103860, %r7485;
	@%p8998 bra 	$L__BB3_7157;
	ld.param.u8 	%rs4, [%rd1599];
	ld.param.u64 	%rd5413, [%rd1599+24];
	cvta.to.global.u64 	%rd1601, %rd5413;
	not.b32 	%r79304, %r103860;
	add.s32 	%r7501, %r7485, %r79304;
	mul.hi.u32 	%r79305, %r7501, -1431655765;
	shr.u32 	%r79306, %r79305, 8;
	add.s32 	%r7502, %r79306, 1;
	and.b32  	%r79307, %r79306, 3;
	setp.eq.s32 	%p8999, %r79307, 3;
	@%p8999 bra 	$L__BB3_3535;
	and.b32  	%r7503, %r7502, 3;
	mov.b32 	%r103859, 0;
$L__BB3_3532:
	.pragma "nounroll";
	setp.ne.s16 	%p9000, %rs4, 0;
	mov.b64 	%rd6750, 0;
	@%p9000 bra 	$L__BB3_3534;
	ld.global.u64 	%rd6750, [%rd1601];
$L__BB3_3534:
	add.s32 	%r79309, %r103860, %r7484;
	cvt.s64.s32 	%rd5415, %r79309;
	add.s64 	%rd5416, %rd6750, %rd5415;
	shl.b64 	%rd5417, %rd5416, 2;
	add.s64 	%rd5418, %rd7, %rd5417;
	shl.b32 	%r79310, %r103860, 2;
	mov.u32 	%r79311, _ZZN3cub18CUB_300001_SM_10006detail6select23DeviceSelectSweepKernelINS2_10policy_hubIjNS0_8NullTypeEiLb0ELNS0_10SelectImplE0EE10Policy1000EN6thrust24THRUST_300001_SM_1000_NS17counting_iteratorIjNSA_11use_defaultESC_SC_EEPS5_NSA_6detail15normal_iteratorINSA_10device_ptrIjEEEEPlNS0_13ScanTileStateIiLb1EEEN36_GLOBAL__N__b0bc9b25_4_k_cu_7da0064a6is_hitES5_iNS2_19streaming_context_tIlLb1EEELS6_0EEEvT0_T1_T2_T3_T4_T5_T6_T7_iT8_NS1_7vsmem_tEE19static_temp_storage;
	add.s32 	%r79312, %r79311, %r79310;
	ld.shared.u32 	%r79313, [%r79312];
	st.global.u32 	[%rd5418], %r79313;
	add.s32 	%r103860, %r103860, 384;
	add.s32 	%r103859, %r103859, 1;
	setp.ne.s32 	%p9001, %r103859, %r7503;
	@%p9001 bra 	$L__BB3_3532;
$L__BB3_3535:
	setp.lt.u32 	%p9002, %r7501, 1152;
	@%p9002 bra 	$L__BB3_7157;
	mov.u32 	%r79315, _ZZN3cub18CUB_300001_SM_10006detail6select23DeviceSelectSweepKernelINS2_10policy_hubIjNS0_8NullTypeEiLb0ELNS0_10SelectImplE0EE10Policy1000EN6thrust24THRUST_300001_SM_1000_NS17counting_iteratorIjNSA_11use_defaultESC_SC_EEPS5_NSA_6detail15normal_iteratorINSA_10device_ptrIjEEEEPlNS0_13ScanTileStateIiLb1EEEN36_GLOBAL__N__b0bc9b25_4_k_cu_7da0064a6is_hitES5_iNS2_19streaming_context_tIlLb1EEELS6_0EEEvT0_T1_T2_T3_T4_T5_T6_T7_iT8_NS1_7vsmem_tEE19static_temp_storage;
$L__BB3_3537:
	setp.ne.s16 	%p9003, %rs4, 0;
	mov.b64 	%rd6751, 0;
	@%p9003 bra 	$L__BB3_3539;
	ld.global.u64 	%rd6751, [%rd1601];
$L__BB3_3539:
	shl.b32 	%r79314, %r103860, 2;
	add.s32 	%r7510, %r79315, %r79314;
	setp.ne.s16 	%p9004, %rs4, 0;
	add.s32 	%r79316, %r103860, %r7484;
	cvt.s64.s32 	%rd1606, %r79316;
	add.s64 	%rd5421, %rd6751, %rd1606;
	shl.b64 	%rd5422, %rd5421, 2;
	add.s64 	%rd5423, %rd7, %rd5422;
	ld.shared.u32 	%r79317, [%r7510];
	st.global.u32 	[%rd5423], %r79317;
	mov.b64 	%rd6752, 0;
	@%p9004 bra 	$L__BB3_3541;
	ld.global.u64 	%rd6752, [%rd1601];
$L__BB3_3541:
	setp.ne.s16 	%p9005, %rs4, 0;
	add.s64 	%rd5425, %rd6752, %rd1606;
	shl.b64 	%rd5426, %rd5425, 2;
	add.s64 	%rd5427, %rd7, %rd5426;
	ld.shared.u32 	%r79318, [%r7510+1536];
	st.global.u32 	[%rd5427+1536], %r79318;
	mov.b64 	%rd6753, 0;
	@%p9005 bra 	$L__BB3_3543;
	ld.global.u64 	%rd6753, [%rd1601];
$L__BB3_3543:
	setp.ne.s16 	%p9006, %rs4, 0;
	add.s64 	%rd5429, %rd6753, %rd1606;
	shl.b64 	%rd5430, %rd5429, 2;
	add.s64 	%rd5431, %rd7, %rd5430;
	ld.shared.u32 	%r79319, [%r7510+3072];
	st.global.u32 	[%rd5431+3072], %r79319;
	mov.b64 	%rd6754, 0;
	@%p9006 bra 	$L__BB3_3545;
	ld.global.u64 	%rd6754, [%rd1601];
$L__BB3_3545:
	add.s64 	%rd5432, %rd6754, %rd1606;
	shl.b64 	%rd5433, %rd5432, 2;
	add.s64 	%rd5434, %rd7, %rd5433;
	ld.shared.u32 	%r79320, [%r7510+4608];
	st.global.u32 	[%rd5434+4608], %r79320;
	add.s32 	%r103860, %r103860, 1536;
	setp.lt.s32 	%p9007, %r103860, %r7485;
	@%p9007 bra 	$L__BB3_3537;
	bra.uni 	$L__BB3_7157;
$L__BB3_3546:
	ld.param.u32 	%r100645, [_ZN3cub18CUB_300001_SM_10006detail6select23DeviceSelectSweepKernelINS2_10policy_hubIjNS0_8NullTypeEiLb0ELNS0_10SelectImplE0EE10Policy1000EN6thrust24THRUST_300001_SM_1000_NS17counting_iteratorIjNSA_11use_defaultESC_SC_EEPS5_NSA_6detail15normal_iteratorINSA_10device_ptrIjEEEEPlNS0_13ScanTileStateIiLb1EEEN36_GLOBAL__N__b0bc9b25_4_k_cu_7da0064a6is_hitES5_iNS2_19streaming_context_tIlLb1EEELS6_0EEEvT0_T1_T2_T3_T4_T5_T6_T7_iT8_NS1_7vsmem_tE_param_7];
	sub.s32 	%r7512, %r100645, %r6;
	setp.ne.s32 	%p392, %r103844, 0;
	@%p392 bra 	$L__BB3_5340;
	add.s64 	%rd1643, %rd3, 908;
	ld.param.u8 	%rs32, [%rd1];
	setp.eq.s16 	%p3296, %rs32, 0;
	ld.param.u32 	%r36597, [%rd1+16];
	selp.b32 	%r36598, %r36597, 0, %p3296;
	mov.u32 	%r36599, %tid.x;
	and.b32  	%r36600, %r36599, 31;
	and.b32  	%r36601, %r36599, 992;
	mul.lo.s32 	%r36602, %r36601, 15;
	or.b32  	%r36603, %r36602, %r36600;
	add.s32 	%r36604, %r1, %r6;
	add.s32 	%r36605, %r36604, %r36598;
	add.s32 	%r36606, %r36605, %r36603;
	add.s32 	%r36607, %r36606, 32;
	add.s32 	%r36608, %r36606, 64;
	add.s32 	%r36609, %r36606, 96;
	add.s32 	%r36610, %r36606, 128;
	add.s32 	%r36611, %r36606, 160;
	add.s32 	%r36612, %r36606, 192;
	add.s32 	%r36613, %r36606, 224;
	add.s32 	%r36614, %r36606, 256;
	add.s32 	%r36615, %r36606, 288;
	add.s32 	%r36616, %r36606, 320;
	add.s32 	%r36617, %r36606, 352;
	add.s32 	%r36618, %r36606, 384;
	add.s32 	%r36619, %r36606, 416;
	add.s32 	%r36620, %r36606, 448;
	// begin inline asm
	mov.u32 %r36595, %laneid;
	// end inline asm
	shr.u32 	%r36621, %r36599, 5;
	mad.lo.s32 	%r36622, %r36621, 480, %r36595;
	shl.b32 	%r36623, %r36622, 2;
	mov.u32 	%r36624, _ZZN3cub18CUB_300001_SM_10006detail6select23DeviceSelectSweepKernelINS2_10policy_hubIjNS0_8NullTypeEiLb0ELNS0_10SelectImplE0EE10Policy1000EN6thrust24THRUST_300001_SM_1000_NS17counting_iteratorIjNSA_11use_defaultESC_SC_EEPS5_NSA_6detail15normal_iteratorINSA_10device_ptrIjEEEEPlNS0_13ScanTileStateIiLb1EEEN36_GLOBAL__N__b0bc9b25_4_k_cu_7da0064a6is_hitES5_iNS2_19streaming_context_tIlLb1EEELS6_0EEEvT0_T1_T2_T3_T4_T5_T6_T7_iT8_NS1_7vsmem_tEE19static_temp_storage;
	add.s32 	%r36625, %r36624, %r36623;
	st.shared.u32 	[%r36625], %r36606;
	st.shared.u32 	[%r36625+128], %r36607;
	st.shared.u32 	[%r36625+256], %r36608;
	st.shared.u32 	[%r36625+384], %r36609;
	st.shared.u32 	[%r36625+512], %r36610;
	st.shared.u32 	[%r36625+640], %r36611;
	st.shared.u32 	[%r36625+768], %r36612;
	st.shared.u32 	[%r36625+896], %r36613;
	st.shared.u32 	[%r36625+1024], %r36614;
	st.shared.u32 	[%r36625+1152], %r36615;
	st.shared.u32 	[%r36625+1280], %r36616;
	st.shared.u32 	[%r36625+1408], %r36617;
	st.shared.u32 	[%r36625+1536], %r36618;
	st.shared.u32 	[%r36625+1664], %r36619;
	st.shared.u32 	[%r36625+1792], %r36620;
	bar.warp.sync 	-1;
	mad.lo.s32 	%r36626, %r36595, 56, %r36625;
	ld.shared.u32 	%r7514, [%r36626];
	ld.shared.u32 	%r7515, [%r36626+4];
	ld.shared.u32 	%r7516, [%r36626+8];
	ld.shared.u32 	%r7517, [%r36626+12];
	ld.shared.u32 	%r7518, [%r36626+16];
	ld.shared.u32 	%r7519, [%r36626+20];
	ld.shared.u32 	%r7520, [%r36626+24];
	ld.shared.u32 	%r7521, [%r36626+28];
	ld.shared.u32 	%r7522, [%r36626+32];
	ld.shared.u32 	%r7523, [%r36626+36];
	ld.shared.u32 	%r7524, [%r36626+40];
	ld.shared.u32 	%r7525, [%r36626+44];
	ld.shared.u32 	%r7526, [%r36626+48];
	ld.shared.u32 	%r7527, [%r36626+52];
	ld.shared.u32 	%r7528, [%r36626+56];
	mul.lo.s32 	%r36627, %r36599, 15;
	add.s64 	%rd1645, %rd3, 2496;
	add.s64 	%rd1646, %rd3, 2492;
	add.s64 	%rd1647, %rd3, 1584;
	add.s32 	%r36628, %r15023, 62;
	sub.s32 	%r36629, %r15025, %r15024;
	add.s32 	%r7529, %r36629, -6;
	max.s32 	%r7530, %r36628, 0;
	setp.ge.s32 	%p3297, %r36627, %r7512;
	mov.b32 	%r103968, 1;
	@%p3297 bra 	$L__BB3_3648;
	mov.b32 	%r36631, 624;
	st.local.u32 	[%rd3+2496], %r36631;
	st.local.u32 	[%rd3], %r7514;
	mov.b32 	%r103863, 1;
	mov.u32 	%r103862, %r7514;
$L__BB3_3549:
	shr.u32 	%r36632, %r103862, 30;
	xor.b32  	%r36633, %r36632, %r103862;
	mad.lo.s32 	%r36634, %r36633, 1812433253, %r103863;
	mul.wide.u32 	%rd4040, %r103863, 4;
	add.s64 	%rd1648, %rd3, %rd4040;
	st.local.u32 	[%rd1648], %r36634;
	shr.u32 	%r36635, %r36634, 30;
	xor.b32  	%r36636, %r36635, %r36634;
	mad.lo.s32 	%r36637, %r36636, 1812433253, %r103863;
	add.s32 	%r36638, %r36637, 1;
	st.local.u32 	[%rd1648+4], %r36638;
	shr.u32 	%r36639, %r36638, 30;
	xor.b32  	%r36640, %r36639, %r36638;
	mad.lo.s32 	%r36641, %r36640, 1812433253, %r103863;
	add.s32 	%r7533, %r36641, 2;
	st.local.u32 	[%rd1648+8], %r7533;
	add.s32 	%r7534, %r103863, 3;
	setp.eq.s32 	%p3298, %r7534, 624;
	@%p3298 bra 	$L__BB3_3551;
	shr.u32 	%r36642, %r7533, 30;
	xor.b32  	%r36643, %r36642, %r7533;
	mad.lo.s32 	%r103862, %r36643, 1812433253, %r7534;
	st.local.u32 	[%rd1648+12], %r103862;
	add.s32 	%r103863, %r103863, 4;
	bra.uni 	$L__BB3_3549;
$L__BB3_3551:
	setp.lt.s32 	%p3299, %r15023, -62;
	ld.local.u32 	%r103871, [%rd1645];
	mov.u32 	%r103872, %r7514;
	@%p3299 bra 	$L__BB3_3560;
	mov.b32 	%r103866, 0;
	mov.u32 	%r103872, %r7514;
$L__BB3_3553:
	setp.lt.s32 	%p3300, %r103871, 624;
	@%p3300 bra 	$L__BB3_3559;
	mov.b32 	%r103868, 0;
	mov.u64 	%rd6770, %rd3;
$L__BB3_3555:
	and.b32  	%r36646, %r103872, -2147483648;
	ld.local.u32 	%r36647, [%rd6770+4];
	and.b32  	%r36648, %r36647, 2147483646;
	or.b32  	%r36649, %r36648, %r36646;
	ld.local.u32 	%r36650, [%rd6770+1588];
	shr.u32 	%r36651, %r36649, 1;
	and.b32  	%r36652, %r36647, 1;
	setp.eq.b32 	%p3301, %r36652, 1;
	selp.b32 	%r36653, -1727483681, 0, %p3301;
	xor.b32  	%r36654, %r36653, %r36650;
	xor.b32  	%r36655, %r36654, %r36651;
	st.local.u32 	[%rd6770], %r36655;
	and.b32  	%r36656, %r36647, -2147483648;
	ld.local.u32 	%r36657, [%rd6770+8];
	and.b32  	%r36658, %r36657, 2147483646;
	or.b32  	%r36659, %r36658, %r36656;
	ld.local.u32 	%r36660, [%rd6770+1592];
	shr.u32 	%r36661, %r36659, 1;
	and.b32  	%r36662, %r36657, 1;
	setp.eq.b32 	%p3302, %r36662, 1;
	selp.b32 	%r36663, -1727483681, 0, %p3302;
	xor.b32  	%r36664, %r36663, %r36660;
	xor.b32  	%r36665, %r36664, %r36661;
	st.local.u32 	[%rd6770+4], %r36665;
	and.b32  	%r36666, %r36657, -2147483648;
	ld.local.u32 	%r7543, [%rd6770+12];
	and.b32  	%r36667, %r7543, 2147483646;
	or.b32  	%r36668, %r36667, %r36666;
	ld.local.u32 	%r36669, [%rd6770+1596];
	shr.u32 	%r36670, %r36668, 1;
	and.b32  	%r36671, %r7543, 1;
	setp.eq.b32 	%p3303, %r36671, 1;
	selp.b32 	%r36672, -1727483681, 0, %p3303;
	xor.b32  	%r36673, %r36672, %r36669;
	xor.b32  	%r36674, %r36673, %r36670;
	st.local.u32 	[%rd6770+8], %r36674;
	setp.ne.s32 	%p3304, %r103868, 224;
	@%p3304 bra 	$L__BB3_7242;
	ld.local.u32 	%r103869, [%rd1643];
	mov.b32 	%r103870, 227;
$L__BB3_3557:
	mul.wide.u32 	%rd4041, %r103870, 4;
	add.s64 	%rd4042, %rd3, %rd4041;
	and.b32  	%r36685, %r103869, -2147483648;
	ld.local.u32 	%r36686, [%rd4042+4];
	and.b32  	%r36687, %r36686, 2147483646;
	or.b32  	%r36688, %r36687, %r36685;
	ld.local.u32 	%r36689, [%rd4042+-908];
	shr.u32 	%r36690, %r36688, 1;
	and.b32  	%r36691, %r36686, 1;
	setp.eq.b32 	%p3306, %r36691, 1;
	selp.b32 	%r36692, -1727483681, 0, %p3306;
	xor.b32  	%r36693, %r36692, %r36689;
	xor.b32  	%r36694, %r36693, %r36690;
	st.local.u32 	[%rd4042], %r36694;
	and.b32  	%r36695, %r36686, -2147483648;
	ld.local.u32 	%r36696, [%rd4042+8];
	and.b32  	%r36697, %r36696, 2147483646;
	or.b32  	%r36698, %r36697, %r36695;
	ld.local.u32 	%r36699, [%rd4042+-904];
	shr.u32 	%r36700, %r36698, 1;
	and.b32  	%r36701, %r36696, 1;
	setp.eq.b32 	%p3307, %r36701, 1;
	selp.b32 	%r36702, -1727483681, 0, %p3307;
	xor.b32  	%r36703, %r36702, %r36699;
	xor.b32  	%r36704, %r36703, %r36700;
	st.local.u32 	[%rd4042+4], %r36704;
	and.b32  	%r36705, %r36696, -2147483648;
	ld.local.u32 	%r36706, [%rd4042+12];
	and.b32  	%r36707, %r36706, 2147483646;
	or.b32  	%r36708, %r36707, %r36705;
	ld.local.u32 	%r36709, [%rd4042+-900];
	shr.u32 	%r36710, %r36708, 1;
	and.b32  	%r36711, %r36706, 1;
	setp.eq.b32 	%p3308, %r36711, 1;
	selp.b32 	%r36712, -1727483681, 0, %p3308;
	xor.b32  	%r36713, %r36712, %r36709;
	xor.b32  	%r36714, %r36713, %r36710;
	st.local.u32 	[%rd4042+8], %r36714;
	and.b32  	%r36715, %r36706, -2147483648;
	add.s32 	%r103870, %r103870, 4;
	ld.local.u32 	%r103869, [%rd4042+16];
	and.b32  	%r36716, %r103869, 2147483646;
	or.b32  	%r36717, %r36716, %r36715;
	ld.local.u32 	%r36718, [%rd4042+-896];
	shr.u32 	%r36719, %r36717, 1;
	and.b32  	%r36720, %r103869, 1;
	setp.eq.b32 	%p3309, %r36720, 1;
	selp.b32 	%r36721, -1727483681, 0, %p3309;
	xor.b32  	%r36722, %r36721, %r36718;
	xor.b32  	%r36723, %r36722, %r36719;
	st.local.u32 	[%rd4042+12], %r36723;
	setp.ne.s32 	%p3310, %r103870, 623;
	@%p3310 bra 	$L__BB3_3557;
	ld.local.u32 	%r36725, [%rd3+2492];
	and.b32  	%r36726, %r36725, -2147483648;
	ld.local.u32 	%r103872, [%rd3];
	and.b32  	%r36727, %r103872, 2147483646;
	or.b32  	%r36728, %r36727, %r36726;
	ld.local.u32 	%r36729, [%rd3+1584];
	shr.u32 	%r36730, %r36728, 1;
	and.b32  	%r36731, %r103872, 1;
	setp.eq.b32 	%p3311, %r36731, 1;
	selp.b32 	%r36732, -1727483681, 0, %p3311;
	xor.b32  	%r36733, %r36732, %r36729;
	xor.b32  	%r36734, %r36733, %r36730;
	st.local.u32 	[%rd3+2492], %r36734;
	mov.b32 	%r103871, 0;
	st.local.u32 	[%rd3+2496], %r103871;
$L__BB3_3559:
	add.s32 	%r103871, %r103871, 1;
	st.local.u32 	[%rd1645], %r103871;
	add.s32 	%r7555, %r103866, 1;
	setp.ne.s32 	%p3312, %r103866, %r7530;
	mov.u32 	%r103866, %r7555;
	@%p3312 bra 	$L__BB3_3553;
$L__BB3_3560:
	setp.lt.s32 	%p3313, %r103871, 624;
	@%p3313 bra 	$L__BB3_3566;
	mov.b32 	%r103876, 0;
	mov.u64 	%rd6771, %rd3;
$L__BB3_3562:
	and.b32  	%r36736, %r103872, -2147483648;
	ld.local.u32 	%r36737, [%rd6771+4];
	and.b32  	%r36738, %r36737, 2147483646;
	or.b32  	%r36739, %r36738, %r36736;
	ld.local.u32 	%r36740, [%rd6771+1588];
	shr.u32 	%r36741, %r36739, 1;
	and.b32  	%r36742, %r36737, 1;
	setp.eq.b32 	%p3314, %r36742, 1;
	selp.b32 	%r36743, -1727483681, 0, %p3314;
	xor.b32  	%r36744, %r36743, %r36740;
	xor.b32  	%r36745, %r36744, %r36741;
	st.local.u32 	[%rd6771], %r36745;
	and.b32  	%r36746, %r36737, -2147483648;
	ld.local.u32 	%r36747, [%rd6771+8];
	and.b32  	%r36748, %r36747, 2147483646;
	or.b32  	%r36749, %r36748, %r36746;
	ld.local.u32 	%r36750, [%rd6771+1592];
	shr.u32 	%r36751, %r36749, 1;
	and.b32  	%r36752, %r36747, 1;
	setp.eq.b32 	%p3315, %r36752, 1;
	selp.b32 	%r36753, -1727483681, 0, %p3315;
	xor.b32  	%r36754, %r36753, %r36750;
	xor.b32  	%r36755, %r36754, %r36751;
	st.local.u32 	[%rd6771+4], %r36755;
	and.b32  	%r36756, %r36747, -2147483648;
	ld.local.u32 	%r7560, [%rd6771+12];
	and.b32  	%r36757, %r7560, 2147483646;
	or.b32  	%r36758, %r36757, %r36756;
	ld.local.u32 	%r36759, [%rd6771+1596];
	shr.u32 	%r36760, %r36758, 1;
	and.b32  	%r36761, %r7560, 1;
	setp.eq.b32 	%p3316, %r36761, 1;
	selp.b32 	%r36762, -1727483681, 0, %p3316;
	xor.b32  	%r36763, %r36762, %r36759;
	xor.b32  	%r36764, %r36763, %r36760;
	st.local.u32 	[%rd6771+8], %r36764;
	setp.ne.s32 	%p3317, %r103876, 224;
	@%p3317 bra 	$L__BB3_7243;
	ld.local.u32 	%r103878, [%rd3+908];
	add.s64 	%rd6772, %rd3, 924;
	mov.b32 	%r103877, 0;
$L__BB3_3564:
	and.b32  	%r36775, %r103878, -2147483648;
	ld.local.u32 	%r36776, [%rd6772+-12];
	and.b32  	%r36777, %r36776, 2147483646;
	or.b32  	%r36778, %r36777, %r36775;
	ld.local.u32 	%r36779, [%rd6772+-924];
	shr.u32 	%r36780, %r36778, 1;
	and.b32  	%r36781, %r36776, 1;
	setp.eq.b32 	%p3319, %r36781, 1;
	selp.b32 	%r36782, -1727483681, 0, %p3319;
	xor.b32  	%r36783, %r36782, %r36779;
	xor.b32  	%r36784, %r36783, %r36780;
	st.local.u32 	[%rd6772+-16], %r36784;
	and.b32  	%r36785, %r36776, -2147483648;
	ld.local.u32 	%r36786, [%rd6772+-8];
	and.b32  	%r36787, %r36786, 2147483646;
	or.b32  	%r36788, %r36787, %r36785;
	ld.local.u32 	%r36789, [%rd6772+-920];
	shr.u32 	%r36790, %r36788, 1;
	and.b32  	%r36791, %r36786, 1;
	setp.eq.b32 	%p3320, %r36791, 1;
	selp.b32 	%r36792, -1727483681, 0, %p3320;
	xor.b32  	%r36793, %r36792, %r36789;
	xor.b32  	%r36794, %r36793, %r36790;
	st.local.u32 	[%rd6772+-12], %r36794;
	and.b32  	%r36795, %r36786, -2147483648;
	ld.local.u32 	%r36796, [%rd6772+-4];
	and.b32  	%r36797, %r36796, 2147483646;
	or.b32  	%r36798, %r36797, %r36795;
	ld.local.u32 	%r36799, [%rd6772+-916];
	shr.u32 	%r36800, %r36798, 1;
	and.b32  	%r36801, %r36796, 1;
	setp.eq.b32 	%p3321, %r36801, 1;
	selp.b32 	%r36802, -1727483681, 0, %p3321;
	xor.b32  	%r36803, %r36802, %r36799;
	xor.b32  	%r36804, %r36803, %r36800;
	st.local.u32 	[%rd6772+-8], %r36804;
	and.b32  	%r36805, %r36796, -2147483648;
	ld.local.u32 	%r103878, [%rd6772];
	and.b32  	%r36806, %r103878, 2147483646;
	or.b32  	%r36807, %r36806, %r36805;
	ld.local.u32 	%r36808, [%rd6772+-912];
	shr.u32 	%r36809, %r36807, 1;
	and.b32  	%r36810, %r103878, 1;
	setp.eq.b32 	%p3322, %r36810, 1;
	selp.b32 	%r36811, -1727483681, 0, %p3322;
	xor.b32  	%r36812, %r36811, %r36808;
	xor.b32  	%r36813, %r36812, %r36809;
	st.local.u32 	[%rd6772+-4], %r36813;
	add.s32 	%r103877, %r103877, 4;
	add.s64 	%rd6772, %rd6772, 16;
	setp.ne.s32 	%p3323, %r103877, 396;
	@%p3323 bra 	$L__BB3_3564;
	ld.local.u32 	%r36815, [%rd1646];
	and.b32  	%r36816, %r36815, -2147483648;
	ld.local.u32 	%r103872, [%rd3];
	and.b32  	%r36817, %r103872, 2147483646;
	or.b32  	%r36818, %r36817, %r36816;
	ld.local.u32 	%r36819, [%rd1647];
	shr.u32 	%r36820, %r36818, 1;
	and.b32  	%r36821, %r103872, 1;
	setp.eq.b32 	%p3324, %r36821, 1;
	selp.b32 	%r36822, -1727483681, 0, %p3324;
	xor.b32  	%r36823, %r36822, %r36819;
	xor.b32  	%r36824, %r36823, %r36820;
	st.local.u32 	[%rd1646], %r36824;
	mov.b32 	%r103871, 0;
	st.local.u32 	[%rd1645], %r103871;
$L__BB3_3566:
	add.s32 	%r103886, %r103871, 1;
	st.local.u32 	[%rd3+2496], %r103886;
	mul.wide.s32 	%rd4043, %r103871, 4;
	add.s64 	%rd4044, %rd3, %rd4043;
	ld.local.u32 	%r36825, [%rd4044];
	shr.u32 	%r36826, %r36825, 11;
	xor.b32  	%r36827, %r36826, %r36825;
	shl.b32 	%r36828, %r36827, 7;
	and.b32  	%r36829, %r36828, -1658038656;
	xor.b32  	%r7572, %r36829, %r36827;
	setp.lt.s32 	%p3325, %r103871, 623;
	@%p3325 bra 	$L__BB3_3572;
	mov.b32 	%r103882, 0;
	mov.u64 	%rd6773, %rd3;
$L__BB3_3568:
	and.b32  	%r36831, %r103872, -2147483648;
	ld.local.u32 	%r36832, [%rd6773+4];
	and.b32  	%r36833, %r36832, 2147483646;
	or.b32  	%r36834, %r36833, %r36831;
	ld.local.u32 	%r36835, [%rd6773+1588];
	shr.u32 	%r36836, %r36834, 1;
	and.b32  	%r36837, %r36832, 1;
	setp.eq.b32 	%p3326, %r36837, 1;
	selp.b32 	%r36838, -1727483681, 0, %p3326;
	xor.b32  	%r36839, %r36838, %r36835;
	xor.b32  	%r36840, %r36839, %r36836;
	st.local.u32 	[%rd6773], %r36840;
	and.b32  	%r36841, %r36832, -2147483648;
	ld.local.u32 	%r36842, [%rd6773+8];
	and.b32  	%r36843, %r36842, 2147483646;
	or.b32  	%r36844, %r36843, %r36841;
	ld.local.u32 	%r36845, [%rd6773+1592];
	shr.u32 	%r36846, %r36844, 1;
	and.b32  	%r36847, %r36842, 1;
	setp.eq.b32 	%p3327, %r36847, 1;
	selp.b32 	%r36848, -1727483681, 0, %p3327;
	xor.b32  	%r36849, %r36848, %r36845;
	xor.b32  	%r36850, %r36849, %r36846;
	st.local.u32 	[%rd6773+4], %r36850;
	and.b32  	%r36851, %r36842, -2147483648;
	ld.local.u32 	%r7575, [%rd6773+12];
	and.b32  	%r36852, %r7575, 2147483646;
	or.b32  	%r36853, %r36852, %r36851;
	ld.local.u32 	%r36854, [%rd6773+1596];
	shr.u32 	%r36855, %r36853, 1;
	and.b32  	%r36856, %r7575, 1;
	setp.eq.b32 	%p3328, %r36856, 1;
	selp.b32 	%r36857, -1727483681, 0, %p3328;
	xor.b32  	%r36858, %r36857, %r36854;
	xor.b32  	%r36859, %r36858, %r36855;
	st.local.u32 	[%rd6773+8], %r36859;
	setp.ne.s32 	%p3329, %r103882, 224;
	@%p3329 bra 	$L__BB3_7244;
	ld.local.u32 	%r103884, [%rd3+908];
	add.s64 	%rd6774, %rd3, 924;
	mov.b32 	%r103883, 0;
$L__BB3_3570:
	and.b32  	%r36870, %r103884, -2147483648;
	ld.local.u32 	%r36871, [%rd6774+-12];
	and.b32  	%r36872, %r36871, 2147483646;
	or.b32  	%r36873, %r36872, %r36870;
	ld.local.u32 	%r36874, [%rd6774+-924];
	shr.u32 	%r36875, %r36873, 1;
	and.b32  	%r36876, %r36871, 1;
	setp.eq.b32 	%p3331, %r36876, 1;
	selp.b32 	%r36877, -1727483681, 0, %p3331;
	xor.b32  	%r36878, %r36877, %r36874;
	xor.b32  	%r36879, %r36878, %r36875;
	st.local.u32 	[%rd6774+-16], %r36879;
	and.b32  	%r36880, %r36871, -2147483648;
	ld.local.u32 	%r36881, [%rd6774+-8];
	and.b32  	%r36882, %r36881, 2147483646;
	or.b32  	%r36883, %r36882, %r36880;
	ld.local.u32 	%r36884, [%rd6774+-920];
	shr.u32 	%r36885, %r36883, 1;
	and.b32  	%r36886, %r36881, 1;
	setp.eq.b32 	%p3332, %r36886, 1;
	selp.b32 	%r36887, -1727483681, 0, %p3332;
	xor.b32  	%r36888, %r36887, %r36884;
	xor.b32  	%r36889, %r36888, %r36885;
	st.local.u32 	[%rd6774+-12], %r36889;
	and.b32  	%r36890, %r36881, -2147483648;
	ld.local.u32 	%r36891, [%rd6774+-4];
	and.b32  	%r36892, %r36891, 2147483646;
	or.b32  	%r36893, %r36892, %r36890;
	ld.local.u32 	%r36894, [%rd6774+-916];
	shr.u32 	%r36895, %r36893, 1;
	and.b32  	%r36896, %r36891, 1;
	setp.eq.b32 	%p3333, %r36896, 1;
	selp.b32 	%r36897, -1727483681, 0, %p3333;
	xor.b32  	%r36898, %r36897, %r36894;
	xor.b32  	%r36899, %r36898, %r36895;
	st.local.u32 	[%rd6774+-8], %r36899;
	and.b32  	%r36900, %r36891, -2147483648;
	ld.local.u32 	%r103884, [%rd6774];
	and.b32  	%r36901, %r103884, 2147483646;
	or.b32  	%r36902, %r36901, %r36900;
	ld.local.u32 	%r36903, [%rd6774+-912];
	shr.u32 	%r36904, %r36902, 1;
	and.b32  	%r36905, %r103884, 1;
	setp.eq.b32 	%p3334, %r36905, 1;
	selp.b32 	%r36906, -1727483681, 0, %p3334;
	xor.b32  	%r36907, %r36906, %r36903;
	xor.b32  	%r36908, %r36907, %r36904;
	st.local.u32 	[%rd6774+-4], %r36908;
	add.s32 	%r103883, %r103883, 4;
	add.s64 	%rd6774, %rd6774, 16;
	setp.ne.s32 	%p3335, %r103883, 396;
	@%p3335 bra 	$L__BB3_3570;
	ld.local.u32 	%r36910, [%rd1646];
	and.b32  	%r36911, %r36910, -2147483648;
	ld.local.u32 	%r103872, [%rd3];
	and.b32  	%r36912, %r103872, 2147483646;
	or.b32  	%r36913, %r36912, %r36911;
	ld.local.u32 	%r36914, [%rd1647];
	shr.u32 	%r36915, %r36913, 1;
	and.b32  	%r36916, %r103872, 1;
	setp.eq.b32 	%p3336, %r36916, 1;
	selp.b32 	%r36917, -1727483681, 0, %p3336;
	xor.b32  	%r36918, %r36917, %r36914;
	xor.b32  	%r36919, %r36918, %r36915;
	st.local.u32 	[%rd1646], %r36919;
	mov.b32 	%r103886, 0;
	st.local.u32 	[%rd1645], %r103886;
$L__BB3_3572:
	add.s32 	%r103892, %r103886, 1;
	st.local.u32 	[%rd3+2496], %r103892;
	mul.wide.s32 	%rd4045, %r103886, 4;
	add.s64 	%rd4046, %rd3, %rd4045;
	ld.local.u32 	%r36920, [%rd4046];
	shr.u32 	%r36921, %r36920, 11;
	xor.b32  	%r36922, %r36921, %r36920;
	shl.b32 	%r36923, %r36922, 7;
	and.b32  	%r36924, %r36923, -1658038656;
	xor.b32  	%r7587, %r36924, %r36922;
	setp.lt.s32 	%p3337, %r103886, 623;
	@%p3337 bra 	$L__BB3_3578;
	mov.b32 	%r103888, 0;
	mov.u64 	%rd6775, %rd3;
$L__BB3_3574:
	and.b32  	%r36926, %r103872, -2147483648;
	ld.local.u32 	%r36927, [%rd6775+4];
	and.b32  	%r36928, %r36927, 2147483646;
	or.b32  	%r36929, %r36928, %r36926;
	ld.local.u32 	%r36930, [%rd6775+1588];
	shr.u32 	%r36931, %r36929, 1;
	and.b32  	%r36932, %r36927, 1;
	setp.eq.b32 	%p3338, %r36932, 1;
	selp.b32 	%r36933, -1727483681, 0, %p3338;
	xor.b32  	%r36934, %r36933, %r36930;
	xor.b32  	%r36935, %r36934, %r36931;
	st.local.u32 	[%rd6775], %r36935;
	and.b32  	%r36936, %r36927, -2147483648;
	ld.local.u32 	%r36937, [%rd6775+8];
	and.b32  	%r36938, %r36937, 2147483646;
	or.b32  	%r36939, %r36938, %r36936;
	ld.local.u32 	%r36940, [%rd6775+1592];
	shr.u32 	%r36941, %r36939, 1;
	and.b32  	%r36942, %r36937, 1;
	setp.eq.b32 	%p3339, %r36942, 1;
	selp.b32 	%r36943, -1727483681, 0, %p3339;
	xor.b32  	%r36944, %r36943, %r36940;
	xor.b32  	%r36945, %r36944, %r36941;
	st.local.u32 	[%rd6775+4], %r36945;
	and.b32  	%r36946, %r36937, -2147483648;
	ld.local.u32 	%r7590, [%rd6775+12];
	and.b32  	%r36947, %r7590, 2147483646;
	or.b32  	%r36948, %r36947, %r36946;
	ld.local.u32 	%r36949, [%rd6775+1596];
	shr.u32 	%r36950, %r36948, 1;
	and.b32  	%r36951, %r7590, 1;
	setp.eq.b32 	%p3340, %r36951, 1;
	selp.b32 	%r36952, -1727483681, 0, %p3340;
	xor.b32  	%r36953, %r36952, %r36949;
	xor.b32  	%r36954, %r36953, %r36950;
	st.local.u32 	[%rd6775+8], %r36954;
	setp.ne.s32 	%p3341, %r103888, 224;
	@%p3341 bra 	$L__BB3_7245;
	ld.local.u32 	%r103890, [%rd3+908];
	add.s64 	%rd6776, %rd3, 924;
	mov.b32 	%r103889, 0;
$L__BB3_3576:
	and.b32  	%r36965, %r103890, -2147483648;
	ld.local.u32 	%r36966, [%rd6776+-12];
	and.b32  	%r36967, %r36966, 2147483646;
	or.b32  	%r36968, %r36967, %r36965;
	ld.local.u32 	%r36969, [%rd6776+-924];
	shr.u32 	%r36970, %r36968, 1;
	and.b32  	%r36971, %r36966, 1;
	setp.eq.b32 	%p3343, %r36971, 1;
	selp.b32 	%r36972, -1727483681, 0, %p3343;
	xor.b32  	%r36973, %r36972, %r36969;
	xor.b32  	%r36974, %r36973, %r36970;
	st.local.u32 	[%rd6776+-16], %r36974;
	and.b32  	%r36975, %r36966, -2147483648;
	ld.local.u32 	%r36976, [%rd6776+-8];
	and.b32  	%r36977, %r36976, 2147483646;
	or.b32  	%r36978, %r36977, %r36975;
	ld.local.u32 	%r36979, [%rd6776+-920];
	shr.u32 	%r36980, %r36978, 1;
	and.b32  	%r36981, %r36976, 1;
	setp.eq.b32 	%p3344, %r36981, 1;
	selp.b32 	%r36982, -1727483681, 0, %p3344;
	xor.b32  	%r36983, %r36982, %r36979;
	xor.b32  	%r36984, %r36983, %r36980;
	st.local.u32 	[%rd6776+-12], %r36984;
	and.b32  	%r36985, %r36976, -2147483648;
	ld.local.u32 	%r36986, [%rd6776+-4];
	and.b32  	%r36987, %r36986, 2147483646;
	or.b32  	%r36988, %r36987, %r36985;
	ld.local.u32 	%r36989, [%rd6776+-916];
	shr.u32 	%r36990, %r36988, 1;
	and.b32  	%r36991, %r36986, 1;
	setp.eq.b32 	%p3345, %r36991, 1;
	selp.b32 	%r36992, -1727483681, 0, %p3345;
	xor.b32  	%r36993, %r36992, %r36989;
	xor.b32  	%r36994, %r36993, %r36990;
	st.local.u32 	[%rd6776+-8], %r36994;
	and.b32  	%r36995, %r36986, -2147483648;
	ld.local.u32 	%r103890, [%rd6776];
	and.b32  	%r36996, %r103890, 2147483646;
	or.b32  	%r36997, %r36996, %r36995;
	ld.local.u32 	%r36998, [%rd6776+-912];
	shr.u32 	%r36999, %r36997, 1;
	and.b32  	%r37000, %r103890, 1;
	setp.eq.b32 	%p3346, %r37000, 1;
	selp.b32 	%r37001, -1727483681, 0, %p3346;
	xor.b32  	%r37002, %r37001, %r36998;
	xor.b32  	%r37003, %r37002, %r36999;
	st.local.u32 	[%rd6776+-4], %r37003;
	add.s32 	%r103889, %r103889, 4;
	add.s64 	%rd6776, %rd6776, 16;
	setp.ne.s32 	%p3347, %r103889, 396;
	@%p3347 bra 	$L__BB3_3576;
	ld.local.u32 	%r37005, [%rd1646];
	and.b32  	%r37006, %r37005, -2147483648;
	ld.local.u32 	%r103872, [%rd3];
	and.b32  	%r37007, %r103872, 2147483646;
	or.b32  	%r37008, %r37007, %r37006;
	ld.local.u32 	%r37009, [%rd1647];
	shr.u32 	%r37010, %r37008, 1;
	and.b32  	%r37011, %r103872, 1;
	setp.eq.b32 	%p3348, %r37011, 1;
	selp.b32 	%r37012, -1727483681, 0, %p3348;
	xor.b32  	%r37013, %r37012, %r37009;
	xor.b32  	%r37014, %r37013, %r37010;
	st.local.u32 	[%rd1646], %r37014;
	mov.b32 	%r103892, 0;
	st.local.u32 	[%rd1645], %r103892;
$L__BB3_3578:
	add.s32 	%r103898, %r103892, 1;
	st.local.u32 	[%rd3+2496], %r103898;
	mul.wide.s32 	%rd4047, %r103892, 4;
	add.s64 	%rd4048, %rd3, %rd4047;
	ld.local.u32 	%r37015, [%rd4048];
	shr.u32 	%r37016, %r37015, 11;
	xor.b32  	%r37017, %r37016, %r37015;
	shl.b32 	%r37018, %r37017, 7;
	and.b32  	%r37019, %r37018, -1658038656;
	xor.b32  	%r7602, %r37019, %r37017;
	setp.lt.s32 	%p3349, %r103892, 623;
	@%p3349 bra 	$L__BB3_3584;
	mov.b32 	%r103894, 0;
	mov.u64 	%rd6777, %rd3;
$L__BB3_3580:
	and.b32  	%r37021, %r103872, -2147483648;
	ld.local.u32 	%r37022, [%rd6777+4];
	and.b32  	%r37023, %r37022, 2147483646;
	or.b32  	%r37024, %r37023, %r37021;
	ld.local.u32 	%r37025, [%rd6777+1588];
	shr.u32 	%r37026, %r37024, 1;
	and.b32  	%r37027, %r37022, 1;
	setp.eq.b32 	%p3350, %r37027, 1;
	selp.b32 	%r37028, -1727483681, 0, %p3350;
	xor.b32  	%r37029, %r37028, %r37025;
	xor.b32  	%r37030, %r37029, %r37026;
	st.local.u32 	[%rd6777], %r37030;
	and.b32  	%r37031, %r37022, -2147483648;
	ld.local.u32 	%r37032, [%rd6777+8];
	and.b32  	%r37033, %r37032, 2147483646;
	or.b32  	%r37034, %r37033, %r37031;
	ld.local.u32 	%r37035, [%rd6777+1592];
	shr.u32 	%r37036, %r37034, 1;
	and.b32  	%r37037, %r37032, 1;
	setp.eq.b32 	%p3351, %r37037, 1;
	selp.b32 	%r37038, -1727483681, 0, %p3351;
	xor.b32  	%r37039, %r37038, %r37035;
	xor.b32  	%r37040, %r37039, %r37036;
	st.local.u32 	[%rd6777+4], %r37040;
	and.b32  	%r37041, %r37032, -2147483648;
	ld.local.u32 	%r7605, [%rd6777+12];
	and.b32  	%r37042, %r7605, 2147483646;
	or.b32  	%r37043, %r37042, %r37041;
	ld.local.u32 	%r37044, [%rd6777+1596];
	shr.u32 	%r37045, %r37043, 1;
	and.b32  	%r37046, %r7605, 1;
	setp.eq.b32 	%p3352, %r37046, 1;
	selp.b32 	%r37047, -1727483681, 0, %p3352;
	xor.b32  	%r37048, %r37047, %r37044;
	xor.b32  	%r37049, %r37048, %r37045;
	st.local.u32 	[%rd6777+8], %r37049;
	setp.ne.s32 	%p3353, %r103894, 224;
	@%p3353 bra 	$L__BB3_7246;
	ld.local.u32 	%r103896, [%rd3+908];
	add.s64 	%rd6778, %rd3, 924;
	mov.b32 	%r103895, 0;
$L__BB3_3582:
	and.b32  	%r37060, %r103896, -2147483648;
	ld.local.u32 	%r37061, [%rd6778+-12];
	and.b32  	%r37062, %r37061, 2147483646;
	or.b32  	%r37063, %r37062, %r37060;
	ld.local.u32 	%r37064, [%rd6778+-924];
	shr.u32 	%r37065, %r37063, 1;
	and.b32  	%r37066, %r37061, 1;
	setp.eq.b32 	%p3355, %r37066, 1;
	selp.b32 	%r37067, -1727483681, 0, %p3355;
	xor.b32  	%r37068, %r37067, %r37064;
	xor.b32  	%r37069, %r37068, %r37065;
	st.local.u32 	[%rd6778+-16], %r37069;
	and.b32  	%r37070, %r37061, -2147483648;
	ld.local.u32 	%r37071, [%rd6778+-8];
	and.b32  	%r37072, %r37071, 2147483646;
	or.b32  	%r37073, %r37072, %r37070;
	ld.local.u32 	%r37074, [%rd6778+-920];
	shr.u32 	%r37075, %r37073, 1;
	and.b32  	%r37076, %r37071, 1;
	setp.eq.b32 	%p3356, %r37076, 1;
	selp.b32 	%r37077, -1727483681, 0, %p3356;
	xor.b32  	%r37078, %r37077, %r37074;
	xor.b32  	%r37079, %r37078, %r37075;
	st.local.u32 	[%rd6778+-12], %r37079;
	and.b32  	%r37080, %r37071, -2147483648;
	ld.local.u32 	%r37081, [%rd6778+-4];
	and.b32  	%r37082, %r37081, 2147483646;
	or.b32  	%r37083, %r37082, %r37080;
	ld.local.u32 	%r37084, [%rd6778+-916];
	shr.u32 	%r37085, %r37083, 1;
	and.b32  	%r37086, %r37081, 1;
	setp.eq.b32 	%p3357, %r37086, 1;
	selp.b32 	%r37087, -1727483681, 0, %p3357;
	xor.b32  	%r37088, %r37087, %r37084;
	xor.b32  	%r37089, %r37088, %r37085;
	st.local.u32 	[%rd6778+-8], %r37089;
	and.b32  	%r37090, %r37081, -2147483648;
	ld.local.u32 	%r103896, [%rd6778];
	and.b32  	%r37091, %r103896, 2147483646;
	or.b32  	%r37092, %r37091, %r37090;
	ld.local.u32 	%r37093, [%rd6778+-912];
	shr.u32 	%r37094, %r37092, 1;
	and.b32  	%r37095, %r103896, 1;
	setp.eq.b32 	%p3358, %r37095, 1;
	selp.b32 	%r37096, -1727483681, 0, %p3358;
	xor.b32  	%r37097, %r37096, %r37093;
	xor.b32  	%r37098, %r37097, %r37094;
	st.local.u32 	[%rd6778+-4], %r37098;
	add.s32 	%r103895, %r103895, 4;
	add.s64 	%rd6778, %rd6778, 16;
	setp.ne.s32 	%p3359, %r103895, 396;
	@%p3359 bra 	$L__BB3_3582;
	ld.local.u32 	%r37100, [%rd1646];
	and.b32  	%r37101, %r37100, -2147483648;
	ld.local.u32 	%r103872, [%rd3];
	and.b32  	%r37102, %r103872, 2147483646;
	or.b32  	%r37103, %r37102, %r37101;
	ld.local.u32 	%r37104, [%rd1647];
	shr.u32 	%r37105, %r37103, 1;
	and.b32  	%r37106, %r103872, 1;
	setp.eq.b32 	%p3360, %r37106, 1;
	selp.b32 	%r37107, -1727483681, 0, %p3360;
	xor.b32  	%r37108, %r37107, %r37104;
	xor.b32  	%r37109, %r37108, %r37105;
	st.local.u32 	[%rd1646], %r37109;
	mov.b32 	%r103898, 0;
	st.local.u32 	[%rd1645], %r103898;
$L__BB3_3584:
	add.s32 	%r103904, %r103898, 1;
	st.local.u32 	[%rd3+2496], %r103904;
	mul.wide.s32 	%rd4049, %r103898, 4;
	add.s64 	%rd4050, %rd3, %rd4049;
	ld.local.u32 	%r37110, [%rd4050];
	shr.u32 	%r37111, %r37110, 11;
	xor.b32  	%r37112, %r37111, %r37110;
	shl.b32 	%r37113, %r37112, 7;
	and.b32  	%r37114, %r37113, -1658038656;
	xor.b32  	%r7617, %r37114, %r37112;
	setp.lt.s32 	%p3361, %r103898, 623;
	@%p3361 bra 	$L__BB3_3590;
	mov.b32 	%r103900, 0;
	mov.u64 	%rd6779, %rd3;
$L__BB3_3586:
	and.b32  	%r37116, %r103872, -2147483648;
	ld.local.u32 	%r37117, [%rd6779+4];
	and.b32  	%r37118, %r37117, 2147483646;
	or.b32  	%r37119, %r37118, %r37116;
	ld.local.u32 	%r37120, [%rd6779+1588];
	shr.u32 	%r37121, %r37119, 1;
	and.b32  	%r37122, %r37117, 1;
	setp.eq.b32 	%p3362, %r37122, 1;
	selp.b32 	%r37123, -1727483681, 0, %p3362;
	xor.b32  	%r37124, %r37123, %r37120;
	xor.b32  	%r37125, %r37124, %r37121;
	st.local.u32 	[%rd6779], %r37125;
	and.b32  	%r37126, %r37117, -2147483648;
	ld.local.u32 	%r37127, [%rd6779+8];
	and.b32  	%r37128, %r37127, 2147483646;
	or.b32  	%r37129, %r37128, %r37126;
	ld.local.u32 	%r37130, [%rd6779+1592];
	shr.u32 	%r37131, %r37129, 1;
	and.b32  	%r37132, %r37127, 1;
	setp.eq.b32 	%p3363, %r37132, 1;
	selp.b32 	%r37133, -1727483681, 0, %p3363;
	xor.b32  	%r37134, %r37133, %r37130;
	xor.b32  	%r37135, %r37134, %r37131;
	st.local.u32 	[%rd6779+4], %r37135;
	and.b32  	%r37136, %r37127, -2147483648;
	ld.local.u32 	%r7620, [%rd6779+12];
	and.b32  	%r37137, %r7620, 2147483646;
	or.b32  	%r37138, %r37137, %r37136;
	ld.local.u32 	%r37139, [%rd6779+1596];
	shr.u32 	%r37140, %r37138, 1;
	and.b32  	%r37141, %r7620, 1;
	setp.eq.b32 	%p3364, %r37141, 1;
	selp.b32 	%r37142, -1727483681, 0, %p3364;
	xor.b32  	%r37143, %r37142, %r37139;
	xor.b32  	%r37144, %r37143, %r37140;
	st.local.u32 	[%rd6779+8], %r37144;
	setp.ne.s32 	%p3365, %r103900, 224;
	@%p3365 bra 	$L__BB3_7247;
	ld.local.u32 	%r103901, [%rd1643];
	mov.b32 	%r103902, 227;
$L__BB3_3588:
	mul.wide.u32 	%rd4051, %r103902, 4;
	add.s64 	%rd4052, %rd3, %rd4051;
	and.b32  	%r37155, %r103901, -2147483648;
	ld.local.u32 	%r37156, [%rd4052+4];
	and.b32  	%r37157, %r37156, 2147483646;
	or.b32  	%r37158, %r37157, %r37155;
	ld.local.u32 	%r37159, [%rd4052+-908];
	shr.u32 	%r37160, %r37158, 1;
	and.b32  	%r37161, %r37156, 1;
	setp.eq.b32 	%p3367, %r37161, 1;
	selp.b32 	%r37162, -1727483681, 0, %p3367;
	xor.b32  	%r37163, %r37162, %r37159;
	xor.b32  	%r37164, %r37163, %r37160;
	st.local.u32 	[%rd4052], %r37164;
	and.b32  	%r37165, %r37156, -2147483648;
	ld.local.u32 	%r37166, [%rd4052+8];
	and.b32  	%r37167, %r37166, 2147483646;
	or.b32  	%r37168, %r37167, %r37165;
	ld.local.u32 	%r37169, [%rd4052+-904];
	shr.u32 	%r37170, %r37168, 1;
	and.b32  	%r37171, %r37166, 1;
	setp.eq.b32 	%p3368, %r37171, 1;
	selp.b32 	%r37172, -1727483681, 0, %p3368;
	xor.b32  	%r37173, %r37172, %r37169;
	xor.b32  	%r37174, %r37173, %r37170;
	st.local.u32 	[%rd4052+4], %r37174;
	and.b32  	%r37175, %r37166, -2147483648;
	ld.local.u32 	%r37176, [%rd4052+12];
	and.b32  	%r37177, %r37176, 2147483646;
	or.b32  	%r37178, %r37177, %r37175;
	ld.local.u32 	%r37179, [%rd4052+-900];
	shr.u32 	%r37180, %r37178, 1;
	and.b32  	%r37181, %r37176, 1;
	setp.eq.b32 	%p3369, %r37181, 1;
	selp.b32 	%r37182, -1727483681, 0, %p3369;
	xor.b32  	%r37183, %r37182, %r37179;
	xor.b32  	%r37184, %r37183, %r37180;
	st.local.u32 	[%rd4052+8], %r37184;
	and.b32  	%r37185, %r37176, -2147483648;
	add.s32 	%r103902, %r103902, 4;
	ld.local.u32 	%r103901, [%rd4052+16];
	and.b32  	%r37186, %r103901, 2147483646;
	or.b32  	%r37187, %r37186, %r37185;
	ld.local.u32 	%r37188, [%rd4052+-896];
	shr.u32 	%r37189, %r37187, 1;
	and.b32  	%r37190, %r103901, 1;
	setp.eq.b32 	%p3370, %r37190, 1;
	selp.b32 	%r37191, -1727483681, 0, %p3370;
	xor.b32  	%r37192, %r37191, %r37188;
	xor.b32  	%r37193, %r37192, %r37189;
	st.local.u32 	[%rd4052+12], %r37193;
	setp.ne.s32 	%p3371, %r103902, 623;
	@%p3371 bra 	$L__BB3_3588;
	ld.local.u32 	%r37195, [%rd3+2492];
	and.b32  	%r37196, %r37195, -2147483648;
	ld.local.u32 	%r103872, [%rd3];
	and.b32  	%r37197, %r103872, 2147483646;
	or.b32  	%r37198, %r37197, %r37196;
	ld.local.u32 	%r37199, [%rd3+1584];
	shr.u32 	%r37200, %r37198, 1;
	and.b32  	%r37201, %r103872, 1;
	setp.eq.b32 	%p3372, %r37201, 1;
	selp.b32 	%r37202, -1727483681, 0, %p3372;
	xor.b32  	%r37203, %r37202, %r37199;
	xor.b32  	%r37204, %r37203, %r37200;
	st.local.u32 	[%rd3+2492], %r37204;
	mov.b32 	%r103904, 0;
	st.local.u32 	[%rd3+2496], %r103904;
$L__BB3_3590:
	setp.gt.u32 	%p3374, %r15023, %r15024;
	add.s32 	%r103924, %r103904, 1;
	st.local.u32 	[%rd3+2496], %r103924;
	mul.wide.s32 	%rd4053, %r103904, 4;
	add.s64 	%rd4054, %rd3, %rd4053;
	ld.local.u32 	%r37205, [%rd4054];
	shr.u32 	%r37206, %r37205, 11;
	xor.b32  	%r37207, %r37206, %r37205;
	shl.b32 	%r37208, %r37207, 7;
	and.b32  	%r37209, %r37208, -1658038656;
	xor.b32  	%r37210, %r37209, %r37207;
	shl.b32 	%r37211, %r37210, 15;
	and.b32  	%r37212, %r37211, -402653184;
	xor.b32  	%r37213, %r37212, %r37210;
	shr.u32 	%r37214, %r37213, 27;
	shl.b32 	%r37215, %r7572, 15;
	and.b32  	%r37216, %r37215, -402653184;
	xor.b32  	%r37217, %r37216, %r7572;
	shr.u32 	%r37218, %r37217, 7;
	and.b32  	%r37219, %r37218, 32505856;
	shl.b32 	%r37220, %r7587, 15;
	and.b32  	%r37221, %r37220, -402653184;
	xor.b32  	%r37222, %r37221, %r7587;
	shr.u32 	%r37223, %r37222, 12;
	and.b32  	%r37224, %r37223, 1015808;
	or.b32  	%r37225, %r37224, %r37219;
	shl.b32 	%r37226, %r7602, 15;
	and.b32  	%r37227, %r37226, -402653184;
	xor.b32  	%r37228, %r37227, %r7602;
	shr.u32 	%r37229, %r37228, 17;
	and.b32  	%r37230, %r37229, 31744;
	or.b32  	%r37231, %r37225, %r37230;
	shl.b32 	%r37232, %r7617, 15;
	and.b32  	%r37233, %r37232, -402653184;
	xor.b32  	%r37234, %r37233, %r7617;
	shr.u32 	%r37235, %r37234, 22;
	and.b32  	%r37236, %r37235, 992;
	or.b32  	%r37237, %r37231, %r37236;
	or.b32  	%r103908, %r37237, %r37214;
	mov.pred 	%p11954, 0;
	@%p3374 bra 	$L__BB3_3599;
	mov.pred 	%p11954, 0;
	mov.u32 	%r103913, %r103924;
	mov.u32 	%r103907, %r15023;
$L__BB3_3592:
	shl.b32 	%r7638, %r103908, 5;
	setp.lt.s32 	%p3376, %r103913, 624;
	@%p3376 bra 	$L__BB3_3598;
	mov.b32 	%r103910, 0;
$L__BB3_3594:
	mul.wide.u32 	%rd4055, %r103910, 4;
	add.s64 	%rd1673, %rd3, %rd4055;
	and.b32  	%r37239, %r103872, -2147483648;
	ld.local.u32 	%r37240, [%rd1673+4];
	and.b32  	%r37241, %r37240, 2147483646;
	or.b32  	%r37242, %r37241, %r37239;
	ld.local.u32 	%r37243, [%rd1673+1588];
	shr.u32 	%r37244, %r37242, 1;
	and.b32  	%r37245, %r37240, 1;
	setp.eq.b32 	%p3377, %r37245, 1;
	selp.b32 	%r37246, -1727483681, 0, %p3377;
	xor.b32  	%r37247, %r37246, %r37243;
	xor.b32  	%r37248, %r37247, %r37244;
	st.local.u32 	[%rd1673], %r37248;
	and.b32  	%r37249, %r37240, -2147483648;
	ld.local.u32 	%r37250, [%rd1673+8];
	and.b32  	%r37251, %r37250, 2147483646;
	or.b32  	%r37252, %r37251, %r37249;
	ld.local.u32 	%r37253, [%rd1673+1592];
	shr.u32 	%r37254, %r37252, 1;
	and.b32  	%r37255, %r37250, 1;
	setp.eq.b32 	%p3378, %r37255, 1;
	selp.b32 	%r37256, -1727483681, 0, %p3378;
	xor.b32  	%r37257, %r37256, %r37253;
	xor.b32  	%r37258, %r37257, %r37254;
	st.local.u32 	[%rd1673+4], %r37258;
	and.b32  	%r37259, %r37250, -2147483648;
	ld.local.u32 	%r7641, [%rd1673+12];
	and.b32  	%r37260, %r7641, 2147483646;
	or.b32  	%r37261, %r37260, %r37259;
	ld.local.u32 	%r37262, [%rd1673+1596];
	shr.u32 	%r37263, %r37261, 1;
	and.b32  	%r37264, %r7641, 1;
	setp.eq.b32 	%p3379, %r37264, 1;
	selp.b32 	%r37265, -1727483681, 0, %p3379;
	xor.b32  	%r37266, %r37265, %r37262;
	xor.b32  	%r37267, %r37266, %r37263;
	st.local.u32 	[%rd1673+8], %r37267;
	setp.ne.s32 	%p3380, %r103910, 224;
	@%p3380 bra 	$L__BB3_7248;
	ld.local.u32 	%r103911, [%rd1643];
	mov.b32 	%r103912, 227;
$L__BB3_3596:
	mul.wide.u32 	%rd4056, %r103912, 4;
	add.s64 	%rd4057, %rd3, %rd4056;
	and.b32  	%r37278, %r103911, -2147483648;
	ld.local.u32 	%r37279, [%rd4057+4];
	and.b32  	%r37280, %r37279, 2147483646;
	or.b32  	%r37281, %r37280, %r37278;
	ld.local.u32 	%r37282, [%rd4057+-908];
	shr.u32 	%r37283, %r37281, 1;
	and.b32  	%r37284, %r37279, 1;
	setp.eq.b32 	%p3382, %r37284, 1;
	selp.b32 	%r37285, -1727483681, 0, %p3382;
	xor.b32  	%r37286, %r37285, %r37282;
	xor.b32  	%r37287, %r37286, %r37283;
	st.local.u32 	[%rd4057], %r37287;
	and.b32  	%r37288, %r37279, -2147483648;
	ld.local.u32 	%r37289, [%rd4057+8];
	and.b32  	%r37290, %r37289, 2147483646;
	or.b32  	%r37291, %r37290, %r37288;
	ld.local.u32 	%r37292, [%rd4057+-904];
	shr.u32 	%r37293, %r37291, 1;
	and.b32  	%r37294, %r37289, 1;
	setp.eq.b32 	%p3383, %r37294, 1;
	selp.b32 	%r37295, -1727483681, 0, %p3383;
	xor.b32  	%r37296, %r37295, %r37292;
	xor.b32  	%r37297, %r37296, %r37293;
	st.local.u32 	[%rd4057+4], %r37297;
	and.b32  	%r37298, %r37289, -2147483648;
	ld.local.u32 	%r37299, [%rd4057+12];
	and.b32  	%r37300, %r37299, 2147483646;
	or.b32  	%r37301, %r37300, %r37298;
	ld.local.u32 	%r37302, [%rd4057+-900];
	shr.u32 	%r37303, %r37301, 1;
	and.b32  	%r37304, %r37299, 1;
	setp.eq.b32 	%p3384, %r37304, 1;
	selp.b32 	%r37305, -1727483681, 0, %p3384;
	xor.b32  	%r37306, %r37305, %r37302;
	xor.b32  	%r37307, %r37306, %r37303;
	st.local.u32 	[%rd4057+8], %r37307;
	and.b32  	%r37308, %r37299, -2147483648;
	add.s32 	%r103912, %r103912, 4;
	ld.local.u32 	%r103911, [%rd4057+16];
	and.b32  	%r37309, %r103911, 2147483646;
	or.b32  	%r37310, %r37309, %r37308;
	ld.local.u32 	%r37311, [%rd4057+-896];
	shr.u32 	%r37312, %r37310, 1;
	and.b32  	%r37313, %r103911, 1;
	setp.eq.b32 	%p3385, %r37313, 1;
	selp.b32 	%r37314, -1727483681, 0, %p3385;
	xor.b32  	%r37315, %r37314, %r37311;
	xor.b32  	%r37316, %r37315, %r37312;
	st.local.u32 	[%rd4057+12], %r37316;
	setp.ne.s32 	%p3386, %r103912, 623;
	@%p3386 bra 	$L__BB3_3596;
	ld.local.u32 	%r37318, [%rd3+2492];
	and.b32  	%r37319, %r37318, -2147483648;
	ld.local.u32 	%r103872, [%rd3];
	and.b32  	%r37320, %r103872, 2147483646;
	or.b32  	%r37321, %r37320, %r37319;
	ld.local.u32 	%r37322, [%rd3+1584];
	shr.u32 	%r37323, %r37321, 1;
	and.b32  	%r37324, %r103872, 1;
	setp.eq.b32 	%p3387, %r37324, 1;
	selp.b32 	%r37325, -1727483681, 0, %p3387;
	xor.b32  	%r37326, %r37325, %r37322;
	xor.b32  	%r37327, %r37326, %r37323;
	st.local.u32 	[%rd3+2492], %r37327;
	mov.b32 	%r103913, 0;
	st.local.u32 	[%rd3+2496], %r103913;
$L__BB3_3598:
	add.s32 	%r103924, %r103913, 1;
	st.local.u32 	[%rd3+2496], %r103924;
	mul.wide.s32 	%rd4058, %r103913, 4;
	add.s64 	%rd4059, %rd3, %rd4058;
	ld.local.u32 	%r37328, [%rd4059];
	shr.u32 	%r37329, %r37328, 11;
	xor.b32  	%r37330, %r37329, %r37328;
	shl.b32 	%r37331, %r37330, 7;
	and.b32  	%r37332, %r37331, -1658038656;
	xor.b32  	%r37333, %r37332, %r37330;
	shl.b32 	%r37334, %r37333, 15;
	and.b32  	%r37335, %r37334, -402653184;
	xor.b32  	%r37336, %r37335, %r37333;
	shr.u32 	%r37337, %r37336, 27;
	and.b32  	%r37339, %r7638, 1073741792;
	or.b32  	%r103908, %r37337, %r37339;
	setp.eq.s32 	%p3388, %r103908, %r15021;
	or.pred  	%p11954, %p11954, %p3388;
	add.s32 	%r103907, %r103907, 1;
	setp.le.u32 	%p3389, %r103907, %r15024;
	mov.u32 	%r103913, %r103924;
	@%p3389 bra 	$L__BB3_3592;
$L__BB3_3599:
	setp.lt.s32 	%p3390, %r7529, 1;
	@%p3390 bra 	$L__BB3_3608;
	mov.b32 	%r103919, 0;
$L__BB3_3601:
	setp.lt.s32 	%p3391, %r103924, 624;
	@%p3391 bra 	$L__BB3_3607;
	mov.b32 	%r103921, 0;
	mov.u64 	%rd6780, %rd3;
$L__BB3_3603:
	and.b32  	%r37342, %r103872, -2147483648;
	ld.local.u32 	%r37343, [%rd6780+4];
	and.b32  	%r37344, %r37343, 2147483646;
	or.b32  	%r37345, %r37344, %r37342;
	ld.local.u32 	%r37346, [%rd6780+1588];
	shr.u32 	%r37347, %r37345, 1;
	and.b32  	%r37348, %r37343, 1;
	setp.eq.b32 	%p3392, %r37348, 1;
	selp.b32 	%r37349, -1727483681, 0, %p3392;
	xor.b32  	%r37350, %r37349, %r37346;
	xor.b32  	%r37351, %r37350, %r37347;
	st.local.u32 	[%rd6780], %r37351;
	and.b32  	%r37352, %r37343, -2147483648;
	ld.local.u32 	%r37353, [%rd6780+8];
	and.b32  	%r37354, %r37353, 2147483646;
	or.b32  	%r37355, %r37354, %r37352;
	ld.local.u32 	%r37356, [%rd6780+1592];
	shr.u32 	%r37357, %r37355, 1;
	and.b32  	%r37358, %r37353, 1;
	setp.eq.b32 	%p3393, %r37358, 1;
	selp.b32 	%r37359, -1727483681, 0, %p3393;
	xor.b32  	%r37360, %r37359, %r37356;
	xor.b32  	%r37361, %r37360, %r37357;
	st.local.u32 	[%rd6780+4], %r37361;
	and.b32  	%r37362, %r37353, -2147483648;
	ld.local.u32 	%r7662, [%rd6780+12];
	and.b32  	%r37363, %r7662, 2147483646;
	or.b32  	%r37364, %r37363, %r37362;
	ld.local.u32 	%r37365, [%rd6780+1596];
	shr.u32 	%r37366, %r37364, 1;
	and.b32  	%r37367, %r7662, 1;
	setp.eq.b32 	%p3394, %r37367, 1;
	selp.b32 	%r37368, -1727483681, 0, %p3394;
	xor.b32  	%r37369, %r37368, %r37365;
	xor.b32  	%r37370, %r37369, %r37366;
	st.local.u32 	[%rd6780+8], %r37370;
	setp.ne.s32 	%p3395, %r103921, 224;
	@%p3395 bra 	$L__BB3_7249;
	ld.local.u32 	%r103922, [%rd1643];
	mov.b32 	%r103923, 227;
$L__BB3_3605:
	mul.wide.u32 	%rd4060, %r103923, 4;
	add.s64 	%rd4061, %rd3, %rd4060;
	and.b32  	%r37381, %r103922, -2147483648;
	ld.local.u32 	%r37382, [%rd4061+4];
	and.b32  	%r37383, %r37382, 2147483646;
	or.b32  	%r37384, %r37383, %r37381;
	ld.local.u32 	%r37385, [%rd4061+-908];
	shr.u32 	%r37386, %r37384, 1;
	and.b32  	%r37387, %r37382, 1;
	setp.eq.b32 	%p3397, %r37387, 1;
	selp.b32 	%r37388, -1727483681, 0, %p3397;
	xor.b32  	%r37389, %r37388, %r37385;
	xor.b32  	%r37390, %r37389, %r37386;
	st.local.u32 	[%rd4061], %r37390;
	and.b32  	%r37391, %r37382, -2147483648;
	ld.local.u32 	%r37392, [%rd4061+8];
	and.b32  	%r37393, %r37392, 2147483646;
	or.b32  	%r37394, %r37393, %r37391;
	ld.local.u32 	%r37395, [%rd4061+-904];
	shr.u32 	%r37396, %r37394, 1;
	and.b32  	%r37397, %r37392, 1;
	setp.eq.b32 	%p3398, %r37397, 1;
	selp.b32 	%r37398, -1727483681, 0, %p3398;
	xor.b32  	%r37399, %r37398, %r37395;
	xor.b32  	%r37400, %r37399, %r37396;
	st.local.u32 	[%rd4061+4], %r37400;
	and.b32  	%r37401, %r37392, -2147483648;
	ld.local.u32 	%r37402, [%rd4061+12];
	and.b32  	%r37403, %r37402, 2147483646;
	or.b32  	%r37404, %r37403, %r37401;
	ld.local.u32 	%r37405, [%rd4061+-900];
	shr.u32 	%r37406, %r37404, 1;
	and.b32  	%r37407, %r37402, 1;
	setp.eq.b32 	%p3399, %r37407, 1;
	selp.b32 	%r37408, -1727483681, 0, %p3399;
	xor.b32  	%r37409, %r37408, %r37405;
	xor.b32  	%r37410, %r37409, %r37406;
	st.local.u32 	[%rd4061+8], %r37410;
	and.b32  	%r37411, %r37402, -2147483648;
	add.s32 	%r103923, %r103923, 4;
	ld.local.u32 	%r103922, [%rd4061+16];
	and.b32  	%r37412, %r103922, 2147483646;
	or.b32  	%r37413, %r37412, %r37411;
	ld.local.u32 	%r37414, [%rd4061+-896];
	shr.u32 	%r37415, %r37413, 1;
	and.b32  	%r37416, %r103922, 1;
	setp.eq.b32 	%p3400, %r37416, 1;
	selp.b32 	%r37417, -1727483681, 0, %p3400;
	xor.b32  	%r37418, %r37417, %r37414;
	xor.b32  	%r37419, %r37418, %r37415;
	st.local.u32 	[%rd4061+12], %r37419;
	setp.ne.s32 	%p3401, %r103923, 623;
	@%p3401 bra 	$L__BB3_3605;
	ld.local.u32 	%r37421, [%rd3+2492];
	and.b32  	%r37422, %r37421, -2147483648;
	ld.local.u32 	%r103872, [%rd3];
	and.b32  	%r37423, %r103872, 2147483646;
	or.b32  	%r37424, %r37423, %r37422;
	ld.local.u32 	%r37425, [%rd3+1584];
	shr.u32 	%r37426, %r37424, 1;
	and.b32  	%r37427, %r103872, 1;
	setp.eq.b32 	%p3402, %r37427, 1;
	selp.b32 	%r37428, -1727483681, 0, %p3402;
	xor.b32  	%r37429, %r37428, %r37425;
	xor.b32  	%r37430, %r37429, %r37426;
	st.local.u32 	[%rd3+2492], %r37430;
	mov.b32 	%r103924, 0;
	st.local.u32 	[%rd3+2496], %r103924;
$L__BB3_3607:
	add.s32 	%r103924, %r103924, 1;
	st.local.u32 	[%rd1645], %r103924;
	add.s32 	%r103919, %r103919, 1;
	setp.ne.s32 	%p3403, %r103919, %r7529;
	@%p3403 bra 	$L__BB3_3601;
$L__BB3_3608:
	setp.lt.s32 	%p3404, %r103924, 624;
	@%p3404 bra 	$L__BB3_3614;
	mov.b32 	%r103929, 0;
	mov.u64 	%rd6781, %rd3;
$L__BB3_3610:
	and.b32  	%r37432, %r103872, -2147483648;
	ld.local.u32 	%r37433, [%rd6781+4];
	and.b32  	%r37434, %r37433, 2147483646;
	or.b32  	%r37435, %r37434, %r37432;
	ld.local.u32 	%r37436, [%rd6781+1588];
	shr.u32 	%r37437, %r37435, 1;
	and.b32  	%r37438, %r37433, 1;
	setp.eq.b32 	%p3405, %r37438, 1;
	selp.b32 	%r37439, -1727483681, 0, %p3405;
	xor.b32  	%r37440, %r37439, %r37436;
	xor.b32  	%r37441, %r37440, %r37437;
	st.local.u32 	[%rd6781], %r37441;
	and.b32  	%r37442, %r37433, -2147483648;
	ld.local.u32 	%r37443, [%rd6781+8];
	and.b32  	%r37444, %r37443, 2147483646;
	or.b32  	%r37445, %r37444, %r37442;
	ld.local.u32 	%r37446, [%rd6781+1592];
	shr.u32 	%r37447, %r37445, 1;
	and.b32  	%r37448, %r37443, 1;
	setp.eq.b32 	%p3406, %r37448, 1;
	selp.b32 	%r37449, -1727483681, 0, %p3406;
	xor.b32  	%r37450, %r37449, %r37446;
	xor.b32  	%r37451, %r37450, %r37447;
	st.local.u32 	[%rd6781+4], %r37451;
	and.b32  	%r37452, %r37443, -2147483648;
	ld.local.u32 	%r7679, [%rd6781+12];
	and.b32  	%r37453, %r7679, 2147483646;
	or.b32  	%r37454, %r37453, %r37452;
	ld.local.u32 	%r37455, [%rd6781+1596];
	shr.u32 	%r37456, %r37454, 1;
	and.b32  	%r37457, %r7679, 1;
	setp.eq.b32 	%p3407, %r37457, 1;
	selp.b32 	%r37458, -1727483681, 0, %p3407;
	xor.b32  	%r37459, %r37458, %r37455;
	xor.b32  	%r37460, %r37459, %r37456;
	st.local.u32 	[%rd6781+8], %r37460;
	setp.ne.s32 	%p3408, %r103929, 224;
	@%p3408 bra 	$L__BB3_7250;
	ld.local.u32 	%r103931, [%rd3+908];
	add.s64 	%rd6782, %rd3, 924;
	mov.b32 	%r103930, 0;
$L__BB3_3612:
	and.b32  	%r37471, %r103931, -2147483648;
	ld.local.u32 	%r37472, [%rd6782+-12];
	and.b32  	%r37473, %r37472, 2147483646;
	or.b32  	%r37474, %r37473, %r37471;
	ld.local.u32 	%r37475, [%rd6782+-924];
	shr.u32 	%r37476, %r37474, 1;
	and.b32  	%r37477, %r37472, 1;
	setp.eq.b32 	%p3410, %r37477, 1;
	selp.b32 	%r37478, -1727483681, 0, %p3410;
	xor.b32  	%r37479, %r37478, %r37475;
	xor.b32  	%r37480, %r37479, %r37476;
	st.local.u32 	[%rd6782+-16], %r37480;
	and.b32  	%r37481, %r37472, -2147483648;
	ld.local.u32 	%r37482, [%rd6782+-8];
	and.b32  	%r37483, %r37482, 2147483646;
	or.b32  	%r37484, %r37483, %r37481;
	ld.local.u32 	%r37485, [%rd6782+-920];
	shr.u32 	%r37486, %r37484, 1;
	and.b32  	%r37487, %r37482, 1;
	setp.eq.b32 	%p3411, %r37487, 1;
	selp.b32 	%r37488, -1727483681, 0, %p3411;
	xor.b32  	%r37489, %r37488, %r37485;
	xor.b32  	%r37490, %r37489, %r37486;
	st.local.u32 	[%rd6782+-12], %r37490;
	and.b32  	%r37491, %r37482, -2147483648;
	ld.local.u32 	%r37492, [%rd6782+-4];
	and.b32  	%r37493, %r37492, 2147483646;
	or.b32  	%r37494, %r37493, %r37491;
	ld.local.u32 	%r37495, [%rd6782+-916];
	shr.u32 	%r37496, %r37494, 1;
	and.b32  	%r37497, %r37492, 1;
	setp.eq.b32 	%p3412, %r37497, 1;
	selp.b32 	%r37498, -1727483681, 0, %p3412;
	xor.b32  	%r37499, %r37498, %r37495;
	xor.b32  	%r37500, %r37499, %r37496;
	st.local.u32 	[%rd6782+-8], %r37500;
	and.b32  	%r37501, %r37492, -2147483648;
	ld.local.u32 	%r103931, [%rd6782];
	and.b32  	%r37502, %r103931, 2147483646;
	or.b32  	%r37503, %r37502, %r37501;
	ld.local.u32 	%r37504, [%rd6782+-912];
	shr.u32 	%r37505, %r37503, 1;
	and.b32  	%r37506, %r103931, 1;
	setp.eq.b32 	%p3413, %r37506, 1;
	selp.b32 	%r37507, -1727483681, 0, %p3413;
	xor.b32  	%r37508, %r37507, %r37504;
	xor.b32  	%r37509, %r37508, %r37505;
	st.local.u32 	[%rd6782+-4], %r37509;
	add.s32 	%r103930, %r103930, 4;
	add.s64 	%rd6782, %rd6782, 16;
	setp.ne.s32 	%p3414, %r103930, 396;
	@%p3414 bra 	$L__BB3_3612;
	ld.local.u32 	%r37511, [%rd1646];
	and.b32  	%r37512, %r37511, -2147483648;
	ld.local.u32 	%r103872, [%rd3];
	and.b32  	%r37513, %r103872, 2147483646;
	or.b32  	%r37514, %r37513, %r37512;
	ld.local.u32 	%r37515, [%rd1647];
	shr.u32 	%r37516, %r37514, 1;
	and.b32  	%r37517, %r103872, 1;
	setp.eq.b32 	%p3415, %r37517, 1;
	selp.b32 	%r37518, -1727483681, 0, %p3415;
	xor.b32  	%r37519, %r37518, %r37515;
	xor.b32  	%r37520, %r37519, %r37516;
	st.local.u32 	[%rd1646], %r37520;
	mov.b32 	%r103924, 0;
	st.local.u32 	[%rd1645], %r103924;
$L__BB3_3614:
	add.s32 	%r103939, %r103924, 1;
	st.local.u32 	[%rd3+2496], %r103939;
	mul.wide.s32 	%rd4062, %r103924, 4;
	add.s64 	%rd4063, %rd3, %rd4062;
	ld.local.u32 	%r37521, [%rd4063];
	shr.u32 	%r37522, %r37521, 11;
	xor.b32  	%r37523, %r37522, %r37521;
	shl.b32 	%r37524, %r37523, 7;
	and.b32  	%r37525, %r37524, -1658038656;
	xor.b32  	%r7691, %r37525, %r37523;
	setp.lt.s32 	%p3416, %r103924, 623;
	@%p3416 bra 	$L__BB3_3620;
	mov.b32 	%r103935, 0;
	mov.u64 	%rd6783, %rd3;
$L__BB3_3616:
	and.b32  	%r37527, %r103872, -2147483648;
	ld.local.u32 	%r37528, [%rd6783+4];
	and.b32  	%r37529, %r37528, 2147483646;
	or.b32  	%r37530, %r37529, %r37527;
	ld.local.u32 	%r37531, [%rd6783+1588];
	shr.u32 	%r37532, %r37530, 1;
	and.b32  	%r37533, %r37528, 1;
	setp.eq.b32 	%p3417, %r37533, 1;
	selp.b32 	%r37534, -1727483681, 0, %p3417;
	xor.b32  	%r37535, %r37534, %r37531;
	xor.b32  	%r37536, %r37535, %r37532;
	st.local.u32 	[%rd6783], %r37536;
	and.b32  	%r37537, %r37528, -2147483648;
	ld.local.u32 	%r37538, [%rd6783+8];
	and.b32  	%r37539, %r37538, 2147483646;
	or.b32  	%r37540, %r37539, %r37537;
	ld.local.u32 	%r37541, [%rd6783+1592];
	shr.u32 	%r37542, %r37540, 1;
	and.b32  	%r37543, %r37538, 1;
	setp.eq.b32 	%p3418, %r37543, 1;
	selp.b32 	%r37544, -1727483681, 0, %p3418;
	xor.b32  	%r37545, %r37544, %r37541;
	xor.b32  	%r37546, %r37545, %r37542;
	st.local.u32 	[%rd6783+4], %r37546;
	and.b32  	%r37547, %r37538, -2147483648;
	ld.local.u32 	%r7694, [%rd6783+12];
	and.b32  	%r37548, %r7694, 2147483646;
	or.b32  	%r37549, %r37548, %r37547;
	ld.local.u32 	%r37550, [%rd6783+1596];
	shr.u32 	%r37551, %r37549, 1;
	and.b32  	%r37552, %r7694, 1;
	setp.eq.b32 	%p3419, %r37552, 1;
	selp.b32 	%r37553, -1727483681, 0, %p3419;
	xor.b32  	%r37554, %r37553, %r37550;
	xor.b32  	%r37555, %r37554, %r37551;
	st.local.u32 	[%rd6783+8], %r37555;
	setp.ne.s32 	%p3420, %r103935, 224;
	@%p3420 bra 	$L__BB3_7251;
	ld.local.u32 	%r103937, [%rd3+908];
	add.s64 	%rd6784, %rd3, 924;
	mov.b32 	%r103936, 0;
$L__BB3_3618:
	and.b32  	%r37566, %r103937, -2147483648;
	ld.local.u32 	%r37567, [%rd6784+-12];
	and.b32  	%r37568, %r37567, 2147483646;
	or.b32  	%r37569, %r37568, %r37566;
	ld.local.u32 	%r37570, [%rd6784+-924];
	shr.u32 	%r37571, %r37569, 1;
	and.b32  	%r37572, %r37567, 1;
	setp.eq.b32 	%p3422, %r37572, 1;
	selp.b32 	%r37573, -1727483681, 0, %p3422;
	xor.b32  	%r37574, %r37573, %r37570;
	xor.b32  	%r37575, %r37574, %r37571;
	st.local.u32 	[%rd6784+-16], %r37575;
	and.b32  	%r37576, %r37567, -2147483648;
	ld.local.u32 	%r37577, [%rd6784+-8];
	and.b32  	%r37578, %r37577, 2147483646;
	or.b32  	%r37579, %r37578, %r37576;
	ld.local.u32 	%r37580, [%rd6784+-920];
	shr.u32 	%r37581, %r37579, 1;
	and.b32  	%r37582, %r37577, 1;
	setp.eq.b32 	%p3423, %r37582, 1;
	selp.b32 	%r37583, -1727483681, 0, %p3423;
	xor.b32  	%r37584, %r37583, %r37580;
	xor.b32  	%r37585, %r37584, %r37581;
	st.local.u32 	[%rd6784+-12], %r37585;
	and.b32  	%r37586, %r37577, -2147483648;
	ld.local.u32 	%r37587, [%rd6784+-4];
	and.b32  	%r37588, %r37587, 2147483646;
	or.b32  	%r37589, %r37588, %r37586;
	ld.local.u32 	%r37590, [%rd6784+-916];
	shr.u32 	%r37591, %r37589, 1;
	and.b32  	%r37592, %r37587, 1;
	setp.eq.b32 	%p3424, %r37592, 1;
	selp.b32 	%r37593, -1727483681, 0, %p3424;
	xor.b32  	%r37594, %r37593, %r37590;
	xor.b32  	%r37595, %r37594, %r37591;
	st.local.u32 	[%rd6784+-8], %r37595;
	and.b32  	%r37596, %r37587, -2147483648;
	ld.local.u32 	%r103937, [%rd6784];
	and.b32  	%r37597, %r103937, 2147483646;
	or.b32  	%r37598, %r37597, %r37596;
	ld.local.u32 	%r37599, [%rd6784+-912];
	shr.u32 	%r37600, %r37598, 1;
	and.b32  	%r37601, %r103937, 1;
	setp.eq.b32 	%p3425, %r37601, 1;
	selp.b32 	%r37602, -1727483681, 0, %p3425;
	xor.b32  	%r37603, %r37602, %r37599;
	xor.b32  	%r37604, %r37603, %r37600;
	st.local.u32 	[%rd6784+-4], %r37604;
	add.s32 	%r103936, %r103936, 4;
	add.s64 	%rd6784, %rd6784, 16;
	setp.ne.s32 	%p3426, %r103936, 396;
	@%p3426 bra 	$L__BB3_3618;
	ld.local.u32 	%r37606, [%rd1646];
	and.b32  	%r37607, %r37606, -2147483648;
	ld.local.u32 	%r103872, [%rd3];
	and.b32  	%r37608, %r103872, 2147483646;
	or.b32  	%r37609, %r37608, %r37607;
	ld.local.u32 	%r37610, [%rd1647];
	shr.u32 	%r37611, %r37609, 1;
	and.b32  	%r37612, %r103872, 1;
	setp.eq.b32 	%p3427, %r37612, 1;
	selp.b32 	%r37613, -1727483681, 0, %p3427;
	xor.b32  	%r37614, %r37613, %r37610;
	xor.b32  	%r37615, %r37614, %r37611;
	st.local.u32 	[%rd1646], %r37615;
	mov.b32 	%r103939, 0;
	st.local.u32 	[%rd1645], %r103939;
$L__BB3_3620:
	add.s32 	%r103945, %r103939, 1;
	st.local.u32 	[%rd3+2496], %r103945;
	mul.wide.s32 	%rd4064, %r103939, 4;
	add.s64 	%rd4065, %rd3, %rd4064;
	ld.local.u32 	%r37616, [%rd4065];
	shr.u32 	%r37617, %r37616, 11;
	xor.b32  	%r37618, %r37617, %r37616;
	shl.b32 	%r37619, %r37618, 7;
	and.b32  	%r37620, %r37619, -1658038656;
	xor.b32  	%r7706, %r37620, %r37618;
	setp.lt.s32 	%p3428, %r103939, 623;
	@%p3428 bra 	$L__BB3_3626;
	mov.b32 	%r103941, 0;
	mov.u64 	%rd6785, %rd3;
$L__BB3_3622:
	and.b32  	%r37622, %r103872, -2147483648;
	ld.local.u32 	%r37623, [%rd6785+4];
	and.b32  	%r37624, %r37623, 2147483646;
	or.b32  	%r37625, %r37624, %r37622;
	ld.local.u32 	%r37626, [%rd6785+1588];
	shr.u32 	%r37627, %r37625, 1;
	and.b32  	%r37628, %r37623, 1;
	setp.eq.b32 	%p3429, %r37628, 1;
	selp.b32 	%r37629, -1727483681, 0, %p3429;
	xor.b32  	%r37630, %r37629, %r37626;
	xor.b32  	%r37631, %r37630, %r37627;
	st.local.u32 	[%rd6785], %r37631;
	and.b32  	%r37632, %r37623, -2147483648;
	ld.local.u32 	%r37633, [%rd6785+8];
	and.b32  	%r37634, %r37633, 2147483646;
	or.b32  	%r37635, %r37634, %r37632;
	ld.local.u32 	%r37636, [%rd6785+1592];
	shr.u32 	%r37637, %r37635, 1;
	and.b32  	%r37638, %r37633, 1;
	setp.eq.b32 	%p3430, %r37638, 1;
	selp.b32 	%r37639, -1727483681, 0, %p3430;
	xor.b32  	%r37640, %r37639, %r37636;
	xor.b32  	%r37641, %r37640, %r37637;
	st.local.u32 	[%rd6785+4], %r37641;
	and.b32  	%r37642, %r37633, -2147483648;
	ld.local.u32 	%r7709, [%rd6785+12];
	and.b32  	%r37643, %r7709, 2147483646;
	or.b32  	%r37644, %r37643, %r37642;
	ld.local.u32 	%r37645, [%rd6785+1596];
	shr.u32 	%r37646, %r37644, 1;
	and.b32  	%r37647, %r7709, 1;
	setp.eq.b32 	%p3431, %r37647, 1;
	selp.b32 	%r37648, -1727483681, 0, %p3431;
	xor.b32  	%r37649, %r37648, %r37645;
	xor.b32  	%r37650, %r37649, %r37646;
	st.local.u32 	[%rd6785+8], %r37650;
	setp.ne.s32 	%p3432, %r103941, 224;
	@%p3432 bra 	$L__BB3_7252;
	ld.local.u32 	%r103943, [%rd3+908];
	add.s64 	%rd6786, %rd3, 924;
	mov.b32 	%r103942, 0;
$L__BB3_3624:
	and.b32  	%r37661, %r103943, -2147483648;
	ld.local.u32 	%r37662, [%rd6786+-12];
	and.b32  	%r37663, %r37662, 2147483646;
	or.b32  	%r37664, %r37663, %r37661;
	ld.local.u32 	%r37665, [%rd6786+-924];
	shr.u32 	%r37666, %r37664, 1;
	and.b32  	%r37667, %r37662, 1;
	setp.eq.b32 	%p3434, %r37667, 1;
	selp.b32 	%r37668, -1727483681, 0, %p3434;
	xor.b32  	%r37669, %r37668, %r37665;
	xor.b32  	%r37670, %r37669, %r37666;
	st.local.u32 	[%rd6786+-16], %r37670;
	and.b32  	%r37671, %r37662, -2147483648;
	ld.local.u32 	%r37672, [%rd6786+-8];
	and.b32  	%r37673, %r37672, 2147483646;
	or.b32  	%r37674, %r37673, %r37671;
	ld.local.u32 	%r37675, [%rd6786+-920];
	shr.u32 	%r37676, %r37674, 1;
	and.b32  	%r37677, %r37672, 1;
	setp.eq.b32 	%p3435, %r37677, 1;
	selp.b32 	%r37678, -1727483681, 0, %p3435;
	xor.b32  	%r37679, %r37678, %r37675;
	xor.b32  	%r37680, %r37679, %r37676;
	st.local.u32 	[%rd6786+-12], %r37680;
	and.b32  	%r37681, %r37672, -2147483648;
	ld.local.u32 	%r37682, [%rd6786+-4];
	and.b32  	%r37683, %r37682, 2147483646;
	or.b32  	%r37684, %r37683, %r37681;
	ld.local.u32 	%r37685, [%rd6786+-916];
	shr.u32 	%r37686, %r37684, 1;
	and.b32  	%r37687, %r37682, 1;
	setp.eq.b32 	%p3436, %r37687, 1;
	selp.b32 	%r37688, -1727483681, 0, %p3436;
	xor.b32  	%r37689, %r37688, %r37685;
	xor.b32  	%r37690, %r37689, %r37686;
	st.local.u32 	[%rd6786+-8], %r37690;
	and.b32  	%r37691, %r37682, -2147483648;
	ld.local.u32 	%r103943, [%rd6786];
	and.b32  	%r37692, %r103943, 2147483646;
	or.b32  	%r37693, %r37692, %r37691;
	ld.local.u32 	%r37694, [%rd6786+-912];
	shr.u32 	%r37695, %r37693, 1;
	and.b32  	%r37696, %r103943, 1;
	setp.eq.b32 	%p3437, %r37696, 1;
	selp.b32 	%r37697, -1727483681, 0, %p3437;
	xor.b32  	%r37698, %r37697, %r37694;
	xor.b32  	%r37699, %r37698, %r37695;
	st.local.u32 	[%rd6786+-4], %r37699;
	add.s32 	%r103942, %r103942, 4;
	add.s64 	%rd6786, %rd6786, 16;
	setp.ne.s32 	%p3438, %r103942, 396;
	@%p3438 bra 	$L__BB3_3624;
	ld.local.u32 	%r37701, [%rd1646];
	and.b32  	%r37702, %r37701, -2147483648;
	ld.local.u32 	%r103872, [%rd3];
	and.b32  	%r37703, %r103872, 2147483646;
	or.b32  	%r37704, %r37703, %r37702;
	ld.local.u32 	%r37705, [%rd1647];
	shr.u32 	%r37706, %r37704, 1;
	and.b32  	%r37707, %r103872, 1;
	setp.eq.b32 	%p3439, %r37707, 1;
	selp.b32 	%r37708, -1727483681, 0, %p3439;
	xor.b32  	%r37709, %r37708, %r37705;
	xor.b32  	%r37710, %r37709, %r37706;
	st.local.u32 	[%rd1646], %r37710;
	mov.b32 	%r103945, 0;
	st.local.u32 	[%rd1645], %r103945;
$L__BB3_3626:
	add.s32 	%r103951, %r103945, 1;
	st.local.u32 	[%rd3+2496], %r103951;
	mul.wide.s32 	%rd4066, %r103945, 4;
	add.s64 	%rd4067, %rd3, %rd4066;
	ld.local.u32 	%r37711, [%rd4067];
	shr.u32 	%r37712, %r37711, 11;
	xor.b32  	%r37713, %r37712, %r37711;
	shl.b32 	%r37714, %r37713, 7;
	and.b32  	%r37715, %r37714, -1658038656;
	xor.b32  	%r7721, %r37715, %r37713;
	setp.lt.s32 	%p3440, %r103945, 623;
	@%p3440 bra 	$L__BB3_3632;
	mov.b32 	%r103947, 0;
	mov.u64 	%rd6787, %rd3;
$L__BB3_3628:
	and.b32  	%r37717, %r103872, -2147483648;
	ld.local.u32 	%r37718, [%rd6787+4];
	and.b32  	%r37719, %r37718, 2147483646;
	or.b32  	%r37720, %r37719, %r37717;
	ld.local.u32 	%r37721, [%rd6787+1588];
	shr.u32 	%r37722, %r37720, 1;
	and.b32  	%r37723, %r37718, 1;
	setp.eq.b32 	%p3441, %r37723, 1;
	selp.b32 	%r37724, -1727483681, 0, %p3441;
	xor.b32  	%r37725, %r37724, %r37721;
	xor.b32  	%r37726, %r37725, %r37722;
	st.local.u32 	[%rd6787], %r37726;
	and.b32  	%r37727, %r37718, -2147483648;
	ld.local.u32 	%r37728, [%rd6787+8];
	and.b32  	%r37729, %r37728, 2147483646;
	or.b32  	%r37730, %r37729, %r37727;
	ld.local.u32 	%r37731, [%rd6787+1592];
	shr.u32 	%r37732, %r37730, 1;
	and.b32  	%r37733, %r37728, 1;
	setp.eq.b32 	%p3442, %r37733, 1;
	selp.b32 	%r37734, -1727483681, 0, %p3442;
	xor.b32  	%r37735, %r37734, %r37731;
	xor.b32  	%r37736, %r37735, %r37732;
	st.local.u32 	[%rd6787+4], %r37736;
	and.b32  	%r37737, %r37728, -2147483648;
	ld.local.u32 	%r7724, [%rd6787+12];
	and.b32  	%r37738, %r7724, 2147483646;
	or.b32  	%r37739, %r37738, %r37737;
	ld.local.u32 	%r37740, [%rd6787+1596];
	shr.u32 	%r37741, %r37739, 1;
	and.b32  	%r37742, %r7724, 1;
	setp.eq.b32 	%p3443, %r37742, 1;
	selp.b32 	%r37743, -1727483681, 0, %p3443;
	xor.b32  	%r37744, %r37743, %r37740;
	xor.b32  	%r37745, %r37744, %r37741;
	st.local.u32 	[%rd6787+8], %r37745;
	setp.ne.s32 	%p3444, %r103947, 224;
	@%p3444 bra 	$L__BB3_7253;
	ld.local.u32 	%r103949, [%rd3+908];
	add.s64 	%rd6788, %rd3, 924;
	mov.b32 	%r103948, 0;
$L__BB3_3630:
	and.b32  	%r37756, %r103949, -2147483648;
	ld.local.u32 	%r37757, [%rd6788+-12];
	and.b32  	%r37758, %r37757, 2147483646;
	or.b32  	%r37759, %r37758, %r37756;
	ld.local.u32 	%r37760, [%rd6788+-924];
	shr.u32 	%r37761, %r37759, 1;
	and.b32  	%r37762, %r37757, 1;
	setp.eq.b32 	%p3446, %r37762, 1;
	selp.b32 	%r37763, -1727483681, 0, %p3446;
	xor.b32  	%r37764, %r37763, %r37760;
	xor.b32  	%r37765, %r37764, %r37761;
	st.local.u32 	[%rd6788+-16], %r37765;
	and.b32  	%r37766, %r37757, -2147483648;
	ld.local.u32 	%r37767, [%rd6788+-8];
	and.b32  	%r37768, %r37767, 2147483646;
	or.b32  	%r37769, %r37768, %r37766;
	ld.local.u32 	%r37770, [%rd6788+-920];
	shr.u32 	%r37771, %r37769, 1;
	and.b32  	%r37772, %r37767, 1;
	setp.eq.b32 	%p3447, %r37772, 1;
	selp.b32 	%r37773, -1727483681, 0, %p3447;
	xor.b32  	%r37774, %r37773, %r37770;
	xor.b32  	%r37775, %r37774, %r37771;
	st.local.u32 	[%rd6788+-12], %r37775;
	and.b32  	%r37776, %r37767, -2147483648;
	ld.local.u32 	%r37777, [%rd6788+-4];
	and.b32  	%r37778, %r37777, 2147483646;
	or.b32  	%r37779, %r37778, %r37776;
	ld.local.u32 	%r37780, [%rd6788+-916];
	shr.u32 	%r37781, %r37779, 1;
	and.b32  	%r37782, %r37777, 1;
	setp.eq.b32 	%p3448, %r37782, 1;
	selp.b32 	%r37783, -1727483681, 0, %p3448;
	xor.b32  	%r37784, %r37783, %r37780;
	xor.b32  	%r37785, %r37784, %r37781;
	st.local.u32 	[%rd6788+-8], %r37785;
	and.b32  	%r37786, %r37777, -2147483648;
	ld.local.u32 	%r103949, [%rd6788];
	and.b32  	%r37787, %r103949, 2147483646;
	or.b32  	%r37788, %r37787, %r37786;
	ld.local.u32 	%r37789, [%rd6788+-912];
	shr.u32 	%r37790, %r37788, 1;
	and.b32  	%r37791, %r103949, 1;
	setp.eq.b32 	%p3449, %r37791, 1;
	selp.b32 	%r37792, -1727483681, 0, %p3449;
	xor.b32  	%r37793, %r37792, %r37789;
	xor.b32  	%r37794, %r37793, %r37790;
	st.local.u32 	[%rd6788+-4], %r37794;
	add.s32 	%r103948, %r103948, 4;
	add.s64 	%rd6788, %rd6788, 16;
	setp.ne.s32 	%p3450, %r103948, 396;
	@%p3450 bra 	$L__BB3_3630;
	ld.local.u32 	%r37796, [%rd1646];
	and.b32  	%r37797, %r37796, -2147483648;
	ld.local.u32 	%r103872, [%rd3];
	and.b32  	%r37798, %r103872, 2147483646;
	or.b32  	%r37799, %r37798, %r37797;
	ld.local.u32 	%r37800, [%rd1647];
	shr.u32 	%r37801, %r37799, 1;
	and.b32  	%r37802, %r103872, 1;
	setp.eq.b32 	%p3451, %r37802, 1;
	selp.b32 	%r37803, -1727483681, 0, %p3451;
	xor.b32  	%r37804, %r37803, %r37800;
	xor.b32  	%r37805, %r37804, %r37801;
	st.local.u32 	[%rd1646], %r37805;
	mov.b32 	%r103951, 0;
	st.local.u32 	[%rd1645], %r103951;
$L__BB3_3632:
	add.s32 	%r103957, %r103951, 1;
	st.local.u32 	[%rd3+2496], %r103957;
	mul.wide.s32 	%rd4068, %r103951, 4;
	add.s64 	%rd4069, %rd3, %rd4068;
	ld.local.u32 	%r37806, [%rd4069];
	shr.u32 	%r37807, %r37806, 11;
	xor.b32  	%r37808, %r37807, %r37806;
	shl.b32 	%r37809, %r37808, 7;
	and.b32  	%r37810, %r37809, -1658038656;
	xor.b32  	%r7736, %r37810, %r37808;
	setp.lt.s32 	%p3452, %r103951, 623;
	@%p3452 bra 	$L__BB3_3638;
	mov.b32 	%r103953, 0;
	mov.u64 	%rd6789, %rd3;
$L__BB3_3634:
	and.b32  	%r37812, %r103872, -2147483648;
	ld.local.u32 	%r37813, [%rd6789+4];
	and.b32  	%r37814, %r37813, 2147483646;
	or.b32  	%r37815, %r37814, %r37812;
	ld.local.u32 	%r37816, [%rd6789+1588];
	shr.u32 	%r37817, %r37815, 1;
	and.b32  	%r37818, %r37813, 1;
	setp.eq.b32 	%p3453, %r37818, 1;
	selp.b32 	%r37819, -1727483681, 0, %p3453;
	xor.b32  	%r37820, %r37819, %r37816;
	xor.b32  	%r37821, %r37820, %r37817;
	st.local.u32 	[%rd6789], %r37821;
	and.b32  	%r37822, %r37813, -2147483648;
	ld.local.u32 	%r37823, [%rd6789+8];
	and.b32  	%r37824, %r37823, 2147483646;
	or.b32  	%r37825, %r37824, %r37822;
	ld.local.u32 	%r37826, [%rd6789+1592];
	shr.u32 	%r37827, %r37825, 1;
	and.b32  	%r37828, %r37823, 1;
	setp.eq.b32 	%p3454, %r37828, 1;
	selp.b32 	%r37829, -1727483681, 0, %p3454;
	xor.b32  	%r37830, %r37829, %r37826;
	xor.b32  	%r37831, %r37830, %r37827;
	st.local.u32 	[%rd6789+4], %r37831;
	and.b32  	%r37832, %r37823, -2147483648;
	ld.local.u32 	%r7739, [%rd6789+12];
	and.b32  	%r37833, %r7739, 2147483646;
	or.b32  	%r37834, %r37833, %r37832;
	ld.local.u32 	%r37835, [%rd6789+1596];
	shr.u32 	%r37836, %r37834, 1;
	and.b32  	%r37837, %r7739, 1;
	setp.eq.b32 	%p3455, %r37837, 1;
	selp.b32 	%r37838, -1727483681, 0, %p3455;
	xor.b32  	%r37839, %r37838, %r37835;
	xor.b32  	%r37840, %r37839, %r37836;
	st.local.u32 	[%rd6789+8], %r37840;
	setp.ne.s32 	%p3456, %r103953, 224;
	@%p3456 bra 	$L__BB3_7254;
	ld.local.u32 	%r103954, [%rd1643];
	mov.b32 	%r103955, 227;
$L__BB3_3636:
	mul.wide.u32 	%rd4070, %r103955, 4;
	add.s64 	%rd4071, %rd3, %rd4070;
	and.b32  	%r37851, %r103954, -2147483648;
	ld.local.u32 	%r37852, [%rd4071+4];
	and.b32  	%r37853, %r37852, 2147483646;
	or.b32  	%r37854, %r37853, %r37851;
	ld.local.u32 	%r37855, [%rd4071+-908];
	shr.u32 	%r37856, %r37854, 1;
	and.b32  	%r37857, %r37852, 1;
	setp.eq.b32 	%p3458, %r37857, 1;
	selp.b32 	%r37858, -1727483681, 0, %p3458;
	xor.b32  	%r37859, %r37858, %r37855;
	xor.b32  	%r37860, %r37859, %r37856;
	st.local.u32 	[%rd4071], %r37860;
	and.b32  	%r37861, %r37852, -2147483648;
	ld.local.u32 	%r37862, [%rd4071+8];
	and.b32  	%r37863, %r37862, 2147483646;
	or.b32  	%r37864, %r37863, %r37861;
	ld.local.u32 	%r37865, [%rd4071+-904];
	shr.u32 	%r37866, %r37864, 1;
	and.b32  	%r37867, %r37862, 1;
	setp.eq.b32 	%p3459, %r37867, 1;
	selp.b32 	%r37868, -1727483681, 0, %p3459;
	xor.b32  	%r37869, %r37868, %r37865;
	xor.b32  	%r37870, %r37869, %r37866;
	st.local.u32 	[%rd4071+4], %r37870;
	and.b32  	%r37871, %r37862, -2147483648;
	ld.local.u32 	%r37872, [%rd4071+12];
	and.b32  	%r37873, %r37872, 2147483646;
	or.b32  	%r37874, %r37873, %r37871;
	ld.local.u32 	%r37875, [%rd4071+-900];
	shr.u32 	%r37876, %r37874, 1;
	and.b32  	%r37877, %r37872, 1;
	setp.eq.b32 	%p3460, %r37877, 1;
	selp.b32 	%r37878, -1727483681, 0, %p3460;
	xor.b32  	%r37879, %r37878, %r37875;
	xor.b32  	%r37880, %r37879, %r37876;
	st.local.u32 	[%rd4071+8], %r37880;
	and.b32  	%r37881, %r37872, -2147483648;
	add.s32 	%r103955, %r103955, 4;
	ld.local.u32 	%r103954, [%rd4071+16];
	and.b32  	%r37882, %r103954, 2147483646;
	or.b32  	%r37883, %r37882, %r37881;
	ld.local.u32 	%r37884, [%rd4071+-896];
	shr.u32 	%r37885, %r37883, 1;
	and.b32  	%r37886, %r103954, 1;
	setp.eq.b32 	%p3461, %r37886, 1;
	selp.b32 	%r37887, -1727483681, 0, %p3461;
	xor.b32  	%r37888, %r37887, %r37884;
	xor.b32  	%r37889, %r37888, %r37885;
	st.local.u32 	[%rd4071+12], %r37889;
	setp.ne.s32 	%p3462, %r103955, 623;
	@%p3462 bra 	$L__BB3_3636;
	ld.local.u32 	%r37891, [%rd3+2492];
	and.b32  	%r37892, %r37891, -2147483648;
	ld.local.u32 	%r103872, [%rd3];
	and.b32  	%r37893, %r103872, 2147483646;
	or.b32  	%r37894, %r37893, %r37892;
	ld.local.u32 	%r37895, [%rd3+1584];
	shr.u32 	%r37896, %r37894, 1;
	and.b32  	%r37897, %r103872, 1;
	setp.eq.b32 	%p3463, %r37897, 1;
	selp.b32 	%r37898, -1727483681, 0, %p3463;
	xor.b32  	%r37899, %r37898, %r37895;
	xor.b32  	%r37900, %r37899, %r37896;
	st.local.u32 	[%rd3+2492], %r37900;
	mov.b32 	%r103957, 0;
	st.local.u32 	[%rd3+2496], %r103957;
$L__BB3_3638:
	setp.gt.u32 	%p3465, %r15025, %r15026;
	add.s32 	%r103966, %r103957, 1;
	st.local.u32 	[%rd3+2496], %r103966;
	mul.wide.s32 	%rd4072, %r103957, 4;
	add.s64 	%rd4073, %rd3, %rd4072;
	ld.local.u32 	%r37901, [%rd4073];
	shr.u32 	%r37902, %r37901, 11;
	xor.b32  	%r37903, %r37902, %r37901;
	shl.b32 	%r37904, %r37903, 7;
	and.b32  	%r37905, %r37904, -1658038656;
	xor.b32  	%r37906, %r37905, %r37903;
	shl.b32 	%r37907, %r37906, 15;
	and.b32  	%r37908, %r37907, -402653184;
	xor.b32  	%r37909, %r37908, %r37906;
	shr.u32 	%r37910, %r37909, 27;
	shl.b32 	%r37911, %r7691, 15;
	and.b32  	%r37912, %r37911, -402653184;
	xor.b32  	%r37913, %r37912, %r7691;
	shr.u32 	%r37914, %r37913, 7;
	and.b32  	%r37915, %r37914, 32505856;
	shl.b32 	%r37916, %r7706, 15;
	and.b32  	%r37917, %r37916, -402653184;
	xor.b32  	%r37918, %r37917, %r7706;
	shr.u32 	%r37919, %r37918, 12;
	and.b32  	%r37920, %r37919, 1015808;
	or.b32  	%r37921, %r37920, %r37915;
	shl.b32 	%r37922, %r7721, 15;
	and.b32  	%r37923, %r37922, -402653184;
	xor.b32  	%r37924, %r37923, %r7721;
	shr.u32 	%r37925, %r37924, 17;
	and.b32  	%r37926, %r37925, 31744;
	or.b32  	%r37927, %r37921, %r37926;
	shl.b32 	%r37928, %r7736, 15;
	and.b32  	%r37929, %r37928, -402653184;
	xor.b32  	%r37930, %r37929, %r7736;
	shr.u32 	%r37931, %r37930, 22;
	and.b32  	%r37932, %r37931, 992;
	or.b32  	%r37933, %r37927, %r37932;
	or.b32  	%r103961, %r37933, %r37910;
	mov.pred 	%p11956, 0;
	@%p3465 bra 	$L__BB3_3647;
	mov.pred 	%p11956, 0;
	mov.u32 	%r103960, %r15025;
$L__BB3_3640:
	shl.b32 	%r7758, %r103961, 5;
	setp.lt.s32 	%p3467, %r103966, 624;
	@%p3467 bra 	$L__BB3_3646;
	mov.b32 	%r103963, 0;
$L__BB3_3642:
	mul.wide.u32 	%rd4074, %r103963, 4;
	add.s64 	%rd1698, %rd3, %rd4074;
	and.b32  	%r37935, %r103872, -2147483648;
	ld.local.u32 	%r37936, [%rd1698+4];
	and.b32  	%r37937, %r37936, 2147483646;
	or.b32  	%r37938, %r37937, %r37935;
	ld.local.u32 	%r37939, [%rd1698+1588];
	shr.u32 	%r37940, %r37938, 1;
	and.b32  	%r37941, %r37936, 1;
	setp.eq.b32 	%p3468, %r37941, 1;
	selp.b32 	%r37942, -1727483681, 0, %p3468;
	xor.b32  	%r37943, %r37942, %r37939;
	xor.b32  	%r37944, %r37943, %r37940;
	st.local.u32 	[%rd1698], %r37944;
	and.b32  	%r37945, %r37936, -2147483648;
	ld.local.u32 	%r37946, [%rd1698+8];
	and.b32  	%r37947, %r37946, 2147483646;
	or.b32  	%r37948, %r37947, %r37945;
	ld.local.u32 	%r37949, [%rd1698+1592];
	shr.u32 	%r37950, %r37948, 1;
	and.b32  	%r37951, %r37946, 1;
	setp.eq.b32 	%p3469, %r37951, 1;
	selp.b32 	%r37952, -1727483681, 0, %p3469;
	xor.b32  	%r37953, %r37952, %r37949;
	xor.b32  	%r37954, %r37953, %r37950;
	st.local.u32 	[%rd1698+4], %r37954;
	and.b32  	%r37955, %r37946, -2147483648;
	ld.local.u32 	%r7761, [%rd1698+12];
	and.b32  	%r37956, %r7761, 2147483646;
	or.b32  	%r37957, %r37956, %r37955;
	ld.local.u32 	%r37958, [%rd1698+1596];
	shr.u32 	%r37959, %r37957, 1;
	and.b32  	%r37960, %r7761, 1;
	setp.eq.b32 	%p3470, %r37960, 1;
	selp.b32 	%r37961, -1727483681, 0, %p3470;
	xor.b32  	%r37962, %r37961, %r37958;
	xor.b32  	%r37963, %r37962, %r37959;
	st.local.u32 	[%rd1698+8], %r37963;
	setp.ne.s32 	%p3471, %r103963, 224;
	@%p3471 bra 	$L__BB3_7255;
	ld.local.u32 	%r103964, [%rd1643];
	mov.b32 	%r103965, 227;
$L__BB3_3644:
	mul.wide.u32 	%rd4075, %r103965, 4;
	add.s64 	%rd4076, %rd3, %rd4075;
	and.b32  	%r37974, %r103964, -2147483648;
	ld.local.u32 	%r37975, [%rd4076+4];
	and.b32  	%r37976, %r37975, 2147483646;
	or.b32  	%r37977, %r37976, %r37974;
	ld.local.u32 	%r37978, [%rd4076+-908];
	shr.u32 	%r37979, %r37977, 1;
	and.b32  	%r37980, %r37975, 1;
	setp.eq.b32 	%p3473, %r37980, 1;
	selp.b32 	%r37981, -1727483681, 0, %p3473;
	xor.b32  	%r37982, %r37981, %r37978;
	xor.b32  	%r37983, %r37982, %r37979;
	st.local.u32 	[%rd4076], %r37983;
	and.b32  	%r37984, %r37975, -2147483648;
	ld.local.u32 	%r37985, [%rd4076+8];
	and.b32  	%r37986, %r37985, 2147483646;
	or.b32  	%r37987, %r37986, %r37984;
	ld.local.u32 	%r37988, [%rd4076+-904];
	shr.u32 	%r37989, %r37987, 1;
	and.b32  	%r37990, %r37985, 1;
	setp.eq.b32 	%p3474, %r37990, 1;
	selp.b32 	%r37991, -1727483681, 0, %p3474;
	xor.b32  	%r37992, %r37991, %r37988;
	xor.b32  	%r37993, %r37992, %r37989;
	st.local.u32 	[%rd4076+4], %r37993;
	and.b32  	%r37994, %r37985, -2147483648;
	ld.local.u32 	%r37995, [%rd4076+12];
	and.b32  	%r37996, %r37995, 2147483646;
	or.b32  	%r37997, %r37996, %r37994;
	ld.local.u32 	%r37998, [%rd4076+-900];
	shr.u32 	%r37999, %r37997, 1;
	and.b32  	%r38000, %r37995, 1;
	setp.eq.b32 	%p3475, %r38000, 1;
	selp.b32 	%r38001, -1727483681, 0, %p3475;
	xor.b32  	%r38002, %r38001, %r37998;
	xor.b32  	%r38003, %r38002, %r37999;
	st.local.u32 	[%rd4076+8], %r38003;
	and.b32  	%r38004, %r37995, -2147483648;
	add.s32 	%r103965, %r103965, 4;
	ld.local.u32 	%r103964, [%rd4076+16];
	and.b32  	%r38005, %r103964, 2147483646;
	or.b32  	%r38006, %r38005, %r38004;
	ld.local.u32 	%r38007, [%rd4076+-896];
	shr.u32 	%r38008, %r38006, 1;
	and.b32  	%r38009, %r103964, 1;
	setp.eq.b32 	%p3476, %r38009, 1;
	selp.b32 	%r38010, -1727483681, 0, %p3476;
	xor.b32  	%r38011, %r38010, %r38007;
	xor.b32  	%r38012, %r38011, %r38008;
	st.local.u32 	[%rd4076+12], %r38012;
	setp.ne.s32 	%p3477, %r103965, 623;
	@%p3477 bra 	$L__BB3_3644;
	ld.local.u32 	%r38014, [%rd3+2492];
	and.b32  	%r38015, %r38014, -2147483648;
	ld.local.u32 	%r103872, [%rd3];
	and.b32  	%r38016, %r103872, 2147483646;
	or.b32  	%r38017, %r38016, %r38015;
	ld.local.u32 	%r38018, [%rd3+1584];
	shr.u32 	%r38019, %r38017, 1;
	and.b32  	%r38020, %r103872, 1;
	setp.eq.b32 	%p3478, %r38020, 1;
	selp.b32 	%r38021, -1727483681, 0, %p3478;
	xor.b32  	%r38022, %r38021, %r38018;
	xor.b32  	%r38023, %r38022, %r38019;
	st.local.u32 	[%rd3+2492], %r38023;
	mov.b32 	%r103966, 0;
	st.local.u32 	[%rd3+2496], %r103966;
$L__BB3_3646:
	add.s32 	%r7772, %r103966, 1;
	st.local.u32 	[%rd3+2496], %r7772;
	mul.wide.s32 	%rd4077, %r103966, 4;
	add.s64 	%rd4078, %rd3, %rd4077;
	ld.local.u32 	%r38024, [%rd4078];
	shr.u32 	%r38025, %r38024, 11;
	xor.b32  	%r38026, %r38025, %r38024;
	shl.b32 	%r38027, %r38026, 7;
	and.b32  	%r38028, %r38027, -1658038656;
	xor.b32  	%r38029, %r38028, %r38026;
	shl.b32 	%r38030, %r38029, 15;
	and.b32  	%r38031, %r38030, -402653184;
	xor.b32  	%r38032, %r38031, %r38029;
	shr.u32 	%r38033, %r38032, 27;
	and.b32  	%r38035, %r7758, 1073741792;
	or.b32  	%r103961, %r38033, %r38035;
	setp.eq.s32 	%p3479, %r103961, %r15022;
	or.pred  	%p11956, %p11956, %p3479;
	add.s32 	%r103960, %r103960, 1;
	setp.le.u32 	%p3480, %r103960, %r15026;
	mov.u32 	%r103966, %r7772;
	@%p3480 bra 	$L__BB3_3640;
$L__BB3_3647:
	and.pred  	%p3481, %p11954, %p11956;
	selp.u32 	%r103968, 1, 0, %p3481;
$L__BB3_3648:
	mad.lo.s32 	%r38038, %r36599, 15, 1;
	setp.ge.s32 	%p3482, %r38038, %r7512;
	mov.b32 	%r7996, 1;
	@%p3482 bra 	$L__BB3_3748;
	mov.b32 	%r38040, 624;
	st.local.u32 	[%rd3+2496], %r38040;
	st.local.u32 	[%rd3], %r7515;
	mov.b32 	%r103970, 1;
	mov.u32 	%r103969, %r7515;
$L__BB3_3650:
	shr.u32 	%r38041, %r103969, 30;
	xor.b32  	%r38042, %r38041, %r103969;
	mad.lo.s32 	%r38043, %r38042, 1812433253, %r103970;
	mul.wide.u32 	%rd4079, %r103970, 4;
	add.s64 	%rd1699, %rd3, %rd4079;
	st.local.u32 	[%rd1699], %r38043;
	shr.u32 	%r38044, %r38043, 30;
	xor.b32  	%r38045, %r38044, %r38043;
	mad.lo.s32 	%r38046, %r38045, 1812433253, %r103970;
	add.s32 	%r38047, %r38046, 1;
	st.local.u32 	[%rd1699+4], %r38047;
	shr.u32 	%r38048, %r38047, 30;
	xor.b32  	%r38049, %r38048, %r38047;
	mad.lo.s32 	%r38050, %r38049, 1812433253, %r103970;
	add.s32 	%r7779, %r38050, 2;
	st.local.u32 	[%rd1699+8], %r7779;
	add.s32 	%r7780, %r103970, 3;
	setp.ne.s32 	%p3483, %r7780, 624;
	@%p3483 bra 	$L__BB3_3762;
	setp.lt.s32 	%p3484, %r15023, -62;
	ld.local.u32 	%r103978, [%rd1645];
	mov.u32 	%r103979, %r7515;
	@%p3484 bra 	$L__BB3_3660;
	mov.b32 	%r103973, 0;
	mov.u32 	%r103979, %r7515;
$L__BB3_3653:
	setp.lt.s32 	%p3485, %r103978, 624;
	@%p3485 bra 	$L__BB3_3659;
	mov.b32 	%r103975, 0;
	mov.u64 	%rd6790, %rd3;
$L__BB3_3655:
	and.b32  	%r38055, %r103979, -2147483648;
	ld.local.u32 	%r38056, [%rd6790+4];
	and.b32  	%r38057, %r38056, 2147483646;
	or.b32  	%r38058, %r38057, %r38055;
	ld.local.u32 	%r38059, [%rd6790+1588];
	shr.u32 	%r38060, %r38058, 1;
	and.b32  	%r38061, %r38056, 1;
	setp.eq.b32 	%p3486, %r38061, 1;
	selp.b32 	%r38062, -1727483681, 0, %p3486;
	xor.b32  	%r38063, %r38062, %r38059;
	xor.b32  	%r38064, %r38063, %r38060;
	st.local.u32 	[%rd6790], %r38064;
	and.b32  	%r38065, %r38056, -2147483648;
	ld.local.u32 	%r38066, [%rd6790+8];
	and.b32  	%r38067, %r38066, 2147483646;
	or.b32  	%r38068, %r38067, %r38065;
	ld.local.u32 	%r38069, [%rd6790+1592];
	shr.u32 	%r38070, %r38068, 1;
	and.b32  	%r38071, %r38066, 1;
	setp.eq.b32 	%p3487, %r38071, 1;
	selp.b32 	%r38072, -1727483681, 0, %p3487;
	xor.b32  	%r38073, %r38072, %r38069;
	xor.b32  	%r38074, %r38073, %r38070;
	st.local.u32 	[%rd6790+4], %r38074;
	and.b32  	%r38075, %r38066, -2147483648;
	ld.local.u32 	%r7787, [%rd6790+12];
	and.b32  	%r38076, %r7787, 2147483646;
	or.b32  	%r38077, %r38076, %r38075;
	ld.local.u32 	%r38078, [%rd6790+1596];
	shr.u32 	%r38079, %r38077, 1;
	and.b32  	%r38080, %r7787, 1;
	setp.eq.b32 	%p3488, %r38080, 1;
	selp.b32 	%r38081, -1727483681, 0, %p3488;
	xor.b32  	%r38082, %r38081, %r38078;
	xor.b32  	%r38083, %r38082, %r38079;
	st.local.u32 	[%rd6790+8], %r38083;
	setp.ne.s32 	%p3489, %r103975, 224;
	@%p3489 bra 	$L__BB3_3761;
	ld.local.u32 	%r103976, [%rd1643];
	mov.b32 	%r103977, 227;
$L__BB3_3657:
	mul.wide.u32 	%rd4080, %r103977, 4;
	add.s64 	%rd4081, %rd3, %rd4080;
	and.b32  	%r38094, %r103976, -2147483648;
	ld.local.u32 	%r38095, [%rd4081+4];
	and.b32  	%r38096, %r38095, 2147483646;
	or.b32  	%r38097, %r38096, %r38094;
	ld.local.u32 	%r38098, [%rd4081+-908];
	shr.u32 	%r38099, %r38097, 1;
	and.b32  	%r38100, %r38095, 1;
	setp.eq.b32 	%p3491, %r38100, 1;
	selp.b32 	%r38101, -1727483681, 0, %p3491;
	xor.b32  	%r38102, %r38101, %r38098;
	xor.b32  	%r38103, %r38102, %r38099;
	st.local.u32 	[%rd4081], %r38103;
	and.b32  	%r38104, %r38095, -2147483648;
	ld.local.u32 	%r38105, [%rd4081+8];
	and.b32  	%r38106, %r38105, 2147483646;
	or.b32  	%r38107, %r38106, %r38104;
	ld.local.u32 	%r38108, [%rd4081+-904];
	shr.u32 	%r38109, %r38107, 1;
	and.b32  	%r38110, %r38105, 1;
	setp.eq.b32 	%p3492, %r38110, 1;
	selp.b32 	%r38111, -1727483681, 0, %p3492;
	xor.b32  	%r38112, %r38111, %r38108;
	xor.b32  	%r38113, %r38112, %r38109;
	st.local.u32 	[%rd4081+4], %r38113;
	and.b32  	%r38114, %r38105, -2147483648;
	ld.local.u32 	%r38115, [%rd4081+12];
	and.b32  	%r38116, %r38115, 2147483646;
	or.b32  	%r38117, %r38116, %r38114;
	ld.local.u32 	%r38118, [%rd4081+-900];
	shr.u32 	%r38119, %r38117, 1;
	and.b32  	%r38120, %r38115, 1;
	setp.eq.b32 	%p3493, %r38120, 1;
	selp.b32 	%r38121, -1727483681, 0, %p3493;
	xor.b32  	%r38122, %r38121, %r38118;
	xor.b32  	%r38123, %r38122, %r38119;
	st.local.u32 	[%rd4081+8], %r38123;
	and.b32  	%r38124, %r38115, -2147483648;
	add.s32 	%r103977, %r103977, 4;
	ld.local.u32 	%r103976, [%rd4081+16];
	and.b32  	%r38125, %r103976, 2147483646;
	or.b32  	%r38126, %r38125, %r38124;
	ld.local.u32 	%r38127, [%rd4081+-896];
	shr.u32 	%r38128, %r38126, 1;
	and.b32  	%r38129, %r103976, 1;
	setp.eq.b32 	%p3494, %r38129, 1;
	selp.b32 	%r38130, -1727483681, 0, %p3494;
	xor.b32  	%r38131, %r38130, %r38127;
	xor.b32  	%r38132, %r38131, %r38128;
	st.local.u32 	[%rd4081+12], %r38132;
	setp.ne.s32 	%p3495, %r103977, 623;
	@%p3495 bra 	$L__BB3_3657;
	ld.local.u32 	%r38134, [%rd3+2492];
	and.b32  	%r38135, %r38134, -2147483648;
	ld.local.u32 	%r103979, [%rd3];
	and.b32  	%r38136, %r103979, 2147483646;
	or.b32  	%r38137, %r38136, %r38135;
	ld.local.u32 	%r38138, [%rd3+1584];
	shr.u32 	%r38139, %r38137, 1;
	and.b32  	%r38140, %r103979, 1;
	setp.eq.b32 	%p3496, %r38140, 1;
	selp.b32 	%r38141, -1727483681, 0, %p3496;
	xor.b32  	%r38142, %r38141, %r38138;
	xor.b32  	%r38143, %r38142, %r38139;
	st.local.u32 	[%rd3+2492], %r38143;
	mov.b32 	%r103978, 0;
	st.local.u32 	[%rd3+2496], %r103978;
$L__BB3_3659:
	add.s32 	%r103978, %r103978, 1;
	st.local.u32 	[%rd1645], %r103978;
	add.s32 	%r7797, %r103973, 1;
	setp.ne.s32 	%p3497, %r103973, %r7530;
	mov.u32 	%r103973, %r7797;
	@%p3497 bra 	$L__BB3_3653;
$L__BB3_3660:
	setp.lt.s32 	%p3498, %r103978, 624;
	@%p3498 bra 	$L__BB3_3666;
	mov.b32 	%r103983, 0;
	mov.u64 	%rd6791, %rd3;
$L__BB3_3662:
	and.b32  	%r38145, %r103979, -2147483648;
	ld.local.u32 	%r38146, [%rd6791+4];
	and.b32  	%r38147, %r38146, 2147483646;
	or.b32  	%r38148, %r38147, %r38145;
	ld.local.u32 	%r38149, [%rd6791+1588];
	shr.u32 	%r38150, %r38148, 1;
	and.b32  	%r38151, %r38146, 1;
	setp.eq.b32 	%p3499, %r38151, 1;
	selp.b32 	%r38152, -1727483681, 0, %p3499;
	xor.b32  	%r38153, %r38152, %r38149;
	xor.b32  	%r38154, %r38153, %r38150;
	st.local.u32 	[%rd6791], %r38154;
	and.b32  	%r38155, %r38146, -2147483648;
	ld.local.u32 	%r38156, [%rd6791+8];
	and.b32  	%r38157, %r38156, 2147483646;
	or.b32  	%r38158, %r38157, %r38155;
	ld.local.u32 	%r38159, [%rd6791+1592];
	shr.u32 	%r38160, %r38158, 1;
	and.b32  	%r38161, %r38156, 1;
	setp.eq.b32 	%p3500, %r38161, 1;
	selp.b32 	%r38162, -1727483681, 0, %p3500;
	xor.b32  	%r38163, %r38162, %r38159;
	xor.b32  	%r38164, %r38163, %r38160;
	st.local.u32 	[%rd6791+4], %r38164;
	and.b32  	%r38165, %r38156, -2147483648;
	ld.local.u32 	%r7802, [%rd6791+12];
	and.b32  	%r38166, %r7802, 2147483646;
	or.b32  	%r38167, %r38166, %r38165;
	ld.local.u32 	%r38168, [%rd6791+1596];
	shr.u32 	%r38169, %r38167, 1;
	and.b32  	%r38170, %r7802, 1;
	setp.eq.b32 	%p3501, %r38170, 1;
	selp.b32 	%r38171, -1727483681, 0, %p3501;
	xor.b32  	%r38172, %r38171, %r38168;
	xor.b32  	%r38173, %r38172, %r38169;
	st.local.u32 	[%rd6791+8], %r38173;
	setp.ne.s32 	%p3502, %r103983, 224;
	@%p3502 bra 	$L__BB3_3760;
	ld.local.u32 	%r103985, [%rd3+908];
	add.s64 	%rd6792, %rd3, 924;
	mov.b32 	%r103984, 0;
$L__BB3_3664:
	and.b32  	%r38184, %r103985, -2147483648;
	ld.local.u32 	%r38185, [%rd6792+-12];
	and.b32  	%r38186, %r38185, 2147483646;
	or.b32  	%r38187, %r38186, %r38184;
	ld.local.u32 	%r38188, [%rd6792+-924];
	shr.u32 	%r38189, %r38187, 1;
	and.b32  	%r38190, %r38185, 1;
	setp.eq.b32 	%p3504, %r38190, 1;
	selp.b32 	%r38191, -1727483681, 0, %p3504;
	xor.b32  	%r38192, %r38191, %r38188;
	xor.b32  	%r38193, %r38192, %r38189;
	st.local.u32 	[%rd6792+-16], %r38193;
	and.b32  	%r38194, %r38185, -2147483648;
	ld.local.u32 	%r38195, [%rd6792+-8];
	and.b32  	%r38196, %r38195, 2147483646;
	or.b32  	%r38197, %r38196, %r38194;
	ld.local.u32 	%r38198, [%rd6792+-920];
	shr.u32 	%r38199, %r38197, 1;
	and.b32  	%r38200, %r38195, 1;
	setp.eq.b32 	%p3505, %r38200, 1;
	selp.b32 	%r38201, -1727483681, 0, %p3505;
	xor.b32  	%r38202, %r38201, %r38198;
	xor.b32  	%r38203, %r38202, %r38199;
	st.local.u32 	[%rd6792+-12], %r38203;
	and.b32  	%r38204, %r38195, -2147483648;
	ld.local.u32 	%r38205, [%rd6792+-4];
	and.b32  	%r38206, %r38205, 2147483646;
	or.b32  	%r38207, %r38206, %r38204;
	ld.local.u32 	%r38208, [%rd6792+-916];
	shr.u32 	%r38209, %r38207, 1;
	and.b32  	%r38210, %r38205, 1;
	setp.eq.b32 	%p3506, %r38210, 1;
	selp.b32 	%r38211, -1727483681, 0, %p3506;
	xor.b32  	%r38212, %r38211, %r38208;
	xor.b32  	%r38213, %r38212, %r38209;
	st.local.u32 	[%rd6792+-8], %r38213;
	and.b32  	%r38214, %r38205, -2147483648;
	ld.local.u32 	%r103985, [%rd6792];
	and.b32  	%r38215, %r103985, 2147483646;
	or.b32  	%r38216, %r38215, %r38214;
	ld.local.u32 	%r38217, [%rd6792+-912];
	shr.u32 	%r38218, %r38216, 1;
	and.b32  	%r38219, %r103985, 1;
	setp.eq.b32 	%p3507, %r38219, 1;
	selp.b32 	%r38220, -1727483681, 0, %p3507;
	xor.b32  	%r38221, %r38220, %r38217;
	xor.b32  	%r38222, %r38221, %r38218;
	st.local.u32 	[%rd6792+-4], %r38222;
	add.s32 	%r103984, %r103984, 4;
	add.s64 	%rd6792, %rd6792, 16;
	setp.ne.s32 	%p3508, %r103984, 396;
	@%p3508 bra 	$L__BB3_3664;
	ld.local.u32 	%r38224, [%rd1646];
	and.b32  	%r38225, %r38224, -2147483648;
	ld.local.u32 	%r103979, [%rd3];
	and.b32  	%r38226, %r103979, 2147483646;
	or.b32  	%r38227, %r38226, %r38225;
	ld.local.u32 	%r38228, [%rd1647];
	shr.u32 	%r38229, %r38227, 1;
	and.b32  	%r38230, %r103979, 1;
	setp.eq.b32 	%p3509, %r38230, 1;
	selp.b32 	%r38231, -1727483681, 0, %p3509;
	xor.b32  	%r38232, %r38231, %r38228;
	xor.b32  	%r38233, %r38232, %r38229;
	st.local.u32 	[%rd1646], %r38233;
	mov.b32 	%r103978, 0;
	st.local.u32 	[%rd1645], %r103978;
$L__BB3_3666:
	add.s32 	%r103993, %r103978, 1;
	st.local.u32 	[%rd3+2496], %r103993;
	mul.wide.s32 	%rd4082, %r103978, 4;
	add.s64 	%rd4083, %rd3, %rd4082;
	ld.local.u32 	%r38234, [%rd4083];
	shr.u32 	%r38235, %r38234, 11;
	xor.b32  	%r38236, %r38235, %r38234;
	shl.b32 	%r38237, %r38236, 7;
	and.b32  	%r38238, %r38237, -1658038656;
	xor.b32  	%r7812, %r38238, %r38236;
	setp.lt.s32 	%p3510, %r103978, 623;
	@%p3510 bra 	$L__BB3_3672;
	mov.b32 	%r103989, 0;
	mov.u64 	%rd6793, %rd3;
$L__BB3_3668:
	and.b32  	%r38240, %r103979, -2147483648;
	ld.local.u32 	%r38241, [%rd6793+4];
	and.b32  	%r38242, %r38241, 2147483646;
	or.b32  	%r38243, %r38242, %r38240;
	ld.local.u32 	%r38244, [%rd6793+1588];
	shr.u32 	%r38245, %r38243, 1;
	and.b32  	%r38246, %r38241, 1;
	setp.eq.b32 	%p3511, %r38246, 1;
	selp.b32 	%r38247, -1727483681, 0, %p3511;
	xor.b32  	%r38248, %r38247, %r38244;
	xor.b32  	%r38249, %r38248, %r38245;
	st.local.u32 	[%rd6793], %r38249;
	and.b32  	%r38250, %r38241, -2147483648;
	ld.local.u32 	%r38251, [%rd6793+8];
	and.b32  	%r38252, %r38251, 2147483646;
	or.b32  	%r38253, %r38252, %r38250;
	ld.local.u32 	%r38254, [%rd6793+1592];
	shr.u32 	%r38255, %r38253, 1;
	and.b32  	%r38256, %r38251, 1;
	setp.eq.b32 	%p3512, %r38256, 1;
	selp.b32 	%r38257, -1727483681, 0, %p3512;
	xor.b32  	%r38258, %r38257, %r38254;
	xor.b32  	%r38259, %r38258, %r38255;
	st.local.u32 	[%rd6793+4], %r38259;
	and.b32  	%r38260, %r38251, -2147483648;
	ld.local.u32 	%r7815, [%rd6793+12];
	and.b32  	%r38261, %r7815, 2147483646;
	or.b32  	%r38262, %r38261, %r38260;
	ld.local.u32 	%r38263, [%rd6793+1596];
	shr.u32 	%r38264, %r38262, 1;
	and.b32  	%r38265, %r7815, 1;
	setp.eq.b32 	%p3513, %r38265, 1;
	selp.b32 	%r38266, -1727483681, 0, %p3513;
	xor.b32  	%r38267, %r38266, %r38263;
	xor.b32  	%r38268, %r38267, %r38264;
	st.local.u32 	[%rd6793+8], %r38268;
	setp.ne.s32 	%p3514, %r103989, 224;
	@%p3514 bra 	$L__BB3_3759;
	ld.local.u32 	%r103991, [%rd3+908];
	add.s64 	%rd6794, %rd3, 924;
	mov.b32 	%r103990, 0;
$L__BB3_3670:
	and.b32  	%r38279, %r103991, -2147483648;
	ld.local.u32 	%r38280, [%rd6794+-12];
	and.b32  	%r38281, %r38280, 2147483646;
	or.b32  	%r38282, %r38281, %r38279;
	ld.local.u32 	%r38283, [%rd6794+-924];
	shr.u32 	%r38284, %r38282, 1;
	and.b32  	%r38285, %r38280, 1;
	setp.eq.b32 	%p3516, %r38285, 1;
	selp.b32 	%r38286, -1727483681, 0, %p3516;
	xor.b32  	%r38287, %r38286, %r38283;
	xor.b32  	%r38288, %r38287, %r38284;
	st.local.u32 	[%rd6794+-16], %r38288;
	and.b32  	%r38289, %r38280, -2147483648;
	ld.local.u32 	%r38290, [%rd6794+-8];
	and.b32  	%r38291, %r38290, 2147483646;
	or.b32  	%r38292, %r38291, %r38289;
	ld.local.u32 	%r38293, [%rd6794+-920];
	shr.u32 	%r38294, %r38292, 1;
	and.b32  	%r38295, %r38290, 1;
	setp.eq.b32 	%p3517, %r38295, 1;
	selp.b32 	%r38296, -1727483681, 0, %p3517;
	xor.b32  	%r38297, %r38296, %r38293;
	xor.b32  	%r38298, %r38297, %r38294;
	st.local.u32 	[%rd6794+-12], %r38298;
	and.b32  	%r38299, %r38290, -2147483648;
	ld.local.u32 	%r38300, [%rd6794+-4];
	and.b32  	%r38301, %r38300, 2147483646;
	or.b32  	%r38302, %r38301, %r38299;
	ld.local.u32 	%r38303, [%rd6794+-916];
	shr.u32 	%r38304, %r38302, 1;
	and.b32  	%r38305, %r38300, 1;
	setp.eq.b32 	%p3518, %r38305, 1;
	selp.b32 	%r38306, -1727483681, 0, %p3518;
	xor.b32  	%r38307, %r38306, %r38303;
	xor.b32  	%r38308, %r38307, %r38304;
	st.local.u32 	[%rd6794+-8], %r38308;
	and.b32  	%r38309, %r38300, -2147483648;
	ld.local.u32 	%r103991, [%rd6794];
	and.b32  	%r38310, %r103991, 2147483646;
	or.b32  	%r38311, %r38310, %r38309;
	ld.local.u32 	%r38312, [%rd6794+-912];
	shr.u32 	%r38313, %r38311, 1;
	and.b32  	%r38314, %r103991, 1;
	setp.eq.b32 	%p3519, %r38314, 1;
	selp.b32 	%r38315, -1727483681, 0, %p3519;
	xor.b32  	%r38316, %r38315, %r38312;
	xor.b32  	%r38317, %r38316, %r38313;
	st.local.u32 	[%rd6794+-4], %r38317;
	add.s32 	%r103990, %r103990, 4;
	add.s64 	%rd6794, %rd6794, 16;
	setp.ne.s32 	%p3520, %r103990, 396;
	@%p3520 bra 	$L__BB3_3670;
	ld.local.u32 	%r38319, [%rd1646];
	and.b32  	%r38320, %r38319, -2147483648;
	ld.local.u32 	%r103979, [%rd3];
	and.b32  	%r38321, %r103979, 2147483646;
	or.b32  	%r38322, %r38321, %r38320;
	ld.local.u32 	%r38323, [%rd1647];
	shr.u32 	%r38324, %r38322, 1;
	and.b32  	%r38325, %r103979, 1;
	setp.eq.b32 	%p3521, %r38325, 1;
	selp.b32 	%r38326, -1727483681, 0, %p3521;
	xor.b32  	%r38327, %r38326, %r38323;
	xor.b32  	%r38328, %r38327, %r38324;
	st.local.u32 	[%rd1646], %r38328;
	mov.b32 	%r103993, 0;
	st.local.u32 	[%rd1645], %r103993;
$L__BB3_3672:
	add.s32 	%r103999, %r103993, 1;
	st.local.u32 	[%rd3+2496], %r103999;
	mul.wide.s32 	%rd4084, %r103993, 4;
	add.s64 	%rd4085, %rd3, %rd4084;
	ld.local.u32 	%r38329, [%rd4085];
	shr.u32 	%r38330, %r38329, 11;
	xor.b32  	%r38331, %r38330, %r38329;
	shl.b32 	%r38332, %r38331, 7;
	and.b32  	%r38333, %r38332, -1658038656;
	xor.b32  	%r7825, %r38333, %r38331;
	setp.lt.s32 	%p3522, %r103993, 623;
	@%p3522 bra 	$L__BB3_3678;
	mov.b32 	%r103995, 0;
	mov.u64 	%rd6795, %rd3;
$L__BB3_3674:
	and.b32  	%r38335, %r103979, -2147483648;
	ld.local.u32 	%r38336, [%rd6795+4];
	and.b32  	%r38337, %r38336, 2147483646;
	or.b32  	%r38338, %r38337, %r38335;
	ld.local.u32 	%r38339, [%rd6795+1588];
	shr.u32 	%r38340, %r38338, 1;
	and.b32  	%r38341, %r38336, 1;
	setp.eq.b32 	%p3523, %r38341, 1;
	selp.b32 	%r38342, -1727483681, 0, %p3523;
	xor.b32  	%r38343, %r38342, %r38339;
	xor.b32  	%r38344, %r38343, %r38340;
	st.local.u32 	[%rd6795], %r38344;
	and.b32  	%r38345, %r38336, -2147483648;
	ld.local.u32 	%r38346, [%rd6795+8];
	and.b32  	%r38347, %r38346, 2147483646;
	or.b32  	%r38348, %r38347, %r38345;
	ld.local.u32 	%r38349, [%rd6795+1592];
	shr.u32 	%r38350, %r38348, 1;
	and.b32  	%r38351, %r38346, 1;
	setp.eq.b32 	%p3524, %r38351, 1;
	selp.b32 	%r38352, -1727483681, 0, %p3524;
	xor.b32  	%r38353, %r38352, %r38349;
	xor.b32  	%r38354, %r38353, %r38350;
	st.local.u32 	[%rd6795+4], %r38354;
	and.b32  	%r38355, %r38346, -2147483648;
	ld.local.u32 	%r7828, [%rd6795+12];
	and.b32  	%r38356, %r7828, 2147483646;
	or.b32  	%r38357, %r38356, %r38355;
	ld.local.u32 	%r38358, [%rd6795+1596];
	shr.u32 	%r38359, %r38357, 1;
	and.b32  	%r38360, %r7828, 1;
	setp.eq.b32 	%p3525, %r38360, 1;
	selp.b32 	%r38361, -1727483681, 0, %p3525;
	xor.b32  	%r38362, %r38361, %r38358;
	xor.b32  	%r38363, %r38362, %r38359;
	st.local.u32 	[%rd6795+8], %r38363;
	setp.ne.s32 	%p3526, %r103995, 224;
	@%p3526 bra 	$L__BB3_3758;
	ld.local.u32 	%r103997, [%rd3+908];
	add.s64 	%rd6796, %rd3, 924;
	mov.b32 	%r103996, 0;
$L__BB3_3676:
	and.b32  	%r38374, %r103997, -2147483648;
	ld.local.u32 	%r38375, [%rd6796+-12];
	and.b32  	%r38376, %r38375, 2147483646;
	or.b32  	%r38377, %r38376, %r38374;
	ld.local.u32 	%r38378, [%rd6796+-924];
	shr.u32 	%r38379, %r38377, 1;
	and.b32  	%r38380, %r38375, 1;
	setp.eq.b32 	%p3528, %r38380, 1;
	selp.b32 	%r38381, -1727483681, 0, %p3528;
	xor.b32  	%r38382, %r38381, %r38378;
	xor.b32  	%r38383, %r38382, %r38379;
	st.local.u32 	[%rd6796+-16], %r38383;
	and.b32  	%r38384, %r38375, -2147483648;
	ld.local.u32 	%r38385, [%rd6796+-8];
	and.b32  	%r38386, %r38385, 2147483646;
	or.b32  	%r38387, %r38386, %r38384;
	ld.local.u32 	%r38388, [%rd6796+-920];
	shr.u32 	%r38389, %r38387, 1;
	and.b32  	%r38390, %r38385, 1;
	setp.eq.b32 	%p3529, %r38390, 1;
	selp.b32 	%r38391, -1727483681, 0, %p3529;
	xor.b32  	%r38392, %r38391, %r38388;
	xor.b32  	%r38393, %r38392, %r38389;
	st.local.u32 	[%rd6796+-12], %r38393;
	and.b32  	%r38394, %r38385, -2147483648;
	ld.local.u32 	%r38395, [%rd6796+-4];
	and.b32  	%r38396, %r38395, 2147483646;
	or.b32  	%r38397, %r38396, %r38394;
	ld.local.u32 	%r38398, [%rd6796+-916];
	shr.u32 	%r38399, %r38397, 1;
	and.b32  	%r38400, %r38395, 1;
	setp.eq.b32 	%p3530, %r38400, 1;
	selp.b32 	%r38401, -1727483681, 0, %p3530;
	xor.b32  	%r38402, %r38401, %r38398;
	xor.b32  	%r38403, %r38402, %r38399;
	st.local.u32 	[%rd6796+-8], %r38403;
	and.b32  	%r38404, %r38395, -2147483648;
	ld.local.u32 	%r103997, [%rd6796];
	and.b32  	%r38405, %r103997, 2147483646;
	or.b32  	%r38406, %r38405, %r38404;
	ld.local.u32 	%r38407, [%rd6796+-912];
	shr.u32 	%r38408, %r38406, 1;
	and.b32  	%r38409, %r103997, 1;
	setp.eq.b32 	%p3531, %r38409, 1;
	selp.b32 	%r38410, -1727483681, 0, %p3531;
	xor.b32  	%r38411, %r38410, %r38407;
	xor.b32  	%r38412, %r38411, %r38408;
	st.local.u32 	[%rd6796+-4], %r38412;
	add.s32 	%r103996, %r103996, 4;
	add.s64 	%rd6796, %rd6796, 16;
	setp.ne.s32 	%p3532, %r103996, 396;
	@%p3532 bra 	$L__BB3_3676;
	ld.local.u32 	%r38414, [%rd1646];
	and.b32  	%r38415, %r38414, -2147483648;
	ld.local.u32 	%r103979, [%rd3];
	and.b32  	%r38416, %r103979, 2147483646;
	or.b32  	%r38417, %r38416, %r38415;
	ld.local.u32 	%r38418, [%rd1647];
	shr.u32 	%r38419, %r38417, 1;
	and.b32  	%r38420, %r103979, 1;
	setp.eq.b32 	%p3533, %r38420, 1;
	selp.b32 	%r38421, -1727483681, 0, %p3533;
	xor.b32  	%r38422, %r38421, %r38418;
	xor.b32  	%r38423, %r38422, %r38419;
	st.local.u32 	[%rd1646], %r38423;
	mov.b32 	%r103999, 0;
	st.local.u32 	[%rd1645], %r103999;
$L__BB3_3678:
	add.s32 	%r104005, %r103999, 1;
	st.local.u32 	[%rd3+2496], %r104005;
	mul.wide.s32 	%rd4086, %r103999, 4;
	add.s64 	%rd4087, %rd3, %rd4086;
	ld.local.u32 	%r38424, [%rd4087];
	shr.u32 	%r38425, %r38424, 11;
	xor.b32  	%r38426, %r38425, %r38424;
	shl.b32 	%r38427, %r38426, 7;
	and.b32  	%r38428, %r38427, -1658038656;
	xor.b32  	%r7838, %r38428, %r38426;
	setp.lt.s32 	%p3534, %r103999, 623;
	@%p3534 bra 	$L__BB3_3684;
	mov.b32 	%r104001, 0;
	mov.u64 	%rd6797, %rd3;
$L__BB3_3680:
	and.b32  	%r38430, %r103979, -2147483648;
	ld.local.u32 	%r38431, [%rd6797+4];
	and.b32  	%r38432, %r38431, 2147483646;
	or.b32  	%r38433, %r38432, %r38430;
	ld.local.u32 	%r38434, [%rd6797+1588];
	shr.u32 	%r38435, %r38433, 1;
	and.b32  	%r38436, %r38431, 1;
	setp.eq.b32 	%p3535, %r38436, 1;
	selp.b32 	%r38437, -1727483681, 0, %p3535;
	xor.b32  	%r38438, %r38437, %r38434;
	xor.b32  	%r38439, %r38438, %r38435;
	st.local.u32 	[%rd6797], %r38439;
	and.b32  	%r38440, %r38431, -2147483648;
	ld.local.u32 	%r38441, [%rd6797+8];
	and.b32  	%r38442, %r38441, 2147483646;
	or.b32  	%r38443, %r38442, %r38440;
	ld.local.u32 	%r38444, [%rd6797+1592];
	shr.u32 	%r38445, %r38443, 1;
	and.b32  	%r38446, %r38441, 1;
	setp.eq.b32 	%p3536, %r38446, 1;
	selp.b32 	%r38447, -1727483681, 0, %p3536;
	xor.b32  	%r38448, %r38447, %r38444;
	xor.b32  	%r38449, %r38448, %r38445;
	st.local.u32 	[%rd6797+4], %r38449;
	and.b32  	%r38450, %r38441, -2147483648;
	ld.local.u32 	%r7841, [%rd6797+12];
	and.b32  	%r38451, %r7841, 2147483646;
	or.b32  	%r38452, %r38451, %r38450;
	ld.local.u32 	%r38453, [%rd6797+1596];
	shr.u32 	%r38454, %r38452, 1;
	and.b32  	%r38455, %r7841, 1;
	setp.eq.b32 	%p3537, %r38455, 1;
	selp.b32 	%r38456, -1727483681, 0, %p3537;
	xor.b32  	%r38457, %r38456, %r38453;
	xor.b32  	%r38458, %r38457, %r38454;
	st.local.u32 	[%rd6797+8], %r38458;
	setp.ne.s32 	%p3538, %r104001, 224;
	@%p3538 bra 	$L__BB3_3757;
	ld.local.u32 	%r104003, [%rd3+908];
	add.s64 	%rd6798, %rd3, 924;
	mov.b32 	%r104002, 0;
$L__BB3_3682:
	and.b32  	%r38469, %r104003, -2147483648;
	ld.local.u32 	%r38470, [%rd6798+-12];
	and.b32  	%r38471, %r38470, 2147483646;
	or.b32  	%r38472, %r38471, %r38469;
	ld.local.u32 	%r38473, [%rd6798+-924];
	shr.u32 	%r38474, %r38472, 1;
	and.b32  	%r38475, %r38470, 1;
	setp.eq.b32 	%p3540, %r38475, 1;
	selp.b32 	%r38476, -1727483681, 0, %p3540;
	xor.b32  	%r38477, %r38476, %r38473;
	xor.b32  	%r38478, %r38477, %r38474;
	st.local.u32 	[%rd6798+-16], %r38478;
	and.b32  	%r38479, %r38470, -2147483648;
	ld.local.u32 	%r38480, [%rd6798+-8];
	and.b32  	%r38481, %r38480, 2147483646;
	or.b32  	%r38482, %r38481, %r38479;
	ld.local.u32 	%r38483, [%rd6798+-920];
	shr.u32 	%r38484, %r38482, 1;
	and.b32  	%r38485, %r38480, 1;
	setp.eq.b32 	%p3541, %r38485, 1;
	selp.b32 	%r38486, -1727483681, 0, %p3541;
	xor.b32  	%r38487, %r38486, %r38483;
	xor.b32  	%r38488, %r38487, %r38484;
	st.local.u32 	[%rd6798+-12], %r38488;
	and.b32  	%r38489, %r38480, -2147483648;
	ld.local.u32 	%r38490, [%rd6798+-4];
	and.b32  	%r38491, %r38490, 2147483646;
	or.b32  	%r38492, %r38491, %r38489;
	ld.local.u32 	%r38493, [%rd6798+-916];
	shr.u32 	%r38494, %r38492, 1;
	and.b32  	%r38495, %r38490, 1;
	setp.eq.b32 	%p3542, %r38495, 1;
	selp.b32 	%r38496, -1727483681, 0, %p3542;
	xor.b32  	%r38497, %r38496, %r38493;
	xor.b32  	%r38498, %r38497, %r38494;
	st.local.u32 	[%rd6798+-8], %r38498;
	and.b32  	%r38499, %r38490, -2147483648;
	ld.local.u32 	%r104003, [%rd6798];
	and.b32  	%r38500, %r104003, 2147483646;
	or.b32  	%r38501, %r38500, %r38499;
	ld.local.u32 	%r38502, [%rd6798+-912];
	shr.u32 	%r38503, %r38501, 1;
	and.b32  	%r38504, %r104003, 1;
	setp.eq.b32 	%p3543, %r38504, 1;
	selp.b32 	%r38505, -1727483681, 0, %p3543;
	xor.b32  	%r38506, %r38505, %r38502;
	xor.b32  	%r38507, %r38506, %r38503;
	st.local.u32 	[%rd6798+-4], %r38507;
	add.s32 	%r104002, %r104002, 4;
	add.s64 	%rd6798, %rd6798, 16;
	setp.ne.s32 	%p3544, %r104002, 396;
	@%p3544 bra 	$L__BB3_3682;
	ld.local.u32 	%r38509, [%rd1646];
	and.b32  	%r38510, %r38509, -2147483648;
	ld.local.u32 	%r103979, [%rd3];
	and.b32  	%r38511, %r103979, 2147483646;
	or.b32  	%r38512, %r38511, %r38510;
	ld.local.u32 	%r38513, [%rd1647];
	shr.u32 	%r38514, %r38512, 1;
	and.b32  	%r38515, %r103979, 1;
	setp.eq.b32 	%p3545, %r38515, 1;
	selp.b32 	%r38516, -1727483681, 0, %p3545;
	xor.b32  	%r38517, %r38516, %r38513;
	xor.b32  	%r38518, %r38517, %r38514;
	st.local.u32 	[%rd1646], %r38518;
	mov.b32 	%r104005, 0;
	st.local.u32 	[%rd1645], %r104005;
$L__BB3_3684:
	add.s32 	%r104011, %r104005, 1;
	st.local.u32 	[%rd3+2496], %r104011;
	mul.wide.s32 	%rd4088, %r104005, 4;
	add.s64 	%rd4089, %rd3, %rd4088;
	ld.local.u32 	%r38519, [%rd4089];
	shr.u32 	%r38520, %r38519, 11;
	xor.b32  	%r38521, %r38520, %r38519;
	shl.b32 	%r38522, %r38521, 7;
	and.b32  	%r38523, %r38522, -1658038656;
	xor.b32  	%r7851, %r38523, %r38521;
	setp.lt.s32 	%p3546, %r104005, 623;
	@%p3546 bra 	$L__BB3_3690;
	mov.b32 	%r104007, 0;
	mov.u64 	%rd6799, %rd3;
$L__BB3_3686:
	and.b32  	%r38525, %r103979, -2147483648;
	ld.local.u32 	%r38526, [%rd6799+4];
	and.b32  	%r38527, %r38526, 2147483646;
	or.b32  	%r38528, %r38527, %r38525;
	ld.local.u32 	%r38529, [%rd6799+1588];
	shr.u32 	%r38530, %r38528, 1;
	and.b32  	%r38531, %r38526, 1;
	setp.eq.b32 	%p3547, %r38531, 1;
	selp.b32 	%r38532, -1727483681, 0, %p3547;
	xor.b32  	%r38533, %r38532, %r38529;
	xor.b32  	%r38534, %r38533, %r38530;
	st.local.u32 	[%rd6799], %r38534;
	and.b32  	%r38535, %r38526, -2147483648;
	ld.local.u32 	%r38536, [%rd6799+8];
	and.b32  	%r38537, %r38536, 2147483646;
	or.b32  	%r38538, %r38537, %r38535;
	ld.local.u32 	%r38539, [%rd6799+1592];
	shr.u32 	%r38540, %r38538, 1;
	and.b32  	%r38541, %r38536, 1;
	setp.eq.b32 	%p3548, %r38541, 1;
	selp.b32 	%r38542, -1727483681, 0, %p3548;
	xor.b32  	%r38543, %r38542, %r38539;
	xor.b32  	%r38544, %r38543, %r38540;
	st.local.u32 	[%rd6799+4], %r38544;
	and.b32  	%r38545, %r38536, -2147483648;
	ld.local.u32 	%r7854, [%rd6799+12];
	and.b32  	%r38546, %r7854, 2147483646;
	or.b32  	%r38547, %r38546, %r38545;
	ld.local.u32 	%r38548, [%rd6799+1596];
	shr.u32 	%r38549, %r38547, 1;
	and.b32  	%r38550, %r7854, 1;
	setp.eq.b32 	%p3549, %r38550, 1;
	selp.b32 	%r38551, -1727483681, 0, %p3549;
	xor.b32  	%r38552, %r38551, %r38548;
	xor.b32  	%r38553, %r38552, %r38549;
	st.local.u32 	[%rd6799+8], %r38553;
	setp.ne.s32 	%p3550, %r104007, 224;
	@%p3550 bra 	$L__BB3_3756;
	ld.local.u32 	%r104008, [%rd1643];
	mov.b32 	%r104009, 227;
$L__BB3_3688:
	mul.wide.u32 	%rd4090, %r104009, 4;
	add.s64 	%rd4091, %rd3, %rd4090;
	and.b32  	%r38564, %r104008, -2147483648;
	ld.local.u32 	%r38565, [%rd4091+4];
	and.b32  	%r38566, %r38565, 2147483646;
	or.b32  	%r38567, %r38566, %r38564;
	ld.local.u32 	%r38568, [%rd4091+-908];
	shr.u32 	%r38569, %r38567, 1;
	and.b32  	%r38570, %r38565, 1;
	setp.eq.b32 	%p3552, %r38570, 1;
	selp.b32 	%r38571, -1727483681, 0, %p3552;
	xor.b32  	%r38572, %r38571, %r38568;
	xor.b32  	%r38573, %r38572, %r38569;
	st.local.u32 	[%rd4091], %r38573;
	and.b32  	%r38574, %r38565, -2147483648;
	ld.local.u32 	%r38575, [%rd4091+8];
	and.b32  	%r38576, %r38575, 2147483646;
	or.b32  	%r38577, %r38576, %r38574;
	ld.local.u32 	%r38578, [%rd4091+-904];
	shr.u32 	%r38579, %r38577, 1;
	and.b32  	%r38580, %r38575, 1;
	setp.eq.b32 	%p3553, %r38580, 1;
	selp.b32 	%r38581, -1727483681, 0, %p3553;
	xor.b32  	%r38582, %r38581, %r38578;
	xor.b32  	%r38583, %r38582, %r38579;
	st.local.u32 	[%rd4091+4], %r38583;
	and.b32  	%r38584, %r38575, -2147483648;
	ld.local.u32 	%r38585, [%rd4091+12];
	and.b32  	%r38586, %r38585, 2147483646;
	or.b32  	%r38587, %r38586, %r38584;
	ld.local.u32 	%r38588, [%rd4091+-900];
	shr.u32 	%r38589, %r38587, 1;
	and.b32  	%r38590, %r38585, 1;
	setp.eq.b32 	%p3554, %r38590, 1;
	selp.b32 	%r38591, -1727483681, 0, %p3554;
	xor.b32  	%r38592, %r38591, %r38588;
	xor.b32  	%r38593, %r38592, %r38589;
	st.local.u32 	[%rd4091+8], %r38593;
	and.b32  	%r38594, %r38585, -2147483648;
	add.s32 	%r104009, %r104009, 4;
	ld.local.u32 	%r104008, [%rd4091+16];
	and.b32  	%r38595, %r104008, 2147483646;
	or.b32  	%r38596, %r38595, %r38594;
	ld.local.u32 	%r38597, [%rd4091+-896];
	shr.u32 	%r38598, %r38596, 1;
	and.b32  	%r38599, %r104008, 1;
	setp.eq.b32 	%p3555, %r38599, 1;
	selp.b32 	%r38600, -1727483681, 0, %p3555;
	xor.b32  	%r38601, %r38600, %r38597;
	xor.b32  	%r38602, %r38601, %r38598;
	st.local.u32 	[%rd4091+12], %r38602;
	setp.ne.s32 	%p3556, %r104009, 623;
	@%p3556 bra 	$L__BB3_3688;
	ld.local.u32 	%r38604, [%rd3+2492];
	and.b32  	%r38605, %r38604, -2147483648;
	ld.local.u32 	%r103979, [%rd3];
	and.b32  	%r38606, %r103979, 2147483646;
	or.b32  	%r38607, %r38606, %r38605;
	ld.local.u32 	%r38608, [%rd3+1584];
	shr.u32 	%r38609, %r38607, 1;
	and.b32  	%r38610, %r103979, 1;
	setp.eq.b32 	%p3557, %r38610, 1;
	selp.b32 	%r38611, -1727483681, 0, %p3557;
	xor.b32  	%r38612, %r38611, %r38608;
	xor.b32  	%r38613, %r38612, %r38609;
	st.local.u32 	[%rd3+2492], %r38613;
	mov.b32 	%r104011, 0;
	st.local.u32 	[%rd3+2496], %r104011;
$L__BB3_3690:
	setp.gt.u32 	%p3559, %r15023, %r15024;
	add.s32 	%r104031, %r104011, 1;
	st.local.u32 	[%rd3+2496], %r104031;
	mul.wide.s32 	%rd4092, %r104011, 4;
	add.s64 	%rd4093, %rd3, %rd4092;
	ld.local.u32 	%r38614, [%rd4093];
	shr.u32 	%r38615, %r38614, 11;
	xor.b32  	%r38616, %r38615, %r38614;
	shl.b32 	%r38617, %r38616, 7;
	and.b32  	%r38618, %r38617, -1658038656;
	xor.b32  	%r38619, %r38618, %r38616;
	shl.b32 	%r38620, %r38619, 15;
	and.b32  	%r38621, %r38620, -402653184;
	xor.b32  	%r38622, %r38621, %r38619;
	shr.u32 	%r38623, %r38622, 27;
	shl.b32 	%r38624, %r7812, 15;
	and.b32  	%r38625, %r38624, -402653184;
	xor.b32  	%r38626, %r38625, %r7812;
	shr.u32 	%r38627, %r38626, 7;
	and.b32  	%r38628, %r38627, 32505856;
	shl.b32 	%r38629, %r7825, 15;
	and.b32  	%r38630, %r38629, -402653184;
	xor.b32  	%r38631, %r38630, %r7825;
	shr.u32 	%r38632, %r38631, 12;
	and.b32  	%r38633, %r38632, 1015808;
	or.b32  	%r38634, %r38633, %r38628;
	shl.b32 	%r38635, %r7838, 15;
	and.b32  	%r38636, %r38635, -402653184;
	xor.b32  	%r38637, %r38636, %r7838;
	shr.u32 	%r38638, %r38637, 17;
	and.b32  	%r38639, %r38638, 31744;
	or.b32  	%r38640, %r38634, %r38639;
	shl.b32 	%r38641, %r7851, 15;
	and.b32  	%r38642, %r38641, -402653184;
	xor.b32  	%r38643, %r38642, %r7851;
	shr.u32 	%r38644, %r38643, 22;
	and.b32  	%r38645, %r38644, 992;
	or.b32  	%r38646, %r38640, %r38645;
	or.b32  	%r104015, %r38646, %r38623;
	mov.pred 	%p11957, 0;
	@%p3559 bra 	$L__BB3_3699;
	mov.pred 	%p11957, 0;
	mov.u32 	%r104020, %r104031;
	mov.u32 	%r104014, %r15023;
$L__BB3_3692:
	shl.b32 	%r7871, %r104015, 5;
	setp.lt.s32 	%p3561, %r104020, 624;
	@%p3561 bra 	$L__BB3_3698;
	mov.b32 	%r104017, 0;
$L__BB3_3694:
	mul.wide.u32 	%rd4094, %r104017, 4;
	add.s64 	%rd1718, %rd3, %rd4094;
	and.b32  	%r38648, %r103979, -2147483648;
	ld.local.u32 	%r38649, [%rd1718+4];
	and.b32  	%r38650, %r38649, 2147483646;
	or.b32  	%r38651, %r38650, %r38648;
	ld.local.u32 	%r38652, [%rd1718+1588];
	shr.u32 	%r38653, %r38651, 1;
	and.b32  	%r38654, %r38649, 1;
	setp.eq.b32 	%p3562, %r38654, 1;
	selp.b32 	%r38655, -1727483681, 0, %p3562;
	xor.b32  	%r38656, %r38655, %r38652;
	xor.b32  	%r38657, %r38656, %r38653;
	st.local.u32 	[%rd1718], %r38657;
	and.b32  	%r38658, %r38649, -2147483648;
	ld.local.u32 	%r38659, [%rd1718+8];
	and.b32  	%r38660, %r38659, 2147483646;
	or.b32  	%r38661, %r38660, %r38658;
	ld.local.u32 	%r38662, [%rd1718+1592];
	shr.u32 	%r38663, %r38661, 1;
	and.b32  	%r38664, %r38659, 1;
	setp.eq.b32 	%p3563, %r38664, 1;
	selp.b32 	%r38665, -1727483681, 0, %p3563;
	xor.b32  	%r38666, %r38665, %r38662;
	xor.b32  	%r38667, %r38666, %r38663;
	st.local.u32 	[%rd1718+4], %r38667;
	and.b32  	%r38668, %r38659, -2147483648;
	ld.local.u32 	%r7874, [%rd1718+12];
	and.b32  	%r38669, %r7874, 2147483646;
	or.b32  	%r38670, %r38669, %r38668;
	ld.local.u32 	%r38671, [%rd1718+1596];
	shr.u32 	%r38672, %r38670, 1;
	and.b32  	%r38673, %r7874, 1;
	setp.eq.b32 	%p3564, %r38673, 1;
	selp.b32 	%r38674, -1727483681, 0, %p3564;
	xor.b32  	%r38675, %r38674, %r38671;
	xor.b32  	%r38676, %r38675, %r38672;
	st.local.u32 	[%rd1718+8], %r38676;
	setp.ne.s32 	%p3565, %r104017, 224;
	@%p3565 bra 	$L__BB3_7256;
	ld.local.u32 	%r104018, [%rd1643];
	mov.b32 	%r104019, 227;
$L__BB3_3696:
	mul.wide.u32 	%rd4095, %r104019, 4;
	add.s64 	%rd4096, %rd3, %rd4095;
	and.b32  	%r38687, %r104018, -2147483648;
	ld.local.u32 	%r38688, [%rd4096+4];
	and.b32  	%r38689, %r38688, 2147483646;
	or.b32  	%r38690, %r38689, %r38687;
	ld.local.u32 	%r38691, [%rd4096+-908];
	shr.u32 	%r38692, %r38690, 1;
	and.b32  	%r38693, %r38688, 1;
	setp.eq.b32 	%p3567, %r38693, 1;
	selp.b32 	%r38694, -1727483681, 0, %p3567;
	xor.b32  	%r38695, %r38694, %r38691;
	xor.b32  	%r38696, %r38695, %r38692;
	st.local.u32 	[%rd4096], %r38696;
	and.b32  	%r38697, %r38688, -2147483648;
	ld.local.u32 	%r38698, [%rd4096+8];
	and.b32  	%r38699, %r38698, 2147483646;
	or.b32  	%r38700, %r38699, %r38697;
	ld.local.u32 	%r38701, [%rd4096+-904];
	shr.u32 	%r38702, %r38700, 1;
	and.b32  	%r38703, %r38698, 1;
	setp.eq.b32 	%p3568, %r38703, 1;
	selp.b32 	%r38704, -1727483681, 0, %p3568;
	xor.b32  	%r38705, %r38704, %r38701;
	xor.b32  	%r38706, %r38705, %r38702;
	st.local.u32 	[%rd4096+4], %r38706;
	and.b32  	%r38707, %r38698, -2147483648;
	ld.local.u32 	%r38708, [%rd4096+12];
	and.b32  	%r38709, %r38708, 2147483646;
	or.b32  	%r38710, %r38709, %r38707;
	ld.local.u32 	%r38711, [%rd4096+-900];
	shr.u32 	%r38712, %r38710, 1;
	and.b32  	%r38713, %r38708, 1;
	setp.eq.b32 	%p3569, %r38713, 1;
	selp.b32 	%r38714, -1727483681, 0, %p3569;
	xor.b32  	%r38715, %r38714, %r38711;
	xor.b32  	%r38716, %r38715, %r38712;
	st.local.u32 	[%rd4096+8], %r38716;
	and.b32  	%r38717, %r38708, -2147483648;
	add.s32 	%r104019, %r104019, 4;
	ld.local.u32 	%r104018, [%rd4096+16];
	and.b32  	%r38718, %r104018, 2147483646;
	or.b32  	%r38719, %r38718, %r38717;
	ld.local.u32 	%r38720, [%rd4096+-896];
	shr.u32 	%r38721, %r38719, 1;
	and.b32  	%r38722, %r104018, 1;
	setp.eq.b32 	%p3570, %r38722, 1;
	selp.b32 	%r38723, -1727483681, 0, %p3570;
	xor.b32  	%r38724, %r38723, %r38720;
	xor.b32  	%r38725, %r38724, %r38721;
	st.local.u32 	[%rd4096+12], %r38725;
	setp.ne.s32 	%p3571, %r104019, 623;
	@%p3571 bra 	$L__BB3_3696;
	ld.local.u32 	%r38727, [%rd3+2492];
	and.b32  	%r38728, %r38727, -2147483648;
	ld.local.u32 	%r103979, [%rd3];
	and.b32  	%r38729, %r103979, 2147483646;
	or.b32  	%r38730, %r38729, %r38728;
	ld.local.u32 	%r38731, [%rd3+1584];
	shr.u32 	%r38732, %r38730, 1;
	and.b32  	%r38733, %r103979, 1;
	setp.eq.b32 	%p3572, %r38733, 1;
	selp.b32 	%r38734, -1727483681, 0, %p3572;
	xor.b32  	%r38735, %r38734, %r38731;
	xor.b32  	%r38736, %r38735, %r38732;
	st.local.u32 	[%rd3+2492], %r38736;
	mov.b32 	%r104020, 0;
	st.local.u32 	[%rd3+2496], %r104020;
$L__BB3_3698:
	add.s32 	%r104031, %r104020, 1;
	st.local.u32 	[%rd3+2496], %r104031;
	mul.wide.s32 	%rd4097, %r104020, 4;
	add.s64 	%rd4098, %rd3, %rd4097;
	ld.local.u32 	%r38737, [%rd4098];
	shr.u32 	%r38738, %r38737, 11;
	xor.b32  	%r38739, %r38738, %r38737;
	shl.b32 	%r38740, %r38739, 7;
	and.b32  	%r38741, %r38740, -1658038656;
	xor.b32  	%r38742, %r38741, %r38739;
	shl.b32 	%r38743, %r38742, 15;
	and.b32  	%r38744, %r38743, -402653184;
	xor.b32  	%r38745, %r38744, %r38742;
	shr.u32 	%r38746, %r38745, 27;
	and.b32  	%r38748, %r7871, 1073741792;
	or.b32  	%r104015, %r38746, %r38748;
	setp.eq.s32 	%p3573, %r104015, %r15021;
	or.pred  	%p11957, %p11957, %p3573;
	add.s32 	%r104014, %r104014, 1;
	setp.gt.u32 	%p3574, %r104014, %r15024;
	mov.u32 	%r104020, %r104031;
	@%p3574 bra 	$L__BB3_3699;
	bra.uni 	$L__BB3_3692;
$L__BB3_3699:
	setp.lt.s32 	%p3575, %r7529, 1;
	@%p3575 bra 	$L__BB3_3708;
	mov.b32 	%r104026, 0;
$L__BB3_3701:
	setp.lt.s32 	%p3576, %r104031, 624;
	@%p3576 bra 	$L__BB3_3707;
	mov.b32 	%r104028, 0;
	mov.u64 	%rd6800, %rd3;
$L__BB3_3703:
	and.b32  	%r38751, %r103979, -2147483648;
	ld.local.u32 	%r38752, [%rd6800+4];
	and.b32  	%r38753, %r38752, 2147483646;
	or.b32  	%r38754, %r38753, %r38751;
	ld.local.u32 	%r38755, [%rd6800+1588];
	shr.u32 	%r38756, %r38754, 1;
	and.b32  	%r38757, %r38752, 1;
	setp.eq.b32 	%p3577, %r38757, 1;
	selp.b32 	%r38758, -1727483681, 0, %p3577;
	xor.b32  	%r38759, %r38758, %r38755;
	xor.b32  	%r38760, %r38759, %r38756;
	st.local.u32 	[%rd6800], %r38760;
	and.b32  	%r38761, %r38752, -2147483648;
	ld.local.u32 	%r38762, [%rd6800+8];
	and.b32  	%r38763, %r38762, 2147483646;
	or.b32  	%r38764, %r38763, %r38761;
	ld.local.u32 	%r38765, [%rd6800+1592];
	shr.u32 	%r38766, %r38764, 1;
	and.b32  	%r38767, %r38762, 1;
	setp.eq.b32 	%p3578, %r38767, 1;
	selp.b32 	%r38768, -1727483681, 0, %p3578;
	xor.b32  	%r38769, %r38768, %r38765;
	xor.b32  	%r38770, %r38769, %r38766;
	st.local.u32 	[%rd6800+4], %r38770;
	and.b32  	%r38771, %r38762, -2147483648;
	ld.local.u32 	%r7895, [%rd6800+12];
	and.b32  	%r38772, %r7895, 2147483646;
	or.b32  	%r38773, %r38772, %r38771;
	ld.local.u32 	%r38774, [%rd6800+1596];
	shr.u32 	%r38775, %r38773, 1;
	and.b32  	%r38776, %r7895, 1;
	setp.eq.b32 	%p3579, %r38776, 1;
	selp.b32 	%r38777, -1727483681, 0, %p3579;
	xor.b32  	%r38778, %r38777, %r38774;
	xor.b32  	%r38779, %r38778, %r38775;
	st.local.u32 	[%rd6800+8], %r38779;
	setp.ne.s32 	%p3580, %r104028, 224;
	@%p3580 bra 	$L__BB3_3755;
	ld.local.u32 	%r104029, [%rd1643];
	mov.b32 	%r104030, 227;
$L__BB3_3705:
	mul.wide.u32 	%rd4099, %r104030, 4;
	add.s64 	%rd4100, %rd3, %rd4099;
	and.b32  	%r38790, %r104029, -2147483648;
	ld.local.u32 	%r38791, [%rd4100+4];
	and.b32  	%r38792, %r38791, 2147483646;
	or.b32  	%r38793, %r38792, %r38790;
	ld.local.u32 	%r38794, [%rd4100+-908];
	shr.u32 	%r38795, %r38793, 1;
	and.b32  	%r38796, %r38791, 1;
	setp.eq.b32 	%p3582, %r38796, 1;
	selp.b32 	%r38797, -1727483681, 0, %p3582;
	xor.b32  	%r38798, %r38797, %r38794;
	xor.b32  	%r38799, %r38798, %r38795;
	st.local.u32 	[%rd4100], %r38799;
	and.b32  	%r38800, %r38791, -2147483648;
	ld.local.u32 	%r38801, [%rd4100+8];
	and.b32  	%r38802, %r38801, 2147483646;
	or.b32  	%r38803, %r38802, %r38800;
	ld.local.u32 	%r38804, [%rd4100+-904];
	shr.u32 	%r38805, %r38803, 1;
	and.b32  	%r38806, %r38801, 1;
	setp.eq.b32 	%p3583, %r38806, 1;
	selp.b32 	%r38807, -1727483681, 0, %p3583;
	xor.b32  	%r38808, %r38807, %r38804;
	xor.b32  	%r38809, %r38808, %r38805;
	st.local.u32 	[%rd4100+4], %r38809;
	and.b32  	%r38810, %r38801, -2147483648;
	ld.local.u32 	%r38811, [%rd4100+12];
	and.b32  	%r38812, %r38811, 2147483646;
	or.b32  	%r38813, %r38812, %r38810;
	ld.local.u32 	%r38814, [%rd4100+-900];
	shr.u32 	%r38815, %r38813, 1;
	and.b32  	%r38816, %r38811, 1;
	setp.eq.b32 	%p3584, %r38816, 1;
	selp.b32 	%r38817, -1727483681, 0, %p3584;
	xor.b32  	%r38818, %r38817, %r38814;
	xor.b32  	%r38819, %r38818, %r38815;
	st.local.u32 	[%rd4100+8], %r38819;
	and.b32  	%r38820, %r38811, -2147483648;
	add.s32 	%r104030, %r104030, 4;
	ld.local.u32 	%r104029, [%rd4100+16];
	and.b32  	%r38821, %r104029, 2147483646;
	or.b32  	%r38822, %r38821, %r38820;
	ld.local.u32 	%r38823, [%rd4100+-896];
	shr.u32 	%r38824, %r38822, 1;
	and.b32  	%r38825, %r104029, 1;
	setp.eq.b32 	%p3585, %r38825, 1;
	selp.b32 	%r38826, -1727483681, 0, %p3585;
	xor.b32  	%r38827, %r38826, %r38823;
	xor.b32  	%r38828, %r38827, %r38824;
	st.local.u32 	[%rd4100+12], %r38828;
	setp.ne.s32 	%p3586, %r104030, 623;
	@%p3586 bra 	$L__BB3_3705;
	ld.local.u32 	%r38830, [%rd3+2492];
	and.b32  	%r38831, %r38830, -2147483648;
	ld.local.u32 	%r103979, [%rd3];
	and.b32  	%r38832, %r103979, 2147483646;
	or.b32  	%r38833, %r38832, %r38831;
	ld.local.u32 	%r38834, [%rd3+1584];
	shr.u32 	%r38835, %r38833, 1;
	and.b32  	%r38836, %r103979, 1;
	setp.eq.b32 	%p3587, %r38836, 1;
	selp.b32 	%r38837, -1727483681, 0, %p3587;
	xor.b32  	%r38838, %r38837, %r38834;
	xor.b32  	%r38839, %r38838, %r38835;
	st.local.u32 	[%rd3+2492], %r38839;
	mov.b32 	%r104031, 0;
	st.local.u32 	[%rd3+2496], %r104031;
$L__BB3_3707:
	add.s32 	%r104031, %r104031, 1;
	st.local.u32 	[%rd1645], %r104031;
	add.s32 	%r104026, %r104026, 1;
	setp.ne.s32 	%p3588, %r104026, %r7529;
	@%p3588 bra 	$L__BB3_3701;
$L__BB3_3708:
	setp.lt.s32 	%p3589, %r104031, 624;
	@%p3589 bra 	$L__BB3_3714;
	mov.b32 	%r104036, 0;
	mov.u64 	%rd6801, %rd3;
$L__BB3_3710:
	and.b32  	%r38841, %r103979, -2147483648;
	ld.local.u32 	%r38842, [%rd6801+4];
	and.b32  	%r38843, %r38842, 2147483646;
	or.b32  	%r38844, %r38843, %r38841;
	ld.local.u32 	%r38845, [%rd6801+1588];
	shr.u32 	%r38846, %r38844, 1;
	and.b32  	%r38847, %r38842, 1;
	setp.eq.b32 	%p3590, %r38847, 1;
	selp.b32 	%r38848, -1727483681, 0, %p3590;
	xor.b32  	%r38849, %r38848, %r38845;
	xor.b32  	%r38850, %r38849, %r38846;
	st.local.u32 	[%rd6801], %r38850;
	and.b32  	%r38851, %r38842, -2147483648;
	ld.local.u32 	%r38852, [%rd6801+8];
	and.b32  	%r38853, %r38852, 2147483646;
	or.b32  	%r38854, %r38853, %r38851;
	ld.local.u32 	%r38855, [%rd6801+1592];
	shr.u32 	%r38856, %r38854, 1;
	and.b32  	%r38857, %r38852, 1;
	setp.eq.b32 	%p3591, %r38857, 1;
	selp.b32 	%r38858, -1727483681, 0, %p3591;
	xor.b32  	%r38859, %r38858, %r38855;
	xor.b32  	%r38860, %r38859, %r38856;
	st.local.u32 	[%rd6801+4], %r38860;
	and.b32  	%r38861, %r38852, -2147483648;
	ld.local.u32 	%r7910, [%rd6801+12];
	and.b32  	%r38862, %r7910, 2147483646;
	or.b32  	%r38863, %r38862, %r38861;
	ld.local.u32 	%r38864, [%rd6801+1596];
	shr.u32 	%r38865, %r38863, 1;
	and.b32  	%r38866, %r7910, 1;
	setp.eq.b32 	%p3592, %r38866, 1;
	selp.b32 	%r38867, -1727483681, 0, %p3592;
	xor.b32  	%r38868, %r38867, %r38864;
	xor.b32  	%r38869, %r38868, %r38865;
	st.local.u32 	[%rd6801+8], %r38869;
	setp.ne.s32 	%p3593, %r104036, 224;
	@%p3593 bra 	$L__BB3_3754;
	ld.local.u32 	%r104038, [%rd3+908];
	add.s64 	%rd6802, %rd3, 924;
	mov.b32 	%r104037, 0;
$L__BB3_3712:
	and.b32  	%r38880, %r104038, -2147483648;
	ld.local.u32 	%r38881, [%rd6802+-12];
	and.b32  	%r38882, %r38881, 2147483646;
	or.b32  	%r38883, %r38882, %r38880;
	ld.local.u32 	%r38884, [%rd6802+-924];
	shr.u32 	%r38885, %r38883, 1;
	and.b32  	%r38886, %r38881, 1;
	setp.eq.b32 	%p3595, %r38886, 1;
	selp.b32 	%r38887, -1727483681, 0, %p3595;
	xor.b32  	%r38888, %r38887, %r38884;
	xor.b32  	%r38889, %r38888, %r38885;
	st.local.u32 	[%rd6802+-16], %r38889;
	and.b32  	%r38890, %r38881, -2147483648;
	ld.local.u32 	%r38891, [%rd6802+-8];
	and.b32  	%r38892, %r38891, 2147483646;
	or.b32  	%r38893, %r38892, %r38890;
	ld.local.u32 	%r38894, [%rd6802+-920];
	shr.u32 	%r38895, %r38893, 1;
	and.b32  	%r38896, %r38891, 1;
	setp.eq.b32 	%p3596, %r38896, 1;
	selp.b32 	%r38897, -1727483681, 0, %p3596;
	xor.b32  	%r38898, %r38897, %r38894;
	xor.b32  	%r38899, %r38898, %r38895;
	st.local.u32 	[%rd6802+-12], %r38899;
	and.b32  	%r38900, %r38891, -2147483648;
	ld.local.u32 	%r38901, [%rd6802+-4];
	and.b32  	%r38902, %r38901, 2147483646;
	or.b32  	%r38903, %r38902, %r38900;
	ld.local.u32 	%r38904, [%rd6802+-916];
	shr.u32 	%r38905, %r38903, 1;
	and.b32  	%r38906, %r38901, 1;
	setp.eq.b32 	%p3597, %r38906, 1;
	selp.b32 	%r38907, -1727483681, 0, %p3597;
	xor.b32  	%r38908, %r38907, %r38904;
	xor.b32  	%r38909, %r38908, %r38905;
	st.local.u32 	[%rd6802+-8], %r38909;
	and.b32  	%r38910, %r38901, -2147483648;
	ld.local.u32 	%r104038, [%rd6802];
	and.b32  	%r38911, %r104038, 2147483646;
	or.b32  	%r38912, %r38911, %r38910;
	ld.local.u32 	%r38913, [%rd6802+-912];
	shr.u32 	%r38914, %r38912, 1;
	and.b32  	%r38915, %r104038, 1;
	setp.eq.b32 	%p3598, %r38915, 1;
	selp.b32 	%r38916, -1727483681, 0, %p3598;
	xor.b32  	%r38917, %r38916, %r38913;
	xor.b32  	%r38918, %r38917, %r38914;
	st.local.u32 	[%rd6802+-4], %r38918;
	add.s32 	%r104037, %r104037, 4;
	add.s64 	%rd6802, %rd6802, 16;
	setp.ne.s32 	%p3599, %r104037, 396;
	@%p3599 bra 	$L__BB3_3712;
	ld.local.u32 	%r38920, [%rd1646];
	and.b32  	%r38921, %r38920, -2147483648;
	ld.local.u32 	%r103979, [%rd3];
	and.b32  	%r38922, %r103979, 2147483646;
	or.b32  	%r38923, %r38922, %r38921;
	ld.local.u32 	%r38924, [%rd1647];
	shr.u32 	%r38925, %r38923, 1;
	and.b32  	%r38926, %r103979, 1;
	setp.eq.b32 	%p3600, %r38926, 1;
	selp.b32 	%r38927, -1727483681, 0, %p3600;
	xor.b32  	%r38928, %r38927, %r38924;
	xor.b32  	%r38929, %r38928, %r38925;
	st.local.u32 	[%rd1646], %r38929;
	mov.b32 	%r104031, 0;
	st.local.u32 	[%rd1645], %r104031;
$L__BB3_3714:
	add.s32 	%r104046, %r104031, 1;
	st.local.u32 	[%rd3+2496], %r104046;
	mul.wide.s32 	%rd4101, %r104031, 4;
	add.s64 	%rd4102, %rd3, %rd4101;
	ld.local.u32 	%r38930, [%rd4102];
	shr.u32 	%r38931, %r38930, 11;
	xor.b32  	%r38932, %r38931, %r38930;
	shl.b32 	%r38933, %r38932, 7;
	and.b32  	%r38934, %r38933, -1658038656;
	xor.b32  	%r7920, %r38934, %r38932;
	setp.lt.s32 	%p3601, %r104031, 623;
	@%p3601 bra 	$L__BB3_3720;
	mov.b32 	%r104042, 0;
	mov.u64 	%rd6803, %rd3;
$L__BB3_3716:
	and.b32  	%r38936, %r103979, -2147483648;
	ld.local.u32 	%r38937, [%rd6803+4];
	and.b32  	%r38938, %r38937, 2147483646;
	or.b32  	%r38939, %r38938, %r38936;
	ld.local.u32 	%r38940, [%rd6803+1588];
	shr.u32 	%r38941, %r38939, 1;
	and.b32  	%r38942, %r38937, 1;
	setp.eq.b32 	%p3602, %r38942, 1;
	selp.b32 	%r38943, -1727483681, 0, %p3602;
	xor.b32  	%r38944, %r38943, %r38940;
	xor.b32  	%r38945, %r38944, %r38941;
	st.local.u32 	[%rd6803], %r38945;
	and.b32  	%r38946, %r38937, -2147483648;
	ld.local.u32 	%r38947, [%rd6803+8];
	and.b32  	%r38948, %r38947, 2147483646;
	or.b32  	%r38949, %r38948, %r38946;
	ld.local.u32 	%r38950, [%rd6803+1592];
	shr.u32 	%r38951, %r38949, 1;
	and.b32  	%r38952, %r38947, 1;
	setp.eq.b32 	%p3603, %r38952, 1;
	selp.b32 	%r38953, -1727483681, 0, %p3603;
	xor.b32  	%r38954, %r38953, %r38950;
	xor.b32  	%r38955, %r38954, %r38951;
	st.local.u32 	[%rd6803+4], %r38955;
	and.b32  	%r38956, %r38947, -2147483648;
	ld.local.u32 	%r7923, [%rd6803+12];
	and.b32  	%r38957, %r7923, 2147483646;
	or.b32  	%r38958, %r38957, %r38956;
	ld.local.u32 	%r38959, [%rd6803+1596];
	shr.u32 	%r38960, %r38958, 1;
	and.b32  	%r38961, %r7923, 1;
	setp.eq.b32 	%p3604, %r38961, 1;
	selp.b32 	%r38962, -1727483681, 0, %p3604;
	xor.b32  	%r38963, %r38962, %r38959;
	xor.b32  	%r38964, %r38963, %r38960;
	st.local.u32 	[%rd6803+8], %r38964;
	setp.ne.s32 	%p3605, %r104042, 224;
	@%p3605 bra 	$L__BB3_3753;
	ld.local.u32 	%r104044, [%rd3+908];
	add.s64 	%rd6804, %rd3, 924;
	mov.b32 	%r104043, 0;
$L__BB3_3718:
	and.b32  	%r38975, %r104044, -2147483648;
	ld.local.u32 	%r38976, [%rd6804+-12];
	and.b32  	%r38977, %r38976, 2147483646;
	or.b32  	%r38978, %r38977, %r38975;
	ld.local.u32 	%r38979, [%rd6804+-924];
	shr.u32 	%r38980, %r38978, 1;
	and.b32  	%r38981, %r38976, 1;
	setp.eq.b32 	%p3607, %r38981, 1;
	selp.b32 	%r38982, -1727483681, 0, %p3607;
	xor.b32  	%r38983, %r38982, %r38979;
	xor.b32  	%r38984, %r38983, %r38980;
	st.local.u32 	[%rd6804+-16], %r38984;
	and.b32  	%r38985, %r38976, -2147483648;
	ld.local.u32 	%r38986, [%rd6804+-8];
	and.b32  	%r38987, %r38986, 2147483646;
	or.b32  	%r38988, %r38987, %r38985;
	ld.local.u32 	%r38989, [%rd6804+-920];
	shr.u32 	%r38990, %r38988, 1;
	and.b32  	%r38991, %r38986, 1;
	setp.eq.b32 	%p3608, %r38991, 1;
	selp.b32 	%r38992, -1727483681, 0, %p3608;
	xor.b32  	%r38993, %r38992, %r38989;
	xor.b32  	%r38994, %r38993, %r38990;
	st.local.u32 	[%rd6804+-12], %r38994;
	and.b32  	%r38995, %r38986, -2147483648;
	ld.local.u32 	%r38996, [%rd6804+-4];
	and.b32  	%r38997, %r38996, 2147483646;
	or.b32  	%r38998, %r38997, %r38995;
	ld.local.u32 	%r38999, [%rd6804+-916];
	shr.u32 	%r39000, %r38998, 1;
	and.b32  	%r39001, %r38996, 1;
	setp.eq.b32 	%p3609, %r39001, 1;
	selp.b32 	%r39002, -1727483681, 0, %p3609;
	xor.b32  	%r39003, %r39002, %r38999;
	xor.b32  	%r39004, %r39003, %r39000;
	st.local.u32 	[%rd6804+-8], %r39004;
	and.b32  	%r39005, %r38996, -2147483648;
	ld.local.u32 	%r104044, [%rd6804];
	and.b32  	%r39006, %r104044, 2147483646;
	or.b32  	%r39007, %r39006, %r39005;
	ld.local.u32 	%r39008, [%rd6804+-912];
	shr.u32 	%r39009, %r39007, 1;
	and.b32  	%r39010, %r104044, 1;
	setp.eq.b32 	%p3610, %r39010, 1;
	selp.b32 	%r39011, -1727483681, 0, %p3610;
	xor.b32  	%r39012, %r39011, %r39008;
	xor.b32  	%r39013, %r39012, %r39009;
	st.local.u32 	[%rd6804+-4], %r39013;
	add.s32 	%r104043, %r104043, 4;
	add.s64 	%rd6804, %rd6804, 16;
	setp.ne.s32 	%p3611, %r104043, 396;
	@%p3611 bra 	$L__BB3_3718;
	ld.local.u32 	%r39015, [%rd1646];
	and.b32  	%r39016, %r39015, -2147483648;
	ld.local.u32 	%r103979, [%rd3];
	and.b32  	%r39017, %r103979, 2147483646;
	or.b32  	%r39018, %r39017, %r39016;
	ld.local.u32 	%r39019, [%rd1647];
	shr.u32 	%r39020, %r39018, 1;
	and.b32  	%r39021, %r103979, 1;
	setp.eq.b32 	%p3612, %r39021, 1;
	selp.b32 	%r39022, -1727483681, 0, %p3612;
	xor.b32  	%r39023, %r39022, %r39019;
	xor.b32  	%r39024, %r39023, %r39020;
	st.local.u32 	[%rd1646], %r39024;
	mov.b32 	%r104046, 0;
	st.local.u32 	[%rd1645], %r104046;
$L__BB3_3720:
	add.s32 	%r104052, %r104046, 1;
	st.local.u32 	[%rd3+2496], %r104052;
	mul.wide.s32 	%rd4103, %r104046, 4;
	add.s64 	%rd4104, %rd3, %rd4103;
	ld.local.u32 	%r39025, [%rd4104];
	shr.u32 	%r39026, %r39025, 11;
	xor.b32  	%r39027, %r39026, %r39025;
	shl.b32 	%r39028, %r39027, 7;
	and.b32  	%r39029, %r39028, -1658038656;
	xor.b32  	%r7933, %r39029, %r39027;
	setp.lt.s32 	%p3613, %r104046, 623;
	@%p3613 bra 	$L__BB3_3726;
	mov.b32 	%r104048, 0;
	mov.u64 	%rd6805, %rd3;
$L__BB3_3722:
	and.b32  	%r39031, %r103979, -2147483648;
	ld.local.u32 	%r39032, [%rd6805+4];
	and.b32  	%r39033, %r39032, 2147483646;
	or.b32  	%r39034, %r39033, %r39031;
	ld.local.u32 	%r39035, [%rd6805+1588];
	shr.u32 	%r39036, %r39034, 1;
	and.b32  	%r39037, %r39032, 1;
	setp.eq.b32 	%p3614, %r39037, 1;
	selp.b32 	%r39038, -1727483681, 0, %p3614;
	xor.b32  	%r39039, %r39038, %r39035;
	xor.b32  	%r39040, %r39039, %r39036;
	st.local.u32 	[%rd6805], %r39040;
	and.b32  	%r39041, %r39032, -2147483648;
	ld.local.u32 	%r39042, [%rd6805+8];
	and.b32  	%r39043, %r39042, 2147483646;
	or.b32  	%r39044, %r39043, %r39041;
	ld.local.u32 	%r39045, [%rd6805+1592];
	shr.u32 	%r39046, %r39044, 1;
	and.b32  	%r39047, %r39042, 1;
	setp.eq.b32 	%p3615, %r39047, 1;
	selp.b32 	%r39048, -1727483681, 0, %p3615;
	xor.b32  	%r39049, %r39048, %r39045;
	xor.b32  	%r39050, %r39049, %r39046;
	st.local.u32 	[%rd6805+4], %r39050;
	and.b32  	%r39051, %r39042, -2147483648;
	ld.local.u32 	%r7936, [%rd6805+12];
	and.b32  	%r39052, %r7936, 2147483646;
	or.b32  	%r39053, %r39052, %r39051;
	ld.local.u32 	%r39054, [%rd6805+1596];
	shr.u32 	%r39055, %r39053, 1;
	and.b32  	%r39056, %r7936, 1;
	setp.eq.b32 	%p3616, %r39056, 1;
	selp.b32 	%r39057, -1727483681, 0, %p3616;
	xor.b32  	%r39058, %r39057, %r39054;
	xor.b32  	%r39059, %r39058, %r39055;
	st.local.u32 	[%rd6805+8], %r39059;
	setp.ne.s32 	%p3617, %r104048, 224;
	@%p3617 bra 	$L__BB3_3752;
	ld.local.u32 	%r104050, [%rd3+908];
	add.s64 	%rd6806, %rd3, 924;
	mov.b32 	%r104049, 0;
$L__BB3_3724:
	and.b32  	%r39070, %r104050, -2147483648;
	ld.local.u32 	%r39071, [%rd6806+-12];
	and.b32  	%r39072, %r39071, 2147483646;
	or.b32  	%r39073, %r39072, %r39070;
	ld.local.u32 	%r39074, [%rd6806+-924];
	shr.u32 	%r39075, %r39073, 1;
	and.b32  	%r39076, %r39071, 1;
	setp.eq.b32 	%p3619, %r39076, 1;
	selp.b32 	%r39077, -1727483681, 0, %p3619;
	xor.b32  	%r39078, %r39077, %r39074;
	xor.b32  	%r39079, %r39078, %r39075;
	st.local.u32 	[%rd6806+-16], %r39079;
	and.b32  	%r39080, %r39071, -2147483648;
	ld.local.u32 	%r39081, [%rd6806+-8];
	and.b32  	%r39082, %r39081, 2147483646;
	or.b32  	%r39083, %r39082, %r39080;
	ld.local.u32 	%r39084, [%rd6806+-920];
	shr.u32 	%r39085, %r39083, 1;
	and.b32  	%r39086, %r39081, 1;
	setp.eq.b32 	%p3620, %r39086, 1;
	selp.b32 	%r39087, -1727483681, 0, %p3620;
	xor.b32  	%r39088, %r39087, %r39084;
	xor.b32  	%r39089, %r39088, %r39085;
	st.local.u32 	[%rd6806+-12], %r39089;
	and.b32  	%r39090, %r39081, -2147483648;
	ld.local.u32 	%r39091, [%rd6806+-4];
	and.b32  	%r39092, %r39091, 2147483646;
	or.b32  	%r39093, %r39092, %r39090;
	ld.local.u32 	%r39094, [%rd6806+-916];
	shr.u32 	%r39095, %r39093, 1;
	and.b32  	%r39096, %r39091, 1;
	setp.eq.b32 	%p3621, %r39096, 1;
	selp.b32 	%r39097, -1727483681, 0, %p3621;
	xor.b32  	%r39098, %r39097, %r39094;
	xor.b32  	%r39099, %r39098, %r39095;
	st.local.u32 	[%rd6806+-8], %r39099;
	and.b32  	%r39100, %r39091, -2147483648;
	ld.local.u32 	%r104050, [%rd6806];
	and.b32  	%r39101, %r104050, 2147483646;
	or.b32  	%r39102, %r39101, %r39100;
	ld.local.u32 	%r39103, [%rd6806+-912];
	shr.u32 	%r39104, %r39102, 1;
	and.b32  	%r39105, %r104050, 1;
	setp.eq.b32 	%p3622, %r39105, 1;
	selp.b32 	%r39106, -1727483681, 0, %p3622;
	xor.b32  	%r39107, %r39106, %r39103;
	xor.b32  	%r39108, %r39107, %r39104;
	st.local.u32 	[%rd6806+-4], %r39108;
	add.s32 	%r104049, %r104049, 4;
	add.s64 	%rd6806, %rd6806, 16;
	setp.ne.s32 	%p3623, %r104049, 396;
	@%p3623 bra 	$L__BB3_3724;
	ld.local.u32 	%r39110, [%rd1646];
	and.b32  	%r39111, %r39110, -2147483648;
	ld.local.u32 	%r103979, [%rd3];
	and.b32  	%r39112, %r103979, 2147483646;
	or.b32  	%r39113, %r39112, %r39111;
	ld.local.u32 	%r39114, [%rd1647];
	shr.u32 	%r39115, %r39113, 1;
	and.b32  	%r39116, %r103979, 1;
	setp.eq.b32 	%p3624, %r39116, 1;
	selp.b32 	%r39117, -1727483681, 0, %p3624;
	xor.b32  	%r39118, %r39117, %r39114;
	xor.b32  	%r39119, %r39118, %r39115;
	st.local.u32 	[%rd1646], %r39119;
	mov.b32 	%r104052, 0;
	st.local.u32 	[%rd1645], %r104052;
$L__BB3_3726:
	add.s32 	%r104058, %r104052, 1;
	st.local.u32 	[%rd3+2496], %r104058;
	mul.wide.s32 	%rd4105, %r104052, 4;
	add.s64 	%rd4106, %rd3, %rd4105;
	ld.local.u32 	%r39120, [%rd4106];
	shr.u32 	%r39121, %r39120, 11;
	xor.b32  	%r39122, %r39121, %r39120;
	shl.b32 	%r39123, %r39122, 7;
	and.b32  	%r39124, %r39123, -1658038656;
	xor.b32  	%r7946, %r39124, %r39122;
	setp.lt.s32 	%p3625, %r104052, 623;
	@%p3625 bra 	$L__BB3_3732;
	mov.b32 	%r104054, 0;
	mov.u64 	%rd6807, %rd3;
$L__BB3_3728:
	and.b32  	%r39126, %r103979, -2147483648;
	ld.local.u32 	%r39127, [%rd6807+4];
	and.b32  	%r39128, %r39127, 2147483646;
	or.b32  	%r39129, %r39128, %r39126;
	ld.local.u32 	%r39130, [%rd6807+1588];
	shr.u32 	%r39131, %r39129, 1;
	and.b32  	%r39132, %r39127, 1;
	setp.eq.b32 	%p3626, %r39132, 1;
	selp.b32 	%r39133, -1727483681, 0, %p3626;
	xor.b32  	%r39134, %r39133, %r39130;
	xor.b32  	%r39135, %r39134, %r39131;
	st.local.u32 	[%rd6807], %r39135;
	and.b32  	%r39136, %r39127, -2147483648;
	ld.local.u32 	%r39137, [%rd6807+8];
	and.b32  	%r39138, %r39137, 2147483646;
	or.b32  	%r39139, %r39138, %r39136;
	ld.local.u32 	%r39140, [%rd6807+1592];
	shr.u32 	%r39141, %r39139, 1;
	and.b32  	%r39142, %r39137, 1;
	setp.eq.b32 	%p3627, %r39142, 1;
	selp.b32 	%r39143, -1727483681, 0, %p3627;
	xor.b32  	%r39144, %r39143, %r39140;
	xor.b32  	%r39145, %r39144, %r39141;
	st.local.u32 	[%rd6807+4], %r39145;
	and.b32  	%r39146, %r39137, -2147483648;
	ld.local.u32 	%r7949, [%rd6807+12];
	and.b32  	%r39147, %r7949, 2147483646;
	or.b32  	%r39148, %r39147, %r39146;
	ld.local.u32 	%r39149, [%rd6807+1596];
	shr.u32 	%r39150, %r39148, 1;
	and.b32  	%r39151, %r7949, 1;
	setp.eq.b32 	%p3628, %r39151, 1;
	selp.b32 	%r39152, -1727483681, 0, %p3628;
	xor.b32  	%r39153, %r39152, %r39149;
	xor.b32  	%r39154, %r39153, %r39150;
	st.local.u32 	[%rd6807+8], %r39154;
	setp.ne.s32 	%p3629, %r104054, 224;
	@%p3629 bra 	$L__BB3_3751;
	ld.local.u32 	%r104056, [%rd3+908];
	add.s64 	%rd6808, %rd3, 924;
	mov.b32 	%r104055, 0;
$L__BB3_3730:
	and.b32  	%r39165, %r104056, -2147483648;
	ld.local.u32 	%r39166, [%rd6808+-12];
	and.b32  	%r39167, %r39166, 2147483646;
	or.b32  	%r39168, %r39167, %r39165;
	ld.local.u32 	%r39169, [%rd6808+-924];
	shr.u32 	%r39170, %r39168, 1;
	and.b32  	%r39171, %r39166, 1;
	setp.eq.b32 	%p3631, %r39171, 1;
	selp.b32 	%r39172, -1727483681, 0, %p3631;
	xor.b32  	%r39173, %r39172, %r39169;
	xor.b32  	%r39174, %r39173, %r39170;
	st.local.u32 	[%rd6808+-16], %r39174;
	and.b32  	%r39175, %r39166, -2147483648;
	ld.local.u32 	%r39176, [%rd6808+-8];
	and.b32  	%r39177, %r39176, 2147483646;
	or.b32  	%r39178, %r39177, %r39175;
	ld.local.u32 	%r39179, [%rd6808+-920];
	shr.u32 	%r39180, %r39178, 1;
	and.b32  	%r39181, %r39176, 1;
	setp.eq.b32 	%p3632, %r39181, 1;
	selp.b32 	%r39182, -1727483681, 0, %p3632;
	xor.b32  	%r39183, %r39182, %r39179;
	xor.b32  	%r39184, %r39183, %r39180;
	st.local.u32 	[%rd6808+-12], %r39184;
	and.b32  	%r39185, %r39176, -2147483648;
	ld.local.u32 	%r39186, [%rd6808+-4];
	and.b32  	%r39187, %r39186, 2147483646;
	or.b32  	%r39188, %r39187, %r39185;
	ld.local.u32 	%r39189, [%rd6808+-916];
	shr.u32 	%r39190, %r39188, 1;
	and.b32  	%r39191, %r39186, 1;
	setp.eq.b32 	%p3633, %r39191, 1;
	selp.b32 	%r39192, -1727483681, 0, %p3633;
	xor.b32  	%r39193, %r39192, %r39189;
	xor.b32  	%r39194, %r39193, %r39190;
	st.local.u32 	[%rd6808+-8], %r39194;
	and.b32  	%r39195, %r39186, -2147483648;
	ld.local.u32 	%r104056, [%rd6808];
	and.b32  	%r39196, %r104056, 2147483646;
	or.b32  	%r39197, %r39196, %r39195;
	ld.local.u32 	%r39198, [%rd6808+-912];
	shr.u32 	%r39199, %r39197, 1;
	and.b32  	%r39200, %r104056, 1;
	setp.eq.b32 	%p3634, %r39200, 1;
	selp.b32 	%r39201, -1727483681, 0, %p3634;
	xor.b32  	%r39202, %r39201, %r39198;
	xor.b32  	%r39203, %r39202, %r39199;
	st.local.u32 	[%rd6808+-4], %r39203;
	add.s32 	%r104055, %r104055, 4;
	add.s64 	%rd6808, %rd6808, 16;
	setp.ne.s32 	%p3635, %r104055, 396;
	@%p3635 bra 	$L__BB3_3730;
	ld.local.u32 	%r39205, [%rd1646];
	and.b32  	%r39206, %r39205, -2147483648;
	ld.local.u32 	%r103979, [%rd3];
	and.b32  	%r39207, %r103979, 2147483646;
	or.b32  	%r39208, %r39207, %r39206;
	ld.local.u32 	%r39209, [%rd1647];
	shr.u32 	%r39210, %r39208, 1;
	and.b32  	%r39211, %r103979, 1;
	setp.eq.b32 	%p3636, %r39211, 1;
	selp.b32 	%r39212, -1727483681, 0, %p3636;
	xor.b32  	%r39213, %r39212, %r39209;
	xor.b32  	%r39214, %r39213, %r39210;
	st.local.u32 	[%rd1646], %r39214;
	mov.b32 	%r104058, 0;
	st.local.u32 	[%rd1645], %r104058;
$L__BB3_3732:
	add.s32 	%r104064, %r104058, 1;
	st.local.u32 	[%rd3+2496], %r104064;
	mul.wide.s32 	%rd4107, %r104058, 4;
	add.s64 	%rd4108, %rd3, %rd4107;
	ld.local.u32 	%r39215, [%rd4108];
	shr.u32 	%r39216, %r39215, 11;
	xor.b32  	%r39217, %r39216, %r39215;
	shl.b32 	%r39218, %r39217, 7;
	and.b32  	%r39219, %r39218, -1658038656;
	xor.b32  	%r7959, %r39219, %r39217;
	setp.lt.s32 	%p3637, %r104058, 623;
	@%p3637 bra 	$L__BB3_3738;
	mov.b32 	%r104060, 0;
	mov.u64 	%rd6809, %rd3;
$L__BB3_3734:
	and.b32  	%r39221, %r103979, -2147483648;
	ld.local.u32 	%r39222, [%rd6809+4];
	and.b32  	%r39223, %r39222, 2147483646;
	or.b32  	%r39224, %r39223, %r39221;
	ld.local.u32 	%r39225, [%rd6809+1588];
	shr.u32 	%r39226, %r39224, 1;
	and.b32  	%r39227, %r39222, 1;
	setp.eq.b32 	%p3638, %r39227, 1;
	selp.b32 	%r39228, -1727483681, 0, %p3638;
	xor.b32  	%r39229, %r39228, %r39225;
	xor.b32  	%r39230, %r39229, %r39226;
	st.local.u32 	[%rd6809], %r39230;
	and.b32  	%r39231, %r39222, -2147483648;
	ld.local.u32 	%r39232, [%rd6809+8];
	and.b32  	%r39233, %r39232, 2147483646;
	or.b32  	%r39234, %r39233, %r39231;
	ld.local.u32 	%r39235, [%rd6809+1592];
	shr.u32 	%r39236, %r39234, 1;
	and.b32  	%r39237, %r39232, 1;
	setp.eq.b32 	%p3639, %r39237, 1;
	selp.b32 	%r39238, -1727483681, 0, %p3639;
	xor.b32  	%r39239, %r39238, %r39235;
	xor.b32  	%r39240, %r39239, %r39236;
	st.local.u32 	[%rd6809+4], %r39240;
	and.b32  	%r39241, %r39232, -2147483648;
	ld.local.u32 	%r7962, [%rd6809+12];
	and.b32  	%r39242, %r7962, 2147483646;
	or.b32  	%r39243, %r39242, %r39241;
	ld.local.u32 	%r39244, [%rd6809+1596];
	shr.u32 	%r39245, %r39243, 1;
	and.b32  	%r39246, %r7962, 1;
	setp.eq.b32 	%p3640, %r39246, 1;
	selp.b32 	%r39247, -1727483681, 0, %p3640;
	xor.b32  	%r39248, %r39247, %r39244;
	xor.b32  	%r39249, %r39248, %r39245;
	st.local.u32 	[%rd6809+8], %r39249;
	setp.ne.s32 	%p3641, %r104060, 224;
	@%p3641 bra 	$L__BB3_3750;
	ld.local.u32 	%r104061, [%rd1643];
	mov.b32 	%r104062, 227;
$L__BB3_3736:
	mul.wide.u32 	%rd4109, %r104062, 4;
	add.s64 	%rd4110, %rd3, %rd4109;
	and.b32  	%r39260, %r104061, -2147483648;
	ld.local.u32 	%r39261, [%rd4110+4];
	and.b32  	%r39262, %r39261, 2147483646;
	or.b32  	%r39263, %r39262, %r39260;
	ld.local.u32 	%r39264, [%rd4110+-908];
	shr.u32 	%r39265, %r39263, 1;
	and.b32  	%r39266, %r39261, 1;
	setp.eq.b32 	%p3643, %r39266, 1;
	selp.b32 	%r39267, -1727483681, 0, %p3643;
	xor.b32  	%r39268, %r39267, %r39264;
	xor.b32  	%r39269, %r39268, %r39265;
	st.local.u32 	[%rd4110], %r39269;
	and.b32  	%r39270, %r39261, -2147483648;
	ld.local.u32 	%r39271, [%rd4110+8];
	and.b32  	%r39272, %r39271, 2147483646;
	or.b32  	%r39273, %r39272, %r39270;
	ld.local.u32 	%r39274, [%rd4110+-904];
	shr.u32 	%r39275, %r39273, 1;
	and.b32  	%r39276, %r39271, 1;
	setp.eq.b32 	%p3644, %r39276, 1;
	selp.b32 	%r39277, -1727483681, 0, %p3644;
	xor.b32  	%r39278, %r39277, %r39274;
	xor.b32  	%r39279, %r39278, %r39275;
	st.local.u32 	[%rd4110+4], %r39279;
	and.b32  	%r39280, %r39271, -2147483648;
	ld.local.u32 	%r39281, [%rd4110+12];
	and.b32  	%r39282, %r39281, 2147483646;
	or.b32  	%r39283, %r39282, %r39280;
	ld.local.u32 	%r39284, [%rd4110+-900];
	shr.u32 	%r39285, %r39283, 1;
	and.b32  	%r39286, %r39281, 1;
	setp.eq.b32 	%p3645, %r39286, 1;
	selp.b32 	%r39287, -1727483681, 0, %p3645;
	xor.b32  	%r39288, %r39287, %r39284;
	xor.b32  	%r39289, %r39288, %r39285;
	st.local.u32 	[%rd4110+8], %r39289;
	and.b32  	%r39290, %r39281, -2147483648;
	add.s32 	%r104062, %r104062, 4;
	ld.local.u32 	%r104061, [%rd4110+16];
	and.b32  	%r39291, %r104061, 2147483646;
	or.b32  	%r39292, %r39291, %r39290;
	ld.local.u32 	%r39293, [%rd4110+-896];
	shr.u32 	%r39294, %r39292, 1;
	and.b32  	%r39295, %r104061, 1;
	setp.eq.b32 	%p3646, %r39295, 1;
	selp.b32 	%r39296, -1727483681, 0, %p3646;
	xor.b32  	%r39297, %r39296, %r39293;
	xor.b32  	%r39298, %r39297, %r39294;
	st.local.u32 	[%rd4110+12], %r39298;
	setp.ne.s32 	%p3647, %r104062, 623;
	@%p3647 bra 	$L__BB3_3736;
	ld.local.u32 	%r39300, [%rd3+2492];
	and.b32  	%r39301, %r39300, -2147483648;
	ld.local.u32 	%r103979, [%rd3];
	and.b32  	%r39302, %r103979, 2147483646;
	or.b32  	%r39303, %r39302, %r39301;
	ld.local.u32 	%r39304, [%rd3+1584];
	shr.u32 	%r39305, %r39303, 1;
	and.b32  	%r39306, %r103979, 1;
	setp.eq.b32 	%p3648, %r39306, 1;
	selp.b32 	%r39307, -1727483681, 0, %p3648;
	xor.b32  	%r39308, %r39307, %r39304;
	xor.b32  	%r39309, %r39308, %r39305;
	st.local.u32 	[%rd3+2492], %r39309;
	mov.b32 	%r104064, 0;
	st.local.u32 	[%rd3+2496], %r104064;
$L__BB3_3738:
	setp.gt.u32 	%p3650, %r15025, %r15026;
	add.s32 	%r104073, %r104064, 1;
	st.local.u32 	[%rd3+2496], %r104073;
	mul.wide.s32 	%rd4111, %r104064, 4;
	add.s64 	%rd4112, %rd3, %rd4111;
	ld.local.u32 	%r39310, [%rd4112];
	shr.u32 	%r39311, %r39310, 11;
	xor.b32  	%r39312, %r39311, %r39310;
	shl.b32 	%r39313, %r39312, 7;
	and.b32  	%r39314, %r39313, -1658038656;
	xor.b32  	%r39315, %r39314, %r39312;
	shl.b32 	%r39316, %r39315, 15;
	and.b32  	%r39317, %r39316, -402653184;
	xor.b32  	%r39318, %r39317, %r39315;
	shr.u32 	%r39319, %r39318, 27;
	shl.b32 	%r39320, %r7920, 15;
	and.b32  	%r39321, %r39320, -402653184;
	xor.b32  	%r39322, %r39321, %r7920;
	shr.u32 	%r39323, %r39322, 7;
	and.b32  	%r39324, %r39323, 32505856;
	shl.b32 	%r39325, %r7933, 15;
	and.b32  	%r39326, %r39325, -402653184;
	xor.b32  	%r39327, %r39326, %r7933;
	shr.u32 	%r39328, %r39327, 12;
	and.b32  	%r39329, %r39328, 1015808;
	or.b32  	%r39330, %r39329, %r39324;
	shl.b32 	%r39331, %r7946, 15;
	and.b32  	%r39332, %r39331, -402653184;
	xor.b32  	%r39333, %r39332, %r7946;
	shr.u32 	%r39334, %r39333, 17;
	and.b32  	%r39335, %r39334, 31744;
	or.b32  	%r39336, %r39330, %r39335;
	shl.b32 	%r39337, %r7959, 15;
	and.b32  	%r39338, %r39337, -402653184;
	xor.b32  	%r39339, %r39338, %r7959;
	shr.u32 	%r39340, %r39339, 22;
	and.b32  	%r39341, %r39340, 992;
	or.b32  	%r39342, %r39336, %r39341;
	or.b32  	%r104068, %r39342, %r39319;
	mov.pred 	%p11959, 0;
	@%p3650 bra 	$L__BB3_3747;
	mov.pred 	%p11959, 0;
	mov.u32 	%r104067, %r15025;
$L__BB3_3740:
	shl.b32 	%r7978, %r104068, 5;
	setp.lt.s32 	%p3652, %r104073, 624;
	@%p3652 bra 	$L__BB3_3746;
	mov.b32 	%r104070, 0;
$L__BB3_3742:
	mul.wide.u32 	%rd4113, %r104070, 4;
	add.s64 	%rd1737, %rd3, %rd4113;
	and.b32  	%r39344, %r103979, -2147483648;
	ld.local.u32 	%r39345, [%rd1737+4];
	and.b32  	%r39346, %r39345, 2147483646;
	or.b32  	%r39347, %r39346, %r39344;
	ld.local.u32 	%r39348, [%rd1737+1588];
	shr.u32 	%r39349, %r39347, 1;
	and.b32  	%r39350, %r39345, 1;
	setp.eq.b32 	%p3653, %r39350, 1;
	selp.b32 	%r39351, -1727483681, 0, %p3653;
	xor.b32  	%r39352, %r39351, %r39348;
	xor.b32  	%r39353, %r39352, %r39349;
	st.local.u32 	[%rd1737], %r39353;
	and.b32  	%r39354, %r39345, -2147483648;
	ld.local.u32 	%r39355, [%rd1737+8];
	and.b32  	%r39356, %r39355, 2147483646;
	or.b32  	%r39357, %r39356, %r39354;
	ld.local.u32 	%r39358, [%rd1737+1592];
	shr.u32 	%r39359, %r39357, 1;
	and.b32  	%r39360, %r39355, 1;
	setp.eq.b32 	%p3654, %r39360, 1;
	selp.b32 	%r39361, -1727483681, 0, %p3654;
	xor.b32  	%r39362, %r39361, %r39358;
	xor.b32  	%r39363, %r39362, %r39359;
	st.local.u32 	[%rd1737+4], %r39363;
	and.b32  	%r39364, %r39355, -2147483648;
	ld.local.u32 	%r7981, [%rd1737+12];
	and.b32  	%r39365, %r7981, 2147483646;
	or.b32  	%r39366, %r39365, %r39364;
	ld.local.u32 	%r39367, [%rd1737+1596];
	shr.u32 	%r39368, %r39366, 1;
	and.b32  	%r39369, %r7981, 1;
	setp.eq.b32 	%p3655, %r39369, 1;
	selp.b32 	%r39370, -1727483681, 0, %p3655;
	xor.b32  	%r39371, %r39370, %r39367;
	xor.b32  	%r39372, %r39371, %r39368;
	st.local.u32 	[%rd1737+8], %r39372;
	setp.ne.s32 	%p3656, %r104070, 224;
	@%p3656 bra 	$L__BB3_7257;
	ld.local.u32 	%r104071, [%rd1643];
	mov.b32 	%r104072, 227;
$L__BB3_3744:
	mul.wide.u32 	%rd4114, %r104072, 4;
	add.s64 	%rd4115, %rd3, %rd4114;
	and.b32  	%r39383, %r104071, -2147483648;
	ld.local.u32 	%r39384, [%rd4115+4];
	and.b32  	%r39385, %r39384, 2147483646;
	or.b32  	%r39386, %r39385, %r39383;
	ld.local.u32 	%r39387, [%rd4115+-908];
	shr.u32 	%r39388, %r39386, 1;
	and.b32  	%r39389, %r39384, 1;
	setp.eq.b32 	%p3658, %r39389, 1;
	selp.b32 	%r39390, -1727483681, 0, %p3658;
	xor.b32  	%r39391, %r39390, %r39387;
	xor.b32  	%r39392, %r39391, %r39388;
	st.local.u32 	[%rd4115], %r39392;
	and.b32  	%r39393, %r39384, -2147483648;
	ld.local.u32 	%r39394, [%rd4115+8];
	and.b32  	%r39395, %r39394, 2147483646;
	or.b32  	%r39396, %r39395, %r39393;
	ld.local.u32 	%r39397, [%rd4115+-904];
	shr.u32 	%r39398, %r39396, 1;
	and.b32  	%r39399, %r39394, 1;
	setp.eq.b32 	%p3659, %r39399, 1;
	selp.b32 	%r39400, -1727483681, 0, %p3659;
	xor.b32  	%r39401, %r39400, %r39397;
	xor.b32  	%r39402, %r39401, %r39398;
	st.local.u32 	[%rd4115+4], %r39402;
	and.b32  	%r39403, %r39394, -2147483648;
	ld.local.u32 	%r39404, [%rd4115+12];
	and.b32  	%r39405, %r39404, 2147483646;
	or.b32  	%r39406, %r39405, %r39403;
	ld.local.u32 	%r39407, [%rd4115+-900];
	shr.u32 	%r39408, %r39406, 1;
	and.b32  	%r39409, %r39404, 1;
	setp.eq.b32 	%p3660, %r39409, 1;
	selp.b32 	%r39410, -1727483681, 0, %p3660;
	xor.b32  	%r39411, %r39410, %r39407;
	xor.b32  	%r39412, %r39411, %r39408;
	st.local.u32 	[%rd4115+8], %r39412;
	and.b32  	%r39413, %r39404, -2147483648;
	add.s32 	%r104072, %r104072, 4;
	ld.local.u32 	%r104071, [%rd4115+16];
	and.b32  	%r39414, %r104071, 2147483646;
	or.b32  	%r39415, %r39414, %r39413;
	ld.local.u32 	%r39416, [%rd4115+-896];
	shr.u32 	%r39417, %r39415, 1;
	and.b32  	%r39418, %r104071, 1;
	setp.eq.b32 	%p3661, %r39418, 1;
	selp.b32 	%r39419, -1727483681, 0, %p3661;
	xor.b32  	%r39420, %r39419, %r39416;
	xor.b32  	%r39421, %r39420, %r39417;
	st.local.u32 	[%rd4115+12], %r39421;
	setp.ne.s32 	%p3662, %r104072, 623;
	@%p3662 bra 	$L__BB3_3744;
	ld.local.u32 	%r39423, [%rd3+2492];
	and.b32  	%r39424, %r39423, -2147483648;
	ld.local.u32 	%r103979, [%rd3];
	and.b32  	%r39425, %r103979, 2147483646;
	or.b32  	%r39426, %r39425, %r39424;
	ld.local.u32 	%r39427, [%rd3+1584];
	shr.u32 	%r39428, %r39426, 1;
	and.b32  	%r39429, %r103979, 1;
	setp.eq.b32 	%p3663, %r39429, 1;
	selp.b32 	%r39430, -1727483681, 0, %p3663;
	xor.b32  	%r39431, %r39430, %r39427;
	xor.b32  	%r39432, %r39431, %r39428;
	st.local.u32 	[%rd3+2492], %r39432;
	mov.b32 	%r104073, 0;
	st.local.u32 	[%rd3+2496], %r104073;
$L__BB3_3746:
	add.s32 	%r7990, %r104073, 1;
	st.local.u32 	[%rd3+2496], %r7990;
	mul.wide.s32 	%rd4116, %r104073, 4;
	add.s64 	%rd4117, %rd3, %rd4116;
	ld.local.u32 	%r39433, [%rd4117];
	shr.u32 	%r39434, %r39433, 11;
	xor.b32  	%r39435, %r39434, %r39433;
	shl.b32 	%r39436, %r39435, 7;
	and.b32  	%r39437, %r39436, -1658038656;
	xor.b32  	%r39438, %r39437, %r39435;
	shl.b32 	%r39439, %r39438, 15;
	and.b32  	%r39440, %r39439, -402653184;
	xor.b32  	%r39441, %r39440, %r39438;
	shr.u32 	%r39442, %r39441, 27;
	and.b32  	%r39444, %r7978, 1073741792;
	or.b32  	%r104068, %r39442, %r39444;
	setp.eq.s32 	%p3664, %r104068, %r15022;
	or.pred  	%p11959, %p11959, %p3664;
	add.s32 	%r104067, %r104067, 1;
	setp.gt.u32 	%p3665, %r104067, %r15026;
	mov.u32 	%r104073, %r7990;
	@%p3665 bra 	$L__BB3_3747;
	bra.uni 	$L__BB3_3740;
$L__BB3_3747:
	and.pred  	%p3666, %p11957, %p11959;
	selp.u32 	%r7996, 1, 0, %p3666;
$L__BB3_3748:
	mad.lo.s32 	%r39447, %r36599, 15, 2;
	setp.lt.s32 	%p3667, %r39447, %r7512;
	mov.b32 	%r8242, 1;
	@%p3667 bra 	$L__BB3_3749;
	bra.uni 	$L__BB3_3862;
$L__BB3_3749:
	mov.b32 	%r39449, 624;
	st.local.u32 	[%rd3+2496], %r39449;
	st.local.u32 	[%rd3], %r7516;
	mov.b32 	%r104077, 1;
	mov.u32 	%r104076, %r7516;
	bra.uni 	$L__BB3_3764;
$L__BB3_3750:
	and.b32  	%r39250, %r7962, -2147483648;
	add.s32 	%r104060, %r104060, 4;
	add.s64 	%rd1738, %rd6809, 16;
	ld.local.u32 	%r103979, [%rd6809+16];
	and.b32  	%r39251, %r103979, 2147483646;
	or.b32  	%r39252, %r39251, %r39250;
	ld.local.u32 	%r39253, [%rd6809+1600];
	shr.u32 	%r39254, %r39252, 1;
	and.b32  	%r39255, %r103979, 1;
	setp.eq.b32 	%p3642, %r39255, 1;
	selp.b32 	%r39256, -1727483681, 0, %p3642;
	xor.b32  	%r39257, %r39256, %r39253;
	xor.b32  	%r39258, %r39257, %r39254;
	st.local.u32 	[%rd6809+12], %r39258;
	mov.u64 	%rd6809, %rd1738;
	bra.uni 	$L__BB3_3734;
$L__BB3_3751:
	and.b32  	%r39155, %r7949, -2147483648;
	add.s32 	%r104054, %r104054, 4;
	add.s64 	%rd1739, %rd6807, 16;
	ld.local.u32 	%r103979, [%rd6807+16];
	and.b32  	%r39156, %r103979, 2147483646;
	or.b32  	%r39157, %r39156, %r39155;
	ld.local.u32 	%r39158, [%rd6807+1600];
	shr.u32 	%r39159, %r39157, 1;
	and.b32  	%r39160, %r103979, 1;
	setp.eq.b32 	%p3630, %r39160, 1;
	selp.b32 	%r39161, -1727483681, 0, %p3630;
	xor.b32  	%r39162, %r39161, %r39158;
	xor.b32  	%r39163, %r39162, %r39159;
	st.local.u32 	[%rd6807+12], %r39163;
	mov.u64 	%rd6807, %rd1739;
	bra.uni 	$L__BB3_3728;
$L__BB3_3752:
	and.b32  	%r39060, %r7936, -2147483648;
	add.s32 	%r104048, %r104048, 4;
	add.s64 	%rd1740, %rd6805, 16;
	ld.local.u32 	%r103979, [%rd6805+16];
	and.b32  	%r39061, %r103979, 2147483646;
	or.b32  	%r39062, %r39061, %r39060;
	ld.local.u32 	%r39063, [%rd6805+1600];
	shr.u32 	%r39064, %r39062, 1;
	and.b32  	%r39065, %r103979, 1;
	setp.eq.b32 	%p3618, %r39065, 1;
	selp.b32 	%r39066, -1727483681, 0, %p3618;
	xor.b32  	%r39067, %r39066, %r39063;
	xor.b32  	%r39068, %r39067, %r39064;
	st.local.u32 	[%rd6805+12], %r39068;
	mov.u64 	%rd6805, %rd1740;
	bra.uni 	$L__BB3_3722;
$L__BB3_3753:
	and.b32  	%r38965, %r7923, -2147483648;
	add.s32 	%r104042, %r104042, 4;
	add.s64 	%rd1741, %rd6803, 16;
	ld.local.u32 	%r103979, [%rd6803+16];
	and.b32  	%r38966, %r103979, 2147483646;
	or.b32  	%r38967, %r38966, %r38965;
	ld.local.u32 	%r38968, [%rd6803+1600];
	shr.u32 	%r38969, %r38967, 1;
	and.b32  	%r38970, %r103979, 1;
	setp.eq.b32 	%p3606, %r38970, 1;
	selp.b32 	%r38971, -1727483681, 0, %p3606;
	xor.b32  	%r38972, %r38971, %r38968;
	xor.b32  	%r38973, %r38972, %r38969;
	st.local.u32 	[%rd6803+12], %r38973;
	mov.u64 	%rd6803, %rd1741;
	bra.uni 	$L__BB3_3716;
$L__BB3_3754:
	and.b32  	%r38870, %r7910, -2147483648;
	add.s32 	%r104036, %r104036, 4;
	add.s64 	%rd1742, %rd6801, 16;
	ld.local.u32 	%r103979, [%rd6801+16];
	and.b32  	%r38871, %r103979, 2147483646;
	or.b32  	%r38872, %r38871, %r38870;
	ld.local.u32 	%r38873, [%rd6801+1600];
	shr.u32 	%r38874, %r38872, 1;
	and.b32  	%r38875, %r103979, 1;
	setp.eq.b32 	%p3594, %r38875, 1;
	selp.b32 	%r38876, -1727483681, 0, %p3594;
	xor.b32  	%r38877, %r38876, %r38873;
	xor.b32  	%r38878, %r38877, %r38874;
	st.local.u32 	[%rd6801+12], %r38878;
	mov.u64 	%rd6801, %rd1742;
	bra.uni 	$L__BB3_3710;
$L__BB3_3755:
	and.b32  	%r38780, %r7895, -2147483648;
	add.s32 	%r104028, %r104028, 4;
	add.s64 	%rd1743, %rd6800, 16;
	ld.local.u32 	%r103979, [%rd6800+16];
	and.b32  	%r38781, %r103979, 2147483646;
	or.b32  	%r38782, %r38781, %r38780;
	ld.local.u32 	%r38783, [%rd6800+1600];
	shr.u32 	%r38784, %r38782, 1;
	and.b32  	%r38785, %r103979, 1;
	setp.eq.b32 	%p3581, %r38785, 1;
	selp.b32 	%r38786, -1727483681, 0, %p3581;
	xor.b32  	%r38787, %r38786, %r38783;
	xor.b32  	%r38788, %r38787, %r38784;
	st.local.u32 	[%rd6800+12], %r38788;
	mov.u64 	%rd6800, %rd1743;
	bra.uni 	$L__BB3_3703;
$L__BB3_3756:
	and.b32  	%r38554, %r7854, -2147483648;
	add.s32 	%r104007, %r104007, 4;
	add.s64 	%rd1744, %rd6799, 16;
	ld.local.u32 	%r103979, [%rd6799+16];
	and.b32  	%r38555, %r103979, 2147483646;
	or.b32  	%r38556, %r38555, %r38554;
	ld.local.u32 	%r38557, [%rd6799+1600];
	shr.u32 	%r38558, %r38556, 1;
	and.b32  	%r38559, %r103979, 1;
	setp.eq.b32 	%p3551, %r38559, 1;
	selp.b32 	%r38560, -1727483681, 0, %p3551;
	xor.b32  	%r38561, %r38560, %r38557;
	xor.b32  	%r38562, %r38561, %r38558;
	st.local.u32 	[%rd6799+12], %r38562;
	mov.u64 	%rd6799, %rd1744;
	bra.uni 	$L__BB3_3686;
$L__BB3_3757:
	and.b32  	%r38459, %r7841, -2147483648;
	add.s32 	%r104001, %r104001, 4;
	add.s64 	%rd1745, %rd6797, 16;
	ld.local.u32 	%r103979, [%rd6797+16];
	and.b32  	%r38460, %r103979, 2147483646;
	or.b32  	%r38461, %r38460, %r38459;
	ld.local.u32 	%r38462, [%rd6797+1600];
	shr.u32 	%r38463, %r38461, 1;
	and.b32  	%r38464, %r103979, 1;
	setp.eq.b32 	%p3539, %r38464, 1;
	selp.b32 	%r38465, -1727483681, 0, %p3539;
	xor.b32  	%r38466, %r38465, %r38462;
	xor.b32  	%r38467, %r38466, %r38463;
	st.local.u32 	[%rd6797+12], %r38467;
	mov.u64 	%rd6797, %rd1745;
	bra.uni 	$L__BB3_3680;
$L__BB3_3758:
	and.b32  	%r38364, %r7828, -2147483648;
	add.s32 	%r103995, %r103995, 4;
	add.s64 	%rd1746, %rd6795, 16;
	ld.local.u32 	%r103979, [%rd6795+16];
	and.b32  	%r38365, %r103979, 2147483646;
	or.b32  	%r38366, %r38365, %r38364;
	ld.local.u32 	%r38367, [%rd6795+1600];
	shr.u32 	%r38368, %r38366, 1;
	and.b32  	%r38369, %r103979, 1;
	setp.eq.b32 	%p3527, %r38369, 1;
	selp.b32 	%r38370, -1727483681, 0, %p3527;
	xor.b32  	%r38371, %r38370, %r38367;
	xor.b32  	%r38372, %r38371, %r38368;
	st.local.u32 	[%rd6795+12], %r38372;
	mov.u64 	%rd6795, %rd1746;
	bra.uni 	$L__BB3_3674;
$L__BB3_3759:
	and.b32  	%r38269, %r7815, -2147483648;
	add.s32 	%r103989, %r103989, 4;
	add.s64 	%rd1747, %rd6793, 16;
	ld.local.u32 	%r103979, [%rd6793+16];
	and.b32  	%r38270, %r103979, 2147483646;
	or.b32  	%r38271, %r38270, %r38269;
	ld.local.u32 	%r38272, [%rd6793+1600];
	shr.u32 	%r38273, %r38271, 1;
	and.b32  	%r38274, %r103979, 1;
	setp.eq.b32 	%p3515, %r38274, 1;
	selp.b32 	%r38275, -1727483681, 0, %p3515;
	xor.b32  	%r38276, %r38275, %r38272;
	xor.b32  	%r38277, %r38276, %r38273;
	st.local.u32 	[%rd6793+12], %r38277;
	mov.u64 	%rd6793, %rd1747;
	bra.uni 	$L__BB3_3668;
$L__BB3_3760:
	and.b32  	%r38174, %r7802, -2147483648;
	add.s32 	%r103983, %r103983, 4;
	add.s64 	%rd1748, %rd6791, 16;
	ld.local.u32 	%r103979, [%rd6791+16];
	and.b32  	%r38175, %r103979, 2147483646;
	or.b32  	%r38176, %r38175, %r38174;
	ld.local.u32 	%r38177, [%rd6791+1600];
	shr.u32 	%r38178, %r38176, 1;
	and.b32  	%r38179, %r103979, 1;
	setp.eq.b32 	%p3503, %r38179, 1;
	selp.b32 	%r38180, -1727483681, 0, %p3503;
	xor.b32  	%r38181, %r38180, %r38177;
	xor.b32  	%r38182, %r38181, %r38178;
	st.local.u32 	[%rd6791+12], %r38182;
	mov.u64 	%rd6791, %rd1748;
	bra.uni 	$L__BB3_3662;
$L__BB3_3761:
	and.b32  	%r38084, %r7787, -2147483648;
	add.s32 	%r103975, %r103975, 4;
	add.s64 	%rd1749, %rd6790, 16;
	ld.local.u32 	%r103979, [%rd6790+16];
	and.b32  	%r38085, %r103979, 2147483646;
	or.b32  	%r38086, %r38085, %r38084;
	ld.local.u32 	%r38087, [%rd6790+1600];
	shr.u32 	%r38088, %r38086, 1;
	and.b32  	%r38089, %r103979, 1;
	setp.eq.b32 	%p3490, %r38089, 1;
	selp.b32 	%r38090, -1727483681, 0, %p3490;
	xor.b32  	%r38091, %r38090, %r38087;
	xor.b32  	%r38092, %r38091, %r38088;
	st.local.u32 	[%rd6790+12], %r38092;
	mov.u64 	%rd6790, %rd1749;
	bra.uni 	$L__BB3_3655;
$L__BB3_3762:
	shr.u32 	%r38051, %r7779, 30;
	xor.b32  	%r38052, %r38051, %r7779;
	mad.lo.s32 	%r103969, %r38052, 1812433253, %r7780;
	st.local.u32 	[%rd1699+12], %r103969;
	add.s32 	%r103970, %r103970, 4;
	bra.uni 	$L__BB3_3650;
$L__BB3_3763:
	shr.u32 	%r39460, %r8025, 30;
	xor.b32  	%r39461, %r39460, %r8025;
	mad.lo.s32 	%r104076, %r39461, 1812433253, %r8026;
	st.local.u32 	[%rd1750+12], %r104076;
	add.s32 	%r104077, %r104077, 4;
$L__BB3_3764:
	shr.u32 	%r39450, %r104076, 30;
	xor.b32  	%r39451, %r39450, %r104076;
	mad.lo.s32 	%r39452, %r39451, 1812433253, %r104077;
	mul.wide.u32 	%rd4118, %r104077, 4;
	add.s64 	%rd1750, %rd3, %rd4118;
	st.local.u32 	[%rd1750], %r39452;
	shr.u32 	%r39453, %r39452, 30;
	xor.b32  	%r39454, %r39453, %r39452;
	mad.lo.s32 	%r39455, %r39454, 1812433253, %r104077;
	add.s32 	%r39456, %r39455, 1;
	st.local.u32 	[%rd1750+4], %r39456;
	shr.u32 	%r39457, %r39456, 30;
	xor.b32  	%r39458, %r39457, %r39456;
	mad.lo.s32 	%r39459, %r39458, 1812433253, %r104077;
	add.s32 	%r8025, %r39459, 2;
	st.local.u32 	[%rd1750+8], %r8025;
	add.s32 	%r8026, %r104077, 3;
	setp.ne.s32 	%p3668, %r8026, 624;
	@%p3668 bra 	$L__BB3_3763;
	setp.lt.s32 	%p3669, %r15023, -62;
	ld.local.u32 	%r104085, [%rd1645];
	mov.u32 	%r104086, %r7516;
	@%p3669 bra 	$L__BB3_3774;
	mov.b32 	%r104080, 0;
	mov.u32 	%r104086, %r7516;
$L__BB3_3767:
	setp.lt.s32 	%p3670, %r104085, 624;
	@%p3670 bra 	$L__BB3_3773;
	mov.b32 	%r104082, 0;
	mov.u64 	%rd6810, %rd3;
$L__BB3_3769:
	and.b32  	%r39464, %r104086, -2147483648;
	ld.local.u32 	%r39465, [%rd6810+4];
	and.b32  	%r39466, %r39465, 2147483646;
	or.b32  	%r39467, %r39466, %r39464;
	ld.local.u32 	%r39468, [%rd6810+1588];
	shr.u32 	%r39469, %r39467, 1;
	and.b32  	%r39470, %r39465, 1;
	setp.eq.b32 	%p3671, %r39470, 1;
	selp.b32 	%r39471, -1727483681, 0, %p3671;
	xor.b32  	%r39472, %r39471, %r39468;
	xor.b32  	%r39473, %r39472, %r39469;
	st.local.u32 	[%rd6810], %r39473;
	and.b32  	%r39474, %r39465, -2147483648;
	ld.local.u32 	%r39475, [%rd6810+8];
	and.b32  	%r39476, %r39475, 2147483646;
	or.b32  	%r39477, %r39476, %r39474;
	ld.local.u32 	%r39478, [%rd6810+1592];
	shr.u32 	%r39479, %r39477, 1;
	and.b32  	%r39480, %r39475, 1;
	setp.eq.b32 	%p3672, %r39480, 1;
	selp.b32 	%r39481, -1727483681, 0, %p3672;
	xor.b32  	%r39482, %r39481, %r39478;
	xor.b32  	%r39483, %r39482, %r39479;
	st.local.u32 	[%rd6810+4], %r39483;
	and.b32  	%r39484, %r39475, -2147483648;
	ld.local.u32 	%r8033, [%rd6810+12];
	and.b32  	%r39485, %r8033, 2147483646;
	or.b32  	%r39486, %r39485, %r39484;
	ld.local.u32 	%r39487, [%rd6810+1596];
	shr.u32 	%r39488, %r39486, 1;
	and.b32  	%r39489, %r8033, 1;
	setp.eq.b32 	%p3673, %r39489, 1;
	selp.b32 	%r39490, -1727483681, 0, %p3673;
	xor.b32  	%r39491, %r39490, %r39487;
	xor.b32  	%r39492, %r39491, %r39488;
	st.local.u32 	[%rd6810+8], %r39492;
	setp.ne.s32 	%p3674, %r104082, 224;
	@%p3674 bra 	$L__BB3_3875;
	ld.local.u32 	%r104083, [%rd1643];
	mov.b32 	%r104084, 227;
$L__BB3_3771:
	mul.wide.u32 	%rd4119, %r104084, 4;
	add.s64 	%rd4120, %rd3, %rd4119;
	and.b32  	%r39503, %r104083, -2147483648;
	ld.local.u32 	%r39504, [%rd4120+4];
	and.b32  	%r39505, %r39504, 2147483646;
	or.b32  	%r39506, %r39505, %r39503;
	ld.local.u32 	%r39507, [%rd4120+-908];
	shr.u32 	%r39508, %r39506, 1;
	and.b32  	%r39509, %r39504, 1;
	setp.eq.b32 	%p3676, %r39509, 1;
	selp.b32 	%r39510, -1727483681, 0, %p3676;
	xor.b32  	%r39511, %r39510, %r39507;
	xor.b32  	%r39512, %r39511, %r39508;
	st.local.u32 	[%rd4120], %r39512;
	and.b32  	%r39513, %r39504, -2147483648;
	ld.local.u32 	%r39514, [%rd4120+8];
	and.b32  	%r39515, %r39514, 2147483646;
	or.b32  	%r39516, %r39515, %r39513;
	ld.local.u32 	%r39517, [%rd4120+-904];
	shr.u32 	%r39518, %r39516, 1;
	and.b32  	%r39519, %r39514, 1;
	setp.eq.b32 	%p3677, %r39519, 1;
	selp.b32 	%r39520, -1727483681, 0, %p3677;
	xor.b32  	%r39521, %r39520, %r39517;
	xor.b32  	%r39522, %r39521, %r39518;
	st.local.u32 	[%rd4120+4], %r39522;
	and.b32  	%r39523, %r39514, -2147483648;
	ld.local.u32 	%r39524, [%rd4120+12];
	and.b32  	%r39525, %r39524, 2147483646;
	or.b32  	%r39526, %r39525, %r39523;
	ld.local.u32 	%r39527, [%rd4120+-900];
	shr.u32 	%r39528, %r39526, 1;
	and.b32  	%r39529, %r39524, 1;
	setp.eq.b32 	%p3678, %r39529, 1;
	selp.b32 	%r39530, -1727483681, 0, %p3678;
	xor.b32  	%r39531, %r39530, %r39527;
	xor.b32  	%r39532, %r39531, %r39528;
	st.local.u32 	[%rd4120+8], %r39532;
	and.b32  	%r39533, %r39524, -2147483648;
	add.s32 	%r104084, %r104084, 4;
	ld.local.u32 	%r104083, [%rd4120+16];
	and.b32  	%r39534, %r104083, 2147483646;
	or.b32  	%r39535, %r39534, %r39533;
	ld.local.u32 	%r39536, [%rd4120+-896];
	shr.u32 	%r39537, %r39535, 1;
	and.b32  	%r39538, %r104083, 1;
	setp.eq.b32 	%p3679, %r39538, 1;
	selp.b32 	%r39539, -1727483681, 0, %p3679;
	xor.b32  	%r39540, %r39539, %r39536;
	xor.b32  	%r39541, %r39540, %r39537;
	st.local.u32 	[%rd4120+12], %r39541;
	setp.ne.s32 	%p3680, %r104084, 623;
	@%p3680 bra 	$L__BB3_3771;
	ld.local.u32 	%r39543, [%rd3+2492];
	and.b32  	%r39544, %r39543, -2147483648;
	ld.local.u32 	%r104086, [%rd3];
	and.b32  	%r39545, %r104086, 2147483646;
	or.b32  	%r39546, %r39545, %r39544;
	ld.local.u32 	%r39547, [%rd3+1584];
	shr.u32 	%r39548, %r39546, 1;
	and.b32  	%r39549, %r104086, 1;
	setp.eq.b32 	%p3681, %r39549, 1;
	selp.b32 	%r39550, -1727483681, 0, %p3681;
	xor.b32  	%r39551, %r39550, %r39547;
	xor.b32  	%r39552, %r39551, %r39548;
	st.local.u32 	[%rd3+2492], %r39552;
	mov.b32 	%r104085, 0;
	st.local.u32 	[%rd3+2496], %r104085;
$L__BB3_3773:
	add.s32 	%r104085, %r104085, 1;
	st.local.u32 	[%rd1645], %r104085;
	add.s32 	%r8043, %r104080, 1;
	setp.ne.s32 	%p3682, %r104080, %r7530;
	mov.u32 	%r104080, %r8043;
	@%p3682 bra 	$L__BB3_3767;
$L__BB3_3774:
	setp.lt.s32 	%p3683, %r104085, 624;
	@%p3683 bra 	$L__BB3_3780;
	mov.b32 	%r104090, 0;
	mov.u64 	%rd6811, %rd3;
$L__BB3_3776:
	and.b32  	%r39554, %r104086, -2147483648;
	ld.local.u32 	%r39555, [%rd6811+4];
	and.b32  	%r39556, %r39555, 2147483646;
	or.b32  	%r39557, %r39556, %r39554;
	ld.local.u32 	%r39558, [%rd6811+1588];
	shr.u32 	%r39559, %r39557, 1;
	and.b32  	%r39560, %r39555, 1;
	setp.eq.b32 	%p3684, %r39560, 1;
	selp.b32 	%r39561, -1727483681, 0, %p3684;
	xor.b32  	%r39562, %r39561, %r39558;
	xor.b32  	%r39563, %r39562, %r39559;
	st.local.u32 	[%rd6811], %r39563;
	and.b32  	%r39564, %r39555, -2147483648;
	ld.local.u32 	%r39565, [%rd6811+8];
	and.b32  	%r39566, %r39565, 2147483646;
	or.b32  	%r39567, %r39566, %r39564;
	ld.local.u32 	%r39568, [%rd6811+1592];
	shr.u32 	%r39569, %r39567, 1;
	and.b32  	%r39570, %r39565, 1;
	setp.eq.b32 	%p3685, %r39570, 1;
	selp.b32 	%r39571, -1727483681, 0, %p3685;
	xor.b32  	%r39572, %r39571, %r39568;
	xor.b32  	%r39573, %r39572, %r39569;
	st.local.u32 	[%rd6811+4], %r39573;
	and.b32  	%r39574, %r39565, -2147483648;
	ld.local.u32 	%r8048, [%rd6811+12];
	and.b32  	%r39575, %r8048, 2147483646;
	or.b32  	%r39576, %r39575, %r39574;
	ld.local.u32 	%r39577, [%rd6811+1596];
	shr.u32 	%r39578, %r39576, 1;
	and.b32  	%r39579, %r8048, 1;
	setp.eq.b32 	%p3686, %r39579, 1;
	selp.b32 	%r39580, -1727483681, 0, %p3686;
	xor.b32  	%r39581, %r39580, %r39577;
	xor.b32  	%r39582, %r39581, %r39578;
	st.local.u32 	[%rd6811+8], %r39582;
	setp.ne.s32 	%p3687, %r104090, 224;
	@%p3687 bra 	$L__BB3_3874;
	ld.local.u32 	%r104092, [%rd3+908];
	add.s64 	%rd6812, %rd3, 924;
	mov.b32 	%r104091, 0;
$L__BB3_3778:
	and.b32  	%r39593, %r104092, -2147483648;
	ld.local.u32 	%r39594, [%rd6812+-12];
	and.b32  	%r39595, %r39594, 2147483646;
	or.b32  	%r39596, %r39595, %r39593;
	ld.local.u32 	%r39597, [%rd6812+-924];
	shr.u32 	%r39598, %r39596, 1;
	and.b32  	%r39599, %r39594, 1;
	setp.eq.b32 	%p3689, %r39599, 1;
	selp.b32 	%r39600, -1727483681, 0, %p3689;
	xor.b32  	%r39601, %r39600, %r39597;
	xor.b32  	%r39602, %r39601, %r39598;
	st.local.u32 	[%rd6812+-16], %r39602;
	and.b32  	%r39603, %r39594, -2147483648;
	ld.local.u32 	%r39604, [%rd6812+-8];
	and.b32  	%r39605, %r39604, 2147483646;
	or.b32  	%r39606, %r39605, %r39603;
	ld.local.u32 	%r39607, [%rd6812+-920];
	shr.u32 	%r39608, %r39606, 1;
	and.b32  	%r39609, %r39604, 1;
	setp.eq.b32 	%p3690, %r39609, 1;
	selp.b32 	%r39610, -1727483681, 0, %p3690;
	xor.b32  	%r39611, %r39610, %r39607;
	xor.b32  	%r39612, %r39611, %r39608;
	st.local.u32 	[%rd6812+-12], %r39612;
	and.b32  	%r39613, %r39604, -2147483648;
	ld.local.u32 	%r39614, [%rd6812+-4];
	and.b32  	%r39615, %r39614, 2147483646;
	or.b32  	%r39616, %r39615, %r39613;
	ld.local.u32 	%r39617, [%rd6812+-916];
	shr.u32 	%r39618, %r39616, 1;
	and.b32  	%r39619, %r39614, 1;
	setp.eq.b32 	%p3691, %r39619, 1;
	selp.b32 	%r39620, -1727483681, 0, %p3691;
	xor.b32  	%r39621, %r39620, %r39617;
	xor.b32  	%r39622, %r39621, %r39618;
	st.local.u32 	[%rd6812+-8], %r39622;
	and.b32  	%r39623, %r39614, -2147483648;
	ld.local.u32 	%r104092, [%rd6812];
	and.b32  	%r39624, %r104092, 2147483646;
	or.b32  	%r39625, %r39624, %r39623;
	ld.local.u32 	%r39626, [%rd6812+-912];
	shr.u32 	%r39627, %r39625, 1;
	and.b32  	%r39628, %r104092, 1;
	setp.eq.b32 	%p3692, %r39628, 1;
	selp.b32 	%r39629, -1727483681, 0, %p3692;
	xor.b32  	%r39630, %r39629, %r39626;
	xor.b32  	%r39631, %r39630, %r39627;
	st.local.u32 	[%rd6812+-4], %r39631;
	add.s32 	%r104091, %r104091, 4;
	add.s64 	%rd6812, %rd6812, 16;
	setp.ne.s32 	%p3693, %r104091, 396;
	@%p3693 bra 	$L__BB3_3778;
	ld.local.u32 	%r39633, [%rd1646];
	and.b32  	%r39634, %r39633, -2147483648;
	ld.local.u32 	%r104086, [%rd3];
	and.b32  	%r39635, %r104086, 2147483646;
	or.b32  	%r39636, %r39635, %r39634;
	ld.local.u32 	%r39637, [%rd1647];
	shr.u32 	%r39638, %r39636, 1;
	and.b32  	%r39639, %r104086, 1;
	setp.eq.b32 	%p3694, %r39639, 1;
	selp.b32 	%r39640, -1727483681, 0, %p3694;
	xor.b32  	%r39641, %r39640, %r39637;
	xor.b32  	%r39642, %r39641, %r39638;
	st.local.u32 	[%rd1646], %r39642;
	mov.b32 	%r104085, 0;
	st.local.u32 	[%rd1645], %r104085;
$L__BB3_3780:
	add.s32 	%r104100, %r104085, 1;
	st.local.u32 	[%rd3+2496], %r104100;
	mul.wide.s32 	%rd4121, %r104085, 4;
	add.s64 	%rd4122, %rd3, %rd4121;
	ld.local.u32 	%r39643, [%rd4122];
	shr.u32 	%r39644, %r39643, 11;
	xor.b32  	%r39645, %r39644, %r39643;
	shl.b32 	%r39646, %r39645, 7;
	and.b32  	%r39647, %r39646, -1658038656;
	xor.b32  	%r8058, %r39647, %r39645;
	setp.lt.s32 	%p3695, %r104085, 623;
	@%p3695 bra 	$L__BB3_3786;
	mov.b32 	%r104096, 0;
	mov.u64 	%rd6813, %rd3;
$L__BB3_3782:
	and.b32  	%r39649, %r104086, -2147483648;
	ld.local.u32 	%r39650, [%rd6813+4];
	and.b32  	%r39651, %r39650, 2147483646;
	or.b32  	%r39652, %r39651, %r39649;
	ld.local.u32 	%r39653, [%rd6813+1588];
	shr.u32 	%r39654, %r39652, 1;
	and.b32  	%r39655, %r39650, 1;
	setp.eq.b32 	%p3696, %r39655, 1;
	selp.b32 	%r39656, -1727483681, 0, %p3696;
	xor.b32  	%r39657, %r39656, %r39653;
	xor.b32  	%r39658, %r39657, %r39654;
	st.local.u32 	[%rd6813], %r39658;
	and.b32  	%r39659, %r39650, -2147483648;
	ld.local.u32 	%r39660, [%rd6813+8];
	and.b32  	%r39661, %r39660, 2147483646;
	or.b32  	%r39662, %r39661, %r39659;
	ld.local.u32 	%r39663, [%rd6813+1592];
	shr.u32 	%r39664, %r39662, 1;
	and.b32  	%r39665, %r39660, 1;
	setp.eq.b32 	%p3697, %r39665, 1;
	selp.b32 	%r39666, -1727483681, 0, %p3697;
	xor.b32  	%r39667, %r39666, %r39663;
	xor.b32  	%r39668, %r39667, %r39664;
	st.local.u32 	[%rd6813+4], %r39668;
	and.b32  	%r39669, %r39660, -2147483648;
	ld.local.u32 	%r8061, [%rd6813+12];
	and.b32  	%r39670, %r8061, 2147483646;
	or.b32  	%r39671, %r39670, %r39669;
	ld.local.u32 	%r39672, [%rd6813+1596];
	shr.u32 	%r39673, %r39671, 1;
	and.b32  	%r39674, %r8061, 1;
	setp.eq.b32 	%p3698, %r39674, 1;
	selp.b32 	%r39675, -1727483681, 0, %p3698;
	xor.b32  	%r39676, %r39675, %r39672;
	xor.b32  	%r39677, %r39676, %r39673;
	st.local.u32 	[%rd6813+8], %r39677;
	setp.ne.s32 	%p3699, %r104096, 224;
	@%p3699 bra 	$L__BB3_3873;
	ld.local.u32 	%r104098, [%rd3+908];
	add.s64 	%rd6814, %rd3, 924;
	mov.b32 	%r104097, 0;
$L__BB3_3784:
	and.b32  	%r39688, %r104098, -2147483648;
	ld.local.u32 	%r39689, [%rd6814+-12];
	and.b32  	%r39690, %r39689, 2147483646;
	or.b32  	%r39691, %r39690, %r39688;
	ld.local.u32 	%r39692, [%rd6814+-924];
	shr.u32 	%r39693, %r39691, 1;
	and.b32  	%r39694, %r39689, 1;
	setp.eq.b32 	%p3701, %r39694, 1;
	selp.b32 	%r39695, -1727483681, 0, %p3701;
	xor.b32  	%r39696, %r39695, %r39692;
	xor.b32  	%r39697, %r39696, %r39693;
	st.local.u32 	[%rd6814+-16], %r39697;
	and.b32  	%r39698, %r39689, -2147483648;
	ld.local.u32 	%r39699, [%rd6814+-8];
	and.b32  	%r39700, %r39699, 2147483646;
	or.b32  	%r39701, %r39700, %r39698;
	ld.local.u32 	%r39702, [%rd6814+-920];
	shr.u32 	%r39703, %r39701, 1;
	and.b32  	%r39704, %r39699, 1;
	setp.eq.b32 	%p3702, %r39704, 1;
	selp.b32 	%r39705, -1727483681, 0, %p3702;
	xor.b32  	%r39706, %r39705, %r39702;
	xor.b32  	%r39707, %r39706, %r39703;
	st.local.u32 	[%rd6814+-12], %r39707;
	and.b32  	%r39708, %r39699, -2147483648;
	ld.local.u32 	%r39709, [%rd6814+-4];
	and.b32  	%r39710, %r39709, 2147483646;
	or.b32  	%r39711, %r39710, %r39708;
	ld.local.u32 	%r39712, [%rd6814+-916];
	shr.u32 	%r39713, %r39711, 1;
	and.b32  	%r39714, %r39709, 1;
	setp.eq.b32 	%p3703, %r39714, 1;
	selp.b32 	%r39715, -1727483681, 0, %p3703;
	xor.b32  	%r39716, %r39715, %r39712;
	xor.b32  	%r39717, %r39716, %r39713;
	st.local.u32 	[%rd6814+-8], %r39717;
	and.b32  	%r39718, %r39709, -2147483648;
	ld.local.u32 	%r104098, [%rd6814];
	and.b32  	%r39719, %r104098, 2147483646;
	or.b32  	%r39720, %r39719, %r39718;
	ld.local.u32 	%r39721, [%rd6814+-912];
	shr.u32 	%r39722, %r39720, 1;
	and.b32  	%r39723, %r104098, 1;
	setp.eq.b32 	%p3704, %r39723, 1;
	selp.b32 	%r39724, -1727483681, 0, %p3704;
	xor.b32  	%r39725, %r39724, %r39721;
	xor.b32  	%r39726, %r39725, %r39722;
	st.local.u32 	[%rd6814+-4], %r39726;
	add.s32 	%r104097, %r104097, 4;
	add.s64 	%rd6814, %rd6814, 16;
	setp.ne.s32 	%p3705, %r104097, 396;
	@%p3705 bra 	$L__BB3_3784;
	ld.local.u32 	%r39728, [%rd1646];
	and.b32  	%r39729, %r39728, -2147483648;
	ld.local.u32 	%r104086, [%rd3];
	and.b32  	%r39730, %r104086, 2147483646;
	or.b32  	%r39731, %r39730, %r39729;
	ld.local.u32 	%r39732, [%rd1647];
	shr.u32 	%r39733, %r39731, 1;
	and.b32  	%r39734, %r104086, 1;
	setp.eq.b32 	%p3706, %r39734, 1;
	selp.b32 	%r39735, -1727483681, 0, %p3706;
	xor.b32  	%r39736, %r39735, %r39732;
	xor.b32  	%r39737, %r39736, %r39733;
	st.local.u32 	[%rd1646], %r39737;
	mov.b32 	%r104100, 0;
	st.local.u32 	[%rd1645], %r104100;
$L__BB3_3786:
	add.s32 	%r104106, %r104100, 1;
	st.local.u32 	[%rd3+2496], %r104106;
	mul.wide.s32 	%rd4123, %r104100, 4;
	add.s64 	%rd4124, %rd3, %rd4123;
	ld.local.u32 	%r39738, [%rd4124];
	shr.u32 	%r39739, %r39738, 11;
	xor.b32  	%r39740, %r39739, %r39738;
	shl.b32 	%r39741, %r39740, 7;
	and.b32  	%r39742, %r39741, -1658038656;
	xor.b32  	%r8071, %r39742, %r39740;
	setp.lt.s32 	%p3707, %r104100, 623;
	@%p3707 bra 	$L__BB3_3792;
	mov.b32 	%r104102, 0;
	mov.u64 	%rd6815, %rd3;
$L__BB3_3788:
	and.b32  	%r39744, %r104086, -2147483648;
	ld.local.u32 	%r39745, [%rd6815+4];
	and.b32  	%r39746, %r39745, 2147483646;
	or.b32  	%r39747, %r39746, %r39744;
	ld.local.u32 	%r39748, [%rd6815+1588];
	shr.u32 	%r39749, %r39747, 1;
	and.b32  	%r39750, %r39745, 1;
	setp.eq.b32 	%p3708, %r39750, 1;
	selp.b32 	%r39751, -1727483681, 0, %p3708;
	xor.b32  	%r39752, %r39751, %r39748;
	xor.b32  	%r39753, %r39752, %r39749;
	st.local.u32 	[%rd6815], %r39753;
	and.b32  	%r39754, %r39745, -2147483648;
	ld.local.u32 	%r39755, [%rd6815+8];
	and.b32  	%r39756, %r39755, 2147483646;
	or.b32  	%r39757, %r39756, %r39754;
	ld.local.u32 	%r39758, [%rd6815+1592];
	shr.u32 	%r39759, %r39757, 1;
	and.b32  	%r39760, %r39755, 1;
	setp.eq.b32 	%p3709, %r39760, 1;
	selp.b32 	%r39761, -1727483681, 0, %p3709;
	xor.b32  	%r39762, %r39761, %r39758;
	xor.b32  	%r39763, %r39762, %r39759;
	st.local.u32 	[%rd6815+4], %r39763;
	and.b32  	%r39764, %r39755, -2147483648;
	ld.local.u32 	%r8074, [%rd6815+12];
	and.b32  	%r39765, %r8074, 2147483646;
	or.b32  	%r39766, %r39765, %r39764;
	ld.local.u32 	%r39767, [%rd6815+1596];
	shr.u32 	%r39768, %r39766, 1;
	and.b32  	%r39769, %r8074, 1;
	setp.eq.b32 	%p3710, %r39769, 1;
	selp.b32 	%r39770, -1727483681, 0, %p3710;
	xor.b32  	%r39771, %r39770, %r39767;
	xor.b32  	%r39772, %r39771, %r39768;
	st.local.u32 	[%rd6815+8], %r39772;
	setp.ne.s32 	%p3711, %r104102, 224;
	@%p3711 bra 	$L__BB3_3872;
	ld.local.u32 	%r104104, [%rd3+908];
	add.s64 	%rd6816, %rd3, 924;
	mov.b32 	%r104103, 0;
$L__BB3_3790:
	and.b32  	%r39783, %r104104, -2147483648;
	ld.local.u32 	%r39784, [%rd6816+-12];
	and.b32  	%r39785, %r39784, 2147483646;
	or.b32  	%r39786, %r39785, %r39783;
	ld.local.u32 	%r39787, [%rd6816+-924];
	shr.u32 	%r39788, %r39786, 1;
	and.b32  	%r39789, %r39784, 1;
	setp.eq.b32 	%p3713, %r39789, 1;
	selp.b32 	%r39790, -1727483681, 0, %p3713;
	xor.b32  	%r39791, %r39790, %r39787;
	xor.b32  	%r39792, %r39791, %r39788;
	st.local.u32 	[%rd6816+-16], %r39792;
	and.b32  	%r39793, %r39784, -2147483648;
	ld.local.u32 	%r39794, [%rd6816+-8];
	and.b32  	%r39795, %r39794, 2147483646;
	or.b32  	%r39796, %r39795, %r39793;
	ld.local.u32 	%r39797, [%rd6816+-920];
	shr.u32 	%r39798, %r39796, 1;
	and.b32  	%r39799, %r39794, 1;
	setp.eq.b32 	%p3714, %r39799, 1;
	selp.b32 	%r39800, -1727483681, 0, %p3714;
	xor.b32  	%r39801, %r39800, %r39797;
	xor.b32  	%r39802, %r39801, %r39798;
	st.local.u32 	[%rd6816+-12], %r39802;
	and.b32  	%r39803, %r39794, -2147483648;
	ld.local.u32 	%r39804, [%rd6816+-4];
	and.b32  	%r39805, %r39804, 2147483646;
	or.b32  	%r39806, %r39805, %r39803;
	ld.local.u32 	%r39807, [%rd6816+-916];
	shr.u32 	%r39808, %r39806, 1;
	and.b32  	%r39809, %r39804, 1;
	setp.eq.b32 	%p3715, %r39809, 1;
	selp.b32 	%r39810, -1727483681, 0, %p3715;
	xor.b32  	%r39811, %r39810, %r39807;
	xor.b32  	%r39812, %r39811, %r39808;
	st.local.u32 	[%rd6816+-8], %r39812;
	and.b32  	%r39813, %r39804, -2147483648;
	ld.local.u32 	%r104104, [%rd6816];
	and.b32  	%r39814, %r104104, 2147483646;
	or.b32  	%r39815, %r39814, %r39813;
	ld.local.u32 	%r39816, [%rd6816+-912];
	shr.u32 	%r39817, %r39815, 1;
	and.b32  	%r39818, %r104104, 1;
	setp.eq.b32 	%p3716, %r39818, 1;
	selp.b32 	%r39819, -1727483681, 0, %p3716;
	xor.b32  	%r39820, %r39819, %r39816;
	xor.b32  	%r39821, %r39820, %r39817;
	st.local.u32 	[%rd6816+-4], %r39821;
	add.s32 	%r104103, %r104103, 4;
	add.s64 	%rd6816, %rd6816, 16;
	setp.ne.s32 	%p3717, %r104103, 396;
	@%p3717 bra 	$L__BB3_3790;
	ld.local.u32 	%r39823, [%rd1646];
	and.b32  	%r39824, %r39823, -2147483648;
	ld.local.u32 	%r104086, [%rd3];
	and.b32  	%r39825, %r104086, 2147483646;
	or.b32  	%r39826, %r39825, %r39824;
	ld.local.u32 	%r39827, [%rd1647];
	shr.u32 	%r39828, %r39826, 1;
	and.b32  	%r39829, %r104086, 1;
	setp.eq.b32 	%p3718, %r39829, 1;
	selp.b32 	%r39830, -1727483681, 0, %p3718;
	xor.b32  	%r39831, %r39830, %r39827;
	xor.b32  	%r39832, %r39831, %r39828;
	st.local.u32 	[%rd1646], %r39832;
	mov.b32 	%r104106, 0;
	st.local.u32 	[%rd1645], %r104106;
$L__BB3_3792:
	add.s32 	%r104112, %r104106, 1;
	st.local.u32 	[%rd3+2496], %r104112;
	mul.wide.s32 	%rd4125, %r104106, 4;
	add.s64 	%rd4126, %rd3, %rd4125;
	ld.local.u32 	%r39833, [%rd4126];
	shr.u32 	%r39834, %r39833, 11;
	xor.b32  	%r39835, %r39834, %r39833;
	shl.b32 	%r39836, %r39835, 7;
	and.b32  	%r39837, %r39836, -1658038656;
	xor.b32  	%r8084, %r39837, %r39835;
	setp.lt.s32 	%p3719, %r104106, 623;
	@%p3719 bra 	$L__BB3_3798;
	mov.b32 	%r104108, 0;
	mov.u64 	%rd6817, %rd3;
$L__BB3_3794:
	and.b32  	%r39839, %r104086, -2147483648;
	ld.local.u32 	%r39840, [%rd6817+4];
	and.b32  	%r39841, %r39840, 2147483646;
	or.b32  	%r39842, %r39841, %r39839;
	ld.local.u32 	%r39843, [%rd6817+1588];
	shr.u32 	%r39844, %r39842, 1;
	and.b32  	%r39845, %r39840, 1;
	setp.eq.b32 	%p3720, %r39845, 1;
	selp.b32 	%r39846, -1727483681, 0, %p3720;
	xor.b32  	%r39847, %r39846, %r39843;
	xor.b32  	%r39848, %r39847, %r39844;
	st.local.u32 	[%rd6817], %r39848;
	and.b32  	%r39849, %r39840, -2147483648;
	ld.local.u32 	%r39850, [%rd6817+8];
	and.b32  	%r39851, %r39850, 2147483646;
	or.b32  	%r39852, %r39851, %r39849;
	ld.local.u32 	%r39853, [%rd6817+1592];
	shr.u32 	%r39854, %r39852, 1;
	and.b32  	%r39855, %r39850, 1;
	setp.eq.b32 	%p3721, %r39855, 1;
	selp.b32 	%r39856, -1727483681, 0, %p3721;
	xor.b32  	%r39857, %r39856, %r39853;
	xor.b32  	%r39858, %r39857, %r39854;
	st.local.u32 	[%rd6817+4], %r39858;
	and.b32  	%r39859, %r39850, -2147483648;
	ld.local.u32 	%r8087, [%rd6817+12];
	and.b32  	%r39860, %r8087, 2147483646;
	or.b32  	%r39861, %r39860, %r39859;
	ld.local.u32 	%r39862, [%rd6817+1596];
	shr.u32 	%r39863, %r39861, 1;
	and.b32  	%r39864, %r8087, 1;
	setp.eq.b32 	%p3722, %r39864, 1;
	selp.b32 	%r39865, -1727483681, 0, %p3722;
	xor.b32  	%r39866, %r39865, %r39862;
	xor.b32  	%r39867, %r39866, %r39863;
	st.local.u32 	[%rd6817+8], %r39867;
	setp.ne.s32 	%p3723, %r104108, 224;
	@%p3723 bra 	$L__BB3_3871;
	ld.local.u32 	%r104110, [%rd3+908];
	add.s64 	%rd6818, %rd3, 924;
	mov.b32 	%r104109, 0;
$L__BB3_3796:
	and.b32  	%r39878, %r104110, -2147483648;
	ld.local.u32 	%r39879, [%rd6818+-12];
	and.b32  	%r39880, %r39879, 2147483646;
	or.b32  	%r39881, %r39880, %r39878;
	ld.local.u32 	%r39882, [%rd6818+-924];
	shr.u32 	%r39883, %r39881, 1;
	and.b32  	%r39884, %r39879, 1;
	setp.eq.b32 	%p3725, %r39884, 1;
	selp.b32 	%r39885, -1727483681, 0, %p3725;
	xor.b32  	%r39886, %r39885, %r39882;
	xor.b32  	%r39887, %r39886, %r39883;
	st.local.u32 	[%rd6818+-16], %r39887;
	and.b32  	%r39888, %r39879, -2147483648;
	ld.local.u32 	%r39889, [%rd6818+-8];
	and.b32  	%r39890, %r39889, 2147483646;
	or.b32  	%r39891, %r39890, %r39888;
	ld.local.u32 	%r39892, [%rd6818+-920];
	shr.u32 	%r39893, %r39891, 1;
	and.b32  	%r39894, %r39889, 1;
	setp.eq.b32 	%p3726, %r39894, 1;
	selp.b32 	%r39895, -1727483681, 0, %p3726;
	xor.b32  	%r39896, %r39895, %r39892;
	xor.b32  	%r39897, %r39896, %r39893;
	st.local.u32 	[%rd6818+-12], %r39897;
	and.b32  	%r39898, %r39889, -2147483648;
	ld.local.u32 	%r39899, [%rd6818+-4];
	and.b32  	%r39900, %r39899, 2147483646;
	or.b32  	%r39901, %r39900, %r39898;
	ld.local.u32 	%r39902, [%rd6818+-916];
	shr.u32 	%r39903, %r39901, 1;
	and.b32  	%r39904, %r39899, 1;
	setp.eq.b32 	%p3727, %r39904, 1;
	selp.b32 	%r39905, -1727483681, 0, %p3727;
	xor.b32  	%r39906, %r39905, %r39902;
	xor.b32  	%r39907, %r39906, %r39903;
	st.local.u32 	[%rd6818+-8], %r39907;
	and.b32  	%r39908, %r39899, -2147483648;
	ld.local.u32 	%r104110, [%rd6818];
	and.b32  	%r39909, %r104110, 2147483646;
	or.b32  	%r39910, %r39909, %r39908;
	ld.local.u32 	%r39911, [%rd6818+-912];
	shr.u32 	%r39912, %r39910, 1;
	and.b32  	%r39913, %r104110, 1;
	setp.eq.b32 	%p3728, %r39913, 1;
	selp.b32 	%r39914, -1727483681, 0, %p3728;
	xor.b32  	%r39915, %r39914, %r39911;
	xor.b32  	%r39916, %r39915, %r39912;
	st.local.u32 	[%rd6818+-4], %r39916;
	add.s32 	%r104109, %r104109, 4;
	add.s64 	%rd6818, %rd6818, 16;
	setp.ne.s32 	%p3729, %r104109, 396;
	@%p3729 bra 	$L__BB3_3796;
	ld.local.u32 	%r39918, [%rd1646];
	and.b32  	%r39919, %r39918, -2147483648;
	ld.local.u32 	%r104086, [%rd3];
	and.b32  	%r39920, %r104086, 2147483646;
	or.b32  	%r39921, %r39920, %r39919;
	ld.local.u32 	%r39922, [%rd1647];
	shr.u32 	%r39923, %r39921, 1;
	and.b32  	%r39924, %r104086, 1;
	setp.eq.b32 	%p3730, %r39924, 1;
	selp.b32 	%r39925, -1727483681, 0, %p3730;
	xor.b32  	%r39926, %r39925, %r39922;
	xor.b32  	%r39927, %r39926, %r39923;
	st.local.u32 	[%rd1646], %r39927;
	mov.b32 	%r104112, 0;
	st.local.u32 	[%rd1645], %r104112;
$L__BB3_3798:
	add.s32 	%r104118, %r104112, 1;
	st.local.u32 	[%rd3+2496], %r104118;
	mul.wide.s32 	%rd4127, %r104112, 4;
	add.s64 	%rd4128, %rd3, %rd4127;
	ld.local.u32 	%r39928, [%rd4128];
	shr.u32 	%r39929, %r39928, 11;
	xor.b32  	%r39930, %r39929, %r39928;
	shl.b32 	%r39931, %r39930, 7;
	and.b32  	%r39932, %r39931, -1658038656;
	xor.b32  	%r8097, %r39932, %r39930;
	setp.lt.s32 	%p3731, %r104112, 623;
	@%p3731 bra 	$L__BB3_3804;
	mov.b32 	%r104114, 0;
	mov.u64 	%rd6819, %rd3;
$L__BB3_3800:
	and.b32  	%r39934, %r104086, -2147483648;
	ld.local.u32 	%r39935, [%rd6819+4];
	and.b32  	%r39936, %r39935, 2147483646;
	or.b32  	%r39937, %r39936, %r39934;
	ld.local.u32 	%r39938, [%rd6819+1588];
	shr.u32 	%r39939, %r39937, 1;
	and.b32  	%r39940, %r39935, 1;
	setp.eq.b32 	%p3732, %r39940, 1;
	selp.b32 	%r39941, -1727483681, 0, %p3732;
	xor.b32  	%r39942, %r39941, %r39938;
	xor.b32  	%r39943, %r39942, %r39939;
	st.local.u32 	[%rd6819], %r39943;
	and.b32  	%r39944, %r39935, -2147483648;
	ld.local.u32 	%r39945, [%rd6819+8];
	and.b32  	%r39946, %r39945, 2147483646;
	or.b32  	%r39947, %r39946, %r39944;
	ld.local.u32 	%r39948, [%rd6819+1592];
	shr.u32 	%r39949, %r39947, 1;
	and.b32  	%r39950, %r39945, 1;
	setp.eq.b32 	%p3733, %r39950, 1;
	selp.b32 	%r39951, -1727483681, 0, %p3733;
	xor.b32  	%r39952, %r39951, %r39948;
	xor.b32  	%r39953, %r39952, %r39949;
	st.local.u32 	[%rd6819+4], %r39953;
	and.b32  	%r39954, %r39945, -2147483648;
	ld.local.u32 	%r8100, [%rd6819+12];
	and.b32  	%r39955, %r8100, 2147483646;
	or.b32  	%r39956, %r39955, %r39954;
	ld.local.u32 	%r39957, [%rd6819+1596];
	shr.u32 	%r39958, %r39956, 1;
	and.b32  	%r39959, %r8100, 1;
	setp.eq.b32 	%p3734, %r39959, 1;
	selp.b32 	%r39960, -1727483681, 0, %p3734;
	xor.b32  	%r39961, %r39960, %r39957;
	xor.b32  	%r39962, %r39961, %r39958;
	st.local.u32 	[%rd6819+8], %r39962;
	setp.ne.s32 	%p3735, %r104114, 224;
	@%p3735 bra 	$L__BB3_3870;
	ld.local.u32 	%r104115, [%rd1643];
	mov.b32 	%r104116, 227;
$L__BB3_3802:
	mul.wide.u32 	%rd4129, %r104116, 4;
	add.s64 	%rd4130, %rd3, %rd4129;
	and.b32  	%r39973, %r104115, -2147483648;
	ld.local.u32 	%r39974, [%rd4130+4];
	and.b32  	%r39975, %r39974, 2147483646;
	or.b32  	%r39976, %r39975, %r39973;
	ld.local.u32 	%r39977, [%rd4130+-908];
	shr.u32 	%r39978, %r39976, 1;
	and.b32  	%r39979, %r39974, 1;
	setp.eq.b32 	%p3737, %r39979, 1;
	selp.b32 	%r39980, -1727483681, 0, %p3737;
	xor.b32  	%r39981, %r39980, %r39977;
	xor.b32  	%r39982, %r39981, %r39978;
	st.local.u32 	[%rd4130], %r39982;
	and.b32  	%r39983, %r39974, -2147483648;
	ld.local.u32 	%r39984, [%rd4130+8];
	and.b32  	%r39985, %r39984, 2147483646;
	or.b32  	%r39986, %r39985, %r39983;
	ld.local.u32 	%r39987, [%rd4130+-904];
	shr.u32 	%r39988, %r39986, 1;
	and.b32  	%r39989, %r39984, 1;
	setp.eq.b32 	%p3738, %r39989, 1;
	selp.b32 	%r39990, -1727483681, 0, %p3738;
	xor.b32  	%r39991, %r39990, %r39987;
	xor.b32  	%r39992, %r39991, %r39988;
	st.local.u32 	[%rd4130+4], %r39992;
	and.b32  	%r39993, %r39984, -2147483648;
	ld.local.u32 	%r39994, [%rd4130+12];
	and.b32  	%r39995, %r39994, 2147483646;
	or.b32  	%r39996, %r39995, %r39993;
	ld.local.u32 	%r39997, [%rd4130+-900];
	shr.u32 	%r39998, %r39996, 1;
	and.b32  	%r39999, %r39994, 1;
	setp.eq.b32 	%p3739, %r39999, 1;
	selp.b32 	%r40000, -1727483681, 0, %p3739;
	xor.b32  	%r40001, %r40000, %r39997;
	xor.b32  	%r40002, %r40001, %r39998;
	st.local.u32 	[%rd4130+8], %r40002;
	and.b32  	%r40003, %r39994, -2147483648;
	add.s32 	%r104116, %r104116, 4;
	ld.local.u32 	%r104115, [%rd4130+16];
	and.b32  	%r40004, %r104115, 2147483646;
	or.b32  	%r40005, %r40004, %r40003;
	ld.local.u32 	%r40006, [%rd4130+-896];
	shr.u32 	%r40007, %r40005, 1;
	and.b32  	%r40008, %r104115, 1;
	setp.eq.b32 	%p3740, %r40008, 1;
	selp.b32 	%r40009, -1727483681, 0, %p3740;
	xor.b32  	%r40010, %r40009, %r40006;
	xor.b32  	%r40011, %r40010, %r40007;
	st.local.u32 	[%rd4130+12], %r40011;
	setp.ne.s32 	%p3741, %r104116, 623;
	@%p3741 bra 	$L__BB3_3802;
	ld.local.u32 	%r40013, [%rd3+2492];
	and.b32  	%r40014, %r40013, -2147483648;
	ld.local.u32 	%r104086, [%rd3];
	and.b32  	%r40015, %r104086, 2147483646;
	or.b32  	%r40016, %r40015, %r40014;
	ld.local.u32 	%r40017, [%rd3+1584];
	shr.u32 	%r40018, %r40016, 1;
	and.b32  	%r40019, %r104086, 1;
	setp.eq.b32 	%p3742, %r40019, 1;
	selp.b32 	%r40020, -1727483681, 0, %p3742;
	xor.b32  	%r40021, %r40020, %r40017;
	xor.b32  	%r40022, %r40021, %r40018;
	st.local.u32 	[%rd3+2492], %r40022;
	mov.b32 	%r104118, 0;
	st.local.u32 	[%rd3+2496], %r104118;
$L__BB3_3804:
	setp.gt.u32 	%p3744, %r15023, %r15024;
	add.s32 	%r104138, %r104118, 1;
	st.local.u32 	[%rd3+2496], %r104138;
	mul.wide.s32 	%rd4131, %r104118, 4;
	add.s64 	%rd4132, %rd3, %rd4131;
	ld.local.u32 	%r40023, [%rd4132];
	shr.u32 	%r40024, %r40023, 11;
	xor.b32  	%r40025, %r40024, %r40023;
	shl.b32 	%r40026, %r40025, 7;
	and.b32  	%r40027, %r40026, -1658038656;
	xor.b32  	%r40028, %r40027, %r40025;
	shl.b32 	%r40029, %r40028, 15;
	and.b32  	%r40030, %r40029, -402653184;
	xor.b32  	%r40031, %r40030, %r40028;
	shr.u32 	%r40032, %r40031, 27;
	shl.b32 	%r40033, %r8058, 15;
	and.b32  	%r40034, %r40033, -402653184;
	xor.b32  	%r40035, %r40034, %r8058;
	shr.u32 	%r40036, %r40035, 7;
	and.b32  	%r40037, %r40036, 32505856;
	shl.b32 	%r40038, %r8071, 15;
	and.b32  	%r40039, %r40038, -402653184;
	xor.b32  	%r40040, %r40039, %r8071;
	shr.u32 	%r40041, %r40040, 12;
	and.b32  	%r40042, %r40041, 1015808;
	or.b32  	%r40043, %r40042, %r40037;
	shl.b32 	%r40044, %r8084, 15;
	and.b32  	%r40045, %r40044, -402653184;
	xor.b32  	%r40046, %r40045, %r8084;
	shr.u32 	%r40047, %r40046, 17;
	and.b32  	%r40048, %r40047, 31744;
	or.b32  	%r40049, %r40043, %r40048;
	shl.b32 	%r40050, %r8097, 15;
	and.b32  	%r40051, %r40050, -402653184;
	xor.b32  	%r40052, %r40051, %r8097;
	shr.u32 	%r40053, %r40052, 22;
	and.b32  	%r40054, %r40053, 992;
	or.b32  	%r40055, %r40049, %r40054;
	or.b32  	%r104122, %r40055, %r40032;
	mov.pred 	%p11961, 0;
	@%p3744 bra 	$L__BB3_3813;
	mov.pred 	%p11961, 0;
	mov.u32 	%r104127, %r104138;
	mov.u32 	%r104121, %r15023;
$L__BB3_3806:
	shl.b32 	%r8116, %r104122, 5;
	setp.lt.s32 	%p3746, %r104127, 624;
	@%p3746 bra 	$L__BB3_3812;
	mov.b32 	%r104124, 0;
$L__BB3_3808:
	mul.wide.u32 	%rd4133, %r104124, 4;
	add.s64 	%rd1769, %rd3, %rd4133;
	and.b32  	%r40057, %r104086, -2147483648;
	ld.local.u32 	%r40058, [%rd1769+4];
	and.b32  	%r40059, %r40058, 2147483646;
	or.b32  	%r40060, %r40059, %r40057;
	ld.local.u32 	%r40061, [%rd1769+1588];
	shr.u32 	%r40062, %r40060, 1;
	and.b32  	%r40063, %r40058, 1;
	setp.eq.b32 	%p3747, %r40063, 1;
	selp.b32 	%r40064, -1727483681, 0, %p3747;
	xor.b32  	%r40065, %r40064, %r40061;
	xor.b32  	%r40066, %r40065, %r40062;
	st.local.u32 	[%rd1769], %r40066;
	and.b32  	%r40067, %r40058, -2147483648;
	ld.local.u32 	%r40068, [%rd1769+8];
	and.b32  	%r40069, %r40068, 2147483646;
	or.b32  	%r40070, %r40069, %r40067;
	ld.local.u32 	%r40071, [%rd1769+1592];
	shr.u32 	%r40072, %r40070, 1;
	and.b32  	%r40073, %r40068, 1;
	setp.eq.b32 	%p3748, %r40073, 1;
	selp.b32 	%r40074, -1727483681, 0, %p3748;
	xor.b32  	%r40075, %r40074, %r40071;
	xor.b32  	%r40076, %r40075, %r40072;
	st.local.u32 	[%rd1769+4], %r40076;
	and.b32  	%r40077, %r40068, -2147483648;
	ld.local.u32 	%r8119, [%rd1769+12];
	and.b32  	%r40078, %r8119, 2147483646;
	or.b32  	%r40079, %r40078, %r40077;
	ld.local.u32 	%r40080, [%rd1769+1596];
	shr.u32 	%r40081, %r40079, 1;
	and.b32  	%r40082, %r8119, 1;
	setp.eq.b32 	%p3749, %r40082, 1;
	selp.b32 	%r40083, -1727483681, 0, %p3749;
	xor.b32  	%r40084, %r40083, %r40080;
	xor.b32  	%r40085, %r40084, %r40081;
	st.local.u32 	[%rd1769+8], %r40085;
	setp.ne.s32 	%p3750, %r104124, 224;
	@%p3750 bra 	$L__BB3_7258;
	ld.local.u32 	%r104125, [%rd1643];
	mov.b32 	%r104126, 227;
$L__BB3_3810:
	mul.wide.u32 	%rd4134, %r104126, 4;
	add.s64 	%rd4135, %rd3, %rd4134;
	and.b32  	%r40096, %r104125, -2147483648;
	ld.local.u32 	%r40097, [%rd4135+4];
	and.b32  	%r40098, %r40097, 2147483646;
	or.b32  	%r40099, %r40098, %r40096;
	ld.local.u32 	%r40100, [%rd4135+-908];
	shr.u32 	%r40101, %r40099, 1;
	and.b32  	%r40102, %r40097, 1;
	setp.eq.b32 	%p3752, %r40102, 1;
	selp.b32 	%r40103, -1727483681, 0, %p3752;
	xor.b32  	%r40104, %r40103, %r40100;
	xor.b32  	%r40105, %r40104, %r40101;
	st.local.u32 	[%rd4135], %r40105;
	and.b32  	%r40106, %r40097, -2147483648;
	ld.local.u32 	%r40107, [%rd4135+8];
	and.b32  	%r40108, %r40107, 2147483646;
	or.b32  	%r40109, %r40108, %r40106;
	ld.local.u32 	%r40110, [%rd4135+-904];
	shr.u32 	%r40111, %r40109, 1;
	and.b32  	%r40112, %r40107, 1;
	setp.eq.b32 	%p3753, %r40112, 1;
	selp.b32 	%r40113, -1727483681, 0, %p3753;
	xor.b32  	%r40114, %r40113, %r40110;
	xor.b32  	%r40115, %r40114, %r40111;
	st.local.u32 	[%rd4135+4], %r40115;
	and.b32  	%r40116, %r40107, -2147483648;
	ld.local.u32 	%r40117, [%rd4135+12];
	and.b32  	%r40118, %r40117, 2147483646;
	or.b32  	%r40119, %r40118, %r40116;
	ld.local.u32 	%r40120, [%rd4135+-900];
	shr.u32 	%r40121, %r40119, 1;
	and.b32  	%r40122, %r40117, 1;
	setp.eq.b32 	%p3754, %r40122, 1;
	selp.b32 	%r40123, -1727483681, 0, %p3754;
	xor.b32  	%r40124, %r40123, %r40120;
	xor.b32  	%r40125, %r40124, %r40121;
	st.local.u32 	[%rd4135+8], %r40125;
	and.b32  	%r40126, %r40117, -2147483648;
	add.s32 	%r104126, %r104126, 4;
	ld.local.u32 	%r104125, [%rd4135+16];
	and.b32  	%r40127, %r104125, 2147483646;
	or.b32  	%r40128, %r40127, %r40126;
	ld.local.u32 	%r40129, [%rd4135+-896];
	shr.u32 	%r40130, %r40128, 1;
	and.b32  	%r40131, %r104125, 1;
	setp.eq.b32 	%p3755, %r40131, 1;
	selp.b32 	%r40132, -1727483681, 0, %p3755;
	xor.b32  	%r40133, %r40132, %r40129;
	xor.b32  	%r40134, %r40133, %r40130;
	st.local.u32 	[%rd4135+12], %r40134;
	setp.ne.s32 	%p3756, %r104126, 623;
	@%p3756 bra 	$L__BB3_3810;
	ld.local.u32 	%r40136, [%rd3+2492];
	and.b32  	%r40137, %r40136, -2147483648;
	ld.local.u32 	%r104086, [%rd3];
	and.b32  	%r40138, %r104086, 2147483646;
	or.b32  	%r40139, %r40138, %r40137;
	ld.local.u32 	%r40140, [%rd3+1584];
	shr.u32 	%r40141, %r40139, 1;
	and.b32  	%r40142, %r104086, 1;
	setp.eq.b32 	%p3757, %r40142, 1;
	selp.b32 	%r40143, -1727483681, 0, %p3757;
	xor.b32  	%r40144, %r40143, %r40140;
	xor.b32  	%r40145, %r40144, %r40141;
	st.local.u32 	[%rd3+2492], %r40145;
	mov.b32 	%r104127, 0;
	st.local.u32 	[%rd3+2496], %r104127;
$L__BB3_3812:
	add.s32 	%r104138, %r104127, 1;
	st.local.u32 	[%rd3+2496], %r104138;
	mul.wide.s32 	%rd4136, %r104127, 4;
	add.s64 	%rd4137, %rd3, %rd4136;
	ld.local.u32 	%r40146, [%rd4137];
	shr.u32 	%r40147, %r40146, 11;
	xor.b32  	%r40148, %r40147, %r40146;
	shl.b32 	%r40149, %r40148, 7;
	and.b32  	%r40150, %r40149, -1658038656;
	xor.b32  	%r40151, %r40150, %r40148;
	shl.b32 	%r40152, %r40151, 15;
	and.b32  	%r40153, %r40152, -402653184;
	xor.b32  	%r40154, %r40153, %r40151;
	shr.u32 	%r40155, %r40154, 27;
	and.b32  	%r40157, %r8116, 1073741792;
	or.b32  	%r104122, %r40155, %r40157;
	setp.eq.s32 	%p3758, %r104122, %r15021;
	or.pred  	%p11961, %p11961, %p3758;
	add.s32 	%r104121, %r104121, 1;
	setp.gt.u32 	%p3759, %r104121, %r15024;
	mov.u32 	%r104127, %r104138;
	@%p3759 bra 	$L__BB3_3813;
	bra.uni 	$L__BB3_3806;
$L__BB3_3813:
	sub.s32 	%r40158, %r15025, %r15024;
	add.s32 	%r8135, %r40158, -6;
	setp.lt.s32 	%p3760, %r8135, 1;
	@%p3760 bra 	$L__BB3_3822;
	mov.b32 	%r104133, 0;
$L__BB3_3815:
	setp.lt.s32 	%p3761, %r104138, 624;
	@%p3761 bra 	$L__BB3_3821;
	mov.b32 	%r104135, 0;
	mov.u64 	%rd6820, %rd3;
$L__BB3_3817:
	and.b32  	%r40161, %r104086, -2147483648;
	ld.local.u32 	%r40162, [%rd6820+4];
	and.b32  	%r40163, %r40162, 2147483646;
	or.b32  	%r40164, %r40163, %r40161;
	ld.local.u32 	%r40165, [%rd6820+1588];
	shr.u32 	%r40166, %r40164, 1;
	and.b32  	%r40167, %r40162, 1;
	setp.eq.b32 	%p3762, %r40167, 1;
	selp.b32 	%r40168, -1727483681, 0, %p3762;
	xor.b32  	%r40169, %r40168, %r40165;
	xor.b32  	%r40170, %r40169, %r40166;
	st.local.u32 	[%rd6820], %r40170;
	and.b32  	%r40171, %r40162, -2147483648;
	ld.local.u32 	%r40172, [%rd6820+8];
	and.b32  	%r40173, %r40172, 2147483646;
	or.b32  	%r40174, %r40173, %r40171;
	ld.local.u32 	%r40175, [%rd6820+1592];
	shr.u32 	%r40176, %r40174, 1;
	and.b32  	%r40177, %r40172, 1;
	setp.eq.b32 	%p3763, %r40177, 1;
	selp.b32 	%r40178, -1727483681, 0, %p3763;
	xor.b32  	%r40179, %r40178, %r40175;
	xor.b32  	%r40180, %r40179, %r40176;
	st.local.u32 	[%rd6820+4], %r40180;
	and.b32  	%r40181, %r40172, -2147483648;
	ld.local.u32 	%r8141, [%rd6820+12];
	and.b32  	%r40182, %r8141, 2147483646;
	or.b32  	%r40183, %r40182, %r40181;
	ld.local.u32 	%r40184, [%rd6820+1596];
	shr.u32 	%r40185, %r40183, 1;
	and.b32  	%r40186, %r8141, 1;
	setp.eq.b32 	%p3764, %r40186, 1;
	selp.b32 	%r40187, -1727483681, 0, %p3764;
	xor.b32  	%r40188, %r40187, %r40184;
	xor.b32  	%r40189, %r40188, %r40185;
	st.local.u32 	[%rd6820+8], %r40189;
	setp.ne.s32 	%p3765, %r104135, 224;
	@%p3765 bra 	$L__BB3_3869;
	ld.local.u32 	%r104136, [%rd1643];
	mov.b32 	%r104137, 227;
$L__BB3_3819:
	mul.wide.u32 	%rd4138, %r104137, 4;
	add.s64 	%rd4139, %rd3, %rd4138;
	and.b32  	%r40200, %r104136, -2147483648;
	ld.local.u32 	%r40201, [%rd4139+4];
	and.b32  	%r40202, %r40201, 2147483646;
	or.b32  	%r40203, %r40202, %r40200;
	ld.local.u32 	%r40204, [%rd4139+-908];
	shr.u32 	%r40205, %r40203, 1;
	and.b32  	%r40206, %r40201, 1;
	setp.eq.b32 	%p3767, %r40206, 1;
	selp.b32 	%r40207, -1727483681, 0, %p3767;
	xor.b32  	%r40208, %r40207, %r40204;
	xor.b32  	%r40209, %r40208, %r40205;
	st.local.u32 	[%rd4139], %r40209;
	and.b32  	%r40210, %r40201, -2147483648;
	ld.local.u32 	%r40211, [%rd4139+8];
	and.b32  	%r40212, %r40211, 2147483646;
	or.b32  	%r40213, %r40212, %r40210;
	ld.local.u32 	%r40214, [%rd4139+-904];
	shr.u32 	%r40215, %r40213, 1;
	and.b32  	%r40216, %r40211, 1;
	setp.eq.b32 	%p3768, %r40216, 1;
	selp.b32 	%r40217, -1727483681, 0, %p3768;
	xor.b32  	%r40218, %r40217, %r40214;
	xor.b32  	%r40219, %r40218, %r40215;
	st.local.u32 	[%rd4139+4], %r40219;
	and.b32  	%r40220, %r40211, -2147483648;
	ld.local.u32 	%r40221, [%rd4139+12];
	and.b32  	%r40222, %r40221, 2147483646;
	or.b32  	%r40223, %r40222, %r40220;
	ld.local.u32 	%r40224, [%rd4139+-900];
	shr.u32 	%r40225, %r40223, 1;
	and.b32  	%r40226, %r40221, 1;
	setp.eq.b32 	%p3769, %r40226, 1;
	selp.b32 	%r40227, -1727483681, 0, %p3769;
	xor.b32  	%r40228, %r40227, %r40224;
	xor.b32  	%r40229, %r40228, %r40225;
	st.local.u32 	[%rd4139+8], %r40229;
	and.b32  	%r40230, %r40221, -2147483648;
	add.s32 	%r104137, %r104137, 4;
	ld.local.u32 	%r104136, [%rd4139+16];
	and.b32  	%r40231, %r104136, 2147483646;
	or.b32  	%r40232, %r40231, %r40230;
	ld.local.u32 	%r40233, [%rd4139+-896];
	shr.u32 	%r40234, %r40232, 1;
	and.b32  	%r40235, %r104136, 1;
	setp.eq.b32 	%p3770, %r40235, 1;
	selp.b32 	%r40236, -1727483681, 0, %p3770;
	xor.b32  	%r40237, %r40236, %r40233;
	xor.b32  	%r40238, %r40237, %r40234;
	st.local.u32 	[%rd4139+12], %r40238;
	setp.ne.s32 	%p3771, %r104137, 623;
	@%p3771 bra 	$L__BB3_3819;
	ld.local.u32 	%r40240, [%rd3+2492];
	and.b32  	%r40241, %r40240, -2147483648;
	ld.local.u32 	%r104086, [%rd3];
	and.b32  	%r40242, %r104086, 2147483646;
	or.b32  	%r40243, %r40242, %r40241;
	ld.local.u32 	%r40244, [%rd3+1584];
	shr.u32 	%r40245, %r40243, 1;
	and.b32  	%r40246, %r104086, 1;
	setp.eq.b32 	%p3772, %r40246, 1;
	selp.b32 	%r40247, -1727483681, 0, %p3772;
	xor.b32  	%r40248, %r40247, %r40244;
	xor.b32  	%r40249, %r40248, %r40245;
	st.local.u32 	[%rd3+2492], %r40249;
	mov.b32 	%r104138, 0;
	st.local.u32 	[%rd3+2496], %r104138;
$L__BB3_3821:
	add.s32 	%r104138, %r104138, 1;
	st.local.u32 	[%rd1645], %r104138;
	add.s32 	%r104133, %r104133, 1;
	setp.ne.s32 	%p3773, %r104133, %r8135;
	@%p3773 bra 	$L__BB3_3815;
$L__BB3_3822:
	setp.lt.s32 	%p3774, %r104138, 624;
	@%p3774 bra 	$L__BB3_3828;
	mov.b32 	%r104143, 0;
	mov.u64 	%rd6821, %rd3;
$L__BB3_3824:
	and.b32  	%r40251, %r104086, -2147483648;
	ld.local.u32 	%r40252, [%rd6821+4];
	and.b32  	%r40253, %r40252, 2147483646;
	or.b32  	%r40254, %r40253, %r40251;
	ld.local.u32 	%r40255, [%rd6821+1588];
	shr.u32 	%r40256, %r40254, 1;
	and.b32  	%r40257, %r40252, 1;
	setp.eq.b32 	%p3775, %r40257, 1;
	selp.b32 	%r40258, -1727483681, 0, %p3775;
	xor.b32  	%r40259, %r40258, %r40255;
	xor.b32  	%r40260, %r40259, %r40256;
	st.local.u32 	[%rd6821], %r40260;
	and.b32  	%r40261, %r40252, -2147483648;
	ld.local.u32 	%r40262, [%rd6821+8];
	and.b32  	%r40263, %r40262, 2147483646;
	or.b32  	%r40264, %r40263, %r40261;
	ld.local.u32 	%r40265, [%rd6821+1592];
	shr.u32 	%r40266, %r40264, 1;
	and.b32  	%r40267, %r40262, 1;
	setp.eq.b32 	%p3776, %r40267, 1;
	selp.b32 	%r40268, -1727483681, 0, %p3776;
	xor.b32  	%r40269, %r40268, %r40265;
	xor.b32  	%r40270, %r40269, %r40266;
	st.local.u32 	[%rd6821+4], %r40270;
	and.b32  	%r40271, %r40262, -2147483648;
	ld.local.u32 	%r8156, [%rd6821+12];
	and.b32  	%r40272, %r8156, 2147483646;
	or.b32  	%r40273, %r40272, %r40271;
	ld.local.u32 	%r40274, [%rd6821+1596];
	shr.u32 	%r40275, %r40273, 1;
	and.b32  	%r40276, %r8156, 1;
	setp.eq.b32 	%p3777, %r40276, 1;
	selp.b32 	%r40277, -1727483681, 0, %p3777;
	xor.b32  	%r40278, %r40277, %r40274;
	xor.b32  	%r40279, %r40278, %r40275;
	st.local.u32 	[%rd6821+8], %r40279;
	setp.ne.s32 	%p3778, %r104143, 224;
	@%p3778 bra 	$L__BB3_3868;
	ld.local.u32 	%r104145, [%rd3+908];
	add.s64 	%rd6822, %rd3, 924;
	mov.b32 	%r104144, 0;
$L__BB3_3826:
	and.b32  	%r40290, %r104145, -2147483648;
	ld.local.u32 	%r40291, [%rd6822+-12];
	and.b32  	%r40292, %r40291, 2147483646;
	or.b32  	%r40293, %r40292, %r40290;
	ld.local.u32 	%r40294, [%rd6822+-924];
	shr.u32 	%r40295, %r40293, 1;
	and.b32  	%r40296, %r40291, 1;
	setp.eq.b32 	%p3780, %r40296, 1;
	selp.b32 	%r40297, -1727483681, 0, %p3780;
	xor.b32  	%r40298, %r40297, %r40294;
	xor.b32  	%r40299, %r40298, %r40295;
	st.local.u32 	[%rd6822+-16], %r40299;
	and.b32  	%r40300, %r40291, -2147483648;
	ld.local.u32 	%r40301, [%rd6822+-8];
	and.b32  	%r40302, %r40301, 2147483646;
	or.b32  	%r40303, %r40302, %r40300;
	ld.local.u32 	%r40304, [%rd6822+-920];
	shr.u32 	%r40305, %r40303, 1;
	and.b32  	%r40306, %r40301, 1;
	setp.eq.b32 	%p3781, %r40306, 1;
	selp.b32 	%r40307, -1727483681, 0, %p3781;
	xor.b32  	%r40308, %r40307, %r40304;
	xor.b32  	%r40309, %r40308, %r40305;
	st.local.u32 	[%rd6822+-12], %r40309;
	and.b32  	%r40310, %r40301, -2147483648;
	ld.local.u32 	%r40311, [%rd6822+-4];
	and.b32  	%r40312, %r40311, 2147483646;
	or.b32  	%r40313, %r40312, %r40310;
	ld.local.u32 	%r40314, [%rd6822+-916];
	shr.u32 	%r40315, %r40313, 1;
	and.b32  	%r40316, %r40311, 1;
	setp.eq.b32 	%p3782, %r40316, 1;
	selp.b32 	%r40317, -1727483681, 0, %p3782;
	xor.b32  	%r40318, %r40317, %r40314;
	xor.b32  	%r40319, %r40318, %r40315;
	st.local.u32 	[%rd6822+-8], %r40319;
	and.b32  	%r40320, %r40311, -2147483648;
	ld.local.u32 	%r104145, [%rd6822];
	and.b32  	%r40321, %r104145, 2147483646;
	or.b32  	%r40322, %r40321, %r40320;
	ld.local.u32 	%r40323, [%rd6822+-912];
	shr.u32 	%r40324, %r40322, 1;
	and.b32  	%r40325, %r104145, 1;
	setp.eq.b32 	%p3783, %r40325, 1;
	selp.b32 	%r40326, -1727483681, 0, %p3783;
	xor.b32  	%r40327, %r40326, %r40323;
	xor.b32  	%r40328, %r40327, %r40324;
	st.local.u32 	[%rd6822+-4], %r40328;
	add.s32 	%r104144, %r104144, 4;
	add.s64 	%rd6822, %rd6822, 16;
	setp.ne.s32 	%p3784, %r104144, 396;
	@%p3784 bra 	$L__BB3_3826;
	ld.local.u32 	%r40330, [%rd1646];
	and.b32  	%r40331, %r40330, -2147483648;
	ld.local.u32 	%r104086, [%rd3];
	and.b32  	%r40332, %r104086, 2147483646;
	or.b32  	%r40333, %r40332, %r40331;
	ld.local.u32 	%r40334, [%rd1647];
	shr.u32 	%r40335, %r40333, 1;
	and.b32  	%r40336, %r104086, 1;
	setp.eq.b32 	%p3785, %r40336, 1;
	selp.b32 	%r40337, -1727483681, 0, %p3785;
	xor.b32  	%r40338, %r40337, %r40334;
	xor.b32  	%r40339, %r40338, %r40335;
	st.local.u32 	[%rd1646], %r40339;
	mov.b32 	%r104138, 0;
	st.local.u32 	[%rd1645], %r104138;
$L__BB3_3828:
	add.s32 	%r104153, %r104138, 1;
	st.local.u32 	[%rd3+2496], %r104153;
	mul.wide.s32 	%rd4140, %r104138, 4;
	add.s64 	%rd4141, %rd3, %rd4140;
	ld.local.u32 	%r40340, [%rd4141];
	shr.u32 	%r40341, %r40340, 11;
	xor.b32  	%r40342, %r40341, %r40340;
	shl.b32 	%r40343, %r40342, 7;
	and.b32  	%r40344, %r40343, -1658038656;
	xor.b32  	%r8166, %r40344, %r40342;
	setp.lt.s32 	%p3786, %r104138, 623;
	@%p3786 bra 	$L__BB3_3834;
	mov.b32 	%r104149, 0;
	mov.u64 	%rd6823, %rd3;
$L__BB3_3830:
	and.b32  	%r40346, %r104086, -2147483648;
	ld.local.u32 	%r40347, [%rd6823+4];
	and.b32  	%r40348, %r40347, 2147483646;
	or.b32  	%r40349, %r40348, %r40346;
	ld.local.u32 	%r40350, [%rd6823+1588];
	shr.u32 	%r40351, %r40349, 1;
	and.b32  	%r40352, %r40347, 1;
	setp.eq.b32 	%p3787, %r40352, 1;
	selp.b32 	%r40353, -1727483681, 0, %p3787;
	xor.b32  	%r40354, %r40353, %r40350;
	xor.b32  	%r40355, %r40354, %r40351;
	st.local.u32 	[%rd6823], %r40355;
	and.b32  	%r40356, %r40347, -2147483648;
	ld.local.u32 	%r40357, [%rd6823+8];
	and.b32  	%r40358, %r40357, 2147483646;
	or.b32  	%r40359, %r40358, %r40356;
	ld.local.u32 	%r40360, [%rd6823+1592];
	shr.u32 	%r40361, %r40359, 1;
	and.b32  	%r40362, %r40357, 1;
	setp.eq.b32 	%p3788, %r40362, 1;
	selp.b32 	%r40363, -1727483681, 0, %p3788;
	xor.b32  	%r40364, %r40363, %r40360;
	xor.b32  	%r40365, %r40364, %r40361;
	st.local.u32 	[%rd6823+4], %r40365;
	and.b32  	%r40366, %r40357, -2147483648;
	ld.local.u32 	%r8169, [%rd6823+12];
	and.b32  	%r40367, %r8169, 2147483646;
	or.b32  	%r40368, %r40367, %r40366;
	ld.local.u32 	%r40369, [%rd6823+1596];
	shr.u32 	%r40370, %r40368, 1;
	and.b32  	%r40371, %r8169, 1;
	setp.eq.b32 	%p3789, %r40371, 1;
	selp.b32 	%r40372, -1727483681, 0, %p3789;
	xor.b32  	%r40373, %r40372, %r40369;
	xor.b32  	%r40374, %r40373, %r40370;
	st.local.u32 	[%rd6823+8], %r40374;
	setp.ne.s32 	%p3790, %r104149, 224;
	@%p3790 bra 	$L__BB3_3867;
	ld.local.u32 	%r104151, [%rd3+908];
	add.s64 	%rd6824, %rd3, 924;
	mov.b32 	%r104150, 0;
$L__BB3_3832:
	and.b32  	%r40385, %r104151, -2147483648;
	ld.local.u32 	%r40386, [%rd6824+-12];
	and.b32  	%r40387, %r40386, 2147483646;
	or.b32  	%r40388, %r40387, %r40385;
	ld.local.u32 	%r40389, [%rd6824+-924];
	shr.u32 	%r40390, %r40388, 1;
	and.b32  	%r40391, %r40386, 1;
	setp.eq.b32 	%p3792, %r40391, 1;
	selp.b32 	%r40392, -1727483681, 0, %p3792;
	xor.b32  	%r40393, %r40392, %r40389;
	xor.b32  	%r40394, %r40393, %r40390;
	st.local.u32 	[%rd6824+-16], %r40394;
	and.b32  	%r40395, %r40386, -2147483648;
	ld.local.u32 	%r40396, [%rd6824+-8];
	and.b32  	%r40397, %r40396, 2147483646;
	or.b32  	%r40398, %r40397, %r40395;
	ld.local.u32 	%r40399, [%rd6824+-920];
	shr.u32 	%r40400, %r40398, 1;
	and.b32  	%r40401, %r40396, 1;
	setp.eq.b32 	%p3793, %r40401, 1;
	selp.b32 	%r40402, -1727483681, 0, %p3793;
	xor.b32  	%r40403, %r40402, %r40399;
	xor.b32  	%r40404, %r40403, %r40400;
	st.local.u32 	[%rd6824+-12], %r40404;
	and.b32  	%r40405, %r40396, -2147483648;
	ld.local.u32 	%r40406, [%rd6824+-4];
	and.b32  	%r40407, %r40406, 2147483646;
	or.b32  	%r40408, %r40407, %r40405;
	ld.local.u32 	%r40409, [%rd6824+-916];
	shr.u32 	%r40410, %r40408, 1;
	and.b32  	%r40411, %r40406, 1;
	setp.eq.b32 	%p3794, %r40411, 1;
	selp.b32 	%r40412, -1727483681, 0, %p3794;
	xor.b32  	%r40413, %r40412, %r40409;
	xor.b32  	%r40414, %r40413, %r40410;
	st.local.u32 	[%rd6824+-8], %r40414;
	and.b32  	%r40415, %r40406, -2147483648;
	ld.local.u32 	%r104151, [%rd6824];
	and.b32  	%r40416, %r104151, 2147483646;
	or.b32  	%r40417, %r40416, %r40415;
	ld.local.u32 	%r40418, [%rd6824+-912];
	shr.u32 	%r40419, %r40417, 1;
	and.b32  	%r40420, %r104151, 1;
	setp.eq.b32 	%p3795, %r40420, 1;
	selp.b32 	%r40421, -1727483681, 0, %p3795;
	xor.b32  	%r40422, %r40421, %r40418;
	xor.b32  	%r40423, %r40422, %r40419;
	st.local.u32 	[%rd6824+-4], %r40423;
	add.s32 	%r104150, %r104150, 4;
	add.s64 	%rd6824, %rd6824, 16;
	setp.ne.s32 	%p3796, %r104150, 396;
	@%p3796 bra 	$L__BB3_3832;
	ld.local.u32 	%r40425, [%rd1646];
	and.b32  	%r40426, %r40425, -2147483648;
	ld.local.u32 	%r104086, [%rd3];
	and.b32  	%r40427, %r104086, 2147483646;
	or.b32  	%r40428, %r40427, %r40426;
	ld.local.u32 	%r40429, [%rd1647];
	shr.u32 	%r40430, %r40428, 1;
	and.b32  	%r40431, %r104086, 1;
	setp.eq.b32 	%p3797, %r40431, 1;
	selp.b32 	%r40432, -1727483681, 0, %p3797;
	xor.b32  	%r40433, %r40432, %r40429;
	xor.b32  	%r40434, %r40433, %r40430;
	st.local.u32 	[%rd1646], %r40434;
	mov.b32 	%r104153, 0;
	st.local.u32 	[%rd1645], %r104153;
$L__BB3_3834:
	add.s32 	%r104159, %r104153, 1;
	st.local.u32 	[%rd3+2496], %r104159;
	mul.wide.s32 	%rd4142, %r104153, 4;
	add.s64 	%rd4143, %rd3, %rd4142;
	ld.local.u32 	%r40435, [%rd4143];
	shr.u32 	%r40436, %r40435, 11;
	xor.b32  	%r40437, %r40436, %r40435;
	shl.b32 	%r40438, %r40437, 7;
	and.b32  	%r40439, %r40438, -1658038656;
	xor.b32  	%r8179, %r40439, %r40437;
	setp.lt.s32 	%p3798, %r104153, 623;
	@%p3798 bra 	$L__BB3_3840;
	mov.b32 	%r104155, 0;
	mov.u64 	%rd6825, %rd3;
$L__BB3_3836:
	and.b32  	%r40441, %r104086, -2147483648;
	ld.local.u32 	%r40442, [%rd6825+4];
	and.b32  	%r40443, %r40442, 2147483646;
	or.b32  	%r40444, %r40443, %r40441;
	ld.local.u32 	%r40445, [%rd6825+1588];
	shr.u32 	%r40446, %r40444, 1;
	and.b32  	%r40447, %r40442, 1;
	setp.eq.b32 	%p3799, %r40447, 1;
	selp.b32 	%r40448, -1727483681, 0, %p3799;
	xor.b32  	%r40449, %r40448, %r40445;
	xor.b32  	%r40450, %r40449, %r40446;
	st.local.u32 	[%rd6825], %r40450;
	and.b32  	%r40451, %r40442, -2147483648;
	ld.local.u32 	%r40452, [%rd6825+8];
	and.b32  	%r40453, %r40452, 2147483646;
	or.b32  	%r40454, %r40453, %r40451;
	ld.local.u32 	%r40455, [%rd6825+1592];
	shr.u32 	%r40456, %r40454, 1;
	and.b32  	%r40457, %r40452, 1;
	setp.eq.b32 	%p3800, %r40457, 1;
	selp.b32 	%r40458, -1727483681, 0, %p3800;
	xor.b32  	%r40459, %r40458, %r40455;
	xor.b32  	%r40460, %r40459, %r40456;
	st.local.u32 	[%rd6825+4], %r40460;
	and.b32  	%r40461, %r40452, -2147483648;
	ld.local.u32 	%r8182, [%rd6825+12];
	and.b32  	%r40462, %r8182, 2147483646;
	or.b32  	%r40463, %r40462, %r40461;
	ld.local.u32 	%r40464, [%rd6825+1596];
	shr.u32 	%r40465, %r40463, 1;
	and.b32  	%r40466, %r8182, 1;
	setp.eq.b32 	%p3801, %r40466, 1;
	selp.b32 	%r40467, -1727483681, 0, %p3801;
	xor.b32  	%r40468, %r40467, %r40464;
	xor.b32  	%r40469, %r40468, %r40465;
	st.local.u32 	[%rd6825+8], %r40469;
	setp.ne.s32 	%p3802, %r104155, 224;
	@%p3802 bra 	$L__BB3_3866;
	ld.local.u32 	%r104157, [%rd3+908];
	add.s64 	%rd6826, %rd3, 924;
	mov.b32 	%r104156, 0;
$L__BB3_3838:
	and.b32  	%r40480, %r104157, -2147483648;
	ld.local.u32 	%r40481, [%rd6826+-12];
	and.b32  	%r40482, %r40481, 2147483646;
	or.b32  	%r40483, %r40482, %r40480;
	ld.local.u32 	%r40484, [%rd6826+-924];
	shr.u32 	%r40485, %r40483, 1;
	and.b32  	%r40486, %r40481, 1;
	setp.eq.b32 	%p3804, %r40486, 1;
	selp.b32 	%r40487, -1727483681, 0, %p3804;
	xor.b32  	%r40488, %r40487, %r40484;
	xor.b32  	%r40489, %r40488, %r40485;
	st.local.u32 	[%rd6826+-16], %r40489;
	and.b32  	%r40490, %r40481, -2147483648;
	ld.local.u32 	%r40491, [%rd6826+-8];
	and.b32  	%r40492, %r40491, 2147483646;
	or.b32  	%r40493, %r40492, %r40490;
	ld.local.u32 	%r40494, [%rd6826+-920];
	shr.u32 	%r40495, %r40493, 1;
	and.b32  	%r40496, %r40491, 1;
	setp.eq.b32 	%p3805, %r40496, 1;
	selp.b32 	%r40497, -1727483681, 0, %p3805;
	xor.b32  	%r40498, %r40497, %r40494;
	xor.b32  	%r40499, %r40498, %r40495;
	st.local.u32 	[%rd6826+-12], %r40499;
	and.b32  	%r40500, %r40491, -2147483648;
	ld.local.u32 	%r40501, [%rd6826+-4];
	and.b32  	%r40502, %r40501, 2147483646;
	or.b32  	%r40503, %r40502, %r40500;
	ld.local.u32 	%r40504, [%rd6826+-916];
	shr.u32 	%r40505, %r40503, 1;
	and.b32  	%r40506, %r40501, 1;
	setp.eq.b32 	%p3806, %r40506, 1;
	selp.b32 	%r40507, -1727483681, 0, %p3806;
	xor.b32  	%r40508, %r40507, %r40504;
	xor.b32  	%r40509, %r40508, %r40505;
	st.local.u32 	[%rd6826+-8], %r40509;
	and.b32  	%r40510, %r40501, -2147483648;
	ld.local.u32 	%r104157, [%rd6826];
	and.b32  	%r40511, %r104157, 2147483646;
	or.b32  	%r40512, %r40511, %r40510;
	ld.local.u32 	%r40513, [%rd6826+-912];
	shr.u32 	%r40514, %r40512, 1;
	and.b32  	%r40515, %r104157, 1;
	setp.eq.b32 	%p3807, %r40515, 1;
	selp.b32 	%r40516, -1727483681, 0, %p3807;
	xor.b32  	%r40517, %r40516, %r40513;
	xor.b32  	%r40518, %r40517, %r40514;
	st.local.u32 	[%rd6826+-4], %r40518;
	add.s32 	%r104156, %r104156, 4;
	add.s64 	%rd6826, %rd6826, 16;
	setp.ne.s32 	%p3808, %r104156, 396;
	@%p3808 bra 	$L__BB3_3838;
	ld.local.u32 	%r40520, [%rd1646];
	and.b32  	%r40521, %r40520, -2147483648;
	ld.local.u32 	%r104086, [%rd3];
	and.b32  	%r40522, %r104086, 2147483646;
	or.b32  	%r40523, %r40522, %r40521;
	ld.local.u32 	%r40524, [%rd1647];
	shr.u32 	%r40525, %r40523, 1;
	and.b32  	%r40526, %r104086, 1;
	setp.eq.b32 	%p3809, %r40526, 1;
	selp.b32 	%r40527, -1727483681, 0, %p3809;
	xor.b32  	%r40528, %r40527, %r40524;
	xor.b32  	%r40529, %r40528, %r40525;
	st.local.u32 	[%rd1646], %r40529;
	mov.b32 	%r104159, 0;
	st.local.u32 	[%rd1645], %r104159;
$L__BB3_3840:
	add.s32 	%r104165, %r104159, 1;
	st.local.u32 	[%rd3+2496], %r104165;
	mul.wide.s32 	%rd4144, %r104159, 4;
	add.s64 	%rd4145, %rd3, %rd4144;
	ld.local.u32 	%r40530, [%rd4145];
	shr.u32 	%r40531, %r40530, 11;
	xor.b32  	%r40532, %r40531, %r40530;
	shl.b32 	%r40533, %r40532, 7;
	and.b32  	%r40534, %r40533, -1658038656;
	xor.b32  	%r8192, %r40534, %r40532;
	setp.lt.s32 	%p3810, %r104159, 623;
	@%p3810 bra 	$L__BB3_3846;
	mov.b32 	%r104161, 0;
	mov.u64 	%rd6827, %rd3;
$L__BB3_3842:
	and.b32  	%r40536, %r104086, -2147483648;
	ld.local.u32 	%r40537, [%rd6827+4];
	and.b32  	%r40538, %r40537, 2147483646;
	or.b32  	%r40539, %r40538, %r40536;
	ld.local.u32 	%r40540, [%rd6827+1588];
	shr.u32 	%r40541, %r40539, 1;
	and.b32  	%r40542, %r40537, 1;
	setp.eq.b32 	%p3811, %r40542, 1;
	selp.b32 	%r40543, -1727483681, 0, %p3811;
	xor.b32  	%r40544, %r40543, %r40540;
	xor.b32  	%r40545, %r40544, %r40541;
	st.local.u32 	[%rd6827], %r40545;
	and.b32  	%r40546, %r40537, -2147483648;
	ld.local.u32 	%r40547, [%rd6827+8];
	and.b32  	%r40548, %r40547, 2147483646;
	or.b32  	%r40549, %r40548, %r40546;
	ld.local.u32 	%r40550, [%rd6827+1592];
	shr.u32 	%r40551, %r40549, 1;
	and.b32  	%r40552, %r40547, 1;
	setp.eq.b32 	%p3812, %r40552, 1;
	selp.b32 	%r40553, -1727483681, 0, %p3812;
	xor.b32  	%r40554, %r40553, %r40550;
	xor.b32  	%r40555, %r40554, %r40551;
	st.local.u32 	[%rd6827+4], %r40555;
	and.b32  	%r40556, %r40547, -2147483648;
	ld.local.u32 	%r8195, [%rd6827+12];
	and.b32  	%r40557, %r8195, 2147483646;
	or.b32  	%r40558, %r40557, %r40556;
	ld.local.u32 	%r40559, [%rd6827+1596];
	shr.u32 	%r40560, %r40558, 1;
	and.b32  	%r40561, %r8195, 1;
	setp.eq.b32 	%p3813, %r40561, 1;
	selp.b32 	%r40562, -1727483681, 0, %p3813;
	xor.b32  	%r40563, %r40562, %r40559;
	xor.b32  	%r40564, %r40563, %r40560;
	st.local.u32 	[%rd6827+8], %r40564;
	setp.ne.s32 	%p3814, %r104161, 224;
	@%p3814 bra 	$L__BB3_3865;
	ld.local.u32 	%r104163, [%rd3+908];
	add.s64 	%rd6828, %rd3, 924;
	mov.b32 	%r104162, 0;
$L__BB3_3844:
	and.b32  	%r40575, %r104163, -2147483648;
	ld.local.u32 	%r40576, [%rd6828+-12];
	and.b32  	%r40577, %r40576, 2147483646;
	or.b32  	%r40578, %r40577, %r40575;
	ld.local.u32 	%r40579, [%rd6828+-924];
	shr.u32 	%r40580, %r40578, 1;
	and.b32  	%r40581, %r40576, 1;
	setp.eq.b32 	%p3816, %r40581, 1;
	selp.b32 	%r40582, -1727483681, 0, %p3816;
	xor.b32  	%r40583, %r40582, %r40579;
	xor.b32  	%r40584, %r40583, %r40580;
	st.local.u32 	[%rd6828+-16], %r40584;
	and.b32  	%r40585, %r40576, -2147483648;
	ld.local.u32 	%r40586, [%rd6828+-8];
	and.b32  	%r40587, %r40586, 2147483646;
	or.b32  	%r40588, %r40587, %r40585;
	ld.local.u32 	%r40589, [%rd6828+-920];
	shr.u32 	%r40590, %r40588, 1;
	and.b32  	%r40591, %r40586, 1;
	setp.eq.b32 	%p3817, %r40591, 1;
	selp.b32 	%r40592, -1727483681, 0, %p3817;
	xor.b32  	%r40593, %r40592, %r40589;
	xor.b32  	%r40594, %r40593, %r40590;
	st.local.u32 	[%rd6828+-12], %r40594;
	and.b32  	%r40595, %r40586, -2147483648;
	ld.local.u32 	%r40596, [%rd6828+-4];
	and.b32  	%r40597, %r40596, 2147483646;
	or.b32  	%r40598, %r40597, %r40595;
	ld.local.u32 	%r40599, [%rd6828+-916];
	shr.u32 	%r40600, %r40598, 1;
	and.b32  	%r40601, %r40596, 1;
	setp.eq.b32 	%p3818, %r40601, 1;
	selp.b32 	%r40602, -1727483681, 0, %p3818;
	xor.b32  	%r40603, %r40602, %r40599;
	xor.b32  	%r40604, %r40603, %r40600;
	st.local.u32 	[%rd6828+-8], %r40604;
	and.b32  	%r40605, %r40596, -2147483648;
	ld.local.u32 	%r104163, [%rd6828];
	and.b32  	%r40606, %r104163, 2147483646;
	or.b32  	%r40607, %r40606, %r40605;
	ld.local.u32 	%r40608, [%rd6828+-912];
	shr.u32 	%r40609, %r40607, 1;
	and.b32  	%r40610, %r104163, 1;
	setp.eq.b32 	%p3819, %r40610, 1;
	selp.b32 	%r40611, -1727483681, 0, %p3819;
	xor.b32  	%r40612, %r40611, %r40608;
	xor.b32  	%r40613, %r40612, %r40609;
	st.local.u32 	[%rd6828+-4], %r40613;
	add.s32 	%r104162, %r104162, 4;
	add.s64 	%rd6828, %rd6828, 16;
	setp.ne.s32 	%p3820, %r104162, 396;
	@%p3820 bra 	$L__BB3_3844;
	ld.local.u32 	%r40615, [%rd1646];
	and.b32  	%r40616, %r40615, -2147483648;
	ld.local.u32 	%r104086, [%rd3];
	and.b32  	%r40617, %r104086, 2147483646;
	or.b32  	%r40618, %r40617, %r40616;
	ld.local.u32 	%r40619, [%rd1647];
	shr.u32 	%r40620, %r40618, 1;
	and.b32  	%r40621, %r104086, 1;
	setp.eq.b32 	%p3821, %r40621, 1;
	selp.b32 	%r40622, -1727483681, 0, %p3821;
	xor.b32  	%r40623, %r40622, %r40619;
	xor.b32  	%r40624, %r40623, %r40620;
	st.local.u32 	[%rd1646], %r40624;
	mov.b32 	%r104165, 0;
	st.local.u32 	[%rd1645], %r104165;
$L__BB3_3846:
	add.s32 	%r104171, %r104165, 1;
	st.local.u32 	[%rd3+2496], %r104171;
	mul.wide.s32 	%rd4146, %r104165, 4;
	add.s64 	%rd4147, %rd3, %rd4146;
	ld.local.u32 	%r40625, [%rd4147];
	shr.u32 	%r40626, %r40625, 11;
	xor.b32  	%r40627, %r40626, %r40625;
	shl.b32 	%r40628, %r40627, 7;
	and.b32  	%r40629, %r40628, -1658038656;
	xor.b32  	%r8205, %r40629, %r40627;
	setp.lt.s32 	%p3822, %r104165, 623;
	@%p3822 bra 	$L__BB3_3852;
	mov.b32 	%r104167, 0;
	mov.u64 	%rd6829, %rd3;
$L__BB3_3848:
	and.b32  	%r40631, %r104086, -2147483648;
	ld.local.u32 	%r40632, [%rd6829+4];
	and.b32  	%r40633, %r40632, 2147483646;
	or.b32  	%r40634, %r40633, %r40631;
	ld.local.u32 	%r40635, [%rd6829+1588];
	shr.u32 	%r40636, %r40634, 1;
	and.b32  	%r40637, %r40632, 1;
	setp.eq.b32 	%p3823, %r40637, 1;
	selp.b32 	%r40638, -1727483681, 0, %p3823;
	xor.b32  	%r40639, %r40638, %r40635;
	xor.b32  	%r40640, %r40639, %r40636;
	st.local.u32 	[%rd6829], %r40640;
	and.b32  	%r40641, %r40632, -2147483648;
	ld.local.u32 	%r40642, [%rd6829+8];
	and.b32  	%r40643, %r40642, 2147483646;
	or.b32  	%r40644, %r40643, %r40641;
	ld.local.u32 	%r40645, [%rd6829+1592];
	shr.u32 	%r40646, %r40644, 1;
	and.b32  	%r40647, %r40642, 1;
	setp.eq.b32 	%p3824, %r40647, 1;
	selp.b32 	%r40648, -1727483681, 0, %p3824;
	xor.b32  	%r40649, %r40648, %r40645;
	xor.b32  	%r40650, %r40649, %r40646;
	st.local.u32 	[%rd6829+4], %r40650;
	and.b32  	%r40651, %r40642, -2147483648;
	ld.local.u32 	%r8208, [%rd6829+12];
	and.b32  	%r40652, %r8208, 2147483646;
	or.b32  	%r40653, %r40652, %r40651;
	ld.local.u32 	%r40654, [%rd6829+1596];
	shr.u32 	%r40655, %r40653, 1;
	and.b32  	%r40656, %r8208, 1;
	setp.eq.b32 	%p3825, %r40656, 1;
	selp.b32 	%r40657, -1727483681, 0, %p3825;
	xor.b32  	%r40658, %r40657, %r40654;
	xor.b32  	%r40659, %r40658, %r40655;
	st.local.u32 	[%rd6829+8], %r40659;
	setp.ne.s32 	%p3826, %r104167, 224;
	@%p3826 bra 	$L__BB3_3864;
	ld.local.u32 	%r104168, [%rd1643];
	mov.b32 	%r104169, 227;
$L__BB3_3850:
	mul.wide.u32 	%rd4148, %r104169, 4;
	add.s64 	%rd4149, %rd3, %rd4148;
	and.b32  	%r40670, %r104168, -2147483648;
	ld.local.u32 	%r40671, [%rd4149+4];
	and.b32  	%r40672, %r40671, 2147483646;
	or.b32  	%r40673, %r40672, %r40670;
	ld.local.u32 	%r40674, [%rd4149+-908];
	shr.u32 	%r40675, %r40673, 1;
	and.b32  	%r40676, %r40671, 1;
	setp.eq.b32 	%p3828, %r40676, 1;
	selp.b32 	%r40677, -1727483681, 0, %p3828;
	xor.b32  	%r40678, %r40677, %r40674;
	xor.b32  	%r40679, %r40678, %r40675;
	st.local.u32 	[%rd4149], %r40679;
	and.b32  	%r40680, %r40671, -2147483648;
	ld.local.u32 	%r40681, [%rd4149+8];
	and.b32  	%r40682, %r40681, 2147483646;
	or.b32  	%r40683, %r40682, %r40680;
	ld.local.u32 	%r40684, [%rd4149+-904];
	shr.u32 	%r40685, %r40683, 1;
	and.b32  	%r40686, %r40681, 1;
	setp.eq.b32 	%p3829, %r40686, 1;
	selp.b32 	%r40687, -1727483681, 0, %p3829;
	xor.b32  	%r40688, %r40687, %r40684;
	xor.b32  	%r40689, %r40688, %r40685;
	st.local.u32 	[%rd4149+4], %r40689;
	and.b32  	%r40690, %r40681, -2147483648;
	ld.local.u32 	%r40691, [%rd4149+12];
	and.b32  	%r40692, %r40691, 2147483646;
	or.b32  	%r40693, %r40692, %r40690;
	ld.local.u32 	%r40694, [%rd4149+-900];
	shr.u32 	%r40695, %r40693, 1;
	and.b32  	%r40696, %r40691, 1;
	setp.eq.b32 	%p3830, %r40696, 1;
	selp.b32 	%r40697, -1727483681, 0, %p3830;
	xor.b32  	%r40698, %r40697, %r40694;
	xor.b32  	%r40699, %r40698, %r40695;
	st.local.u32 	[%rd4149+8], %r40699;
	and.b32  	%r40700, %r40691, -2147483648;
	add.s32 	%r104169, %r104169, 4;
	ld.local.u32 	%r104168, [%rd4149+16];
	and.b32  	%r40701, %r104168, 2147483646;
	or.b32  	%r40702, %r40701, %r40700;
	ld.local.u32 	%r40703, [%rd4149+-896];
	shr.u32 	%r40704, %r40702, 1;
	and.b32  	%r40705, %r104168, 1;
	setp.eq.b32 	%p3831, %r40705, 1;
	selp.b32 	%r40706, -1727483681, 0, %p3831;
	xor.b32  	%r40707, %r40706, %r40703;
	xor.b32  	%r40708, %r40707, %r40704;
	st.local.u32 	[%rd4149+12], %r40708;
	setp.ne.s32 	%p3832, %r104169, 623;
	@%p3832 bra 	$L__BB3_3850;
	ld.local.u32 	%r40710, [%rd3+2492];
	and.b32  	%r40711, %r40710, -2147483648;
	ld.local.u32 	%r104086, [%rd3];
	and.b32  	%r40712, %r104086, 2147483646;
	or.b32  	%r40713, %r40712, %r40711;
	ld.local.u32 	%r40714, [%rd3+1584];
	shr.u32 	%r40715, %r40713, 1;
	and.b32  	%r40716, %r104086, 1;
	setp.eq.b32 	%p3833, %r40716, 1;
	selp.b32 	%r40717, -1727483681, 0, %p3833;
	xor.b32  	%r40718, %r40717, %r40714;
	xor.b32  	%r40719, %r40718, %r40715;
	st.local.u32 	[%rd3+2492], %r40719;
	mov.b32 	%r104171, 0;
	st.local.u32 	[%rd3+2496], %r104171;
$L__BB3_3852:
	setp.gt.u32 	%p3835, %r15025, %r15026;
	add.s32 	%r104180, %r104171, 1;
	st.local.u32 	[%rd3+2496], %r104180;
	mul.wide.s32 	%rd4150, %r104171, 4;
	add.s64 	%rd4151, %rd3, %rd4150;
	ld.local.u32 	%r40720, [%rd4151];
	shr.u32 	%r40721, %r40720, 11;
	xor.b32  	%r40722, %r40721, %r40720;
	shl.b32 	%r40723, %r40722, 7;
	and.b32  	%r40724, %r40723, -1658038656;
	xor.b32  	%r40725, %r40724, %r40722;
	shl.b32 	%r40726, %r40725, 15;
	and.b32  	%r40727, %r40726, -402653184;
	xor.b32  	%r40728, %r40727, %r40725;
	shr.u32 	%r40729, %r40728, 27;
	shl.b32 	%r40730, %r8166, 15;
	and.b32  	%r40731, %r40730, -402653184;
	xor.b32  	%r40732, %r40731, %r8166;
	shr.u32 	%r40733, %r40732, 7;
	and.b32  	%r40734, %r40733, 32505856;
	shl.b32 	%r40735, %r8179, 15;
	and.b32  	%r40736, %r40735, -402653184;
	xor.b32  	%r40737, %r40736, %r8179;
	shr.u32 	%r40738, %r40737, 12;
	and.b32  	%r40739, %r40738, 1015808;
	or.b32  	%r40740, %r40739, %r40734;
	shl.b32 	%r40741, %r8192, 15;
	and.b32  	%r40742, %r40741, -402653184;
	xor.b32  	%r40743, %r40742, %r8192;
	shr.u32 	%r40744, %r40743, 17;
	and.b32  	%r40745, %r40744, 31744;
	or.b32  	%r40746, %r40740, %r40745;
	shl.b32 	%r40747, %r8205, 15;
	and.b32  	%r40748, %r40747, -402653184;
	xor.b32  	%r40749, %r40748, %r8205;
	shr.u32 	%r40750, %r40749, 22;
	and.b32  	%r40751, %r40750, 992;
	or.b32  	%r40752, %r40746, %r40751;
	or.b32  	%r104175, %r40752, %r40729;
	mov.pred 	%p11963, 0;
	@%p3835 bra 	$L__BB3_3861;
	mov.pred 	%p11963, 0;
	mov.u32 	%r104174, %r15025;
$L__BB3_3854:
	shl.b32 	%r8224, %r104175, 5;
	setp.lt.s32 	%p3837, %r104180, 624;
	@%p3837 bra 	$L__BB3_3860;
	mov.b32 	%r104177, 0;
$L__BB3_3856:
	mul.wide.u32 	%rd4152, %r104177, 4;
	add.s64 	%rd1788, %rd3, %rd4152;
	and.b32  	%r40754, %r104086, -2147483648;
	ld.local.u32 	%r40755, [%rd1788+4];
	and.b32  	%r40756, %r40755, 2147483646;
	or.b32  	%r40757, %r40756, %r40754;
	ld.local.u32 	%r40758, [%rd1788+1588];
	shr.u32 	%r40759, %r40757, 1;
	and.b32  	%r40760, %r40755, 1;
	setp.eq.b32 	%p3838, %r40760, 1;
	selp.b32 	%r40761, -1727483681, 0, %p3838;
	xor.b32  	%r40762, %r40761, %r40758;
	xor.b32  	%r40763, %r40762, %r40759;
	st.local.u32 	[%rd1788], %r40763;
	and.b32  	%r40764, %r40755, -2147483648;
	ld.local.u32 	%r40765, [%rd1788+8];
	and.b32  	%r40766, %r40765, 2147483646;
	or.b32  	%r40767, %r40766, %r40764;
	ld.local.u32 	%r40768, [%rd1788+1592];
	shr.u32 	%r40769, %r40767, 1;
	and.b32  	%r40770, %r40765, 1;
	setp.eq.b32 	%p3839, %r40770, 1;
	selp.b32 	%r40771, -1727483681, 0, %p3839;
	xor.b32  	%r40772, %r40771, %r40768;
	xor.b32  	%r40773, %r40772, %r40769;
	st.local.u32 	[%rd1788+4], %r40773;
	and.b32  	%r40774, %r40765, -2147483648;
	ld.local.u32 	%r8227, [%rd1788+12];
	and.b32  	%r40775, %r8227, 2147483646;
	or.b32  	%r40776, %r40775, %r40774;
	ld.local.u32 	%r40777, [%rd1788+1596];
	shr.u32 	%r40778, %r40776, 1;
	and.b32  	%r40779, %r8227, 1;
	setp.eq.b32 	%p3840, %r40779, 1;
	selp.b32 	%r40780, -1727483681, 0, %p3840;
	xor.b32  	%r40781, %r40780, %r40777;
	xor.b32  	%r40782, %r40781, %r40778;
	st.local.u32 	[%rd1788+8], %r40782;
	setp.ne.s32 	%p3841, %r104177, 224;
	@%p3841 bra 	$L__BB3_7259;
	ld.local.u32 	%r104178, [%rd1643];
	mov.b32 	%r104179, 227;
$L__BB3_3858:
	mul.wide.u32 	%rd4153, %r104179, 4;
	add.s64 	%rd4154, %rd3, %rd4153;
	and.b32  	%r40793, %r104178, -2147483648;
	ld.local.u32 	%r40794, [%rd4154+4];
	and.b32  	%r40795, %r40794, 2147483646;
	or.b32  	%r40796, %r40795, %r40793;
	ld.local.u32 	%r40797, [%rd4154+-908];
	shr.u32 	%r40798, %r40796, 1;
	and.b32  	%r40799, %r40794, 1;
	setp.eq.b32 	%p3843, %r40799, 1;
	selp.b32 	%r40800, -1727483681, 0, %p3843;
	xor.b32  	%r40801, %r40800, %r40797;
	xor.b32  	%r40802, %r40801, %r40798;
	st.local.u32 	[%rd4154], %r40802;
	and.b32  	%r40803, %r40794, -2147483648;
	ld.local.u32 	%r40804, [%rd4154+8];
	and.b32  	%r40805, %r40804, 2147483646;
	or.b32  	%r40806, %r40805, %r40803;
	ld.local.u32 	%r40807, [%rd4154+-904];
	shr.u32 	%r40808, %r40806, 1;
	and.b32  	%r40809, %r40804, 1;
	setp.eq.b32 	%p3844, %r40809, 1;
	selp.b32 	%r40810, -1727483681, 0, %p3844;
	xor.b32  	%r40811, %r40810, %r40807;
	xor.b32  	%r40812, %r40811, %r40808;
	st.local.u32 	[%rd4154+4], %r40812;
	and.b32  	%r40813, %r40804, -2147483648;
	ld.local.u32 	%r40814, [%rd4154+12];
	and.b32  	%r40815, %r40814, 2147483646;
	or.b32  	%r40816, %r40815, %r40813;
	ld.local.u32 	%r40817, [%rd4154+-900];
	shr.u32 	%r40818, %r40816, 1;
	and.b32  	%r40819, %r40814, 1;
	setp.eq.b32 	%p3845, %r40819, 1;
	selp.b32 	%r40820, -1727483681, 0, %p3845;
	xor.b32  	%r40821, %r40820, %r40817;
	xor.b32  	%r40822, %r40821, %r40818;
	st.local.u32 	[%rd4154+8], %r40822;
	and.b32  	%r40823, %r40814, -2147483648;
	add.s32 	%r104179, %r104179, 4;
	ld.local.u32 	%r104178, [%rd4154+16];
	and.b32  	%r40824, %r104178, 2147483646;
	or.b32  	%r40825, %r40824, %r40823;
	ld.local.u32 	%r40826, [%rd4154+-896];
	shr.u32 	%r40827, %r40825, 1;
	and.b32  	%r40828, %r104178, 1;
	setp.eq.b32 	%p3846, %r40828, 1;
	selp.b32 	%r40829, -1727483681, 0, %p3846;
	xor.b32  	%r40830, %r40829, %r40826;
	xor.b32  	%r40831, %r40830, %r40827;
	st.local.u32 	[%rd4154+12], %r40831;
	setp.ne.s32 	%p3847, %r104179, 623;
	@%p3847 bra 	$L__BB3_3858;
	ld.local.u32 	%r40833, [%rd3+2492];
	and.b32  	%r40834, %r40833, -2147483648;
	ld.local.u32 	%r104086, [%rd3];
	and.b32  	%r40835, %r104086, 2147483646;
	or.b32  	%r40836, %r40835, %r40834;
	ld.local.u32 	%r40837, [%rd3+1584];
	shr.u32 	%r40838, %r40836, 1;
	and.b32  	%r40839, %r104086, 1;
	setp.eq.b32 	%p3848, %r40839, 1;
	selp.b32 	%r40840, -1727483681, 0, %p3848;
	xor.b32  	%r40841, %r40840, %r40837;
	xor.b32  	%r40842, %r40841, %r40838;
	st.local.u32 	[%rd3+2492], %r40842;
	mov.b32 	%r104180, 0;
	st.local.u32 	[%rd3+2496], %r104180;
$L__BB3_3860:
	add.s32 	%r8236, %r104180, 1;
	st.local.u32 	[%rd3+2496], %r8236;
	mul.wide.s32 	%rd4155, %r104180, 4;
	add.s64 	%rd4156, %rd3, %rd4155;
	ld.local.u32 	%r40843, [%rd4156];
	shr.u32 	%r40844, %r40843, 11;
	xor.b32  	%r40845, %r40844, %r40843;
	shl.b32 	%r40846, %r40845, 7;
	and.b32  	%r40847, %r40846, -1658038656;
	xor.b32  	%r40848, %r40847, %r40845;
	shl.b32 	%r40849, %r40848, 15;
	and.b32  	%r40850, %r40849, -402653184;
	xor.b32  	%r40851, %r40850, %r40848;
	shr.u32 	%r40852, %r40851, 27;
	and.b32  	%r40854, %r8224, 1073741792;
	or.b32  	%r104175, %r40852, %r40854;
	setp.eq.s32 	%p3849, %r104175, %r15022;
	or.pred  	%p11963, %p11963, %p3849;
	add.s32 	%r104174, %r104174, 1;
	setp.gt.u32 	%p3850, %r104174, %r15026;
	mov.u32 	%r104180, %r8236;
	@%p3850 bra 	$L__BB3_3861;
	bra.uni 	$L__BB3_3854;
$L__BB3_3861:
	and.pred  	%p3851, %p11961, %p11963;
	selp.u32 	%r8242, 1, 0, %p3851;
$L__BB3_3862:
	mad.lo.s32 	%r40857, %r36599, 15, 3;
	setp.lt.s32 	%p3852, %r40857, %r7512;
	mov.b32 	%r8488, 1;
	@%p3852 bra 	$L__BB3_3863;
	bra.uni 	$L__BB3_3975;
$L__BB3_3863:
	mov.b32 	%r40859, 624;
	st.local.u32 	[%rd3+2496], %r40859;
	st.local.u32 	[%rd3], %r7517;
	mov.b32 	%r104184, 1;
	mov.u32 	%r104183, %r7517;
	bra.uni 	$L__BB3_3877;
$L__BB3_3864:
	and.b32  	%r40660, %r8208, -2147483648;
	add.s32 	%r104167, %r104167, 4;
	add.s64 	%rd1789, %rd6829, 16;
	ld.local.u32 	%r104086, [%rd6829+16];
	and.b32  	%r40661, %r104086, 2147483646;
	or.b32  	%r40662, %r40661, %r40660;
	ld.local.u32 	%r40663, [%rd6829+1600];
	shr.u32 	%r40664, %r40662, 1;
	and.b32  	%r40665, %r104086, 1;
	setp.eq.b32 	%p3827, %r40665, 1;
	selp.b32 	%r40666, -1727483681, 0, %p3827;
	xor.b32  	%r40667, %r40666, %r40663;
	xor.b32  	%r40668, %r40667, %r40664;
	st.local.u32 	[%rd6829+12], %r40668;
	mov.u64 	%rd6829, %rd1789;
	bra.uni 	$L__BB3_3848;
$L__BB3_3865:
	and.b32  	%r40565, %r8195, -2147483648;
	add.s32 	%r104161, %r104161, 4;
	add.s64 	%rd1790, %rd6827, 16;
	ld.local.u32 	%r104086, [%rd6827+16];
	and.b32  	%r40566, %r104086, 2147483646;
	or.b32  	%r40567, %r40566, %r40565;
	ld.local.u32 	%r40568, [%rd6827+1600];
	shr.u32 	%r40569, %r40567, 1;
	and.b32  	%r40570, %r104086, 1;
	setp.eq.b32 	%p3815, %r40570, 1;
	selp.b32 	%r40571, -1727483681, 0, %p3815;
	xor.b32  	%r40572, %r40571, %r40568;
	xor.b32  	%r40573, %r40572, %r40569;
	st.local.u32 	[%rd6827+12], %r40573;
	mov.u64 	%rd6827, %rd1790;
	bra.uni 	$L__BB3_3842;
$L__BB3_3866:
	and.b32  	%r40470, %r8182, -2147483648;
	add.s32 	%r104155, %r104155, 4;
	add.s64 	%rd1791, %rd6825, 16;
	ld.local.u32 	%r104086, [%rd6825+16];
	and.b32  	%r40471, %r104086, 2147483646;
	or.b32  	%r40472, %r40471, %r40470;
	ld.local.u32 	%r40473, [%rd6825+1600];
	shr.u32 	%r40474, %r40472, 1;
	and.b32  	%r40475, %r104086, 1;
	setp.eq.b32 	%p3803, %r40475, 1;
	selp.b32 	%r40476, -1727483681, 0, %p3803;
	xor.b32  	%r40477, %r40476, %r40473;
	xor.b32  	%r40478, %r40477, %r40474;
	st.local.u32 	[%rd6825+12], %r40478;
	mov.u64 	%rd6825, %rd1791;
	bra.uni 	$L__BB3_3836;
$L__BB3_3867:
	and.b32  	%r40375, %r8169, -2147483648;
	add.s32 	%r104149, %r104149, 4;
	add.s64 	%rd1792, %rd6823, 16;
	ld.local.u32 	%r104086, [%rd6823+16];
	and.b32  	%r40376, %r104086, 2147483646;
	or.b32  	%r40377, %r40376, %r40375;
	ld.local.u32 	%r40378, [%rd6823+1600];
	shr.u32 	%r40379, %r40377, 1;
	and.b32  	%r40380, %r104086, 1;
	setp.eq.b32 	%p3791, %r40380, 1;
	selp.b32 	%r40381, -1727483681, 0, %p3791;
	xor.b32  	%r40382, %r40381, %r40378;
	xor.b32  	%r40383, %r40382, %r40379;
	st.local.u32 	[%rd6823+12], %r40383;
	mov.u64 	%rd6823, %rd1792;
	bra.uni 	$L__BB3_3830;
$L__BB3_3868:
	and.b32  	%r40280, %r8156, -2147483648;
	add.s32 	%r104143, %r104143, 4;
	add.s64 	%rd1793, %rd6821, 16;
	ld.local.u32 	%r104086, [%rd6821+16];
	and.b32  	%r40281, %r104086, 2147483646;
	or.b32  	%r40282, %r40281, %r40280;
	ld.local.u32 	%r40283, [%rd6821+1600];
	shr.u32 	%r40284, %r40282, 1;
	and.b32  	%r40285, %r104086, 1;
	setp.eq.b32 	%p3779, %r40285, 1;
	selp.b32 	%r40286, -1727483681, 0, %p3779;
	xor.b32  	%r40287, %r40286, %r40283;
	xor.b32  	%r40288, %r40287, %r40284;
	st.local.u32 	[%rd6821+12], %r40288;
	mov.u64 	%rd6821, %rd1793;
	bra.uni 	$L__BB3_3824;
$L__BB3_3869:
	and.b32  	%r40190, %r8141, -2147483648;
	add.s32 	%r104135, %r104135, 4;
	add.s64 	%rd1794, %rd6820, 16;
	ld.local.u32 	%r104086, [%rd6820+16];
	and.b32  	%r40191, %r104086, 2147483646;
	or.b32  	%r40192, %r40191, %r40190;
	ld.local.u32 	%r40193, [%rd6820+1600];
	shr.u32 	%r40194, %r40192, 1;
	and.b32  	%r40195, %r104086, 1;
	setp.eq.b32 	%p3766, %r40195, 1;
	selp.b32 	%r40196, -1727483681, 0, %p3766;
	xor.b32  	%r40197, %r40196, %r40193;
	xor.b32  	%r40198, %r40197, %r40194;
	st.local.u32 	[%rd6820+12], %r40198;
	mov.u64 	%rd6820, %rd1794;
	bra.uni 	$L__BB3_3817;
$L__BB3_3870:
	and.b32  	%r39963, %r8100, -2147483648;
	add.s32 	%r104114, %r104114, 4;
	add.s64 	%rd1795, %rd6819, 16;
	ld.local.u32 	%r104086, [%rd6819+16];
	and.b32  	%r39964, %r104086, 2147483646;
	or.b32  	%r39965, %r39964, %r39963;
	ld.local.u32 	%r39966, [%rd6819+1600];
	shr.u32 	%r39967, %r39965, 1;
	and.b32  	%r39968, %r104086, 1;
	setp.eq.b32 	%p3736, %r39968, 1;
	selp.b32 	%r39969, -1727483681, 0, %p3736;
	xor.b32  	%r39970, %r39969, %r39966;
	xor.b32  	%r39971, %r39970, %r39967;
	st.local.u32 	[%rd6819+12], %r39971;
	mov.u64 	%rd6819, %rd1795;
	bra.uni 	$L__BB3_3800;
$L__BB3_3871:
	and.b32  	%r39868, %r8087, -2147483648;
	add.s32 	%r104108, %r104108, 4;
	add.s64 	%rd1796, %rd6817, 16;
	ld.local.u32 	%r104086, [%rd6817+16];
	and.b32  	%r39869, %r104086, 2147483646;
	or.b32  	%r39870, %r39869, %r39868;
	ld.local.u32 	%r39871, [%rd6817+1600];
	shr.u32 	%r39872, %r39870, 1;
	and.b32  	%r39873, %r104086, 1;
	setp.eq.b32 	%p3724, %r39873, 1;
	selp.b32 	%r39874, -1727483681, 0, %p3724;
	xor.b32  	%r39875, %r39874, %r39871;
	xor.b32  	%r39876, %r39875, %r39872;
	st.local.u32 	[%rd6817+12], %r39876;
	mov.u64 	%rd6817, %rd1796;
	bra.uni 	$L__BB3_3794;
$L__BB3_3872:
	and.b32  	%r39773, %r8074, -2147483648;
	add.s32 	%r104102, %r104102, 4;
	add.s64 	%rd1797, %rd6815, 16;
	ld.local.u32 	%r104086, [%rd6815+16];
	and.b32  	%r39774, %r104086, 2147483646;
	or.b32  	%r39775, %r39774, %r39773;
	ld.local.u32 	%r39776, [%rd6815+1600];
	shr.u32 	%r39777, %r39775, 1;
	and.b32  	%r39778, %r104086, 1;
	setp.eq.b32 	%p3712, %r39778, 1;
	selp.b32 	%r39779, -1727483681, 0, %p3712;
	xor.b32  	%r39780, %r39779, %r39776;
	xor.b32  	%r39781, %r39780, %r39777;
	st.local.u32 	[%rd6815+12], %r39781;
	mov.u64 	%rd6815, %rd1797;
	bra.uni 	$L__BB3_3788;
$L__BB3_3873:
	and.b32  	%r39678, %r8061, -2147483648;
	add.s32 	%r104096, %r104096, 4;
	add.s64 	%rd1798, %rd6813, 16;
	ld.local.u32 	%r104086, [%rd6813+16];
	and.b32  	%r39679, %r104086, 2147483646;
	or.b32  	%r39680, %r39679, %r39678;
	ld.local.u32 	%r39681, [%rd6813+1600];
	shr.u32 	%r39682, %r39680, 1;
	and.b32  	%r39683, %r104086, 1;
	setp.eq.b32 	%p3700, %r39683, 1;
	selp.b32 	%r39684, -1727483681, 0, %p3700;
	xor.b32  	%r39685, %r39684, %r39681;
	xor.b32  	%r39686, %r39685, %r39682;
	st.local.u32 	[%rd6813+12], %r39686;
	mov.u64 	%rd6813, %rd1798;
	bra.uni 	$L__BB3_3782;
$L__BB3_3874:
	and.b32  	%r39583, %r8048, -2147483648;
	add.s32 	%r104090, %r104090, 4;
	add.s64 	%rd1799, %rd6811, 16;
	ld.local.u32 	%r104086, [%rd6811+16];
	and.b32  	%r39584, %r104086, 2147483646;
	or.b32  	%r39585, %r39584, %r39583;
	ld.local.u32 	%r39586, [%rd6811+1600];
	shr.u32 	%r39587, %r39585, 1;
	and.b32  	%r39588, %r104086, 1;
	setp.eq.b32 	%p3688, %r39588, 1;
	selp.b32 	%r39589, -1727483681, 0, %p3688;
	xor.b32  	%r39590, %r39589, %r39586;
	xor.b32  	%r39591, %r39590, %r39587;
	st.local.u32 	[%rd6811+12], %r39591;
	mov.u64 	%rd6811, %rd1799;
	bra.uni 	$L__BB3_3776;
$L__BB3_3875:
	and.b32  	%r39493, %r8033, -2147483648;
	add.s32 	%r104082, %r104082, 4;
	add.s64 	%rd1800, %rd6810, 16;
	ld.local.u32 	%r104086, [%rd6810+16];
	and.b32  	%r39494, %r104086, 2147483646;
	or.b32  	%r39495, %r39494, %r39493;
	ld.local.u32 	%r39496, [%rd6810+1600];
	shr.u32 	%r39497, %r39495, 1;
	and.b32  	%r39498, %r104086, 1;
	setp.eq.b32 	%p3675, %r39498, 1;
	selp.b32 	%r39499, -1727483681, 0, %p3675;
	xor.b32  	%r39500, %r39499, %r39496;
	xor.b32  	%r39501, %r39500, %r39497;
	st.local.u32 	[%rd6810+12], %r39501;
	mov.u64 	%rd6810, %rd1800;
	bra.uni 	$L__BB3_3769;
$L__BB3_3876:
	shr.u32 	%r40870, %r8271, 30;
	xor.b32  	%r40871, %r40870, %r8271;
	mad.lo.s32 	%r104183, %r40871, 1812433253, %r8272;
	st.local.u32 	[%rd1801+12], %r104183;
	add.s32 	%r104184, %r104184, 4;
$L__BB3_3877:
	shr.u32 	%r40860, %r104183, 30;
	xor.b32  	%r40861, %r40860, %r104183;
	mad.lo.s32 	%r40862, %r40861, 1812433253, %r104184;
	mul.wide.u32 	%rd4157, %r104184, 4;
	add.s64 	%rd1801, %rd3, %rd4157;
	st.local.u32 	[%rd1801], %r40862;
	shr.u32 	%r40863, %r40862, 30;
	xor.b32  	%r40864, %r40863, %r40862;
	mad.lo.s32 	%r40865, %r40864, 1812433253, %r104184;
	add.s32 	%r40866, %r40865, 1;
	st.local.u32 	[%rd1801+4], %r40866;
	shr.u32 	%r40867, %r40866, 30;
	xor.b32  	%r40868, %r40867, %r40866;
	mad.lo.s32 	%r40869, %r40868, 1812433253, %r104184;
	add.s32 	%r8271, %r40869, 2;
	st.local.u32 	[%rd1801+8], %r8271;
	add.s32 	%r8272, %r104184, 3;
	setp.ne.s32 	%p3853, %r8272, 624;
	@%p3853 bra 	$L__BB3_3876;
	setp.lt.s32 	%p3854, %r15023, -62;
	ld.local.u32 	%r104192, [%rd1645];
	mov.u32 	%r104193, %r7517;
	@%p3854 bra 	$L__BB3_3887;
	mov.b32 	%r104187, 0;
	mov.u32 	%r104193, %r7517;
$L__BB3_3880:
	setp.lt.s32 	%p3855, %r104192, 624;
	@%p3855 bra 	$L__BB3_3886;
	mov.b32 	%r104189, 0;
	mov.u64 	%rd6830, %rd3;
$L__BB3_3882:
	and.b32  	%r40874, %r104193, -2147483648;
	ld.local.u32 	%r40875, [%rd6830+4];
	and.b32  	%r40876, %r40875, 2147483646;
	or.b32  	%r40877, %r40876, %r40874;
	ld.local.u32 	%r40878, [%rd6830+1588];
	shr.u32 	%r40879, %r40877, 1;
	and.b32  	%r40880, %r40875, 1;
	setp.eq.b32 	%p3856, %r40880, 1;
	selp.b32 	%r40881, -1727483681, 0, %p3856;
	xor.b32  	%r40882, %r40881, %r40878;
	xor.b32  	%r40883, %r40882, %r40879;
	st.local.u32 	[%rd6830], %r40883;
	and.b32  	%r40884, %r40875, -2147483648;
	ld.local.u32 	%r40885, [%rd6830+8];
	and.b32  	%r40886, %r40885, 2147483646;
	or.b32  	%r40887, %r40886, %r40884;
	ld.local.u32 	%r40888, [%rd6830+1592];
	shr.u32 	%r40889, %r40887, 1;
	and.b32  	%r40890, %r40885, 1;
	setp.eq.b32 	%p3857, %r40890, 1;
	selp.b32 	%r40891, -1727483681, 0, %p3857;
	xor.b32  	%r40892, %r40891, %r40888;
	xor.b32  	%r40893, %r40892, %r40889;
	st.local.u32 	[%rd6830+4], %r40893;
	and.b32  	%r40894, %r40885, -2147483648;
	ld.local.u32 	%r8279, [%rd6830+12];
	and.b32  	%r40895, %r8279, 2147483646;
	or.b32  	%r40896, %r40895, %r40894;
	ld.local.u32 	%r40897, [%rd6830+1596];
	shr.u32 	%r40898, %r40896, 1;
	and.b32  	%r40899, %r8279, 1;
	setp.eq.b32 	%p3858, %r40899, 1;
	selp.b32 	%r40900, -1727483681, 0, %p3858;
	xor.b32  	%r40901, %r40900, %r40897;
	xor.b32  	%r40902, %r40901, %r40898;
	st.local.u32 	[%rd6830+8], %r40902;
	setp.ne.s32 	%p3859, %r104189, 224;
	@%p3859 bra 	$L__BB3_3988;
	ld.local.u32 	%r104190, [%rd1643];
	mov.b32 	%r104191, 227;
$L__BB3_3884:
	mul.wide.u32 	%rd4158, %r104191, 4;
	add.s64 	%rd4159, %rd3, %rd4158;
	and.b32  	%r40913, %r104190, -2147483648;
	ld.local.u32 	%r40914, [%rd4159+4];
	and.b32  	%r40915, %r40914, 2147483646;
	or.b32  	%r40916, %r40915, %r40913;
	ld.local.u32 	%r40917, [%rd4159+-908];
	shr.u32 	%r40918, %r40916, 1;
	and.b32  	%r40919, %r40914, 1;
	setp.eq.b32 	%p3861, %r40919, 1;
	selp.b32 	%r40920, -1727483681, 0, %p3861;
	xor.b32  	%r40921, %r40920, %r40917;
	xor.b32  	%r40922, %r40921, %r40918;
	st.local.u32 	[%rd4159], %r40922;
	and.b32  	%r40923, %r40914, -2147483648;
	ld.local.u32 	%r40924, [%rd4159+8];
	and.b32  	%r40925, %r40924, 2147483646;
	or.b32  	%r40926, %r40925, %r40923;
	ld.local.u32 	%r40927, [%rd4159+-904];
	shr.u32 	%r40928, %r40926, 1;
	and.b32  	%r40929, %r40924, 1;
	setp.eq.b32 	%p3862, %r40929, 1;
	selp.b32 	%r40930, -1727483681, 0, %p3862;
	xor.b32  	%r40931, %r40930, %r40927;
	xor.b32  	%r40932, %r40931, %r40928;
	st.local.u32 	[%rd4159+4], %r40932;
	and.b32  	%r40933, %r40924, -2147483648;
	ld.local.u32 	%r40934, [%rd4159+12];
	and.b32  	%r40935, %r40934, 2147483646;
	or.b32  	%r40936, %r40935, %r40933;
	ld.local.u32 	%r40937, [%rd4159+-900];
	shr.u32 	%r40938, %r40936, 1;
	and.b32  	%r40939, %r40934, 1;
	setp.eq.b32 	%p3863, %r40939, 1;
	selp.b32 	%r40940, -1727483681, 0, %p3863;
	xor.b32  	%r40941, %r40940, %r40937;
	xor.b32  	%r40942, %r40941, %r40938;
	st.local.u32 	[%rd4159+8], %r40942;
	and.b32  	%r40943, %r40934, -2147483648;
	add.s32 	%r104191, %r104191, 4;
	ld.local.u32 	%r104190, [%rd4159+16];
	and.b32  	%r40944, %r104190, 2147483646;
	or.b32  	%r40945, %r40944, %r40943;
	ld.local.u32 	%r40946, [%rd4159+-896];
	shr.u32 	%r40947, %r40945, 1;
	and.b32  	%r40948, %r104190, 1;
	setp.eq.b32 	%p3864, %r40948, 1;
	selp.b32 	%r40949, -1727483681, 0, %p3864;
	xor.b32  	%r40950, %r40949, %r40946;
	xor.b32  	%r40951, %r40950, %r40947;
	st.local.u32 	[%rd4159+12], %r40951;
	setp.ne.s32 	%p3865, %r104191, 623;
	@%p3865 bra 	$L__BB3_3884;
	ld.local.u32 	%r40953, [%rd3+2492];
	and.b32  	%r40954, %r40953, -2147483648;
	ld.local.u32 	%r104193, [%rd3];
	and.b32  	%r40955, %r104193, 2147483646;
	or.b32  	%r40956, %r40955, %r40954;
	ld.local.u32 	%r40957, [%rd3+1584];
	shr.u32 	%r40958, %r40956, 1;
	and.b32  	%r40959, %r104193, 1;
	setp.eq.b32 	%p3866, %r40959, 1;
	selp.b32 	%r40960, -1727483681, 0, %p3866;
	xor.b32  	%r40961, %r40960, %r40957;
	xor.b32  	%r40962, %r40961, %r40958;
	st.local.u32 	[%rd3+2492], %r40962;
	mov.b32 	%r104192, 0;
	st.local.u32 	[%rd3+2496], %r104192;
$L__BB3_3886:
	add.s32 	%r104192, %r104192, 1;
	st.local.u32 	[%rd1645], %r104192;
	add.s32 	%r8289, %r104187, 1;
	setp.ne.s32 	%p3867, %r104187, %r7530;
	mov.u32 	%r104187, %r8289;
	@%p3867 bra 	$L__BB3_3880;
$L__BB3_3887:
	setp.lt.s32 	%p3868, %r104192, 624;
	@%p3868 bra 	$L__BB3_3893;
	mov.b32 	%r104197, 0;
	mov.u64 	%rd6831, %rd3;
$L__BB3_3889:
	and.b32  	%r40964, %r104193, -2147483648;
	ld.local.u32 	%r40965, [%rd6831+4];
	and.b32  	%r40966, %r40965, 2147483646;
	or.b32  	%r40967, %r40966, %r40964;
	ld.local.u32 	%r40968, [%rd6831+1588];
	shr.u32 	%r40969, %r40967, 1;
	and.b32  	%r40970, %r40965, 1;
	setp.eq.b32 	%p3869, %r40970, 1;
	selp.b32 	%r40971, -1727483681, 0, %p3869;
	xor.b32  	%r40972, %r40971, %r40968;
	xor.b32  	%r40973, %r40972, %r40969;
	st.local.u32 	[%rd6831], %r40973;
	and.b32  	%r40974, %r40965, -2147483648;
	ld.local.u32 	%r40975, [%rd6831+8];
	and.b32  	%r40976, %r40975, 2147483646;
	or.b32  	%r40977, %r40976, %r40974;
	ld.local.u32 	%r40978, [%rd6831+1592];
	shr.u32 	%r40979, %r40977, 1;
	and.b32  	%r40980, %r40975, 1;
	setp.eq.b32 	%p3870, %r40980, 1;
	selp.b32 	%r40981, -1727483681, 0, %p3870;
	xor.b32  	%r40982, %r40981, %r40978;
	xor.b32  	%r40983, %r40982, %r40979;
	st.local.u32 	[%rd6831+4], %r40983;
	and.b32  	%r40984, %r40975, -2147483648;
	ld.local.u32 	%r8294, [%rd6831+12];
	and.b32  	%r40985, %r8294, 2147483646;
	or.b32  	%r40986, %r40985, %r40984;
	ld.local.u32 	%r40987, [%rd6831+1596];
	shr.u32 	%r40988, %r40986, 1;
	and.b32  	%r40989, %r8294, 1;
	setp.eq.b32 	%p3871, %r40989, 1;
	selp.b32 	%r40990, -1727483681, 0, %p3871;
	xor.b32  	%r40991, %r40990, %r40987;
	xor.b32  	%r40992, %r40991, %r40988;
	st.local.u32 	[%rd6831+8], %r40992;
	setp.ne.s32 	%p3872, %r104197, 224;
	@%p3872 bra 	$L__BB3_3987;
	ld.local.u32 	%r104199, [%rd3+908];
	add.s64 	%rd6832, %rd3, 924;
	mov.b32 	%r104198, 0;
$L__BB3_3891:
	and.b32  	%r41003, %r104199, -2147483648;
	ld.local.u32 	%r41004, [%rd6832+-12];
	and.b32  	%r41005, %r41004, 2147483646;
	or.b32  	%r41006, %r41005, %r41003;
	ld.local.u32 	%r41007, [%rd6832+-924];
	shr.u32 	%r41008, %r41006, 1;
	and.b32  	%r41009, %r41004, 1;
	setp.eq.b32 	%p3874, %r41009, 1;
	selp.b32 	%r41010, -1727483681, 0, %p3874;
	xor.b32  	%r41011, %r41010, %r41007;
	xor.b32  	%r41012, %r41011, %r41008;
	st.local.u32 	[%rd6832+-16], %r41012;
	and.b32  	%r41013, %r41004, -2147483648;
	ld.local.u32 	%r41014, [%rd6832+-8];
	and.b32  	%r41015, %r41014, 2147483646;
	or.b32  	%r41016, %r41015, %r41013;
	ld.local.u32 	%r41017, [%rd6832+-920];
	shr.u32 	%r41018, %r41016, 1;
	and.b32  	%r41019, %r41014, 1;
	setp.eq.b32 	%p3875, %r41019, 1;
	selp.b32 	%r41020, -1727483681, 0, %p3875;
	xor.b32  	%r41021, %r41020, %r41017;
	xor.b32  	%r41022, %r41021, %r41018;
	st.local.u32 	[%rd6832+-12], %r41022;
	and.b32  	%r41023, %r41014, -2147483648;
	ld.local.u32 	%r41024, [%rd6832+-4];
	and.b32  	%r41025, %r41024, 2147483646;
	or.b32  	%r41026, %r41025, %r41023;
	ld.local.u32 	%r41027, [%rd6832+-916];
	shr.u32 	%r41028, %r41026, 1;
	and.b32  	%r41029, %r41024, 1;
	setp.eq.b32 	%p3876, %r41029, 1;
	selp.b32 	%r41030, -1727483681, 0, %p3876;
	xor.b32  	%r41031, %r41030, %r41027;
	xor.b32  	%r41032, %r41031, %r41028;
	st.local.u32 	[%rd6832+-8], %r41032;
	and.b32  	%r41033, %r41024, -2147483648;
	ld.local.u32 	%r104199, [%rd6832];
	and.b32  	%r41034, %r104199, 2147483646;
	or.b32  	%r41035, %r41034, %r41033;
	ld.local.u32 	%r41036, [%rd6832+-912];
	shr.u32 	%r41037, %r41035, 1;
	and.b32  	%r41038, %r104199, 1;
	setp.eq.b32 	%p3877, %r41038, 1;
	selp.b32 	%r41039, -1727483681, 0, %p3877;
	xor.b32  	%r41040, %r41039, %r41036;
	xor.b32  	%r41041, %r41040, %r41037;
	st.local.u32 	[%rd6832+-4], %r41041;
	add.s32 	%r104198, %r104198, 4;
	add.s64 	%rd6832, %rd6832, 16;
	setp.ne.s32 	%p3878, %r104198, 396;
	@%p3878 bra 	$L__BB3_3891;
	ld.local.u32 	%r41043, [%rd1646];
	and.b32  	%r41044, %r41043, -2147483648;
	ld.local.u32 	%r104193, [%rd3];
	and.b32  	%r41045, %r104193, 2147483646;
	or.b32  	%r41046, %r41045, %r41044;
	ld.local.u32 	%r41047, [%rd1647];
	shr.u32 	%r41048, %r41046, 1;
	and.b32  	%r41049, %r104193, 1;
	setp.eq.b32 	%p3879, %r41049, 1;
	selp.b32 	%r41050, -1727483681, 0, %p3879;
	xor.b32  	%r41051, %r41050, %r41047;
	xor.b32  	%r41052, %r41051, %r41048;
	st.local.u32 	[%rd1646], %r41052;
	mov.b32 	%r104192, 0;
	st.local.u32 	[%rd1645], %r104192;
$L__BB3_3893:
	add.s32 	%r104207, %r104192, 1;
	st.local.u32 	[%rd3+2496], %r104207;
	mul.wide.s32 	%rd4160, %r104192, 4;
	add.s64 	%rd4161, %rd3, %rd4160;
	ld.local.u32 	%r41053, [%rd4161];
	shr.u32 	%r41054, %r41053, 11;
	xor.b32  	%r41055, %r41054, %r41053;
	shl.b32 	%r41056, %r41055, 7;
	and.b32  	%r41057, %r41056, -1658038656;
	xor.b32  	%r8304, %r41057, %r41055;
	setp.lt.s32 	%p3880, %r104192, 623;
	@%p3880 bra 	$L__BB3_3899;
	mov.b32 	%r104203, 0;
	mov.u64 	%rd6833, %rd3;
$L__BB3_3895:
	and.b32  	%r41059, %r104193, -2147483648;
	ld.local.u32 	%r41060, [%rd6833+4];
	and.b32  	%r41061, %r41060, 2147483646;
	or.b32  	%r41062, %r41061, %r41059;
	ld.local.u32 	%r41063, [%rd6833+1588];
	shr.u32 	%r41064, %r41062, 1;
	and.b32  	%r41065, %r41060, 1;
	setp.eq.b32 	%p3881, %r41065, 1;
	selp.b32 	%r41066, -1727483681, 0, %p3881;
	xor.b32  	%r41067, %r41066, %r41063;
	xor.b32  	%r41068, %r41067, %r41064;
	st.local.u32 	[%rd6833], %r41068;
	and.b32  	%r41069, %r41060, -2147483648;
	ld.local.u32 	%r41070, [%rd6833+8];
	and.b32  	%r41071, %r41070, 2147483646;
	or.b32  	%r41072, %r41071, %r41069;
	ld.local.u32 	%r41073, [%rd6833+1592];
	shr.u32 	%r41074, %r41072, 1;
	and.b32  	%r41075, %r41070, 1;
	setp.eq.b32 	%p3882, %r41075, 1;
	selp.b32 	%r41076, -1727483681, 0, %p3882;
	xor.b32  	%r41077, %r41076, %r41073;
	xor.b32  	%r41078, %r41077, %r41074;
	st.local.u32 	[%rd6833+4], %r41078;
	and.b32  	%r41079, %r41070, -2147483648;
	ld.local.u32 	%r8307, [%rd6833+12];
	and.b32  	%r41080, %r8307, 2147483646;
	or.b32  	%r41081, %r41080, %r41079;
	ld.local.u32 	%r41082, [%rd6833+1596];
	shr.u32 	%r41083, %r41081, 1;
	and.b32  	%r41084, %r8307, 1;
	setp.eq.b32 	%p3883, %r41084, 1;
	selp.b32 	%r41085, -1727483681, 0, %p3883;
	xor.b32  	%r41086, %r41085, %r41082;
	xor.b32  	%r41087, %r41086, %r41083;
	st.local.u32 	[%rd6833+8], %r41087;
	setp.ne.s32 	%p3884, %r104203, 224;
	@%p3884 bra 	$L__BB3_3986;
	ld.local.u32 	%r104205, [%rd3+908];
	add.s64 	%rd6834, %rd3, 924;
	mov.b32 	%r104204, 0;
$L__BB3_3897:
	and.b32  	%r41098, %r104205, -2147483648;
	ld.local.u32 	%r41099, [%rd6834+-12];
	and.b32  	%r41100, %r41099, 2147483646;
	or.b32  	%r41101, %r41100, %r41098;
	ld.local.u32 	%r41102, [%rd6834+-924];
	shr.u32 	%r41103, %r41101, 1;
	and.b32  	%r41104, %r41099, 1;
	setp.eq.b32 	%p3886, %r41104, 1;
	selp.b32 	%r41105, -1727483681, 0, %p3886;
	xor.b32  	%r41106, %r41105, %r41102;
	xor.b32  	%r41107, %r41106, %r41103;
	st.local.u32 	[%rd6834+-16], %r41107;
	and.b32  	%r41108, %r41099, -2147483648;
	ld.local.u32 	%r41109, [%rd6834+-8];
	and.b32  	%r41110, %r41109, 2147483646;
	or.b32  	%r41111, %r41110, %r41108;
	ld.local.u32 	%r41112, [%rd6834+-920];
	shr.u32 	%r41113, %r41111, 1;
	and.b32  	%r41114, %r41109, 1;
	setp.eq.b32 	%p3887, %r41114, 1;
	selp.b32 	%r41115, -1727483681, 0, %p3887;
	xor.b32  	%r41116, %r41115, %r41112;
	xor.b32  	%r41117, %r41116, %r41113;
	st.local.u32 	[%rd6834+-12], %r41117;
	and.b32  	%r41118, %r41109, -2147483648;
	ld.local.u32 	%r41119, [%rd6834+-4];
	and.b32  	%r41120, %r41119, 2147483646;
	or.b32  	%r41121, %r41120, %r41118;
	ld.local.u32 	%r41122, [%rd6834+-916];
	shr.u32 	%r41123, %r41121, 1;
	and.b32  	%r41124, %r41119, 1;
	setp.eq.b32 	%p3888, %r41124, 1;
	selp.b32 	%r41125, -1727483681, 0, %p3888;
	xor.b32  	%r41126, %r41125, %r41122;
	xor.b32  	%r41127, %r41126, %r41123;
	st.local.u32 	[%rd6834+-8], %r41127;
	and.b32  	%r41128, %r41119, -2147483648;
	ld.local.u32 	%r104205, [%rd6834];
	and.b32  	%r41129, %r104205, 2147483646;
	or.b32  	%r41130, %r41129, %r41128;
	ld.local.u32 	%r41131, [%rd6834+-912];
	shr.u32 	%r41132, %r41130, 1;
	and.b32  	%r41133, %r104205, 1;
	setp.eq.b32 	%p3889, %r41133, 1;
	selp.b32 	%r41134, -1727483681, 0, %p3889;
	xor.b32  	%r41135, %r41134, %r41131;
	xor.b32  	%r41136, %r41135, %r41132;
	st.local.u32 	[%rd6834+-4], %r41136;
	add.s32 	%r104204, %r104204, 4;
	add.s64 	%rd6834, %rd6834, 16;
	setp.ne.s32 	%p3890, %r104204, 396;
	@%p3890 bra 	$L__BB3_3897;
	ld.local.u32 	%r41138, [%rd1646];
	and.b32  	%r41139, %r41138, -2147483648;
	ld.local.u32 	%r104193, [%rd3];
	and.b32  	%r41140, %r104193, 2147483646;
	or.b32  	%r41141, %r41140, %r41139;
	ld.local.u32 	%r41142, [%rd1647];
	shr.u32 	%r41143, %r41141, 1;
	and.b32  	%r41144, %r104193, 1;
	setp.eq.b32 	%p3891, %r41144, 1;
	selp.b32 	%r41145, -1727483681, 0, %p3891;
	xor.b32  	%r41146, %r41145, %r41142;
	xor.b32  	%r41147, %r41146, %r41143;
	st.local.u32 	[%rd1646], %r41147;
	mov.b32 	%r104207, 0;
	st.local.u32 	[%rd1645], %r104207;
$L__BB3_3899:
	add.s32 	%r104213, %r104207, 1;
	st.local.u32 	[%rd3+2496], %r104213;
	mul.wide.s32 	%rd4162, %r104207, 4;
	add.s64 	%rd4163, %rd3, %rd4162;
	ld.local.u32 	%r41148, [%rd4163];
	shr.u32 	%r41149, %r41148, 11;
	xor.b32  	%r41150, %r41149, %r41148;
	shl.b32 	%r41151, %r41150, 7;
	and.b32  	%r41152, %r41151, -1658038656;
	xor.b32  	%r8317, %r41152, %r41150;
	setp.lt.s32 	%p3892, %r104207, 623;
	@%p3892 bra 	$L__BB3_3905;
	mov.b32 	%r104209, 0;
	mov.u64 	%rd6835, %rd3;
$L__BB3_3901:
	and.b32  	%r41154, %r104193, -2147483648;
	ld.local.u32 	%r41155, [%rd6835+4];
	and.b32  	%r41156, %r41155, 2147483646;
	or.b32  	%r41157, %r41156, %r41154;
	ld.local.u32 	%r41158, [%rd6835+1588];
	shr.u32 	%r41159, %r41157, 1;
	and.b32  	%r41160, %r41155, 1;
	setp.eq.b32 	%p3893, %r41160, 1;
	selp.b32 	%r41161, -1727483681, 0, %p3893;
	xor.b32  	%r41162, %r41161, %r41158;
	xor.b32  	%r41163, %r41162, %r41159;
	st.local.u32 	[%rd6835], %r41163;
	and.b32  	%r41164, %r41155, -2147483648;
	ld.local.u32 	%r41165, [%rd6835+8];
	and.b32  	%r41166, %r41165, 2147483646;
	or.b32  	%r41167, %r41166, %r41164;
	ld.local.u32 	%r41168, [%rd6835+1592];
	shr.u32 	%r41169, %r41167, 1;
	and.b32  	%r41170, %r41165, 1;
	setp.eq.b32 	%p3894, %r41170, 1;
	selp.b32 	%r41171, -1727483681, 0, %p3894;
	xor.b32  	%r41172, %r41171, %r41168;
	xor.b32  	%r41173, %r41172, %r41169;
	st.local.u32 	[%rd6835+4], %r41173;
	and.b32  	%r41174, %r41165, -2147483648;
	ld.local.u32 	%r8320, [%rd6835+12];
	and.b32  	%r41175, %r8320, 2147483646;
	or.b32  	%r41176, %r41175, %r41174;
	ld.local.u32 	%r41177, [%rd6835+1596];
	shr.u32 	%r41178, %r41176, 1;
	and.b32  	%r41179, %r8320, 1;
	setp.eq.b32 	%p3895, %r41179, 1;
	selp.b32 	%r41180, -1727483681, 0, %p3895;
	xor.b32  	%r41181, %r41180, %r41177;
	xor.b32  	%r41182, %r41181, %r41178;
	st.local.u32 	[%rd6835+8], %r41182;
	setp.ne.s32 	%p3896, %r104209, 224;
	@%p3896 bra 	$L__BB3_3985;
	ld.local.u32 	%r104211, [%rd3+908];
	add.s64 	%rd6836, %rd3, 924;
	mov.b32 	%r104210, 0;
$L__BB3_3903:
	and.b32  	%r41193, %r104211, -2147483648;
	ld.local.u32 	%r41194, [%rd6836+-12];
	and.b32  	%r41195, %r41194, 2147483646;
	or.b32  	%r41196, %r41195, %r41193;
	ld.local.u32 	%r41197, [%rd6836+-924];
	shr.u32 	%r41198, %r41196, 1;
	and.b32  	%r41199, %r41194, 1;
	setp.eq.b32 	%p3898, %r41199, 1;
	selp.b32 	%r41200, -1727483681, 0, %p3898;
	xor.b32  	%r41201, %r41200, %r41197;
	xor.b32  	%r41202, %r41201, %r41198;
	st.local.u32 	[%rd6836+-16], %r41202;
	and.b32  	%r41203, %r41194, -2147483648;
	ld.local.u32 	%r41204, [%rd6836+-8];
	and.b32  	%r41205, %r41204, 2147483646;
	or.b32  	%r41206, %r41205, %r41203;
	ld.local.u32 	%r41207, [%rd6836+-920];
	shr.u32 	%r41208, %r41206, 1;
	and.b32  	%r41209, %r41204, 1;
	setp.eq.b32 	%p3899, %r41209, 1;
	selp.b32 	%r41210, -1727483681, 0, %p3899;
	xor.b32  	%r41211, %r41210, %r41207;
	xor.b32  	%r41212, %r41211, %r41208;
	st.local.u32 	[%rd6836+-12], %r41212;
	and.b32  	%r41213, %r41204, -2147483648;
	ld.local.u32 	%r41214, [%rd6836+-4];
	and.b32  	%r41215, %r41214, 2147483646;
	or.b32  	%r41216, %r41215, %r41213;
	ld.local.u32 	%r41217, [%rd6836+-916];
	shr.u32 	%r41218, %r41216, 1;
	and.b32  	%r41219, %r41214, 1;
	setp.eq.b32 	%p3900, %r41219, 1;
	selp.b32 	%r41220, -1727483681, 0, %p3900;
	xor.b32  	%r41221, %r41220, %r41217;
	xor.b32  	%r41222, %r41221, %r41218;
	st.local.u32 	[%rd6836+-8], %r41222;
	and.b32  	%r41223, %r41214, -2147483648;
	ld.local.u32 	%r104211, [%rd6836];
	and.b32  	%r41224, %r104211, 2147483646;
	or.b32  	%r41225, %r41224, %r41223;
	ld.local.u32 	%r41226, [%rd6836+-912];
	shr.u32 	%r41227, %r41225, 1;
	and.b32  	%r41228, %r104211, 1;
	setp.eq.b32 	%p3901, %r41228, 1;
	selp.b32 	%r41229, -1727483681, 0, %p3901;
	xor.b32  	%r41230, %r41229, %r41226;
	xor.b32  	%r41231, %r41230, %r41227;
	st.local.u32 	[%rd6836+-4], %r41231;
	add.s32 	%r104210, %r104210, 4;
	add.s64 	%rd6836, %rd6836, 16;
	setp.ne.s32 	%p3902, %r104210, 396;
	@%p3902 bra 	$L__BB3_3903;
	ld.local.u32 	%r41233, [%rd1646];
	and.b32  	%r41234, %r41233, -2147483648;
	ld.local.u32 	%r104193, [%rd3];
	and.b32  	%r41235, %r104193, 2147483646;
	or.b32  	%r41236, %r41235, %r41234;
	ld.local.u32 	%r41237, [%rd1647];
	shr.u32 	%r41238, %r41236, 1;
	and.b32  	%r41239, %r104193, 1;
	setp.eq.b32 	%p3903, %r41239, 1;
	selp.b32 	%r41240, -1727483681, 0, %p3903;
	xor.b32  	%r41241, %r41240, %r41237;
	xor.b32  	%r41242, %r41241, %r41238;
	st.local.u32 	[%rd1646], %r41242;
	mov.b32 	%r104213, 0;
	st.local.u32 	[%rd1645], %r104213;
$L__BB3_3905:
	add.s32 	%r104219, %r104213, 1;
	st.local.u32 	[%rd3+2496], %r104219;
	mul.wide.s32 	%rd4164, %r104213, 4;
	add.s64 	%rd4165, %rd3, %rd4164;
	ld.local.u32 	%r41243, [%rd4165];
	shr.u32 	%r41244, %r41243, 11;
	xor.b32  	%r41245, %r41244, %r41243;
	shl.b32 	%r41246, %r41245, 7;
	and.b32  	%r41247, %r41246, -1658038656;
	xor.b32  	%r8330, %r41247, %r41245;
	setp.lt.s32 	%p3904, %r104213, 623;
	@%p3904 bra 	$L__BB3_3911;
	mov.b32 	%r104215, 0;
	mov.u64 	%rd6837, %rd3;
$L__BB3_3907:
	and.b32  	%r41249, %r104193, -2147483648;
	ld.local.u32 	%r41250, [%rd6837+4];
	and.b32  	%r41251, %r41250, 2147483646;
	or.b32  	%r41252, %r41251, %r41249;
	ld.local.u32 	%r41253, [%rd6837+1588];
	shr.u32 	%r41254, %r41252, 1;
	and.b32  	%r41255, %r41250, 1;
	setp.eq.b32 	%p3905, %r41255, 1;
	selp.b32 	%r41256, -1727483681, 0, %p3905;
	xor.b32  	%r41257, %r41256, %r41253;
	xor.b32  	%r41258, %r41257, %r41254;
	st.local.u32 	[%rd6837], %r41258;
	and.b32  	%r41259, %r41250, -2147483648;
	ld.local.u32 	%r41260, [%rd6837+8];
	and.b32  	%r41261, %r41260, 2147483646;
	or.b32  	%r41262, %r41261, %r41259;
	ld.local.u32 	%r41263, [%rd6837+1592];
	shr.u32 	%r41264, %r41262, 1;
	and.b32  	%r41265, %r41260, 1;
	setp.eq.b32 	%p3906, %r41265, 1;
	selp.b32 	%r41266, -1727483681, 0, %p3906;
	xor.b32  	%r41267, %r41266, %r41263;
	xor.b32  	%r41268, %r41267, %r41264;
	st.local.u32 	[%rd6837+4], %r41268;
	and.b32  	%r41269, %r41260, -2147483648;
	ld.local.u32 	%r8333, [%rd6837+12];
	and.b32  	%r41270, %r8333, 2147483646;
	or.b32  	%r41271, %r41270, %r41269;
	ld.local.u32 	%r41272, [%rd6837+1596];
	shr.u32 	%r41273, %r41271, 1;
	and.b32  	%r41274, %r8333, 1;
	setp.eq.b32 	%p3907, %r41274, 1;
	selp.b32 	%r41275, -1727483681, 0, %p3907;
	xor.b32  	%r41276, %r41275, %r41272;
	xor.b32  	%r41277, %r41276, %r41273;
	st.local.u32 	[%rd6837+8], %r41277;
	setp.ne.s32 	%p3908, %r104215, 224;
	@%p3908 bra 	$L__BB3_3984;
	ld.local.u32 	%r104217, [%rd3+908];
	add.s64 	%rd6838, %rd3, 924;
	mov.b32 	%r104216, 0;
$L__BB3_3909:
	and.b32  	%r41288, %r104217, -2147483648;
	ld.local.u32 	%r41289, [%rd6838+-12];
	and.b32  	%r41290, %r41289, 2147483646;
	or.b32  	%r41291, %r41290, %r41288;
	ld.local.u32 	%r41292, [%rd6838+-924];
	shr.u32 	%r41293, %r41291, 1;
	and.b32  	%r41294, %r41289, 1;
	setp.eq.b32 	%p3910, %r41294, 1;
	selp.b32 	%r41295, -1727483681, 0, %p3910;
	xor.b32  	%r41296, %r41295, %r41292;
	xor.b32  	%r41297, %r41296, %r41293;
	st.local.u32 	[%rd6838+-16], %r41297;
	and.b32  	%r41298, %r41289, -2147483648;
	ld.local.u32 	%r41299, [%rd6838+-8];
	and.b32  	%r41300, %r41299, 2147483646;
	or.b32  	%r41301, %r41300, %r41298;
	ld.local.u32 	%r41302, [%rd6838+-920];
	shr.u32 	%r41303, %r41301, 1;
	and.b32  	%r41304, %r41299, 1;
	setp.eq.b32 	%p3911, %r41304, 1;
	selp.b32 	%r41305, -1727483681, 0, %p3911;
	xor.b32  	%r41306, %r41305, %r41302;
	xor.b32  	%r41307, %r41306, %r41303;
	st.local.u32 	[%rd6838+-12], %r41307;
	and.b32  	%r41308, %r41299, -2147483648;
	ld.local.u32 	%r41309, [%rd6838+-4];
	and.b32  	%r41310, %r41309, 2147483646;
	or.b32  	%r41311, %r41310, %r41308;
	ld.local.u32 	%r41312, [%rd6838+-916];
	shr.u32 	%r41313, %r41311, 1;
	and.b32  	%r41314, %r41309, 1;
	setp.eq.b32 	%p3912, %r41314, 1;
	selp.b32 	%r41315, -1727483681, 0, %p3912;
	xor.b32  	%r41316, %r41315, %r41312;
	xor.b32  	%r41317, %r41316, %r41313;
	st.local.u32 	[%rd6838+-8], %r41317;
	and.b32  	%r41318, %r41309, -2147483648;
	ld.local.u32 	%r104217, [%rd6838];
	and.b32  	%r41319, %r104217, 2147483646;
	or.b32  	%r41320, %r41319, %r41318;
	ld.local.u32 	%r41321, [%rd6838+-912];
	shr.u32 	%r41322, %r41320, 1;
	and.b32  	%r41323, %r104217, 1;
	setp.eq.b32 	%p3913, %r41323, 1;
	selp.b32 	%r41324, -1727483681, 0, %p3913;
	xor.b32  	%r41325, %r41324, %r41321;
	xor.b32  	%r41326, %r41325, %r41322;
	st.local.u32 	[%rd6838+-4], %r41326;
	add.s32 	%r104216, %r104216, 4;
	add.s64 	%rd6838, %rd6838, 16;
	setp.ne.s32 	%p3914, %r104216, 396;
	@%p3914 bra 	$L__BB3_3909;
	ld.local.u32 	%r41328, [%rd1646];
	and.b32  	%r41329, %r41328, -2147483648;
	ld.local.u32 	%r104193, [%rd3];
	and.b32  	%r41330, %r104193, 2147483646;
	or.b32  	%r41331, %r41330, %r41329;
	ld.local.u32 	%r41332, [%rd1647];
	shr.u32 	%r41333, %r41331, 1;
	and.b32  	%r41334, %r104193, 1;
	setp.eq.b32 	%p3915, %r41334, 1;
	selp.b32 	%r41335, -1727483681, 0, %p3915;
	xor.b32  	%r41336, %r41335, %r41332;
	xor.b32  	%r41337, %r41336, %r41333;
	st.local.u32 	[%rd1646], %r41337;
	mov.b32 	%r104219, 0;
	st.local.u32 	[%rd1645], %r104219;
$L__BB3_3911:
	add.s32 	%r104225, %r104219, 1;
	st.local.u32 	[%rd3+2496], %r104225;
	mul.wide.s32 	%rd4166, %r104219, 4;
	add.s64 	%rd4167, %rd3, %rd4166;
	ld.local.u32 	%r41338, [%rd4167];
	shr.u32 	%r41339, %r41338, 11;
	xor.b32  	%r41340, %r41339, %r41338;
	shl.b32 	%r41341, %r41340, 7;
	and.b32  	%r41342, %r41341, -1658038656;
	xor.b32  	%r8343, %r41342, %r41340;
	setp.lt.s32 	%p3916, %r104219, 623;
	@%p3916 bra 	$L__BB3_3917;
	mov.b32 	%r104221, 0;
	mov.u64 	%rd6839, %rd3;
$L__BB3_3913:
	and.b32  	%r41344, %r104193, -2147483648;
	ld.local.u32 	%r41345, [%rd6839+4];
	and.b32  	%r41346, %r41345, 2147483646;
	or.b32  	%r41347, %r41346, %r41344;
	ld.local.u32 	%r41348, [%rd6839+1588];
	shr.u32 	%r41349, %r41347, 1;
	and.b32  	%r41350, %r41345, 1;
	setp.eq.b32 	%p3917, %r41350, 1;
	selp.b32 	%r41351, -1727483681, 0, %p3917;
	xor.b32  	%r41352, %r41351, %r41348;
	xor.b32  	%r41353, %r41352, %r41349;
	st.local.u32 	[%rd6839], %r41353;
	and.b32  	%r41354, %r41345, -2147483648;
	ld.local.u32 	%r41355, [%rd6839+8];
	and.b32  	%r41356, %r41355, 2147483646;
	or.b32  	%r41357, %r41356, %r41354;
	ld.local.u32 	%r41358, [%rd6839+1592];
	shr.u32 	%r41359, %r41357, 1;
	and.b32  	%r41360, %r41355, 1;
	setp.eq.b32 	%p3918, %r41360, 1;
	selp.b32 	%r41361, -1727483681, 0, %p3918;
	xor.b32  	%r41362, %r41361, %r41358;
	xor.b32  	%r41363, %r41362, %r41359;
	st.local.u32 	[%rd6839+4], %r41363;
	and.b32  	%r41364, %r41355, -2147483648;
	ld.local.u32 	%r8346, [%rd6839+12];
	and.b32  	%r41365, %r8346, 2147483646;
	or.b32  	%r41366, %r41365, %r41364;
	ld.local.u32 	%r41367, [%rd6839+1596];
	shr.u32 	%r41368, %r41366, 1;
	and.b32  	%r41369, %r8346, 1;
	setp.eq.b32 	%p3919, %r41369, 1;
	selp.b32 	%r41370, -1727483681, 0, %p3919;
	xor.b32  	%r41371, %r41370, %r41367;
	xor.b32  	%r41372, %r41371, %r41368;
	st.local.u32 	[%rd6839+8], %r41372;
	setp.ne.s32 	%p3920, %r104221, 224;
	@%p3920 bra 	$L__BB3_3983;
	ld.local.u32 	%r104222, [%rd1643];
	mov.b32 	%r104223, 227;
$L__BB3_3915:
	mul.wide.u32 	%rd4168, %r104223, 4;
	add.s64 	%rd4169, %rd3, %rd4168;
	and.b32  	%r41383, %r104222, -2147483648;
	ld.local.u32 	%r41384, [%rd4169+4];
	and.b32  	%r41385, %r41384, 2147483646;
	or.b32  	%r41386, %r41385, %r41383;
	ld.local.u32 	%r41387, [%rd4169+-908];
	shr.u32 	%r41388, %r41386, 1;
	and.b32  	%r41389, %r41384, 1;
	setp.eq.b32 	%p3922, %r41389, 1;
	selp.b32 	%r41390, -1727483681, 0, %p3922;
	xor.b32  	%r41391, %r41390, %r41387;
	xor.b32  	%r41392, %r41391, %r41388;
	st.local.u32 	[%rd4169], %r41392;
	and.b32  	%r41393, %r41384, -2147483648;
	ld.local.u32 	%r41394, [%rd4169+8];
	and.b32  	%r41395, %r41394, 2147483646;
	or.b32  	%r41396, %r41395, %r41393;
	ld.local.u32 	%r41397, [%rd4169+-904];
	shr.u32 	%r41398, %r41396, 1;
	and.b32  	%r41399, %r41394, 1;
	setp.eq.b32 	%p3923, %r41399, 1;
	selp.b32 	%r41400, -1727483681, 0, %p3923;
	xor.b32  	%r41401, %r41400, %r41397;
	xor.b32  	%r41402, %r41401, %r41398;
	st.local.u32 	[%rd4169+4], %r41402;
	and.b32  	%r41403, %r41394, -2147483648;
	ld.local.u32 	%r41404, [%rd4169+12];
	and.b32  	%r41405, %r41404, 2147483646;
	or.b32  	%r41406, %r41405, %r41403;
	ld.local.u32 	%r41407, [%rd4169+-900];
	shr.u32 	%r41408, %r41406, 1;
	and.b32  	%r41409, %r41404, 1;
	setp.eq.b32 	%p3924, %r41409, 1;
	selp.b32 	%r41410, -1727483681, 0, %p3924;
	xor.b32  	%r41411, %r41410, %r41407;
	xor.b32  	%r41412, %r41411, %r41408;
	st.local.u32 	[%rd4169+8], %r41412;
	and.b32  	%r41413, %r41404, -2147483648;
	add.s32 	%r104223, %r104223, 4;
	ld.local.u32 	%r104222, [%rd4169+16];
	and.b32  	%r41414, %r104222, 2147483646;
	or.b32  	%r41415, %r41414, %r41413;
	ld.local.u32 	%r41416, [%rd4169+-896];
	shr.u32 	%r41417, %r41415, 1;
	and.b32  	%r41418, %r104222, 1;
	setp.eq.b32 	%p3925, %r41418, 1;
	selp.b32 	%r41419, -1727483681, 0, %p3925;
	xor.b32  	%r41420, %r41419, %r41416;
	xor.b32  	%r41421, %r41420, %r41417;
	st.local.u32 	[%rd4169+12], %r41421;
	setp.ne.s32 	%p3926, %r104223, 623;
	@%p3926 bra 	$L__BB3_3915;
	ld.local.u32 	%r41423, [%rd3+2492];
	and.b32  	%r41424, %r41423, -2147483648;
	ld.local.u32 	%r104193, [%rd3];
	and.b32  	%r41425, %r104193, 2147483646;
	or.b32  	%r41426, %r41425, %r41424;
	ld.local.u32 	%r41427, [%rd3+1584];
	shr.u32 	%r41428, %r41426, 1;
	and.b32  	%r41429, %r104193, 1;
	setp.eq.b32 	%p3927, %r41429, 1;
	selp.b32 	%r41430, -1727483681, 0, %p3927;
	xor.b32  	%r41431, %r41430, %r41427;
	xor.b32  	%r41432, %r41431, %r41428;
	st.local.u32 	[%rd3+2492], %r41432;
	mov.b32 	%r104225, 0;
	st.local.u32 	[%rd3+2496], %r104225;
$L__BB3_3917:
	setp.gt.u32 	%p3929, %r15023, %r15024;
	add.s32 	%r104245, %r104225, 1;
	st.local.u32 	[%rd3+2496], %r104245;
	mul.wide.s32 	%rd4170, %r104225, 4;
	add.s64 	%rd4171, %rd3, %rd4170;
	ld.local.u32 	%r41433, [%rd4171];
	shr.u32 	%r41434, %r41433, 11;
	xor.b32  	%r41435, %r41434, %r41433;
	shl.b32 	%r41436, %r41435, 7;
	and.b32  	%r41437, %r41436, -1658038656;
	xor.b32  	%r41438, %r41437, %r41435;
	shl.b32 	%r41439, %r41438, 15;
	and.b32  	%r41440, %r41439, -402653184;
	xor.b32  	%r41441, %r41440, %r41438;
	shr.u32 	%r41442, %r41441, 27;
	shl.b32 	%r41443, %r8304, 15;
	and.b32  	%r41444, %r41443, -402653184;
	xor.b32  	%r41445, %r41444, %r8304;
	shr.u32 	%r41446, %r41445, 7;
	and.b32  	%r41447, %r41446, 32505856;
	shl.b32 	%r41448, %r8317, 15;
	and.b32  	%r41449, %r41448, -402653184;
	xor.b32  	%r41450, %r41449, %r8317;
	shr.u32 	%r41451, %r41450, 12;
	and.b32  	%r41452, %r41451, 1015808;
	or.b32  	%r41453, %r41452, %r41447;
	shl.b32 	%r41454, %r8330, 15;
	and.b32  	%r41455, %r41454, -402653184;
	xor.b32  	%r41456, %r41455, %r8330;
	shr.u32 	%r41457, %r41456, 17;
	and.b32  	%r41458, %r41457, 31744;
	or.b32  	%r41459, %r41453, %r41458;
	shl.b32 	%r41460, %r8343, 15;
	and.b32  	%r41461, %r41460, -402653184;
	xor.b32  	%r41462, %r41461, %r8343;
	shr.u32 	%r41463, %r41462, 22;
	and.b32  	%r41464, %r41463, 992;
	or.b32  	%r41465, %r41459, %r41464;
	or.b32  	%r104229, %r41465, %r41442;
	mov.pred 	%p11965, 0;
	@%p3929 bra 	$L__BB3_3926;
	mov.pred 	%p11965, 0;
	mov.u32 	%r104234, %r104245;
	mov.u32 	%r104228, %r15023;
$L__BB3_3919:
	shl.b32 	%r8362, %r104229, 5;
	setp.lt.s32 	%p3931, %r104234, 624;
	@%p3931 bra 	$L__BB3_3925;
	mov.b32 	%r104231, 0;
$L__BB3_3921:
	mul.wide.u32 	%rd4172, %r104231, 4;
	add.s64 	%rd1820, %rd3, %rd4172;
	and.b32  	%r41467, %r104193, -2147483648;
	ld.local.u32 	%r41468, [%rd1820+4];
	and.b32  	%r41469, %r41468, 2147483646;
	or.b32  	%r41470, %r41469, %r41467;
	ld.local.u32 	%r41471, [%rd1820+1588];
	shr.u32 	%r41472, %r41470, 1;
	and.b32  	%r41473, %r41468, 1;
	setp.eq.b32 	%p3932, %r41473, 1;
	selp.b32 	%r41474, -1727483681, 0, %p3932;
	xor.b32  	%r41475, %r41474, %r41471;
	xor.b32  	%r41476, %r41475, %r41472;
	st.local.u32 	[%rd1820], %r41476;
	and.b32  	%r41477, %r41468, -2147483648;
	ld.local.u32 	%r41478, [%rd1820+8];
	and.b32  	%r41479, %r41478, 2147483646;
	or.b32  	%r41480, %r41479, %r41477;
	ld.local.u32 	%r41481, [%rd1820+1592];
	shr.u32 	%r41482, %r41480, 1;
	and.b32  	%r41483, %r41478, 1;
	setp.eq.b32 	%p3933, %r41483, 1;
	selp.b32 	%r41484, -1727483681, 0, %p3933;
	xor.b32  	%r41485, %r41484, %r41481;
	xor.b32  	%r41486, %r41485, %r41482;
	st.local.u32 	[%rd1820+4], %r41486;
	and.b32  	%r41487, %r41478, -2147483648;
	ld.local.u32 	%r8365, [%rd1820+12];
	and.b32  	%r41488, %r8365, 2147483646;
	or.b32  	%r41489, %r41488, %r41487;
	ld.local.u32 	%r41490, [%rd1820+1596];
	shr.u32 	%r41491, %r41489, 1;
	and.b32  	%r41492, %r8365, 1;
	setp.eq.b32 	%p3934, %r41492, 1;
	selp.b32 	%r41493, -1727483681, 0, %p3934;
	xor.b32  	%r41494, %r41493, %r41490;
	xor.b32  	%r41495, %r41494, %r41491;
	st.local.u32 	[%rd1820+8], %r41495;
	setp.ne.s32 	%p3935, %r104231, 224;
	@%p3935 bra 	$L__BB3_7260;
	ld.local.u32 	%r104232, [%rd1643];
	mov.b32 	%r104233, 227;
$L__BB3_3923:
	mul.wide.u32 	%rd4173, %r104233, 4;
	add.s64 	%rd4174, %rd3, %rd4173;
	and.b32  	%r41506, %r104232, -2147483648;
	ld.local.u32 	%r41507, [%rd4174+4];
	and.b32  	%r41508, %r41507, 2147483646;
	or.b32  	%r41509, %r41508, %r41506;
	ld.local.u32 	%r41510, [%rd4174+-908];
	shr.u32 	%r41511, %r41509, 1;
	and.b32  	%r41512, %r41507, 1;
	setp.eq.b32 	%p3937, %r41512, 1;
	selp.b32 	%r41513, -1727483681, 0, %p3937;
	xor.b32  	%r41514, %r41513, %r41510;
	xor.b32  	%r41515, %r41514, %r41511;
	st.local.u32 	[%rd4174], %r41515;
	and.b32  	%r41516, %r41507, -2147483648;
	ld.local.u32 	%r41517, [%rd4174+8];
	and.b32  	%r41518, %r41517, 2147483646;
	or.b32  	%r41519, %r41518, %r41516;
	ld.local.u32 	%r41520, [%rd4174+-904];
	shr.u32 	%r41521, %r41519, 1;
	and.b32  	%r41522, %r41517, 1;
	setp.eq.b32 	%p3938, %r41522, 1;
	selp.b32 	%r41523, -1727483681, 0, %p3938;
	xor.b32  	%r41524, %r41523, %r41520;
	xor.b32  	%r41525, %r41524, %r41521;
	st.local.u32 	[%rd4174+4], %r41525;
	and.b32  	%r41526, %r41517, -2147483648;
	ld.local.u32 	%r41527, [%rd4174+12];
	and.b32  	%r41528, %r41527, 2147483646;
	or.b32  	%r41529, %r41528, %r41526;
	ld.local.u32 	%r41530, [%rd4174+-900];
	shr.u32 	%r41531, %r41529, 1;
	and.b32  	%r41532, %r41527, 1;
	setp.eq.b32 	%p3939, %r41532, 1;
	selp.b32 	%r41533, -1727483681, 0, %p3939;
	xor.b32  	%r41534, %r41533, %r41530;
	xor.b32  	%r41535, %r41534, %r41531;
	st.local.u32 	[%rd4174+8], %r41535;
	and.b32  	%r41536, %r41527, -2147483648;
	add.s32 	%r104233, %r104233, 4;
	ld.local.u32 	%r104232, [%rd4174+16];
	and.b32  	%r41537, %r104232, 2147483646;
	or.b32  	%r41538, %r41537, %r41536;
	ld.local.u32 	%r41539, [%rd4174+-896];
	shr.u32 	%r41540, %r41538, 1;
	and.b32  	%r41541, %r104232, 1;
	setp.eq.b32 	%p3940, %r41541, 1;
	selp.b32 	%r41542, -1727483681, 0, %p3940;
	xor.b32  	%r41543, %r41542, %r41539;
	xor.b32  	%r41544, %r41543, %r41540;
	st.local.u32 	[%rd4174+12], %r41544;
	setp.ne.s32 	%p3941, %r104233, 623;
	@%p3941 bra 	$L__BB3_3923;
	ld.local.u32 	%r41546, [%rd3+2492];
	and.b32  	%r41547, %r41546, -2147483648;
	ld.local.u32 	%r104193, [%rd3];
	and.b32  	%r41548, %r104193, 2147483646;
	or.b32  	%r41549, %r41548, %r41547;
	ld.local.u32 	%r41550, [%rd3+1584];
	shr.u32 	%r41551, %r41549, 1;
	and.b32  	%r41552, %r104193, 1;
	setp.eq.b32 	%p3942, %r41552, 1;
	selp.b32 	%r41553, -1727483681, 0, %p3942;
	xor.b32  	%r41554, %r41553, %r41550;
	xor.b32  	%r41555, %r41554, %r41551;
	st.local.u32 	[%rd3+2492], %r41555;
	mov.b32 	%r104234, 0;
	st.local.u32 	[%rd3+2496], %r104234;
$L__BB3_3925:
	add.s32 	%r104245, %r104234, 1;
	st.local.u32 	[%rd3+2496], %r104245;
	mul.wide.s32 	%rd4175, %r104234, 4;
	add.s64 	%rd4176, %rd3, %rd4175;
	ld.local.u32 	%r41556, [%rd4176];
	shr.u32 	%r41557, %r41556, 11;
	xor.b32  	%r41558, %r41557, %r41556;
	shl.b32 	%r41559, %r41558, 7;
	and.b32  	%r41560, %r41559, -1658038656;
	xor.b32  	%r41561, %r41560, %r41558;
	shl.b32 	%r41562, %r41561, 15;
	and.b32  	%r41563, %r41562, -402653184;
	xor.b32  	%r41564, %r41563, %r41561;
	shr.u32 	%r41565, %r41564, 27;
	and.b32  	%r41567, %r8362, 1073741792;
	or.b32  	%r104229, %r41565, %r41567;
	setp.eq.s32 	%p3943, %r104229, %r15021;
	or.pred  	%p11965, %p11965, %p3943;
	add.s32 	%r104228, %r104228, 1;
	setp.gt.u32 	%p3944, %r104228, %r15024;
	mov.u32 	%r104234, %r104245;
	@%p3944 bra 	$L__BB3_3926;
	bra.uni 	$L__BB3_3919;
$L__BB3_3926:
	sub.s32 	%r41568, %r15025, %r15024;
	add.s32 	%r8381, %r41568, -6;
	setp.lt.s32 	%p3945, %r8381, 1;
	@%p3945 bra 	$L__BB3_3935;
	mov.b32 	%r104240, 0;
$L__BB3_3928:
	setp.lt.s32 	%p3946, %r104245, 624;
	@%p3946 bra 	$L__BB3_3934;
	mov.b32 	%r104242, 0;
	mov.u64 	%rd6840, %rd3;
$L__BB3_3930:
	and.b32  	%r41571, %r104193, -2147483648;
	ld.local.u32 	%r41572, [%rd6840+4];
	and.b32  	%r41573, %r41572, 2147483646;
	or.b32  	%r41574, %r41573, %r41571;
	ld.local.u32 	%r41575, [%rd6840+1588];
	shr.u32 	%r41576, %r41574, 1;
	and.b32  	%r41577, %r41572, 1;
	setp.eq.b32 	%p3947, %r41577, 1;
	selp.b32 	%r41578, -1727483681, 0, %p3947;
	xor.b32  	%r41579, %r41578, %r41575;
	xor.b32  	%r41580, %r41579, %r41576;
	st.local.u32 	[%rd6840], %r41580;
	and.b32  	%r41581, %r41572, -2147483648;
	ld.local.u32 	%r41582, [%rd6840+8];
	and.b32  	%r41583, %r41582, 2147483646;
	or.b32  	%r41584, %r41583, %r41581;
	ld.local.u32 	%r41585, [%rd6840+1592];
	shr.u32 	%r41586, %r41584, 1;
	and.b32  	%r41587, %r41582, 1;
	setp.eq.b32 	%p3948, %r41587, 1;
	selp.b32 	%r41588, -1727483681, 0, %p3948;
	xor.b32  	%r41589, %r41588, %r41585;
	xor.b32  	%r41590, %r41589, %r41586;
	st.local.u32 	[%rd6840+4], %r41590;
	and.b32  	%r41591, %r41582, -2147483648;
	ld.local.u32 	%r8387, [%rd6840+12];
	and.b32  	%r41592, %r8387, 2147483646;
	or.b32  	%r41593, %r41592, %r41591;
	ld.local.u32 	%r41594, [%rd6840+1596];
	shr.u32 	%r41595, %r41593, 1;
	and.b32  	%r41596, %r8387, 1;
	setp.eq.b32 	%p3949, %r41596, 1;
	selp.b32 	%r41597, -1727483681, 0, %p3949;
	xor.b32  	%r41598, %r41597, %r41594;
	xor.b32  	%r41599, %r41598, %r41595;
	st.local.u32 	[%rd6840+8], %r41599;
	setp.ne.s32 	%p3950, %r104242, 224;
	@%p3950 bra 	$L__BB3_3982;
	ld.local.u32 	%r104243, [%rd1643];
	mov.b32 	%r104244, 227;
$L__BB3_3932:
	mul.wide.u32 	%rd4177, %r104244, 4;
	add.s64 	%rd4178, %rd3, %rd4177;
	and.b32  	%r41610, %r104243, -2147483648;
	ld.local.u32 	%r41611, [%rd4178+4];
	and.b32  	%r41612, %r41611, 2147483646;
	or.b32  	%r41613, %r41612, %r41610;
	ld.local.u32 	%r41614, [%rd4178+-908];
	shr.u32 	%r41615, %r41613, 1;
	and.b32  	%r41616, %r41611, 1;
	setp.eq.b32 	%p3952, %r41616, 1;
	selp.b32 	%r41617, -1727483681, 0, %p3952;
	xor.b32  	%r41618, %r41617, %r41614;
	xor.b32  	%r41619, %r41618, %r41615;
	st.local.u32 	[%rd4178], %r41619;
	and.b32  	%r41620, %r41611, -2147483648;
	ld.local.u32 	%r41621, [%rd4178+8];
	and.b32  	%r41622, %r41621, 2147483646;
	or.b32  	%r41623, %r41622, %r41620;
	ld.local.u32 	%r41624, [%rd4178+-904];
	shr.u32 	%r41625, %r41623, 1;
	and.b32  	%r41626, %r41621, 1;
	setp.eq.b32 	%p3953, %r41626, 1;
	selp.b32 	%r41627, -1727483681, 0, %p3953;
	xor.b32  	%r41628, %r41627, %r41624;
	xor.b32  	%r41629, %r41628, %r41625;
	st.local.u32 	[%rd4178+4], %r41629;
	and.b32  	%r41630, %r41621, -2147483648;
	ld.local.u32 	%r41631, [%rd4178+12];
	and.b32  	%r41632, %r41631, 2147483646;
	or.b32  	%r41633, %r41632, %r41630;
	ld.local.u32 	%r41634, [%rd4178+-900];
	shr.u32 	%r41635, %r41633, 1;
	and.b32  	%r41636, %r41631, 1;
	setp.eq.b32 	%p3954, %r41636, 1;
	selp.b32 	%r41637, -1727483681, 0, %p3954;
	xor.b32  	%r41638, %r41637, %r41634;
	xor.b32  	%r41639, %r41638, %r41635;
	st.local.u32 	[%rd4178+8], %r41639;
	and.b32  	%r41640, %r41631, -2147483648;
	add.s32 	%r104244, %r104244, 4;
	ld.local.u32 	%r104243, [%rd4178+16];
	and.b32  	%r41641, %r104243, 2147483646;
	or.b32  	%r41642, %r41641, %r41640;
	ld.local.u32 	%r41643, [%rd4178+-896];
	shr.u32 	%r41644, %r41642, 1;
	and.b32  	%r41645, %r104243, 1;
	setp.eq.b32 	%p3955, %r41645, 1;
	selp.b32 	%r41646, -1727483681, 0, %p3955;
	xor.b32  	%r41647, %r41646, %r41643;
	xor.b32  	%r41648, %r41647, %r41644;
	st.local.u32 	[%rd4178+12], %r41648;
	setp.ne.s32 	%p3956, %r104244, 623;
	@%p3956 bra 	$L__BB3_3932;
	ld.local.u32 	%r41650, [%rd3+2492];
	and.b32  	%r41651, %r41650, -2147483648;
	ld.local.u32 	%r104193, [%rd3];
	and.b32  	%r41652, %r104193, 2147483646;
	or.b32  	%r41653, %r41652, %r41651;
	ld.local.u32 	%r41654, [%rd3+1584];
	shr.u32 	%r41655, %r41653, 1;
	and.b32  	%r41656, %r104193, 1;
	setp.eq.b32 	%p3957, %r41656, 1;
	selp.b32 	%r41657, -1727483681, 0, %p3957;
	xor.b32  	%r41658, %r41657, %r41654;
	xor.b32  	%r41659, %r41658, %r41655;
	st.local.u32 	[%rd3+2492], %r41659;
	mov.b32 	%r104245, 0;
	st.local.u32 	[%rd3+2496], %r104245;
$L__BB3_3934:
	add.s32 	%r104245, %r104245, 1;
	st.local.u32 	[%rd1645], %r104245;
	add.s32 	%r104240, %r104240, 1;
	setp.ne.s32 	%p3958, %r104240, %r8381;
	@%p3958 bra 	$L__BB3_3928;
$L__BB3_3935:
	add.s64 	%rd1822, %rd3, 1584;
	setp.lt.s32 	%p3959, %r104245, 624;
	@%p3959 bra 	$L__BB3_3941;
	mov.b32 	%r104250, 0;
	mov.u64 	%rd6841, %rd3;
$L__BB3_3937:
	and.b32  	%r41661, %r104193, -2147483648;
	ld.local.u32 	%r41662, [%rd6841+4];
	and.b32  	%r41663, %r41662, 2147483646;
	or.b32  	%r41664, %r41663, %r41661;
	ld.local.u32 	%r41665, [%rd6841+1588];
	shr.u32 	%r41666, %r41664, 1;
	and.b32  	%r41667, %r41662, 1;
	setp.eq.b32 	%p3960, %r41667, 1;
	selp.b32 	%r41668, -1727483681, 0, %p3960;
	xor.b32  	%r41669, %r41668, %r41665;
	xor.b32  	%r41670, %r41669, %r41666;
	st.local.u32 	[%rd6841], %r41670;
	and.b32  	%r41671, %r41662, -2147483648;
	ld.local.u32 	%r41672, [%rd6841+8];
	and.b32  	%r41673, %r41672, 2147483646;
	or.b32  	%r41674, %r41673, %r41671;
	ld.local.u32 	%r41675, [%rd6841+1592];
	shr.u32 	%r41676, %r41674, 1;
	and.b32  	%r41677, %r41672, 1;
	setp.eq.b32 	%p3961, %r41677, 1;
	selp.b32 	%r41678, -1727483681, 0, %p3961;
	xor.b32  	%r41679, %r41678, %r41675;
	xor.b32  	%r41680, %r41679, %r41676;
	st.local.u32 	[%rd6841+4], %r41680;
	and.b32  	%r41681, %r41672, -2147483648;
	ld.local.u32 	%r8402, [%rd6841+12];
	and.b32  	%r41682, %r8402, 2147483646;
	or.b32  	%r41683, %r41682, %r41681;
	ld.local.u32 	%r41684, [%rd6841+1596];
	shr.u32 	%r41685, %r41683, 1;
	and.b32  	%r41686, %r8402, 1;
	setp.eq.b32 	%p3962, %r41686, 1;
	selp.b32 	%r41687, -1727483681, 0, %p3962;
	xor.b32  	%r41688, %r41687, %r41684;
	xor.b32  	%r41689, %r41688, %r41685;
	st.local.u32 	[%rd6841+8], %r41689;
	setp.ne.s32 	%p3963, %r104250, 224;
	@%p3963 bra 	$L__BB3_3981;
	ld.local.u32 	%r104252, [%rd3+908];
	add.s64 	%rd6842, %rd3, 924;
	mov.b32 	%r104251, 0;
$L__BB3_3939:
	and.b32  	%r41700, %r104252, -2147483648;
	ld.local.u32 	%r41701, [%rd6842+-12];
	and.b32  	%r41702, %r41701, 2147483646;
	or.b32  	%r41703, %r41702, %r41700;
	ld.local.u32 	%r41704, [%rd6842+-924];
	shr.u32 	%r41705, %r41703, 1;
	and.b32  	%r41706, %r41701, 1;
	setp.eq.b32 	%p3965, %r41706, 1;
	selp.b32 	%r41707, -1727483681, 0, %p3965;
	xor.b32  	%r41708, %r41707, %r41704;
	xor.b32  	%r41709, %r41708, %r41705;
	st.local.u32 	[%rd6842+-16], %r41709;
	and.b32  	%r41710, %r41701, -2147483648;
	ld.local.u32 	%r41711, [%rd6842+-8];
	and.b32  	%r41712, %r41711, 2147483646;
	or.b32  	%r41713, %r41712, %r41710;
	ld.local.u32 	%r41714, [%rd6842+-920];
	shr.u32 	%r41715, %r41713, 1;
	and.b32  	%r41716, %r41711, 1;
	setp.eq.b32 	%p3966, %r41716, 1;
	selp.b32 	%r41717, -1727483681, 0, %p3966;
	xor.b32  	%r41718, %r41717, %r41714;
	xor.b32  	%r41719, %r41718, %r41715;
	st.local.u32 	[%rd6842+-12], %r41719;
	and.b32  	%r41720, %r41711, -2147483648;
	ld.local.u32 	%r41721, [%rd6842+-4];
	and.b32  	%r41722, %r41721, 2147483646;
	or.b32  	%r41723, %r41722, %r41720;
	ld.local.u32 	%r41724, [%rd6842+-916];
	shr.u32 	%r41725, %r41723, 1;
	and.b32  	%r41726, %r41721, 1;
	setp.eq.b32 	%p3967, %r41726, 1;
	selp.b32 	%r41727, -1727483681, 0, %p3967;
	xor.b32  	%r41728, %r41727, %r41724;
	xor.b32  	%r41729, %r41728, %r41725;
	st.local.u32 	[%rd6842+-8], %r41729;
	and.b32  	%r41730, %r41721, -2147483648;
	ld.local.u32 	%r104252, [%rd6842];
	and.b32  	%r41731, %r104252, 2147483646;
	or.b32  	%r41732, %r41731, %r41730;
	ld.local.u32 	%r41733, [%rd6842+-912];
	shr.u32 	%r41734, %r41732, 1;
	and.b32  	%r41735, %r104252, 1;
	setp.eq.b32 	%p3968, %r41735, 1;
	selp.b32 	%r41736, -1727483681, 0, %p3968;
	xor.b32  	%r41737, %r41736, %r41733;
	xor.b32  	%r41738, %r41737, %r41734;
	st.local.u32 	[%rd6842+-4], %r41738;
	add.s32 	%r104251, %r104251, 4;
	add.s64 	%rd6842, %rd6842, 16;
	setp.ne.s32 	%p3969, %r104251, 396;
	@%p3969 bra 	$L__BB3_3939;
	ld.local.u32 	%r41740, [%rd1646];
	and.b32  	%r41741, %r41740, -2147483648;
	ld.local.u32 	%r104193, [%rd3];
	and.b32  	%r41742, %r104193, 2147483646;
	or.b32  	%r41743, %r41742, %r41741;
	ld.local.u32 	%r41744, [%rd1822];
	shr.u32 	%r41745, %r41743, 1;
	and.b32  	%r41746, %r104193, 1;
	setp.eq.b32 	%p3970, %r41746, 1;
	selp.b32 	%r41747, -1727483681, 0, %p3970;
	xor.b32  	%r41748, %r41747, %r41744;
	xor.b32  	%r41749, %r41748, %r41745;
	st.local.u32 	[%rd1646], %r41749;
	mov.b32 	%r104245, 0;
	st.local.u32 	[%rd1645], %r104245;
$L__BB3_3941:
	add.s32 	%r104260, %r104245, 1;
	st.local.u32 	[%rd3+2496], %r104260;
	mul.wide.s32 	%rd4179, %r104245, 4;
	add.s64 	%rd4180, %rd3, %rd4179;
	ld.local.u32 	%r41750, [%rd4180];
	shr.u32 	%r41751, %r41750, 11;
	xor.b32  	%r41752, %r41751, %r41750;
	shl.b32 	%r41753, %r41752, 7;
	and.b32  	%r41754, %r41753, -1658038656;
	xor.b32  	%r8412, %r41754, %r41752;
	setp.lt.s32 	%p3971, %r104245, 623;
	@%p3971 bra 	$L__BB3_3947;
	mov.b32 	%r104256, 0;
	mov.u64 	%rd6843, %rd3;
$L__BB3_3943:
	and.b32  	%r41756, %r104193, -2147483648;
	ld.local.u32 	%r41757, [%rd6843+4];
	and.b32  	%r41758, %r41757, 2147483646;
	or.b32  	%r41759, %r41758, %r41756;
	ld.local.u32 	%r41760, [%rd6843+1588];
	shr.u32 	%r41761, %r41759, 1;
	and.b32  	%r41762, %r41757, 1;
	setp.eq.b32 	%p3972, %r41762, 1;
	selp.b32 	%r41763, -1727483681, 0, %p3972;
	xor.b32  	%r41764, %r41763, %r41760;
	xor.b32  	%r41765, %r41764, %r41761;
	st.local.u32 	[%rd6843], %r41765;
	and.b32  	%r41766, %r41757, -2147483648;
	ld.local.u32 	%r41767, [%rd6843+8];
	and.b32  	%r41768, %r41767, 2147483646;
	or.b32  	%r41769, %r41768, %r41766;
	ld.local.u32 	%r41770, [%rd6843+1592];
	shr.u32 	%r41771, %r41769, 1;
	and.b32  	%r41772, %r41767, 1;
	setp.eq.b32 	%p3973, %r41772, 1;
	selp.b32 	%r41773, -1727483681, 0, %p3973;
	xor.b32  	%r41774, %r41773, %r41770;
	xor.b32  	%r41775, %r41774, %r41771;
	st.local.u32 	[%rd6843+4], %r41775;
	and.b32  	%r41776, %r41767, -2147483648;
	ld.local.u32 	%r8415, [%rd6843+12];
	and.b32  	%r41777, %r8415, 2147483646;
	or.b32  	%r41778, %r41777, %r41776;
	ld.local.u32 	%r41779, [%rd6843+1596];
	shr.u32 	%r41780, %r41778, 1;
	and.b32  	%r41781, %r8415, 1;
	setp.eq.b32 	%p3974, %r41781, 1;
	selp.b32 	%r41782, -1727483681, 0, %p3974;
	xor.b32  	%r41783, %r41782, %r41779;
	xor.b32  	%r41784, %r41783, %r41780;
	st.local.u32 	[%rd6843+8], %r41784;
	setp.ne.s32 	%p3975, %r104256, 224;
	@%p3975 bra 	$L__BB3_3980;
	ld.local.u32 	%r104258, [%rd3+908];
	add.s64 	%rd6844, %rd3, 924;
	mov.b32 	%r104257, 0;
$L__BB3_3945:
	and.b32  	%r41795, %r104258, -2147483648;
	ld.local.u32 	%r41796, [%rd6844+-12];
	and.b32  	%r41797, %r41796, 2147483646;
	or.b32  	%r41798, %r41797, %r41795;
	ld.local.u32 	%r41799, [%rd6844+-924];
	shr.u32 	%r41800, %r41798, 1;
	and.b32  	%r41801, %r41796, 1;
	setp.eq.b32 	%p3977, %r41801, 1;
	selp.b32 	%r41802, -1727483681, 0, %p3977;
	xor.b32  	%r41803, %r41802, %r41799;
	xor.b32  	%r41804, %r41803, %r41800;
	st.local.u32 	[%rd6844+-16], %r41804;
	and.b32  	%r41805, %r41796, -2147483648;
	ld.local.u32 	%r41806, [%rd6844+-8];
	and.b32  	%r41807, %r41806, 2147483646;
	or.b32  	%r41808, %r41807, %r41805;
	ld.local.u32 	%r41809, [%rd6844+-920];
	shr.u32 	%r41810, %r41808, 1;
	and.b32  	%r41811, %r41806, 1;
	setp.eq.b32 	%p3978, %r41811, 1;
	selp.b32 	%r41812, -1727483681, 0, %p3978;
	xor.b32  	%r41813, %r41812, %r41809;
	xor.b32  	%r41814, %r41813, %r41810;
	st.local.u32 	[%rd6844+-12], %r41814;
	and.b32  	%r41815, %r41806, -2147483648;
	ld.local.u32 	%r41816, [%rd6844+-4];
	and.b32  	%r41817, %r41816, 2147483646;
	or.b32  	%r41818, %r41817, %r41815;
	ld.local.u32 	%r41819, [%rd6844+-916];
	shr.u32 	%r41820, %r41818, 1;
	and.b32  	%r41821, %r41816, 1;
	setp.eq.b32 	%p3979, %r41821, 1;
	selp.b32 	%r41822, -1727483681, 0, %p3979;
	xor.b32  	%r41823, %r41822, %r41819;
	xor.b32  	%r41824, %r41823, %r41820;
	st.local.u32 	[%rd6844+-8], %r41824;
	and.b32  	%r41825, %r41816, -2147483648;
	ld.local.u32 	%r104258, [%rd6844];
	and.b32  	%r41826, %r104258, 2147483646;
	or.b32  	%r41827, %r41826, %r41825;
	ld.local.u32 	%r41828, [%rd6844+-912];
	shr.u32 	%r41829, %r41827, 1;
	and.b32  	%r41830, %r104258, 1;
	setp.eq.b32 	%p3980, %r41830, 1;
	selp.b32 	%r41831, -1727483681, 0, %p3980;
	xor.b32  	%r41832, %r41831, %r41828;
	xor.b32  	%r41833, %r41832, %r41829;
	st.local.u32 	[%rd6844+-4], %r41833;
	add.s32 	%r104257, %r104257, 4;
	add.s64 	%rd6844, %rd6844, 16;
	setp.ne.s32 	%p3981, %r104257, 396;
	@%p3981 bra 	$L__BB3_3945;
	ld.local.u32 	%r41835, [%rd1646];
	and.b32  	%r41836, %r41835, -2147483648;
	ld.local.u32 	%r104193, [%rd3];
	and.b32  	%r41837, %r104193, 2147483646;
	or.b32  	%r41838, %r41837, %r41836;
	ld.local.u32 	%r41839, [%rd1822];
	shr.u32 	%r41840, %r41838, 1;
	and.b32  	%r41841, %r104193, 1;
	setp.eq.b32 	%p3982, %r41841, 1;
	selp.b32 	%r41842, -1727483681, 0, %p3982;
	xor.b32  	%r41843, %r41842, %r41839;
	xor.b32  	%r41844, %r41843, %r41840;
	st.local.u32 	[%rd1646], %r41844;
	mov.b32 	%r104260, 0;
	st.local.u32 	[%rd1645], %r104260;
$L__BB3_3947:
	add.s32 	%r104266, %r104260, 1;
	st.local.u32 	[%rd3+2496], %r104266;
	mul.wide.s32 	%rd4181, %r104260, 4;
	add.s64 	%rd4182, %rd3, %rd4181;
	ld.local.u32 	%r41845, [%rd4182];
	shr.u32 	%r41846, %r41845, 11;
	xor.b32  	%r41847, %r41846, %r41845;
	shl.b32 	%r41848, %r41847, 7;
	and.b32  	%r41849, %r41848, -1658038656;
	xor.b32  	%r8425, %r41849, %r41847;
	setp.lt.s32 	%p3983, %r104260, 623;
	@%p3983 bra 	$L__BB3_3953;
	mov.b32 	%r104262, 0;
	mov.u64 	%rd6845, %rd3;
$L__BB3_3949:
	and.b32  	%r41851, %r104193, -2147483648;
	ld.local.u32 	%r41852, [%rd6845+4];
	and.b32  	%r41853, %r41852, 2147483646;
	or.b32  	%r41854, %r41853, %r41851;
	ld.local.u32 	%r41855, [%rd6845+1588];
	shr.u32 	%r41856, %r41854, 1;
	and.b32  	%r41857, %r41852, 1;
	setp.eq.b32 	%p3984, %r41857, 1;
	selp.b32 	%r41858, -1727483681, 0, %p3984;
	xor.b32  	%r41859, %r41858, %r41855;
	xor.b32  	%r41860, %r41859, %r41856;
	st.local.u32 	[%rd6845], %r41860;
	and.b32  	%r41861, %r41852, -2147483648;
	ld.local.u32 	%r41862, [%rd6845+8];
	and.b32  	%r41863, %r41862, 2147483646;
	or.b32  	%r41864, %r41863, %r41861;
	ld.local.u32 	%r41865, [%rd6845+1592];
	shr.u32 	%r41866, %r41864, 1;
	and.b32  	%r41867, %r41862, 1;
	setp.eq.b32 	%p3985, %r41867, 1;
	selp.b32 	%r41868, -1727483681, 0, %p3985;
	xor.b32  	%r41869, %r41868, %r41865;
	xor.b32  	%r41870, %r41869, %r41866;
	st.local.u32 	[%rd6845+4], %r41870;
	and.b32  	%r41871, %r41862, -2147483648;
	ld.local.u32 	%r8428, [%rd6845+12];
	and.b32  	%r41872, %r8428, 2147483646;
	or.b32  	%r41873, %r41872, %r41871;
	ld.local.u32 	%r41874, [%rd6845+1596];
	shr.u32 	%r41875, %r41873, 1;
	and.b32  	%r41876, %r8428, 1;
	setp.eq.b32 	%p3986, %r41876, 1;
	selp.b32 	%r41877, -1727483681, 0, %p3986;
	xor.b32  	%r41878, %r41877, %r41874;
	xor.b32  	%r41879, %r41878, %r41875;
	st.local.u32 	[%rd6845+8], %r41879;
	setp.ne.s32 	%p3987, %r104262, 224;
	@%p3987 bra 	$L__BB3_3979;
	ld.local.u32 	%r104264, [%rd3+908];
	add.s64 	%rd6846, %rd3, 924;
	mov.b32 	%r104263, 0;
$L__BB3_3951:
	and.b32  	%r41890, %r104264, -2147483648;
	ld.local.u32 	%r41891, [%rd6846+-12];
	and.b32  	%r41892, %r41891, 2147483646;
	or.b32  	%r41893, %r41892, %r41890;
	ld.local.u32 	%r41894, [%rd6846+-924];
	shr.u32 	%r41895, %r41893, 1;
	and.b32  	%r41896, %r41891, 1;
	setp.eq.b32 	%p3989, %r41896, 1;
	selp.b32 	%r41897, -1727483681, 0, %p3989;
	xor.b32  	%r41898, %r41897, %r41894;
	xor.b32  	%r41899, %r41898, %r41895;
	st.local.u32 	[%rd6846+-16], %r41899;
	and.b32  	%r41900, %r41891, -2147483648;
	ld.local.u32 	%r41901, [%rd6846+-8];
	and.b32  	%r41902, %r41901, 2147483646;
	or.b32  	%r41903, %r41902, %r41900;
	ld.local.u32 	%r41904, [%rd6846+-920];
	shr.u32 	%r41905, %r41903, 1;
	and.b32  	%r41906, %r41901, 1;
	setp.eq.b32 	%p3990, %r41906, 1;
	selp.b32 	%r41907, -1727483681, 0, %p3990;
	xor.b32  	%r41908, %r41907, %r41904;
	xor.b32  	%r41909, %r41908, %r41905;
	st.local.u32 	[%rd6846+-12], %r41909;
	and.b32  	%r41910, %r41901, -2147483648;
	ld.local.u32 	%r41911, [%rd6846+-4];
	and.b32  	%r41912, %r41911, 2147483646;
	or.b32  	%r41913, %r41912, %r41910;
	ld.local.u32 	%r41914, [%rd6846+-916];
	shr.u32 	%r41915, %r41913, 1;
	and.b32  	%r41916, %r41911, 1;
	setp.eq.b32 	%p3991, %r41916, 1;
	selp.b32 	%r41917, -1727483681, 0, %p3991;
	xor.b32  	%r41918, %r41917, %r41914;
	xor.b32  	%r41919, %r41918, %r41915;
	st.local.u32 	[%rd6846+-8], %r41919;
	and.b32  	%r41920, %r41911, -2147483648;
	ld.local.u32 	%r104264, [%rd6846];
	and.b32  	%r41921, %r104264, 2147483646;
	or.b32  	%r41922, %r41921, %r41920;
	ld.local.u32 	%r41923, [%rd6846+-912];
	shr.u32 	%r41924, %r41922, 1;
	and.b32  	%r41925, %r104264, 1;
	setp.eq.b32 	%p3992, %r41925, 1;
	selp.b32 	%r41926, -1727483681, 0, %p3992;
	xor.b32  	%r41927, %r41926, %r41923;
	xor.b32  	%r41928, %r41927, %r41924;
	st.local.u32 	[%rd6846+-4], %r41928;
	add.s32 	%r104263, %r104263, 4;
	add.s64 	%rd6846, %rd6846, 16;
	setp.ne.s32 	%p3993, %r104263, 396;
	@%p3993 bra 	$L__BB3_3951;
	ld.local.u32 	%r41930, [%rd1646];
	and.b32  	%r41931, %r41930, -2147483648;
	ld.local.u32 	%r104193, [%rd3];
	and.b32  	%r41932, %r104193, 2147483646;
	or.b32  	%r41933, %r41932, %r41931;
	ld.local.u32 	%r41934, [%rd1822];
	shr.u32 	%r41935, %r41933, 1;
	and.b32  	%r41936, %r104193, 1;
	setp.eq.b32 	%p3994, %r41936, 1;
	selp.b32 	%r41937, -1727483681, 0, %p3994;
	xor.b32  	%r41938, %r41937, %r41934;
	xor.b32  	%r41939, %r41938, %r41935;
	st.local.u32 	[%rd1646], %r41939;
	mov.b32 	%r104266, 0;
	st.local.u32 	[%rd1645], %r104266;
$L__BB3_3953:
	add.s32 	%r104272, %r104266, 1;
	st.local.u32 	[%rd3+2496], %r104272;
	mul.wide.s32 	%rd4183, %r104266, 4;
	add.s64 	%rd4184, %rd3, %rd4183;
	ld.local.u32 	%r41940, [%rd4184];
	shr.u32 	%r41941, %r41940, 11;
	xor.b32  	%r41942, %r41941, %r41940;
	shl.b32 	%r41943, %r41942, 7;
	and.b32  	%r41944, %r41943, -1658038656;
	xor.b32  	%r8438, %r41944, %r41942;
	setp.lt.s32 	%p3995, %r104266, 623;
	@%p3995 bra 	$L__BB3_3959;
	mov.b32 	%r104268, 0;
	mov.u64 	%rd6847, %rd3;
$L__BB3_3955:
	and.b32  	%r41946, %r104193, -2147483648;
	ld.local.u32 	%r41947, [%rd6847+4];
	and.b32  	%r41948, %r41947, 2147483646;
	or.b32  	%r41949, %r41948, %r41946;
	ld.local.u32 	%r41950, [%rd6847+1588];
	shr.u32 	%r41951, %r41949, 1;
	and.b32  	%r41952, %r41947, 1;
	setp.eq.b32 	%p3996, %r41952, 1;
	selp.b32 	%r41953, -1727483681, 0, %p3996;
	xor.b32  	%r41954, %r41953, %r41950;
	xor.b32  	%r41955, %r41954, %r41951;
	st.local.u32 	[%rd6847], %r41955;
	and.b32  	%r41956, %r41947, -2147483648;
	ld.local.u32 	%r41957, [%rd6847+8];
	and.b32  	%r41958, %r41957, 2147483646;
	or.b32  	%r41959, %r41958, %r41956;
	ld.local.u32 	%r41960, [%rd6847+1592];
	shr.u32 	%r41961, %r41959, 1;
	and.b32  	%r41962, %r41957, 1;
	setp.eq.b32 	%p3997, %r41962, 1;
	selp.b32 	%r41963, -1727483681, 0, %p3997;
	xor.b32  	%r41964, %r41963, %r41960;
	xor.b32  	%r41965, %r41964, %r41961;
	st.local.u32 	[%rd6847+4], %r41965;
	and.b32  	%r41966, %r41957, -2147483648;
	ld.local.u32 	%r8441, [%rd6847+12];
	and.b32  	%r41967, %r8441, 2147483646;
	or.b32  	%r41968, %r41967, %r41966;
	ld.local.u32 	%r41969, [%rd6847+1596];
	shr.u32 	%r41970, %r41968, 1;
	and.b32  	%r41971, %r8441, 1;
	setp.eq.b32 	%p3998, %r41971, 1;
	selp.b32 	%r41972, -1727483681, 0, %p3998;
	xor.b32  	%r41973, %r41972, %r41969;
	xor.b32  	%r41974, %r41973, %r41970;
	st.local.u32 	[%rd6847+8], %r41974;
	setp.ne.s32 	%p3999, %r104268, 224;
	@%p3999 bra 	$L__BB3_3978;
	ld.local.u32 	%r104270, [%rd3+908];
	add.s64 	%rd6848, %rd3, 924;
	mov.b32 	%r104269, 0;
$L__BB3_3957:
	and.b32  	%r41985, %r104270, -2147483648;
	ld.local.u32 	%r41986, [%rd6848+-12];
	and.b32  	%r41987, %r41986, 2147483646;
	or.b32  	%r41988, %r41987, %r41985;
	ld.local.u32 	%r41989, [%rd6848+-924];
	shr.u32 	%r41990, %r41988, 1;
	and.b32  	%r41991, %r41986, 1;
	setp.eq.b32 	%p4001, %r41991, 1;
	selp.b32 	%r41992, -1727483681, 0, %p4001;
	xor.b32  	%r41993, %r41992, %r41989;
	xor.b32  	%r41994, %r41993, %r41990;
	st.local.u32 	[%rd6848+-16], %r41994;
	and.b32  	%r41995, %r41986, -2147483648;
	ld.local.u32 	%r41996, [%rd6848+-8];
	and.b32  	%r41997, %r41996, 2147483646;
	or.b32  	%r41998, %r41997, %r41995;
	ld.local.u32 	%r41999, [%rd6848+-920];
	shr.u32 	%r42000, %r41998, 1;
	and.b32  	%r42001, %r41996, 1;
	setp.eq.b32 	%p4002, %r42001, 1;
	selp.b32 	%r42002, -1727483681, 0, %p4002;
	xor.b32  	%r42003, %r42002, %r41999;
	xor.b32  	%r42004, %r42003, %r42000;
	st.local.u32 	[%rd6848+-12], %r42004;
	and.b32  	%r42005, %r41996, -2147483648;
	ld.local.u32 	%r42006, [%rd6848+-4];
	and.b32  	%r42007, %r42006, 2147483646;
	or.b32  	%r42008, %r42007, %r42005;
	ld.local.u32 	%r42009, [%rd6848+-916];
	shr.u32 	%r42010, %r42008, 1;
	and.b32  	%r42011, %r42006, 1;
	setp.eq.b32 	%p4003, %r42011, 1;
	selp.b32 	%r42012, -1727483681, 0, %p4003;
	xor.b32  	%r42013, %r42012, %r42009;
	xor.b32  	%r42014, %r42013, %r42010;
	st.local.u32 	[%rd6848+-8], %r42014;
	and.b32  	%r42015, %r42006, -2147483648;
	ld.local.u32 	%r104270, [%rd6848];
	and.b32  	%r42016, %r104270, 2147483646;
	or.b32  	%r42017, %r42016, %r42015;
	ld.local.u32 	%r42018, [%rd6848+-912];
	shr.u32 	%r42019, %r42017, 1;
	and.b32  	%r42020, %r104270, 1;
	setp.eq.b32 	%p4004, %r42020, 1;
	selp.b32 	%r42021, -1727483681, 0, %p4004;
	xor.b32  	%r42022, %r42021, %r42018;
	xor.b32  	%r42023, %r42022, %r42019;
	st.local.u32 	[%rd6848+-4], %r42023;
	add.s32 	%r104269, %r104269, 4;
	add.s64 	%rd6848, %rd6848, 16;
	setp.ne.s32 	%p4005, %r104269, 396;
	@%p4005 bra 	$L__BB3_3957;
	ld.local.u32 	%r42025, [%rd1646];
	and.b32  	%r42026, %r42025, -2147483648;
	ld.local.u32 	%r104193, [%rd3];
	and.b32  	%r42027, %r104193, 2147483646;
	or.b32  	%r42028, %r42027, %r42026;
	ld.local.u32 	%r42029, [%rd1822];
	shr.u32 	%r42030, %r42028, 1;
	and.b32  	%r42031, %r104193, 1;
	setp.eq.b32 	%p4006, %r42031, 1;
	selp.b32 	%r42032, -1727483681, 0, %p4006;
	xor.b32  	%r42033, %r42032, %r42029;
	xor.b32  	%r42034, %r42033, %r42030;
	st.local.u32 	[%rd1646], %r42034;
	mov.b32 	%r104272, 0;
	st.local.u32 	[%rd1645], %r104272;
$L__BB3_3959:
	add.s32 	%r104278, %r104272, 1;
	st.local.u32 	[%rd3+2496], %r104278;
	mul.wide.s32 	%rd4185, %r104272, 4;
	add.s64 	%rd4186, %rd3, %rd4185;
	ld.local.u32 	%r42035, [%rd4186];
	shr.u32 	%r42036, %r42035, 11;
	xor.b32  	%r42037, %r42036, %r42035;
	shl.b32 	%r42038, %r42037, 7;
	and.b32  	%r42039, %r42038, -1658038656;
	xor.b32  	%r8451, %r42039, %r42037;
	setp.lt.s32 	%p4007, %r104272, 623;
	@%p4007 bra 	$L__BB3_3965;
	mov.b32 	%r104274, 0;
	mov.u64 	%rd6849, %rd3;
$L__BB3_3961:
	and.b32  	%r42041, %r104193, -2147483648;
	ld.local.u32 	%r42042, [%rd6849+4];
	and.b32  	%r42043, %r42042, 2147483646;
	or.b32  	%r42044, %r42043, %r42041;
	ld.local.u32 	%r42045, [%rd6849+1588];
	shr.u32 	%r42046, %r42044, 1;
	and.b32  	%r42047, %r42042, 1;
	setp.eq.b32 	%p4008, %r42047, 1;
	selp.b32 	%r42048, -1727483681, 0, %p4008;
	xor.b32  	%r42049, %r42048, %r42045;
	xor.b32  	%r42050, %r42049, %r42046;
	st.local.u32 	[%rd6849], %r42050;
	and.b32  	%r42051, %r42042, -2147483648;
	ld.local.u32 	%r42052, [%rd6849+8];
	and.b32  	%r42053, %r42052, 2147483646;
	or.b32  	%r42054, %r42053, %r42051;
	ld.local.u32 	%r42055, [%rd6849+1592];
	shr.u32 	%r42056, %r42054, 1;
	and.b32  	%r42057, %r42052, 1;
	setp.eq.b32 	%p4009, %r42057, 1;
	selp.b32 	%r42058, -1727483681, 0, %p4009;
	xor.b32  	%r42059, %r42058, %r42055;
	xor.b32  	%r42060, %r42059, %r42056;
	st.local.u32 	[%rd6849+4], %r42060;
	and.b32  	%r42061, %r42052, -2147483648;
	ld.local.u32 	%r8454, [%rd6849+12];
	and.b32  	%r42062, %r8454, 2147483646;
	or.b32  	%r42063, %r42062, %r42061;
	ld.local.u32 	%r42064, [%rd6849+1596];
	shr.u32 	%r42065, %r42063, 1;
	and.b32  	%r42066, %r8454, 1;
	setp.eq.b32 	%p4010, %r42066, 1;
	selp.b32 	%r42067, -1727483681, 0, %p4010;
	xor.b32  	%r42068, %r42067, %r42064;
	xor.b32  	%r42069, %r42068, %r42065;
	st.local.u32 	[%rd6849+8], %r42069;
	setp.ne.s32 	%p4011, %r104274, 224;
	@%p4011 bra 	$L__BB3_3977;
	ld.local.u32 	%r104275, [%rd1643];
	mov.b32 	%r104276, 227;
$L__BB3_3963:
	mul.wide.u32 	%rd4187, %r104276, 4;
	add.s64 	%rd4188, %rd3, %rd4187;
	and.b32  	%r42080, %r104275, -2147483648;
	ld.local.u32 	%r42081, [%rd4188+4];
	and.b32  	%r42082, %r42081, 2147483646;
	or.b32  	%r42083, %r42082, %r42080;
	ld.local.u32 	%r42084, [%rd4188+-908];
	shr.u32 	%r42085, %r42083, 1;
	and.b32  	%r42086, %r42081, 1;
	setp.eq.b32 	%p4013, %r42086, 1;
	selp.b32 	%r42087, -1727483681, 0, %p4013;
	xor.b32  	%r42088, %r42087, %r42084;
	xor.b32  	%r42089, %r42088, %r42085;
	st.local.u32 	[%rd4188], %r42089;
	and.b32  	%r42090, %r42081, -2147483648;
	ld.local.u32 	%r42091, [%rd4188+8];
	and.b32  	%r42092, %r42091, 2147483646;
	or.b32  	%r42093, %r42092, %r42090;
	ld.local.u32 	%r42094, [%rd4188+-904];
	shr.u32 	%r42095, %r42093, 1;
	and.b32  	%r42096, %r42091, 1;
	setp.eq.b32 	%p4014, %r42096, 1;
	selp.b32 	%r42097, -1727483681, 0, %p4014;
	xor.b32  	%r42098, %r42097, %r42094;
	xor.b32  	%r42099, %r42098, %r42095;
	st.local.u32 	[%rd4188+4], %r42099;
	and.b32  	%r42100, %r42091, -2147483648;
	ld.local.u32 	%r42101, [%rd4188+12];
	and.b32  	%r42102, %r42101, 2147483646;
	or.b32  	%r42103, %r42102, %r42100;
	ld.local.u32 	%r42104, [%rd4188+-900];
	shr.u32 	%r42105, %r42103, 1;
	and.b32  	%r42106, %r42101, 1;
	setp.eq.b32 	%p4015, %r42106, 1;
	selp.b32 	%r42107, -1727483681, 0, %p4015;
	xor.b32  	%r42108, %r42107, %r42104;
	xor.b32  	%r42109, %r42108, %r42105;
	st.local.u32 	[%rd4188+8], %r42109;
	and.b32  	%r42110, %r42101, -2147483648;
	add.s32 	%r104276, %r104276, 4;
	ld.local.u32 	%r104275, [%rd4188+16];
	and.b32  	%r42111, %r104275, 2147483646;
	or.b32  	%r42112, %r42111, %r42110;
	ld.local.u32 	%r42113, [%rd4188+-896];
	shr.u32 	%r42114, %r42112, 1;
	and.b32  	%r42115, %r104275, 1;
	setp.eq.b32 	%p4016, %r42115, 1;
	selp.b32 	%r42116, -1727483681, 0, %p4016;
	xor.b32  	%r42117, %r42116, %r42113;
	xor.b32  	%r42118, %r42117, %r42114;
	st.local.u32 	[%rd4188+12], %r42118;
	setp.ne.s32 	%p4017, %r104276, 623;
	@%p4017 bra 	$L__BB3_3963;
	ld.local.u32 	%r42120, [%rd3+2492];
	and.b32  	%r42121, %r42120, -2147483648;
	ld.local.u32 	%r104193, [%rd3];
	and.b32  	%r42122, %r104193, 2147483646;
	or.b32  	%r42123, %r42122, %r42121;
	ld.local.u32 	%r42124, [%rd3+1584];
	shr.u32 	%r42125, %r42123, 1;
	and.b32  	%r42126, %r104193, 1;
	setp.eq.b32 	%p4018, %r42126, 1;
	selp.b32 	%r42127, -1727483681, 0, %p4018;
	xor.b32  	%r42128, %r42127, %r42124;
	xor.b32  	%r42129, %r42128, %r42125;
	st.local.u32 	[%rd3+2492], %r42129;
	mov.b32 	%r104278, 0;
	st.local.u32 	[%rd3+2496], %r104278;
$L__BB3_3965:
	setp.gt.u32 	%p4020, %r15025, %r15026;
	add.s32 	%r104287, %r104278, 1;
	st.local.u32 	[%rd3+2496], %r104287;
	mul.wide.s32 	%rd4189, %r104278, 4;
	add.s64 	%rd4190, %rd3, %rd4189;
	ld.local.u32 	%r42130, [%rd4190];
	shr.u32 	%r42131, %r42130, 11;
	xor.b32  	%r42132, %r42131, %r42130;
	shl.b32 	%r42133, %r42132, 7;
	and.b32  	%r42134, %r42133, -1658038656;
	xor.b32  	%r42135, %r42134, %r42132;
	shl.b32 	%r42136, %r42135, 15;
	and.b32  	%r42137, %r42136, -402653184;
	xor.b32  	%r42138, %r42137, %r42135;
	shr.u32 	%r42139, %r42138, 27;
	shl.b32 	%r42140, %r8412, 15;
	and.b32  	%r42141, %r42140, -402653184;
	xor.b32  	%r42142, %r42141, %r8412;
	shr.u32 	%r42143, %r42142, 7;
	and.b32  	%r42144, %r42143, 32505856;
	shl.b32 	%r42145, %r8425, 15;
	and.b32  	%r42146, %r42145, -402653184;
	xor.b32  	%r42147, %r42146, %r8425;
	shr.u32 	%r42148, %r42147, 12;
	and.b32  	%r42149, %r42148, 1015808;
	or.b32  	%r42150, %r42149, %r42144;
	shl.b32 	%r42151, %r8438, 15;
	and.b32  	%r42152, %r42151, -402653184;
	xor.b32  	%r42153, %r42152, %r8438;
	shr.u32 	%r42154, %r42153, 17;
	and.b32  	%r42155, %r42154, 31744;
	or.b32  	%r42156, %r42150, %r42155;
	shl.b32 	%r42157, %r8451, 15;
	and.b32  	%r42158, %r42157, -402653184;
	xor.b32  	%r42159, %r42158, %r8451;
	shr.u32 	%r42160, %r42159, 22;
	and.b32  	%r42161, %r42160, 992;
	or.b32  	%r42162, %r42156, %r42161;
	or.b32  	%r104282, %r42162, %r42139;
	mov.pred 	%p11967, 0;
	@%p4020 bra 	$L__BB3_3974;
	mov.pred 	%p11967, 0;
	mov.u32 	%r104281, %r15025;
$L__BB3_3967:
	shl.b32 	%r8470, %r104282, 5;
	setp.lt.s32 	%p4022, %r104287, 624;
	@%p4022 bra 	$L__BB3_3973;
	mov.b32 	%r104284, 0;
$L__BB3_3969:
	mul.wide.u32 	%rd4191, %r104284, 4;
	add.s64 	%rd1840, %rd3, %rd4191;
	and.b32  	%r42164, %r104193, -2147483648;
	ld.local.u32 	%r42165, [%rd1840+4];
	and.b32  	%r42166, %r42165, 2147483646;
	or.b32  	%r42167, %r42166, %r42164;
	ld.local.u32 	%r42168, [%rd1840+1588];
	shr.u32 	%r42169, %r42167, 1;
	and.b32  	%r42170, %r42165, 1;
	setp.eq.b32 	%p4023, %r42170, 1;
	selp.b32 	%r42171, -1727483681, 0, %p4023;
	xor.b32  	%r42172, %r42171, %r42168;
	xor.b32  	%r42173, %r42172, %r42169;
	st.local.u32 	[%rd1840], %r42173;
	and.b32  	%r42174, %r42165, -2147483648;
	ld.local.u32 	%r42175, [%rd1840+8];
	and.b32  	%r42176, %r42175, 2147483646;
	or.b32  	%r42177, %r42176, %r42174;
	ld.local.u32 	%r42178, [%rd1840+1592];
	shr.u32 	%r42179, %r42177, 1;
	and.b32  	%r42180, %r42175, 1;
	setp.eq.b32 	%p4024, %r42180, 1;
	selp.b32 	%r42181, -1727483681, 0, %p4024;
	xor.b32  	%r42182, %r42181, %r42178;
	xor.b32  	%r42183, %r42182, %r42179;
	st.local.u32 	[%rd1840+4], %r42183;
	and.b32  	%r42184, %r42175, -2147483648;
	ld.local.u32 	%r8473, [%rd1840+12];
	and.b32  	%r42185, %r8473, 2147483646;
	or.b32  	%r42186, %r42185, %r42184;
	ld.local.u32 	%r42187, [%rd1840+1596];
	shr.u32 	%r42188, %r42186, 1;
	and.b32  	%r42189, %r8473, 1;
	setp.eq.b32 	%p4025, %r42189, 1;
	selp.b32 	%r42190, -1727483681, 0, %p4025;
	xor.b32  	%r42191, %r42190, %r42187;
	xor.b32  	%r42192, %r42191, %r42188;
	st.local.u32 	[%rd1840+8], %r42192;
	setp.ne.s32 	%p4026, %r104284, 224;
	@%p4026 bra 	$L__BB3_7261;
	ld.local.u32 	%r104285, [%rd1643];
	mov.b32 	%r104286, 227;
$L__BB3_3971:
	mul.wide.u32 	%rd4192, %r104286, 4;
	add.s64 	%rd4193, %rd3, %rd4192;
	and.b32  	%r42203, %r104285, -2147483648;
	ld.local.u32 	%r42204, [%rd4193+4];
	and.b32  	%r42205, %r42204, 2147483646;
	or.b32  	%r42206, %r42205, %r42203;
	ld.local.u32 	%r42207, [%rd4193+-908];
	shr.u32 	%r42208, %r42206, 1;
	and.b32  	%r42209, %r42204, 1;
	setp.eq.b32 	%p4028, %r42209, 1;
	selp.b32 	%r42210, -1727483681, 0, %p4028;
	xor.b32  	%r42211, %r42210, %r42207;
	xor.b32  	%r42212, %r42211, %r42208;
	st.local.u32 	[%rd4193], %r42212;
	and.b32  	%r42213, %r42204, -2147483648;
	ld.local.u32 	%r42214, [%rd4193+8];
	and.b32  	%r42215, %r42214, 2147483646;
	or.b32  	%r42216, %r42215, %r42213;
	ld.local.u32 	%r42217, [%rd4193+-904];
	shr.u32 	%r42218, %r42216, 1;
	and.b32  	%r42219, %r42214, 1;
	setp.eq.b32 	%p4029, %r42219, 1;
	selp.b32 	%r42220, -1727483681, 0, %p4029;
	xor.b32  	%r42221, %r42220, %r42217;
	xor.b32  	%r42222, %r42221, %r42218;
	st.local.u32 	[%rd4193+4], %r42222;
	and.b32  	%r42223, %r42214, -2147483648;
	ld.local.u32 	%r42224, [%rd4193+12];
	and.b32  	%r42225, %r42224, 2147483646;
	or.b32  	%r42226, %r42225, %r42223;
	ld.local.u32 	%r42227, [%rd4193+-900];
	shr.u32 	%r42228, %r42226, 1;
	and.b32  	%r42229, %r42224, 1;
	setp.eq.b32 	%p4030, %r42229, 1;
	selp.b32 	%r42230, -1727483681, 0, %p4030;
	xor.b32  	%r42231, %r42230, %r42227;
	xor.b32  	%r42232, %r42231, %r42228;
	st.local.u32 	[%rd4193+8], %r42232;
	and.b32  	%r42233, %r42224, -2147483648;
	add.s32 	%r104286, %r104286, 4;
	ld.local.u32 	%r104285, [%rd4193+16];
	and.b32  	%r42234, %r104285, 2147483646;
	or.b32  	%r42235, %r42234, %r42233;
	ld.local.u32 	%r42236, [%rd4193+-896];
	shr.u32 	%r42237, %r42235, 1;
	and.b32  	%r42238, %r104285, 1;
	setp.eq.b32 	%p4031, %r42238, 1;
	selp.b32 	%r42239, -1727483681, 0, %p4031;
	xor.b32  	%r42240, %r42239, %r42236;
	xor.b32  	%r42241, %r42240, %r42237;
	st.local.u32 	[%rd4193+12], %r42241;
	setp.ne.s32 	%p4032, %r104286, 623;
	@%p4032 bra 	$L__BB3_3971;
	ld.local.u32 	%r42243, [%rd3+2492];
	and.b32  	%r42244, %r42243, -2147483648;
	ld.local.u32 	%r104193, [%rd3];
	and.b32  	%r42245, %r104193, 2147483646;
	or.b32  	%r42246, %r42245, %r42244;
	ld.local.u32 	%r42247, [%rd3+1584];
	shr.u32 	%r42248, %r42246, 1;
	and.b32  	%r42249, %r104193, 1;
	setp.eq.b32 	%p4033, %r42249, 1;
	selp.b32 	%r42250, -1727483681, 0, %p4033;
	xor.b32  	%r42251, %r42250, %r42247;
	xor.b32  	%r42252, %r42251, %r42248;
	st.local.u32 	[%rd3+2492], %r42252;
	mov.b32 	%r104287, 0;
	st.local.u32 	[%rd3+2496], %r104287;
$L__BB3_3973:
	add.s32 	%r8482, %r104287, 1;
	st.local.u32 	[%rd3+2496], %r8482;
	mul.wide.s32 	%rd4194, %r104287, 4;
	add.s64 	%rd4195, %rd3, %rd4194;
	ld.local.u32 	%r42253, [%rd4195];
	shr.u32 	%r42254, %r42253, 11;
	xor.b32  	%r42255, %r42254, %r42253;
	shl.b32 	%r42256, %r42255, 7;
	and.b32  	%r42257, %r42256, -1658038656;
	xor.b32  	%r42258, %r42257, %r42255;
	shl.b32 	%r42259, %r42258, 15;
	and.b32  	%r42260, %r42259, -402653184;
	xor.b32  	%r42261, %r42260, %r42258;
	shr.u32 	%r42262, %r42261, 27;
	and.b32  	%r42264, %r8470, 1073741792;
	or.b32  	%r104282, %r42262, %r42264;
	setp.eq.s32 	%p4034, %r104282, %r15022;
	or.pred  	%p11967, %p11967, %p4034;
	add.s32 	%r104281, %r104281, 1;
	setp.gt.u32 	%p4035, %r104281, %r15026;
	mov.u32 	%r104287, %r8482;
	@%p4035 bra 	$L__BB3_3974;
	bra.uni 	$L__BB3_3967;
$L__BB3_3974:
	and.pred  	%p4036, %p11965, %p11967;
	selp.u32 	%r8488, 1, 0, %p4036;
$L__BB3_3975:
	mad.lo.s32 	%r42267, %r36599, 15, 4;
	setp.lt.s32 	%p4037, %r42267, %r7512;
	mov.b32 	%r8734, 1;
	@%p4037 bra 	$L__BB3_3976;
	bra.uni 	$L__BB3_4088;
$L__BB3_3976:
	mov.b32 	%r42269, 624;
	st.local.u32 	[%rd3+2496], %r42269;
	st.local.u32 	[%rd3], %r7518;
	mov.b32 	%r104291, 1;
	mov.u32 	%r104290, %r7518;
	bra.uni 	$L__BB3_3990;
$L__BB3_3977:
	and.b32  	%r42070, %r8454, -2147483648;
	add.s32 	%r104274, %r104274, 4;
	add.s64 	%rd1841, %rd6849, 16;
	ld.local.u32 	%r104193, [%rd6849+16];
	and.b32  	%r42071, %r104193, 2147483646;
	or.b32  	%r42072, %r42071, %r42070;
	ld.local.u32 	%r42073, [%rd6849+1600];
	shr.u32 	%r42074, %r42072, 1;
	and.b32  	%r42075, %r104193, 1;
	setp.eq.b32 	%p4012, %r42075, 1;
	selp.b32 	%r42076, -1727483681, 0, %p4012;
	xor.b32  	%r42077, %r42076, %r42073;
	xor.b32  	%r42078, %r42077, %r42074;
	st.local.u32 	[%rd6849+12], %r42078;
	mov.u64 	%rd6849, %rd1841;
	bra.uni 	$L__BB3_3961;
$L__BB3_3978:
	and.b32  	%r41975, %r8441, -2147483648;
	add.s32 	%r104268, %r104268, 4;
	add.s64 	%rd1842, %rd6847, 16;
	ld.local.u32 	%r104193, [%rd6847+16];
	and.b32  	%r41976, %r104193, 2147483646;
	or.b32  	%r41977, %r41976, %r41975;
	ld.local.u32 	%r41978, [%rd6847+1600];
	shr.u32 	%r41979, %r41977, 1;
	and.b32  	%r41980, %r104193, 1;
	setp.eq.b32 	%p4000, %r41980, 1;
	selp.b32 	%r41981, -1727483681, 0, %p4000;
	xor.b32  	%r41982, %r41981, %r41978;
	xor.b32  	%r41983, %r41982, %r41979;
	st.local.u32 	[%rd6847+12], %r41983;
	mov.u64 	%rd6847, %rd1842;
	bra.uni 	$L__BB3_3955;
$L__BB3_3979:
	and.b32  	%r41880, %r8428, -2147483648;
	add.s32 	%r104262, %r104262, 4;
	add.s64 	%rd1843, %rd6845, 16;
	ld.local.u32 	%r104193, [%rd6845+16];
	and.b32  	%r41881, %r104193, 2147483646;
	or.b32  	%r41882, %r41881, %r41880;
	ld.local.u32 	%r41883, [%rd6845+1600];
	shr.u32 	%r41884, %r41882, 1;
	and.b32  	%r41885, %r104193, 1;
	setp.eq.b32 	%p3988, %r41885, 1;
	selp.b32 	%r41886, -1727483681, 0, %p3988;
	xor.b32  	%r41887, %r41886, %r41883;
	xor.b32  	%r41888, %r41887, %r41884;
	st.local.u32 	[%rd6845+12], %r41888;
	mov.u64 	%rd6845, %rd1843;
	bra.uni 	$L__BB3_3949;
$L__BB3_3980:
	and.b32  	%r41785, %r8415, -2147483648;
	add.s32 	%r104256, %r104256, 4;
	add.s64 	%rd1844, %rd6843, 16;
	ld.local.u32 	%r104193, [%rd6843+16];
	and.b32  	%r41786, %r104193, 2147483646;
	or.b32  	%r41787, %r41786, %r41785;
	ld.local.u32 	%r41788, [%rd6843+1600];
	shr.u32 	%r41789, %r41787, 1;
	and.b32  	%r41790, %r104193, 1;
	setp.eq.b32 	%p3976, %r41790, 1;
	selp.b32 	%r41791, -1727483681, 0, %p3976;
	xor.b32  	%r41792, %r41791, %r41788;
	xor.b32  	%r41793, %r41792, %r41789;
	st.local.u32 	[%rd6843+12], %r41793;
	mov.u64 	%rd6843, %rd1844;
	bra.uni 	$L__BB3_3943;
$L__BB3_3981:
	and.b32  	%r41690, %r8402, -2147483648;
	add.s32 	%r104250, %r104250, 4;
	add.s64 	%rd1845, %rd6841, 16;
	ld.local.u32 	%r104193, [%rd6841+16];
	and.b32  	%r41691, %r104193, 2147483646;
	or.b32  	%r41692, %r41691, %r41690;
	ld.local.u32 	%r41693, [%rd6841+1600];
	shr.u32 	%r41694, %r41692, 1;
	and.b32  	%r41695, %r104193, 1;
	setp.eq.b32 	%p3964, %r41695, 1;
	selp.b32 	%r41696, -1727483681, 0, %p3964;
	xor.b32  	%r41697, %r41696, %r41693;
	xor.b32  	%r41698, %r41697, %r41694;
	st.local.u32 	[%rd6841+12], %r41698;
	mov.u64 	%rd6841, %rd1845;
	bra.uni 	$L__BB3_3937;
$L__BB3_3982:
	and.b32  	%r41600, %r8387, -2147483648;
	add.s32 	%r104242, %r104242, 4;
	add.s64 	%rd1846, %rd6840, 16;
	ld.local.u32 	%r104193, [%rd6840+16];
	and.b32  	%r41601, %r104193, 2147483646;
	or.b32  	%r41602, %r41601, %r41600;
	ld.local.u32 	%r41603, [%rd6840+1600];
	shr.u32 	%r41604, %r41602, 1;
	and.b32  	%r41605, %r104193, 1;
	setp.eq.b32 	%p3951, %r41605, 1;
	selp.b32 	%r41606, -1727483681, 0, %p3951;
	xor.b32  	%r41607, %r41606, %r41603;
	xor.b32  	%r41608, %r41607, %r41604;
	st.local.u32 	[%rd6840+12], %r41608;
	mov.u64 	%rd6840, %rd1846;
	bra.uni 	$L__BB3_3930;
$L__BB3_3983:
	and.b32  	%r41373, %r8346, -2147483648;
	add.s32 	%r104221, %r104221, 4;
	add.s64 	%rd1847, %rd6839, 16;
	ld.local.u32 	%r104193, [%rd6839+16];
	and.b32  	%r41374, %r104193, 2147483646;
	or.b32  	%r41375, %r41374, %r41373;
	ld.local.u32 	%r41376, [%rd6839+1600];
	shr.u32 	%r41377, %r41375, 1;
	and.b32  	%r41378, %r104193, 1;
	setp.eq.b32 	%p3921, %r41378, 1;
	selp.b32 	%r41379, -1727483681, 0, %p3921;
	xor.b32  	%r41380, %r41379, %r41376;
	xor.b32  	%r41381, %r41380, %r41377;
	st.local.u32 	[%rd6839+12], %r41381;
	mov.u64 	%rd6839, %rd1847;
	bra.uni 	$L__BB3_3913;
$L__BB3_3984:
	and.b32  	%r41278, %r8333, -2147483648;
	add.s32 	%r104215, %r104215, 4;
	add.s64 	%rd1848, %rd6837, 16;
	ld.local.u32 	%r104193, [%rd6837+16];
	and.b32  	%r41279, %r104193, 2147483646;
	or.b32  	%r41280, %r41279, %r41278;
	ld.local.u32 	%r41281, [%rd6837+1600];
	shr.u32 	%r41282, %r41280, 1;
	and.b32  	%r41283, %r104193, 1;
	setp.eq.b32 	%p3909, %r41283, 1;
	selp.b32 	%r41284, -1727483681, 0, %p3909;
	xor.b32  	%r41285, %r41284, %r41281;
	xor.b32  	%r41286, %r41285, %r41282;
	st.local.u32 	[%rd6837+12], %r41286;
	mov.u64 	%rd6837, %rd1848;
	bra.uni 	$L__BB3_3907;
$L__BB3_3985:
	and.b32  	%r41183, %r8320, -2147483648;
	add.s32 	%r104209, %r104209, 4;
	add.s64 	%rd1849, %rd6835, 16;
	ld.local.u32 	%r104193, [%rd6835+16];
	and.b32  	%r41184, %r104193, 2147483646;
	or.b32  	%r41185, %r41184, %r41183;
	ld.local.u32 	%r41186, [%rd6835+1600];
	shr.u32 	%r41187, %r41185, 1;
	and.b32  	%r41188, %r104193, 1;
	setp.eq.b32 	%p3897, %r41188, 1;
	selp.b32 	%r41189, -1727483681, 0, %p3897;
	xor.b32  	%r41190, %r41189, %r41186;
	xor.b32  	%r41191, %r41190, %r41187;
	st.local.u32 	[%rd6835+12], %r41191;
	mov.u64 	%rd6835, %rd1849;
	bra.uni 	$L__BB3_3901;
$L__BB3_3986:
	and.b32  	%r41088, %r8307, -2147483648;
	add.s32 	%r104203, %r104203, 4;
	add.s64 	%rd1850, %rd6833, 16;
	ld.local.u32 	%r104193, [%rd6833+16];
	and.b32  	%r41089, %r104193, 2147483646;
	or.b32  	%r41090, %r41089, %r41088;
	ld.local.u32 	%r41091, [%rd6833+1600];
	shr.u32 	%r41092, %r41090, 1;
	and.b32  	%r41093, %r104193, 1;
	setp.eq.b32 	%p3885, %r41093, 1;
	selp.b32 	%r41094, -1727483681, 0, %p3885;
	xor.b32  	%r41095, %r41094, %r41091;
	xor.b32  	%r41096, %r41095, %r41092;
	st.local.u32 	[%rd6833+12], %r41096;
	mov.u64 	%rd6833, %rd1850;
	bra.uni 	$L__BB3_3895;
$L__BB3_3987:
	and.b32  	%r40993, %r8294, -2147483648;
	add.s32 	%r104197, %r104197, 4;
	add.s64 	%rd1851, %rd6831, 16;
	ld.local.u32 	%r104193, [%rd6831+16];
	and.b32  	%r40994, %r104193, 2147483646;
	or.b32  	%r40995, %r40994, %r40993;
	ld.local.u32 	%r40996, [%rd6831+1600];
	shr.u32 	%r40997, %r40995, 1;
	and.b32  	%r40998, %r104193, 1;
	setp.eq.b32 	%p3873, %r40998, 1;
	selp.b32 	%r40999, -1727483681, 0, %p3873;
	xor.b32  	%r41000, %r40999, %r40996;
	xor.b32  	%r41001, %r41000, %r40997;
	st.local.u32 	[%rd6831+12], %r41001;
	mov.u64 	%rd6831, %rd1851;
	bra.uni 	$L__BB3_3889;
$L__BB3_3988:
	and.b32  	%r40903, %r8279, -2147483648;
	add.s32 	%r104189, %r104189, 4;
	add.s64 	%rd1852, %rd6830, 16;
	ld.local.u32 	%r104193, [%rd6830+16];
	and.b32  	%r40904, %r104193, 2147483646;
	or.b32  	%r40905, %r40904, %r40903;
	ld.local.u32 	%r40906, [%rd6830+1600];
	shr.u32 	%r40907, %r40905, 1;
	and.b32  	%r40908, %r104193, 1;
	setp.eq.b32 	%p3860, %r40908, 1;
	selp.b32 	%r40909, -1727483681, 0, %p3860;
	xor.b32  	%r40910, %r40909, %r40906;
	xor.b32  	%r40911, %r40910, %r40907;
	st.local.u32 	[%rd6830+12], %r40911;
	mov.u64 	%rd6830, %rd1852;
	bra.uni 	$L__BB3_3882;
$L__BB3_3989:
	shr.u32 	%r42280, %r8517, 30;
	xor.b32  	%r42281, %r42280, %r8517;
	mad.lo.s32 	%r104290, %r42281, 1812433253, %r8518;
	st.local.u32 	[%rd1853+12], %r104290;
	add.s32 	%r104291, %r104291, 4;
$L__BB3_3990:
	shr.u32 	%r42270, %r104290, 30;
	xor.b32  	%r42271, %r42270, %r104290;
	mad.lo.s32 	%r42272, %r42271, 1812433253, %r104291;
	mul.wide.u32 	%rd4196, %r104291, 4;
	add.s64 	%rd1853, %rd3, %rd4196;
	st.local.u32 	[%rd1853], %r42272;
	shr.u32 	%r42273, %r42272, 30;
	xor.b32  	%r42274, %r42273, %r42272;
	mad.lo.s32 	%r42275, %r42274, 1812433253, %r104291;
	add.s32 	%r42276, %r42275, 1;
	st.local.u32 	[%rd1853+4], %r42276;
	shr.u32 	%r42277, %r42276, 30;
	xor.b32  	%r42278, %r42277, %r42276;
	mad.lo.s32 	%r42279, %r42278, 1812433253, %r104291;
	add.s32 	%r8517, %r42279, 2;
	st.local.u32 	[%rd1853+8], %r8517;
	add.s32 	%r8518, %r104291, 3;
	setp.ne.s32 	%p4038, %r8518, 624;
	@%p4038 bra 	$L__BB3_3989;
	setp.lt.s32 	%p4039, %r15023, -62;
	ld.local.u32 	%r104299, [%rd1645];
	mov.u32 	%r104300, %r7518;
	@%p4039 bra 	$L__BB3_4000;
	mov.b32 	%r104294, 0;
	mov.u32 	%r104300, %r7518;
$L__BB3_3993:
	setp.lt.s32 	%p4040, %r104299, 624;
	@%p4040 bra 	$L__BB3_3999;
	mov.b32 	%r104296, 0;
	mov.u64 	%rd6850, %rd3;
$L__BB3_3995:
	and.b32  	%r42284, %r104300, -2147483648;
	ld.local.u32 	%r42285, [%rd6850+4];
	and.b32  	%r42286, %r42285, 2147483646;
	or.b32  	%r42287, %r42286, %r42284;
	ld.local.u32 	%r42288, [%rd6850+1588];
	shr.u32 	%r42289, %r42287, 1;
	and.b32  	%r42290, %r42285, 1;
	setp.eq.b32 	%p4041, %r42290, 1;
	selp.b32 	%r42291, -1727483681, 0, %p4041;
	xor.b32  	%r42292, %r42291, %r42288;
	xor.b32  	%r42293, %r42292, %r42289;
	st.local.u32 	[%rd6850], %r42293;
	and.b32  	%r42294, %r42285, -2147483648;
	ld.local.u32 	%r42295, [%rd6850+8];
	and.b32  	%r42296, %r42295, 2147483646;
	or.b32  	%r42297, %r42296, %r42294;
	ld.local.u32 	%r42298, [%rd6850+1592];
	shr.u32 	%r42299, %r42297, 1;
	and.b32  	%r42300, %r42295, 1;
	setp.eq.b32 	%p4042, %r42300, 1;
	selp.b32 	%r42301, -1727483681, 0, %p4042;
	xor.b32  	%r42302, %r42301, %r42298;
	xor.b32  	%r42303, %r42302, %r42299;
	st.local.u32 	[%rd6850+4], %r42303;
	and.b32  	%r42304, %r42295, -2147483648;
	ld.local.u32 	%r8525, [%rd6850+12];
	and.b32  	%r42305, %r8525, 2147483646;
	or.b32  	%r42306, %r42305, %r42304;
	ld.local.u32 	%r42307, [%rd6850+1596];
	shr.u32 	%r42308, %r42306, 1;
	and.b32  	%r42309, %r8525, 1;
	setp.eq.b32 	%p4043, %r42309, 1;
	selp.b32 	%r42310, -1727483681, 0, %p4043;
	xor.b32  	%r42311, %r42310, %r42307;
	xor.b32  	%r42312, %r42311, %r42308;
	st.local.u32 	[%rd6850+8], %r42312;
	setp.ne.s32 	%p4044, %r104296, 224;
	@%p4044 bra 	$L__BB3_4101;
	ld.local.u32 	%r104297, [%rd1643];
	mov.b32 	%r104298, 227;
$L__BB3_3997:
	mul.wide.u32 	%rd4197, %r104298, 4;
	add.s64 	%rd4198, %rd3, %rd4197;
	and.b32  	%r42323, %r104297, -2147483648;
	ld.local.u32 	%r42324, [%rd4198+4];
	and.b32  	%r42325, %r42324, 2147483646;
	or.b32  	%r42326, %r42325, %r42323;
	ld.local.u32 	%r42327, [%rd4198+-908];
	shr.u32 	%r42328, %r42326, 1;
	and.b32  	%r42329, %r42324, 1;
	setp.eq.b32 	%p4046, %r42329, 1;
	selp.b32 	%r42330, -1727483681, 0, %p4046;
	xor.b32  	%r42331, %r42330, %r42327;
	xor.b32  	%r42332, %r42331, %r42328;
	st.local.u32 	[%rd4198], %r42332;
	and.b32  	%r42333, %r42324, -2147483648;
	ld.local.u32 	%r42334, [%rd4198+8];
	and.b32  	%r42335, %r42334, 2147483646;
	or.b32  	%r42336, %r42335, %r42333;
	ld.local.u32 	%r42337, [%rd4198+-904];
	shr.u32 	%r42338, %r42336, 1;
	and.b32  	%r42339, %r42334, 1;
	setp.eq.b32 	%p4047, %r42339, 1;
	selp.b32 	%r42340, -1727483681, 0, %p4047;
	xor.b32  	%r42341, %r42340, %r42337;
	xor.b32  	%r42342, %r42341, %r42338;
	st.local.u32 	[%rd4198+4], %r42342;
	and.b32  	%r42343, %r42334, -2147483648;
	ld.local.u32 	%r42344, [%rd4198+12];
	and.b32  	%r42345, %r42344, 2147483646;
	or.b32  	%r42346, %r42345, %r42343;
	ld.local.u32 	%r42347, [%rd4198+-900];
	shr.u32 	%r42348, %r42346, 1;
	and.b32  	%r42349, %r42344, 1;
	setp.eq.b32 	%p4048, %r42349, 1;
	selp.b32 	%r42350, -1727483681, 0, %p4048;
	xor.b32  	%r42351, %r42350, %r42347;
	xor.b32  	%r42352, %r42351, %r42348;
	st.local.u32 	[%rd4198+8], %r42352;
	and.b32  	%r42353, %r42344, -2147483648;
	add.s32 	%r104298, %r104298, 4;
	ld.local.u32 	%r104297, [%rd4198+16];
	and.b32  	%r42354, %r104297, 2147483646;
	or.b32  	%r42355, %r42354, %r42353;
	ld.local.u32 	%r42356, [%rd4198+-896];
	shr.u32 	%r42357, %r42355, 1;
	and.b32  	%r42358, %r104297, 1;
	setp.eq.b32 	%p4049, %r42358, 1;
	selp.b32 	%r42359, -1727483681, 0, %p4049;
	xor.b32  	%r42360, %r42359, %r42356;
	xor.b32  	%r42361, %r42360, %r42357;
	st.local.u32 	[%rd4198+12], %r42361;
	setp.ne.s32 	%p4050, %r104298, 623;
	@%p4050 bra 	$L__BB3_3997;
	ld.local.u32 	%r42363, [%rd3+2492];
	and.b32  	%r42364, %r42363, -2147483648;
	ld.local.u32 	%r104300, [%rd3];
	and.b32  	%r42365, %r104300, 2147483646;
	or.b32  	%r42366, %r42365, %r42364;
	ld.local.u32 	%r42367, [%rd3+1584];
	shr.u32 	%r42368, %r42366, 1;
	and.b32  	%r42369, %r104300, 1;
	setp.eq.b32 	%p4051, %r42369, 1;
	selp.b32 	%r42370, -1727483681, 0, %p4051;
	xor.b32  	%r42371, %r42370, %r42367;
	xor.b32  	%r42372, %r42371, %r42368;
	st.local.u32 	[%rd3+2492], %r42372;
	mov.b32 	%r104299, 0;
	st.local.u32 	[%rd3+2496], %r104299;
$L__BB3_3999:
	add.s32 	%r104299, %r104299, 1;
	st.local.u32 	[%rd1645], %r104299;
	add.s32 	%r8535, %r104294, 1;
	setp.ne.s32 	%p4052, %r104294, %r7530;
	mov.u32 	%r104294, %r8535;
	@%p4052 bra 	$L__BB3_3993;
$L__BB3_4000:
	add.s64 	%rd1855, %rd3, 1584;
	setp.lt.s32 	%p4053, %r104299, 624;
	@%p4053 bra 	$L__BB3_4006;
	mov.b32 	%r104304, 0;
	mov.u64 	%rd6851, %rd3;
$L__BB3_4002:
	and.b32  	%r42374, %r104300, -2147483648;
	ld.local.u32 	%r42375, [%rd6851+4];
	and.b32  	%r42376, %r42375, 2147483646;
	or.b32  	%r42377, %r42376, %r42374;
	ld.local.u32 	%r42378, [%rd6851+1588];
	shr.u32 	%r42379, %r42377, 1;
	and.b32  	%r42380, %r42375, 1;
	setp.eq.b32 	%p4054, %r42380, 1;
	selp.b32 	%r42381, -1727483681, 0, %p4054;
	xor.b32  	%r42382, %r42381, %r42378;
	xor.b32  	%r42383, %r42382, %r42379;
	st.local.u32 	[%rd6851], %r42383;
	and.b32  	%r42384, %r42375, -2147483648;
	ld.local.u32 	%r42385, [%rd6851+8];
	and.b32  	%r42386, %r42385, 2147483646;
	or.b32  	%r42387, %r42386, %r42384;
	ld.local.u32 	%r42388, [%rd6851+1592];
	shr.u32 	%r42389, %r42387, 1;
	and.b32  	%r42390, %r42385, 1;
	setp.eq.b32 	%p4055, %r42390, 1;
	selp.b32 	%r42391, -1727483681, 0, %p4055;
	xor.b32  	%r42392, %r42391, %r42388;
	xor.b32  	%r42393, %r42392, %r42389;
	st.local.u32 	[%rd6851+4], %r42393;
	and.b32  	%r42394, %r42385, -2147483648;
	ld.local.u32 	%r8540, [%rd6851+12];
	and.b32  	%r42395, %r8540, 2147483646;
	or.b32  	%r42396, %r42395, %r42394;
	ld.local.u32 	%r42397, [%rd6851+1596];
	shr.u32 	%r42398, %r42396, 1;
	and.b32  	%r42399, %r8540, 1;
	setp.eq.b32 	%p4056, %r42399, 1;
	selp.b32 	%r42400, -1727483681, 0, %p4056;
	xor.b32  	%r42401, %r42400, %r42397;
	xor.b32  	%r42402, %r42401, %r42398;
	st.local.u32 	[%rd6851+8], %r42402;
	setp.ne.s32 	%p4057, %r104304, 224;
	@%p4057 bra 	$L__BB3_4100;
	ld.local.u32 	%r104306, [%rd3+908];
	add.s64 	%rd6852, %rd3, 924;
	mov.b32 	%r104305, 0;
$L__BB3_4004:
	and.b32  	%r42413, %r104306, -2147483648;
	ld.local.u32 	%r42414, [%rd6852+-12];
	and.b32  	%r42415, %r42414, 2147483646;
	or.b32  	%r42416, %r42415, %r42413;
	ld.local.u32 	%r42417, [%rd6852+-924];
	shr.u32 	%r42418, %r42416, 1;
	and.b32  	%r42419, %r42414, 1;
	setp.eq.b32 	%p4059, %r42419, 1;
	selp.b32 	%r42420, -1727483681, 0, %p4059;
	xor.b32  	%r42421, %r42420, %r42417;
	xor.b32  	%r42422, %r42421, %r42418;
	st.local.u32 	[%rd6852+-16], %r42422;
	and.b32  	%r42423, %r42414, -2147483648;
	ld.local.u32 	%r42424, [%rd6852+-8];
	and.b32  	%r42425, %r42424, 2147483646;
	or.b32  	%r42426, %r42425, %r42423;
	ld.local.u32 	%r42427, [%rd6852+-920];
	shr.u32 	%r42428, %r42426, 1;
	and.b32  	%r42429, %r42424, 1;
	setp.eq.b32 	%p4060, %r42429, 1;
	selp.b32 	%r42430, -1727483681, 0, %p4060;
	xor.b32  	%r42431, %r42430, %r42427;
	xor.b32  	%r42432, %r42431, %r42428;
	st.local.u32 	[%rd6852+-12], %r42432;
	and.b32  	%r42433, %r42424, -2147483648;
	ld.local.u32 	%r42434, [%rd6852+-4];
	and.b32  	%r42435, %r42434, 2147483646;
	or.b32  	%r42436, %r42435, %r42433;
	ld.local.u32 	%r42437, [%rd6852+-916];
	shr.u32 	%r42438, %r42436, 1;
	and.b32  	%r42439, %r42434, 1;
	setp.eq.b32 	%p4061, %r42439, 1;
	selp.b32 	%r42440, -1727483681, 0, %p4061;
	xor.b32  	%r42441, %r42440, %r42437;
	xor.b32  	%r42442, %r42441, %r42438;
	st.local.u32 	[%rd6852+-8], %r42442;
	and.b32  	%r42443, %r42434, -2147483648;
	ld.local.u32 	%r104306, [%rd6852];
	and.b32  	%r42444, %r104306, 2147483646;
	or.b32  	%r42445, %r42444, %r42443;
	ld.local.u32 	%r42446, [%rd6852+-912];
	shr.u32 	%r42447, %r42445, 1;
	and.b32  	%r42448, %r104306, 1;
	setp.eq.b32 	%p4062, %r42448, 1;
	selp.b32 	%r42449, -1727483681, 0, %p4062;
	xor.b32  	%r42450, %r42449, %r42446;
	xor.b32  	%r42451, %r42450, %r42447;
	st.local.u32 	[%rd6852+-4], %r42451;
	add.s32 	%r104305, %r104305, 4;
	add.s64 	%rd6852, %rd6852, 16;
	setp.ne.s32 	%p4063, %r104305, 396;
	@%p4063 bra 	$L__BB3_4004;
	ld.local.u32 	%r42453, [%rd1646];
	and.b32  	%r42454, %r42453, -2147483648;
	ld.local.u32 	%r104300, [%rd3];
	and.b32  	%r42455, %r104300, 2147483646;
	or.b32  	%r42456, %r42455, %r42454;
	ld.local.u32 	%r42457, [%rd1855];
	shr.u32 	%r42458, %r42456, 1;
	and.b32  	%r42459, %r104300, 1;
	setp.eq.b32 	%p4064, %r42459, 1;
	selp.b32 	%r42460, -1727483681, 0, %p4064;
	xor.b32  	%r42461, %r42460, %r42457;
	xor.b32  	%r42462, %r42461, %r42458;
	st.local.u32 	[%rd1646], %r42462;
	mov.b32 	%r104299, 0;
	st.local.u32 	[%rd1645], %r104299;
$L__BB3_4006:
	add.s32 	%r104314, %r104299, 1;
	st.local.u32 	[%rd3+2496], %r104314;
	mul.wide.s32 	%rd4199, %r104299, 4;
	add.s64 	%rd4200, %rd3, %rd4199;
	ld.local.u32 	%r42463, [%rd4200];
	shr.u32 	%r42464, %r42463, 11;
	xor.b32  	%r42465, %r42464, %r42463;
	shl.b32 	%r42466, %r42465, 7;
	and.b32  	%r42467, %r42466, -1658038656;
	xor.b32  	%r8550, %r42467, %r42465;
	setp.lt.s32 	%p4065, %r104299, 623;
	@%p4065 bra 	$L__BB3_4012;
	mov.b32 	%r104310, 0;
	mov.u64 	%rd6853, %rd3;
$L__BB3_4008:
	and.b32  	%r42469, %r104300, -2147483648;
	ld.local.u32 	%r42470, [%rd6853+4];
	and.b32  	%r42471, %r42470, 2147483646;
	or.b32  	%r42472, %r42471, %r42469;
	ld.local.u32 	%r42473, [%rd6853+1588];
	shr.u32 	%r42474, %r42472, 1;
	and.b32  	%r42475, %r42470, 1;
	setp.eq.b32 	%p4066, %r42475, 1;
	selp.b32 	%r42476, -1727483681, 0, %p4066;
	xor.b32  	%r42477, %r42476, %r42473;
	xor.b32  	%r42478, %r42477, %r42474;
	st.local.u32 	[%rd6853], %r42478;
	and.b32  	%r42479, %r42470, -2147483648;
	ld.local.u32 	%r42480, [%rd6853+8];
	and.b32  	%r42481, %r42480, 2147483646;
	or.b32  	%r42482, %r42481, %r42479;
	ld.local.u32 	%r42483, [%rd6853+1592];
	shr.u32 	%r42484, %r42482, 1;
	and.b32  	%r42485, %r42480, 1;
	setp.eq.b32 	%p4067, %r42485, 1;
	selp.b32 	%r42486, -1727483681, 0, %p4067;
	xor.b32  	%r42487, %r42486, %r42483;
	xor.b32  	%r42488, %r42487, %r42484;
	st.local.u32 	[%rd6853+4], %r42488;
	and.b32  	%r42489, %r42480, -2147483648;
	ld.local.u32 	%r8553, [%rd6853+12];
	and.b32  	%r42490, %r8553, 2147483646;
	or.b32  	%r42491, %r42490, %r42489;
	ld.local.u32 	%r42492, [%rd6853+1596];
	shr.u32 	%r42493, %r42491, 1;
	and.b32  	%r42494, %r8553, 1;
	setp.eq.b32 	%p4068, %r42494, 1;
	selp.b32 	%r42495, -1727483681, 0, %p4068;
	xor.b32  	%r42496, %r42495, %r42492;
	xor.b32  	%r42497, %r42496, %r42493;
	st.local.u32 	[%rd6853+8], %r42497;
	setp.ne.s32 	%p4069, %r104310, 224;
	@%p4069 bra 	$L__BB3_4099;
	ld.local.u32 	%r104312, [%rd3+908];
	add.s64 	%rd6854, %rd3, 924;
	mov.b32 	%r104311, 0;
$L__BB3_4010:
	and.b32  	%r42508, %r104312, -2147483648;
	ld.local.u32 	%r42509, [%rd6854+-12];
	and.b32  	%r42510, %r42509, 2147483646;
	or.b32  	%r42511, %r42510, %r42508;
	ld.local.u32 	%r42512, [%rd6854+-924];
	shr.u32 	%r42513, %r42511, 1;
	and.b32  	%r42514, %r42509, 1;
	setp.eq.b32 	%p4071, %r42514, 1;
	selp.b32 	%r42515, -1727483681, 0, %p4071;
	xor.b32  	%r42516, %r42515, %r42512;
	xor.b32  	%r42517, %r42516, %r42513;
	st.local.u32 	[%rd6854+-16], %r42517;
	and.b32  	%r42518, %r42509, -2147483648;
	ld.local.u32 	%r42519, [%rd6854+-8];
	and.b32  	%r42520, %r42519, 2147483646;
	or.b32  	%r42521, %r42520, %r42518;
	ld.local.u32 	%r42522, [%rd6854+-920];
	shr.u32 	%r42523, %r42521, 1;
	and.b32  	%r42524, %r42519, 1;
	setp.eq.b32 	%p4072, %r42524, 1;
	selp.b32 	%r42525, -1727483681, 0, %p4072;
	xor.b32  	%r42526, %r42525, %r42522;
	xor.b32  	%r42527, %r42526, %r42523;
	st.local.u32 	[%rd6854+-12], %r42527;
	and.b32  	%r42528, %r42519, -2147483648;
	ld.local.u32 	%r42529, [%rd6854+-4];
	and.b32  	%r42530, %r42529, 2147483646;
	or.b32  	%r42531, %r42530, %r42528;
	ld.local.u32 	%r42532, [%rd6854+-916];
	shr.u32 	%r42533, %r42531, 1;
	and.b32  	%r42534, %r42529, 1;
	setp.eq.b32 	%p4073, %r42534, 1;
	selp.b32 	%r42535, -1727483681, 0, %p4073;
	xor.b32  	%r42536, %r42535, %r42532;
	xor.b32  	%r42537, %r42536, %r42533;
	st.local.u32 	[%rd6854+-8], %r42537;
	and.b32  	%r42538, %r42529, -2147483648;
	ld.local.u32 	%r104312, [%rd6854];
	and.b32  	%r42539, %r104312, 2147483646;
	or.b32  	%r42540, %r42539, %r42538;
	ld.local.u32 	%r42541, [%rd6854+-912];
	shr.u32 	%r42542, %r42540, 1;
	and.b32  	%r42543, %r104312, 1;
	setp.eq.b32 	%p4074, %r42543, 1;
	selp.b32 	%r42544, -1727483681, 0, %p4074;
	xor.b32  	%r42545, %r42544, %r42541;
	xor.b32  	%r42546, %r42545, %r42542;
	st.local.u32 	[%rd6854+-4], %r42546;
	add.s32 	%r104311, %r104311, 4;
	add.s64 	%rd6854, %rd6854, 16;
	setp.ne.s32 	%p4075, %r104311, 396;
	@%p4075 bra 	$L__BB3_4010;
	ld.local.u32 	%r42548, [%rd1646];
	and.b32  	%r42549, %r42548, -2147483648;
	ld.local.u32 	%r104300, [%rd3];
	and.b32  	%r42550, %r104300, 2147483646;
	or.b32  	%r42551, %r42550, %r42549;
	ld.local.u32 	%r42552, [%rd1855];
	shr.u32 	%r42553, %r42551, 1;
	and.b32  	%r42554, %r104300, 1;
	setp.eq.b32 	%p4076, %r42554, 1;
	selp.b32 	%r42555, -1727483681, 0, %p4076;
	xor.b32  	%r42556, %r42555, %r42552;
	xor.b32  	%r42557, %r42556, %r42553;
	st.local.u32 	[%rd1646], %r42557;
	mov.b32 	%r104314, 0;
	st.local.u32 	[%rd1645], %r104314;
$L__BB3_4012:
	add.s32 	%r104320, %r104314, 1;
	st.local.u32 	[%rd3+2496], %r104320;
	mul.wide.s32 	%rd4201, %r104314, 4;
	add.s64 	%rd4202, %rd3, %rd4201;
	ld.local.u32 	%r42558, [%rd4202];
	shr.u32 	%r42559, %r42558, 11;
	xor.b32  	%r42560, %r42559, %r42558;
	shl.b32 	%r42561, %r42560, 7;
	and.b32  	%r42562, %r42561, -1658038656;
	xor.b32  	%r8563, %r42562, %r42560;
	setp.lt.s32 	%p4077, %r104314, 623;
	@%p4077 bra 	$L__BB3_4018;
	mov.b32 	%r104316, 0;
	mov.u64 	%rd6855, %rd3;
$L__BB3_4014:
	and.b32  	%r42564, %r104300, -2147483648;
	ld.local.u32 	%r42565, [%rd6855+4];
	and.b32  	%r42566, %r42565, 2147483646;
	or.b32  	%r42567, %r42566, %r42564;
	ld.local.u32 	%r42568, [%rd6855+1588];
	shr.u32 	%r42569, %r42567, 1;
	and.b32  	%r42570, %r42565, 1;
	setp.eq.b32 	%p4078, %r42570, 1;
	selp.b32 	%r42571, -1727483681, 0, %p4078;
	xor.b32  	%r42572, %r42571, %r42568;
	xor.b32  	%r42573, %r42572, %r42569;
	st.local.u32 	[%rd6855], %r42573;
	and.b32  	%r42574, %r42565, -2147483648;
	ld.local.u32 	%r42575, [%rd6855+8];
	and.b32  	%r42576, %r42575, 2147483646;
	or.b32  	%r42577, %r42576, %r42574;
	ld.local.u32 	%r42578, [%rd6855+1592];
	shr.u32 	%r42579, %r42577, 1;
	and.b32  	%r42580, %r42575, 1;
	setp.eq.b32 	%p4079, %r42580, 1;
	selp.b32 	%r42581, -1727483681, 0, %p4079;
	xor.b32  	%r42582, %r42581, %r42578;
	xor.b32  	%r42583, %r42582, %r42579;
	st.local.u32 	[%rd6855+4], %r42583;
	and.b32  	%r42584, %r42575, -2147483648;
	ld.local.u32 	%r8566, [%rd6855+12];
	and.b32  	%r42585, %r8566, 2147483646;
	or.b32  	%r42586, %r42585, %r42584;
	ld.local.u32 	%r42587, [%rd6855+1596];
	shr.u32 	%r42588, %r42586, 1;
	and.b32  	%r42589, %r8566, 1;
	setp.eq.b32 	%p4080, %r42589, 1;
	selp.b32 	%r42590, -1727483681, 0, %p4080;
	xor.b32  	%r42591, %r42590, %r42587;
	xor.b32  	%r42592, %r42591, %r42588;
	st.local.u32 	[%rd6855+8], %r42592;
	setp.ne.s32 	%p4081, %r104316, 224;
	@%p4081 bra 	$L__BB3_4098;
	ld.local.u32 	%r104318, [%rd3+908];
	add.s64 	%rd6856, %rd3, 924;
	mov.b32 	%r104317, 0;
$L__BB3_4016:
	and.b32  	%r42603, %r104318, -2147483648;
	ld.local.u32 	%r42604, [%rd6856+-12];
	and.b32  	%r42605, %r42604, 2147483646;
	or.b32  	%r42606, %r42605, %r42603;
	ld.local.u32 	%r42607, [%rd6856+-924];
	shr.u32 	%r42608, %r42606, 1;
	and.b32  	%r42609, %r42604, 1;
	setp.eq.b32 	%p4083, %r42609, 1;
	selp.b32 	%r42610, -1727483681, 0, %p4083;
	xor.b32  	%r42611, %r42610, %r42607;
	xor.b32  	%r42612, %r42611, %r42608;
	st.local.u32 	[%rd6856+-16], %r42612;
	and.b32  	%r42613, %r42604, -2147483648;
	ld.local.u32 	%r42614, [%rd6856+-8];
	and.b32  	%r42615, %r42614, 2147483646;
	or.b32  	%r42616, %r42615, %r42613;
	ld.local.u32 	%r42617, [%rd6856+-920];
	shr.u32 	%r42618, %r42616, 1;
	and.b32  	%r42619, %r42614, 1;
	setp.eq.b32 	%p4084, %r42619, 1;
	selp.b32 	%r42620, -1727483681, 0, %p4084;
	xor.b32  	%r42621, %r42620, %r42617;
	xor.b32  	%r42622, %r42621, %r42618;
	st.local.u32 	[%rd6856+-12], %r42622;
	and.b32  	%r42623, %r42614, -2147483648;
	ld.local.u32 	%r42624, [%rd6856+-4];
	and.b32  	%r42625, %r42624, 2147483646;
	or.b32  	%r42626, %r42625, %r42623;
	ld.local.u32 	%r42627, [%rd6856+-916];
	shr.u32 	%r42628, %r42626, 1;
	and.b32  	%r42629, %r42624, 1;
	setp.eq.b32 	%p4085, %r42629, 1;
	selp.b32 	%r42630, -1727483681, 0, %p4085;
	xor.b32  	%r42631, %r42630, %r42627;
	xor.b32  	%r42632, %r42631, %r42628;
	st.local.u32 	[%rd6856+-8], %r42632;
	and.b32  	%r42633, %r42624, -2147483648;
	ld.local.u32 	%r104318, [%rd6856];
	and.b32  	%r42634, %r104318, 2147483646;
	or.b32  	%r42635, %r42634, %r42633;
	ld.local.u32 	%r42636, [%rd6856+-912];
	shr.u32 	%r42637, %r42635, 1;
	and.b32  	%r42638, %r104318, 1;
	setp.eq.b32 	%p4086, %r42638, 1;
	selp.b32 	%r42639, -1727483681, 0, %p4086;
	xor.b32  	%r42640, %r42639, %r42636;
	xor.b32  	%r42641, %r42640, %r42637;
	st.local.u32 	[%rd6856+-4], %r42641;
	add.s32 	%r104317, %r104317, 4;
	add.s64 	%rd6856, %rd6856, 16;
	setp.ne.s32 	%p4087, %r104317, 396;
	@%p4087 bra 	$L__BB3_4016;
	ld.local.u32 	%r42643, [%rd1646];
	and.b32  	%r42644, %r42643, -2147483648;
	ld.local.u32 	%r104300, [%rd3];
	and.b32  	%r42645, %r104300, 2147483646;
	or.b32  	%r42646, %r42645, %r42644;
	ld.local.u32 	%r42647, [%rd1855];
	shr.u32 	%r42648, %r42646, 1;
	and.b32  	%r42649, %r104300, 1;
	setp.eq.b32 	%p4088, %r42649, 1;
	selp.b32 	%r42650, -1727483681, 0, %p4088;
	xor.b32  	%r42651, %r42650, %r42647;
	xor.b32  	%r42652, %r42651, %r42648;
	st.local.u32 	[%rd1646], %r42652;
	mov.b32 	%r104320, 0;
	st.local.u32 	[%rd1645], %r104320;
$L__BB3_4018:
	add.s32 	%r104326, %r104320, 1;
	st.local.u32 	[%rd3+2496], %r104326;
	mul.wide.s32 	%rd4203, %r104320, 4;
	add.s64 	%rd4204, %rd3, %rd4203;
	ld.local.u32 	%r42653, [%rd4204];
	shr.u32 	%r42654, %r42653, 11;
	xor.b32  	%r42655, %r42654, %r42653;
	shl.b32 	%r42656, %r42655, 7;
	and.b32  	%r42657, %r42656, -1658038656;
	xor.b32  	%r8576, %r42657, %r42655;
	setp.lt.s32 	%p4089, %r104320, 623;
	@%p4089 bra 	$L__BB3_4024;
	mov.b32 	%r104322, 0;
	mov.u64 	%rd6857, %rd3;
$L__BB3_4020:
	and.b32  	%r42659, %r104300, -2147483648;
	ld.local.u32 	%r42660, [%rd6857+4];
	and.b32  	%r42661, %r42660, 2147483646;
	or.b32  	%r42662, %r42661, %r42659;
	ld.local.u32 	%r42663, [%rd6857+1588];
	shr.u32 	%r42664, %r42662, 1;
	and.b32  	%r42665, %r42660, 1;
	setp.eq.b32 	%p4090, %r42665, 1;
	selp.b32 	%r42666, -1727483681, 0, %p4090;
	xor.b32  	%r42667, %r42666, %r42663;
	xor.b32  	%r42668, %r42667, %r42664;
	st.local.u32 	[%rd6857], %r42668;
	and.b32  	%r42669, %r42660, -2147483648;
	ld.local.u32 	%r42670, [%rd6857+8];
	and.b32  	%r42671, %r42670, 2147483646;
	or.b32  	%r42672, %r42671, %r42669;
	ld.local.u32 	%r42673, [%rd6857+1592];
	shr.u32 	%r42674, %r42672, 1;
	and.b32  	%r42675, %r42670, 1;
	setp.eq.b32 	%p4091, %r42675, 1;
	selp.b32 	%r42676, -1727483681, 0, %p4091;
	xor.b32  	%r42677, %r42676, %r42673;
	xor.b32  	%r42678, %r42677, %r42674;
	st.local.u32 	[%rd6857+4], %r42678;
	and.b32  	%r42679, %r42670, -2147483648;
	ld.local.u32 	%r8579, [%rd6857+12];
	and.b32  	%r42680, %r8579, 2147483646;
	or.b32  	%r42681, %r42680, %r42679;
	ld.local.u32 	%r42682, [%rd6857+1596];
	shr.u32 	%r42683, %r42681, 1;
	and.b32  	%r42684, %r8579, 1;
	setp.eq.b32 	%p4092, %r42684, 1;
	selp.b32 	%r42685, -1727483681, 0, %p4092;
	xor.b32  	%r42686, %r42685, %r42682;
	xor.b32  	%r42687, %r42686, %r42683;
	st.local.u32 	[%rd6857+8], %r42687;
	setp.ne.s32 	%p4093, %r104322, 224;
	@%p4093 bra 	$L__BB3_4097;
	ld.local.u32 	%r104324, [%rd3+908];
	add.s64 	%rd6858, %rd3, 924;
	mov.b32 	%r104323, 0;
$L__BB3_4022:
	and.b32  	%r42698, %r104324, -2147483648;
	ld.local.u32 	%r42699, [%rd6858+-12];
	and.b32  	%r42700, %r42699, 2147483646;
	or.b32  	%r42701, %r42700, %r42698;
	ld.local.u32 	%r42702, [%rd6858+-924];
	shr.u32 	%r42703, %r42701, 1;
	and.b32  	%r42704, %r42699, 1;
	setp.eq.b32 	%p4095, %r42704, 1;
	selp.b32 	%r42705, -1727483681, 0, %p4095;
	xor.b32  	%r42706, %r42705, %r42702;
	xor.b32  	%r42707, %r42706, %r42703;
	st.local.u32 	[%rd6858+-16], %r42707;
	and.b32  	%r42708, %r42699, -2147483648;
	ld.local.u32 	%r42709, [%rd6858+-8];
	and.b32  	%r42710, %r42709, 2147483646;
	or.b32  	%r42711, %r42710, %r42708;
	ld.local.u32 	%r42712, [%rd6858+-920];
	shr.u32 	%r42713, %r42711, 1;
	and.b32  	%r42714, %r42709, 1;
	setp.eq.b32 	%p4096, %r42714, 1;
	selp.b32 	%r42715, -1727483681, 0, %p4096;
	xor.b32  	%r42716, %r42715, %r42712;
	xor.b32  	%r42717, %r42716, %r42713;
	st.local.u32 	[%rd6858+-12], %r42717;
	and.b32  	%r42718, %r42709, -2147483648;
	ld.local.u32 	%r42719, [%rd6858+-4];
	and.b32  	%r42720, %r42719, 2147483646;
	or.b32  	%r42721, %r42720, %r42718;
	ld.local.u32 	%r42722, [%rd6858+-916];
	shr.u32 	%r42723, %r42721, 1;
	and.b32  	%r42724, %r42719, 1;
	setp.eq.b32 	%p4097, %r42724, 1;
	selp.b32 	%r42725, -1727483681, 0, %p4097;
	xor.b32  	%r42726, %r42725, %r42722;
	xor.b32  	%r42727, %r42726, %r42723;
	st.local.u32 	[%rd6858+-8], %r42727;
	and.b32  	%r42728, %r42719, -2147483648;
	ld.local.u32 	%r104324, [%rd6858];
	and.b32  	%r42729, %r104324, 2147483646;
	or.b32  	%r42730, %r42729, %r42728;
	ld.local.u32 	%r42731, [%rd6858+-912];
	shr.u32 	%r42732, %r42730, 1;
	and.b32  	%r42733, %r104324, 1;
	setp.eq.b32 	%p4098, %r42733, 1;
	selp.b32 	%r42734, -1727483681, 0, %p4098;
	xor.b32  	%r42735, %r42734, %r42731;
	xor.b32  	%r42736, %r42735, %r42732;
	st.local.u32 	[%rd6858+-4], %r42736;
	add.s32 	%r104323, %r104323, 4;
	add.s64 	%rd6858, %rd6858, 16;
	setp.ne.s32 	%p4099, %r104323, 396;
	@%p4099 bra 	$L__BB3_4022;
	ld.local.u32 	%r42738, [%rd1646];
	and.b32  	%r42739, %r42738, -2147483648;
	ld.local.u32 	%r104300, [%rd3];
	and.b32  	%r42740, %r104300, 2147483646;
	or.b32  	%r42741, %r42740, %r42739;
	ld.local.u32 	%r42742, [%rd3+1584];
	shr.u32 	%r42743, %r42741, 1;
	and.b32  	%r42744, %r104300, 1;
	setp.eq.b32 	%p4100, %r42744, 1;
	selp.b32 	%r42745, -1727483681, 0, %p4100;
	xor.b32  	%r42746, %r42745, %r42742;
	xor.b32  	%r42747, %r42746, %r42743;
	st.local.u32 	[%rd1646], %r42747;
	mov.b32 	%r104326, 0;
	st.local.u32 	[%rd1645], %r104326;
$L__BB3_4024:
	add.s32 	%r104332, %r104326, 1;
	st.local.u32 	[%rd3+2496], %r104332;
	mul.wide.s32 	%rd4205, %r104326, 4;
	add.s64 	%rd4206, %rd3, %rd4205;
	ld.local.u32 	%r42748, [%rd4206];
	shr.u32 	%r42749, %r42748, 11;
	xor.b32  	%r42750, %r42749, %r42748;
	shl.b32 	%r42751, %r42750, 7;
	and.b32  	%r42752, %r42751, -1658038656;
	xor.b32  	%r8589, %r42752, %r42750;
	setp.lt.s32 	%p4101, %r104326, 623;
	@%p4101 bra 	$L__BB3_4030;
	mov.b32 	%r104328, 0;
	mov.u64 	%rd6859, %rd3;
$L__BB3_4026:
	and.b32  	%r42754, %r104300, -2147483648;
	ld.local.u32 	%r42755, [%rd6859+4];
	and.b32  	%r42756, %r42755, 2147483646;
	or.b32  	%r42757, %r42756, %r42754;
	ld.local.u32 	%r42758, [%rd6859+1588];
	shr.u32 	%r42759, %r42757, 1;
	and.b32  	%r42760, %r42755, 1;
	setp.eq.b32 	%p4102, %r42760, 1;
	selp.b32 	%r42761, -1727483681, 0, %p4102;
	xor.b32  	%r42762, %r42761, %r42758;
	xor.b32  	%r42763, %r42762, %r42759;
	st.local.u32 	[%rd6859], %r42763;
	and.b32  	%r42764, %r42755, -2147483648;
	ld.local.u32 	%r42765, [%rd6859+8];
	and.b32  	%r42766, %r42765, 2147483646;
	or.b32  	%r42767, %r42766, %r42764;
	ld.local.u32 	%r42768, [%rd6859+1592];
	shr.u32 	%r42769, %r42767, 1;
	and.b32  	%r42770, %r42765, 1;
	setp.eq.b32 	%p4103, %r42770, 1;
	selp.b32 	%r42771, -1727483681, 0, %p4103;
	xor.b32  	%r42772, %r42771, %r42768;
	xor.b32  	%r42773, %r42772, %r42769;
	st.local.u32 	[%rd6859+4], %r42773;
	and.b32  	%r42774, %r42765, -2147483648;
	ld.local.u32 	%r8592, [%rd6859+12];
	and.b32  	%r42775, %r8592, 2147483646;
	or.b32  	%r42776, %r42775, %r42774;
	ld.local.u32 	%r42777, [%rd6859+1596];
	shr.u32 	%r42778, %r42776, 1;
	and.b32  	%r42779, %r8592, 1;
	setp.eq.b32 	%p4104, %r42779, 1;
	selp.b32 	%r42780, -1727483681, 0, %p4104;
	xor.b32  	%r42781, %r42780, %r42777;
	xor.b32  	%r42782, %r42781, %r42778;
	st.local.u32 	[%rd6859+8], %r42782;
	setp.ne.s32 	%p4105, %r104328, 224;
	@%p4105 bra 	$L__BB3_4096;
	ld.local.u32 	%r104329, [%rd1643];
	mov.b32 	%r104330, 227;
$L__BB3_4028:
	mul.wide.u32 	%rd4207, %r104330, 4;
	add.s64 	%rd4208, %rd3, %rd4207;
	and.b32  	%r42793, %r104329, -2147483648;
	ld.local.u32 	%r42794, [%rd4208+4];
	and.b32  	%r42795, %r42794, 2147483646;
	or.b32  	%r42796, %r42795, %r42793;
	ld.local.u32 	%r42797, [%rd4208+-908];
	shr.u32 	%r42798, %r42796, 1;
	and.b32  	%r42799, %r42794, 1;
	setp.eq.b32 	%p4107, %r42799, 1;
	selp.b32 	%r42800, -1727483681, 0, %p4107;
	xor.b32  	%r42801, %r42800, %r42797;
	xor.b32  	%r42802, %r42801, %r42798;
	st.local.u32 	[%rd4208], %r42802;
	and.b32  	%r42803, %r42794, -2147483648;
	ld.local.u32 	%r42804, [%rd4208+8];
	and.b32  	%r42805, %r42804, 2147483646;
	or.b32  	%r42806, %r42805, %r42803;
	ld.local.u32 	%r42807, [%rd4208+-904];
	shr.u32 	%r42808, %r42806, 1;
	and.b32  	%r42809, %r42804, 1;
	setp.eq.b32 	%p4108, %r42809, 1;
	selp.b32 	%r42810, -1727483681, 0, %p4108;
	xor.b32  	%r42811, %r42810, %r42807;
	xor.b32  	%r42812, %r42811, %r42808;
	st.local.u32 	[%rd4208+4], %r42812;
	and.b32  	%r42813, %r42804, -2147483648;
	ld.local.u32 	%r42814, [%rd4208+12];
	and.b32  	%r42815, %r42814, 2147483646;
	or.b32  	%r42816, %r42815, %r42813;
	ld.local.u32 	%r42817, [%rd4208+-900];
	shr.u32 	%r42818, %r42816, 1;
	and.b32  	%r42819, %r42814, 1;
	setp.eq.b32 	%p4109, %r42819, 1;
	selp.b32 	%r42820, -1727483681, 0, %p4109;
	xor.b32  	%r42821, %r42820, %r42817;
	xor.b32  	%r42822, %r42821, %r42818;
	st.local.u32 	[%rd4208+8], %r42822;
	and.b32  	%r42823, %r42814, -2147483648;
	add.s32 	%r104330, %r104330, 4;
	ld.local.u32 	%r104329, [%rd4208+16];
	and.b32  	%r42824, %r104329, 2147483646;
	or.b32  	%r42825, %r42824, %r42823;
	ld.local.u32 	%r42826, [%rd4208+-896];
	shr.u32 	%r42827, %r42825, 1;
	and.b32  	%r42828, %r104329, 1;
	setp.eq.b32 	%p4110, %r42828, 1;
	selp.b32 	%r42829, -1727483681, 0, %p4110;
	xor.b32  	%r42830, %r42829, %r42826;
	xor.b32  	%r42831, %r42830, %r42827;
	st.local.u32 	[%rd4208+12], %r42831;
	setp.ne.s32 	%p4111, %r104330, 623;
	@%p4111 bra 	$L__BB3_4028;
	ld.local.u32 	%r42833, [%rd3+2492];
	and.b32  	%r42834, %r42833, -2147483648;
	ld.local.u32 	%r104300, [%rd3];
	and.b32  	%r42835, %r104300, 2147483646;
	or.b32  	%r42836, %r42835, %r42834;
	ld.local.u32 	%r42837, [%rd3+1584];
	shr.u32 	%r42838, %r42836, 1;
	and.b32  	%r42839, %r104300, 1;
	setp.eq.b32 	%p4112, %r42839, 1;
	selp.b32 	%r42840, -1727483681, 0, %p4112;
	xor.b32  	%r42841, %r42840, %r42837;
	xor.b32  	%r42842, %r42841, %r42838;
	st.local.u32 	[%rd3+2492], %r42842;
	mov.b32 	%r104332, 0;
	st.local.u32 	[%rd3+2496], %r104332;
$L__BB3_4030:
	setp.gt.u32 	%p4114, %r15023, %r15024;
	add.s32 	%r104352, %r104332, 1;
	st.local.u32 	[%rd3+2496], %r104352;
	mul.wide.s32 	%rd4209, %r104332, 4;
	add.s64 	%rd4210, %rd3, %rd4209;
	ld.local.u32 	%r42843, [%rd4210];
	shr.u32 	%r42844, %r42843, 11;
	xor.b32  	%r42845, %r42844, %r42843;
	shl.b32 	%r42846, %r42845, 7;
	and.b32  	%r42847, %r42846, -1658038656;
	xor.b32  	%r42848, %r42847, %r42845;
	shl.b32 	%r42849, %r42848, 15;
	and.b32  	%r42850, %r42849, -402653184;
	xor.b32  	%r42851, %r42850, %r42848;
	shr.u32 	%r42852, %r42851, 27;
	shl.b32 	%r42853, %r8550, 15;
	and.b32  	%r42854, %r42853, -402653184;
	xor.b32  	%r42855, %r42854, %r8550;
	shr.u32 	%r42856, %r42855, 7;
	and.b32  	%r42857, %r42856, 32505856;
	shl.b32 	%r42858, %r8563, 15;
	and.b32  	%r42859, %r42858, -402653184;
	xor.b32  	%r42860, %r42859, %r8563;
	shr.u32 	%r42861, %r42860, 12;
	and.b32  	%r42862, %r42861, 1015808;
	or.b32  	%r42863, %r42862, %r42857;
	shl.b32 	%r42864, %r8576, 15;
	and.b32  	%r42865, %r42864, -402653184;
	xor.b32  	%r42866, %r42865, %r8576;
	shr.u32 	%r42867, %r42866, 17;
	and.b32  	%r42868, %r42867, 31744;
	or.b32  	%r42869, %r42863, %r42868;
	shl.b32 	%r42870, %r8589, 15;
	and.b32  	%r42871, %r42870, -402653184;
	xor.b32  	%r42872, %r42871, %r8589;
	shr.u32 	%r42873, %r42872, 22;
	and.b32  	%r42874, %r42873, 992;
	or.b32  	%r42875, %r42869, %r42874;
	or.b32  	%r104336, %r42875, %r42852;
	mov.pred 	%p11969, 0;
	@%p4114 bra 	$L__BB3_4039;
	mov.pred 	%p11969, 0;
	mov.u32 	%r104341, %r104352;
	mov.u32 	%r104335, %r15023;
$L__BB3_4032:
	shl.b32 	%r8608, %r104336, 5;
	setp.lt.s32 	%p4116, %r104341, 624;
	@%p4116 bra 	$L__BB3_4038;
	mov.b32 	%r104338, 0;
$L__BB3_4034:
	mul.wide.u32 	%rd4211, %r104338, 4;
	add.s64 	%rd1873, %rd3, %rd4211;
	and.b32  	%r42877, %r104300, -2147483648;
	ld.local.u32 	%r42878, [%rd1873+4];
	and.b32  	%r42879, %r42878, 2147483646;
	or.b32  	%r42880, %r42879, %r42877;
	ld.local.u32 	%r42881, [%rd1873+1588];
	shr.u32 	%r42882, %r42880, 1;
	and.b32  	%r42883, %r42878, 1;
	setp.eq.b32 	%p4117, %r42883, 1;
	selp.b32 	%r42884, -1727483681, 0, %p4117;
	xor.b32  	%r42885, %r42884, %r42881;
	xor.b32  	%r42886, %r42885, %r42882;
	st.local.u32 	[%rd1873], %r42886;
	and.b32  	%r42887, %r42878, -2147483648;
	ld.local.u32 	%r42888, [%rd1873+8];
	and.b32  	%r42889, %r42888, 2147483646;
	or.b32  	%r42890, %r42889, %r42887;
	ld.local.u32 	%r42891, [%rd1873+1592];
	shr.u32 	%r42892, %r42890, 1;
	and.b32  	%r42893, %r42888, 1;
	setp.eq.b32 	%p4118, %r42893, 1;
	selp.b32 	%r42894, -1727483681, 0, %p4118;
	xor.b32  	%r42895, %r42894, %r42891;
	xor.b32  	%r42896, %r42895, %r42892;
	st.local.u32 	[%rd1873+4], %r42896;
	and.b32  	%r42897, %r42888, -2147483648;
	ld.local.u32 	%r8611, [%rd1873+12];
	and.b32  	%r42898, %r8611, 2147483646;
	or.b32  	%r42899, %r42898, %r42897;
	ld.local.u32 	%r42900, [%rd1873+1596];
	shr.u32 	%r42901, %r42899, 1;
	and.b32  	%r42902, %r8611, 1;
	setp.eq.b32 	%p4119, %r42902, 1;
	selp.b32 	%r42903, -1727483681, 0, %p4119;
	xor.b32  	%r42904, %r42903, %r42900;
	xor.b32  	%r42905, %r42904, %r42901;
	st.local.u32 	[%rd1873+8], %r42905;
	setp.ne.s32 	%p4120, %r104338, 224;
	@%p4120 bra 	$L__BB3_7262;
	ld.local.u32 	%r104339, [%rd1643];
	mov.b32 	%r104340, 227;
$L__BB3_4036:
	mul.wide.u32 	%rd4212, %r104340, 4;
	add.s64 	%rd4213, %rd3, %rd4212;
	and.b32  	%r42916, %r104339, -2147483648;
	ld.local.u32 	%r42917, [%rd4213+4];
	and.b32  	%r42918, %r42917, 2147483646;
	or.b32  	%r42919, %r42918, %r42916;
	ld.local.u32 	%r42920, [%rd4213+-908];
	shr.u32 	%r42921, %r42919, 1;
	and.b32  	%r42922, %r42917, 1;
	setp.eq.b32 	%p4122, %r42922, 1;
	selp.b32 	%r42923, -1727483681, 0, %p4122;
	xor.b32  	%r42924, %r42923, %r42920;
	xor.b32  	%r42925, %r42924, %r42921;
	st.local.u32 	[%rd4213], %r42925;
	and.b32  	%r42926, %r42917, -2147483648;
	ld.local.u32 	%r42927, [%rd4213+8];
	and.b32  	%r42928, %r42927, 2147483646;
	or.b32  	%r42929, %r42928, %r42926;
	ld.local.u32 	%r42930, [%rd4213+-904];
	shr.u32 	%r42931, %r42929, 1;
	and.b32  	%r42932, %r42927, 1;
	setp.eq.b32 	%p4123, %r42932, 1;
	selp.b32 	%r42933, -1727483681, 0, %p4123;
	xor.b32  	%r42934, %r42933, %r42930;
	xor.b32  	%r42935, %r42934, %r42931;
	st.local.u32 	[%rd4213+4], %r42935;
	and.b32  	%r42936, %r42927, -2147483648;
	ld.local.u32 	%r42937, [%rd4213+12];
	and.b32  	%r42938, %r42937, 2147483646;
	or.b32  	%r42939, %r42938, %r42936;
	ld.local.u32 	%r42940, [%rd4213+-900];
	shr.u32 	%r42941, %r42939, 1;
	and.b32  	%r42942, %r42937, 1;
	setp.eq.b32 	%p4124, %r42942, 1;
	selp.b32 	%r42943, -1727483681, 0, %p4124;
	xor.b32  	%r42944, %r42943, %r42940;
	xor.b32  	%r42945, %r42944, %r42941;
	st.local.u32 	[%rd4213+8], %r42945;
	and.b32  	%r42946, %r42937, -2147483648;
	add.s32 	%r104340, %r104340, 4;
	ld.local.u32 	%r104339, [%rd4213+16];
	and.b32  	%r42947, %r104339, 2147483646;
	or.b32  	%r42948, %r42947, %r42946;
	ld.local.u32 	%r42949, [%rd4213+-896];
	shr.u32 	%r42950, %r42948, 1;
	and.b32  	%r42951, %r104339, 1;
	setp.eq.b32 	%p4125, %r42951, 1;
	selp.b32 	%r42952, -1727483681, 0, %p4125;
	xor.b32  	%r42953, %r42952, %r42949;
	xor.b32  	%r42954, %r42953, %r42950;
	st.local.u32 	[%rd4213+12], %r42954;
	setp.ne.s32 	%p4126, %r104340, 623;
	@%p4126 bra 	$L__BB3_4036;
	ld.local.u32 	%r42956, [%rd3+2492];
	and.b32  	%r42957, %r42956, -2147483648;
	ld.local.u32 	%r104300, [%rd3];
	and.b32  	%r42958, %r104300, 2147483646;
	or.b32  	%r42959, %r42958, %r42957;
	ld.local.u32 	%r42960, [%rd3+1584];
	shr.u32 	%r42961, %r42959, 1;
	and.b32  	%r42962, %r104300, 1;
	setp.eq.b32 	%p4127, %r42962, 1;
	selp.b32 	%r42963, -1727483681, 0, %p4127;
	xor.b32  	%r42964, %r42963, %r42960;
	xor.b32  	%r42965, %r42964, %r42961;
	st.local.u32 	[%rd3+2492], %r42965;
	mov.b32 	%r104341, 0;
	st.local.u32 	[%rd3+2496], %r104341;
$L__BB3_4038:
	add.s32 	%r104352, %r104341, 1;
	st.local.u32 	[%rd3+2496], %r104352;
	mul.wide.s32 	%rd4214, %r104341, 4;
	add.s64 	%rd4215, %rd3, %rd4214;
	ld.local.u32 	%r42966, [%rd4215];
	shr.u32 	%r42967, %r42966, 11;
	xor.b32  	%r42968, %r42967, %r42966;
	shl.b32 	%r42969, %r42968, 7;
	and.b32  	%r42970, %r42969, -1658038656;
	xor.b32  	%r42971, %r42970, %r42968;
	shl.b32 	%r42972, %r42971, 15;
	and.b32  	%r42973, %r42972, -402653184;
	xor.b32  	%r42974, %r42973, %r42971;
	shr.u32 	%r42975, %r42974, 27;
	and.b32  	%r42977, %r8608, 1073741792;
	or.b32  	%r104336, %r42975, %r42977;
	setp.eq.s32 	%p4128, %r104336, %r15021;
	or.pred  	%p11969, %p11969, %p4128;
	add.s32 	%r104335, %r104335, 1;
	setp.gt.u32 	%p4129, %r104335, %r15024;
	mov.u32 	%r104341, %r104352;
	@%p4129 bra 	$L__BB3_4039;
	bra.uni 	$L__BB3_4032;
$L__BB3_4039:
	sub.s32 	%r42978, %r15025, %r15024;
	add.s32 	%r8627, %r42978, -6;
	setp.lt.s32 	%p4130, %r8627, 1;
	@%p4130 bra 	$L__BB3_4048;
	mov.b32 	%r104347, 0;
$L__BB3_4041:
	setp.lt.s32 	%p4131, %r104352, 624;
	@%p4131 bra 	$L__BB3_4047;
	mov.b32 	%r104349, 0;
	mov.u64 	%rd6860, %rd3;
$L__BB3_4043:
	and.b32  	%r42981, %r104300, -2147483648;
	ld.local.u32 	%r42982, [%rd6860+4];
	and.b32  	%r42983, %r42982, 2147483646;
	or.b32  	%r42984, %r42983, %r42981;
	ld.local.u32 	%r42985, [%rd6860+1588];
	shr.u32 	%r42986, %r42984, 1;
	and.b32  	%r42987, %r42982, 1;
	setp.eq.b32 	%p4132, %r42987, 1;
	selp.b32 	%r42988, -1727483681, 0, %p4132;
	xor.b32  	%r42989, %r42988, %r42985;
	xor.b32  	%r42990, %r42989, %r42986;
	st.local.u32 	[%rd6860], %r42990;
	and.b32  	%r42991, %r42982, -2147483648;
	ld.local.u32 	%r42992, [%rd6860+8];
	and.b32  	%r42993, %r42992, 2147483646;
	or.b32  	%r42994, %r42993, %r42991;
	ld.local.u32 	%r42995, [%rd6860+1592];
	shr.u32 	%r42996, %r42994, 1;
	and.b32  	%r42997, %r42992, 1;
	setp.eq.b32 	%p4133, %r42997, 1;
	selp.b32 	%r42998, -1727483681, 0, %p4133;
	xor.b32  	%r42999, %r42998, %r42995;
	xor.b32  	%r43000, %r42999, %r42996;
	st.local.u32 	[%rd6860+4], %r43000;
	and.b32  	%r43001, %r42992, -2147483648;
	ld.local.u32 	%r8633, [%rd6860+12];
	and.b32  	%r43002, %r8633, 2147483646;
	or.b32  	%r43003, %r43002, %r43001;
	ld.local.u32 	%r43004, [%rd6860+1596];
	shr.u32 	%r43005, %r43003, 1;
	and.b32  	%r43006, %r8633, 1;
	setp.eq.b32 	%p4134, %r43006, 1;
	selp.b32 	%r43007, -1727483681, 0, %p4134;
	xor.b32  	%r43008, %r43007, %r43004;
	xor.b32  	%r43009, %r43008, %r43005;
	st.local.u32 	[%rd6860+8], %r43009;
	setp.ne.s32 	%p4135, %r104349, 224;
	@%p4135 bra 	$L__BB3_4095;
	ld.local.u32 	%r104350, [%rd1643];
	mov.b32 	%r104351, 227;
$L__BB3_4045:
	mul.wide.u32 	%rd4216, %r104351, 4;
	add.s64 	%rd4217, %rd3, %rd4216;
	and.b32  	%r43020, %r104350, -2147483648;
	ld.local.u32 	%r43021, [%rd4217+4];
	and.b32  	%r43022, %r43021, 2147483646;
	or.b32  	%r43023, %r43022, %r43020;
	ld.local.u32 	%r43024, [%rd4217+-908];
	shr.u32 	%r43025, %r43023, 1;
	and.b32  	%r43026, %r43021, 1;
	setp.eq.b32 	%p4137, %r43026, 1;
	selp.b32 	%r43027, -1727483681, 0, %p4137;
	xor.b32  	%r43028, %r43027, %r43024;
	xor.b32  	%r43029, %r43028, %r43025;
	st.local.u32 	[%rd4217], %r43029;
	and.b32  	%r43030, %r43021, -2147483648;
	ld.local.u32 	%r43031, [%rd4217+8];
	and.b32  	%r43032, %r43031, 2147483646;
	or.b32  	%r43033, %r43032, %r43030;
	ld.local.u32 	%r43034, [%rd4217+-904];
	shr.u32 	%r43035, %r43033, 1;
	and.b32  	%r43036, %r43031, 1;
	setp.eq.b32 	%p4138, %r43036, 1;
	selp.b32 	%r43037, -1727483681, 0, %p4138;
	xor.b32  	%r43038, %r43037, %r43034;
	xor.b32  	%r43039, %r43038, %r43035;
	st.local.u32 	[%rd4217+4], %r43039;
	and.b32  	%r43040, %r43031, -2147483648;
	ld.local.u32 	%r43041, [%rd4217+12];
	and.b32  	%r43042, %r43041, 2147483646;
	or.b32  	%r43043, %r43042, %r43040;
	ld.local.u32 	%r43044, [%rd4217+-900];
	shr.u32 	%r43045, %r43043, 1;
	and.b32  	%r43046, %r43041, 1;
	setp.eq.b32 	%p4139, %r43046, 1;
	selp.b32 	%r43047, -1727483681, 0, %p4139;
	xor.b32  	%r43048, %r43047, %r43044;
	xor.b32  	%r43049, %r43048, %r43045;
	st.local.u32 	[%rd4217+8], %r43049;
	and.b32  	%r43050, %r43041, -2147483648;
	add.s32 	%r104351, %r104351, 4;
	ld.local.u32 	%r104350, [%rd4217+16];
	and.b32  	%r43051, %r104350, 2147483646;
	or.b32  	%r43052, %r43051, %r43050;
	ld.local.u32 	%r43053, [%rd4217+-896];
	shr.u32 	%r43054, %r43052, 1;
	and.b32  	%r43055, %r104350, 1;
	setp.eq.b32 	%p4140, %r43055, 1;
	selp.b32 	%r43056, -1727483681, 0, %p4140;
	xor.b32  	%r43057, %r43056, %r43053;
	xor.b32  	%r43058, %r43057, %r43054;
	st.local.u32 	[%rd4217+12], %r43058;
	setp.ne.s32 	%p4141, %r104351, 623;
	@%p4141 bra 	$L__BB3_4045;
	ld.local.u32 	%r43060, [%rd3+2492];
	and.b32  	%r43061, %r43060, -2147483648;
	ld.local.u32 	%r104300, [%rd3];
	and.b32  	%r43062, %r104300, 2147483646;
	or.b32  	%r43063, %r43062, %r43061;
	ld.local.u32 	%r43064, [%rd3+1584];
	shr.u32 	%r43065, %r43063, 1;
	and.b32  	%r43066, %r104300, 1;
	setp.eq.b32 	%p4142, %r43066, 1;
	selp.b32 	%r43067, -1727483681, 0, %p4142;
	xor.b32  	%r43068, %r43067, %r43064;
	xor.b32  	%r43069, %r43068, %r43065;
	st.local.u32 	[%rd3+2492], %r43069;
	mov.b32 	%r104352, 0;
	st.local.u32 	[%rd3+2496], %r104352;
$L__BB3_4047:
	add.s32 	%r104352, %r104352, 1;
	st.local.u32 	[%rd1645], %r104352;
	add.s32 	%r104347, %r104347, 1;
	setp.ne.s32 	%p4143, %r104347, %r8627;
	@%p4143 bra 	$L__BB3_4041;
$L__BB3_4048:
	add.s64 	%rd1875, %rd3, 1584;
	setp.lt.s32 	%p4144, %r104352, 624;
	@%p4144 bra 	$L__BB3_4054;
	mov.b32 	%r104357, 0;
	mov.u64 	%rd6861, %rd3;
$L__BB3_4050:
	and.b32  	%r43071, %r104300, -2147483648;
	ld.local.u32 	%r43072, [%rd6861+4];
	and.b32  	%r43073, %r43072, 2147483646;
	or.b32  	%r43074, %r43073, %r43071;
	ld.local.u32 	%r43075, [%rd6861+1588];
	shr.u32 	%r43076, %r43074, 1;
	and.b32  	%r43077, %r43072, 1;
	setp.eq.b32 	%p4145, %r43077, 1;
	selp.b32 	%r43078, -1727483681, 0, %p4145;
	xor.b32  	%r43079, %r43078, %r43075;
	xor.b32  	%r43080, %r43079, %r43076;
	st.local.u32 	[%rd6861], %r43080;
	and.b32  	%r43081, %r43072, -2147483648;
	ld.local.u32 	%r43082, [%rd6861+8];
	and.b32  	%r43083, %r43082, 2147483646;
	or.b32  	%r43084, %r43083, %r43081;
	ld.local.u32 	%r43085, [%rd6861+1592];
	shr.u32 	%r43086, %r43084, 1;
	and.b32  	%r43087, %r43082, 1;
	setp.eq.b32 	%p4146, %r43087, 1;
	selp.b32 	%r43088, -1727483681, 0, %p4146;
	xor.b32  	%r43089, %r43088, %r43085;
	xor.b32  	%r43090, %r43089, %r43086;
	st.local.u32 	[%rd6861+4], %r43090;
	and.b32  	%r43091, %r43082, -2147483648;
	ld.local.u32 	%r8648, [%rd6861+12];
	and.b32  	%r43092, %r8648, 2147483646;
	or.b32  	%r43093, %r43092, %r43091;
	ld.local.u32 	%r43094, [%rd6861+1596];
	shr.u32 	%r43095, %r43093, 1;
	and.b32  	%r43096, %r8648, 1;
	setp.eq.b32 	%p4147, %r43096, 1;
	selp.b32 	%r43097, -1727483681, 0, %p4147;
	xor.b32  	%r43098, %r43097, %r43094;
	xor.b32  	%r43099, %r43098, %r43095;
	st.local.u32 	[%rd6861+8], %r43099;
	setp.ne.s32 	%p4148, %r104357, 224;
	@%p4148 bra 	$L__BB3_4094;
	ld.local.u32 	%r104359, [%rd3+908];
	add.s64 	%rd6862, %rd3, 924;
	mov.b32 	%r104358, 0;
$L__BB3_4052:
	and.b32  	%r43110, %r104359, -2147483648;
	ld.local.u32 	%r43111, [%rd6862+-12];
	and.b32  	%r43112, %r43111, 2147483646;
	or.b32  	%r43113, %r43112, %r43110;
	ld.local.u32 	%r43114, [%rd6862+-924];
	shr.u32 	%r43115, %r43113, 1;
	and.b32  	%r43116, %r43111, 1;
	setp.eq.b32 	%p4150, %r43116, 1;
	selp.b32 	%r43117, -1727483681, 0, %p4150;
	xor.b32  	%r43118, %r43117, %r43114;
	xor.b32  	%r43119, %r43118, %r43115;
	st.local.u32 	[%rd6862+-16], %r43119;
	and.b32  	%r43120, %r43111, -2147483648;
	ld.local.u32 	%r43121, [%rd6862+-8];
	and.b32  	%r43122, %r43121, 2147483646;
	or.b32  	%r43123, %r43122, %r43120;
	ld.local.u32 	%r43124, [%rd6862+-920];
	shr.u32 	%r43125, %r43123, 1;
	and.b32  	%r43126, %r43121, 1;
	setp.eq.b32 	%p4151, %r43126, 1;
	selp.b32 	%r43127, -1727483681, 0, %p4151;
	xor.b32  	%r43128, %r43127, %r43124;
	xor.b32  	%r43129, %r43128, %r43125;
	st.local.u32 	[%rd6862+-12], %r43129;
	and.b32  	%r43130, %r43121, -2147483648;
	ld.local.u32 	%r43131, [%rd6862+-4];
	and.b32  	%r43132, %r43131, 2147483646;
	or.b32  	%r43133, %r43132, %r43130;
	ld.local.u32 	%r43134, [%rd6862+-916];
	shr.u32 	%r43135, %r43133, 1;
	and.b32  	%r43136, %r43131, 1;
	setp.eq.b32 	%p4152, %r43136, 1;
	selp.b32 	%r43137, -1727483681, 0, %p4152;
	xor.b32  	%r43138, %r43137, %r43134;
	xor.b32  	%r43139, %r43138, %r43135;
	st.local.u32 	[%rd6862+-8], %r43139;
	and.b32  	%r43140, %r43131, -2147483648;
	ld.local.u32 	%r104359, [%rd6862];
	and.b32  	%r43141, %r104359, 2147483646;
	or.b32  	%r43142, %r43141, %r43140;
	ld.local.u32 	%r43143, [%rd6862+-912];
	shr.u32 	%r43144, %r43142, 1;
	and.b32  	%r43145, %r104359, 1;
	setp.eq.b32 	%p4153, %r43145, 1;
	selp.b32 	%r43146, -1727483681, 0, %p4153;
	xor.b32  	%r43147, %r43146, %r43143;
	xor.b32  	%r43148, %r43147, %r43144;
	st.local.u32 	[%rd6862+-4], %r43148;
	add.s32 	%r104358, %r104358, 4;
	add.s64 	%rd6862, %rd6862, 16;
	setp.ne.s32 	%p4154, %r104358, 396;
	@%p4154 bra 	$L__BB3_4052;
	ld.local.u32 	%r43150, [%rd1646];
	and.b32  	%r43151, %r43150, -2147483648;
	ld.local.u32 	%r104300, [%rd3];
	and.b32  	%r43152, %r104300, 2147483646;
	or.b32  	%r43153, %r43152, %r43151;
	ld.local.u32 	%r43154, [%rd1875];
	shr.u32 	%r43155, %r43153, 1;
	and.b32  	%r43156, %r104300, 1;
	setp.eq.b32 	%p4155, %r43156, 1;
	selp.b32 	%r43157, -1727483681, 0, %p4155;
	xor.b32  	%r43158, %r43157, %r43154;
	xor.b32  	%r43159, %r43158, %r43155;
	st.local.u32 	[%rd1646], %r43159;
	mov.b32 	%r104352, 0;
	st.local.u32 	[%rd1645], %r104352;
$L__BB3_4054:
	add.s32 	%r104367, %r104352, 1;
	st.local.u32 	[%rd3+2496], %r104367;
	mul.wide.s32 	%rd4218, %r104352, 4;
	add.s64 	%rd4219, %rd3, %rd4218;
	ld.local.u32 	%r43160, [%rd4219];
	shr.u32 	%r43161, %r43160, 11;
	xor.b32  	%r43162, %r43161, %r43160;
	shl.b32 	%r43163, %r43162, 7;
	and.b32  	%r43164, %r43163, -1658038656;
	xor.b32  	%r8658, %r43164, %r43162;
	setp.lt.s32 	%p4156, %r104352, 623;
	@%p4156 bra 	$L__BB3_4060;
	mov.b32 	%r104363, 0;
	mov.u64 	%rd6863, %rd3;
$L__BB3_4056:
	and.b32  	%r43166, %r104300, -2147483648;
	ld.local.u32 	%r43167, [%rd6863+4];
	and.b32  	%r43168, %r43167, 2147483646;
	or.b32  	%r43169, %r43168, %r43166;
	ld.local.u32 	%r43170, [%rd6863+1588];
	shr.u32 	%r43171, %r43169, 1;
	and.b32  	%r43172, %r43167, 1;
	setp.eq.b32 	%p4157, %r43172, 1;
	selp.b32 	%r43173, -1727483681, 0, %p4157;
	xor.b32  	%r43174, %r43173, %r43170;
	xor.b32  	%r43175, %r43174, %r43171;
	st.local.u32 	[%rd6863], %r43175;
	and.b32  	%r43176, %r43167, -2147483648;
	ld.local.u32 	%r43177, [%rd6863+8];
	and.b32  	%r43178, %r43177, 2147483646;
	or.b32  	%r43179, %r43178, %r43176;
	ld.local.u32 	%r43180, [%rd6863+1592];
	shr.u32 	%r43181, %r43179, 1;
	and.b32  	%r43182, %r43177, 1;
	setp.eq.b32 	%p4158, %r43182, 1;
	selp.b32 	%r43183, -1727483681, 0, %p4158;
	xor.b32  	%r43184, %r43183, %r43180;
	xor.b32  	%r43185, %r43184, %r43181;
	st.local.u32 	[%rd6863+4], %r43185;
	and.b32  	%r43186, %r43177, -2147483648;
	ld.local.u32 	%r8661, [%rd6863+12];
	and.b32  	%r43187, %r8661, 2147483646;
	or.b32  	%r43188, %r43187, %r43186;
	ld.local.u32 	%r43189, [%rd6863+1596];
	shr.u32 	%r43190, %r43188, 1;
	and.b32  	%r43191, %r8661, 1;
	setp.eq.b32 	%p4159, %r43191, 1;
	selp.b32 	%r43192, -1727483681, 0, %p4159;
	xor.b32  	%r43193, %r43192, %r43189;
	xor.b32  	%r43194, %r43193, %r43190;
	st.local.u32 	[%rd6863+8], %r43194;
	setp.ne.s32 	%p4160, %r104363, 224;
	@%p4160 bra 	$L__BB3_4093;
	ld.local.u32 	%r104365, [%rd3+908];
	add.s64 	%rd6864, %rd3, 924;
	mov.b32 	%r104364, 0;
$L__BB3_4058:
	and.b32  	%r43205, %r104365, -2147483648;
	ld.local.u32 	%r43206, [%rd6864+-12];
	and.b32  	%r43207, %r43206, 2147483646;
	or.b32  	%r43208, %r43207, %r43205;
	ld.local.u32 	%r43209, [%rd6864+-924];
	shr.u32 	%r43210, %r43208, 1;
	and.b32  	%r43211, %r43206, 1;
	setp.eq.b32 	%p4162, %r43211, 1;
	selp.b32 	%r43212, -1727483681, 0, %p4162;
	xor.b32  	%r43213, %r43212, %r43209;
	xor.b32  	%r43214, %r43213, %r43210;
	st.local.u32 	[%rd6864+-16], %r43214;
	and.b32  	%r43215, %r43206, -2147483648;
	ld.local.u32 	%r43216, [%rd6864+-8];
	and.b32  	%r43217, %r43216, 2147483646;
	or.b32  	%r43218, %r43217, %r43215;
	ld.local.u32 	%r43219, [%rd6864+-920];
	shr.u32 	%r43220, %r43218, 1;
	and.b32  	%r43221, %r43216, 1;
	setp.eq.b32 	%p4163, %r43221, 1;
	selp.b32 	%r43222, -1727483681, 0, %p4163;
	xor.b32  	%r43223, %r43222, %r43219;
	xor.b32  	%r43224, %r43223, %r43220;
	st.local.u32 	[%rd6864+-12], %r43224;
	and.b32  	%r43225, %r43216, -2147483648;
	ld.local.u32 	%r43226, [%rd6864+-4];
	and.b32  	%r43227, %r43226, 2147483646;
	or.b32  	%r43228, %r43227, %r43225;
	ld.local.u32 	%r43229, [%rd6864+-916];
	shr.u32 	%r43230, %r43228, 1;
	and.b32  	%r43231, %r43226, 1;
	setp.eq.b32 	%p4164, %r43231, 1;
	selp.b32 	%r43232, -1727483681, 0, %p4164;
	xor.b32  	%r43233, %r43232, %r43229;
	xor.b32  	%r43234, %r43233, %r43230;
	st.local.u32 	[%rd6864+-8], %r43234;
	and.b32  	%r43235, %r43226, -2147483648;
	ld.local.u32 	%r104365, [%rd6864];
	and.b32  	%r43236, %r104365, 2147483646;
	or.b32  	%r43237, %r43236, %r43235;
	ld.local.u32 	%r43238, [%rd6864+-912];
	shr.u32 	%r43239, %r43237, 1;
	and.b32  	%r43240, %r104365, 1;
	setp.eq.b32 	%p4165, %r43240, 1;
	selp.b32 	%r43241, -1727483681, 0, %p4165;
	xor.b32  	%r43242, %r43241, %r43238;
	xor.b32  	%r43243, %r43242, %r43239;
	st.local.u32 	[%rd6864+-4], %r43243;
	add.s32 	%r104364, %r104364, 4;
	add.s64 	%rd6864, %rd6864, 16;
	setp.ne.s32 	%p4166, %r104364, 396;
	@%p4166 bra 	$L__BB3_4058;
	ld.local.u32 	%r43245, [%rd1646];
	and.b32  	%r43246, %r43245, -2147483648;
	ld.local.u32 	%r104300, [%rd3];
	and.b32  	%r43247, %r104300, 2147483646;
	or.b32  	%r43248, %r43247, %r43246;
	ld.local.u32 	%r43249, [%rd1875];
	shr.u32 	%r43250, %r43248, 1;
	and.b32  	%r43251, %r104300, 1;
	setp.eq.b32 	%p4167, %r43251, 1;
	selp.b32 	%r43252, -1727483681, 0, %p4167;
	xor.b32  	%r43253, %r43252, %r43249;
	xor.b32  	%r43254, %r43253, %r43250;
	st.local.u32 	[%rd1646], %r43254;
	mov.b32 	%r104367, 0;
	st.local.u32 	[%rd1645], %r104367;
$L__BB3_4060:
	add.s32 	%r104373, %r104367, 1;
	st.local.u32 	[%rd3+2496], %r104373;
	mul.wide.s32 	%rd4220, %r104367, 4;
	add.s64 	%rd4221, %rd3, %rd4220;
	ld.local.u32 	%r43255, [%rd4221];
	shr.u32 	%r43256, %r43255, 11;
	xor.b32  	%r43257, %r43256, %r43255;
	shl.b32 	%r43258, %r43257, 7;
	and.b32  	%r43259, %r43258, -1658038656;
	xor.b32  	%r8671, %r43259, %r43257;
	setp.lt.s32 	%p4168, %r104367, 623;
	@%p4168 bra 	$L__BB3_4066;
	mov.b32 	%r104369, 0;
	mov.u64 	%rd6865, %rd3;
$L__BB3_4062:
	and.b32  	%r43261, %r104300, -2147483648;
	ld.local.u32 	%r43262, [%rd6865+4];
	and.b32  	%r43263, %r43262, 2147483646;
	or.b32  	%r43264, %r43263, %r43261;
	ld.local.u32 	%r43265, [%rd6865+1588];
	shr.u32 	%r43266, %r43264, 1;
	and.b32  	%r43267, %r43262, 1;
	setp.eq.b32 	%p4169, %r43267, 1;
	selp.b32 	%r43268, -1727483681, 0, %p4169;
	xor.b32  	%r43269, %r43268, %r43265;
	xor.b32  	%r43270, %r43269, %r43266;
	st.local.u32 	[%rd6865], %r43270;
	and.b32  	%r43271, %r43262, -2147483648;
	ld.local.u32 	%r43272, [%rd6865+8];
	and.b32  	%r43273, %r43272, 2147483646;
	or.b32  	%r43274, %r43273, %r43271;
	ld.local.u32 	%r43275, [%rd6865+1592];
	shr.u32 	%r43276, %r43274, 1;
	and.b32  	%r43277, %r43272, 1;
	setp.eq.b32 	%p4170, %r43277, 1;
	selp.b32 	%r43278, -1727483681, 0, %p4170;
	xor.b32  	%r43279, %r43278, %r43275;
	xor.b32  	%r43280, %r43279, %r43276;
	st.local.u32 	[%rd6865+4], %r43280;
	and.b32  	%r43281, %r43272, -2147483648;
	ld.local.u32 	%r8674, [%rd6865+12];
	and.b32  	%r43282, %r8674, 2147483646;
	or.b32  	%r43283, %r43282, %r43281;
	ld.local.u32 	%r43284, [%rd6865+1596];
	shr.u32 	%r43285, %r43283, 1;
	and.b32  	%r43286, %r8674, 1;
	setp.eq.b32 	%p4171, %r43286, 1;
	selp.b32 	%r43287, -1727483681, 0, %p4171;
	xor.b32  	%r43288, %r43287, %r43284;
	xor.b32  	%r43289, %r43288, %r43285;
	st.local.u32 	[%rd6865+8], %r43289;
	setp.ne.s32 	%p4172, %r104369, 224;
	@%p4172 bra 	$L__BB3_4092;
	ld.local.u32 	%r104371, [%rd3+908];
	add.s64 	%rd6866, %rd3, 924;
	mov.b32 	%r104370, 0;
$L__BB3_4064:
	and.b32  	%r43300, %r104371, -2147483648;
	ld.local.u32 	%r43301, [%rd6866+-12];
	and.b32  	%r43302, %r43301, 2147483646;
	or.b32  	%r43303, %r43302, %r43300;
	ld.local.u32 	%r43304, [%rd6866+-924];
	shr.u32 	%r43305, %r43303, 1;
	and.b32  	%r43306, %r43301, 1;
	setp.eq.b32 	%p4174, %r43306, 1;
	selp.b32 	%r43307, -1727483681, 0, %p4174;
	xor.b32  	%r43308, %r43307, %r43304;
	xor.b32  	%r43309, %r43308, %r43305;
	st.local.u32 	[%rd6866+-16], %r43309;
	and.b32  	%r43310, %r43301, -2147483648;
	ld.local.u32 	%r43311, [%rd6866+-8];
	and.b32  	%r43312, %r43311, 2147483646;
	or.b32  	%r43313, %r43312, %r43310;
	ld.local.u32 	%r43314, [%rd6866+-920];
	shr.u32 	%r43315, %r43313, 1;
	and.b32  	%r43316, %r43311, 1;
	setp.eq.b32 	%p4175, %r43316, 1;
	selp.b32 	%r43317, -1727483681, 0, %p4175;
	xor.b32  	%r43318, %r43317, %r43314;
	xor.b32  	%r43319, %r43318, %r43315;
	st.local.u32 	[%rd6866+-12], %r43319;
	and.b32  	%r43320, %r43311, -2147483648;
	ld.local.u32 	%r43321, [%rd6866+-4];
	and.b32  	%r43322, %r43321, 2147483646;
	or.b32  	%r43323, %r43322, %r43320;
	ld.local.u32 	%r43324, [%rd6866+-916];
	shr.u32 	%r43325, %r43323, 1;
	and.b32  	%r43326, %r43321, 1;
	setp.eq.b32 	%p4176, %r43326, 1;
	selp.b32 	%r43327, -1727483681, 0, %p4176;
	xor.b32  	%r43328, %r43327, %r43324;
	xor.b32  	%r43329, %r43328, %r43325;
	st.local.u32 	[%rd6866+-8], %r43329;
	and.b32  	%r43330, %r43321, -2147483648;
	ld.local.u32 	%r104371, [%rd6866];
	and.b32  	%r43331, %r104371, 2147483646;
	or.b32  	%r43332, %r43331, %r43330;
	ld.local.u32 	%r43333, [%rd6866+-912];
	shr.u32 	%r43334, %r43332, 1;
	and.b32  	%r43335, %r104371, 1;
	setp.eq.b32 	%p4177, %r43335, 1;
	selp.b32 	%r43336, -1727483681, 0, %p4177;
	xor.b32  	%r43337, %r43336, %r43333;
	xor.b32  	%r43338, %r43337, %r43334;
	st.local.u32 	[%rd6866+-4], %r43338;
	add.s32 	%r104370, %r104370, 4;
	add.s64 	%rd6866, %rd6866, 16;
	setp.ne.s32 	%p4178, %r104370, 396;
	@%p4178 bra 	$L__BB3_4064;
	ld.local.u32 	%r43340, [%rd1646];
	and.b32  	%r43341, %r43340, -2147483648;
	ld.local.u32 	%r104300, [%rd3];
	and.b32  	%r43342, %r104300, 2147483646;
	or.b32  	%r43343, %r43342, %r43341;
	ld.local.u32 	%r43344, [%rd1875];
	shr.u32 	%r43345, %r43343, 1;
	and.b32  	%r43346, %r104300, 1;
	setp.eq.b32 	%p4179, %r43346, 1;
	selp.b32 	%r43347, -1727483681, 0, %p4179;
	xor.b32  	%r43348, %r43347, %r43344;
	xor.b32  	%r43349, %r43348, %r43345;
	st.local.u32 	[%rd1646], %r43349;
	mov.b32 	%r104373, 0;
	st.local.u32 	[%rd1645], %r104373;
$L__BB3_4066:
	add.s32 	%r104379, %r104373, 1;
	st.local.u32 	[%rd3+2496], %r104379;
	mul.wide.s32 	%rd4222, %r104373, 4;
	add.s64 	%rd4223, %rd3, %rd4222;
	ld.local.u32 	%r43350, [%rd4223];
	shr.u32 	%r43351, %r43350, 11;
	xor.b32  	%r43352, %r43351, %r43350;
	shl.b32 	%r43353, %r43352, 7;
	and.b32  	%r43354, %r43353, -1658038656;
	xor.b32  	%r8684, %r43354, %r43352;
	setp.lt.s32 	%p4180, %r104373, 623;
	@%p4180 bra 	$L__BB3_4072;
	mov.b32 	%r104375, 0;
	mov.u64 	%rd6867, %rd3;
$L__BB3_4068:
	and.b32  	%r43356, %r104300, -2147483648;
	ld.local.u32 	%r43357, [%rd6867+4];
	and.b32  	%r43358, %r43357, 2147483646;
	or.b32  	%r43359, %r43358, %r43356;
	ld.local.u32 	%r43360, [%rd6867+1588];
	shr.u32 	%r43361, %r43359, 1;
	and.b32  	%r43362, %r43357, 1;
	setp.eq.b32 	%p4181, %r43362, 1;
	selp.b32 	%r43363, -1727483681, 0, %p4181;
	xor.b32  	%r43364, %r43363, %r43360;
	xor.b32  	%r43365, %r43364, %r43361;
	st.local.u32 	[%rd6867], %r43365;
	and.b32  	%r43366, %r43357, -2147483648;
	ld.local.u32 	%r43367, [%rd6867+8];
	and.b32  	%r43368, %r43367, 2147483646;
	or.b32  	%r43369, %r43368, %r43366;
	ld.local.u32 	%r43370, [%rd6867+1592];
	shr.u32 	%r43371, %r43369, 1;
	and.b32  	%r43372, %r43367, 1;
	setp.eq.b32 	%p4182, %r43372, 1;
	selp.b32 	%r43373, -1727483681, 0, %p4182;
	xor.b32  	%r43374, %r43373, %r43370;
	xor.b32  	%r43375, %r43374, %r43371;
	st.local.u32 	[%rd6867+4], %r43375;
	and.b32  	%r43376, %r43367, -2147483648;
	ld.local.u32 	%r8687, [%rd6867+12];
	and.b32  	%r43377, %r8687, 2147483646;
	or.b32  	%r43378, %r43377, %r43376;
	ld.local.u32 	%r43379, [%rd6867+1596];
	shr.u32 	%r43380, %r43378, 1;
	and.b32  	%r43381, %r8687, 1;
	setp.eq.b32 	%p4183, %r43381, 1;
	selp.b32 	%r43382, -1727483681, 0, %p4183;
	xor.b32  	%r43383, %r43382, %r43379;
	xor.b32  	%r43384, %r43383, %r43380;
	st.local.u32 	[%rd6867+8], %r43384;
	setp.ne.s32 	%p4184, %r104375, 224;
	@%p4184 bra 	$L__BB3_4091;
	ld.local.u32 	%r104377, [%rd3+908];
	add.s64 	%rd6868, %rd3, 924;
	mov.b32 	%r104376, 0;
$L__BB3_4070:
	and.b32  	%r43395, %r104377, -2147483648;
	ld.local.u32 	%r43396, [%rd6868+-12];
	and.b32  	%r43397, %r43396, 2147483646;
	or.b32  	%r43398, %r43397, %r43395;
	ld.local.u32 	%r43399, [%rd6868+-924];
	shr.u32 	%r43400, %r43398, 1;
	and.b32  	%r43401, %r43396, 1;
	setp.eq.b32 	%p4186, %r43401, 1;
	selp.b32 	%r43402, -1727483681, 0, %p4186;
	xor.b32  	%r43403, %r43402, %r43399;
	xor.b32  	%r43404, %r43403, %r43400;
	st.local.u32 	[%rd6868+-16], %r43404;
	and.b32  	%r43405, %r43396, -2147483648;
	ld.local.u32 	%r43406, [%rd6868+-8];
	and.b32  	%r43407, %r43406, 2147483646;
	or.b32  	%r43408, %r43407, %r43405;
	ld.local.u32 	%r43409, [%rd6868+-920];
	shr.u32 	%r43410, %r43408, 1;
	and.b32  	%r43411, %r43406, 1;
	setp.eq.b32 	%p4187, %r43411, 1;
	selp.b32 	%r43412, -1727483681, 0, %p4187;
	xor.b32  	%r43413, %r43412, %r43409;
	xor.b32  	%r43414, %r43413, %r43410;
	st.local.u32 	[%rd6868+-12], %r43414;
	and.b32  	%r43415, %r43406, -2147483648;
	ld.local.u32 	%r43416, [%rd6868+-4];
	and.b32  	%r43417, %r43416, 2147483646;
	or.b32  	%r43418, %r43417, %r43415;
	ld.local.u32 	%r43419, [%rd6868+-916];
	shr.u32 	%r43420, %r43418, 1;
	and.b32  	%r43421, %r43416, 1;
	setp.eq.b32 	%p4188, %r43421, 1;
	selp.b32 	%r43422, -1727483681, 0, %p4188;
	xor.b32  	%r43423, %r43422, %r43419;
	xor.b32  	%r43424, %r43423, %r43420;
	st.local.u32 	[%rd6868+-8], %r43424;
	and.b32  	%r43425, %r43416, -2147483648;
	ld.local.u32 	%r104377, [%rd6868];
	and.b32  	%r43426, %r104377, 2147483646;
	or.b32  	%r43427, %r43426, %r43425;
	ld.local.u32 	%r43428, [%rd6868+-912];
	shr.u32 	%r43429, %r43427, 1;
	and.b32  	%r43430, %r104377, 1;
	setp.eq.b32 	%p4189, %r43430, 1;
	selp.b32 	%r43431, -1727483681, 0, %p4189;
	xor.b32  	%r43432, %r43431, %r43428;
	xor.b32  	%r43433, %r43432, %r43429;
	st.local.u32 	[%rd6868+-4], %r43433;
	add.s32 	%r104376, %r104376, 4;
	add.s64 	%rd6868, %rd6868, 16;
	setp.ne.s32 	%p4190, %r104376, 396;
	@%p4190 bra 	$L__BB3_4070;
	ld.local.u32 	%r43435, [%rd1646];
	and.b32  	%r43436, %r43435, -2147483648;
	ld.local.u32 	%r104300, [%rd3];
	and.b32  	%r43437, %r104300, 2147483646;
	or.b32  	%r43438, %r43437, %r43436;
	ld.local.u32 	%r43439, [%rd3+1584];
	shr.u32 	%r43440, %r43438, 1;
	and.b32  	%r43441, %r104300, 1;
	setp.eq.b32 	%p4191, %r43441, 1;
	selp.b32 	%r43442, -1727483681, 0, %p4191;
	xor.b32  	%r43443, %r43442, %r43439;
	xor.b32  	%r43444, %r43443, %r43440;
	st.local.u32 	[%rd1646], %r43444;
	mov.b32 	%r104379, 0;
	st.local.u32 	[%rd1645], %r104379;
$L__BB3_4072:
	add.s32 	%r104385, %r104379, 1;
	st.local.u32 	[%rd3+2496], %r104385;
	mul.wide.s32 	%rd4224, %r104379, 4;
	add.s64 	%rd4225, %rd3, %rd4224;
	ld.local.u32 	%r43445, [%rd4225];
	shr.u32 	%r43446, %r43445, 11;
	xor.b32  	%r43447, %r43446, %r43445;
	shl.b32 	%r43448, %r43447, 7;
	and.b32  	%r43449, %r43448, -1658038656;
	xor.b32  	%r8697, %r43449, %r43447;
	setp.lt.s32 	%p4192, %r104379, 623;
	@%p4192 bra 	$L__BB3_4078;
	mov.b32 	%r104381, 0;
	mov.u64 	%rd6869, %rd3;
$L__BB3_4074:
	and.b32  	%r43451, %r104300, -2147483648;
	ld.local.u32 	%r43452, [%rd6869+4];
	and.b32  	%r43453, %r43452, 2147483646;
	or.b32  	%r43454, %r43453, %r43451;
	ld.local.u32 	%r43455, [%rd6869+1588];
	shr.u32 	%r43456, %r43454, 1;
	and.b32  	%r43457, %r43452, 1;
	setp.eq.b32 	%p4193, %r43457, 1;
	selp.b32 	%r43458, -1727483681, 0, %p4193;
	xor.b32  	%r43459, %r43458, %r43455;
	xor.b32  	%r43460, %r43459, %r43456;
	st.local.u32 	[%rd6869], %r43460;
	and.b32  	%r43461, %r43452, -2147483648;
	ld.local.u32 	%r43462, [%rd6869+8];
	and.b32  	%r43463, %r43462, 2147483646;
	or.b32  	%r43464, %r43463, %r43461;
	ld.local.u32 	%r43465, [%rd6869+1592];
	shr.u32 	%r43466, %r43464, 1;
	and.b32  	%r43467, %r43462, 1;
	setp.eq.b32 	%p4194, %r43467, 1;
	selp.b32 	%r43468, -1727483681, 0, %p4194;
	xor.b32  	%r43469, %r43468, %r43465;
	xor.b32  	%r43470, %r43469, %r43466;
	st.local.u32 	[%rd6869+4], %r43470;
	and.b32  	%r43471, %r43462, -2147483648;
	ld.local.u32 	%r8700, [%rd6869+12];
	and.b32  	%r43472, %r8700, 2147483646;
	or.b32  	%r43473, %r43472, %r43471;
	ld.local.u32 	%r43474, [%rd6869+1596];
	shr.u32 	%r43475, %r43473, 1;
	and.b32  	%r43476, %r8700, 1;
	setp.eq.b32 	%p4195, %r43476, 1;
	selp.b32 	%r43477, -1727483681, 0, %p4195;
	xor.b32  	%r43478, %r43477, %r43474;
	xor.b32  	%r43479, %r43478, %r43475;
	st.local.u32 	[%rd6869+8], %r43479;
	setp.ne.s32 	%p4196, %r104381, 224;
	@%p4196 bra 	$L__BB3_4090;
	ld.local.u32 	%r104382, [%rd1643];
	mov.b32 	%r104383, 227;
$L__BB3_4076:
	mul.wide.u32 	%rd4226, %r104383, 4;
	add.s64 	%rd4227, %rd3, %rd4226;
	and.b32  	%r43490, %r104382, -2147483648;
	ld.local.u32 	%r43491, [%rd4227+4];
	and.b32  	%r43492, %r43491, 2147483646;
	or.b32  	%r43493, %r43492, %r43490;
	ld.local.u32 	%r43494, [%rd4227+-908];
	shr.u32 	%r43495, %r43493, 1;
	and.b32  	%r43496, %r43491, 1;
	setp.eq.b32 	%p4198, %r43496, 1;
	selp.b32 	%r43497, -1727483681, 0, %p4198;
	xor.b32  	%r43498, %r43497, %r43494;
	xor.b32  	%r43499, %r43498, %r43495;
	st.local.u32 	[%rd4227], %r43499;
	and.b32  	%r43500, %r43491, -2147483648;
	ld.local.u32 	%r43501, [%rd4227+8];
	and.b32  	%r43502, %r43501, 2147483646;
	or.b32  	%r43503, %r43502, %r43500;
	ld.local.u32 	%r43504, [%rd4227+-904];
	shr.u32 	%r43505, %r43503, 1;
	and.b32  	%r43506, %r43501, 1;
	setp.eq.b32 	%p4199, %r43506, 1;
	selp.b32 	%r43507, -1727483681, 0, %p4199;
	xor.b32  	%r43508, %r43507, %r43504;
	xor.b32  	%r43509, %r43508, %r43505;
	st.local.u32 	[%rd4227+4], %r43509;
	and.b32  	%r43510, %r43501, -2147483648;
	ld.local.u32 	%r43511, [%rd4227+12];
	and.b32  	%r43512, %r43511, 2147483646;
	or.b32  	%r43513, %r43512, %r43510;
	ld.local.u32 	%r43514, [%rd4227+-900];
	shr.u32 	%r43515, %r43513, 1;
	and.b32  	%r43516, %r43511, 1;
	setp.eq.b32 	%p4200, %r43516, 1;
	selp.b32 	%r43517, -1727483681, 0, %p4200;
	xor.b32  	%r43518, %r43517, %r43514;
	xor.b32  	%r43519, %r43518, %r43515;
	st.local.u32 	[%rd4227+8], %r43519;
	and.b32  	%r43520, %r43511, -2147483648;
	add.s32 	%r104383, %r104383, 4;
	ld.local.u32 	%r104382, [%rd4227+16];
	and.b32  	%r43521, %r104382, 2147483646;
	or.b32  	%r43522, %r43521, %r43520;
	ld.local.u32 	%r43523, [%rd4227+-896];
	shr.u32 	%r43524, %r43522, 1;
	and.b32  	%r43525, %r104382, 1;
	setp.eq.b32 	%p4201, %r43525, 1;
	selp.b32 	%r43526, -1727483681, 0, %p4201;
	xor.b32  	%r43527, %r43526, %r43523;
	xor.b32  	%r43528, %r43527, %r43524;
	st.local.u32 	[%rd4227+12], %r43528;
	setp.ne.s32 	%p4202, %r104383, 623;
	@%p4202 bra 	$L__BB3_4076;
	ld.local.u32 	%r43530, [%rd3+2492];
	and.b32  	%r43531, %r43530, -2147483648;
	ld.local.u32 	%r104300, [%rd3];
	and.b32  	%r43532, %r104300, 2147483646;
	or.b32  	%r43533, %r43532, %r43531;
	ld.local.u32 	%r43534, [%rd3+1584];
	shr.u32 	%r43535, %r43533, 1;
	and.b32  	%r43536, %r104300, 1;
	setp.eq.b32 	%p4203, %r43536, 1;
	selp.b32 	%r43537, -1727483681, 0, %p4203;
	xor.b32  	%r43538, %r43537, %r43534;
	xor.b32  	%r43539, %r43538, %r43535;
	st.local.u32 	[%rd3+2492], %r43539;
	mov.b32 	%r104385, 0;
	st.local.u32 	[%rd3+2496], %r104385;
$L__BB3_4078:
	setp.gt.u32 	%p4205, %r15025, %r15026;
	add.s32 	%r104394, %r104385, 1;
	st.local.u32 	[%rd3+2496], %r104394;
	mul.wide.s32 	%rd4228, %r104385, 4;
	add.s64 	%rd4229, %rd3, %rd4228;
	ld.local.u32 	%r43540, [%rd4229];
	shr.u32 	%r43541, %r43540, 11;
	xor.b32  	%r43542, %r43541, %r43540;
	shl.b32 	%r43543, %r43542, 7;
	and.b32  	%r43544, %r43543, -1658038656;
	xor.b32  	%r43545, %r43544, %r43542;
	shl.b32 	%r43546, %r43545, 15;
	and.b32  	%r43547, %r43546, -402653184;
	xor.b32  	%r43548, %r43547, %r43545;
	shr.u32 	%r43549, %r43548, 27;
	shl.b32 	%r43550, %r8658, 15;
	and.b32  	%r43551, %r43550, -402653184;
	xor.b32  	%r43552, %r43551, %r8658;
	shr.u32 	%r43553, %r43552, 7;
	and.b32  	%r43554, %r43553, 32505856;
	shl.b32 	%r43555, %r8671, 15;
	and.b32  	%r43556, %r43555, -402653184;
	xor.b32  	%r43557, %r43556, %r8671;
	shr.u32 	%r43558, %r43557, 12;
	and.b32  	%r43559, %r43558, 1015808;
	or.b32  	%r43560, %r43559, %r43554;
	shl.b32 	%r43561, %r8684, 15;
	and.b32  	%r43562, %r43561, -402653184;
	xor.b32  	%r43563, %r43562, %r8684;
	shr.u32 	%r43564, %r43563, 17;
	and.b32  	%r43565, %r43564, 31744;
	or.b32  	%r43566, %r43560, %r43565;
	shl.b32 	%r43567, %r8697, 15;
	and.b32  	%r43568, %r43567, -402653184;
	xor.b32  	%r43569, %r43568, %r8697;
	shr.u32 	%r43570, %r43569, 22;
	and.b32  	%r43571, %r43570, 992;
	or.b32  	%r43572, %r43566, %r43571;
	or.b32  	%r104389, %r43572, %r43549;
	mov.pred 	%p11971, 0;
	@%p4205 bra 	$L__BB3_4087;
	mov.pred 	%p11971, 0;
	mov.u32 	%r104388, %r15025;
$L__BB3_4080:
	shl.b32 	%r8716, %r104389, 5;
	setp.lt.s32 	%p4207, %r104394, 624;
	@%p4207 bra 	$L__BB3_4086;
	mov.b32 	%r104391, 0;
$L__BB3_4082:
	mul.wide.u32 	%rd4230, %r104391, 4;
	add.s64 	%rd1893, %rd3, %rd4230;
	and.b32  	%r43574, %r104300, -2147483648;
	ld.local.u32 	%r43575, [%rd1893+4];
	and.b32  	%r43576, %r43575, 2147483646;
	or.b32  	%r43577, %r43576, %r43574;
	ld.local.u32 	%r43578, [%rd1893+1588];
	shr.u32 	%r43579, %r43577, 1;
	and.b32  	%r43580, %r43575, 1;
	setp.eq.b32 	%p4208, %r43580, 1;
	selp.b32 	%r43581, -1727483681, 0, %p4208;
	xor.b32  	%r43582, %r43581, %r43578;
	xor.b32  	%r43583, %r43582, %r43579;
	st.local.u32 	[%rd1893], %r43583;
	and.b32  	%r43584, %r43575, -2147483648;
	ld.local.u32 	%r43585, [%rd1893+8];
	and.b32  	%r43586, %r43585, 2147483646;
	or.b32  	%r43587, %r43586, %r43584;
	ld.local.u32 	%r43588, [%rd1893+1592];
	shr.u32 	%r43589, %r43587, 1;
	and.b32  	%r43590, %r43585, 1;
	setp.eq.b32 	%p4209, %r43590, 1;
	selp.b32 	%r43591, -1727483681, 0, %p4209;
	xor.b32  	%r43592, %r43591, %r43588;
	xor.b32  	%r43593, %r43592, %r43589;
	st.local.u32 	[%rd1893+4], %r43593;
	and.b32  	%r43594, %r43585, -2147483648;
	ld.local.u32 	%r8719, [%rd1893+12];
	and.b32  	%r43595, %r8719, 2147483646;
	or.b32  	%r43596, %r43595, %r43594;
	ld.local.u32 	%r43597, [%rd1893+1596];
	shr.u32 	%r43598, %r43596, 1;
	and.b32  	%r43599, %r8719, 1;
	setp.eq.b32 	%p4210, %r43599, 1;
	selp.b32 	%r43600, -1727483681, 0, %p4210;
	xor.b32  	%r43601, %r43600, %r43597;
	xor.b32  	%r43602, %r43601, %r43598;
	st.local.u32 	[%rd1893+8], %r43602;
	setp.ne.s32 	%p4211, %r104391, 224;
	@%p4211 bra 	$L__BB3_7263;
	ld.local.u32 	%r104392, [%rd1643];
	mov.b32 	%r104393, 227;
$L__BB3_4084:
	mul.wide.u32 	%rd4231, %r104393, 4;
	add.s64 	%rd4232, %rd3, %rd4231;
	and.b32  	%r43613, %r104392, -2147483648;
	ld.local.u32 	%r43614, [%rd4232+4];
	and.b32  	%r43615, %r43614, 2147483646;
	or.b32  	%r43616, %r43615, %r43613;
	ld.local.u32 	%r43617, [%rd4232+-908];
	shr.u32 	%r43618, %r43616, 1;
	and.b32  	%r43619, %r43614, 1;
	setp.eq.b32 	%p4213, %r43619, 1;
	selp.b32 	%r43620, -1727483681, 0, %p4213;
	xor.b32  	%r43621, %r43620, %r43617;
	xor.b32  	%r43622, %r43621, %r43618;
	st.local.u32 	[%rd4232], %r43622;
	and.b32  	%r43623, %r43614, -2147483648;
	ld.local.u32 	%r43624, [%rd4232+8];
	and.b32  	%r43625, %r43624, 2147483646;
	or.b32  	%r43626, %r43625, %r43623;
	ld.local.u32 	%r43627, [%rd4232+-904];
	shr.u32 	%r43628, %r43626, 1;
	and.b32  	%r43629, %r43624, 1;
	setp.eq.b32 	%p4214, %r43629, 1;
	selp.b32 	%r43630, -1727483681, 0, %p4214;
	xor.b32  	%r43631, %r43630, %r43627;
	xor.b32  	%r43632, %r43631, %r43628;
	st.local.u32 	[%rd4232+4], %r43632;
	and.b32  	%r43633, %r43624, -2147483648;
	ld.local.u32 	%r43634, [%rd4232+12];
	and.b32  	%r43635, %r43634, 2147483646;
	or.b32  	%r43636, %r43635, %r43633;
	ld.local.u32 	%r43637, [%rd4232+-900];
	shr.u32 	%r43638, %r43636, 1;
	and.b32  	%r43639, %r43634, 1;
	setp.eq.b32 	%p4215, %r43639, 1;
	selp.b32 	%r43640, -1727483681, 0, %p4215;
	xor.b32  	%r43641, %r43640, %r43637;
	xor.b32  	%r43642, %r43641, %r43638;
	st.local.u32 	[%rd4232+8], %r43642;
	and.b32  	%r43643, %r43634, -2147483648;
	add.s32 	%r104393, %r104393, 4;
	ld.local.u32 	%r104392, [%rd4232+16];
	and.b32  	%r43644, %r104392, 2147483646;
	or.b32  	%r43645, %r43644, %r43643;
	ld.local.u32 	%r43646, [%rd4232+-896];
	shr.u32 	%r43647, %r43645, 1;
	and.b32  	%r43648, %r104392, 1;
	setp.eq.b32 	%p4216, %r43648, 1;
	selp.b32 	%r43649, -1727483681, 0, %p4216;
	xor.b32  	%r43650, %r43649, %r43646;
	xor.b32  	%r43651, %r43650, %r43647;
	st.local.u32 	[%rd4232+12], %r43651;
	setp.ne.s32 	%p4217, %r104393, 623;
	@%p4217 bra 	$L__BB3_4084;
	ld.local.u32 	%r43653, [%rd3+2492];
	and.b32  	%r43654, %r43653, -2147483648;
	ld.local.u32 	%r104300, [%rd3];
	and.b32  	%r43655, %r104300, 2147483646;
	or.b32  	%r43656, %r43655, %r43654;
	ld.local.u32 	%r43657, [%rd3+1584];
	shr.u32 	%r43658, %r43656, 1;
	and.b32  	%r43659, %r104300, 1;
	setp.eq.b32 	%p4218, %r43659, 1;
	selp.b32 	%r43660, -1727483681, 0, %p4218;
	xor.b32  	%r43661, %r43660, %r43657;
	xor.b32  	%r43662, %r43661, %r43658;
	st.local.u32 	[%rd3+2492], %r43662;
	mov.b32 	%r104394, 0;
	st.local.u32 	[%rd3+2496], %r104394;
$L__BB3_4086:
	add.s32 	%r8728, %r104394, 1;
	st.local.u32 	[%rd3+2496], %r8728;
	mul.wide.s32 	%rd4233, %r104394, 4;
	add.s64 	%rd4234, %rd3, %rd4233;
	ld.local.u32 	%r43663, [%rd4234];
	shr.u32 	%r43664, %r43663, 11;
	xor.b32  	%r43665, %r43664, %r43663;
	shl.b32 	%r43666, %r43665, 7;
	and.b32  	%r43667, %r43666, -1658038656;
	xor.b32  	%r43668, %r43667, %r43665;
	shl.b32 	%r43669, %r43668, 15;
	and.b32  	%r43670, %r43669, -402653184;
	xor.b32  	%r43671, %r43670, %r43668;
	shr.u32 	%r43672, %r43671, 27;
	and.b32  	%r43674, %r8716, 1073741792;
	or.b32  	%r104389, %r43672, %r43674;
	setp.eq.s32 	%p4219, %r104389, %r15022;
	or.pred  	%p11971, %p11971, %p4219;
	add.s32 	%r104388, %r104388, 1;
	setp.gt.u32 	%p4220, %r104388, %r15026;
	mov.u32 	%r104394, %r8728;
	@%p4220 bra 	$L__BB3_4087;
	bra.uni 	$L__BB3_4080;
$L__BB3_4087:
	and.pred  	%p4221, %p11969, %p11971;
	selp.u32 	%r8734, 1, 0, %p4221;
$L__BB3_4088:
	mad.lo.s32 	%r43677, %r36599, 15, 5;
	setp.lt.s32 	%p4222, %r43677, %r7512;
	mov.b32 	%r8979, 1;
	@%p4222 bra 	$L__BB3_4089;
	bra.uni 	$L__BB3_4201;
$L__BB3_4089:
	mov.b32 	%r43679, 624;
	st.local.u32 	[%rd3+2496], %r43679;
	st.local.u32 	[%rd3], %r7519;
	mov.b32 	%r104398, 1;
	mov.u32 	%r104397, %r7519;
	bra.uni 	$L__BB3_4103;
$L__BB3_4090:
	and.b32  	%r43480, %r8700, -2147483648;
	add.s32 	%r104381, %r104381, 4;
	add.s64 	%rd1894, %rd6869, 16;
	ld.local.u32 	%r104300, [%rd6869+16];
	and.b32  	%r43481, %r104300, 2147483646;
	or.b32  	%r43482, %r43481, %r43480;
	ld.local.u32 	%r43483, [%rd6869+1600];
	shr.u32 	%r43484, %r43482, 1;
	and.b32  	%r43485, %r104300, 1;
	setp.eq.b32 	%p4197, %r43485, 1;
	selp.b32 	%r43486, -1727483681, 0, %p4197;
	xor.b32  	%r43487, %r43486, %r43483;
	xor.b32  	%r43488, %r43487, %r43484;
	st.local.u32 	[%rd6869+12], %r43488;
	mov.u64 	%rd6869, %rd1894;
	bra.uni 	$L__BB3_4074;
$L__BB3_4091:
	and.b32  	%r43385, %r8687, -2147483648;
	add.s32 	%r104375, %r104375, 4;
	add.s64 	%rd1895, %rd6867, 16;
	ld.local.u32 	%r104300, [%rd6867+16];
	and.b32  	%r43386, %r104300, 2147483646;
	or.b32  	%r43387, %r43386, %r43385;
	ld.local.u32 	%r43388, [%rd6867+1600];
	shr.u32 	%r43389, %r43387, 1;
	and.b32  	%r43390, %r104300, 1;
	setp.eq.b32 	%p4185, %r43390, 1;
	selp.b32 	%r43391, -1727483681, 0, %p4185;
	xor.b32  	%r43392, %r43391, %r43388;
	xor.b32  	%r43393, %r43392, %r43389;
	st.local.u32 	[%rd6867+12], %r43393;
	mov.u64 	%rd6867, %rd1895;
	bra.uni 	$L__BB3_4068;
$L__BB3_4092:
	and.b32  	%r43290, %r8674, -2147483648;
	add.s32 	%r104369, %r104369, 4;
	add.s64 	%rd1896, %rd6865, 16;
	ld.local.u32 	%r104300, [%rd6865+16];
	and.b32  	%r43291, %r104300, 2147483646;
	or.b32  	%r43292, %r43291, %r43290;
	ld.local.u32 	%r43293, [%rd6865+1600];
	shr.u32 	%r43294, %r43292, 1;
	and.b32  	%r43295, %r104300, 1;
	setp.eq.b32 	%p4173, %r43295, 1;
	selp.b32 	%r43296, -1727483681, 0, %p4173;
	xor.b32  	%r43297, %r43296, %r43293;
	xor.b32  	%r43298, %r43297, %r43294;
	st.local.u32 	[%rd6865+12], %r43298;
	mov.u64 	%rd6865, %rd1896;
	bra.uni 	$L__BB3_4062;
$L__BB3_4093:
	and.b32  	%r43195, %r8661, -2147483648;
	add.s32 	%r104363, %r104363, 4;
	add.s64 	%rd1897, %rd6863, 16;
	ld.local.u32 	%r104300, [%rd6863+16];
	and.b32  	%r43196, %r104300, 2147483646;
	or.b32  	%r43197, %r43196, %r43195;
	ld.local.u32 	%r43198, [%rd6863+1600];
	shr.u32 	%r43199, %r43197, 1;
	and.b32  	%r43200, %r104300, 1;
	setp.eq.b32 	%p4161, %r43200, 1;
	selp.b32 	%r43201, -1727483681, 0, %p4161;
	xor.b32  	%r43202, %r43201, %r43198;
	xor.b32  	%r43203, %r43202, %r43199;
	st.local.u32 	[%rd6863+12], %r43203;
	mov.u64 	%rd6863, %rd1897;
	bra.uni 	$L__BB3_4056;
$L__BB3_4094:
	and.b32  	%r43100, %r8648, -2147483648;
	add.s32 	%r104357, %r104357, 4;
	add.s64 	%rd1898, %rd6861, 16;
	ld.local.u32 	%r104300, [%rd6861+16];
	and.b32  	%r43101, %r104300, 2147483646;
	or.b32  	%r43102, %r43101, %r43100;
	ld.local.u32 	%r43103, [%rd6861+1600];
	shr.u32 	%r43104, %r43102, 1;
	and.b32  	%r43105, %r104300, 1;
	setp.eq.b32 	%p4149, %r43105, 1;
	selp.b32 	%r43106, -1727483681, 0, %p4149;
	xor.b32  	%r43107, %r43106, %r43103;
	xor.b32  	%r43108, %r43107, %r43104;
	st.local.u32 	[%rd6861+12], %r43108;
	mov.u64 	%rd6861, %rd1898;
	bra.uni 	$L__BB3_4050;
$L__BB3_4095:
	and.b32  	%r43010, %r8633, -2147483648;
	add.s32 	%r104349, %r104349, 4;
	add.s64 	%rd1899, %rd6860, 16;
	ld.local.u32 	%r104300, [%rd6860+16];
	and.b32  	%r43011, %r104300, 2147483646;
	or.b32  	%r43012, %r43011, %r43010;
	ld.local.u32 	%r43013, [%rd6860+1600];
	shr.u32 	%r43014, %r43012, 1;
	and.b32  	%r43015, %r104300, 1;
	setp.eq.b32 	%p4136, %r43015, 1;
	selp.b32 	%r43016, -1727483681, 0, %p4136;
	xor.b32  	%r43017, %r43016, %r43013;
	xor.b32  	%r43018, %r43017, %r43014;
	st.local.u32 	[%rd6860+12], %r43018;
	mov.u64 	%rd6860, %rd1899;
	bra.uni 	$L__BB3_4043;
$L__BB3_4096:
	and.b32  	%r42783, %r8592, -2147483648;
	add.s32 	%r104328, %r104328, 4;
	add.s64 	%rd1900, %rd6859, 16;
	ld.local.u32 	%r104300, [%rd6859+16];
	and.b32  	%r42784, %r104300, 2147483646;
	or.b32  	%r42785, %r42784, %r42783;
	ld.local.u32 	%r42786, [%rd6859+1600];
	shr.u32 	%r42787, %r42785, 1;
	and.b32  	%r42788, %r104300, 1;
	setp.eq.b32 	%p4106, %r42788, 1;
	selp.b32 	%r42789, -1727483681, 0, %p4106;
	xor.b32  	%r42790, %r42789, %r42786;
	xor.b32  	%r42791, %r42790, %r42787;
	st.local.u32 	[%rd6859+12], %r42791;
	mov.u64 	%rd6859, %rd1900;
	bra.uni 	$L__BB3_4026;
$L__BB3_4097:
	and.b32  	%r42688, %r8579, -2147483648;
	add.s32 	%r104322, %r104322, 4;
	add.s64 	%rd1901, %rd6857, 16;
	ld.local.u32 	%r104300, [%rd6857+16];
	and.b32  	%r42689, %r104300, 2147483646;
	or.b32  	%r42690, %r42689, %r42688;
	ld.local.u32 	%r42691, [%rd6857+1600];
	shr.u32 	%r42692, %r42690, 1;
	and.b32  	%r42693, %r104300, 1;
	setp.eq.b32 	%p4094, %r42693, 1;
	selp.b32 	%r42694, -1727483681, 0, %p4094;
	xor.b32  	%r42695, %r42694, %r42691;
	xor.b32  	%r42696, %r42695, %r42692;
	st.local.u32 	[%rd6857+12], %r42696;
	mov.u64 	%rd6857, %rd1901;
	bra.uni 	$L__BB3_4020;
$L__BB3_4098:
	and.b32  	%r42593, %r8566, -2147483648;
	add.s32 	%r104316, %r104316, 4;
	add.s64 	%rd1902, %rd6855, 16;
	ld.local.u32 	%r104300, [%rd6855+16];
	and.b32  	%r42594, %r104300, 2147483646;
	or.b32  	%r42595, %r42594, %r42593;
	ld.local.u32 	%r42596, [%rd6855+1600];
	shr.u32 	%r42597, %r42595, 1;
	and.b32  	%r42598, %r104300, 1;
	setp.eq.b32 	%p4082, %r42598, 1;
	selp.b32 	%r42599, -1727483681, 0, %p4082;
	xor.b32  	%r42600, %r42599, %r42596;
	xor.b32  	%r42601, %r42600, %r42597;
	st.local.u32 	[%rd6855+12], %r42601;
	mov.u64 	%rd6855, %rd1902;
	bra.uni 	$L__BB3_4014;
$L__BB3_4099:
	and.b32  	%r42498, %r8553, -2147483648;
	add.s32 	%r104310, %r104310, 4;
	add.s64 	%rd1903, %rd6853, 16;
	ld.local.u32 	%r104300, [%rd6853+16];
	and.b32  	%r42499, %r104300, 2147483646;
	or.b32  	%r42500, %r42499, %r42498;
	ld.local.u32 	%r42501, [%rd6853+1600];
	shr.u32 	%r42502, %r42500, 1;
	and.b32  	%r42503, %r104300, 1;
	setp.eq.b32 	%p4070, %r42503, 1;
	selp.b32 	%r42504, -1727483681, 0, %p4070;
	xor.b32  	%r42505, %r42504, %r42501;
	xor.b32  	%r42506, %r42505, %r42502;
	st.local.u32 	[%rd6853+12], %r42506;
	mov.u64 	%rd6853, %rd1903;
	bra.uni 	$L__BB3_4008;
$L__BB3_4100:
	and.b32  	%r42403, %r8540, -2147483648;
	add.s32 	%r104304, %r104304, 4;
	add.s64 	%rd1904, %rd6851, 16;
	ld.local.u32 	%r104300, [%rd6851+16];
	and.b32  	%r42404, %r104300, 2147483646;
	or.b32  	%r42405, %r42404, %r42403;
	ld.local.u32 	%r42406, [%rd6851+1600];
	shr.u32 	%r42407, %r42405, 1;
	and.b32  	%r42408, %r104300, 1;
	setp.eq.b32 	%p4058, %r42408, 1;
	selp.b32 	%r42409, -1727483681, 0, %p4058;
	xor.b32  	%r42410, %r42409, %r42406;
	xor.b32  	%r42411, %r42410, %r42407;
	st.local.u32 	[%rd6851+12], %r42411;
	mov.u64 	%rd6851, %rd1904;
	bra.uni 	$L__BB3_4002;
$L__BB3_4101:
	and.b32  	%r42313, %r8525, -2147483648;
	add.s32 	%r104296, %r104296, 4;
	add.s64 	%rd1905, %rd6850, 16;
	ld.local.u32 	%r104300, [%rd6850+16];
	and.b32  	%r42314, %r104300, 2147483646;
	or.b32  	%r42315, %r42314, %r42313;
	ld.local.u32 	%r42316, [%rd6850+1600];
	shr.u32 	%r42317, %r42315, 1;
	and.b32  	%r42318, %r104300, 1;
	setp.eq.b32 	%p4045, %r42318, 1;
	selp.b32 	%r42319, -1727483681, 0, %p4045;
	xor.b32  	%r42320, %r42319, %r42316;
	xor.b32  	%r42321, %r42320, %r42317;
	st.local.u32 	[%rd6850+12], %r42321;
	mov.u64 	%rd6850, %rd1905;
	bra.uni 	$L__BB3_3995;
$L__BB3_4102:
	shr.u32 	%r43690, %r8763, 30;
	xor.b32  	%r43691, %r43690, %r8763;
	mad.lo.s32 	%r104397, %r43691, 1812433253, %r8764;
	st.local.u32 	[%rd1906+12], %r104397;
	add.s32 	%r104398, %r104398, 4;
$L__BB3_4103:
	shr.u32 	%r43680, %r104397, 30;
	xor.b32  	%r43681, %r43680, %r104397;
	mad.lo.s32 	%r43682, %r43681, 1812433253, %r104398;
	mul.wide.u32 	%rd4235, %r104398, 4;
	add.s64 	%rd1906, %rd3, %rd4235;
	st.local.u32 	[%rd1906], %r43682;
	shr.u32 	%r43683, %r43682, 30;
	xor.b32  	%r43684, %r43683, %r43682;
	mad.lo.s32 	%r43685, %r43684, 1812433253, %r104398;
	add.s32 	%r43686, %r43685, 1;
	st.local.u32 	[%rd1906+4], %r43686;
	shr.u32 	%r43687, %r43686, 30;
	xor.b32  	%r43688, %r43687, %r43686;
	mad.lo.s32 	%r43689, %r43688, 1812433253, %r104398;
	add.s32 	%r8763, %r43689, 2;
	st.local.u32 	[%rd1906+8], %r8763;
	add.s32 	%r8764, %r104398, 3;
	setp.ne.s32 	%p4223, %r8764, 624;
	@%p4223 bra 	$L__BB3_4102;
	setp.lt.s32 	%p4224, %r15023, -62;
	ld.local.u32 	%r104406, [%rd1645];
	mov.u32 	%r104407, %r7519;
	@%p4224 bra 	$L__BB3_4113;
	mov.b32 	%r104401, 0;
	mov.u32 	%r104407, %r7519;
$L__BB3_4106:
	setp.lt.s32 	%p4225, %r104406, 624;
	@%p4225 bra 	$L__BB3_4112;
	mov.b32 	%r104403, 0;
	mov.u64 	%rd6870, %rd3;
$L__BB3_4108:
	and.b32  	%r43694, %r104407, -2147483648;
	ld.local.u32 	%r43695, [%rd6870+4];
	and.b32  	%r43696, %r43695, 2147483646;
	or.b32  	%r43697, %r43696, %r43694;
	ld.local.u32 	%r43698, [%rd6870+1588];
	shr.u32 	%r43699, %r43697, 1;
	and.b32  	%r43700, %r43695, 1;
	setp.eq.b32 	%p4226, %r43700, 1;
	selp.b32 	%r43701, -1727483681, 0, %p4226;
	xor.b32  	%r43702, %r43701, %r43698;
	xor.b32  	%r43703, %r43702, %r43699;
	st.local.u32 	[%rd6870], %r43703;
	and.b32  	%r43704, %r43695, -2147483648;
	ld.local.u32 	%r43705, [%rd6870+8];
	and.b32  	%r43706, %r43705, 2147483646;
	or.b32  	%r43707, %r43706, %r43704;
	ld.local.u32 	%r43708, [%rd6870+1592];
	shr.u32 	%r43709, %r43707, 1;
	and.b32  	%r43710, %r43705, 1;
	setp.eq.b32 	%p4227, %r43710, 1;
	selp.b32 	%r43711, -1727483681, 0, %p4227;
	xor.b32  	%r43712, %r43711, %r43708;
	xor.b32  	%r43713, %r43712, %r43709;
	st.local.u32 	[%rd6870+4], %r43713;
	and.b32  	%r43714, %r43705, -2147483648;
	ld.local.u32 	%r8771, [%rd6870+12];
	and.b32  	%r43715, %r8771, 2147483646;
	or.b32  	%r43716, %r43715, %r43714;
	ld.local.u32 	%r43717, [%rd6870+1596];
	shr.u32 	%r43718, %r43716, 1;
	and.b32  	%r43719, %r8771, 1;
	setp.eq.b32 	%p4228, %r43719, 1;
	selp.b32 	%r43720, -1727483681, 0, %p4228;
	xor.b32  	%r43721, %r43720, %r43717;
	xor.b32  	%r43722, %r43721, %r43718;
	st.local.u32 	[%rd6870+8], %r43722;
	setp.ne.s32 	%p4229, %r104403, 224;
	@%p4229 bra 	$L__BB3_4214;
	ld.local.u32 	%r104404, [%rd1643];
	mov.b32 	%r104405, 227;
$L__BB3_4110:
	mul.wide.u32 	%rd4236, %r104405, 4;
	add.s64 	%rd4237, %rd3, %rd4236;
	and.b32  	%r43733, %r104404, -2147483648;
	ld.local.u32 	%r43734, [%rd4237+4];
	and.b32  	%r43735, %r43734, 2147483646;
	or.b32  	%r43736, %r43735, %r43733;
	ld.local.u32 	%r43737, [%rd4237+-908];
	shr.u32 	%r43738, %r43736, 1;
	and.b32  	%r43739, %r43734, 1;
	setp.eq.b32 	%p4231, %r43739, 1;
	selp.b32 	%r43740, -1727483681, 0, %p4231;
	xor.b32  	%r43741, %r43740, %r43737;
	xor.b32  	%r43742, %r43741, %r43738;
	st.local.u32 	[%rd4237], %r43742;
	and.b32  	%r43743, %r43734, -2147483648;
	ld.local.u32 	%r43744, [%rd4237+8];
	and.b32  	%r43745, %r43744, 2147483646;
	or.b32  	%r43746, %r43745, %r43743;
	ld.local.u32 	%r43747, [%rd4237+-904];
	shr.u32 	%r43748, %r43746, 1;
	and.b32  	%r43749, %r43744, 1;
	setp.eq.b32 	%p4232, %r43749, 1;
	selp.b32 	%r43750, -1727483681, 0, %p4232;
	xor.b32  	%r43751, %r43750, %r43747;
	xor.b32  	%r43752, %r43751, %r43748;
	st.local.u32 	[%rd4237+4], %r43752;
	and.b32  	%r43753, %r43744, -2147483648;
	ld.local.u32 	%r43754, [%rd4237+12];
	and.b32  	%r43755, %r43754, 2147483646;
	or.b32  	%r43756, %r43755, %r43753;
	ld.local.u32 	%r43757, [%rd4237+-900];
	shr.u32 	%r43758, %r43756, 1;
	and.b32  	%r43759, %r43754, 1;
	setp.eq.b32 	%p4233, %r43759, 1;
	selp.b32 	%r43760, -1727483681, 0, %p4233;
	xor.b32  	%r43761, %r43760, %r43757;
	xor.b32  	%r43762, %r43761, %r43758;
	st.local.u32 	[%rd4237+8], %r43762;
	and.b32  	%r43763, %r43754, -2147483648;
	add.s32 	%r104405, %r104405, 4;
	ld.local.u32 	%r104404, [%rd4237+16];
	and.b32  	%r43764, %r104404, 2147483646;
	or.b32  	%r43765, %r43764, %r43763;
	ld.local.u32 	%r43766, [%rd4237+-896];
	shr.u32 	%r43767, %r43765, 1;
	and.b32  	%r43768, %r104404, 1;
	setp.eq.b32 	%p4234, %r43768, 1;
	selp.b32 	%r43769, -1727483681, 0, %p4234;
	xor.b32  	%r43770, %r43769, %r43766;
	xor.b32  	%r43771, %r43770, %r43767;
	st.local.u32 	[%rd4237+12], %r43771;
	setp.ne.s32 	%p4235, %r104405, 623;
	@%p4235 bra 	$L__BB3_4110;
	ld.local.u32 	%r43773, [%rd3+2492];
	and.b32  	%r43774, %r43773, -2147483648;
	ld.local.u32 	%r104407, [%rd3];
	and.b32  	%r43775, %r104407, 2147483646;
	or.b32  	%r43776, %r43775, %r43774;
	ld.local.u32 	%r43777, [%rd3+1584];
	shr.u32 	%r43778, %r43776, 1;
	and.b32  	%r43779, %r104407, 1;
	setp.eq.b32 	%p4236, %r43779, 1;
	selp.b32 	%r43780, -1727483681, 0, %p4236;
	xor.b32  	%r43781, %r43780, %r43777;
	xor.b32  	%r43782, %r43781, %r43778;
	st.local.u32 	[%rd3+2492], %r43782;
	mov.b32 	%r104406, 0;
	st.local.u32 	[%rd3+2496], %r104406;
$L__BB3_4112:
	add.s32 	%r104406, %r104406, 1;
	st.local.u32 	[%rd1645], %r104406;
	add.s32 	%r8781, %r104401, 1;
	setp.ne.s32 	%p4237, %r104401, %r7530;
	mov.u32 	%r104401, %r8781;
	@%p4237 bra 	$L__BB3_4106;
$L__BB3_4113:
	add.s64 	%rd1908, %rd3, 1584;
	setp.lt.s32 	%p4238, %r104406, 624;
	@%p4238 bra 	$L__BB3_4119;
	mov.b32 	%r104411, 0;
	mov.u64 	%rd6871, %rd3;
$L__BB3_4115:
	and.b32  	%r43784, %r104407, -2147483648;
	ld.local.u32 	%r43785, [%rd6871+4];
	and.b32  	%r43786, %r43785, 2147483646;
	or.b32  	%r43787, %r43786, %r43784;
	ld.local.u32 	%r43788, [%rd6871+1588];
	shr.u32 	%r43789, %r43787, 1;
	and.b32  	%r43790, %r43785, 1;
	setp.eq.b32 	%p4239, %r43790, 1;
	selp.b32 	%r43791, -1727483681, 0, %p4239;
	xor.b32  	%r43792, %r43791, %r43788;
	xor.b32  	%r43793, %r43792, %r43789;
	st.local.u32 	[%rd6871], %r43793;
	and.b32  	%r43794, %r43785, -2147483648;
	ld.local.u32 	%r43795, [%rd6871+8];
	and.b32  	%r43796, %r43795, 2147483646;
	or.b32  	%r43797, %r43796, %r43794;
	ld.local.u32 	%r43798, [%rd6871+1592];
	shr.u32 	%r43799, %r43797, 1;
	and.b32  	%r43800, %r43795, 1;
	setp.eq.b32 	%p4240, %r43800, 1;
	selp.b32 	%r43801, -1727483681, 0, %p4240;
	xor.b32  	%r43802, %r43801, %r43798;
	xor.b32  	%r43803, %r43802, %r43799;
	st.local.u32 	[%rd6871+4], %r43803;
	and.b32  	%r43804, %r43795, -2147483648;
	ld.local.u32 	%r8786, [%rd6871+12];
	and.b32  	%r43805, %r8786, 2147483646;
	or.b32  	%r43806, %r43805, %r43804;
	ld.local.u32 	%r43807, [%rd6871+1596];
	shr.u32 	%r43808, %r43806, 1;
	and.b32  	%r43809, %r8786, 1;
	setp.eq.b32 	%p4241, %r43809, 1;
	selp.b32 	%r43810, -1727483681, 0, %p4241;
	xor.b32  	%r43811, %r43810, %r43807;
	xor.b32  	%r43812, %r43811, %r43808;
	st.local.u32 	[%rd6871+8], %r43812;
	setp.ne.s32 	%p4242, %r104411, 224;
	@%p4242 bra 	$L__BB3_4213;
	ld.local.u32 	%r104413, [%rd3+908];
	add.s64 	%rd6872, %rd3, 924;
	mov.b32 	%r104412, 0;
$L__BB3_4117:
	and.b32  	%r43823, %r104413, -2147483648;
	ld.local.u32 	%r43824, [%rd6872+-12];
	and.b32  	%r43825, %r43824, 2147483646;
	or.b32  	%r43826, %r43825, %r43823;
	ld.local.u32 	%r43827, [%rd6872+-924];
	shr.u32 	%r43828, %r43826, 1;
	and.b32  	%r43829, %r43824, 1;
	setp.eq.b32 	%p4244, %r43829, 1;
	selp.b32 	%r43830, -1727483681, 0, %p4244;
	xor.b32  	%r43831, %r43830, %r43827;
	xor.b32  	%r43832, %r43831, %r43828;
	st.local.u32 	[%rd6872+-16], %r43832;
	and.b32  	%r43833, %r43824, -2147483648;
	ld.local.u32 	%r43834, [%rd6872+-8];
	and.b32  	%r43835, %r43834, 2147483646;
	or.b32  	%r43836, %r43835, %r43833;
	ld.local.u32 	%r43837, [%rd6872+-920];
	shr.u32 	%r43838, %r43836, 1;
	and.b32  	%r43839, %r43834, 1;
	setp.eq.b32 	%p4245, %r43839, 1;
	selp.b32 	%r43840, -1727483681, 0, %p4245;
	xor.b32  	%r43841, %r43840, %r43837;
	xor.b32  	%r43842, %r43841, %r43838;
	st.local.u32 	[%rd6872+-12], %r43842;
	and.b32  	%r43843, %r43834, -2147483648;
	ld.local.u32 	%r43844, [%rd6872+-4];
	and.b32  	%r43845, %r43844, 2147483646;
	or.b32  	%r43846, %r43845, %r43843;
	ld.local.u32 	%r43847, [%rd6872+-916];
	shr.u32 	%r43848, %r43846, 1;
	and.b32  	%r43849, %r43844, 1;
	setp.eq.b32 	%p4246, %r43849, 1;
	selp.b32 	%r43850, -1727483681, 0, %p4246;
	xor.b32  	%r43851, %r43850, %r43847;
	xor.b32  	%r43852, %r43851, %r43848;
	st.local.u32 	[%rd6872+-8], %r43852;
	and.b32  	%r43853, %r43844, -2147483648;
	ld.local.u32 	%r104413, [%rd6872];
	and.b32  	%r43854, %r104413, 2147483646;
	or.b32  	%r43855, %r43854, %r43853;
	ld.local.u32 	%r43856, [%rd6872+-912];
	shr.u32 	%r43857, %r43855, 1;
	and.b32  	%r43858, %r104413, 1;
	setp.eq.b32 	%p4247, %r43858, 1;
	selp.b32 	%r43859, -1727483681, 0, %p4247;
	xor.b32  	%r43860, %r43859, %r43856;
	xor.b32  	%r43861, %r43860, %r43857;
	st.local.u32 	[%rd6872+-4], %r43861;
	add.s32 	%r104412, %r104412, 4;
	add.s64 	%rd6872, %rd6872, 16;
	setp.ne.s32 	%p4248, %r104412, 396;
	@%p4248 bra 	$L__BB3_4117;
	ld.local.u32 	%r43863, [%rd1646];
	and.b32  	%r43864, %r43863, -2147483648;
	ld.local.u32 	%r104407, [%rd3];
	and.b32  	%r43865, %r104407, 2147483646;
	or.b32  	%r43866, %r43865, %r43864;
	ld.local.u32 	%r43867, [%rd1908];
	shr.u32 	%r43868, %r43866, 1;
	and.b32  	%r43869, %r104407, 1;
	setp.eq.b32 	%p4249, %r43869, 1;
	selp.b32 	%r43870, -1727483681, 0, %p4249;
	xor.b32  	%r43871, %r43870, %r43867;
	xor.b32  	%r43872, %r43871, %r43868;
	st.local.u32 	[%rd1646], %r43872;
	mov.b32 	%r104406, 0;
	st.local.u32 	[%rd1645], %r104406;
$L__BB3_4119:
	add.s32 	%r104421, %r104406, 1;
	st.local.u32 	[%rd3+2496], %r104421;
	mul.wide.s32 	%rd4238, %r104406, 4;
	add.s64 	%rd4239, %rd3, %rd4238;
	ld.local.u32 	%r43873, [%rd4239];
	shr.u32 	%r43874, %r43873, 11;
	xor.b32  	%r43875, %r43874, %r43873;
	shl.b32 	%r43876, %r43875, 7;
	and.b32  	%r43877, %r43876, -1658038656;
	xor.b32  	%r8796, %r43877, %r43875;
	setp.lt.s32 	%p4250, %r104406, 623;
	@%p4250 bra 	$L__BB3_4125;
	mov.b32 	%r104417, 0;
	mov.u64 	%rd6873, %rd3;
$L__BB3_4121:
	and.b32  	%r43879, %r104407, -2147483648;
	ld.local.u32 	%r43880, [%rd6873+4];
	and.b32  	%r43881, %r43880, 2147483646;
	or.b32  	%r43882, %r43881, %r43879;
	ld.local.u32 	%r43883, [%rd6873+1588];
	shr.u32 	%r43884, %r43882, 1;
	and.b32  	%r43885, %r43880, 1;
	setp.eq.b32 	%p4251, %r43885, 1;
	selp.b32 	%r43886, -1727483681, 0, %p4251;
	xor.b32  	%r43887, %r43886, %r43883;
	xor.b32  	%r43888, %r43887, %r43884;
	st.local.u32 	[%rd6873], %r43888;
	and.b32  	%r43889, %r43880, -2147483648;
	ld.local.u32 	%r43890, [%rd6873+8];
	and.b32  	%r43891, %r43890, 2147483646;
	or.b32  	%r43892, %r43891, %r43889;
	ld.local.u32 	%r43893, [%rd6873+1592];
	shr.u32 	%r43894, %r43892, 1;
	and.b32  	%r43895, %r43890, 1;
	setp.eq.b32 	%p4252, %r43895, 1;
	selp.b32 	%r43896, -1727483681, 0, %p4252;
	xor.b32  	%r43897, %r43896, %r43893;
	xor.b32  	%r43898, %r43897, %r43894;
	st.local.u32 	[%rd6873+4], %r43898;
	and.b32  	%r43899, %r43890, -2147483648;
	ld.local.u32 	%r8799, [%rd6873+12];
	and.b32  	%r43900, %r8799, 2147483646;
	or.b32  	%r43901, %r43900, %r43899;
	ld.local.u32 	%r43902, [%rd6873+1596];
	shr.u32 	%r43903, %r43901, 1;
	and.b32  	%r43904, %r8799, 1;
	setp.eq.b32 	%p4253, %r43904, 1;
	selp.b32 	%r43905, -1727483681, 0, %p4253;
	xor.b32  	%r43906, %r43905, %r43902;
	xor.b32  	%r43907, %r43906, %r43903;
	st.local.u32 	[%rd6873+8], %r43907;
	setp.ne.s32 	%p4254, %r104417, 224;
	@%p4254 bra 	$L__BB3_4212;
	ld.local.u32 	%r104419, [%rd3+908];
	add.s64 	%rd6874, %rd3, 924;
	mov.b32 	%r104418, 0;
$L__BB3_4123:
	and.b32  	%r43918, %r104419, -2147483648;
	ld.local.u32 	%r43919, [%rd6874+-12];
	and.b32  	%r43920, %r43919, 2147483646;
	or.b32  	%r43921, %r43920, %r43918;
	ld.local.u32 	%r43922, [%rd6874+-924];
	shr.u32 	%r43923, %r43921, 1;
	and.b32  	%r43924, %r43919, 1;
	setp.eq.b32 	%p4256, %r43924, 1;
	selp.b32 	%r43925, -1727483681, 0, %p4256;
	xor.b32  	%r43926, %r43925, %r43922;
	xor.b32  	%r43927, %r43926, %r43923;
	st.local.u32 	[%rd6874+-16], %r43927;
	and.b32  	%r43928, %r43919, -2147483648;
	ld.local.u32 	%r43929, [%rd6874+-8];
	and.b32  	%r43930, %r43929, 2147483646;
	or.b32  	%r43931, %r43930, %r43928;
	ld.local.u32 	%r43932, [%rd6874+-920];
	shr.u32 	%r43933, %r43931, 1;
	and.b32  	%r43934, %r43929, 1;
	setp.eq.b32 	%p4257, %r43934, 1;
	selp.b32 	%r43935, -1727483681, 0, %p4257;
	xor.b32  	%r43936, %r43935, %r43932;
	xor.b32  	%r43937, %r43936, %r43933;
	st.local.u32 	[%rd6874+-12], %r43937;
	and.b32  	%r43938, %r43929, -2147483648;
	ld.local.u32 	%r43939, [%rd6874+-4];
	and.b32  	%r43940, %r43939, 2147483646;
	or.b32  	%r43941, %r43940, %r43938;
	ld.local.u32 	%r43942, [%rd6874+-916];
	shr.u32 	%r43943, %r43941, 1;
	and.b32  	%r43944, %r43939, 1;
	setp.eq.b32 	%p4258, %r43944, 1;
	selp.b32 	%r43945, -1727483681, 0, %p4258;
	xor.b32  	%r43946, %r43945, %r43942;
	xor.b32  	%r43947, %r43946, %r43943;
	st.local.u32 	[%rd6874+-8], %r43947;
	and.b32  	%r43948, %r43939, -2147483648;
	ld.local.u32 	%r104419, [%rd6874];
	and.b32  	%r43949, %r104419, 2147483646;
	or.b32  	%r43950, %r43949, %r43948;
	ld.local.u32 	%r43951, [%rd6874+-912];
	shr.u32 	%r43952, %r43950, 1;
	and.b32  	%r43953, %r104419, 1;
	setp.eq.b32 	%p4259, %r43953, 1;
	selp.b32 	%r43954, -1727483681, 0, %p4259;
	xor.b32  	%r43955, %r43954, %r43951;
	xor.b32  	%r43956, %r43955, %r43952;
	st.local.u32 	[%rd6874+-4], %r43956;
	add.s32 	%r104418, %r104418, 4;
	add.s64 	%rd6874, %rd6874, 16;
	setp.ne.s32 	%p4260, %r104418, 396;
	@%p4260 bra 	$L__BB3_4123;
	ld.local.u32 	%r43958, [%rd1646];
	and.b32  	%r43959, %r43958, -2147483648;
	ld.local.u32 	%r104407, [%rd3];
	and.b32  	%r43960, %r104407, 2147483646;
	or.b32  	%r43961, %r43960, %r43959;
	ld.local.u32 	%r43962, [%rd1908];
	shr.u32 	%r43963, %r43961, 1;
	and.b32  	%r43964, %r104407, 1;
	setp.eq.b32 	%p4261, %r43964, 1;
	selp.b32 	%r43965, -1727483681, 0, %p4261;
	xor.b32  	%r43966, %r43965, %r43962;
	xor.b32  	%r43967, %r43966, %r43963;
	st.local.u32 	[%rd1646], %r43967;
	mov.b32 	%r104421, 0;
	st.local.u32 	[%rd1645], %r104421;
$L__BB3_4125:
	add.s32 	%r104427, %r104421, 1;
	st.local.u32 	[%rd3+2496], %r104427;
	mul.wide.s32 	%rd4240, %r104421, 4;
	add.s64 	%rd4241, %rd3, %rd4240;
	ld.local.u32 	%r43968, [%rd4241];
	shr.u32 	%r43969, %r43968, 11;
	xor.b32  	%r43970, %r43969, %r43968;
	shl.b32 	%r43971, %r43970, 7;
	and.b32  	%r43972, %r43971, -1658038656;
	xor.b32  	%r8809, %r43972, %r43970;
	setp.lt.s32 	%p4262, %r104421, 623;
	@%p4262 bra 	$L__BB3_4131;
	mov.b32 	%r104423, 0;
	mov.u64 	%rd6875, %rd3;
$L__BB3_4127:
	and.b32  	%r43974, %r104407, -2147483648;
	ld.local.u32 	%r43975, [%rd6875+4];
	and.b32  	%r43976, %r43975, 2147483646;
	or.b32  	%r43977, %r43976, %r43974;
	ld.local.u32 	%r43978, [%rd6875+1588];
	shr.u32 	%r43979, %r43977, 1;
	and.b32  	%r43980, %r43975, 1;
	setp.eq.b32 	%p4263, %r43980, 1;
	selp.b32 	%r43981, -1727483681, 0, %p4263;
	xor.b32  	%r43982, %r43981, %r43978;
	xor.b32  	%r43983, %r43982, %r43979;
	st.local.u32 	[%rd6875], %r43983;
	and.b32  	%r43984, %r43975, -2147483648;
	ld.local.u32 	%r43985, [%rd6875+8];
	and.b32  	%r43986, %r43985, 2147483646;
	or.b32  	%r43987, %r43986, %r43984;
	ld.local.u32 	%r43988, [%rd6875+1592];
	shr.u32 	%r43989, %r43987, 1;
	and.b32  	%r43990, %r43985, 1;
	setp.eq.b32 	%p4264, %r43990, 1;
	selp.b32 	%r43991, -1727483681, 0, %p4264;
	xor.b32  	%r43992, %r43991, %r43988;
	xor.b32  	%r43993, %r43992, %r43989;
	st.local.u32 	[%rd6875+4], %r43993;
	and.b32  	%r43994, %r43985, -2147483648;
	ld.local.u32 	%r8812, [%rd6875+12];
	and.b32  	%r43995, %r8812, 2147483646;
	or.b32  	%r43996, %r43995, %r43994;
	ld.local.u32 	%r43997, [%rd6875+1596];
	shr.u32 	%r43998, %r43996, 1;
	and.b32  	%r43999, %r8812, 1;
	setp.eq.b32 	%p4265, %r43999, 1;
	selp.b32 	%r44000, -1727483681, 0, %p4265;
	xor.b32  	%r44001, %r44000, %r43997;
	xor.b32  	%r44002, %r44001, %r43998;
	st.local.u32 	[%rd6875+8], %r44002;
	setp.ne.s32 	%p4266, %r104423, 224;
	@%p4266 bra 	$L__BB3_4211;
	ld.local.u32 	%r104425, [%rd3+908];
	add.s64 	%rd6876, %rd3, 924;
	mov.b32 	%r104424, 0;
$L__BB3_4129:
	and.b32  	%r44013, %r104425, -2147483648;
	ld.local.u32 	%r44014, [%rd6876+-12];
	and.b32  	%r44015, %r44014, 2147483646;
	or.b32  	%r44016, %r44015, %r44013;
	ld.local.u32 	%r44017, [%rd6876+-924];
	shr.u32 	%r44018, %r44016, 1;
	and.b32  	%r44019, %r44014, 1;
	setp.eq.b32 	%p4268, %r44019, 1;
	selp.b32 	%r44020, -1727483681, 0, %p4268;
	xor.b32  	%r44021, %r44020, %r44017;
	xor.b32  	%r44022, %r44021, %r44018;
	st.local.u32 	[%rd6876+-16], %r44022;
	and.b32  	%r44023, %r44014, -2147483648;
	ld.local.u32 	%r44024, [%rd6876+-8];
	and.b32  	%r44025, %r44024, 2147483646;
	or.b32  	%r44026, %r44025, %r44023;
	ld.local.u32 	%r44027, [%rd6876+-920];
	shr.u32 	%r44028, %r44026, 1;
	and.b32  	%r44029, %r44024, 1;
	setp.eq.b32 	%p4269, %r44029, 1;
	selp.b32 	%r44030, -1727483681, 0, %p4269;
	xor.b32  	%r44031, %r44030, %r44027;
	xor.b32  	%r44032, %r44031, %r44028;
	st.local.u32 	[%rd6876+-12], %r44032;
	and.b32  	%r44033, %r44024, -2147483648;
	ld.local.u32 	%r44034, [%rd6876+-4];
	and.b32  	%r44035, %r44034, 2147483646;
	or.b32  	%r44036, %r44035, %r44033;
	ld.local.u32 	%r44037, [%rd6876+-916];
	shr.u32 	%r44038, %r44036, 1;
	and.b32  	%r44039, %r44034, 1;
	setp.eq.b32 	%p4270, %r44039, 1;
	selp.b32 	%r44040, -1727483681, 0, %p4270;
	xor.b32  	%r44041, %r44040, %r44037;
	xor.b32  	%r44042, %r44041, %r44038;
	st.local.u32 	[%rd6876+-8], %r44042;
	and.b32  	%r44043, %r44034, -2147483648;
	ld.local.u32 	%r104425, [%rd6876];
	and.b32  	%r44044, %r104425, 2147483646;
	or.b32  	%r44045, %r44044, %r44043;
	ld.local.u32 	%r44046, [%rd6876+-912];
	shr.u32 	%r44047, %r44045, 1;
	and.b32  	%r44048, %r104425, 1;
	setp.eq.b32 	%p4271, %r44048, 1;
	selp.b32 	%r44049, -1727483681, 0, %p4271;
	xor.b32  	%r44050, %r44049, %r44046;
	xor.b32  	%r44051, %r44050, %r44047;
	st.local.u32 	[%rd6876+-4], %r44051;
	add.s32 	%r104424, %r104424, 4;
	add.s64 	%rd6876, %rd6876, 16;
	setp.ne.s32 	%p4272, %r104424, 396;
	@%p4272 bra 	$L__BB3_4129;
	ld.local.u32 	%r44053, [%rd1646];
	and.b32  	%r44054, %r44053, -2147483648;
	ld.local.u32 	%r104407, [%rd3];
	and.b32  	%r44055, %r104407, 2147483646;
	or.b32  	%r44056, %r44055, %r44054;
	ld.local.u32 	%r44057, [%rd3+1584];
	shr.u32 	%r44058, %r44056, 1;
	and.b32  	%r44059, %r104407, 1;
	setp.eq.b32 	%p4273, %r44059, 1;
	selp.b32 	%r44060, -1727483681, 0, %p4273;
	xor.b32  	%r44061, %r44060, %r44057;
	xor.b32  	%r44062, %r44061, %r44058;
	st.local.u32 	[%rd1646], %r44062;
	mov.b32 	%r104427, 0;
	st.local.u32 	[%rd1645], %r104427;
$L__BB3_4131:
	add.s32 	%r104433, %r104427, 1;
	st.local.u32 	[%rd3+2496], %r104433;
	mul.wide.s32 	%rd4242, %r104427, 4;
	add.s64 	%rd4243, %rd3, %rd4242;
	ld.local.u32 	%r44063, [%rd4243];
	shr.u32 	%r44064, %r44063, 11;
	xor.b32  	%r44065, %r44064, %r44063;
	shl.b32 	%r44066, %r44065, 7;
	and.b32  	%r44067, %r44066, -1658038656;
	xor.b32  	%r8822, %r44067, %r44065;
	setp.lt.s32 	%p4274, %r104427, 623;
	@%p4274 bra 	$L__BB3_4137;
	mov.b32 	%r104429, 0;
	mov.u64 	%rd6877, %rd3;
$L__BB3_4133:
	and.b32  	%r44069, %r104407, -2147483648;
	ld.local.u32 	%r44070, [%rd6877+4];
	and.b32  	%r44071, %r44070, 2147483646;
	or.b32  	%r44072, %r44071, %r44069;
	ld.local.u32 	%r44073, [%rd6877+1588];
	shr.u32 	%r44074, %r44072, 1;
	and.b32  	%r44075, %r44070, 1;
	setp.eq.b32 	%p4275, %r44075, 1;
	selp.b32 	%r44076, -1727483681, 0, %p4275;
	xor.b32  	%r44077, %r44076, %r44073;
	xor.b32  	%r44078, %r44077, %r44074;
	st.local.u32 	[%rd6877], %r44078;
	and.b32  	%r44079, %r44070, -2147483648;
	ld.local.u32 	%r44080, [%rd6877+8];
	and.b32  	%r44081, %r44080, 2147483646;
	or.b32  	%r44082, %r44081, %r44079;
	ld.local.u32 	%r44083, [%rd6877+1592];
	shr.u32 	%r44084, %r44082, 1;
	and.b32  	%r44085, %r44080, 1;
	setp.eq.b32 	%p4276, %r44085, 1;
	selp.b32 	%r44086, -1727483681, 0, %p4276;
	xor.b32  	%r44087, %r44086, %r44083;
	xor.b32  	%r44088, %r44087, %r44084;
	st.local.u32 	[%rd6877+4], %r44088;
	and.b32  	%r44089, %r44080, -2147483648;
	ld.local.u32 	%r8825, [%rd6877+12];
	and.b32  	%r44090, %r8825, 2147483646;
	or.b32  	%r44091, %r44090, %r44089;
	ld.local.u32 	%r44092, [%rd6877+1596];
	shr.u32 	%r44093, %r44091, 1;
	and.b32  	%r44094, %r8825, 1;
	setp.eq.b32 	%p4277, %r44094, 1;
	selp.b32 	%r44095, -1727483681, 0, %p4277;
	xor.b32  	%r44096, %r44095, %r44092;
	xor.b32  	%r44097, %r44096, %r44093;
	st.local.u32 	[%rd6877+8], %r44097;
	setp.ne.s32 	%p4278, %r104429, 224;
	@%p4278 bra 	$L__BB3_4210;
	ld.local.u32 	%r104431, [%rd3+908];
	add.s64 	%rd6878, %rd3, 924;
	mov.b32 	%r104430, 0;
$L__BB3_4135:
	and.b32  	%r44108, %r104431, -2147483648;
	ld.local.u32 	%r44109, [%rd6878+-12];
	and.b32  	%r44110, %r44109, 2147483646;
	or.b32  	%r44111, %r44110, %r44108;
	ld.local.u32 	%r44112, [%rd6878+-924];
	shr.u32 	%r44113, %r44111, 1;
	and.b32  	%r44114, %r44109, 1;
	setp.eq.b32 	%p4280, %r44114, 1;
	selp.b32 	%r44115, -1727483681, 0, %p4280;
	xor.b32  	%r44116, %r44115, %r44112;
	xor.b32  	%r44117, %r44116, %r44113;
	st.local.u32 	[%rd6878+-16], %r44117;
	and.b32  	%r44118, %r44109, -2147483648;
	ld.local.u32 	%r44119, [%rd6878+-8];
	and.b32  	%r44120, %r44119, 2147483646;
	or.b32  	%r44121, %r44120, %r44118;
	ld.local.u32 	%r44122, [%rd6878+-920];
	shr.u32 	%r44123, %r44121, 1;
	and.b32  	%r44124, %r44119, 1;
	setp.eq.b32 	%p4281, %r44124, 1;
	selp.b32 	%r44125, -1727483681, 0, %p4281;
	xor.b32  	%r44126, %r44125, %r44122;
	xor.b32  	%r44127, %r44126, %r44123;
	st.local.u32 	[%rd6878+-12], %r44127;
	and.b32  	%r44128, %r44119, -2147483648;
	ld.local.u32 	%r44129, [%rd6878+-4];
	and.b32  	%r44130, %r44129, 2147483646;
	or.b32  	%r44131, %r44130, %r44128;
	ld.local.u32 	%r44132, [%rd6878+-916];
	shr.u32 	%r44133, %r44131, 1;
	and.b32  	%r44134, %r44129, 1;
	setp.eq.b32 	%p4282, %r44134, 1;
	selp.b32 	%r44135, -1727483681, 0, %p4282;
	xor.b32  	%r44136, %r44135, %r44132;
	xor.b32  	%r44137, %r44136, %r44133;
	st.local.u32 	[%rd6878+-8], %r44137;
	and.b32  	%r44138, %r44129, -2147483648;
	ld.local.u32 	%r104431, [%rd6878];
	and.b32  	%r44139, %r104431, 2147483646;
	or.b32  	%r44140, %r44139, %r44138;
	ld.local.u32 	%r44141, [%rd6878+-912];
	shr.u32 	%r44142, %r44140, 1;
	and.b32  	%r44143, %r104431, 1;
	setp.eq.b32 	%p4283, %r44143, 1;
	selp.b32 	%r44144, -1727483681, 0, %p4283;
	xor.b32  	%r44145, %r44144, %r44141;
	xor.b32  	%r44146, %r44145, %r44142;
	st.local.u32 	[%rd6878+-4], %r44146;
	add.s32 	%r104430, %r104430, 4;
	add.s64 	%rd6878, %rd6878, 16;
	setp.ne.s32 	%p4284, %r104430, 396;
	@%p4284 bra 	$L__BB3_4135;
	ld.local.u32 	%r44148, [%rd1646];
	and.b32  	%r44149, %r44148, -2147483648;
	ld.local.u32 	%r104407, [%rd3];
	and.b32  	%r44150, %r104407, 2147483646;
	or.b32  	%r44151, %r44150, %r44149;
	ld.local.u32 	%r44152, [%rd3+1584];
	shr.u32 	%r44153, %r44151, 1;
	and.b32  	%r44154, %r104407, 1;
	setp.eq.b32 	%p4285, %r44154, 1;
	selp.b32 	%r44155, -1727483681, 0, %p4285;
	xor.b32  	%r44156, %r44155, %r44152;
	xor.b32  	%r44157, %r44156, %r44153;
	st.local.u32 	[%rd1646], %r44157;
	mov.b32 	%r104433, 0;
	st.local.u32 	[%rd1645], %r104433;
$L__BB3_4137:
	add.s32 	%r104439, %r104433, 1;
	st.local.u32 	[%rd3+2496], %r104439;
	mul.wide.s32 	%rd4244, %r104433, 4;
	add.s64 	%rd4245, %rd3, %rd4244;
	ld.local.u32 	%r44158, [%rd4245];
	shr.u32 	%r44159, %r44158, 11;
	xor.b32  	%r44160, %r44159, %r44158;
	shl.b32 	%r44161, %r44160, 7;
	and.b32  	%r44162, %r44161, -1658038656;
	xor.b32  	%r8835, %r44162, %r44160;
	setp.lt.s32 	%p4286, %r104433, 623;
	@%p4286 bra 	$L__BB3_4143;
	mov.b32 	%r104435, 0;
	mov.u64 	%rd6879, %rd3;
$L__BB3_4139:
	and.b32  	%r44164, %r104407, -2147483648;
	ld.local.u32 	%r44165, [%rd6879+4];
	and.b32  	%r44166, %r44165, 2147483646;
	or.b32  	%r44167, %r44166, %r44164;
	ld.local.u32 	%r44168, [%rd6879+1588];
	shr.u32 	%r44169, %r44167, 1;
	and.b32  	%r44170, %r44165, 1;
	setp.eq.b32 	%p4287, %r44170, 1;
	selp.b32 	%r44171, -1727483681, 0, %p4287;
	xor.b32  	%r44172, %r44171, %r44168;
	xor.b32  	%r44173, %r44172, %r44169;
	st.local.u32 	[%rd6879], %r44173;
	and.b32  	%r44174, %r44165, -2147483648;
	ld.local.u32 	%r44175, [%rd6879+8];
	and.b32  	%r44176, %r44175, 2147483646;
	or.b32  	%r44177, %r44176, %r44174;
	ld.local.u32 	%r44178, [%rd6879+1592];
	shr.u32 	%r44179, %r44177, 1;
	and.b32  	%r44180, %r44175, 1;
	setp.eq.b32 	%p4288, %r44180, 1;
	selp.b32 	%r44181, -1727483681, 0, %p4288;
	xor.b32  	%r44182, %r44181, %r44178;
	xor.b32  	%r44183, %r44182, %r44179;
	st.local.u32 	[%rd6879+4], %r44183;
	and.b32  	%r44184, %r44175, -2147483648;
	ld.local.u32 	%r8838, [%rd6879+12];
	and.b32  	%r44185, %r8838, 2147483646;
	or.b32  	%r44186, %r44185, %r44184;
	ld.local.u32 	%r44187, [%rd6879+1596];
	shr.u32 	%r44188, %r44186, 1;
	and.b32  	%r44189, %r8838, 1;
	setp.eq.b32 	%p4289, %r44189, 1;
	selp.b32 	%r44190, -1727483681, 0, %p4289;
	xor.b32  	%r44191, %r44190, %r44187;
	xor.b32  	%r44192, %r44191, %r44188;
	st.local.u32 	[%rd6879+8], %r44192;
	setp.ne.s32 	%p4290, %r104435, 224;
	@%p4290 bra 	$L__BB3_4209;
	ld.local.u32 	%r104436, [%rd1643];
	mov.b32 	%r104437, 227;
$L__BB3_4141:
	mul.wide.u32 	%rd4246, %r104437, 4;
	add.s64 	%rd4247, %rd3, %rd4246;
	and.b32  	%r44203, %r104436, -2147483648;
	ld.local.u32 	%r44204, [%rd4247+4];
	and.b32  	%r44205, %r44204, 2147483646;
	or.b32  	%r44206, %r44205, %r44203;
	ld.local.u32 	%r44207, [%rd4247+-908];
	shr.u32 	%r44208, %r44206, 1;
	and.b32  	%r44209, %r44204, 1;
	setp.eq.b32 	%p4292, %r44209, 1;
	selp.b32 	%r44210, -1727483681, 0, %p4292;
	xor.b32  	%r44211, %r44210, %r44207;
	xor.b32  	%r44212, %r44211, %r44208;
	st.local.u32 	[%rd4247], %r44212;
	and.b32  	%r44213, %r44204, -2147483648;
	ld.local.u32 	%r44214, [%rd4247+8];
	and.b32  	%r44215, %r44214, 2147483646;
	or.b32  	%r44216, %r44215, %r44213;
	ld.local.u32 	%r44217, [%rd4247+-904];
	shr.u32 	%r44218, %r44216, 1;
	and.b32  	%r44219, %r44214, 1;
	setp.eq.b32 	%p4293, %r44219, 1;
	selp.b32 	%r44220, -1727483681, 0, %p4293;
	xor.b32  	%r44221, %r44220, %r44217;
	xor.b32  	%r44222, %r44221, %r44218;
	st.local.u32 	[%rd4247+4], %r44222;
	and.b32  	%r44223, %r44214, -2147483648;
	ld.local.u32 	%r44224, [%rd4247+12];
	and.b32  	%r44225, %r44224, 2147483646;
	or.b32  	%r44226, %r44225, %r44223;
	ld.local.u32 	%r44227, [%rd4247+-900];
	shr.u32 	%r44228, %r44226, 1;
	and.b32  	%r44229, %r44224, 1;
	setp.eq.b32 	%p4294, %r44229, 1;
	selp.b32 	%r44230, -1727483681, 0, %p4294;
	xor.b32  	%r44231, %r44230, %r44227;
	xor.b32  	%r44232, %r44231, %r44228;
	st.local.u32 	[%rd4247+8], %r44232;
	and.b32  	%r44233, %r44224, -2147483648;
	add.s32 	%r104437, %r104437, 4;
	ld.local.u32 	%r104436, [%rd4247+16];
	and.b32  	%r44234, %r104436, 2147483646;
	or.b32  	%r44235, %r44234, %r44233;
	ld.local.u32 	%r44236, [%rd4247+-896];
	shr.u32 	%r44237, %r44235, 1;
	and.b32  	%r44238, %r104436, 1;
	setp.eq.b32 	%p4295, %r44238, 1;
	selp.b32 	%r44239, -1727483681, 0, %p4295;
	xor.b32  	%r44240, %r44239, %r44236;
	xor.b32  	%r44241, %r44240, %r44237;
	st.local.u32 	[%rd4247+12], %r44241;
	setp.ne.s32 	%p4296, %r104437, 623;
	@%p4296 bra 	$L__BB3_4141;
	ld.local.u32 	%r44243, [%rd3+2492];
	and.b32  	%r44244, %r44243, -2147483648;
	ld.local.u32 	%r104407, [%rd3];
	and.b32  	%r44245, %r104407, 2147483646;
	or.b32  	%r44246, %r44245, %r44244;
	ld.local.u32 	%r44247, [%rd3+1584];
	shr.u32 	%r44248, %r44246, 1;
	and.b32  	%r44249, %r104407, 1;
	setp.eq.b32 	%p4297, %r44249, 1;
	selp.b32 	%r44250, -1727483681, 0, %p4297;
	xor.b32  	%r44251, %r44250, %r44247;
	xor.b32  	%r44252, %r44251, %r44248;
	st.local.u32 	[%rd3+2492], %r44252;
	mov.b32 	%r104439, 0;
	st.local.u32 	[%rd3+2496], %r104439;
$L__BB3_4143:
	setp.gt.u32 	%p4299, %r15023, %r15024;
	add.s32 	%r104459, %r104439, 1;
	st.local.u32 	[%rd3+2496], %r104459;
	mul.wide.s32 	%rd4248, %r104439, 4;
	add.s64 	%rd4249, %rd3, %rd4248;
	ld.local.u32 	%r44253, [%rd4249];
	shr.u32 	%r44254, %r44253, 11;
	xor.b32  	%r44255, %r44254, %r44253;
	shl.b32 	%r44256, %r44255, 7;
	and.b32  	%r44257, %r44256, -1658038656;
	xor.b32  	%r44258, %r44257, %r44255;
	shl.b32 	%r44259, %r44258, 15;
	and.b32  	%r44260, %r44259, -402653184;
	xor.b32  	%r44261, %r44260, %r44258;
	shr.u32 	%r44262, %r44261, 27;
	shl.b32 	%r44263, %r8796, 15;
	and.b32  	%r44264, %r44263, -402653184;
	xor.b32  	%r44265, %r44264, %r8796;
	shr.u32 	%r44266, %r44265, 7;
	and.b32  	%r44267, %r44266, 32505856;
	shl.b32 	%r44268, %r8809, 15;
	and.b32  	%r44269, %r44268, -402653184;
	xor.b32  	%r44270, %r44269, %r8809;
	shr.u32 	%r44271, %r44270, 12;
	and.b32  	%r44272, %r44271, 1015808;
	or.b32  	%r44273, %r44272, %r44267;
	shl.b32 	%r44274, %r8822, 15;
	and.b32  	%r44275, %r44274, -402653184;
	xor.b32  	%r44276, %r44275, %r8822;
	shr.u32 	%r44277, %r44276, 17;
	and.b32  	%r44278, %r44277, 31744;
	or.b32  	%r44279, %r44273, %r44278;
	shl.b32 	%r44280, %r8835, 15;
	and.b32  	%r44281, %r44280, -402653184;
	xor.b32  	%r44282, %r44281, %r8835;
	shr.u32 	%r44283, %r44282, 22;
	and.b32  	%r44284, %r44283, 992;
	or.b32  	%r44285, %r44279, %r44284;
	or.b32  	%r104443, %r44285, %r44262;
	mov.pred 	%p11973, 0;
	@%p4299 bra 	$L__BB3_4152;
	mov.pred 	%p11973, 0;
	mov.u32 	%r104448, %r104459;
	mov.u32 	%r104442, %r15023;
$L__BB3_4145:
	shl.b32 	%r8854, %r104443, 5;
	setp.lt.s32 	%p4301, %r104448, 624;
	@%p4301 bra 	$L__BB3_4151;
	mov.b32 	%r104445, 0;
$L__BB3_4147:
	mul.wide.u32 	%rd4250, %r104445, 4;
	add.s64 	%rd1926, %rd3, %rd4250;
	and.b32  	%r44287, %r104407, -2147483648;
	ld.local.u32 	%r44288, [%rd1926+4];
	and.b32  	%r44289, %r44288, 2147483646;
	or.b32  	%r44290, %r44289, %r44287;
	ld.local.u32 	%r44291, [%rd1926+1588];
	shr.u32 	%r44292, %r44290, 1;
	and.b32  	%r44293, %r44288, 1;
	setp.eq.b32 	%p4302, %r44293, 1;
	selp.b32 	%r44294, -1727483681, 0, %p4302;
	xor.b32  	%r44295, %r44294, %r44291;
	xor.b32  	%r44296, %r44295, %r44292;
	st.local.u32 	[%rd1926], %r44296;
	and.b32  	%r44297, %r44288, -2147483648;
	ld.local.u32 	%r44298, [%rd1926+8];
	and.b32  	%r44299, %r44298, 2147483646;
	or.b32  	%r44300, %r44299, %r44297;
	ld.local.u32 	%r44301, [%rd1926+1592];
	shr.u32 	%r44302, %r44300, 1;
	and.b32  	%r44303, %r44298, 1;
	setp.eq.b32 	%p4303, %r44303, 1;
	selp.b32 	%r44304, -1727483681, 0, %p4303;
	xor.b32  	%r44305, %r44304, %r44301;
	xor.b32  	%r44306, %r44305, %r44302;
	st.local.u32 	[%rd1926+4], %r44306;
	and.b32  	%r44307, %r44298, -2147483648;
	ld.local.u32 	%r8857, [%rd1926+12];
	and.b32  	%r44308, %r8857, 2147483646;
	or.b32  	%r44309, %r44308, %r44307;
	ld.local.u32 	%r44310, [%rd1926+1596];
	shr.u32 	%r44311, %r44309, 1;
	and.b32  	%r44312, %r8857, 1;
	setp.eq.b32 	%p4304, %r44312, 1;
	selp.b32 	%r44313, -1727483681, 0, %p4304;
	xor.b32  	%r44314, %r44313, %r44310;
	xor.b32  	%r44315, %r44314, %r44311;
	st.local.u32 	[%rd1926+8], %r44315;
	setp.ne.s32 	%p4305, %r104445, 224;
	@%p4305 bra 	$L__BB3_7264;
	ld.local.u32 	%r104446, [%rd1643];
	mov.b32 	%r104447, 227;
$L__BB3_4149:
	mul.wide.u32 	%rd4251, %r104447, 4;
	add.s64 	%rd4252, %rd3, %rd4251;
	and.b32  	%r44326, %r104446, -2147483648;
	ld.local.u32 	%r44327, [%rd4252+4];
	and.b32  	%r44328, %r44327, 2147483646;
	or.b32  	%r44329, %r44328, %r44326;
	ld.local.u32 	%r44330, [%rd4252+-908];
	shr.u32 	%r44331, %r44329, 1;
	and.b32  	%r44332, %r44327, 1;
	setp.eq.b32 	%p4307, %r44332, 1;
	selp.b32 	%r44333, -1727483681, 0, %p4307;
	xor.b32  	%r44334, %r44333, %r44330;
	xor.b32  	%r44335, %r44334, %r44331;
	st.local.u32 	[%rd4252], %r44335;
	and.b32  	%r44336, %r44327, -2147483648;
	ld.local.u32 	%r44337, [%rd4252+8];
	and.b32  	%r44338, %r44337, 2147483646;
	or.b32  	%r44339, %r44338, %r44336;
	ld.local.u32 	%r44340, [%rd4252+-904];
	shr.u32 	%r44341, %r44339, 1;
	and.b32  	%r44342, %r44337, 1;
	setp.eq.b32 	%p4308, %r44342, 1;
	selp.b32 	%r44343, -1727483681, 0, %p4308;
	xor.b32  	%r44344, %r44343, %r44340;
	xor.b32  	%r44345, %r44344, %r44341;
	st.local.u32 	[%rd4252+4], %r44345;
	and.b32  	%r44346, %r44337, -2147483648;
	ld.local.u32 	%r44347, [%rd4252+12];
	and.b32  	%r44348, %r44347, 2147483646;
	or.b32  	%r44349, %r44348, %r44346;
	ld.local.u32 	%r44350, [%rd4252+-900];
	shr.u32 	%r44351, %r44349, 1;
	and.b32  	%r44352, %r44347, 1;
	setp.eq.b32 	%p4309, %r44352, 1;
	selp.b32 	%r44353, -1727483681, 0, %p4309;
	xor.b32  	%r44354, %r44353, %r44350;
	xor.b32  	%r44355, %r44354, %r44351;
	st.local.u32 	[%rd4252+8], %r44355;
	and.b32  	%r44356, %r44347, -2147483648;
	add.s32 	%r104447, %r104447, 4;
	ld.local.u32 	%r104446, [%rd4252+16];
	and.b32  	%r44357, %r104446, 2147483646;
	or.b32  	%r44358, %r44357, %r44356;
	ld.local.u32 	%r44359, [%rd4252+-896];
	shr.u32 	%r44360, %r44358, 1;
	and.b32  	%r44361, %r104446, 1;
	setp.eq.b32 	%p4310, %r44361, 1;
	selp.b32 	%r44362, -1727483681, 0, %p4310;
	xor.b32  	%r44363, %r44362, %r44359;
	xor.b32  	%r44364, %r44363, %r44360;
	st.local.u32 	[%rd4252+12], %r44364;
	setp.ne.s32 	%p4311, %r104447, 623;
	@%p4311 bra 	$L__BB3_4149;
	ld.local.u32 	%r44366, [%rd3+2492];
	and.b32  	%r44367, %r44366, -2147483648;
	ld.local.u32 	%r104407, [%rd3];
	and.b32  	%r44368, %r104407, 2147483646;
	or.b32  	%r44369, %r44368, %r44367;
	ld.local.u32 	%r44370, [%rd3+1584];
	shr.u32 	%r44371, %r44369, 1;
	and.b32  	%r44372, %r104407, 1;
	setp.eq.b32 	%p4312, %r44372, 1;
	selp.b32 	%r44373, -1727483681, 0, %p4312;
	xor.b32  	%r44374, %r44373, %r44370;
	xor.b32  	%r44375, %r44374, %r44371;
	st.local.u32 	[%rd3+2492], %r44375;
	mov.b32 	%r104448, 0;
	st.local.u32 	[%rd3+2496], %r104448;
$L__BB3_4151:
	add.s32 	%r104459, %r104448, 1;
	st.local.u32 	[%rd3+2496], %r104459;
	mul.wide.s32 	%rd4253, %r104448, 4;
	add.s64 	%rd4254, %rd3, %rd4253;
	ld.local.u32 	%r44376, [%rd4254];
	shr.u32 	%r44377, %r44376, 11;
	xor.b32  	%r44378, %r44377, %r44376;
	shl.b32 	%r44379, %r44378, 7;
	and.b32  	%r44380, %r44379, -1658038656;
	xor.b32  	%r44381, %r44380, %r44378;
	shl.b32 	%r44382, %r44381, 15;
	and.b32  	%r44383, %r44382, -402653184;
	xor.b32  	%r44384, %r44383, %r44381;
	shr.u32 	%r44385, %r44384, 27;
	and.b32  	%r44387, %r8854, 1073741792;
	or.b32  	%r104443, %r44385, %r44387;
	setp.eq.s32 	%p4313, %r104443, %r15021;
	or.pred  	%p11973, %p11973, %p4313;
	add.s32 	%r104442, %r104442, 1;
	setp.gt.u32 	%p4314, %r104442, %r15024;
	mov.u32 	%r104448, %r104459;
	@%p4314 bra 	$L__BB3_4152;
	bra.uni 	$L__BB3_4145;
$L__BB3_4152:
	setp.lt.s32 	%p4315, %r7529, 1;
	@%p4315 bra 	$L__BB3_4161;
	mov.b32 	%r104454, 0;
$L__BB3_4154:
	setp.lt.s32 	%p4316, %r104459, 624;
	@%p4316 bra 	$L__BB3_4160;
	mov.b32 	%r104456, 0;
	mov.u64 	%rd6880, %rd3;
$L__BB3_4156:
	and.b32  	%r44392, %r104407, -2147483648;
	ld.local.u32 	%r44393, [%rd6880+4];
	and.b32  	%r44394, %r44393, 2147483646;
	or.b32  	%r44395, %r44394, %r44392;
	ld.local.u32 	%r44396, [%rd6880+1588];
	shr.u32 	%r44397, %r44395, 1;
	and.b32  	%r44398, %r44393, 1;
	setp.eq.b32 	%p4317, %r44398, 1;
	selp.b32 	%r44399, -1727483681, 0, %p4317;
	xor.b32  	%r44400, %r44399, %r44396;
	xor.b32  	%r44401, %r44400, %r44397;
	st.local.u32 	[%rd6880], %r44401;
	and.b32  	%r44402, %r44393, -2147483648;
	ld.local.u32 	%r44403, [%rd6880+8];
	and.b32  	%r44404, %r44403, 2147483646;
	or.b32  	%r44405, %r44404, %r44402;
	ld.local.u32 	%r44406, [%rd6880+1592];
	shr.u32 	%r44407, %r44405, 1;
	and.b32  	%r44408, %r44403, 1;
	setp.eq.b32 	%p4318, %r44408, 1;
	selp.b32 	%r44409, -1727483681, 0, %p4318;
	xor.b32  	%r44410, %r44409, %r44406;
	xor.b32  	%r44411, %r44410, %r44407;
	st.local.u32 	[%rd6880+4], %r44411;
	and.b32  	%r44412, %r44403, -2147483648;
	ld.local.u32 	%r8878, [%rd6880+12];
	and.b32  	%r44413, %r8878, 2147483646;
	or.b32  	%r44414, %r44413, %r44412;
	ld.local.u32 	%r44415, [%rd6880+1596];
	shr.u32 	%r44416, %r44414, 1;
	and.b32  	%r44417, %r8878, 1;
	setp.eq.b32 	%p4319, %r44417, 1;
	selp.b32 	%r44418, -1727483681, 0, %p4319;
	xor.b32  	%r44419, %r44418, %r44415;
	xor.b32  	%r44420, %r44419, %r44416;
	st.local.u32 	[%rd6880+8], %r44420;
	setp.ne.s32 	%p4320, %r104456, 224;
	@%p4320 bra 	$L__BB3_4208;
	ld.local.u32 	%r104457, [%rd1643];
	mov.b32 	%r104458, 227;
$L__BB3_4158:
	mul.wide.u32 	%rd4255, %r104458, 4;
	add.s64 	%rd4256, %rd3, %rd4255;
	and.b32  	%r44431, %r104457, -2147483648;
	ld.local.u32 	%r44432, [%rd4256+4];
	and.b32  	%r44433, %r44432, 2147483646;
	or.b32  	%r44434, %r44433, %r44431;
	ld.local.u32 	%r44435, [%rd4256+-908];
	shr.u32 	%r44436, %r44434, 1;
	and.b32  	%r44437, %r44432, 1;
	setp.eq.b32 	%p4322, %r44437, 1;
	selp.b32 	%r44438, -1727483681, 0, %p4322;
	xor.b32  	%r44439, %r44438, %r44435;
	xor.b32  	%r44440, %r44439, %r44436;
	st.local.u32 	[%rd4256], %r44440;
	and.b32  	%r44441, %r44432, -2147483648;
	ld.local.u32 	%r44442, [%rd4256+8];
	and.b32  	%r44443, %r44442, 2147483646;
	or.b32  	%r44444, %r44443, %r44441;
	ld.local.u32 	%r44445, [%rd4256+-904];
	shr.u32 	%r44446, %r44444, 1;
	and.b32  	%r44447, %r44442, 1;
	setp.eq.b32 	%p4323, %r44447, 1;
	selp.b32 	%r44448, -1727483681, 0, %p4323;
	xor.b32  	%r44449, %r44448, %r44445;
	xor.b32  	%r44450, %r44449, %r44446;
	st.local.u32 	[%rd4256+4], %r44450;
	and.b32  	%r44451, %r44442, -2147483648;
	ld.local.u32 	%r44452, [%rd4256+12];
	and.b32  	%r44453, %r44452, 2147483646;
	or.b32  	%r44454, %r44453, %r44451;
	ld.local.u32 	%r44455, [%rd4256+-900];
	shr.u32 	%r44456, %r44454, 1;
	and.b32  	%r44457, %r44452, 1;
	setp.eq.b32 	%p4324, %r44457, 1;
	selp.b32 	%r44458, -1727483681, 0, %p4324;
	xor.b32  	%r44459, %r44458, %r44455;
	xor.b32  	%r44460, %r44459, %r44456;
	st.local.u32 	[%rd4256+8], %r44460;
	and.b32  	%r44461, %r44452, -2147483648;
	add.s32 	%r104458, %r104458, 4;
	ld.local.u32 	%r104457, [%rd4256+16];
	and.b32  	%r44462, %r104457, 2147483646;
	or.b32  	%r44463, %r44462, %r44461;
	ld.local.u32 	%r44464, [%rd4256+-896];
	shr.u32 	%r44465, %r44463, 1;
	and.b32  	%r44466, %r104457, 1;
	setp.eq.b32 	%p4325, %r44466, 1;
	selp.b32 	%r44467, -1727483681, 0, %p4325;
	xor.b32  	%r44468, %r44467, %r44464;
	xor.b32  	%r44469, %r44468, %r44465;
	st.local.u32 	[%rd4256+12], %r44469;
	setp.ne.s32 	%p4326, %r104458, 623;
	@%p4326 bra 	$L__BB3_4158;
	ld.local.u32 	%r44471, [%rd3+2492];
	and.b32  	%r44472, %r44471, -2147483648;
	ld.local.u32 	%r104407, [%rd3];
	and.b32  	%r44473, %r104407, 2147483646;
	or.b32  	%r44474, %r44473, %r44472;
	ld.local.u32 	%r44475, [%rd3+1584];
	shr.u32 	%r44476, %r44474, 1;
	and.b32  	%r44477, %r104407, 1;
	setp.eq.b32 	%p4327, %r44477, 1;
	selp.b32 	%r44478, -1727483681, 0, %p4327;
	xor.b32  	%r44479, %r44478, %r44475;
	xor.b32  	%r44480, %r44479, %r44476;
	st.local.u32 	[%rd3+2492], %r44480;
	mov.b32 	%r104459, 0;
	st.local.u32 	[%rd3+2496], %r104459;
$L__BB3_4160:
	add.s32 	%r104459, %r104459, 1;
	st.local.u32 	[%rd1645], %r104459;
	add.s32 	%r104454, %r104454, 1;
	sub.s32 	%r44481, %r15025, %r15024;
	add.s32 	%r44482, %r44481, -6;
	setp.ne.s32 	%p4328, %r104454, %r44482;
	@%p4328 bra 	$L__BB3_4154;
$L__BB3_4161:
	add.s64 	%rd1928, %rd1643, -908;
	add.s64 	%rd1929, %rd3, 1584;
	setp.lt.s32 	%p4329, %r104459, 624;
	@%p4329 bra 	$L__BB3_4167;
	mov.b32 	%r104464, 0;
	mov.u64 	%rd6881, %rd3;
$L__BB3_4163:
	and.b32  	%r44484, %r104407, -2147483648;
	ld.local.u32 	%r44485, [%rd6881+4];
	and.b32  	%r44486, %r44485, 2147483646;
	or.b32  	%r44487, %r44486, %r44484;
	ld.local.u32 	%r44488, [%rd6881+1588];
	shr.u32 	%r44489, %r44487, 1;
	and.b32  	%r44490, %r44485, 1;
	setp.eq.b32 	%p4330, %r44490, 1;
	selp.b32 	%r44491, -1727483681, 0, %p4330;
	xor.b32  	%r44492, %r44491, %r44488;
	xor.b32  	%r44493, %r44492, %r44489;
	st.local.u32 	[%rd6881], %r44493;
	and.b32  	%r44494, %r44485, -2147483648;
	ld.local.u32 	%r44495, [%rd6881+8];
	and.b32  	%r44496, %r44495, 2147483646;
	or.b32  	%r44497, %r44496, %r44494;
	ld.local.u32 	%r44498, [%rd6881+1592];
	shr.u32 	%r44499, %r44497, 1;
	and.b32  	%r44500, %r44495, 1;
	setp.eq.b32 	%p4331, %r44500, 1;
	selp.b32 	%r44501, -1727483681, 0, %p4331;
	xor.b32  	%r44502, %r44501, %r44498;
	xor.b32  	%r44503, %r44502, %r44499;
	st.local.u32 	[%rd6881+4], %r44503;
	and.b32  	%r44504, %r44495, -2147483648;
	ld.local.u32 	%r8893, [%rd6881+12];
	and.b32  	%r44505, %r8893, 2147483646;
	or.b32  	%r44506, %r44505, %r44504;
	ld.local.u32 	%r44507, [%rd6881+1596];
	shr.u32 	%r44508, %r44506, 1;
	and.b32  	%r44509, %r8893, 1;
	setp.eq.b32 	%p4332, %r44509, 1;
	selp.b32 	%r44510, -1727483681, 0, %p4332;
	xor.b32  	%r44511, %r44510, %r44507;
	xor.b32  	%r44512, %r44511, %r44508;
	st.local.u32 	[%rd6881+8], %r44512;
	setp.ne.s32 	%p4333, %r104464, 224;
	@%p4333 bra 	$L__BB3_4207;
	ld.local.u32 	%r104466, [%rd3+908];
	add.s64 	%rd6882, %rd3, 924;
	mov.b32 	%r104465, 0;
$L__BB3_4165:
	and.b32  	%r44523, %r104466, -2147483648;
	ld.local.u32 	%r44524, [%rd6882+-12];
	and.b32  	%r44525, %r44524, 2147483646;
	or.b32  	%r44526, %r44525, %r44523;
	ld.local.u32 	%r44527, [%rd6882+-924];
	shr.u32 	%r44528, %r44526, 1;
	and.b32  	%r44529, %r44524, 1;
	setp.eq.b32 	%p4335, %r44529, 1;
	selp.b32 	%r44530, -1727483681, 0, %p4335;
	xor.b32  	%r44531, %r44530, %r44527;
	xor.b32  	%r44532, %r44531, %r44528;
	st.local.u32 	[%rd6882+-16], %r44532;
	and.b32  	%r44533, %r44524, -2147483648;
	ld.local.u32 	%r44534, [%rd6882+-8];
	and.b32  	%r44535, %r44534, 2147483646;
	or.b32  	%r44536, %r44535, %r44533;
	ld.local.u32 	%r44537, [%rd6882+-920];
	shr.u32 	%r44538, %r44536, 1;
	and.b32  	%r44539, %r44534, 1;
	setp.eq.b32 	%p4336, %r44539, 1;
	selp.b32 	%r44540, -1727483681, 0, %p4336;
	xor.b32  	%r44541, %r44540, %r44537;
	xor.b32  	%r44542, %r44541, %r44538;
	st.local.u32 	[%rd6882+-12], %r44542;
	and.b32  	%r44543, %r44534, -2147483648;
	ld.local.u32 	%r44544, [%rd6882+-4];
	and.b32  	%r44545, %r44544, 2147483646;
	or.b32  	%r44546, %r44545, %r44543;
	ld.local.u32 	%r44547, [%rd6882+-916];
	shr.u32 	%r44548, %r44546, 1;
	and.b32  	%r44549, %r44544, 1;
	setp.eq.b32 	%p4337, %r44549, 1;
	selp.b32 	%r44550, -1727483681, 0, %p4337;
	xor.b32  	%r44551, %r44550, %r44547;
	xor.b32  	%r44552, %r44551, %r44548;
	st.local.u32 	[%rd6882+-8], %r44552;
	and.b32  	%r44553, %r44544, -2147483648;
	ld.local.u32 	%r104466, [%rd6882];
	and.b32  	%r44554, %r104466, 2147483646;
	or.b32  	%r44555, %r44554, %r44553;
	ld.local.u32 	%r44556, [%rd6882+-912];
	shr.u32 	%r44557, %r44555, 1;
	and.b32  	%r44558, %r104466, 1;
	setp.eq.b32 	%p4338, %r44558, 1;
	selp.b32 	%r44559, -1727483681, 0, %p4338;
	xor.b32  	%r44560, %r44559, %r44556;
	xor.b32  	%r44561, %r44560, %r44557;
	st.local.u32 	[%rd6882+-4], %r44561;
	add.s32 	%r104465, %r104465, 4;
	add.s64 	%rd6882, %rd6882, 16;
	setp.ne.s32 	%p4339, %r104465, 396;
	@%p4339 bra 	$L__BB3_4165;
	ld.local.u32 	%r44563, [%rd1646];
	and.b32  	%r44564, %r44563, -2147483648;
	ld.local.u32 	%r104407, [%rd1928];
	and.b32  	%r44565, %r104407, 2147483646;
	or.b32  	%r44566, %r44565, %r44564;
	ld.local.u32 	%r44567, [%rd1929];
	shr.u32 	%r44568, %r44566, 1;
	and.b32  	%r44569, %r104407, 1;
	setp.eq.b32 	%p4340, %r44569, 1;
	selp.b32 	%r44570, -1727483681, 0, %p4340;
	xor.b32  	%r44571, %r44570, %r44567;
	xor.b32  	%r44572, %r44571, %r44568;
	st.local.u32 	[%rd1646], %r44572;
	mov.b32 	%r104459, 0;
	st.local.u32 	[%rd1645], %r104459;
$L__BB3_4167:
	add.s32 	%r104474, %r104459, 1;
	st.local.u32 	[%rd3+2496], %r104474;
	mul.wide.s32 	%rd4257, %r104459, 4;
	add.s64 	%rd4258, %rd3, %rd4257;
	ld.local.u32 	%r44573, [%rd4258];
	shr.u32 	%r44574, %r44573, 11;
	xor.b32  	%r44575, %r44574, %r44573;
	shl.b32 	%r44576, %r44575, 7;
	and.b32  	%r44577, %r44576, -1658038656;
	xor.b32  	%r8903, %r44577, %r44575;
	setp.lt.s32 	%p4341, %r104459, 623;
	@%p4341 bra 	$L__BB3_4173;
	mov.b32 	%r104470, 0;
	mov.u64 	%rd6883, %rd3;
$L__BB3_4169:
	and.b32  	%r44579, %r104407, -2147483648;
	ld.local.u32 	%r44580, [%rd6883+4];
	and.b32  	%r44581, %r44580, 2147483646;
	or.b32  	%r44582, %r44581, %r44579;
	ld.local.u32 	%r44583, [%rd6883+1588];
	shr.u32 	%r44584, %r44582, 1;
	and.b32  	%r44585, %r44580, 1;
	setp.eq.b32 	%p4342, %r44585, 1;
	selp.b32 	%r44586, -1727483681, 0, %p4342;
	xor.b32  	%r44587, %r44586, %r44583;
	xor.b32  	%r44588, %r44587, %r44584;
	st.local.u32 	[%rd6883], %r44588;
	and.b32  	%r44589, %r44580, -2147483648;
	ld.local.u32 	%r44590, [%rd6883+8];
	and.b32  	%r44591, %r44590, 2147483646;
	or.b32  	%r44592, %r44591, %r44589;
	ld.local.u32 	%r44593, [%rd6883+1592];
	shr.u32 	%r44594, %r44592, 1;
	and.b32  	%r44595, %r44590, 1;
	setp.eq.b32 	%p4343, %r44595, 1;
	selp.b32 	%r44596, -1727483681, 0, %p4343;
	xor.b32  	%r44597, %r44596, %r44593;
	xor.b32  	%r44598, %r44597, %r44594;
	st.local.u32 	[%rd6883+4], %r44598;
	and.b32  	%r44599, %r44590, -2147483648;
	ld.local.u32 	%r8906, [%rd6883+12];
	and.b32  	%r44600, %r8906, 2147483646;
	or.b32  	%r44601, %r44600, %r44599;
	ld.local.u32 	%r44602, [%rd6883+1596];
	shr.u32 	%r44603, %r44601, 1;
	and.b32  	%r44604, %r8906, 1;
	setp.eq.b32 	%p4344, %r44604, 1;
	selp.b32 	%r44605, -1727483681, 0, %p4344;
	xor.b32  	%r44606, %r44605, %r44602;
	xor.b32  	%r44607, %r44606, %r44603;
	st.local.u32 	[%rd6883+8], %r44607;
	setp.ne.s32 	%p4345, %r104470, 224;
	@%p4345 bra 	$L__BB3_4206;
	ld.local.u32 	%r104472, [%rd3+908];
	add.s64 	%rd6884, %rd3, 924;
	mov.b32 	%r104471, 0;
$L__BB3_4171:
	and.b32  	%r44618, %r104472, -2147483648;
	ld.local.u32 	%r44619, [%rd6884+-12];
	and.b32  	%r44620, %r44619, 2147483646;
	or.b32  	%r44621, %r44620, %r44618;
	ld.local.u32 	%r44622, [%rd6884+-924];
	shr.u32 	%r44623, %r44621, 1;
	and.b32  	%r44624, %r44619, 1;
	setp.eq.b32 	%p4347, %r44624, 1;
	selp.b32 	%r44625, -1727483681, 0, %p4347;
	xor.b32  	%r44626, %r44625, %r44622;
	xor.b32  	%r44627, %r44626, %r44623;
	st.local.u32 	[%rd6884+-16], %r44627;
	and.b32  	%r44628, %r44619, -2147483648;
	ld.local.u32 	%r44629, [%rd6884+-8];
	and.b32  	%r44630, %r44629, 2147483646;
	or.b32  	%r44631, %r44630, %r44628;
	ld.local.u32 	%r44632, [%rd6884+-920];
	shr.u32 	%r44633, %r44631, 1;
	and.b32  	%r44634, %r44629, 1;
	setp.eq.b32 	%p4348, %r44634, 1;
	selp.b32 	%r44635, -1727483681, 0, %p4348;
	xor.b32  	%r44636, %r44635, %r44632;
	xor.b32  	%r44637, %r44636, %r44633;
	st.local.u32 	[%rd6884+-12], %r44637;
	and.b32  	%r44638, %r44629, -2147483648;
	ld.local.u32 	%r44639, [%rd6884+-4];
	and.b32  	%r44640, %r44639, 2147483646;
	or.b32  	%r44641, %r44640, %r44638;
	ld.local.u32 	%r44642, [%rd6884+-916];
	shr.u32 	%r44643, %r44641, 1;
	and.b32  	%r44644, %r44639, 1;
	setp.eq.b32 	%p4349, %r44644, 1;
	selp.b32 	%r44645, -1727483681, 0, %p4349;
	xor.b32  	%r44646, %r44645, %r44642;
	xor.b32  	%r44647, %r44646, %r44643;
	st.local.u32 	[%rd6884+-8], %r44647;
	and.b32  	%r44648, %r44639, -2147483648;
	ld.local.u32 	%r104472, [%rd6884];
	and.b32  	%r44649, %r104472, 2147483646;
	or.b32  	%r44650, %r44649, %r44648;
	ld.local.u32 	%r44651, [%rd6884+-912];
	shr.u32 	%r44652, %r44650, 1;
	and.b32  	%r44653, %r104472, 1;
	setp.eq.b32 	%p4350, %r44653, 1;
	selp.b32 	%r44654, -1727483681, 0, %p4350;
	xor.b32  	%r44655, %r44654, %r44651;
	xor.b32  	%r44656, %r44655, %r44652;
	st.local.u32 	[%rd6884+-4], %r44656;
	add.s32 	%r104471, %r104471, 4;
	add.s64 	%rd6884, %rd6884, 16;
	setp.ne.s32 	%p4351, %r104471, 396;
	@%p4351 bra 	$L__BB3_4171;
	ld.local.u32 	%r44658, [%rd1646];
	and.b32  	%r44659, %r44658, -2147483648;
	ld.local.u32 	%r104407, [%rd1928];
	and.b32  	%r44660, %r104407, 2147483646;
	or.b32  	%r44661, %r44660, %r44659;
	ld.local.u32 	%r44662, [%rd1929];
	shr.u32 	%r44663, %r44661, 1;
	and.b32  	%r44664, %r104407, 1;
	setp.eq.b32 	%p4352, %r44664, 1;
	selp.b32 	%r44665, -1727483681, 0, %p4352;
	xor.b32  	%r44666, %r44665, %r44662;
	xor.b32  	%r44667, %r44666, %r44663;
	st.local.u32 	[%rd1646], %r44667;
	mov.b32 	%r104474, 0;
	st.local.u32 	[%rd1645], %r104474;
$L__BB3_4173:
	add.s32 	%r104480, %r104474, 1;
	st.local.u32 	[%rd3+2496], %r104480;
	mul.wide.s32 	%rd4259, %r104474, 4;
	add.s64 	%rd4260, %rd3, %rd4259;
	ld.local.u32 	%r44668, [%rd4260];
	shr.u32 	%r44669, %r44668, 11;
	xor.b32  	%r44670, %r44669, %r44668;
	shl.b32 	%r44671, %r44670, 7;
	and.b32  	%r44672, %r44671, -1658038656;
	xor.b32  	%r8916, %r44672, %r44670;
	setp.lt.s32 	%p4353, %r104474, 623;
	@%p4353 bra 	$L__BB3_4179;
	mov.b32 	%r104476, 0;
	mov.u64 	%rd6885, %rd3;
$L__BB3_4175:
	and.b32  	%r44674, %r104407, -2147483648;
	ld.local.u32 	%r44675, [%rd6885+4];
	and.b32  	%r44676, %r44675, 2147483646;
	or.b32  	%r44677, %r44676, %r44674;
	ld.local.u32 	%r44678, [%rd6885+1588];
	shr.u32 	%r44679, %r44677, 1;
	and.b32  	%r44680, %r44675, 1;
	setp.eq.b32 	%p4354, %r44680, 1;
	selp.b32 	%r44681, -1727483681, 0, %p4354;
	xor.b32  	%r44682, %r44681, %r44678;
	xor.b32  	%r44683, %r44682, %r44679;
	st.local.u32 	[%rd6885], %r44683;
	and.b32  	%r44684, %r44675, -2147483648;
	ld.local.u32 	%r44685, [%rd6885+8];
	and.b32  	%r44686, %r44685, 2147483646;
	or.b32  	%r44687, %r44686, %r44684;
	ld.local.u32 	%r44688, [%rd6885+1592];
	shr.u32 	%r44689, %r44687, 1;
	and.b32  	%r44690, %r44685, 1;
	setp.eq.b32 	%p4355, %r44690, 1;
	selp.b32 	%r44691, -1727483681, 0, %p4355;
	xor.b32  	%r44692, %r44691, %r44688;
	xor.b32  	%r44693, %r44692, %r44689;
	st.local.u32 	[%rd6885+4], %r44693;
	and.b32  	%r44694, %r44685, -2147483648;
	ld.local.u32 	%r8919, [%rd6885+12];
	and.b32  	%r44695, %r8919, 2147483646;
	or.b32  	%r44696, %r44695, %r44694;
	ld.local.u32 	%r44697, [%rd6885+1596];
	shr.u32 	%r44698, %r44696, 1;
	and.b32  	%r44699, %r8919, 1;
	setp.eq.b32 	%p4356, %r44699, 1;
	selp.b32 	%r44700, -1727483681, 0, %p4356;
	xor.b32  	%r44701, %r44700, %r44697;
	xor.b32  	%r44702, %r44701, %r44698;
	st.local.u32 	[%rd6885+8], %r44702;
	setp.ne.s32 	%p4357, %r104476, 224;
	@%p4357 bra 	$L__BB3_4205;
	ld.local.u32 	%r104478, [%rd3+908];
	add.s64 	%rd6886, %rd3, 924;
	mov.b32 	%r104477, 0;
$L__BB3_4177:
	and.b32  	%r44713, %r104478, -2147483648;
	ld.local.u32 	%r44714, [%rd6886+-12];
	and.b32  	%r44715, %r44714, 2147483646;
	or.b32  	%r44716, %r44715, %r44713;
	ld.local.u32 	%r44717, [%rd6886+-924];
	shr.u32 	%r44718, %r44716, 1;
	and.b32  	%r44719, %r44714, 1;
	setp.eq.b32 	%p4359, %r44719, 1;
	selp.b32 	%r44720, -1727483681, 0, %p4359;
	xor.b32  	%r44721, %r44720, %r44717;
	xor.b32  	%r44722, %r44721, %r44718;
	st.local.u32 	[%rd6886+-16], %r44722;
	and.b32  	%r44723, %r44714, -2147483648;
	ld.local.u32 	%r44724, [%rd6886+-8];
	and.b32  	%r44725, %r44724, 2147483646;
	or.b32  	%r44726, %r44725, %r44723;
	ld.local.u32 	%r44727, [%rd6886+-920];
	shr.u32 	%r44728, %r44726, 1;
	and.b32  	%r44729, %r44724, 1;
	setp.eq.b32 	%p4360, %r44729, 1;
	selp.b32 	%r44730, -1727483681, 0, %p4360;
	xor.b32  	%r44731, %r44730, %r44727;
	xor.b32  	%r44732, %r44731, %r44728;
	st.local.u32 	[%rd6886+-12], %r44732;
	and.b32  	%r44733, %r44724, -2147483648;
	ld.local.u32 	%r44734, [%rd6886+-4];
	and.b32  	%r44735, %r44734, 2147483646;
	or.b32  	%r44736, %r44735, %r44733;
	ld.local.u32 	%r44737, [%rd6886+-916];
	shr.u32 	%r44738, %r44736, 1;
	and.b32  	%r44739, %r44734, 1;
	setp.eq.b32 	%p4361, %r44739, 1;
	selp.b32 	%r44740, -1727483681, 0, %p4361;
	xor.b32  	%r44741, %r44740, %r44737;
	xor.b32  	%r44742, %r44741, %r44738;
	st.local.u32 	[%rd6886+-8], %r44742;
	and.b32  	%r44743, %r44734, -2147483648;
	ld.local.u32 	%r104478, [%rd6886];
	and.b32  	%r44744, %r104478, 2147483646;
	or.b32  	%r44745, %r44744, %r44743;
	ld.local.u32 	%r44746, [%rd6886+-912];
	shr.u32 	%r44747, %r44745, 1;
	and.b32  	%r44748, %r104478, 1;
	setp.eq.b32 	%p4362, %r44748, 1;
	selp.b32 	%r44749, -1727483681, 0, %p4362;
	xor.b32  	%r44750, %r44749, %r44746;
	xor.b32  	%r44751, %r44750, %r44747;
	st.local.u32 	[%rd6886+-4], %r44751;
	add.s32 	%r104477, %r104477, 4;
	add.s64 	%rd6886, %rd6886, 16;
	setp.ne.s32 	%p4363, %r104477, 396;
	@%p4363 bra 	$L__BB3_4177;
	ld.local.u32 	%r44753, [%rd1646];
	and.b32  	%r44754, %r44753, -2147483648;
	ld.local.u32 	%r104407, [%rd1928];
	and.b32  	%r44755, %r104407, 2147483646;
	or.b32  	%r44756, %r44755, %r44754;
	ld.local.u32 	%r44757, [%rd3+1584];
	shr.u32 	%r44758, %r44756, 1;
	and.b32  	%r44759, %r104407, 1;
	setp.eq.b32 	%p4364, %r44759, 1;
	selp.b32 	%r44760, -1727483681, 0, %p4364;
	xor.b32  	%r44761, %r44760, %r44757;
	xor.b32  	%r44762, %r44761, %r44758;
	st.local.u32 	[%rd1646], %r44762;
	mov.b32 	%r104480, 0;
	st.local.u32 	[%rd1645], %r104480;
$L__BB3_4179:
	add.s32 	%r104486, %r104480, 1;
	st.local.u32 	[%rd3+2496], %r104486;
	mul.wide.s32 	%rd4261, %r104480, 4;
	add.s64 	%rd4262, %rd3, %rd4261;
	ld.local.u32 	%r44763, [%rd4262];
	shr.u32 	%r44764, %r44763, 11;
	xor.b32  	%r44765, %r44764, %r44763;
	shl.b32 	%r44766, %r44765, 7;
	and.b32  	%r44767, %r44766, -1658038656;
	xor.b32  	%r8929, %r44767, %r44765;
	setp.lt.s32 	%p4365, %r104480, 623;
	@%p4365 bra 	$L__BB3_4185;
	mov.b32 	%r104482, 0;
	mov.u64 	%rd6887, %rd3;
$L__BB3_4181:
	and.b32  	%r44769, %r104407, -2147483648;
	ld.local.u32 	%r44770, [%rd6887+4];
	and.b32  	%r44771, %r44770, 2147483646;
	or.b32  	%r44772, %r44771, %r44769;
	ld.local.u32 	%r44773, [%rd6887+1588];
	shr.u32 	%r44774, %r44772, 1;
	and.b32  	%r44775, %r44770, 1;
	setp.eq.b32 	%p4366, %r44775, 1;
	selp.b32 	%r44776, -1727483681, 0, %p4366;
	xor.b32  	%r44777, %r44776, %r44773;
	xor.b32  	%r44778, %r44777, %r44774;
	st.local.u32 	[%rd6887], %r44778;
	and.b32  	%r44779, %r44770, -2147483648;
	ld.local.u32 	%r44780, [%rd6887+8];
	and.b32  	%r44781, %r44780, 2147483646;
	or.b32  	%r44782, %r44781, %r44779;
	ld.local.u32 	%r44783, [%rd6887+1592];
	shr.u32 	%r44784, %r44782, 1;
	and.b32  	%r44785, %r44780, 1;
	setp.eq.b32 	%p4367, %r44785, 1;
	selp.b32 	%r44786, -1727483681, 0, %p4367;
	xor.b32  	%r44787, %r44786, %r44783;
	xor.b32  	%r44788, %r44787, %r44784;
	st.local.u32 	[%rd6887+4], %r44788;
	and.b32  	%r44789, %r44780, -2147483648;
	ld.local.u32 	%r8932, [%rd6887+12];
	and.b32  	%r44790, %r8932, 2147483646;
	or.b32  	%r44791, %r44790, %r44789;
	ld.local.u32 	%r44792, [%rd6887+1596];
	shr.u32 	%r44793, %r44791, 1;
	and.b32  	%r44794, %r8932, 1;
	setp.eq.b32 	%p4368, %r44794, 1;
	selp.b32 	%r44795, -1727483681, 0, %p4368;
	xor.b32  	%r44796, %r44795, %r44792;
	xor.b32  	%r44797, %r44796, %r44793;
	st.local.u32 	[%rd6887+8], %r44797;
	setp.ne.s32 	%p4369, %r104482, 224;
	@%p4369 bra 	$L__BB3_4204;
	ld.local.u32 	%r104484, [%rd3+908];
	add.s64 	%rd6888, %rd3, 924;
	mov.b32 	%r104483, 0;
$L__BB3_4183:
	and.b32  	%r44808, %r104484, -2147483648;
	ld.local.u32 	%r44809, [%rd6888+-12];
	and.b32  	%r44810, %r44809, 2147483646;
	or.b32  	%r44811, %r44810, %r44808;
	ld.local.u32 	%r44812, [%rd6888+-924];
	shr.u32 	%r44813, %r44811, 1;
	and.b32  	%r44814, %r44809, 1;
	setp.eq.b32 	%p4371, %r44814, 1;
	selp.b32 	%r44815, -1727483681, 0, %p4371;
	xor.b32  	%r44816, %r44815, %r44812;
	xor.b32  	%r44817, %r44816, %r44813;
	st.local.u32 	[%rd6888+-16], %r44817;
	and.b32  	%r44818, %r44809, -2147483648;
	ld.local.u32 	%r44819, [%rd6888+-8];
	and.b32  	%r44820, %r44819, 2147483646;
	or.b32  	%r44821, %r44820, %r44818;
	ld.local.u32 	%r44822, [%rd6888+-920];
	shr.u32 	%r44823, %r44821, 1;
	and.b32  	%r44824, %r44819, 1;
	setp.eq.b32 	%p4372, %r44824, 1;
	selp.b32 	%r44825, -1727483681, 0, %p4372;
	xor.b32  	%r44826, %r44825, %r44822;
	xor.b32  	%r44827, %r44826, %r44823;
	st.local.u32 	[%rd6888+-12], %r44827;
	and.b32  	%r44828, %r44819, -2147483648;
	ld.local.u32 	%r44829, [%rd6888+-4];
	and.b32  	%r44830, %r44829, 2147483646;
	or.b32  	%r44831, %r44830, %r44828;
	ld.local.u32 	%r44832, [%rd6888+-916];
	shr.u32 	%r44833, %r44831, 1;
	and.b32  	%r44834, %r44829, 1;
	setp.eq.b32 	%p4373, %r44834, 1;
	selp.b32 	%r44835, -1727483681, 0, %p4373;
	xor.b32  	%r44836, %r44835, %r44832;
	xor.b32  	%r44837, %r44836, %r44833;
	st.local.u32 	[%rd6888+-8], %r44837;
	and.b32  	%r44838, %r44829, -2147483648;
	ld.local.u32 	%r104484, [%rd6888];
	and.b32  	%r44839, %r104484, 2147483646;
	or.b32  	%r44840, %r44839, %r44838;
	ld.local.u32 	%r44841, [%rd6888+-912];
	shr.u32 	%r44842, %r44840, 1;
	and.b32  	%r44843, %r104484, 1;
	setp.eq.b32 	%p4374, %r44843, 1;
	selp.b32 	%r44844, -1727483681, 0, %p4374;
	xor.b32  	%r44845, %r44844, %r44841;
	xor.b32  	%r44846, %r44845, %r44842;
	st.local.u32 	[%rd6888+-4], %r44846;
	add.s32 	%r104483, %r104483, 4;
	add.s64 	%rd6888, %rd6888, 16;
	setp.ne.s32 	%p4375, %r104483, 396;
	@%p4375 bra 	$L__BB3_4183;
	ld.local.u32 	%r44848, [%rd1646];
	and.b32  	%r44849, %r44848, -2147483648;
	ld.local.u32 	%r104407, [%rd1928];
	and.b32  	%r44850, %r104407, 2147483646;
	or.b32  	%r44851, %r44850, %r44849;
	ld.local.u32 	%r44852, [%rd3+1584];
	shr.u32 	%r44853, %r44851, 1;
	and.b32  	%r44854, %r104407, 1;
	setp.eq.b32 	%p4376, %r44854, 1;
	selp.b32 	%r44855, -1727483681, 0, %p4376;
	xor.b32  	%r44856, %r44855, %r44852;
	xor.b32  	%r44857, %r44856, %r44853;
	st.local.u32 	[%rd1646], %r44857;
	mov.b32 	%r104486, 0;
	st.local.u32 	[%rd1645], %r104486;
$L__BB3_4185:
	add.s32 	%r104492, %r104486, 1;
	st.local.u32 	[%rd3+2496], %r104492;
	mul.wide.s32 	%rd4263, %r104486, 4;
	add.s64 	%rd4264, %rd3, %rd4263;
	ld.local.u32 	%r44858, [%rd4264];
	shr.u32 	%r44859, %r44858, 11;
	xor.b32  	%r44860, %r44859, %r44858;
	shl.b32 	%r44861, %r44860, 7;
	and.b32  	%r44862, %r44861, -1658038656;
	xor.b32  	%r8942, %r44862, %r44860;
	setp.lt.s32 	%p4377, %r104486, 623;
	@%p4377 bra 	$L__BB3_4191;
	mov.b32 	%r104488, 0;
	mov.u64 	%rd6889, %rd3;
$L__BB3_4187:
	and.b32  	%r44864, %r104407, -2147483648;
	ld.local.u32 	%r44865, [%rd6889+4];
	and.b32  	%r44866, %r44865, 2147483646;
	or.b32  	%r44867, %r44866, %r44864;
	ld.local.u32 	%r44868, [%rd6889+1588];
	shr.u32 	%r44869, %r44867, 1;
	and.b32  	%r44870, %r44865, 1;
	setp.eq.b32 	%p4378, %r44870, 1;
	selp.b32 	%r44871, -1727483681, 0, %p4378;
	xor.b32  	%r44872, %r44871, %r44868;
	xor.b32  	%r44873, %r44872, %r44869;
	st.local.u32 	[%rd6889], %r44873;
	and.b32  	%r44874, %r44865, -2147483648;
	ld.local.u32 	%r44875, [%rd6889+8];
	and.b32  	%r44876, %r44875, 2147483646;
	or.b32  	%r44877, %r44876, %r44874;
	ld.local.u32 	%r44878, [%rd6889+1592];
	shr.u32 	%r44879, %r44877, 1;
	and.b32  	%r44880, %r44875, 1;
	setp.eq.b32 	%p4379, %r44880, 1;
	selp.b32 	%r44881, -1727483681, 0, %p4379;
	xor.b32  	%r44882, %r44881, %r44878;
	xor.b32  	%r44883, %r44882, %r44879;
	st.local.u32 	[%rd6889+4], %r44883;
	and.b32  	%r44884, %r44875, -2147483648;
	ld.local.u32 	%r8945, [%rd6889+12];
	and.b32  	%r44885, %r8945, 2147483646;
	or.b32  	%r44886, %r44885, %r44884;
	ld.local.u32 	%r44887, [%rd6889+1596];
	shr.u32 	%r44888, %r44886, 1;
	and.b32  	%r44889, %r8945, 1;
	setp.eq.b32 	%p4380, %r44889, 1;
	selp.b32 	%r44890, -1727483681, 0, %p4380;
	xor.b32  	%r44891, %r44890, %r44887;
	xor.b32  	%r44892, %r44891, %r44888;
	st.local.u32 	[%rd6889+8], %r44892;
	setp.ne.s32 	%p4381, %r104488, 224;
	@%p4381 bra 	$L__BB3_4203;
	ld.local.u32 	%r104489, [%rd1643];
	mov.b32 	%r104490, 227;
$L__BB3_4189:
	mul.wide.u32 	%rd4265, %r104490, 4;
	add.s64 	%rd4266, %rd3, %rd4265;
	and.b32  	%r44903, %r104489, -2147483648;
	ld.local.u32 	%r44904, [%rd4266+4];
	and.b32  	%r44905, %r44904, 2147483646;
	or.b32  	%r44906, %r44905, %r44903;
	ld.local.u32 	%r44907, [%rd4266+-908];
	shr.u32 	%r44908, %r44906, 1;
	and.b32  	%r44909, %r44904, 1;
	setp.eq.b32 	%p4383, %r44909, 1;
	selp.b32 	%r44910, -1727483681, 0, %p4383;
	xor.b32  	%r44911, %r44910, %r44907;
	xor.b32  	%r44912, %r44911, %r44908;
	st.local.u32 	[%rd4266], %r44912;
	and.b32  	%r44913, %r44904, -2147483648;
	ld.local.u32 	%r44914, [%rd4266+8];
	and.b32  	%r44915, %r44914, 2147483646;
	or.b32  	%r44916, %r44915, %r44913;
	ld.local.u32 	%r44917, [%rd4266+-904];
	shr.u32 	%r44918, %r44916, 1;
	and.b32  	%r44919, %r44914, 1;
	setp.eq.b32 	%p4384, %r44919, 1;
	selp.b32 	%r44920, -1727483681, 0, %p4384;
	xor.b32  	%r44921, %r44920, %r44917;
	xor.b32  	%r44922, %r44921, %r44918;
	st.local.u32 	[%rd4266+4], %r44922;
	and.b32  	%r44923, %r44914, -2147483648;
	ld.local.u32 	%r44924, [%rd4266+12];
	and.b32  	%r44925, %r44924, 2147483646;
	or.b32  	%r44926, %r44925, %r44923;
	ld.local.u32 	%r44927, [%rd4266+-900];
	shr.u32 	%r44928, %r44926, 1;
	and.b32  	%r44929, %r44924, 1;
	setp.eq.b32 	%p4385, %r44929, 1;
	selp.b32 	%r44930, -1727483681, 0, %p4385;
	xor.b32  	%r44931, %r44930, %r44927;
	xor.b32  	%r44932, %r44931, %r44928;
	st.local.u32 	[%rd4266+8], %r44932;
	and.b32  	%r44933, %r44924, -2147483648;
	add.s32 	%r104490, %r104490, 4;
	ld.local.u32 	%r104489, [%rd4266+16];
	and.b32  	%r44934, %r104489, 2147483646;
	or.b32  	%r44935, %r44934, %r44933;
	ld.local.u32 	%r44936, [%rd4266+-896];
	shr.u32 	%r44937, %r44935, 1;
	and.b32  	%r44938, %r104489, 1;
	setp.eq.b32 	%p4386, %r44938, 1;
	selp.b32 	%r44939, -1727483681, 0, %p4386;
	xor.b32  	%r44940, %r44939, %r44936;
	xor.b32  	%r44941, %r44940, %r44937;
	st.local.u32 	[%rd4266+12], %r44941;
	setp.ne.s32 	%p4387, %r104490, 623;
	@%p4387 bra 	$L__BB3_4189;
	ld.local.u32 	%r44943, [%rd3+2492];
	and.b32  	%r44944, %r44943, -2147483648;
	ld.local.u32 	%r104407, [%rd3];
	and.b32  	%r44945, %r104407, 2147483646;
	or.b32  	%r44946, %r44945, %r44944;
	ld.local.u32 	%r44947, [%rd3+1584];
	shr.u32 	%r44948, %r44946, 1;
	and.b32  	%r44949, %r104407, 1;
	setp.eq.b32 	%p4388, %r44949, 1;
	selp.b32 	%r44950, -1727483681, 0, %p4388;
	xor.b32  	%r44951, %r44950, %r44947;
	xor.b32  	%r44952, %r44951, %r44948;
	st.local.u32 	[%rd3+2492], %r44952;
	mov.b32 	%r104492, 0;
	st.local.u32 	[%rd3+2496], %r104492;
$L__BB3_4191:
	setp.gt.u32 	%p4390, %r15025, %r15026;
	add.s32 	%r104501, %r104492, 1;
	st.local.u32 	[%rd3+2496], %r104501;
	mul.wide.s32 	%rd4267, %r104492, 4;
	add.s64 	%rd4268, %rd3, %rd4267;
	ld.local.u32 	%r44953, [%rd4268];
	shr.u32 	%r44954, %r44953, 11;
	xor.b32  	%r44955, %r44954, %r44953;
	shl.b32 	%r44956, %r44955, 7;
	and.b32  	%r44957, %r44956, -1658038656;
	xor.b32  	%r44958, %r44957, %r44955;
	shl.b32 	%r44959, %r44958, 15;
	and.b32  	%r44960, %r44959, -402653184;
	xor.b32  	%r44961, %r44960, %r44958;
	shr.u32 	%r44962, %r44961, 27;
	shl.b32 	%r44963, %r8903, 15;
	and.b32  	%r44964, %r44963, -402653184;
	xor.b32  	%r44965, %r44964, %r8903;
	shr.u32 	%r44966, %r44965, 7;
	and.b32  	%r44967, %r44966, 32505856;
	shl.b32 	%r44968, %r8916, 15;
	and.b32  	%r44969, %r44968, -402653184;
	xor.b32  	%r44970, %r44969, %r8916;
	shr.u32 	%r44971, %r44970, 12;
	and.b32  	%r44972, %r44971, 1015808;
	or.b32  	%r44973, %r44972, %r44967;
	shl.b32 	%r44974, %r8929, 15;
	and.b32  	%r44975, %r44974, -402653184;
	xor.b32  	%r44976, %r44975, %r8929;
	shr.u32 	%r44977, %r44976, 17;
	and.b32  	%r44978, %r44977, 31744;
	or.b32  	%r44979, %r44973, %r44978;
	shl.b32 	%r44980, %r8942, 15;
	and.b32  	%r44981, %r44980, -402653184;
	xor.b32  	%r44982, %r44981, %r8942;
	shr.u32 	%r44983, %r44982, 22;
	and.b32  	%r44984, %r44983, 992;
	or.b32  	%r44985, %r44979, %r44984;
	or.b32  	%r104496, %r44985, %r44962;
	mov.pred 	%p11975, 0;
	@%p4390 bra 	$L__BB3_4200;
	mov.pred 	%p11975, 0;
	mov.u32 	%r104495, %r15025;
$L__BB3_4193:
	shl.b32 	%r8961, %r104496, 5;
	setp.lt.s32 	%p4392, %r104501, 624;
	@%p4392 bra 	$L__BB3_4199;
	mov.b32 	%r104498, 0;
$L__BB3_4195:
	mul.wide.u32 	%rd4269, %r104498, 4;
	add.s64 	%rd1947, %rd3, %rd4269;
	and.b32  	%r44987, %r104407, -2147483648;
	ld.local.u32 	%r44988, [%rd1947+4];
	and.b32  	%r44989, %r44988, 2147483646;
	or.b32  	%r44990, %r44989, %r44987;
	ld.local.u32 	%r44991, [%rd1947+1588];
	shr.u32 	%r44992, %r44990, 1;
	and.b32  	%r44993, %r44988, 1;
	setp.eq.b32 	%p4393, %r44993, 1;
	selp.b32 	%r44994, -1727483681, 0, %p4393;
	xor.b32  	%r44995, %r44994, %r44991;
	xor.b32  	%r44996, %r44995, %r44992;
	st.local.u32 	[%rd1947], %r44996;
	and.b32  	%r44997, %r44988, -2147483648;
	ld.local.u32 	%r44998, [%rd1947+8];
	and.b32  	%r44999, %r44998, 2147483646;
	or.b32  	%r45000, %r44999, %r44997;
	ld.local.u32 	%r45001, [%rd1947+1592];
	shr.u32 	%r45002, %r45000, 1;
	and.b32  	%r45003, %r44998, 1;
	setp.eq.b32 	%p4394, %r45003, 1;
	selp.b32 	%r45004, -1727483681, 0, %p4394;
	xor.b32  	%r45005, %r45004, %r45001;
	xor.b32  	%r45006, %r45005, %r45002;
	st.local.u32 	[%rd1947+4], %r45006;
	and.b32  	%r45007, %r44998, -2147483648;
	ld.local.u32 	%r8964, [%rd1947+12];
	and.b32  	%r45008, %r8964, 2147483646;
	or.b32  	%r45009, %r45008, %r45007;
	ld.local.u32 	%r45010, [%rd1947+1596];
	shr.u32 	%r45011, %r45009, 1;
	and.b32  	%r45012, %r8964, 1;
	setp.eq.b32 	%p4395, %r45012, 1;
	selp.b32 	%r45013, -1727483681, 0, %p4395;
	xor.b32  	%r45014, %r45013, %r45010;
	xor.b32  	%r45015, %r45014, %r45011;
	st.local.u32 	[%rd1947+8], %r45015;
	setp.ne.s32 	%p4396, %r104498, 224;
	@%p4396 bra 	$L__BB3_7265;
	ld.local.u32 	%r104499, [%rd1643];
	mov.b32 	%r104500, 227;
$L__BB3_4197:
	mul.wide.u32 	%rd4270, %r104500, 4;
	add.s64 	%rd4271, %rd3, %rd4270;
	and.b32  	%r45026, %r104499, -2147483648;
	ld.local.u32 	%r45027, [%rd4271+4];
	and.b32  	%r45028, %r45027, 2147483646;
	or.b32  	%r45029, %r45028, %r45026;
	ld.local.u32 	%r45030, [%rd4271+-908];
	shr.u32 	%r45031, %r45029, 1;
	and.b32  	%r45032, %r45027, 1;
	setp.eq.b32 	%p4398, %r45032, 1;
	selp.b32 	%r45033, -1727483681, 0, %p4398;
	xor.b32  	%r45034, %r45033, %r45030;
	xor.b32  	%r45035, %r45034, %r45031;
	st.local.u32 	[%rd4271], %r45035;
	and.b32  	%r45036, %r45027, -2147483648;
	ld.local.u32 	%r45037, [%rd4271+8];
	and.b32  	%r45038, %r45037, 2147483646;
	or.b32  	%r45039, %r45038, %r45036;
	ld.local.u32 	%r45040, [%rd4271+-904];
	shr.u32 	%r45041, %r45039, 1;
	and.b32  	%r45042, %r45037, 1;
	setp.eq.b32 	%p4399, %r45042, 1;
	selp.b32 	%r45043, -1727483681, 0, %p4399;
	xor.b32  	%r45044, %r45043, %r45040;
	xor.b32  	%r45045, %r45044, %r45041;
	st.local.u32 	[%rd4271+4], %r45045;
	and.b32  	%r45046, %r45037, -2147483648;
	ld.local.u32 	%r45047, [%rd4271+12];
	and.b32  	%r45048, %r45047, 2147483646;
	or.b32  	%r45049, %r45048, %r45046;
	ld.local.u32 	%r45050, [%rd4271+-900];
	shr.u32 	%r45051, %r45049, 1;
	and.b32  	%r45052, %r45047, 1;
	setp.eq.b32 	%p4400, %r45052, 1;
	selp.b32 	%r45053, -1727483681, 0, %p4400;
	xor.b32  	%r45054, %r45053, %r45050;
	xor.b32  	%r45055, %r45054, %r45051;
	st.local.u32 	[%rd4271+8], %r45055;
	and.b32  	%r45056, %r45047, -2147483648;
	add.s32 	%r104500, %r104500, 4;
	ld.local.u32 	%r104499, [%rd4271+16];
	and.b32  	%r45057, %r104499, 2147483646;
	or.b32  	%r45058, %r45057, %r45056;
	ld.local.u32 	%r45059, [%rd4271+-896];
	shr.u32 	%r45060, %r45058, 1;
	and.b32  	%r45061, %r104499, 1;
	setp.eq.b32 	%p4401, %r45061, 1;
	selp.b32 	%r45062, -1727483681, 0, %p4401;
	xor.b32  	%r45063, %r45062, %r45059;
	xor.b32  	%r45064, %r45063, %r45060;
	st.local.u32 	[%rd4271+12], %r45064;
	setp.ne.s32 	%p4402, %r104500, 623;
	@%p4402 bra 	$L__BB3_4197;
	ld.local.u32 	%r45066, [%rd3+2492];
	and.b32  	%r45067, %r45066, -2147483648;
	ld.local.u32 	%r104407, [%rd3];
	and.b32  	%r45068, %r104407, 2147483646;
	or.b32  	%r45069, %r45068, %r45067;
	ld.local.u32 	%r45070, [%rd3+1584];
	shr.u32 	%r45071, %r45069, 1;
	and.b32  	%r45072, %r104407, 1;
	setp.eq.b32 	%p4403, %r45072, 1;
	selp.b32 	%r45073, -1727483681, 0, %p4403;
	xor.b32  	%r45074, %r45073, %r45070;
	xor.b32  	%r45075, %r45074, %r45071;
	st.local.u32 	[%rd3+2492], %r45075;
	mov.b32 	%r104501, 0;
	st.local.u32 	[%rd3+2496], %r104501;
$L__BB3_4199:
	add.s32 	%r8973, %r104501, 1;
	st.local.u32 	[%rd3+2496], %r8973;
	mul.wide.s32 	%rd4272, %r104501, 4;
	add.s64 	%rd4273, %rd3, %rd4272;
	ld.local.u32 	%r45076, [%rd4273];
	shr.u32 	%r45077, %r45076, 11;
	xor.b32  	%r45078, %r45077, %r45076;
	shl.b32 	%r45079, %r45078, 7;
	and.b32  	%r45080, %r45079, -1658038656;
	xor.b32  	%r45081, %r45080, %r45078;
	shl.b32 	%r45082, %r45081, 15;
	and.b32  	%r45083, %r45082, -402653184;
	xor.b32  	%r45084, %r45083, %r45081;
	shr.u32 	%r45085, %r45084, 27;
	and.b32  	%r45087, %r8961, 1073741792;
	or.b32  	%r104496, %r45085, %r45087;
	setp.eq.s32 	%p4404, %r104496, %r15022;
	or.pred  	%p11975, %p11975, %p4404;
	add.s32 	%r104495, %r104495, 1;
	setp.gt.u32 	%p4405, %r104495, %r15026;
	mov.u32 	%r104501, %r8973;
	@%p4405 bra 	$L__BB3_4200;
	bra.uni 	$L__BB3_4193;
$L__BB3_4200:
	and.pred  	%p4406, %p11973, %p11975;
	selp.u32 	%r8979, 1, 0, %p4406;
$L__BB3_4201:
	mov.u32 	%r45089, %tid.x;
	mad.lo.s32 	%r45090, %r45089, 15, 6;
	setp.lt.s32 	%p4407, %r45090, %r7512;
	mov.b32 	%r9224, 1;
	@%p4407 bra 	$L__BB3_4202;
	bra.uni 	$L__BB3_4314;
$L__BB3_4202:
	mov.b32 	%r45092, 624;
	st.local.u32 	[%rd3+2496], %r45092;
	st.local.u32 	[%rd3], %r7520;
	mov.b32 	%r104505, 1;
	mov.u32 	%r104504, %r7520;
	bra.uni 	$L__BB3_4216;
$L__BB3_4203:
	and.b32  	%r44893, %r8945, -2147483648;
	add.s32 	%r104488, %r104488, 4;
	add.s64 	%rd1948, %rd6889, 16;
	ld.local.u32 	%r104407, [%rd6889+16];
	and.b32  	%r44894, %r104407, 2147483646;
	or.b32  	%r44895, %r44894, %r44893;
	ld.local.u32 	%r44896, [%rd6889+1600];
	shr.u32 	%r44897, %r44895, 1;
	and.b32  	%r44898, %r104407, 1;
	setp.eq.b32 	%p4382, %r44898, 1;
	selp.b32 	%r44899, -1727483681, 0, %p4382;
	xor.b32  	%r44900, %r44899, %r44896;
	xor.b32  	%r44901, %r44900, %r44897;
	st.local.u32 	[%rd6889+12], %r44901;
	mov.u64 	%rd6889, %rd1948;
	bra.uni 	$L__BB3_4187;
$L__BB3_4204:
	and.b32  	%r44798, %r8932, -2147483648;
	add.s32 	%r104482, %r104482, 4;
	add.s64 	%rd1949, %rd6887, 16;
	ld.local.u32 	%r104407, [%rd6887+16];
	and.b32  	%r44799, %r104407, 2147483646;
	or.b32  	%r44800, %r44799, %r44798;
	ld.local.u32 	%r44801, [%rd6887+1600];
	shr.u32 	%r44802, %r44800, 1;
	and.b32  	%r44803, %r104407, 1;
	setp.eq.b32 	%p4370, %r44803, 1;
	selp.b32 	%r44804, -1727483681, 0, %p4370;
	xor.b32  	%r44805, %r44804, %r44801;
	xor.b32  	%r44806, %r44805, %r44802;
	st.local.u32 	[%rd6887+12], %r44806;
	mov.u64 	%rd6887, %rd1949;
	bra.uni 	$L__BB3_4181;
$L__BB3_4205:
	and.b32  	%r44703, %r8919, -2147483648;
	add.s32 	%r104476, %r104476, 4;
	add.s64 	%rd1950, %rd6885, 16;
	ld.local.u32 	%r104407, [%rd6885+16];
	and.b32  	%r44704, %r104407, 2147483646;
	or.b32  	%r44705, %r44704, %r44703;
	ld.local.u32 	%r44706, [%rd6885+1600];
	shr.u32 	%r44707, %r44705, 1;
	and.b32  	%r44708, %r104407, 1;
	setp.eq.b32 	%p4358, %r44708, 1;
	selp.b32 	%r44709, -1727483681, 0, %p4358;
	xor.b32  	%r44710, %r44709, %r44706;
	xor.b32  	%r44711, %r44710, %r44707;
	st.local.u32 	[%rd6885+12], %r44711;
	mov.u64 	%rd6885, %rd1950;
	bra.uni 	$L__BB3_4175;
$L__BB3_4206:
	and.b32  	%r44608, %r8906, -2147483648;
	add.s32 	%r104470, %r104470, 4;
	add.s64 	%rd1951, %rd6883, 16;
	ld.local.u32 	%r104407, [%rd6883+16];
	and.b32  	%r44609, %r104407, 2147483646;
	or.b32  	%r44610, %r44609, %r44608;
	ld.local.u32 	%r44611, [%rd6883+1600];
	shr.u32 	%r44612, %r44610, 1;
	and.b32  	%r44613, %r104407, 1;
	setp.eq.b32 	%p4346, %r44613, 1;
	selp.b32 	%r44614, -1727483681, 0, %p4346;
	xor.b32  	%r44615, %r44614, %r44611;
	xor.b32  	%r44616, %r44615, %r44612;
	st.local.u32 	[%rd6883+12], %r44616;
	mov.u64 	%rd6883, %rd1951;
	bra.uni 	$L__BB3_4169;
$L__BB3_4207:
	and.b32  	%r44513, %r8893, -2147483648;
	add.s32 	%r104464, %r104464, 4;
	add.s64 	%rd1952, %rd6881, 16;
	ld.local.u32 	%r104407, [%rd6881+16];
	and.b32  	%r44514, %r104407, 2147483646;
	or.b32  	%r44515, %r44514, %r44513;
	ld.local.u32 	%r44516, [%rd6881+1600];
	shr.u32 	%r44517, %r44515, 1;
	and.b32  	%r44518, %r104407, 1;
	setp.eq.b32 	%p4334, %r44518, 1;
	selp.b32 	%r44519, -1727483681, 0, %p4334;
	xor.b32  	%r44520, %r44519, %r44516;
	xor.b32  	%r44521, %r44520, %r44517;
	st.local.u32 	[%rd6881+12], %r44521;
	mov.u64 	%rd6881, %rd1952;
	bra.uni 	$L__BB3_4163;
$L__BB3_4208:
	and.b32  	%r44421, %r8878, -2147483648;
	add.s32 	%r104456, %r104456, 4;
	add.s64 	%rd1953, %rd6880, 16;
	ld.local.u32 	%r104407, [%rd6880+16];
	and.b32  	%r44422, %r104407, 2147483646;
	or.b32  	%r44423, %r44422, %r44421;
	ld.local.u32 	%r44424, [%rd6880+1600];
	shr.u32 	%r44425, %r44423, 1;
	and.b32  	%r44426, %r104407, 1;
	setp.eq.b32 	%p4321, %r44426, 1;
	selp.b32 	%r44427, -1727483681, 0, %p4321;
	xor.b32  	%r44428, %r44427, %r44424;
	xor.b32  	%r44429, %r44428, %r44425;
	st.local.u32 	[%rd6880+12], %r44429;
	mov.u64 	%rd6880, %rd1953;
	bra.uni 	$L__BB3_4156;
$L__BB3_4209:
	and.b32  	%r44193, %r8838, -2147483648;
	add.s32 	%r104435, %r104435, 4;
	add.s64 	%rd1954, %rd6879, 16;
	ld.local.u32 	%r104407, [%rd6879+16];
	and.b32  	%r44194, %r104407, 2147483646;
	or.b32  	%r44195, %r44194, %r44193;
	ld.local.u32 	%r44196, [%rd6879+1600];
	shr.u32 	%r44197, %r44195, 1;
	and.b32  	%r44198, %r104407, 1;
	setp.eq.b32 	%p4291, %r44198, 1;
	selp.b32 	%r44199, -1727483681, 0, %p4291;
	xor.b32  	%r44200, %r44199, %r44196;
	xor.b32  	%r44201, %r44200, %r44197;
	st.local.u32 	[%rd6879+12], %r44201;
	mov.u64 	%rd6879, %rd1954;
	bra.uni 	$L__BB3_4139;
$L__BB3_4210:
	and.b32  	%r44098, %r8825, -2147483648;
	add.s32 	%r104429, %r104429, 4;
	add.s64 	%rd1955, %rd6877, 16;
	ld.local.u32 	%r104407, [%rd6877+16];
	and.b32  	%r44099, %r104407, 2147483646;
	or.b32  	%r44100, %r44099, %r44098;
	ld.local.u32 	%r44101, [%rd6877+1600];
	shr.u32 	%r44102, %r44100, 1;
	and.b32  	%r44103, %r104407, 1;
	setp.eq.b32 	%p4279, %r44103, 1;
	selp.b32 	%r44104, -1727483681, 0, %p4279;
	xor.b32  	%r44105, %r44104, %r44101;
	xor.b32  	%r44106, %r44105, %r44102;
	st.local.u32 	[%rd6877+12], %r44106;
	mov.u64 	%rd6877, %rd1955;
	bra.uni 	$L__BB3_4133;
$L__BB3_4211:
	and.b32  	%r44003, %r8812, -2147483648;
	add.s32 	%r104423, %r104423, 4;
	add.s64 	%rd1956, %rd6875, 16;
	ld.local.u32 	%r104407, [%rd6875+16];
	and.b32  	%r44004, %r104407, 2147483646;
	or.b32  	%r44005, %r44004, %r44003;
	ld.local.u32 	%r44006, [%rd6875+1600];
	shr.u32 	%r44007, %r44005, 1;
	and.b32  	%r44008, %r104407, 1;
	setp.eq.b32 	%p4267, %r44008, 1;
	selp.b32 	%r44009, -1727483681, 0, %p4267;
	xor.b32  	%r44010, %r44009, %r44006;
	xor.b32  	%r44011, %r44010, %r44007;
	st.local.u32 	[%rd6875+12], %r44011;
	mov.u64 	%rd6875, %rd1956;
	bra.uni 	$L__BB3_4127;
$L__BB3_4212:
	and.b32  	%r43908, %r8799, -2147483648;
	add.s32 	%r104417, %r104417, 4;
	add.s64 	%rd1957, %rd6873, 16;
	ld.local.u32 	%r104407, [%rd6873+16];
	and.b32  	%r43909, %r104407, 2147483646;
	or.b32  	%r43910, %r43909, %r43908;
	ld.local.u32 	%r43911, [%rd6873+1600];
	shr.u32 	%r43912, %r43910, 1;
	and.b32  	%r43913, %r104407, 1;
	setp.eq.b32 	%p4255, %r43913, 1;
	selp.b32 	%r43914, -1727483681, 0, %p4255;
	xor.b32  	%r43915, %r43914, %r43911;
	xor.b32  	%r43916, %r43915, %r43912;
	st.local.u32 	[%rd6873+12], %r43916;
	mov.u64 	%rd6873, %rd1957;
	bra.uni 	$L__BB3_4121;
$L__BB3_4213:
	and.b32  	%r43813, %r8786, -2147483648;
	add.s32 	%r104411, %r104411, 4;
	add.s64 	%rd1958, %rd6871, 16;
	ld.local.u32 	%r104407, [%rd6871+16];
	and.b32  	%r43814, %r104407, 2147483646;
	or.b32  	%r43815, %r43814, %r43813;
	ld.local.u32 	%r43816, [%rd6871+1600];
	shr.u32 	%r43817, %r43815, 1;
	and.b32  	%r43818, %r104407, 1;
	setp.eq.b32 	%p4243, %r43818, 1;
	selp.b32 	%r43819, -1727483681, 0, %p4243;
	xor.b32  	%r43820, %r43819, %r43816;
	xor.b32  	%r43821, %r43820, %r43817;
	st.local.u32 	[%rd6871+12], %r43821;
	mov.u64 	%rd6871, %rd1958;
	bra.uni 	$L__BB3_4115;
$L__BB3_4214:
	and.b32  	%r43723, %r8771, -2147483648;
	add.s32 	%r104403, %r104403, 4;
	add.s64 	%rd1959, %rd6870, 16;
	ld.local.u32 	%r104407, [%rd6870+16];
	and.b32  	%r43724, %r104407, 2147483646;
	or.b32  	%r43725, %r43724, %r43723;
	ld.local.u32 	%r43726, [%rd6870+1600];
	shr.u32 	%r43727, %r43725, 1;
	and.b32  	%r43728, %r104407, 1;
	setp.eq.b32 	%p4230, %r43728, 1;
	selp.b32 	%r43729, -1727483681, 0, %p4230;
	xor.b32  	%r43730, %r43729, %r43726;
	xor.b32  	%r43731, %r43730, %r43727;
	st.local.u32 	[%rd6870+12], %r43731;
	mov.u64 	%rd6870, %rd1959;
	bra.uni 	$L__BB3_4108;
$L__BB3_4215:
	shr.u32 	%r45103, %r9008, 30;
	xor.b32  	%r45104, %r45103, %r9008;
	mad.lo.s32 	%r104504, %r45104, 1812433253, %r9009;
	st.local.u32 	[%rd1960+12], %r104504;
	add.s32 	%r104505, %r104505, 4;
$L__BB3_4216:
	shr.u32 	%r45093, %r104504, 30;
	xor.b32  	%r45094, %r45093, %r104504;
	mad.lo.s32 	%r45095, %r45094, 1812433253, %r104505;
	mul.wide.u32 	%rd4274, %r104505, 4;
	add.s64 	%rd1960, %rd3, %rd4274;
	st.local.u32 	[%rd1960], %r45095;
	shr.u32 	%r45096, %r45095, 30;
	xor.b32  	%r45097, %r45096, %r45095;
	mad.lo.s32 	%r45098, %r45097, 1812433253, %r104505;
	add.s32 	%r45099, %r45098, 1;
	st.local.u32 	[%rd1960+4], %r45099;
	shr.u32 	%r45100, %r45099, 30;
	xor.b32  	%r45101, %r45100, %r45099;
	mad.lo.s32 	%r45102, %r45101, 1812433253, %r104505;
	add.s32 	%r9008, %r45102, 2;
	st.local.u32 	[%rd1960+8], %r9008;
	add.s32 	%r9009, %r104505, 3;
	setp.ne.s32 	%p4408, %r9009, 624;
	@%p4408 bra 	$L__BB3_4215;
	setp.lt.s32 	%p4409, %r15023, -62;
	ld.local.u32 	%r104513, [%rd1645];
	mov.u32 	%r104514, %r7520;
	@%p4409 bra 	$L__BB3_4226;
	mov.b32 	%r104508, 0;
	mov.u32 	%r104514, %r7520;
$L__BB3_4219:
	setp.lt.s32 	%p4410, %r104513, 624;
	@%p4410 bra 	$L__BB3_4225;
	mov.b32 	%r104510, 0;
	mov.u64 	%rd6890, %rd3;
$L__BB3_4221:
	and.b32  	%r45107, %r104514, -2147483648;
	ld.local.u32 	%r45108, [%rd6890+4];
	and.b32  	%r45109, %r45108, 2147483646;
	or.b32  	%r45110, %r45109, %r45107;
	ld.local.u32 	%r45111, [%rd6890+1588];
	shr.u32 	%r45112, %r45110, 1;
	and.b32  	%r45113, %r45108, 1;
	setp.eq.b32 	%p4411, %r45113, 1;
	selp.b32 	%r45114, -1727483681, 0, %p4411;
	xor.b32  	%r45115, %r45114, %r45111;
	xor.b32  	%r45116, %r45115, %r45112;
	st.local.u32 	[%rd6890], %r45116;
	and.b32  	%r45117, %r45108, -2147483648;
	ld.local.u32 	%r45118, [%rd6890+8];
	and.b32  	%r45119, %r45118, 2147483646;
	or.b32  	%r45120, %r45119, %r45117;
	ld.local.u32 	%r45121, [%rd6890+1592];
	shr.u32 	%r45122, %r45120, 1;
	and.b32  	%r45123, %r45118, 1;
	setp.eq.b32 	%p4412, %r45123, 1;
	selp.b32 	%r45124, -1727483681, 0, %p4412;
	xor.b32  	%r45125, %r45124, %r45121;
	xor.b32  	%r45126, %r45125, %r45122;
	st.local.u32 	[%rd6890+4], %r45126;
	and.b32  	%r45127, %r45118, -2147483648;
	ld.local.u32 	%r9016, [%rd6890+12];
	and.b32  	%r45128, %r9016, 2147483646;
	or.b32  	%r45129, %r45128, %r45127;
	ld.local.u32 	%r45130, [%rd6890+1596];
	shr.u32 	%r45131, %r45129, 1;
	and.b32  	%r45132, %r9016, 1;
	setp.eq.b32 	%p4413, %r45132, 1;
	selp.b32 	%r45133, -1727483681, 0, %p4413;
	xor.b32  	%r45134, %r45133, %r45130;
	xor.b32  	%r45135, %r45134, %r45131;
	st.local.u32 	[%rd6890+8], %r45135;
	setp.ne.s32 	%p4414, %r104510, 224;
	@%p4414 bra 	$L__BB3_4327;
	ld.local.u32 	%r104511, [%rd1643];
	mov.b32 	%r104512, 227;
$L__BB3_4223:
	mul.wide.u32 	%rd4275, %r104512, 4;
	add.s64 	%rd4276, %rd3, %rd4275;
	and.b32  	%r45146, %r104511, -2147483648;
	ld.local.u32 	%r45147, [%rd4276+4];
	and.b32  	%r45148, %r45147, 2147483646;
	or.b32  	%r45149, %r45148, %r45146;
	ld.local.u32 	%r45150, [%rd4276+-908];
	shr.u32 	%r45151, %r45149, 1;
	and.b32  	%r45152, %r45147, 1;
	setp.eq.b32 	%p4416, %r45152, 1;
	selp.b32 	%r45153, -1727483681, 0, %p4416;
	xor.b32  	%r45154, %r45153, %r45150;
	xor.b32  	%r45155, %r45154, %r45151;
	st.local.u32 	[%rd4276], %r45155;
	and.b32  	%r45156, %r45147, -2147483648;
	ld.local.u32 	%r45157, [%rd4276+8];
	and.b32  	%r45158, %r45157, 2147483646;
	or.b32  	%r45159, %r45158, %r45156;
	ld.local.u32 	%r45160, [%rd4276+-904];
	shr.u32 	%r45161, %r45159, 1;
	and.b32  	%r45162, %r45157, 1;
	setp.eq.b32 	%p4417, %r45162, 1;
	selp.b32 	%r45163, -1727483681, 0, %p4417;
	xor.b32  	%r45164, %r45163, %r45160;
	xor.b32  	%r45165, %r45164, %r45161;
	st.local.u32 	[%rd4276+4], %r45165;
	and.b32  	%r45166, %r45157, -2147483648;
	ld.local.u32 	%r45167, [%rd4276+12];
	and.b32  	%r45168, %r45167, 2147483646;
	or.b32  	%r45169, %r45168, %r45166;
	ld.local.u32 	%r45170, [%rd4276+-900];
	shr.u32 	%r45171, %r45169, 1;
	and.b32  	%r45172, %r45167, 1;
	setp.eq.b32 	%p4418, %r45172, 1;
	selp.b32 	%r45173, -1727483681, 0, %p4418;
	xor.b32  	%r45174, %r45173, %r45170;
	xor.b32  	%r45175, %r45174, %r45171;
	st.local.u32 	[%rd4276+8], %r45175;
	and.b32  	%r45176, %r45167, -2147483648;
	add.s32 	%r104512, %r104512, 4;
	ld.local.u32 	%r104511, [%rd4276+16];
	and.b32  	%r45177, %r104511, 2147483646;
	or.b32  	%r45178, %r45177, %r45176;
	ld.local.u32 	%r45179, [%rd4276+-896];
	shr.u32 	%r45180, %r45178, 1;
	and.b32  	%r45181, %r104511, 1;
	setp.eq.b32 	%p4419, %r45181, 1;
	selp.b32 	%r45182, -1727483681, 0, %p4419;
	xor.b32  	%r45183, %r45182, %r45179;
	xor.b32  	%r45184, %r45183, %r45180;
	st.local.u32 	[%rd4276+12], %r45184;
	setp.ne.s32 	%p4420, %r104512, 623;
	@%p4420 bra 	$L__BB3_4223;
	ld.local.u32 	%r45186, [%rd3+2492];
	and.b32  	%r45187, %r45186, -2147483648;
	ld.local.u32 	%r104514, [%rd3];
	and.b32  	%r45188, %r104514, 2147483646;
	or.b32  	%r45189, %r45188, %r45187;
	ld.local.u32 	%r45190, [%rd3+1584];
	shr.u32 	%r45191, %r45189, 1;
	and.b32  	%r45192, %r104514, 1;
	setp.eq.b32 	%p4421, %r45192, 1;
	selp.b32 	%r45193, -1727483681, 0, %p4421;
	xor.b32  	%r45194, %r45193, %r45190;
	xor.b32  	%r45195, %r45194, %r45191;
	st.local.u32 	[%rd3+2492], %r45195;
	mov.b32 	%r104513, 0;
	st.local.u32 	[%rd3+2496], %r104513;
$L__BB3_4225:
	add.s32 	%r104513, %r104513, 1;
	st.local.u32 	[%rd1645], %r104513;
	add.s32 	%r9026, %r104508, 1;
	setp.ne.s32 	%p4422, %r104508, %r7530;
	mov.u32 	%r104508, %r9026;
	@%p4422 bra 	$L__BB3_4219;
$L__BB3_4226:
	add.s64 	%rd1962, %rd1643, -908;
	setp.lt.s32 	%p4423, %r104513, 624;
	@%p4423 bra 	$L__BB3_4232;
	mov.b32 	%r104518, 0;
	mov.u64 	%rd6891, %rd3;
$L__BB3_4228:
	and.b32  	%r45197, %r104514, -2147483648;
	ld.local.u32 	%r45198, [%rd6891+4];
	and.b32  	%r45199, %r45198, 2147483646;
	or.b32  	%r45200, %r45199, %r45197;
	ld.local.u32 	%r45201, [%rd6891+1588];
	shr.u32 	%r45202, %r45200, 1;
	and.b32  	%r45203, %r45198, 1;
	setp.eq.b32 	%p4424, %r45203, 1;
	selp.b32 	%r45204, -1727483681, 0, %p4424;
	xor.b32  	%r45205, %r45204, %r45201;
	xor.b32  	%r45206, %r45205, %r45202;
	st.local.u32 	[%rd6891], %r45206;
	and.b32  	%r45207, %r45198, -2147483648;
	ld.local.u32 	%r45208, [%rd6891+8];
	and.b32  	%r45209, %r45208, 2147483646;
	or.b32  	%r45210, %r45209, %r45207;
	ld.local.u32 	%r45211, [%rd6891+1592];
	shr.u32 	%r45212, %r45210, 1;
	and.b32  	%r45213, %r45208, 1;
	setp.eq.b32 	%p4425, %r45213, 1;
	selp.b32 	%r45214, -1727483681, 0, %p4425;
	xor.b32  	%r45215, %r45214, %r45211;
	xor.b32  	%r45216, %r45215, %r45212;
	st.local.u32 	[%rd6891+4], %r45216;
	and.b32  	%r45217, %r45208, -2147483648;
	ld.local.u32 	%r9031, [%rd6891+12];
	and.b32  	%r45218, %r9031, 2147483646;
	or.b32  	%r45219, %r45218, %r45217;
	ld.local.u32 	%r45220, [%rd6891+1596];
	shr.u32 	%r45221, %r45219, 1;
	and.b32  	%r45222, %r9031, 1;
	setp.eq.b32 	%p4426, %r45222, 1;
	selp.b32 	%r45223, -1727483681, 0, %p4426;
	xor.b32  	%r45224, %r45223, %r45220;
	xor.b32  	%r45225, %r45224, %r45221;
	st.local.u32 	[%rd6891+8], %r45225;
	setp.ne.s32 	%p4427, %r104518, 224;
	@%p4427 bra 	$L__BB3_4326;
	ld.local.u32 	%r104520, [%rd3+908];
	add.s64 	%rd6892, %rd3, 924;
	mov.b32 	%r104519, 0;
$L__BB3_4230:
	and.b32  	%r45236, %r104520, -2147483648;
	ld.local.u32 	%r45237, [%rd6892+-12];
	and.b32  	%r45238, %r45237, 2147483646;
	or.b32  	%r45239, %r45238, %r45236;
	ld.local.u32 	%r45240, [%rd6892+-924];
	shr.u32 	%r45241, %r45239, 1;
	and.b32  	%r45242, %r45237, 1;
	setp.eq.b32 	%p4429, %r45242, 1;
	selp.b32 	%r45243, -1727483681, 0, %p4429;
	xor.b32  	%r45244, %r45243, %r45240;
	xor.b32  	%r45245, %r45244, %r45241;
	st.local.u32 	[%rd6892+-16], %r45245;
	and.b32  	%r45246, %r45237, -2147483648;
	ld.local.u32 	%r45247, [%rd6892+-8];
	and.b32  	%r45248, %r45247, 2147483646;
	or.b32  	%r45249, %r45248, %r45246;
	ld.local.u32 	%r45250, [%rd6892+-920];
	shr.u32 	%r45251, %r45249, 1;
	and.b32  	%r45252, %r45247, 1;
	setp.eq.b32 	%p4430, %r45252, 1;
	selp.b32 	%r45253, -1727483681, 0, %p4430;
	xor.b32  	%r45254, %r45253, %r45250;
	xor.b32  	%r45255, %r45254, %r45251;
	st.local.u32 	[%rd6892+-12], %r45255;
	and.b32  	%r45256, %r45247, -2147483648;
	ld.local.u32 	%r45257, [%rd6892+-4];
	and.b32  	%r45258, %r45257, 2147483646;
	or.b32  	%r45259, %r45258, %r45256;
	ld.local.u32 	%r45260, [%rd6892+-916];
	shr.u32 	%r45261, %r45259, 1;
	and.b32  	%r45262, %r45257, 1;
	setp.eq.b32 	%p4431, %r45262, 1;
	selp.b32 	%r45263, -1727483681, 0, %p4431;
	xor.b32  	%r45264, %r45263, %r45260;
	xor.b32  	%r45265, %r45264, %r45261;
	st.local.u32 	[%rd6892+-8], %r45265;
	and.b32  	%r45266, %r45257, -2147483648;
	ld.local.u32 	%r104520, [%rd6892];
	and.b32  	%r45267, %r104520, 2147483646;
	or.b32  	%r45268, %r45267, %r45266;
	ld.local.u32 	%r45269, [%rd6892+-912];
	shr.u32 	%r45270, %r45268, 1;
	and.b32  	%r45271, %r104520, 1;
	setp.eq.b32 	%p4432, %r45271, 1;
	selp.b32 	%r45272, -1727483681, 0, %p4432;
	xor.b32  	%r45273, %r45272, %r45269;
	xor.b32  	%r45274, %r45273, %r45270;
	st.local.u32 	[%rd6892+-4], %r45274;
	add.s32 	%r104519, %r104519, 4;
	add.s64 	%rd6892, %rd6892, 16;
	setp.ne.s32 	%p4433, %r104519, 396;
	@%p4433 bra 	$L__BB3_4230;
	ld.local.u32 	%r45276, [%rd1646];
	and.b32  	%r45277, %r45276, -2147483648;
	ld.local.u32 	%r104514, [%rd1962];
	and.b32  	%r45278, %r104514, 2147483646;
	or.b32  	%r45279, %r45278, %r45277;
	ld.local.u32 	%r45280, [%rd3+1584];
	shr.u32 	%r45281, %r45279, 1;
	and.b32  	%r45282, %r104514, 1;
	setp.eq.b32 	%p4434, %r45282, 1;
	selp.b32 	%r45283, -1727483681, 0, %p4434;
	xor.b32  	%r45284, %r45283, %r45280;
	xor.b32  	%r45285, %r45284, %r45281;
	st.local.u32 	[%rd1646], %r45285;
	mov.b32 	%r104513, 0;
	st.local.u32 	[%rd1645], %r104513;
$L__BB3_4232:
	add.s32 	%r104528, %r104513, 1;
	st.local.u32 	[%rd3+2496], %r104528;
	mul.wide.s32 	%rd4277, %r104513, 4;
	add.s64 	%rd4278, %rd3, %rd4277;
	ld.local.u32 	%r45286, [%rd4278];
	shr.u32 	%r45287, %r45286, 11;
	xor.b32  	%r45288, %r45287, %r45286;
	shl.b32 	%r45289, %r45288, 7;
	and.b32  	%r45290, %r45289, -1658038656;
	xor.b32  	%r9041, %r45290, %r45288;
	setp.lt.s32 	%p4435, %r104513, 623;
	@%p4435 bra 	$L__BB3_4238;
	mov.b32 	%r104524, 0;
	mov.u64 	%rd6893, %rd3;
$L__BB3_4234:
	and.b32  	%r45292, %r104514, -2147483648;
	ld.local.u32 	%r45293, [%rd6893+4];
	and.b32  	%r45294, %r45293, 2147483646;
	or.b32  	%r45295, %r45294, %r45292;
	ld.local.u32 	%r45296, [%rd6893+1588];
	shr.u32 	%r45297, %r45295, 1;
	and.b32  	%r45298, %r45293, 1;
	setp.eq.b32 	%p4436, %r45298, 1;
	selp.b32 	%r45299, -1727483681, 0, %p4436;
	xor.b32  	%r45300, %r45299, %r45296;
	xor.b32  	%r45301, %r45300, %r45297;
	st.local.u32 	[%rd6893], %r45301;
	and.b32  	%r45302, %r45293, -2147483648;
	ld.local.u32 	%r45303, [%rd6893+8];
	and.b32  	%r45304, %r45303, 2147483646;
	or.b32  	%r45305, %r45304, %r45302;
	ld.local.u32 	%r45306, [%rd6893+1592];
	shr.u32 	%r45307, %r45305, 1;
	and.b32  	%r45308, %r45303, 1;
	setp.eq.b32 	%p4437, %r45308, 1;
	selp.b32 	%r45309, -1727483681, 0, %p4437;
	xor.b32  	%r45310, %r45309, %r45306;
	xor.b32  	%r45311, %r45310, %r45307;
	st.local.u32 	[%rd6893+4], %r45311;
	and.b32  	%r45312, %r45303, -2147483648;
	ld.local.u32 	%r9044, [%rd6893+12];
	and.b32  	%r45313, %r9044, 2147483646;
	or.b32  	%r45314, %r45313, %r45312;
	ld.local.u32 	%r45315, [%rd6893+1596];
	shr.u32 	%r45316, %r45314, 1;
	and.b32  	%r45317, %r9044, 1;
	setp.eq.b32 	%p4438, %r45317, 1;
	selp.b32 	%r45318, -1727483681, 0, %p4438;
	xor.b32  	%r45319, %r45318, %r45315;
	xor.b32  	%r45320, %r45319, %r45316;
	st.local.u32 	[%rd6893+8], %r45320;
	setp.ne.s32 	%p4439, %r104524, 224;
	@%p4439 bra 	$L__BB3_4325;
	ld.local.u32 	%r104526, [%rd3+908];
	add.s64 	%rd6894, %rd3, 924;
	mov.b32 	%r104525, 0;
$L__BB3_4236:
	and.b32  	%r45331, %r104526, -2147483648;
	ld.local.u32 	%r45332, [%rd6894+-12];
	and.b32  	%r45333, %r45332, 2147483646;
	or.b32  	%r45334, %r45333, %r45331;
	ld.local.u32 	%r45335, [%rd6894+-924];
	shr.u32 	%r45336, %r45334, 1;
	and.b32  	%r45337, %r45332, 1;
	setp.eq.b32 	%p4441, %r45337, 1;
	selp.b32 	%r45338, -1727483681, 0, %p4441;
	xor.b32  	%r45339, %r45338, %r45335;
	xor.b32  	%r45340, %r45339, %r45336;
	st.local.u32 	[%rd6894+-16], %r45340;
	and.b32  	%r45341, %r45332, -2147483648;
	ld.local.u32 	%r45342, [%rd6894+-8];
	and.b32  	%r45343, %r45342, 2147483646;
	or.b32  	%r45344, %r45343, %r45341;
	ld.local.u32 	%r45345, [%rd6894+-920];
	shr.u32 	%r45346, %r45344, 1;
	and.b32  	%r45347, %r45342, 1;
	setp.eq.b32 	%p4442, %r45347, 1;
	selp.b32 	%r45348, -1727483681, 0, %p4442;
	xor.b32  	%r45349, %r45348, %r45345;
	xor.b32  	%r45350, %r45349, %r45346;
	st.local.u32 	[%rd6894+-12], %r45350;
	and.b32  	%r45351, %r45342, -2147483648;
	ld.local.u32 	%r45352, [%rd6894+-4];
	and.b32  	%r45353, %r45352, 2147483646;
	or.b32  	%r45354, %r45353, %r45351;
	ld.local.u32 	%r45355, [%rd6894+-916];
	shr.u32 	%r45356, %r45354, 1;
	and.b32  	%r45357, %r45352, 1;
	setp.eq.b32 	%p4443, %r45357, 1;
	selp.b32 	%r45358, -1727483681, 0, %p4443;
	xor.b32  	%r45359, %r45358, %r45355;
	xor.b32  	%r45360, %r45359, %r45356;
	st.local.u32 	[%rd6894+-8], %r45360;
	and.b32  	%r45361, %r45352, -2147483648;
	ld.local.u32 	%r104526, [%rd6894];
	and.b32  	%r45362, %r104526, 2147483646;
	or.b32  	%r45363, %r45362, %r45361;
	ld.local.u32 	%r45364, [%rd6894+-912];
	shr.u32 	%r45365, %r45363, 1;
	and.b32  	%r45366, %r104526, 1;
	setp.eq.b32 	%p4444, %r45366, 1;
	selp.b32 	%r45367, -1727483681, 0, %p4444;
	xor.b32  	%r45368, %r45367, %r45364;
	xor.b32  	%r45369, %r45368, %r45365;
	st.local.u32 	[%rd6894+-4], %r45369;
	add.s32 	%r104525, %r104525, 4;
	add.s64 	%rd6894, %rd6894, 16;
	setp.ne.s32 	%p4445, %r104525, 396;
	@%p4445 bra 	$L__BB3_4236;
	ld.local.u32 	%r45371, [%rd1646];
	and.b32  	%r45372, %r45371, -2147483648;
	ld.local.u32 	%r104514, [%rd1962];
	and.b32  	%r45373, %r104514, 2147483646;
	or.b32  	%r45374, %r45373, %r45372;
	ld.local.u32 	%r45375, [%rd3+1584];
	shr.u32 	%r45376, %r45374, 1;
	and.b32  	%r45377, %r104514, 1;
	setp.eq.b32 	%p4446, %r45377, 1;
	selp.b32 	%r45378, -1727483681, 0, %p4446;
	xor.b32  	%r45379, %r45378, %r45375;
	xor.b32  	%r45380, %r45379, %r45376;
	st.local.u32 	[%rd1646], %r45380;
	mov.b32 	%r104528, 0;
	st.local.u32 	[%rd1645], %r104528;
$L__BB3_4238:
	add.s32 	%r104534, %r104528, 1;
	st.local.u32 	[%rd3+2496], %r104534;
	mul.wide.s32 	%rd4279, %r104528, 4;
	add.s64 	%rd4280, %rd3, %rd4279;
	ld.local.u32 	%r45381, [%rd4280];
	shr.u32 	%r45382, %r45381, 11;
	xor.b32  	%r45383, %r45382, %r45381;
	shl.b32 	%r45384, %r45383, 7;
	and.b32  	%r45385, %r45384, -1658038656;
	xor.b32  	%r9054, %r45385, %r45383;
	setp.lt.s32 	%p4447, %r104528, 623;
	@%p4447 bra 	$L__BB3_4244;
	mov.b32 	%r104530, 0;
	mov.u64 	%rd6895, %rd3;
$L__BB3_4240:
	and.b32  	%r45387, %r104514, -2147483648;
	ld.local.u32 	%r45388, [%rd6895+4];
	and.b32  	%r45389, %r45388, 2147483646;
	or.b32  	%r45390, %r45389, %r45387;
	ld.local.u32 	%r45391, [%rd6895+1588];
	shr.u32 	%r45392, %r45390, 1;
	and.b32  	%r45393, %r45388, 1;
	setp.eq.b32 	%p4448, %r45393, 1;
	selp.b32 	%r45394, -1727483681, 0, %p4448;
	xor.b32  	%r45395, %r45394, %r45391;
	xor.b32  	%r45396, %r45395, %r45392;
	st.local.u32 	[%rd6895], %r45396;
	and.b32  	%r45397, %r45388, -2147483648;
	ld.local.u32 	%r45398, [%rd6895+8];
	and.b32  	%r45399, %r45398, 2147483646;
	or.b32  	%r45400, %r45399, %r45397;
	ld.local.u32 	%r45401, [%rd6895+1592];
	shr.u32 	%r45402, %r45400, 1;
	and.b32  	%r45403, %r45398, 1;
	setp.eq.b32 	%p4449, %r45403, 1;
	selp.b32 	%r45404, -1727483681, 0, %p4449;
	xor.b32  	%r45405, %r45404, %r45401;
	xor.b32  	%r45406, %r45405, %r45402;
	st.local.u32 	[%rd6895+4], %r45406;
	and.b32  	%r45407, %r45398, -2147483648;
	ld.local.u32 	%r9057, [%rd6895+12];
	and.b32  	%r45408, %r9057, 2147483646;
	or.b32  	%r45409, %r45408, %r45407;
	ld.local.u32 	%r45410, [%rd6895+1596];
	shr.u32 	%r45411, %r45409, 1;
	and.b32  	%r45412, %r9057, 1;
	setp.eq.b32 	%p4450, %r45412, 1;
	selp.b32 	%r45413, -1727483681, 0, %p4450;
	xor.b32  	%r45414, %r45413, %r45410;
	xor.b32  	%r45415, %r45414, %r45411;
	st.local.u32 	[%rd6895+8], %r45415;
	setp.ne.s32 	%p4451, %r104530, 224;
	@%p4451 bra 	$L__BB3_4324;
	ld.local.u32 	%r104532, [%rd3+908];
	add.s64 	%rd6896, %rd3, 924;
	mov.b32 	%r104531, 0;
$L__BB3_4242:
	and.b32  	%r45426, %r104532, -2147483648;
	ld.local.u32 	%r45427, [%rd6896+-12];
	and.b32  	%r45428, %r45427, 2147483646;
	or.b32  	%r45429, %r45428, %r45426;
	ld.local.u32 	%r45430, [%rd6896+-924];
	shr.u32 	%r45431, %r45429, 1;
	and.b32  	%r45432, %r45427, 1;
	setp.eq.b32 	%p4453, %r45432, 1;
	selp.b32 	%r45433, -1727483681, 0, %p4453;
	xor.b32  	%r45434, %r45433, %r45430;
	xor.b32  	%r45435, %r45434, %r45431;
	st.local.u32 	[%rd6896+-16], %r45435;
	and.b32  	%r45436, %r45427, -2147483648;
	ld.local.u32 	%r45437, [%rd6896+-8];
	and.b32  	%r45438, %r45437, 2147483646;
	or.b32  	%r45439, %r45438, %r45436;
	ld.local.u32 	%r45440, [%rd6896+-920];
	shr.u32 	%r45441, %r45439, 1;
	and.b32  	%r45442, %r45437, 1;
	setp.eq.b32 	%p4454, %r45442, 1;
	selp.b32 	%r45443, -1727483681, 0, %p4454;
	xor.b32  	%r45444, %r45443, %r45440;
	xor.b32  	%r45445, %r45444, %r45441;
	st.local.u32 	[%rd6896+-12], %r45445;
	and.b32  	%r45446, %r45437, -2147483648;
	ld.local.u32 	%r45447, [%rd6896+-4];
	and.b32  	%r45448, %r45447, 2147483646;
	or.b32  	%r45449, %r45448, %r45446;
	ld.local.u32 	%r45450, [%rd6896+-916];
	shr.u32 	%r45451, %r45449, 1;
	and.b32  	%r45452, %r45447, 1;
	setp.eq.b32 	%p4455, %r45452, 1;
	selp.b32 	%r45453, -1727483681, 0, %p4455;
	xor.b32  	%r45454, %r45453, %r45450;
	xor.b32  	%r45455, %r45454, %r45451;
	st.local.u32 	[%rd6896+-8], %r45455;
	and.b32  	%r45456, %r45447, -2147483648;
	ld.local.u32 	%r104532, [%rd6896];
	and.b32  	%r45457, %r104532, 2147483646;
	or.b32  	%r45458, %r45457, %r45456;
	ld.local.u32 	%r45459, [%rd6896+-912];
	shr.u32 	%r45460, %r45458, 1;
	and.b32  	%r45461, %r104532, 1;
	setp.eq.b32 	%p4456, %r45461, 1;
	selp.b32 	%r45462, -1727483681, 0, %p4456;
	xor.b32  	%r45463, %r45462, %r45459;
	xor.b32  	%r45464, %r45463, %r45460;
	st.local.u32 	[%rd6896+-4], %r45464;
	add.s32 	%r104531, %r104531, 4;
	add.s64 	%rd6896, %rd6896, 16;
	setp.ne.s32 	%p4457, %r104531, 396;
	@%p4457 bra 	$L__BB3_4242;
	ld.local.u32 	%r45466, [%rd1646];
	and.b32  	%r45467, %r45466, -2147483648;
	ld.local.u32 	%r104514, [%rd1962];
	and.b32  	%r45468, %r104514, 2147483646;
	or.b32  	%r45469, %r45468, %r45467;
	ld.local.u32 	%r45470, [%rd3+1584];
	shr.u32 	%r45471, %r45469, 1;
	and.b32  	%r45472, %r104514, 1;
	setp.eq.b32 	%p4458, %r45472, 1;
	selp.b32 	%r45473, -1727483681, 0, %p4458;
	xor.b32  	%r45474, %r45473, %r45470;
	xor.b32  	%r45475, %r45474, %r45471;
	st.local.u32 	[%rd1646], %r45475;
	mov.b32 	%r104534, 0;
	st.local.u32 	[%rd1645], %r104534;
$L__BB3_4244:
	add.s32 	%r104540, %r104534, 1;
	st.local.u32 	[%rd3+2496], %r104540;
	mul.wide.s32 	%rd4281, %r104534, 4;
	add.s64 	%rd4282, %rd3, %rd4281;
	ld.local.u32 	%r45476, [%rd4282];
	shr.u32 	%r45477, %r45476, 11;
	xor.b32  	%r45478, %r45477, %r45476;
	shl.b32 	%r45479, %r45478, 7;
	and.b32  	%r45480, %r45479, -1658038656;
	xor.b32  	%r9067, %r45480, %r45478;
	setp.lt.s32 	%p4459, %r104534, 623;
	@%p4459 bra 	$L__BB3_4250;
	mov.b32 	%r104536, 0;
	mov.u64 	%rd6897, %rd3;
$L__BB3_4246:
	and.b32  	%r45482, %r104514, -2147483648;
	ld.local.u32 	%r45483, [%rd6897+4];
	and.b32  	%r45484, %r45483, 2147483646;
	or.b32  	%r45485, %r45484, %r45482;
	ld.local.u32 	%r45486, [%rd6897+1588];
	shr.u32 	%r45487, %r45485, 1;
	and.b32  	%r45488, %r45483, 1;
	setp.eq.b32 	%p4460, %r45488, 1;
	selp.b32 	%r45489, -1727483681, 0, %p4460;
	xor.b32  	%r45490, %r45489, %r45486;
	xor.b32  	%r45491, %r45490, %r45487;
	st.local.u32 	[%rd6897], %r45491;
	and.b32  	%r45492, %r45483, -2147483648;
	ld.local.u32 	%r45493, [%rd6897+8];
	and.b32  	%r45494, %r45493, 2147483646;
	or.b32  	%r45495, %r45494, %r45492;
	ld.local.u32 	%r45496, [%rd6897+1592];
	shr.u32 	%r45497, %r45495, 1;
	and.b32  	%r45498, %r45493, 1;
	setp.eq.b32 	%p4461, %r45498, 1;
	selp.b32 	%r45499, -1727483681, 0, %p4461;
	xor.b32  	%r45500, %r45499, %r45496;
	xor.b32  	%r45501, %r45500, %r45497;
	st.local.u32 	[%rd6897+4], %r45501;
	and.b32  	%r45502, %r45493, -2147483648;
	ld.local.u32 	%r9070, [%rd6897+12];
	and.b32  	%r45503, %r9070, 2147483646;
	or.b32  	%r45504, %r45503, %r45502;
	ld.local.u32 	%r45505, [%rd6897+1596];
	shr.u32 	%r45506, %r45504, 1;
	and.b32  	%r45507, %r9070, 1;
	setp.eq.b32 	%p4462, %r45507, 1;
	selp.b32 	%r45508, -1727483681, 0, %p4462;
	xor.b32  	%r45509, %r45508, %r45505;
	xor.b32  	%r45510, %r45509, %r45506;
	st.local.u32 	[%rd6897+8], %r45510;
	setp.ne.s32 	%p4463, %r104536, 224;
	@%p4463 bra 	$L__BB3_4323;
	ld.local.u32 	%r104538, [%rd3+908];
	add.s64 	%rd6898, %rd3, 924;
	mov.b32 	%r104537, 0;
$L__BB3_4248:
	and.b32  	%r45521, %r104538, -2147483648;
	ld.local.u32 	%r45522, [%rd6898+-12];
	and.b32  	%r45523, %r45522, 2147483646;
	or.b32  	%r45524, %r45523, %r45521;
	ld.local.u32 	%r45525, [%rd6898+-924];
	shr.u32 	%r45526, %r45524, 1;
	and.b32  	%r45527, %r45522, 1;
	setp.eq.b32 	%p4465, %r45527, 1;
	selp.b32 	%r45528, -1727483681, 0, %p4465;
	xor.b32  	%r45529, %r45528, %r45525;
	xor.b32  	%r45530, %r45529, %r45526;
	st.local.u32 	[%rd6898+-16], %r45530;
	and.b32  	%r45531, %r45522, -2147483648;
	ld.local.u32 	%r45532, [%rd6898+-8];
	and.b32  	%r45533, %r45532, 2147483646;
	or.b32  	%r45534, %r45533, %r45531;
	ld.local.u32 	%r45535, [%rd6898+-920];
	shr.u32 	%r45536, %r45534, 1;
	and.b32  	%r45537, %r45532, 1;
	setp.eq.b32 	%p4466, %r45537, 1;
	selp.b32 	%r45538, -1727483681, 0, %p4466;
	xor.b32  	%r45539, %r45538, %r45535;
	xor.b32  	%r45540, %r45539, %r45536;
	st.local.u32 	[%rd6898+-12], %r45540;
	and.b32  	%r45541, %r45532, -2147483648;
	ld.local.u32 	%r45542, [%rd6898+-4];
	and.b32  	%r45543, %r45542, 2147483646;
	or.b32  	%r45544, %r45543, %r45541;
	ld.local.u32 	%r45545, [%rd6898+-916];
	shr.u32 	%r45546, %r45544, 1;
	and.b32  	%r45547, %r45542, 1;
	setp.eq.b32 	%p4467, %r45547, 1;
	selp.b32 	%r45548, -1727483681, 0, %p4467;
	xor.b32  	%r45549, %r45548, %r45545;
	xor.b32  	%r45550, %r45549, %r45546;
	st.local.u32 	[%rd6898+-8], %r45550;
	and.b32  	%r45551, %r45542, -2147483648;
	ld.local.u32 	%r104538, [%rd6898];
	and.b32  	%r45552, %r104538, 2147483646;
	or.b32  	%r45553, %r45552, %r45551;
	ld.local.u32 	%r45554, [%rd6898+-912];
	shr.u32 	%r45555, %r45553, 1;
	and.b32  	%r45556, %r104538, 1;
	setp.eq.b32 	%p4468, %r45556, 1;
	selp.b32 	%r45557, -1727483681, 0, %p4468;
	xor.b32  	%r45558, %r45557, %r45554;
	xor.b32  	%r45559, %r45558, %r45555;
	st.local.u32 	[%rd6898+-4], %r45559;
	add.s32 	%r104537, %r104537, 4;
	add.s64 	%rd6898, %rd6898, 16;
	setp.ne.s32 	%p4469, %r104537, 396;
	@%p4469 bra 	$L__BB3_4248;
	ld.local.u32 	%r45561, [%rd1646];
	and.b32  	%r45562, %r45561, -2147483648;
	ld.local.u32 	%r104514, [%rd1643+-908];
	and.b32  	%r45563, %r104514, 2147483646;
	or.b32  	%r45564, %r45563, %r45562;
	ld.local.u32 	%r45565, [%rd3+1584];
	shr.u32 	%r45566, %r45564, 1;
	and.b32  	%r45567, %r104514, 1;
	setp.eq.b32 	%p4470, %r45567, 1;
	selp.b32 	%r45568, -1727483681, 0, %p4470;
	xor.b32  	%r45569, %r45568, %r45565;
	xor.b32  	%r45570, %r45569, %r45566;
	st.local.u32 	[%rd1646], %r45570;
	mov.b32 	%r104540, 0;
	st.local.u32 	[%rd1645], %r104540;
$L__BB3_4250:
	add.s32 	%r104546, %r104540, 1;
	st.local.u32 	[%rd3+2496], %r104546;
	mul.wide.s32 	%rd4283, %r104540, 4;
	add.s64 	%rd4284, %rd3, %rd4283;
	ld.local.u32 	%r45571, [%rd4284];
	shr.u32 	%r45572, %r45571, 11;
	xor.b32  	%r45573, %r45572, %r45571;
	shl.b32 	%r45574, %r45573, 7;
	and.b32  	%r45575, %r45574, -1658038656;
	xor.b32  	%r9080, %r45575, %r45573;
	setp.lt.s32 	%p4471, %r104540, 623;
	@%p4471 bra 	$L__BB3_4256;
	mov.b32 	%r104542, 0;
	mov.u64 	%rd6899, %rd3;
$L__BB3_4252:
	and.b32  	%r45577, %r104514, -2147483648;
	ld.local.u32 	%r45578, [%rd6899+4];
	and.b32  	%r45579, %r45578, 2147483646;
	or.b32  	%r45580, %r45579, %r45577;
	ld.local.u32 	%r45581, [%rd6899+1588];
	shr.u32 	%r45582, %r45580, 1;
	and.b32  	%r45583, %r45578, 1;
	setp.eq.b32 	%p4472, %r45583, 1;
	selp.b32 	%r45584, -1727483681, 0, %p4472;
	xor.b32  	%r45585, %r45584, %r45581;
	xor.b32  	%r45586, %r45585, %r45582;
	st.local.u32 	[%rd6899], %r45586;
	and.b32  	%r45587, %r45578, -2147483648;
	ld.local.u32 	%r45588, [%rd6899+8];
	and.b32  	%r45589, %r45588, 2147483646;
	or.b32  	%r45590, %r45589, %r45587;
	ld.local.u32 	%r45591, [%rd6899+1592];
	shr.u32 	%r45592, %r45590, 1;
	and.b32  	%r45593, %r45588, 1;
	setp.eq.b32 	%p4473, %r45593, 1;
	selp.b32 	%r45594, -1727483681, 0, %p4473;
	xor.b32  	%r45595, %r45594, %r45591;
	xor.b32  	%r45596, %r45595, %r45592;
	st.local.u32 	[%rd6899+4], %r45596;
	and.b32  	%r45597, %r45588, -2147483648;
	ld.local.u32 	%r9083, [%rd6899+12];
	and.b32  	%r45598, %r9083, 2147483646;
	or.b32  	%r45599, %r45598, %r45597;
	ld.local.u32 	%r45600, [%rd6899+1596];
	shr.u32 	%r45601, %r45599, 1;
	and.b32  	%r45602, %r9083, 1;
	setp.eq.b32 	%p4474, %r45602, 1;
	selp.b32 	%r45603, -1727483681, 0, %p4474;
	xor.b32  	%r45604, %r45603, %r45600;
	xor.b32  	%r45605, %r45604, %r45601;
	st.local.u32 	[%rd6899+8], %r45605;
	setp.ne.s32 	%p4475, %r104542, 224;
	@%p4475 bra 	$L__BB3_4322;
	ld.local.u32 	%r104543, [%rd1643];
	mov.b32 	%r104544, 227;
$L__BB3_4254:
	mul.wide.u32 	%rd4285, %r104544, 4;
	add.s64 	%rd4286, %rd3, %rd4285;
	and.b32  	%r45616, %r104543, -2147483648;
	ld.local.u32 	%r45617, [%rd4286+4];
	and.b32  	%r45618, %r45617, 2147483646;
	or.b32  	%r45619, %r45618, %r45616;
	ld.local.u32 	%r45620, [%rd4286+-908];
	shr.u32 	%r45621, %r45619, 1;
	and.b32  	%r45622, %r45617, 1;
	setp.eq.b32 	%p4477, %r45622, 1;
	selp.b32 	%r45623, -1727483681, 0, %p4477;
	xor.b32  	%r45624, %r45623, %r45620;
	xor.b32  	%r45625, %r45624, %r45621;
	st.local.u32 	[%rd4286], %r45625;
	and.b32  	%r45626, %r45617, -2147483648;
	ld.local.u32 	%r45627, [%rd4286+8];
	and.b32  	%r45628, %r45627, 2147483646;
	or.b32  	%r45629, %r45628, %r45626;
	ld.local.u32 	%r45630, [%rd4286+-904];
	shr.u32 	%r45631, %r45629, 1;
	and.b32  	%r45632, %r45627, 1;
	setp.eq.b32 	%p4478, %r45632, 1;
	selp.b32 	%r45633, -1727483681, 0, %p4478;
	xor.b32  	%r45634, %r45633, %r45630;
	xor.b32  	%r45635, %r45634, %r45631;
	st.local.u32 	[%rd4286+4], %r45635;
	and.b32  	%r45636, %r45627, -2147483648;
	ld.local.u32 	%r45637, [%rd4286+12];
	and.b32  	%r45638, %r45637, 2147483646;
	or.b32  	%r45639, %r45638, %r45636;
	ld.local.u32 	%r45640, [%rd4286+-900];
	shr.u32 	%r45641, %r45639, 1;
	and.b32  	%r45642, %r45637, 1;
	setp.eq.b32 	%p4479, %r45642, 1;
	selp.b32 	%r45643, -1727483681, 0, %p4479;
	xor.b32  	%r45644, %r45643, %r45640;
	xor.b32  	%r45645, %r45644, %r45641;
	st.local.u32 	[%rd4286+8], %r45645;
	and.b32  	%r45646, %r45637, -2147483648;
	add.s32 	%r104544, %r104544, 4;
	ld.local.u32 	%r104543, [%rd4286+16];
	and.b32  	%r45647, %r104543, 2147483646;
	or.b32  	%r45648, %r45647, %r45646;
	ld.local.u32 	%r45649, [%rd4286+-896];
	shr.u32 	%r45650, %r45648, 1;
	and.b32  	%r45651, %r104543, 1;
	setp.eq.b32 	%p4480, %r45651, 1;
	selp.b32 	%r45652, -1727483681, 0, %p4480;
	xor.b32  	%r45653, %r45652, %r45649;
	xor.b32  	%r45654, %r45653, %r45650;
	st.local.u32 	[%rd4286+12], %r45654;
	setp.ne.s32 	%p4481, %r104544, 623;
	@%p4481 bra 	$L__BB3_4254;
	ld.local.u32 	%r45656, [%rd3+2492];
	and.b32  	%r45657, %r45656, -2147483648;
	ld.local.u32 	%r104514, [%rd3];
	and.b32  	%r45658, %r104514, 2147483646;
	or.b32  	%r45659, %r45658, %r45657;
	ld.local.u32 	%r45660, [%rd3+1584];
	shr.u32 	%r45661, %r45659, 1;
	and.b32  	%r45662, %r104514, 1;
	setp.eq.b32 	%p4482, %r45662, 1;
	selp.b32 	%r45663, -1727483681, 0, %p4482;
	xor.b32  	%r45664, %r45663, %r45660;
	xor.b32  	%r45665, %r45664, %r45661;
	st.local.u32 	[%rd3+2492], %r45665;
	mov.b32 	%r104546, 0;
	st.local.u32 	[%rd3+2496], %r104546;
$L__BB3_4256:
	setp.gt.u32 	%p4484, %r15023, %r15024;
	add.s32 	%r104566, %r104546, 1;
	st.local.u32 	[%rd3+2496], %r104566;
	mul.wide.s32 	%rd4287, %r104546, 4;
	add.s64 	%rd4288, %rd3, %rd4287;
	ld.local.u32 	%r45666, [%rd4288];
	shr.u32 	%r45667, %r45666, 11;
	xor.b32  	%r45668, %r45667, %r45666;
	shl.b32 	%r45669, %r45668, 7;
	and.b32  	%r45670, %r45669, -1658038656;
	xor.b32  	%r45671, %r45670, %r45668;
	shl.b32 	%r45672, %r45671, 15;
	and.b32  	%r45673, %r45672, -402653184;
	xor.b32  	%r45674, %r45673, %r45671;
	shr.u32 	%r45675, %r45674, 27;
	shl.b32 	%r45676, %r9041, 15;
	and.b32  	%r45677, %r45676, -402653184;
	xor.b32  	%r45678, %r45677, %r9041;
	shr.u32 	%r45679, %r45678, 7;
	and.b32  	%r45680, %r45679, 32505856;
	shl.b32 	%r45681, %r9054, 15;
	and.b32  	%r45682, %r45681, -402653184;
	xor.b32  	%r45683, %r45682, %r9054;
	shr.u32 	%r45684, %r45683, 12;
	and.b32  	%r45685, %r45684, 1015808;
	or.b32  	%r45686, %r45685, %r45680;
	shl.b32 	%r45687, %r9067, 15;
	and.b32  	%r45688, %r45687, -402653184;
	xor.b32  	%r45689, %r45688, %r9067;
	shr.u32 	%r45690, %r45689, 17;
	and.b32  	%r45691, %r45690, 31744;
	or.b32  	%r45692, %r45686, %r45691;
	shl.b32 	%r45693, %r9080, 15;
	and.b32  	%r45694, %r45693, -402653184;
	xor.b32  	%r45695, %r45694, %r9080;
	shr.u32 	%r45696, %r45695, 22;
	and.b32  	%r45697, %r45696, 992;
	or.b32  	%r45698, %r45692, %r45697;
	or.b32  	%r104550, %r45698, %r45675;
	mov.pred 	%p11977, 0;
	@%p4484 bra 	$L__BB3_4265;
	mov.pred 	%p11977, 0;
	mov.u32 	%r104555, %r104566;
	mov.u32 	%r104549, %r15023;
$L__BB3_4258:
	shl.b32 	%r9099, %r104550, 5;
	setp.lt.s32 	%p4486, %r104555, 624;
	@%p4486 bra 	$L__BB3_4264;
	mov.b32 	%r104552, 0;
$L__BB3_4260:
	mul.wide.u32 	%rd4289, %r104552, 4;
	add.s64 	%rd1980, %rd3, %rd4289;
	and.b32  	%r45700, %r104514, -2147483648;
	ld.local.u32 	%r45701, [%rd1980+4];
	and.b32  	%r45702, %r45701, 2147483646;
	or.b32  	%r45703, %r45702, %r45700;
	ld.local.u32 	%r45704, [%rd1980+1588];
	shr.u32 	%r45705, %r45703, 1;
	and.b32  	%r45706, %r45701, 1;
	setp.eq.b32 	%p4487, %r45706, 1;
	selp.b32 	%r45707, -1727483681, 0, %p4487;
	xor.b32  	%r45708, %r45707, %r45704;
	xor.b32  	%r45709, %r45708, %r45705;
	st.local.u32 	[%rd1980], %r45709;
	and.b32  	%r45710, %r45701, -2147483648;
	ld.local.u32 	%r45711, [%rd1980+8];
	and.b32  	%r45712, %r45711, 2147483646;
	or.b32  	%r45713, %r45712, %r45710;
	ld.local.u32 	%r45714, [%rd1980+1592];
	shr.u32 	%r45715, %r45713, 1;
	and.b32  	%r45716, %r45711, 1;
	setp.eq.b32 	%p4488, %r45716, 1;
	selp.b32 	%r45717, -1727483681, 0, %p4488;
	xor.b32  	%r45718, %r45717, %r45714;
	xor.b32  	%r45719, %r45718, %r45715;
	st.local.u32 	[%rd1980+4], %r45719;
	and.b32  	%r45720, %r45711, -2147483648;
	ld.local.u32 	%r9102, [%rd1980+12];
	and.b32  	%r45721, %r9102, 2147483646;
	or.b32  	%r45722, %r45721, %r45720;
	ld.local.u32 	%r45723, [%rd1980+1596];
	shr.u32 	%r45724, %r45722, 1;
	and.b32  	%r45725, %r9102, 1;
	setp.eq.b32 	%p4489, %r45725, 1;
	selp.b32 	%r45726, -1727483681, 0, %p4489;
	xor.b32  	%r45727, %r45726, %r45723;
	xor.b32  	%r45728, %r45727, %r45724;
	st.local.u32 	[%rd1980+8], %r45728;
	setp.ne.s32 	%p4490, %r104552, 224;
	@%p4490 bra 	$L__BB3_7266;
	ld.local.u32 	%r104553, [%rd1643];
	mov.b32 	%r104554, 227;
$L__BB3_4262:
	mul.wide.u32 	%rd4290, %r104554, 4;
	add.s64 	%rd4291, %rd3, %rd4290;
	and.b32  	%r45739, %r104553, -2147483648;
	ld.local.u32 	%r45740, [%rd4291+4];
	and.b32  	%r45741, %r45740, 2147483646;
	or.b32  	%r45742, %r45741, %r45739;
	ld.local.u32 	%r45743, [%rd4291+-908];
	shr.u32 	%r45744, %r45742, 1;
	and.b32  	%r45745, %r45740, 1;
	setp.eq.b32 	%p4492, %r45745, 1;
	selp.b32 	%r45746, -1727483681, 0, %p4492;
	xor.b32  	%r45747, %r45746, %r45743;
	xor.b32  	%r45748, %r45747, %r45744;
	st.local.u32 	[%rd4291], %r45748;
	and.b32  	%r45749, %r45740, -2147483648;
	ld.local.u32 	%r45750, [%rd4291+8];
	and.b32  	%r45751, %r45750, 2147483646;
	or.b32  	%r45752, %r45751, %r45749;
	ld.local.u32 	%r45753, [%rd4291+-904];
	shr.u32 	%r45754, %r45752, 1;
	and.b32  	%r45755, %r45750, 1;
	setp.eq.b32 	%p4493, %r45755, 1;
	selp.b32 	%r45756, -1727483681, 0, %p4493;
	xor.b32  	%r45757, %r45756, %r45753;
	xor.b32  	%r45758, %r45757, %r45754;
	st.local.u32 	[%rd4291+4], %r45758;
	and.b32  	%r45759, %r45750, -2147483648;
	ld.local.u32 	%r45760, [%rd4291+12];
	and.b32  	%r45761, %r45760, 2147483646;
	or.b32  	%r45762, %r45761, %r45759;
	ld.local.u32 	%r45763, [%rd4291+-900];
	shr.u32 	%r45764, %r45762, 1;
	and.b32  	%r45765, %r45760, 1;
	setp.eq.b32 	%p4494, %r45765, 1;
	selp.b32 	%r45766, -1727483681, 0, %p4494;
	xor.b32  	%r45767, %r45766, %r45763;
	xor.b32  	%r45768, %r45767, %r45764;
	st.local.u32 	[%rd4291+8], %r45768;
	and.b32  	%r45769, %r45760, -2147483648;
	add.s32 	%r104554, %r104554, 4;
	ld.local.u32 	%r104553, [%rd4291+16];
	and.b32  	%r45770, %r104553, 2147483646;
	or.b32  	%r45771, %r45770, %r45769;
	ld.local.u32 	%r45772, [%rd4291+-896];
	shr.u32 	%r45773, %r45771, 1;
	and.b32  	%r45774, %r104553, 1;
	setp.eq.b32 	%p4495, %r45774, 1;
	selp.b32 	%r45775, -1727483681, 0, %p4495;
	xor.b32  	%r45776, %r45775, %r45772;
	xor.b32  	%r45777, %r45776, %r45773;
	st.local.u32 	[%rd4291+12], %r45777;
	setp.ne.s32 	%p4496, %r104554, 623;
	@%p4496 bra 	$L__BB3_4262;
	ld.local.u32 	%r45779, [%rd3+2492];
	and.b32  	%r45780, %r45779, -2147483648;
	ld.local.u32 	%r104514, [%rd3];
	and.b32  	%r45781, %r104514, 2147483646;
	or.b32  	%r45782, %r45781, %r45780;
	ld.local.u32 	%r45783, [%rd3+1584];
	shr.u32 	%r45784, %r45782, 1;
	and.b32  	%r45785, %r104514, 1;
	setp.eq.b32 	%p4497, %r45785, 1;
	selp.b32 	%r45786, -1727483681, 0, %p4497;
	xor.b32  	%r45787, %r45786, %r45783;
	xor.b32  	%r45788, %r45787, %r45784;
	st.local.u32 	[%rd3+2492], %r45788;
	mov.b32 	%r104555, 0;
	st.local.u32 	[%rd3+2496], %r104555;
$L__BB3_4264:
	add.s32 	%r104566, %r104555, 1;
	st.local.u32 	[%rd3+2496], %r104566;
	mul.wide.s32 	%rd4292, %r104555, 4;
	add.s64 	%rd4293, %rd3, %rd4292;
	ld.local.u32 	%r45789, [%rd4293];
	shr.u32 	%r45790, %r45789, 11;
	xor.b32  	%r45791, %r45790, %r45789;
	shl.b32 	%r45792, %r45791, 7;
	and.b32  	%r45793, %r45792, -1658038656;
	xor.b32  	%r45794, %r45793, %r45791;
	shl.b32 	%r45795, %r45794, 15;
	and.b32  	%r45796, %r45795, -402653184;
	xor.b32  	%r45797, %r45796, %r45794;
	shr.u32 	%r45798, %r45797, 27;
	and.b32  	%r45800, %r9099, 1073741792;
	or.b32  	%r104550, %r45798, %r45800;
	setp.eq.s32 	%p4498, %r104550, %r15021;
	or.pred  	%p11977, %p11977, %p4498;
	add.s32 	%r104549, %r104549, 1;
	setp.gt.u32 	%p4499, %r104549, %r15024;
	mov.u32 	%r104555, %r104566;
	@%p4499 bra 	$L__BB3_4265;
	bra.uni 	$L__BB3_4258;
$L__BB3_4265:
	sub.s32 	%r45801, %r15025, %r15024;
	add.s32 	%r45802, %r45801, -6;
	setp.lt.s32 	%p4500, %r45802, 1;
	@%p4500 bra 	$L__BB3_4274;
	mov.b32 	%r104561, 0;
$L__BB3_4267:
	setp.lt.s32 	%p4501, %r104566, 624;
	@%p4501 bra 	$L__BB3_4273;
	mov.b32 	%r104563, 0;
	mov.u64 	%rd6900, %rd3;
$L__BB3_4269:
	and.b32  	%r45805, %r104514, -2147483648;
	ld.local.u32 	%r45806, [%rd6900+4];
	and.b32  	%r45807, %r45806, 2147483646;
	or.b32  	%r45808, %r45807, %r45805;
	ld.local.u32 	%r45809, [%rd6900+1588];
	shr.u32 	%r45810, %r45808, 1;
	and.b32  	%r45811, %r45806, 1;
	setp.eq.b32 	%p4502, %r45811, 1;
	selp.b32 	%r45812, -1727483681, 0, %p4502;
	xor.b32  	%r45813, %r45812, %r45809;
	xor.b32  	%r45814, %r45813, %r45810;
	st.local.u32 	[%rd6900], %r45814;
	and.b32  	%r45815, %r45806, -2147483648;
	ld.local.u32 	%r45816, [%rd6900+8];
	and.b32  	%r45817, %r45816, 2147483646;
	or.b32  	%r45818, %r45817, %r45815;
	ld.local.u32 	%r45819, [%rd6900+1592];
	shr.u32 	%r45820, %r45818, 1;
	and.b32  	%r45821, %r45816, 1;
	setp.eq.b32 	%p4503, %r45821, 1;
	selp.b32 	%r45822, -1727483681, 0, %p4503;
	xor.b32  	%r45823, %r45822, %r45819;
	xor.b32  	%r45824, %r45823, %r45820;
	st.local.u32 	[%rd6900+4], %r45824;
	and.b32  	%r45825, %r45816, -2147483648;
	ld.local.u32 	%r9123, [%rd6900+12];
	and.b32  	%r45826, %r9123, 2147483646;
	or.b32  	%r45827, %r45826, %r45825;
	ld.local.u32 	%r45828, [%rd6900+1596];
	shr.u32 	%r45829, %r45827, 1;
	and.b32  	%r45830, %r9123, 1;
	setp.eq.b32 	%p4504, %r45830, 1;
	selp.b32 	%r45831, -1727483681, 0, %p4504;
	xor.b32  	%r45832, %r45831, %r45828;
	xor.b32  	%r45833, %r45832, %r45829;
	st.local.u32 	[%rd6900+8], %r45833;
	setp.ne.s32 	%p4505, %r104563, 224;
	@%p4505 bra 	$L__BB3_4321;
	ld.local.u32 	%r104564, [%rd1643];
	mov.b32 	%r104565, 227;
$L__BB3_4271:
	mul.wide.u32 	%rd4294, %r104565, 4;
	add.s64 	%rd4295, %rd3, %rd4294;
	and.b32  	%r45844, %r104564, -2147483648;
	ld.local.u32 	%r45845, [%rd4295+4];
	and.b32  	%r45846, %r45845, 2147483646;
	or.b32  	%r45847, %r45846, %r45844;
	ld.local.u32 	%r45848, [%rd4295+-908];
	shr.u32 	%r45849, %r45847, 1;
	and.b32  	%r45850, %r45845, 1;
	setp.eq.b32 	%p4507, %r45850, 1;
	selp.b32 	%r45851, -1727483681, 0, %p4507;
	xor.b32  	%r45852, %r45851, %r45848;
	xor.b32  	%r45853, %r45852, %r45849;
	st.local.u32 	[%rd4295], %r45853;
	and.b32  	%r45854, %r45845, -2147483648;
	ld.local.u32 	%r45855, [%rd4295+8];
	and.b32  	%r45856, %r45855, 2147483646;
	or.b32  	%r45857, %r45856, %r45854;
	ld.local.u32 	%r45858, [%rd4295+-904];
	shr.u32 	%r45859, %r45857, 1;
	and.b32  	%r45860, %r45855, 1;
	setp.eq.b32 	%p4508, %r45860, 1;
	selp.b32 	%r45861, -1727483681, 0, %p4508;
	xor.b32  	%r45862, %r45861, %r45858;
	xor.b32  	%r45863, %r45862, %r45859;
	st.local.u32 	[%rd4295+4], %r45863;
	and.b32  	%r45864, %r45855, -2147483648;
	ld.local.u32 	%r45865, [%rd4295+12];
	and.b32  	%r45866, %r45865, 2147483646;
	or.b32  	%r45867, %r45866, %r45864;
	ld.local.u32 	%r45868, [%rd4295+-900];
	shr.u32 	%r45869, %r45867, 1;
	and.b32  	%r45870, %r45865, 1;
	setp.eq.b32 	%p4509, %r45870, 1;
	selp.b32 	%r45871, -1727483681, 0, %p4509;
	xor.b32  	%r45872, %r45871, %r45868;
	xor.b32  	%r45873, %r45872, %r45869;
	st.local.u32 	[%rd4295+8], %r45873;
	and.b32  	%r45874, %r45865, -2147483648;
	add.s32 	%r104565, %r104565, 4;
	ld.local.u32 	%r104564, [%rd4295+16];
	and.b32  	%r45875, %r104564, 2147483646;
	or.b32  	%r45876, %r45875, %r45874;
	ld.local.u32 	%r45877, [%rd4295+-896];
	shr.u32 	%r45878, %r45876, 1;
	and.b32  	%r45879, %r104564, 1;
	setp.eq.b32 	%p4510, %r45879, 1;
	selp.b32 	%r45880, -1727483681, 0, %p4510;
	xor.b32  	%r45881, %r45880, %r45877;
	xor.b32  	%r45882, %r45881, %r45878;
	st.local.u32 	[%rd4295+12], %r45882;
	setp.ne.s32 	%p4511, %r104565, 623;
	@%p4511 bra 	$L__BB3_4271;
	ld.local.u32 	%r45884, [%rd3+2492];
	and.b32  	%r45885, %r45884, -2147483648;
	ld.local.u32 	%r104514, [%rd3];
	and.b32  	%r45886, %r104514, 2147483646;
	or.b32  	%r45887, %r45886, %r45885;
	ld.local.u32 	%r45888, [%rd3+1584];
	shr.u32 	%r45889, %r45887, 1;
	and.b32  	%r45890, %r104514, 1;
	setp.eq.b32 	%p4512, %r45890, 1;
	selp.b32 	%r45891, -1727483681, 0, %p4512;
	xor.b32  	%r45892, %r45891, %r45888;
	xor.b32  	%r45893, %r45892, %r45889;
	st.local.u32 	[%rd3+2492], %r45893;
	mov.b32 	%r104566, 0;
	st.local.u32 	[%rd3+2496], %r104566;
$L__BB3_4273:
	add.s32 	%r104566, %r104566, 1;
	st.local.u32 	[%rd1645], %r104566;
	add.s32 	%r104561, %r104561, 1;
	setp.ne.s32 	%p4513, %r104561, %r45802;
	@%p4513 bra 	$L__BB3_4267;
$L__BB3_4274:
	add.s64 	%rd1982, %rd1643, -908;
	setp.lt.s32 	%p4514, %r104566, 624;
	@%p4514 bra 	$L__BB3_4280;
	mov.b32 	%r104571, 0;
	mov.u64 	%rd6901, %rd3;
$L__BB3_4276:
	and.b32  	%r45897, %r104514, -2147483648;
	ld.local.u32 	%r45898, [%rd6901+4];
	and.b32  	%r45899, %r45898, 2147483646;
	or.b32  	%r45900, %r45899, %r45897;
	ld.local.u32 	%r45901, [%rd6901+1588];
	shr.u32 	%r45902, %r45900, 1;
	and.b32  	%r45903, %r45898, 1;
	setp.eq.b32 	%p4515, %r45903, 1;
	selp.b32 	%r45904, -1727483681, 0, %p4515;
	xor.b32  	%r45905, %r45904, %r45901;
	xor.b32  	%r45906, %r45905, %r45902;
	st.local.u32 	[%rd6901], %r45906;
	and.b32  	%r45907, %r45898, -2147483648;
	ld.local.u32 	%r45908, [%rd6901+8];
	and.b32  	%r45909, %r45908, 2147483646;
	or.b32  	%r45910, %r45909, %r45907;
	ld.local.u32 	%r45911, [%rd6901+1592];
	shr.u32 	%r45912, %r45910, 1;
	and.b32  	%r45913, %r45908, 1;
	setp.eq.b32 	%p4516, %r45913, 1;
	selp.b32 	%r45914, -1727483681, 0, %p4516;
	xor.b32  	%r45915, %r45914, %r45911;
	xor.b32  	%r45916, %r45915, %r45912;
	st.local.u32 	[%rd6901+4], %r45916;
	and.b32  	%r45917, %r45908, -2147483648;
	ld.local.u32 	%r9138, [%rd6901+12];
	and.b32  	%r45918, %r9138, 2147483646;
	or.b32  	%r45919, %r45918, %r45917;
	ld.local.u32 	%r45920, [%rd6901+1596];
	shr.u32 	%r45921, %r45919, 1;
	and.b32  	%r45922, %r9138, 1;
	setp.eq.b32 	%p4517, %r45922, 1;
	selp.b32 	%r45923, -1727483681, 0, %p4517;
	xor.b32  	%r45924, %r45923, %r45920;
	xor.b32  	%r45925, %r45924, %r45921;
	st.local.u32 	[%rd6901+8], %r45925;
	setp.ne.s32 	%p4518, %r104571, 224;
	@%p4518 bra 	$L__BB3_4320;
	ld.local.u32 	%r104573, [%rd3+908];
	add.s64 	%rd6902, %rd3, 924;
	mov.b32 	%r104572, 0;
$L__BB3_4278:
	and.b32  	%r45936, %r104573, -2147483648;
	ld.local.u32 	%r45937, [%rd6902+-12];
	and.b32  	%r45938, %r45937, 2147483646;
	or.b32  	%r45939, %r45938, %r45936;
	ld.local.u32 	%r45940, [%rd6902+-924];
	shr.u32 	%r45941, %r45939, 1;
	and.b32  	%r45942, %r45937, 1;
	setp.eq.b32 	%p4520, %r45942, 1;
	selp.b32 	%r45943, -1727483681, 0, %p4520;
	xor.b32  	%r45944, %r45943, %r45940;
	xor.b32  	%r45945, %r45944, %r45941;
	st.local.u32 	[%rd6902+-16], %r45945;
	and.b32  	%r45946, %r45937, -2147483648;
	ld.local.u32 	%r45947, [%rd6902+-8];
	and.b32  	%r45948, %r45947, 2147483646;
	or.b32  	%r45949, %r45948, %r45946;
	ld.local.u32 	%r45950, [%rd6902+-920];
	shr.u32 	%r45951, %r45949, 1;
	and.b32  	%r45952, %r45947, 1;
	setp.eq.b32 	%p4521, %r45952, 1;
	selp.b32 	%r45953, -1727483681, 0, %p4521;
	xor.b32  	%r45954, %r45953, %r45950;
	xor.b32  	%r45955, %r45954, %r45951;
	st.local.u32 	[%rd6902+-12], %r45955;
	and.b32  	%r45956, %r45947, -2147483648;
	ld.local.u32 	%r45957, [%rd6902+-4];
	and.b32  	%r45958, %r45957, 2147483646;
	or.b32  	%r45959, %r45958, %r45956;
	ld.local.u32 	%r45960, [%rd6902+-916];
	shr.u32 	%r45961, %r45959, 1;
	and.b32  	%r45962, %r45957, 1;
	setp.eq.b32 	%p4522, %r45962, 1;
	selp.b32 	%r45963, -1727483681, 0, %p4522;
	xor.b32  	%r45964, %r45963, %r45960;
	xor.b32  	%r45965, %r45964, %r45961;
	st.local.u32 	[%rd6902+-8], %r45965;
	and.b32  	%r45966, %r45957, -2147483648;
	ld.local.u32 	%r104573, [%rd6902];
	and.b32  	%r45967, %r104573, 2147483646;
	or.b32  	%r45968, %r45967, %r45966;
	ld.local.u32 	%r45969, [%rd6902+-912];
	shr.u32 	%r45970, %r45968, 1;
	and.b32  	%r45971, %r104573, 1;
	setp.eq.b32 	%p4523, %r45971, 1;
	selp.b32 	%r45972, -1727483681, 0, %p4523;
	xor.b32  	%r45973, %r45972, %r45969;
	xor.b32  	%r45974, %r45973, %r45970;
	st.local.u32 	[%rd6902+-4], %r45974;
	add.s32 	%r104572, %r104572, 4;
	add.s64 	%rd6902, %rd6902, 16;
	setp.ne.s32 	%p4524, %r104572, 396;
	@%p4524 bra 	$L__BB3_4278;
	ld.local.u32 	%r45976, [%rd1646];
	and.b32  	%r45977, %r45976, -2147483648;
	ld.local.u32 	%r104514, [%rd1982];
	and.b32  	%r45978, %r104514, 2147483646;
	or.b32  	%r45979, %r45978, %r45977;
	ld.local.u32 	%r45980, [%rd3+1584];
	shr.u32 	%r45981, %r45979, 1;
	and.b32  	%r45982, %r104514, 1;
	setp.eq.b32 	%p4525, %r45982, 1;
	selp.b32 	%r45983, -1727483681, 0, %p4525;
	xor.b32  	%r45984, %r45983, %r45980;
	xor.b32  	%r45985, %r45984, %r45981;
	st.local.u32 	[%rd1646], %r45985;
	mov.b32 	%r104566, 0;
	st.local.u32 	[%rd1645], %r104566;
$L__BB3_4280:
	add.s32 	%r104581, %r104566, 1;
	st.local.u32 	[%rd3+2496], %r104581;
	mul.wide.s32 	%rd4296, %r104566, 4;
	add.s64 	%rd4297, %rd3, %rd4296;
	ld.local.u32 	%r45986, [%rd4297];
	shr.u32 	%r45987, %r45986, 11;
	xor.b32  	%r45988, %r45987, %r45986;
	shl.b32 	%r45989, %r45988, 7;
	and.b32  	%r45990, %r45989, -1658038656;
	xor.b32  	%r9148, %r45990, %r45988;
	setp.lt.s32 	%p4526, %r104566, 623;
	@%p4526 bra 	$L__BB3_4286;
	mov.b32 	%r104577, 0;
	mov.u64 	%rd6903, %rd3;
$L__BB3_4282:
	and.b32  	%r45992, %r104514, -2147483648;
	ld.local.u32 	%r45993, [%rd6903+4];
	and.b32  	%r45994, %r45993, 2147483646;
	or.b32  	%r45995, %r45994, %r45992;
	ld.local.u32 	%r45996, [%rd6903+1588];
	shr.u32 	%r45997, %r45995, 1;
	and.b32  	%r45998, %r45993, 1;
	setp.eq.b32 	%p4527, %r45998, 1;
	selp.b32 	%r45999, -1727483681, 0, %p4527;
	xor.b32  	%r46000, %r45999, %r45996;
	xor.b32  	%r46001, %r46000, %r45997;
	st.local.u32 	[%rd6903], %r46001;
	and.b32  	%r46002, %r45993, -2147483648;
	ld.local.u32 	%r46003, [%rd6903+8];
	and.b32  	%r46004, %r46003, 2147483646;
	or.b32  	%r46005, %r46004, %r46002;
	ld.local.u32 	%r46006, [%rd6903+1592];
	shr.u32 	%r46007, %r46005, 1;
	and.b32  	%r46008, %r46003, 1;
	setp.eq.b32 	%p4528, %r46008, 1;
	selp.b32 	%r46009, -1727483681, 0, %p4528;
	xor.b32  	%r46010, %r46009, %r46006;
	xor.b32  	%r46011, %r46010, %r46007;
	st.local.u32 	[%rd6903+4], %r46011;
	and.b32  	%r46012, %r46003, -2147483648;
	ld.local.u32 	%r9151, [%rd6903+12];
	and.b32  	%r46013, %r9151, 2147483646;
	or.b32  	%r46014, %r46013, %r46012;
	ld.local.u32 	%r46015, [%rd6903+1596];
	shr.u32 	%r46016, %r46014, 1;
	and.b32  	%r46017, %r9151, 1;
	setp.eq.b32 	%p4529, %r46017, 1;
	selp.b32 	%r46018, -1727483681, 0, %p4529;
	xor.b32  	%r46019, %r46018, %r46015;
	xor.b32  	%r46020, %r46019, %r46016;
	st.local.u32 	[%rd6903+8], %r46020;
	setp.ne.s32 	%p4530, %r104577, 224;
	@%p4530 bra 	$L__BB3_4319;
	ld.local.u32 	%r104579, [%rd3+908];
	add.s64 	%rd6904, %rd3, 924;
	mov.b32 	%r104578, 0;
$L__BB3_4284:
	and.b32  	%r46031, %r104579, -2147483648;
	ld.local.u32 	%r46032, [%rd6904+-12];
	and.b32  	%r46033, %r46032, 2147483646;
	or.b32  	%r46034, %r46033, %r46031;
	ld.local.u32 	%r46035, [%rd6904+-924];
	shr.u32 	%r46036, %r46034, 1;
	and.b32  	%r46037, %r46032, 1;
	setp.eq.b32 	%p4532, %r46037, 1;
	selp.b32 	%r46038, -1727483681, 0, %p4532;
	xor.b32  	%r46039, %r46038, %r46035;
	xor.b32  	%r46040, %r46039, %r46036;
	st.local.u32 	[%rd6904+-16], %r46040;
	and.b32  	%r46041, %r46032, -2147483648;
	ld.local.u32 	%r46042, [%rd6904+-8];
	and.b32  	%r46043, %r46042, 2147483646;
	or.b32  	%r46044, %r46043, %r46041;
	ld.local.u32 	%r46045, [%rd6904+-920];
	shr.u32 	%r46046, %r46044, 1;
	and.b32  	%r46047, %r46042, 1;
	setp.eq.b32 	%p4533, %r46047, 1;
	selp.b32 	%r46048, -1727483681, 0, %p4533;
	xor.b32  	%r46049, %r46048, %r46045;
	xor.b32  	%r46050, %r46049, %r46046;
	st.local.u32 	[%rd6904+-12], %r46050;
	and.b32  	%r46051, %r46042, -2147483648;
	ld.local.u32 	%r46052, [%rd6904+-4];
	and.b32  	%r46053, %r46052, 2147483646;
	or.b32  	%r46054, %r46053, %r46051;
	ld.local.u32 	%r46055, [%rd6904+-916];
	shr.u32 	%r46056, %r46054, 1;
	and.b32  	%r46057, %r46052, 1;
	setp.eq.b32 	%p4534, %r46057, 1;
	selp.b32 	%r46058, -1727483681, 0, %p4534;
	xor.b32  	%r46059, %r46058, %r46055;
	xor.b32  	%r46060, %r46059, %r46056;
	st.local.u32 	[%rd6904+-8], %r46060;
	and.b32  	%r46061, %r46052, -2147483648;
	ld.local.u32 	%r104579, [%rd6904];
	and.b32  	%r46062, %r104579, 2147483646;
	or.b32  	%r46063, %r46062, %r46061;
	ld.local.u32 	%r46064, [%rd6904+-912];
	shr.u32 	%r46065, %r46063, 1;
	and.b32  	%r46066, %r104579, 1;
	setp.eq.b32 	%p4535, %r46066, 1;
	selp.b32 	%r46067, -1727483681, 0, %p4535;
	xor.b32  	%r46068, %r46067, %r46064;
	xor.b32  	%r46069, %r46068, %r46065;
	st.local.u32 	[%rd6904+-4], %r46069;
	add.s32 	%r104578, %r104578, 4;
	add.s64 	%rd6904, %rd6904, 16;
	setp.ne.s32 	%p4536, %r104578, 396;
	@%p4536 bra 	$L__BB3_4284;
	ld.local.u32 	%r46071, [%rd1646];
	and.b32  	%r46072, %r46071, -2147483648;
	ld.local.u32 	%r104514, [%rd1982];
	and.b32  	%r46073, %r104514, 2147483646;
	or.b32  	%r46074, %r46073, %r46072;
	ld.local.u32 	%r46075, [%rd3+1584];
	shr.u32 	%r46076, %r46074, 1;
	and.b32  	%r46077, %r104514, 1;
	setp.eq.b32 	%p4537, %r46077, 1;
	selp.b32 	%r46078, -1727483681, 0, %p4537;
	xor.b32  	%r46079, %r46078, %r46075;
	xor.b32  	%r46080, %r46079, %r46076;
	st.local.u32 	[%rd1646], %r46080;
	mov.b32 	%r104581, 0;
	st.local.u32 	[%rd1645], %r104581;
$L__BB3_4286:
	add.s32 	%r104587, %r104581, 1;
	st.local.u32 	[%rd3+2496], %r104587;
	mul.wide.s32 	%rd4298, %r104581, 4;
	add.s64 	%rd4299, %rd3, %rd4298;
	ld.local.u32 	%r46081, [%rd4299];
	shr.u32 	%r46082, %r46081, 11;
	xor.b32  	%r46083, %r46082, %r46081;
	shl.b32 	%r46084, %r46083, 7;
	and.b32  	%r46085, %r46084, -1658038656;
	xor.b32  	%r9161, %r46085, %r46083;
	setp.lt.s32 	%p4538, %r104581, 623;
	@%p4538 bra 	$L__BB3_4292;
	mov.b32 	%r104583, 0;
	mov.u64 	%rd6905, %rd3;
$L__BB3_4288:
	and.b32  	%r46087, %r104514, -2147483648;
	ld.local.u32 	%r46088, [%rd6905+4];
	and.b32  	%r46089, %r46088, 2147483646;
	or.b32  	%r46090, %r46089, %r46087;
	ld.local.u32 	%r46091, [%rd6905+1588];
	shr.u32 	%r46092, %r46090, 1;
	and.b32  	%r46093, %r46088, 1;
	setp.eq.b32 	%p4539, %r46093, 1;
	selp.b32 	%r46094, -1727483681, 0, %p4539;
	xor.b32  	%r46095, %r46094, %r46091;
	xor.b32  	%r46096, %r46095, %r46092;
	st.local.u32 	[%rd6905], %r46096;
	and.b32  	%r46097, %r46088, -2147483648;
	ld.local.u32 	%r46098, [%rd6905+8];
	and.b32  	%r46099, %r46098, 2147483646;
	or.b32  	%r46100, %r46099, %r46097;
	ld.local.u32 	%r46101, [%rd6905+1592];
	shr.u32 	%r46102, %r46100, 1;
	and.b32  	%r46103, %r46098, 1;
	setp.eq.b32 	%p4540, %r46103, 1;
	selp.b32 	%r46104, -1727483681, 0, %p4540;
	xor.b32  	%r46105, %r46104, %r46101;
	xor.b32  	%r46106, %r46105, %r46102;
	st.local.u32 	[%rd6905+4], %r46106;
	and.b32  	%r46107, %r46098, -2147483648;
	ld.local.u32 	%r9164, [%rd6905+12];
	and.b32  	%r46108, %r9164, 2147483646;
	or.b32  	%r46109, %r46108, %r46107;
	ld.local.u32 	%r46110, [%rd6905+1596];
	shr.u32 	%r46111, %r46109, 1;
	and.b32  	%r46112, %r9164, 1;
	setp.eq.b32 	%p4541, %r46112, 1;
	selp.b32 	%r46113, -1727483681, 0, %p4541;
	xor.b32  	%r46114, %r46113, %r46110;
	xor.b32  	%r46115, %r46114, %r46111;
	st.local.u32 	[%rd6905+8], %r46115;
	setp.ne.s32 	%p4542, %r104583, 224;
	@%p4542 bra 	$L__BB3_4318;
	ld.local.u32 	%r104585, [%rd3+908];
	add.s64 	%rd6906, %rd3, 924;
	mov.b32 	%r104584, 0;
$L__BB3_4290:
	and.b32  	%r46126, %r104585, -2147483648;
	ld.local.u32 	%r46127, [%rd6906+-12];
	and.b32  	%r46128, %r46127, 2147483646;
	or.b32  	%r46129, %r46128, %r46126;
	ld.local.u32 	%r46130, [%rd6906+-924];
	shr.u32 	%r46131, %r46129, 1;
	and.b32  	%r46132, %r46127, 1;
	setp.eq.b32 	%p4544, %r46132, 1;
	selp.b32 	%r46133, -1727483681, 0, %p4544;
	xor.b32  	%r46134, %r46133, %r46130;
	xor.b32  	%r46135, %r46134, %r46131;
	st.local.u32 	[%rd6906+-16], %r46135;
	and.b32  	%r46136, %r46127, -2147483648;
	ld.local.u32 	%r46137, [%rd6906+-8];
	and.b32  	%r46138, %r46137, 2147483646;
	or.b32  	%r46139, %r46138, %r46136;
	ld.local.u32 	%r46140, [%rd6906+-920];
	shr.u32 	%r46141, %r46139, 1;
	and.b32  	%r46142, %r46137, 1;
	setp.eq.b32 	%p4545, %r46142, 1;
	selp.b32 	%r46143, -1727483681, 0, %p4545;
	xor.b32  	%r46144, %r46143, %r46140;
	xor.b32  	%r46145, %r46144, %r46141;
	st.local.u32 	[%rd6906+-12], %r46145;
	and.b32  	%r46146, %r46137, -2147483648;
	ld.local.u32 	%r46147, [%rd6906+-4];
	and.b32  	%r46148, %r46147, 2147483646;
	or.b32  	%r46149, %r46148, %r46146;
	ld.local.u32 	%r46150, [%rd6906+-916];
	shr.u32 	%r46151, %r46149, 1;
	and.b32  	%r46152, %r46147, 1;
	setp.eq.b32 	%p4546, %r46152, 1;
	selp.b32 	%r46153, -1727483681, 0, %p4546;
	xor.b32  	%r46154, %r46153, %r46150;
	xor.b32  	%r46155, %r46154, %r46151;
	st.local.u32 	[%rd6906+-8], %r46155;
	and.b32  	%r46156, %r46147, -2147483648;
	ld.local.u32 	%r104585, [%rd6906];
	and.b32  	%r46157, %r104585, 2147483646;
	or.b32  	%r46158, %r46157, %r46156;
	ld.local.u32 	%r46159, [%rd6906+-912];
	shr.u32 	%r46160, %r46158, 1;
	and.b32  	%r46161, %r104585, 1;
	setp.eq.b32 	%p4547, %r46161, 1;
	selp.b32 	%r46162, -1727483681, 0, %p4547;
	xor.b32  	%r46163, %r46162, %r46159;
	xor.b32  	%r46164, %r46163, %r46160;
	st.local.u32 	[%rd6906+-4], %r46164;
	add.s32 	%r104584, %r104584, 4;
	add.s64 	%rd6906, %rd6906, 16;
	setp.ne.s32 	%p4548, %r104584, 396;
	@%p4548 bra 	$L__BB3_4290;
	ld.local.u32 	%r46166, [%rd1646];
	and.b32  	%r46167, %r46166, -2147483648;
	ld.local.u32 	%r104514, [%rd1982];
	and.b32  	%r46168, %r104514, 2147483646;
	or.b32  	%r46169, %r46168, %r46167;
	ld.local.u32 	%r46170, [%rd3+1584];
	shr.u32 	%r46171, %r46169, 1;
	and.b32  	%r46172, %r104514, 1;
	setp.eq.b32 	%p4549, %r46172, 1;
	selp.b32 	%r46173, -1727483681, 0, %p4549;
	xor.b32  	%r46174, %r46173, %r46170;
	xor.b32  	%r46175, %r46174, %r46171;
	st.local.u32 	[%rd1646], %r46175;
	mov.b32 	%r104587, 0;
	st.local.u32 	[%rd1645], %r104587;
$L__BB3_4292:
	add.s32 	%r104593, %r104587, 1;
	st.local.u32 	[%rd3+2496], %r104593;
	mul.wide.s32 	%rd4300, %r104587, 4;
	add.s64 	%rd4301, %rd3, %rd4300;
	ld.local.u32 	%r46176, [%rd4301];
	shr.u32 	%r46177, %r46176, 11;
	xor.b32  	%r46178, %r46177, %r46176;
	shl.b32 	%r46179, %r46178, 7;
	and.b32  	%r46180, %r46179, -1658038656;
	xor.b32  	%r9174, %r46180, %r46178;
	setp.lt.s32 	%p4550, %r104587, 623;
	@%p4550 bra 	$L__BB3_4298;
	mov.b32 	%r104589, 0;
	mov.u64 	%rd6907, %rd3;
$L__BB3_4294:
	and.b32  	%r46182, %r104514, -2147483648;
	ld.local.u32 	%r46183, [%rd6907+4];
	and.b32  	%r46184, %r46183, 2147483646;
	or.b32  	%r46185, %r46184, %r46182;
	ld.local.u32 	%r46186, [%rd6907+1588];
	shr.u32 	%r46187, %r46185, 1;
	and.b32  	%r46188, %r46183, 1;
	setp.eq.b32 	%p4551, %r46188, 1;
	selp.b32 	%r46189, -1727483681, 0, %p4551;
	xor.b32  	%r46190, %r46189, %r46186;
	xor.b32  	%r46191, %r46190, %r46187;
	st.local.u32 	[%rd6907], %r46191;
	and.b32  	%r46192, %r46183, -2147483648;
	ld.local.u32 	%r46193, [%rd6907+8];
	and.b32  	%r46194, %r46193, 2147483646;
	or.b32  	%r46195, %r46194, %r46192;
	ld.local.u32 	%r46196, [%rd6907+1592];
	shr.u32 	%r46197, %r46195, 1;
	and.b32  	%r46198, %r46193, 1;
	setp.eq.b32 	%p4552, %r46198, 1;
	selp.b32 	%r46199, -1727483681, 0, %p4552;
	xor.b32  	%r46200, %r46199, %r46196;
	xor.b32  	%r46201, %r46200, %r46197;
	st.local.u32 	[%rd6907+4], %r46201;
	and.b32  	%r46202, %r46193, -2147483648;
	ld.local.u32 	%r9177, [%rd6907+12];
	and.b32  	%r46203, %r9177, 2147483646;
	or.b32  	%r46204, %r46203, %r46202;
	ld.local.u32 	%r46205, [%rd6907+1596];
	shr.u32 	%r46206, %r46204, 1;
	and.b32  	%r46207, %r9177, 1;
	setp.eq.b32 	%p4553, %r46207, 1;
	selp.b32 	%r46208, -1727483681, 0, %p4553;
	xor.b32  	%r46209, %r46208, %r46205;
	xor.b32  	%r46210, %r46209, %r46206;
	st.local.u32 	[%rd6907+8], %r46210;
	setp.ne.s32 	%p4554, %r104589, 224;
	@%p4554 bra 	$L__BB3_4317;
	ld.local.u32 	%r104591, [%rd3+908];
	add.s64 	%rd6908, %rd3, 924;
	mov.b32 	%r104590, 0;
$L__BB3_4296:
	and.b32  	%r46221, %r104591, -2147483648;
	ld.local.u32 	%r46222, [%rd6908+-12];
	and.b32  	%r46223, %r46222, 2147483646;
	or.b32  	%r46224, %r46223, %r46221;
	ld.local.u32 	%r46225, [%rd6908+-924];
	shr.u32 	%r46226, %r46224, 1;
	and.b32  	%r46227, %r46222, 1;
	setp.eq.b32 	%p4556, %r46227, 1;
	selp.b32 	%r46228, -1727483681, 0, %p4556;
	xor.b32  	%r46229, %r46228, %r46225;
	xor.b32  	%r46230, %r46229, %r46226;
	st.local.u32 	[%rd6908+-16], %r46230;
	and.b32  	%r46231, %r46222, -2147483648;
	ld.local.u32 	%r46232, [%rd6908+-8];
	and.b32  	%r46233, %r46232, 2147483646;
	or.b32  	%r46234, %r46233, %r46231;
	ld.local.u32 	%r46235, [%rd6908+-920];
	shr.u32 	%r46236, %r46234, 1;
	and.b32  	%r46237, %r46232, 1;
	setp.eq.b32 	%p4557, %r46237, 1;
	selp.b32 	%r46238, -1727483681, 0, %p4557;
	xor.b32  	%r46239, %r46238, %r46235;
	xor.b32  	%r46240, %r46239, %r46236;
	st.local.u32 	[%rd6908+-12], %r46240;
	and.b32  	%r46241, %r46232, -2147483648;
	ld.local.u32 	%r46242, [%rd6908+-4];
	and.b32  	%r46243, %r46242, 2147483646;
	or.b32  	%r46244, %r46243, %r46241;
	ld.local.u32 	%r46245, [%rd6908+-916];
	shr.u32 	%r46246, %r46244, 1;
	and.b32  	%r46247, %r46242, 1;
	setp.eq.b32 	%p4558, %r46247, 1;
	selp.b32 	%r46248, -1727483681, 0, %p4558;
	xor.b32  	%r46249, %r46248, %r46245;
	xor.b32  	%r46250, %r46249, %r46246;
	st.local.u32 	[%rd6908+-8], %r46250;
	and.b32  	%r46251, %r46242, -2147483648;
	ld.local.u32 	%r104591, [%rd6908];
	and.b32  	%r46252, %r104591, 2147483646;
	or.b32  	%r46253, %r46252, %r46251;
	ld.local.u32 	%r46254, [%rd6908+-912];
	shr.u32 	%r46255, %r46253, 1;
	and.b32  	%r46256, %r104591, 1;
	setp.eq.b32 	%p4559, %r46256, 1;
	selp.b32 	%r46257, -1727483681, 0, %p4559;
	xor.b32  	%r46258, %r46257, %r46254;
	xor.b32  	%r46259, %r46258, %r46255;
	st.local.u32 	[%rd6908+-4], %r46259;
	add.s32 	%r104590, %r104590, 4;
	add.s64 	%rd6908, %rd6908, 16;
	setp.ne.s32 	%p4560, %r104590, 396;
	@%p4560 bra 	$L__BB3_4296;
	ld.local.u32 	%r46261, [%rd1646];
	and.b32  	%r46262, %r46261, -2147483648;
	ld.local.u32 	%r104514, [%rd1643+-908];
	and.b32  	%r46263, %r104514, 2147483646;
	or.b32  	%r46264, %r46263, %r46262;
	ld.local.u32 	%r46265, [%rd3+1584];
	shr.u32 	%r46266, %r46264, 1;
	and.b32  	%r46267, %r104514, 1;
	setp.eq.b32 	%p4561, %r46267, 1;
	selp.b32 	%r46268, -1727483681, 0, %p4561;
	xor.b32  	%r46269, %r46268, %r46265;
	xor.b32  	%r46270, %r46269, %r46266;
	st.local.u32 	[%rd1646], %r46270;
	mov.b32 	%r104593, 0;
	st.local.u32 	[%rd1645], %r104593;
$L__BB3_4298:
	add.s32 	%r104599, %r104593, 1;
	st.local.u32 	[%rd3+2496], %r104599;
	mul.wide.s32 	%rd4302, %r104593, 4;
	add.s64 	%rd4303, %rd3, %rd4302;
	ld.local.u32 	%r46271, [%rd4303];
	shr.u32 	%r46272, %r46271, 11;
	xor.b32  	%r46273, %r46272, %r46271;
	shl.b32 	%r46274, %r46273, 7;
	and.b32  	%r46275, %r46274, -1658038656;
	xor.b32  	%r9187, %r46275, %r46273;
	setp.lt.s32 	%p4562, %r104593, 623;
	@%p4562 bra 	$L__BB3_4304;
	mov.b32 	%r104595, 0;
	mov.u64 	%rd6909, %rd3;
$L__BB3_4300:
	and.b32  	%r46277, %r104514, -2147483648;
	ld.local.u32 	%r46278, [%rd6909+4];
	and.b32  	%r46279, %r46278, 2147483646;
	or.b32  	%r46280, %r46279, %r46277;
	ld.local.u32 	%r46281, [%rd6909+1588];
	shr.u32 	%r46282, %r46280, 1;
	and.b32  	%r46283, %r46278, 1;
	setp.eq.b32 	%p4563, %r46283, 1;
	selp.b32 	%r46284, -1727483681, 0, %p4563;
	xor.b32  	%r46285, %r46284, %r46281;
	xor.b32  	%r46286, %r46285, %r46282;
	st.local.u32 	[%rd6909], %r46286;
	and.b32  	%r46287, %r46278, -2147483648;
	ld.local.u32 	%r46288, [%rd6909+8];
	and.b32  	%r46289, %r46288, 2147483646;
	or.b32  	%r46290, %r46289, %r46287;
	ld.local.u32 	%r46291, [%rd6909+1592];
	shr.u32 	%r46292, %r46290, 1;
	and.b32  	%r46293, %r46288, 1;
	setp.eq.b32 	%p4564, %r46293, 1;
	selp.b32 	%r46294, -1727483681, 0, %p4564;
	xor.b32  	%r46295, %r46294, %r46291;
	xor.b32  	%r46296, %r46295, %r46292;
	st.local.u32 	[%rd6909+4], %r46296;
	and.b32  	%r46297, %r46288, -2147483648;
	ld.local.u32 	%r9190, [%rd6909+12];
	and.b32  	%r46298, %r9190, 2147483646;
	or.b32  	%r46299, %r46298, %r46297;
	ld.local.u32 	%r46300, [%rd6909+1596];
	shr.u32 	%r46301, %r46299, 1;
	and.b32  	%r46302, %r9190, 1;
	setp.eq.b32 	%p4565, %r46302, 1;
	selp.b32 	%r46303, -1727483681, 0, %p4565;
	xor.b32  	%r46304, %r46303, %r46300;
	xor.b32  	%r46305, %r46304, %r46301;
	st.local.u32 	[%rd6909+8], %r46305;
	setp.ne.s32 	%p4566, %r104595, 224;
	@%p4566 bra 	$L__BB3_4316;
	ld.local.u32 	%r104596, [%rd1643];
	mov.b32 	%r104597, 227;
$L__BB3_4302:
	mul.wide.u32 	%rd4304, %r104597, 4;
	add.s64 	%rd4305, %rd3, %rd4304;
	and.b32  	%r46316, %r104596, -2147483648;
	ld.local.u32 	%r46317, [%rd4305+4];
	and.b32  	%r46318, %r46317, 2147483646;
	or.b32  	%r46319, %r46318, %r46316;
	ld.local.u32 	%r46320, [%rd4305+-908];
	shr.u32 	%r46321, %r46319, 1;
	and.b32  	%r46322, %r46317, 1;
	setp.eq.b32 	%p4568, %r46322, 1;
	selp.b32 	%r46323, -1727483681, 0, %p4568;
	xor.b32  	%r46324, %r46323, %r46320;
	xor.b32  	%r46325, %r46324, %r46321;
	st.local.u32 	[%rd4305], %r46325;
	and.b32  	%r46326, %r46317, -2147483648;
	ld.local.u32 	%r46327, [%rd4305+8];
	and.b32  	%r46328, %r46327, 2147483646;
	or.b32  	%r46329, %r46328, %r46326;
	ld.local.u32 	%r46330, [%rd4305+-904];
	shr.u32 	%r46331, %r46329, 1;
	and.b32  	%r46332, %r46327, 1;
	setp.eq.b32 	%p4569, %r46332, 1;
	selp.b32 	%r46333, -1727483681, 0, %p4569;
	xor.b32  	%r46334, %r46333, %r46330;
	xor.b32  	%r46335, %r46334, %r46331;
	st.local.u32 	[%rd4305+4], %r46335;
	and.b32  	%r46336, %r46327, -2147483648;
	ld.local.u32 	%r46337, [%rd4305+12];
	and.b32  	%r46338, %r46337, 2147483646;
	or.b32  	%r46339, %r46338, %r46336;
	ld.local.u32 	%r46340, [%rd4305+-900];
	shr.u32 	%r46341, %r46339, 1;
	and.b32  	%r46342, %r46337, 1;
	setp.eq.b32 	%p4570, %r46342, 1;
	selp.b32 	%r46343, -1727483681, 0, %p4570;
	xor.b32  	%r46344, %r46343, %r46340;
	xor.b32  	%r46345, %r46344, %r46341;
	st.local.u32 	[%rd4305+8], %r46345;
	and.b32  	%r46346, %r46337, -2147483648;
	add.s32 	%r104597, %r104597, 4;
	ld.local.u32 	%r104596, [%rd4305+16];
	and.b32  	%r46347, %r104596, 2147483646;
	or.b32  	%r46348, %r46347, %r46346;
	ld.local.u32 	%r46349, [%rd4305+-896];
	shr.u32 	%r46350, %r46348, 1;
	and.b32  	%r46351, %r104596, 1;
	setp.eq.b32 	%p4571, %r46351, 1;
	selp.b32 	%r46352, -1727483681, 0, %p4571;
	xor.b32  	%r46353, %r46352, %r46349;
	xor.b32  	%r46354, %r46353, %r46350;
	st.local.u32 	[%rd4305+12], %r46354;
	setp.ne.s32 	%p4572, %r104597, 623;
	@%p4572 bra 	$L__BB3_4302;
	ld.local.u32 	%r46356, [%rd3+2492];
	and.b32  	%r46357, %r46356, -2147483648;
	ld.local.u32 	%r104514, [%rd3];
	and.b32  	%r46358, %r104514, 2147483646;
	or.b32  	%r46359, %r46358, %r46357;
	ld.local.u32 	%r46360, [%rd3+1584];
	shr.u32 	%r46361, %r46359, 1;
	and.b32  	%r46362, %r104514, 1;
	setp.eq.b32 	%p4573, %r46362, 1;
	selp.b32 	%r46363, -1727483681, 0, %p4573;
	xor.b32  	%r46364, %r46363, %r46360;
	xor.b32  	%r46365, %r46364, %r46361;
	st.local.u32 	[%rd3+2492], %r46365;
	mov.b32 	%r104599, 0;
	st.local.u32 	[%rd3+2496], %r104599;
$L__BB3_4304:
	setp.gt.u32 	%p4575, %r15025, %r15026;
	add.s32 	%r104608, %r104599, 1;
	st.local.u32 	[%rd3+2496], %r104608;
	mul.wide.s32 	%rd4306, %r104599, 4;
	add.s64 	%rd4307, %rd3, %rd4306;
	ld.local.u32 	%r46366, [%rd4307];
	shr.u32 	%r46367, %r46366, 11;
	xor.b32  	%r46368, %r46367, %r46366;
	shl.b32 	%r46369, %r46368, 7;
	and.b32  	%r46370, %r46369, -1658038656;
	xor.b32  	%r46371, %r46370, %r46368;
	shl.b32 	%r46372, %r46371, 15;
	and.b32  	%r46373, %r46372, -402653184;
	xor.b32  	%r46374, %r46373, %r46371;
	shr.u32 	%r46375, %r46374, 27;
	shl.b32 	%r46376, %r9148, 15;
	and.b32  	%r46377, %r46376, -402653184;
	xor.b32  	%r46378, %r46377, %r9148;
	shr.u32 	%r46379, %r46378, 7;
	and.b32  	%r46380, %r46379, 32505856;
	shl.b32 	%r46381, %r9161, 15;
	and.b32  	%r46382, %r46381, -402653184;
	xor.b32  	%r46383, %r46382, %r9161;
	shr.u32 	%r46384, %r46383, 12;
	and.b32  	%r46385, %r46384, 1015808;
	or.b32  	%r46386, %r46385, %r46380;
	shl.b32 	%r46387, %r9174, 15;
	and.b32  	%r46388, %r46387, -402653184;
	xor.b32  	%r46389, %r46388, %r9174;
	shr.u32 	%r46390, %r46389, 17;
	and.b32  	%r46391, %r46390, 31744;
	or.b32  	%r46392, %r46386, %r46391;
	shl.b32 	%r46393, %r9187, 15;
	and.b32  	%r46394, %r46393, -402653184;
	xor.b32  	%r46395, %r46394, %r9187;
	shr.u32 	%r46396, %r46395, 22;
	and.b32  	%r46397, %r46396, 992;
	or.b32  	%r46398, %r46392, %r46397;
	or.b32  	%r104603, %r46398, %r46375;
	mov.pred 	%p11979, 0;
	@%p4575 bra 	$L__BB3_4313;
	mov.pred 	%p11979, 0;
	mov.u32 	%r104602, %r15025;
$L__BB3_4306:
	shl.b32 	%r9206, %r104603, 5;
	setp.lt.s32 	%p4577, %r104608, 624;
	@%p4577 bra 	$L__BB3_4312;
	mov.b32 	%r104605, 0;
$L__BB3_4308:
	mul.wide.u32 	%rd4308, %r104605, 4;
	add.s64 	%rd2000, %rd3, %rd4308;
	and.b32  	%r46400, %r104514, -2147483648;
	ld.local.u32 	%r46401, [%rd2000+4];
	and.b32  	%r46402, %r46401, 2147483646;
	or.b32  	%r46403, %r46402, %r46400;
	ld.local.u32 	%r46404, [%rd2000+1588];
	shr.u32 	%r46405, %r46403, 1;
	and.b32  	%r46406, %r46401, 1;
	setp.eq.b32 	%p4578, %r46406, 1;
	selp.b32 	%r46407, -1727483681, 0, %p4578;
	xor.b32  	%r46408, %r46407, %r46404;
	xor.b32  	%r46409, %r46408, %r46405;
	st.local.u32 	[%rd2000], %r46409;
	and.b32  	%r46410, %r46401, -2147483648;
	ld.local.u32 	%r46411, [%rd2000+8];
	and.b32  	%r46412, %r46411, 2147483646;
	or.b32  	%r46413, %r46412, %r46410;
	ld.local.u32 	%r46414, [%rd2000+1592];
	shr.u32 	%r46415, %r46413, 1;
	and.b32  	%r46416, %r46411, 1;
	setp.eq.b32 	%p4579, %r46416, 1;
	selp.b32 	%r46417, -1727483681, 0, %p4579;
	xor.b32  	%r46418, %r46417, %r46414;
	xor.b32  	%r46419, %r46418, %r46415;
	st.local.u32 	[%rd2000+4], %r46419;
	and.b32  	%r46420, %r46411, -2147483648;
	ld.local.u32 	%r9209, [%rd2000+12];
	and.b32  	%r46421, %r9209, 2147483646;
	or.b32  	%r46422, %r46421, %r46420;
	ld.local.u32 	%r46423, [%rd2000+1596];
	shr.u32 	%r46424, %r46422, 1;
	and.b32  	%r46425, %r9209, 1;
	setp.eq.b32 	%p4580, %r46425, 1;
	selp.b32 	%r46426, -1727483681, 0, %p4580;
	xor.b32  	%r46427, %r46426, %r46423;
	xor.b32  	%r46428, %r46427, %r46424;
	st.local.u32 	[%rd2000+8], %r46428;
	setp.ne.s32 	%p4581, %r104605, 224;
	@%p4581 bra 	$L__BB3_7267;
	ld.local.u32 	%r104606, [%rd1643];
	mov.b32 	%r104607, 227;
$L__BB3_4310:
	mul.wide.u32 	%rd4309, %r104607, 4;
	add.s64 	%rd4310, %rd3, %rd4309;
	and.b32  	%r46439, %r104606, -2147483648;
	ld.local.u32 	%r46440, [%rd4310+4];
	and.b32  	%r46441, %r46440, 2147483646;
	or.b32  	%r46442, %r46441, %r46439;
	ld.local.u32 	%r46443, [%rd4310+-908];
	shr.u32 	%r46444, %r46442, 1;
	and.b32  	%r46445, %r46440, 1;
	setp.eq.b32 	%p4583, %r46445, 1;
	selp.b32 	%r46446, -1727483681, 0, %p4583;
	xor.b32  	%r46447, %r46446, %r46443;
	xor.b32  	%r46448, %r46447, %r46444;
	st.local.u32 	[%rd4310], %r46448;
	and.b32  	%r46449, %r46440, -2147483648;
	ld.local.u32 	%r46450, [%rd4310+8];
	and.b32  	%r46451, %r46450, 2147483646;
	or.b32  	%r46452, %r46451, %r46449;
	ld.local.u32 	%r46453, [%rd4310+-904];
	shr.u32 	%r46454, %r46452, 1;
	and.b32  	%r46455, %r46450, 1;
	setp.eq.b32 	%p4584, %r46455, 1;
	selp.b32 	%r46456, -1727483681, 0, %p4584;
	xor.b32  	%r46457, %r46456, %r46453;
	xor.b32  	%r46458, %r46457, %r46454;
	st.local.u32 	[%rd4310+4], %r46458;
	and.b32  	%r46459, %r46450, -2147483648;
	ld.local.u32 	%r46460, [%rd4310+12];
	and.b32  	%r46461, %r46460, 2147483646;
	or.b32  	%r46462, %r46461, %r46459;
	ld.local.u32 	%r46463, [%rd4310+-900];
	shr.u32 	%r46464, %r46462, 1;
	and.b32  	%r46465, %r46460, 1;
	setp.eq.b32 	%p4585, %r46465, 1;
	selp.b32 	%r46466, -1727483681, 0, %p4585;
	xor.b32  	%r46467, %r46466, %r46463;
	xor.b32  	%r46468, %r46467, %r46464;
	st.local.u32 	[%rd4310+8], %r46468;
	and.b32  	%r46469, %r46460, -2147483648;
	add.s32 	%r104607, %r104607, 4;
	ld.local.u32 	%r104606, [%rd4310+16];
	and.b32  	%r46470, %r104606, 2147483646;
	or.b32  	%r46471, %r46470, %r46469;
	ld.local.u32 	%r46472, [%rd4310+-896];
	shr.u32 	%r46473, %r46471, 1;
	and.b32  	%r46474, %r104606, 1;
	setp.eq.b32 	%p4586, %r46474, 1;
	selp.b32 	%r46475, -1727483681, 0, %p4586;
	xor.b32  	%r46476, %r46475, %r46472;
	xor.b32  	%r46477, %r46476, %r46473;
	st.local.u32 	[%rd4310+12], %r46477;
	setp.ne.s32 	%p4587, %r104607, 623;
	@%p4587 bra 	$L__BB3_4310;
	ld.local.u32 	%r46479, [%rd3+2492];
	and.b32  	%r46480, %r46479, -2147483648;
	ld.local.u32 	%r104514, [%rd3];
	and.b32  	%r46481, %r104514, 2147483646;
	or.b32  	%r46482, %r46481, %r46480;
	ld.local.u32 	%r46483, [%rd3+1584];
	shr.u32 	%r46484, %r46482, 1;
	and.b32  	%r46485, %r104514, 1;
	setp.eq.b32 	%p4588, %r46485, 1;
	selp.b32 	%r46486, -1727483681, 0, %p4588;
	xor.b32  	%r46487, %r46486, %r46483;
	xor.b32  	%r46488, %r46487, %r46484;
	st.local.u32 	[%rd3+2492], %r46488;
	mov.b32 	%r104608, 0;
	st.local.u32 	[%rd3+2496], %r104608;
$L__BB3_4312:
	add.s32 	%r9218, %r104608, 1;
	st.local.u32 	[%rd3+2496], %r9218;
	mul.wide.s32 	%rd4311, %r104608, 4;
	add.s64 	%rd4312, %rd3, %rd4311;
	ld.local.u32 	%r46489, [%rd4312];
	shr.u32 	%r46490, %r46489, 11;
	xor.b32  	%r46491, %r46490, %r46489;
	shl.b32 	%r46492, %r46491, 7;
	and.b32  	%r46493, %r46492, -1658038656;
	xor.b32  	%r46494, %r46493, %r46491;
	shl.b32 	%r46495, %r46494, 15;
	and.b32  	%r46496, %r46495, -402653184;
	xor.b32  	%r46497, %r46496, %r46494;
	shr.u32 	%r46498, %r46497, 27;
	and.b32  	%r46500, %r9206, 1073741792;
	or.b32  	%r104603, %r46498, %r46500;
	setp.eq.s32 	%p4589, %r104603, %r15022;
	or.pred  	%p11979, %p11979, %p4589;
	add.s32 	%r104602, %r104602, 1;
	setp.gt.u32 	%p4590, %r104602, %r15026;
	mov.u32 	%r104608, %r9218;
	@%p4590 bra 	$L__BB3_4313;
	bra.uni 	$L__BB3_4306;
$L__BB3_4313:
	and.pred  	%p4591, %p11977, %p11979;
	selp.u32 	%r9224, 1, 0, %p4591;
$L__BB3_4314:
	mov.u32 	%r46502, %tid.x;
	mad.lo.s32 	%r46503, %r46502, 15, 7;
	setp.lt.s32 	%p4592, %r46503, %r7512;
	mov.b32 	%r9469, 1;
	@%p4592 bra 	$L__BB3_4315;
	bra.uni 	$L__BB3_4427;
$L__BB3_4315:
	mov.b32 	%r46505, 624;
	st.local.u32 	[%rd3+2496], %r46505;
	st.local.u32 	[%rd3], %r7521;
	mov.b32 	%r104612, 1;
	mov.u32 	%r104611, %r7521;
	bra.uni 	$L__BB3_4329;
$L__BB3_4316:
	and.b32  	%r46306, %r9190, -2147483648;
	add.s32 	%r104595, %r104595, 4;
	add.s64 	%rd2001, %rd6909, 16;
	ld.local.u32 	%r104514, [%rd6909+16];
	and.b32  	%r46307, %r104514, 2147483646;
	or.b32  	%r46308, %r46307, %r46306;
	ld.local.u32 	%r46309, [%rd6909+1600];
	shr.u32 	%r46310, %r46308, 1;
	and.b32  	%r46311, %r104514, 1;
	setp.eq.b32 	%p4567, %r46311, 1;
	selp.b32 	%r46312, -1727483681, 0, %p4567;
	xor.b32  	%r46313, %r46312, %r46309;
	xor.b32  	%r46314, %r46313, %r46310;
	st.local.u32 	[%rd6909+12], %r46314;
	mov.u64 	%rd6909, %rd2001;
	bra.uni 	$L__BB3_4300;
$L__BB3_4317:
	and.b32  	%r46211, %r9177, -2147483648;
	add.s32 	%r104589, %r104589, 4;
	add.s64 	%rd2002, %rd6907, 16;
	ld.local.u32 	%r104514, [%rd6907+16];
	and.b32  	%r46212, %r104514, 2147483646;
	or.b32  	%r46213, %r46212, %r46211;
	ld.local.u32 	%r46214, [%rd6907+1600];
	shr.u32 	%r46215, %r46213, 1;
	and.b32  	%r46216, %r104514, 1;
	setp.eq.b32 	%p4555, %r46216, 1;
	selp.b32 	%r46217, -1727483681, 0, %p4555;
	xor.b32  	%r46218, %r46217, %r46214;
	xor.b32  	%r46219, %r46218, %r46215;
	st.local.u32 	[%rd6907+12], %r46219;
	mov.u64 	%rd6907, %rd2002;
	bra.uni 	$L__BB3_4294;
$L__BB3_4318:
	and.b32  	%r46116, %r9164, -2147483648;
	add.s32 	%r104583, %r104583, 4;
	add.s64 	%rd2003, %rd6905, 16;
	ld.local.u32 	%r104514, [%rd6905+16];
	and.b32  	%r46117, %r104514, 2147483646;
	or.b32  	%r46118, %r46117, %r46116;
	ld.local.u32 	%r46119, [%rd6905+1600];
	shr.u32 	%r46120, %r46118, 1;
	and.b32  	%r46121, %r104514, 1;
	setp.eq.b32 	%p4543, %r46121, 1;
	selp.b32 	%r46122, -1727483681, 0, %p4543;
	xor.b32  	%r46123, %r46122, %r46119;
	xor.b32  	%r46124, %r46123, %r46120;
	st.local.u32 	[%rd6905+12], %r46124;
	mov.u64 	%rd6905, %rd2003;
	bra.uni 	$L__BB3_4288;
$L__BB3_4319:
	and.b32  	%r46021, %r9151, -2147483648;
	add.s32 	%r104577, %r104577, 4;
	add.s64 	%rd2004, %rd6903, 16;
	ld.local.u32 	%r104514, [%rd6903+16];
	and.b32  	%r46022, %r104514, 2147483646;
	or.b32  	%r46023, %r46022, %r46021;
	ld.local.u32 	%r46024, [%rd6903+1600];
	shr.u32 	%r46025, %r46023, 1;
	and.b32  	%r46026, %r104514, 1;
	setp.eq.b32 	%p4531, %r46026, 1;
	selp.b32 	%r46027, -1727483681, 0, %p4531;
	xor.b32  	%r46028, %r46027, %r46024;
	xor.b32  	%r46029, %r46028, %r46025;
	st.local.u32 	[%rd6903+12], %r46029;
	mov.u64 	%rd6903, %rd2004;
	bra.uni 	$L__BB3_4282;
$L__BB3_4320:
	and.b32  	%r45926, %r9138, -2147483648;
	add.s32 	%r104571, %r104571, 4;
	add.s64 	%rd2005, %rd6901, 16;
	ld.local.u32 	%r104514, [%rd6901+16];
	and.b32  	%r45927, %r104514, 2147483646;
	or.b32  	%r45928, %r45927, %r45926;
	ld.local.u32 	%r45929, [%rd6901+1600];
	shr.u32 	%r45930, %r45928, 1;
	and.b32  	%r45931, %r104514, 1;
	setp.eq.b32 	%p4519, %r45931, 1;
	selp.b32 	%r45932, -1727483681, 0, %p4519;
	xor.b32  	%r45933, %r45932, %r45929;
	xor.b32  	%r45934, %r45933, %r45930;
	st.local.u32 	[%rd6901+12], %r45934;
	mov.u64 	%rd6901, %rd2005;
	bra.uni 	$L__BB3_4276;
$L__BB3_4321:
	and.b32  	%r45834, %r9123, -2147483648;
	add.s32 	%r104563, %r104563, 4;
	add.s64 	%rd2006, %rd6900, 16;
	ld.local.u32 	%r104514, [%rd6900+16];
	and.b32  	%r45835, %r104514, 2147483646;
	or.b32  	%r45836, %r45835, %r45834;
	ld.local.u32 	%r45837, [%rd6900+1600];
	shr.u32 	%r45838, %r45836, 1;
	and.b32  	%r45839, %r104514, 1;
	setp.eq.b32 	%p4506, %r45839, 1;
	selp.b32 	%r45840, -1727483681, 0, %p4506;
	xor.b32  	%r45841, %r45840, %r45837;
	xor.b32  	%r45842, %r45841, %r45838;
	st.local.u32 	[%rd6900+12], %r45842;
	mov.u64 	%rd6900, %rd2006;
	bra.uni 	$L__BB3_4269;
$L__BB3_4322:
	and.b32  	%r45606, %r9083, -2147483648;
	add.s32 	%r104542, %r104542, 4;
	add.s64 	%rd2007, %rd6899, 16;
	ld.local.u32 	%r104514, [%rd6899+16];
	and.b32  	%r45607, %r104514, 2147483646;
	or.b32  	%r45608, %r45607, %r45606;
	ld.local.u32 	%r45609, [%rd6899+1600];
	shr.u32 	%r45610, %r45608, 1;
	and.b32  	%r45611, %r104514, 1;
	setp.eq.b32 	%p4476, %r45611, 1;
	selp.b32 	%r45612, -1727483681, 0, %p4476;
	xor.b32  	%r45613, %r45612, %r45609;
	xor.b32  	%r45614, %r45613, %r45610;
	st.local.u32 	[%rd6899+12], %r45614;
	mov.u64 	%rd6899, %rd2007;
	bra.uni 	$L__BB3_4252;
$L__BB3_4323:
	and.b32  	%r45511, %r9070, -2147483648;
	add.s32 	%r104536, %r104536, 4;
	add.s64 	%rd2008, %rd6897, 16;
	ld.local.u32 	%r104514, [%rd6897+16];
	and.b32  	%r45512, %r104514, 2147483646;
	or.b32  	%r45513, %r45512, %r45511;
	ld.local.u32 	%r45514, [%rd6897+1600];
	shr.u32 	%r45515, %r45513, 1;
	and.b32  	%r45516, %r104514, 1;
	setp.eq.b32 	%p4464, %r45516, 1;
	selp.b32 	%r45517, -1727483681, 0, %p4464;
	xor.b32  	%r45518, %r45517, %r45514;
	xor.b32  	%r45519, %r45518, %r45515;
	st.local.u32 	[%rd6897+12], %r45519;
	mov.u64 	%rd6897, %rd2008;
	bra.uni 	$L__BB3_4246;
$L__BB3_4324:
	and.b32  	%r45416, %r9057, -2147483648;
	add.s32 	%r104530, %r104530, 4;
	add.s64 	%rd2009, %rd6895, 16;
	ld.local.u32 	%r104514, [%rd6895+16];
	and.b32  	%r45417, %r104514, 2147483646;
	or.b32  	%r45418, %r45417, %r45416;
	ld.local.u32 	%r45419, [%rd6895+1600];
	shr.u32 	%r45420, %r45418, 1;
	and.b32  	%r45421, %r104514, 1;
	setp.eq.b32 	%p4452, %r45421, 1;
	selp.b32 	%r45422, -1727483681, 0, %p4452;
	xor.b32  	%r45423, %r45422, %r45419;
	xor.b32  	%r45424, %r45423, %r45420;
	st.local.u32 	[%rd6895+12], %r45424;
	mov.u64 	%rd6895, %rd2009;
	bra.uni 	$L__BB3_4240;
$L__BB3_4325:
	and.b32  	%r45321, %r9044, -2147483648;
	add.s32 	%r104524, %r104524, 4;
	add.s64 	%rd2010, %rd6893, 16;
	ld.local.u32 	%r104514, [%rd6893+16];
	and.b32  	%r45322, %r104514, 2147483646;
	or.b32  	%r45323, %r45322, %r45321;
	ld.local.u32 	%r45324, [%rd6893+1600];
	shr.u32 	%r45325, %r45323, 1;
	and.b32  	%r45326, %r104514, 1;
	setp.eq.b32 	%p4440, %r45326, 1;
	selp.b32 	%r45327, -1727483681, 0, %p4440;
	xor.b32  	%r45328, %r45327, %r45324;
	xor.b32  	%r45329, %r45328, %r45325;
	st.local.u32 	[%rd6893+12], %r45329;
	mov.u64 	%rd6893, %rd2010;
	bra.uni 	$L__BB3_4234;
$L__BB3_4326:
	and.b32  	%r45226, %r9031, -2147483648;
	add.s32 	%r104518, %r104518, 4;
	add.s64 	%rd2011, %rd6891, 16;
	ld.local.u32 	%r104514, [%rd6891+16];
	and.b32  	%r45227, %r104514, 2147483646;
	or.b32  	%r45228, %r45227, %r45226;
	ld.local.u32 	%r45229, [%rd6891+1600];
	shr.u32 	%r45230, %r45228, 1;
	and.b32  	%r45231, %r104514, 1;
	setp.eq.b32 	%p4428, %r45231, 1;
	selp.b32 	%r45232, -1727483681, 0, %p4428;
	xor.b32  	%r45233, %r45232, %r45229;
	xor.b32  	%r45234, %r45233, %r45230;
	st.local.u32 	[%rd6891+12], %r45234;
	mov.u64 	%rd6891, %rd2011;
	bra.uni 	$L__BB3_4228;
$L__BB3_4327:
	and.b32  	%r45136, %r9016, -2147483648;
	add.s32 	%r104510, %r104510, 4;
	add.s64 	%rd2012, %rd6890, 16;
	ld.local.u32 	%r104514, [%rd6890+16];
	and.b32  	%r45137, %r104514, 2147483646;
	or.b32  	%r45138, %r45137, %r45136;
	ld.local.u32 	%r45139, [%rd6890+1600];
	shr.u32 	%r45140, %r45138, 1;
	and.b32  	%r45141, %r104514, 1;
	setp.eq.b32 	%p4415, %r45141, 1;
	selp.b32 	%r45142, -1727483681, 0, %p4415;
	xor.b32  	%r45143, %r45142, %r45139;
	xor.b32  	%r45144, %r45143, %r45140;
	st.local.u32 	[%rd6890+12], %r45144;
	mov.u64 	%rd6890, %rd2012;
	bra.uni 	$L__BB3_4221;
$L__BB3_4328:
	shr.u32 	%r46516, %r9253, 30;
	xor.b32  	%r46517, %r46516, %r9253;
	mad.lo.s32 	%r104611, %r46517, 1812433253, %r9254;
	st.local.u32 	[%rd2013+12], %r104611;
	add.s32 	%r104612, %r104612, 4;
$L__BB3_4329:
	shr.u32 	%r46506, %r104611, 30;
	xor.b32  	%r46507, %r46506, %r104611;
	mad.lo.s32 	%r46508, %r46507, 1812433253, %r104612;
	mul.wide.u32 	%rd4313, %r104612, 4;
	add.s64 	%rd2013, %rd3, %rd4313;
	st.local.u32 	[%rd2013], %r46508;
	shr.u32 	%r46509, %r46508, 30;
	xor.b32  	%r46510, %r46509, %r46508;
	mad.lo.s32 	%r46511, %r46510, 1812433253, %r104612;
	add.s32 	%r46512, %r46511, 1;
	st.local.u32 	[%rd2013+4], %r46512;
	shr.u32 	%r46513, %r46512, 30;
	xor.b32  	%r46514, %r46513, %r46512;
	mad.lo.s32 	%r46515, %r46514, 1812433253, %r104612;
	add.s32 	%r9253, %r46515, 2;
	st.local.u32 	[%rd2013+8], %r9253;
	add.s32 	%r9254, %r104612, 3;
	setp.ne.s32 	%p4593, %r9254, 624;
	@%p4593 bra 	$L__BB3_4328;
	setp.lt.s32 	%p4594, %r15023, -62;
	ld.local.u32 	%r104620, [%rd1645];
	mov.u32 	%r104621, %r7521;
	@%p4594 bra 	$L__BB3_4339;
	mov.b32 	%r104615, 0;
	mov.u32 	%r104621, %r7521;
$L__BB3_4332:
	setp.lt.s32 	%p4595, %r104620, 624;
	@%p4595 bra 	$L__BB3_4338;
	mov.b32 	%r104617, 0;
	mov.u64 	%rd6910, %rd3;
$L__BB3_4334:
	and.b32  	%r46520, %r104621, -2147483648;
	ld.local.u32 	%r46521, [%rd6910+4];
	and.b32  	%r46522, %r46521, 2147483646;
	or.b32  	%r46523, %r46522, %r46520;
	ld.local.u32 	%r46524, [%rd6910+1588];
	shr.u32 	%r46525, %r46523, 1;
	and.b32  	%r46526, %r46521, 1;
	setp.eq.b32 	%p4596, %r46526, 1;
	selp.b32 	%r46527, -1727483681, 0, %p4596;
	xor.b32  	%r46528, %r46527, %r46524;
	xor.b32  	%r46529, %r46528, %r46525;
	st.local.u32 	[%rd6910], %r46529;
	and.b32  	%r46530, %r46521, -2147483648;
	ld.local.u32 	%r46531, [%rd6910+8];
	and.b32  	%r46532, %r46531, 2147483646;
	or.b32  	%r46533, %r46532, %r46530;
	ld.local.u32 	%r46534, [%rd6910+1592];
	shr.u32 	%r46535, %r46533, 1;
	and.b32  	%r46536, %r46531, 1;
	setp.eq.b32 	%p4597, %r46536, 1;
	selp.b32 	%r46537, -1727483681, 0, %p4597;
	xor.b32  	%r46538, %r46537, %r46534;
	xor.b32  	%r46539, %r46538, %r46535;
	st.local.u32 	[%rd6910+4], %r46539;
	and.b32  	%r46540, %r46531, -2147483648;
	ld.local.u32 	%r9261, [%rd6910+12];
	and.b32  	%r46541, %r9261, 2147483646;
	or.b32  	%r46542, %r46541, %r46540;
	ld.local.u32 	%r46543, [%rd6910+1596];
	shr.u32 	%r46544, %r46542, 1;
	and.b32  	%r46545, %r9261, 1;
	setp.eq.b32 	%p4598, %r46545, 1;
	selp.b32 	%r46546, -1727483681, 0, %p4598;
	xor.b32  	%r46547, %r46546, %r46543;
	xor.b32  	%r46548, %r46547, %r46544;
	st.local.u32 	[%rd6910+8], %r46548;
	setp.ne.s32 	%p4599, %r104617, 224;
	@%p4599 bra 	$L__BB3_4440;
	ld.local.u32 	%r104618, [%rd1643];
	mov.b32 	%r104619, 227;
$L__BB3_4336:
	mul.wide.u32 	%rd4314, %r104619, 4;
	add.s64 	%rd4315, %rd3, %rd4314;
	and.b32  	%r46559, %r104618, -2147483648;
	ld.local.u32 	%r46560, [%rd4315+4];
	and.b32  	%r46561, %r46560, 2147483646;
	or.b32  	%r46562, %r46561, %r46559;
	ld.local.u32 	%r46563, [%rd4315+-908];
	shr.u32 	%r46564, %r46562, 1;
	and.b32  	%r46565, %r46560, 1;
	setp.eq.b32 	%p4601, %r46565, 1;
	selp.b32 	%r46566, -1727483681, 0, %p4601;
	xor.b32  	%r46567, %r46566, %r46563;
	xor.b32  	%r46568, %r46567, %r46564;
	st.local.u32 	[%rd4315], %r46568;
	and.b32  	%r46569, %r46560, -2147483648;
	ld.local.u32 	%r46570, [%rd4315+8];
	and.b32  	%r46571, %r46570, 2147483646;
	or.b32  	%r46572, %r46571, %r46569;
	ld.local.u32 	%r46573, [%rd4315+-904];
	shr.u32 	%r46574, %r46572, 1;
	and.b32  	%r46575, %r46570, 1;
	setp.eq.b32 	%p4602, %r46575, 1;
	selp.b32 	%r46576, -1727483681, 0, %p4602;
	xor.b32  	%r46577, %r46576, %r46573;
	xor.b32  	%r46578, %r46577, %r46574;
	st.local.u32 	[%rd4315+4], %r46578;
	and.b32  	%r46579, %r46570, -2147483648;
	ld.local.u32 	%r46580, [%rd4315+12];
	and.b32  	%r46581, %r46580, 2147483646;
	or.b32  	%r46582, %r46581, %r46579;
	ld.local.u32 	%r46583, [%rd4315+-900];
	shr.u32 	%r46584, %r46582, 1;
	and.b32  	%r46585, %r46580, 1;
	setp.eq.b32 	%p4603, %r46585, 1;
	selp.b32 	%r46586, -1727483681, 0, %p4603;
	xor.b32  	%r46587, %r46586, %r46583;
	xor.b32  	%r46588, %r46587, %r46584;
	st.local.u32 	[%rd4315+8], %r46588;
	and.b32  	%r46589, %r46580, -2147483648;
	add.s32 	%r104619, %r104619, 4;
	ld.local.u32 	%r104618, [%rd4315+16];
	and.b32  	%r46590, %r104618, 2147483646;
	or.b32  	%r46591, %r46590, %r46589;
	ld.local.u32 	%r46592, [%rd4315+-896];
	shr.u32 	%r46593, %r46591, 1;
	and.b32  	%r46594, %r104618, 1;
	setp.eq.b32 	%p4604, %r46594, 1;
	selp.b32 	%r46595, -1727483681, 0, %p4604;
	xor.b32  	%r46596, %r46595, %r46592;
	xor.b32  	%r46597, %r46596, %r46593;
	st.local.u32 	[%rd4315+12], %r46597;
	setp.ne.s32 	%p4605, %r104619, 623;
	@%p4605 bra 	$L__BB3_4336;
	ld.local.u32 	%r46599, [%rd3+2492];
	and.b32  	%r46600, %r46599, -2147483648;
	ld.local.u32 	%r104621, [%rd3];
	and.b32  	%r46601, %r104621, 2147483646;
	or.b32  	%r46602, %r46601, %r46600;
	ld.local.u32 	%r46603, [%rd3+1584];
	shr.u32 	%r46604, %r46602, 1;
	and.b32  	%r46605, %r104621, 1;
	setp.eq.b32 	%p4606, %r46605, 1;
	selp.b32 	%r46606, -1727483681, 0, %p4606;
	xor.b32  	%r46607, %r46606, %r46603;
	xor.b32  	%r46608, %r46607, %r46604;
	st.local.u32 	[%rd3+2492], %r46608;
	mov.b32 	%r104620, 0;
	st.local.u32 	[%rd3+2496], %r104620;
$L__BB3_4338:
	add.s32 	%r104620, %r104620, 1;
	st.local.u32 	[%rd1645], %r104620;
	add.s32 	%r9271, %r104615, 1;
	setp.ne.s32 	%p4607, %r104615, %r7530;
	mov.u32 	%r104615, %r9271;
	@%p4607 bra 	$L__BB3_4332;
$L__BB3_4339:
	add.s64 	%rd2015, %rd1643, -908;
	setp.lt.s32 	%p4608, %r104620, 624;
	@%p4608 bra 	$L__BB3_4345;
	mov.b32 	%r104625, 0;
	mov.u64 	%rd6911, %rd3;
$L__BB3_4341:
	and.b32  	%r46610, %r104621, -2147483648;
	ld.local.u32 	%r46611, [%rd6911+4];
	and.b32  	%r46612, %r46611, 2147483646;
	or.b32  	%r46613, %r46612, %r46610;
	ld.local.u32 	%r46614, [%rd6911+1588];
	shr.u32 	%r46615, %r46613, 1;
	and.b32  	%r46616, %r46611, 1;
	setp.eq.b32 	%p4609, %r46616, 1;
	selp.b32 	%r46617, -1727483681, 0, %p4609;
	xor.b32  	%r46618, %r46617, %r46614;
	xor.b32  	%r46619, %r46618, %r46615;
	st.local.u32 	[%rd6911], %r46619;
	and.b32  	%r46620, %r46611, -2147483648;
	ld.local.u32 	%r46621, [%rd6911+8];
	and.b32  	%r46622, %r46621, 2147483646;
	or.b32  	%r46623, %r46622, %r46620;
	ld.local.u32 	%r46624, [%rd6911+1592];
	shr.u32 	%r46625, %r46623, 1;
	and.b32  	%r46626, %r46621, 1;
	setp.eq.b32 	%p4610, %r46626, 1;
	selp.b32 	%r46627, -1727483681, 0, %p4610;
	xor.b32  	%r46628, %r46627, %r46624;
	xor.b32  	%r46629, %r46628, %r46625;
	st.local.u32 	[%rd6911+4], %r46629;
	and.b32  	%r46630, %r46621, -2147483648;
	ld.local.u32 	%r9276, [%rd6911+12];
	and.b32  	%r46631, %r9276, 2147483646;
	or.b32  	%r46632, %r46631, %r46630;
	ld.local.u32 	%r46633, [%rd6911+1596];
	shr.u32 	%r46634, %r46632, 1;
	and.b32  	%r46635, %r9276, 1;
	setp.eq.b32 	%p4611, %r46635, 1;
	selp.b32 	%r46636, -1727483681, 0, %p4611;
	xor.b32  	%r46637, %r46636, %r46633;
	xor.b32  	%r46638, %r46637, %r46634;
	st.local.u32 	[%rd6911+8], %r46638;
	setp.ne.s32 	%p4612, %r104625, 224;
	@%p4612 bra 	$L__BB3_4439;
	ld.local.u32 	%r104627, [%rd3+908];
	add.s64 	%rd6912, %rd3, 924;
	mov.b32 	%r104626, 0;
$L__BB3_4343:
	and.b32  	%r46649, %r104627, -2147483648;
	ld.local.u32 	%r46650, [%rd6912+-12];
	and.b32  	%r46651, %r46650, 2147483646;
	or.b32  	%r46652, %r46651, %r46649;
	ld.local.u32 	%r46653, [%rd6912+-924];
	shr.u32 	%r46654, %r46652, 1;
	and.b32  	%r46655, %r46650, 1;
	setp.eq.b32 	%p4614, %r46655, 1;
	selp.b32 	%r46656, -1727483681, 0, %p4614;
	xor.b32  	%r46657, %r46656, %r46653;
	xor.b32  	%r46658, %r46657, %r46654;
	st.local.u32 	[%rd6912+-16], %r46658;
	and.b32  	%r46659, %r46650, -2147483648;
	ld.local.u32 	%r46660, [%rd6912+-8];
	and.b32  	%r46661, %r46660, 2147483646;
	or.b32  	%r46662, %r46661, %r46659;
	ld.local.u32 	%r46663, [%rd6912+-920];
	shr.u32 	%r46664, %r46662, 1;
	and.b32  	%r46665, %r46660, 1;
	setp.eq.b32 	%p4615, %r46665, 1;
	selp.b32 	%r46666, -1727483681, 0, %p4615;
	xor.b32  	%r46667, %r46666, %r46663;
	xor.b32  	%r46668, %r46667, %r46664;
	st.local.u32 	[%rd6912+-12], %r46668;
	and.b32  	%r46669, %r46660, -2147483648;
	ld.local.u32 	%r46670, [%rd6912+-4];
	and.b32  	%r46671, %r46670, 2147483646;
	or.b32  	%r46672, %r46671, %r46669;
	ld.local.u32 	%r46673, [%rd6912+-916];
	shr.u32 	%r46674, %r46672, 1;
	and.b32  	%r46675, %r46670, 1;
	setp.eq.b32 	%p4616, %r46675, 1;
	selp.b32 	%r46676, -1727483681, 0, %p4616;
	xor.b32  	%r46677, %r46676, %r46673;
	xor.b32  	%r46678, %r46677, %r46674;
	st.local.u32 	[%rd6912+-8], %r46678;
	and.b32  	%r46679, %r46670, -2147483648;
	ld.local.u32 	%r104627, [%rd6912];
	and.b32  	%r46680, %r104627, 2147483646;
	or.b32  	%r46681, %r46680, %r46679;
	ld.local.u32 	%r46682, [%rd6912+-912];
	shr.u32 	%r46683, %r46681, 1;
	and.b32  	%r46684, %r104627, 1;
	setp.eq.b32 	%p4617, %r46684, 1;
	selp.b32 	%r46685, -1727483681, 0, %p4617;
	xor.b32  	%r46686, %r46685, %r46682;
	xor.b32  	%r46687, %r46686, %r46683;
	st.local.u32 	[%rd6912+-4], %r46687;
	add.s32 	%r104626, %r104626, 4;
	add.s64 	%rd6912, %rd6912, 16;
	setp.ne.s32 	%p4618, %r104626, 396;
	@%p4618 bra 	$L__BB3_4343;
	ld.local.u32 	%r46689, [%rd1646];
	and.b32  	%r46690, %r46689, -2147483648;
	ld.local.u32 	%r104621, [%rd2015];
	and.b32  	%r46691, %r104621, 2147483646;
	or.b32  	%r46692, %r46691, %r46690;
	ld.local.u32 	%r46693, [%rd3+1584];
	shr.u32 	%r46694, %r46692, 1;
	and.b32  	%r46695, %r104621, 1;
	setp.eq.b32 	%p4619, %r46695, 1;
	selp.b32 	%r46696, -1727483681, 0, %p4619;
	xor.b32  	%r46697, %r46696, %r46693;
	xor.b32  	%r46698, %r46697, %r46694;
	st.local.u32 	[%rd1646], %r46698;
	mov.b32 	%r104620, 0;
	st.local.u32 	[%rd1645], %r104620;
$L__BB3_4345:
	add.s32 	%r104635, %r104620, 1;
	st.local.u32 	[%rd3+2496], %r104635;
	mul.wide.s32 	%rd4316, %r104620, 4;
	add.s64 	%rd4317, %rd3, %rd4316;
	ld.local.u32 	%r46699, [%rd4317];
	shr.u32 	%r46700, %r46699, 11;
	xor.b32  	%r46701, %r46700, %r46699;
	shl.b32 	%r46702, %r46701, 7;
	and.b32  	%r46703, %r46702, -1658038656;
	xor.b32  	%r9286, %r46703, %r46701;
	setp.lt.s32 	%p4620, %r104620, 623;
	@%p4620 bra 	$L__BB3_4351;
	mov.b32 	%r104631, 0;
	mov.u64 	%rd6913, %rd3;
$L__BB3_4347:
	and.b32  	%r46705, %r104621, -2147483648;
	ld.local.u32 	%r46706, [%rd6913+4];
	and.b32  	%r46707, %r46706, 2147483646;
	or.b32  	%r46708, %r46707, %r46705;
	ld.local.u32 	%r46709, [%rd6913+1588];
	shr.u32 	%r46710, %r46708, 1;
	and.b32  	%r46711, %r46706, 1;
	setp.eq.b32 	%p4621, %r46711, 1;
	selp.b32 	%r46712, -1727483681, 0, %p4621;
	xor.b32  	%r46713, %r46712, %r46709;
	xor.b32  	%r46714, %r46713, %r46710;
	st.local.u32 	[%rd6913], %r46714;
	and.b32  	%r46715, %r46706, -2147483648;
	ld.local.u32 	%r46716, [%rd6913+8];
	and.b32  	%r46717, %r46716, 2147483646;
	or.b32  	%r46718, %r46717, %r46715;
	ld.local.u32 	%r46719, [%rd6913+1592];
	shr.u32 	%r46720, %r46718, 1;
	and.b32  	%r46721, %r46716, 1;
	setp.eq.b32 	%p4622, %r46721, 1;
	selp.b32 	%r46722, -1727483681, 0, %p4622;
	xor.b32  	%r46723, %r46722, %r46719;
	xor.b32  	%r46724, %r46723, %r46720;
	st.local.u32 	[%rd6913+4], %r46724;
	and.b32  	%r46725, %r46716, -2147483648;
	ld.local.u32 	%r9289, [%rd6913+12];
	and.b32  	%r46726, %r9289, 2147483646;
	or.b32  	%r46727, %r46726, %r46725;
	ld.local.u32 	%r46728, [%rd6913+1596];
	shr.u32 	%r46729, %r46727, 1;
	and.b32  	%r46730, %r9289, 1;
	setp.eq.b32 	%p4623, %r46730, 1;
	selp.b32 	%r46731, -1727483681, 0, %p4623;
	xor.b32  	%r46732, %r46731, %r46728;
	xor.b32  	%r46733, %r46732, %r46729;
	st.local.u32 	[%rd6913+8], %r46733;
	setp.ne.s32 	%p4624, %r104631, 224;
	@%p4624 bra 	$L__BB3_4438;
	ld.local.u32 	%r104633, [%rd3+908];
	add.s64 	%rd6914, %rd3, 924;
	mov.b32 	%r104632, 0;
$L__BB3_4349:
	and.b32  	%r46744, %r104633, -2147483648;
	ld.local.u32 	%r46745, [%rd6914+-12];
	and.b32  	%r46746, %r46745, 2147483646;
	or.b32  	%r46747, %r46746, %r46744;
	ld.local.u32 	%r46748, [%rd6914+-924];
	shr.u32 	%r46749, %r46747, 1;
	and.b32  	%r46750, %r46745, 1;
	setp.eq.b32 	%p4626, %r46750, 1;
	selp.b32 	%r46751, -1727483681, 0, %p4626;
	xor.b32  	%r46752, %r46751, %r46748;
	xor.b32  	%r46753, %r46752, %r46749;
	st.local.u32 	[%rd6914+-16], %r46753;
	and.b32  	%r46754, %r46745, -2147483648;
	ld.local.u32 	%r46755, [%rd6914+-8];
	and.b32  	%r46756, %r46755, 2147483646;
	or.b32  	%r46757, %r46756, %r46754;
	ld.local.u32 	%r46758, [%rd6914+-920];
	shr.u32 	%r46759, %r46757, 1;
	and.b32  	%r46760, %r46755, 1;
	setp.eq.b32 	%p4627, %r46760, 1;
	selp.b32 	%r46761, -1727483681, 0, %p4627;
	xor.b32  	%r46762, %r46761, %r46758;
	xor.b32  	%r46763, %r46762, %r46759;
	st.local.u32 	[%rd6914+-12], %r46763;
	and.b32  	%r46764, %r46755, -2147483648;
	ld.local.u32 	%r46765, [%rd6914+-4];
	and.b32  	%r46766, %r46765, 2147483646;
	or.b32  	%r46767, %r46766, %r46764;
	ld.local.u32 	%r46768, [%rd6914+-916];
	shr.u32 	%r46769, %r46767, 1;
	and.b32  	%r46770, %r46765, 1;
	setp.eq.b32 	%p4628, %r46770, 1;
	selp.b32 	%r46771, -1727483681, 0, %p4628;
	xor.b32  	%r46772, %r46771, %r46768;
	xor.b32  	%r46773, %r46772, %r46769;
	st.local.u32 	[%rd6914+-8], %r46773;
	and.b32  	%r46774, %r46765, -2147483648;
	ld.local.u32 	%r104633, [%rd6914];
	and.b32  	%r46775, %r104633, 2147483646;
	or.b32  	%r46776, %r46775, %r46774;
	ld.local.u32 	%r46777, [%rd6914+-912];
	shr.u32 	%r46778, %r46776, 1;
	and.b32  	%r46779, %r104633, 1;
	setp.eq.b32 	%p4629, %r46779, 1;
	selp.b32 	%r46780, -1727483681, 0, %p4629;
	xor.b32  	%r46781, %r46780, %r46777;
	xor.b32  	%r46782, %r46781, %r46778;
	st.local.u32 	[%rd6914+-4], %r46782;
	add.s32 	%r104632, %r104632, 4;
	add.s64 	%rd6914, %rd6914, 16;
	setp.ne.s32 	%p4630, %r104632, 396;
	@%p4630 bra 	$L__BB3_4349;
	ld.local.u32 	%r46784, [%rd1646];
	and.b32  	%r46785, %r46784, -2147483648;
	ld.local.u32 	%r104621, [%rd2015];
	and.b32  	%r46786, %r104621, 2147483646;
	or.b32  	%r46787, %r46786, %r46785;
	ld.local.u32 	%r46788, [%rd3+1584];
	shr.u32 	%r46789, %r46787, 1;
	and.b32  	%r46790, %r104621, 1;
	setp.eq.b32 	%p4631, %r46790, 1;
	selp.b32 	%r46791, -1727483681, 0, %p4631;
	xor.b32  	%r46792, %r46791, %r46788;
	xor.b32  	%r46793, %r46792, %r46789;
	st.local.u32 	[%rd1646], %r46793;
	mov.b32 	%r104635, 0;
	st.local.u32 	[%rd1645], %r104635;
$L__BB3_4351:
	add.s32 	%r104641, %r104635, 1;
	st.local.u32 	[%rd3+2496], %r104641;
	mul.wide.s32 	%rd4318, %r104635, 4;
	add.s64 	%rd4319, %rd3, %rd4318;
	ld.local.u32 	%r46794, [%rd4319];
	shr.u32 	%r46795, %r46794, 11;
	xor.b32  	%r46796, %r46795, %r46794;
	shl.b32 	%r46797, %r46796, 7;
	and.b32  	%r46798, %r46797, -1658038656;
	xor.b32  	%r9299, %r46798, %r46796;
	setp.lt.s32 	%p4632, %r104635, 623;
	@%p4632 bra 	$L__BB3_4357;
	mov.b32 	%r104637, 0;
	mov.u64 	%rd6915, %rd3;
$L__BB3_4353:
	and.b32  	%r46800, %r104621, -2147483648;
	ld.local.u32 	%r46801, [%rd6915+4];
	and.b32  	%r46802, %r46801, 2147483646;
	or.b32  	%r46803, %r46802, %r46800;
	ld.local.u32 	%r46804, [%rd6915+1588];
	shr.u32 	%r46805, %r46803, 1;
	and.b32  	%r46806, %r46801, 1;
	setp.eq.b32 	%p4633, %r46806, 1;
	selp.b32 	%r46807, -1727483681, 0, %p4633;
	xor.b32  	%r46808, %r46807, %r46804;
	xor.b32  	%r46809, %r46808, %r46805;
	st.local.u32 	[%rd6915], %r46809;
	and.b32  	%r46810, %r46801, -2147483648;
	ld.local.u32 	%r46811, [%rd6915+8];
	and.b32  	%r46812, %r46811, 2147483646;
	or.b32  	%r46813, %r46812, %r46810;
	ld.local.u32 	%r46814, [%rd6915+1592];
	shr.u32 	%r46815, %r46813, 1;
	and.b32  	%r46816, %r46811, 1;
	setp.eq.b32 	%p4634, %r46816, 1;
	selp.b32 	%r46817, -1727483681, 0, %p4634;
	xor.b32  	%r46818, %r46817, %r46814;
	xor.b32  	%r46819, %r46818, %r46815;
	st.local.u32 	[%rd6915+4], %r46819;
	and.b32  	%r46820, %r46811, -2147483648;
	ld.local.u32 	%r9302, [%rd6915+12];
	and.b32  	%r46821, %r9302, 2147483646;
	or.b32  	%r46822, %r46821, %r46820;
	ld.local.u32 	%r46823, [%rd6915+1596];
	shr.u32 	%r46824, %r46822, 1;
	and.b32  	%r46825, %r9302, 1;
	setp.eq.b32 	%p4635, %r46825, 1;
	selp.b32 	%r46826, -1727483681, 0, %p4635;
	xor.b32  	%r46827, %r46826, %r46823;
	xor.b32  	%r46828, %r46827, %r46824;
	st.local.u32 	[%rd6915+8], %r46828;
	setp.ne.s32 	%p4636, %r104637, 224;
	@%p4636 bra 	$L__BB3_4437;
	ld.local.u32 	%r104639, [%rd3+908];
	add.s64 	%rd6916, %rd3, 924;
	mov.b32 	%r104638, 0;
$L__BB3_4355:
	and.b32  	%r46839, %r104639, -2147483648;
	ld.local.u32 	%r46840, [%rd6916+-12];
	and.b32  	%r46841, %r46840, 2147483646;
	or.b32  	%r46842, %r46841, %r46839;
	ld.local.u32 	%r46843, [%rd6916+-924];
	shr.u32 	%r46844, %r46842, 1;
	and.b32  	%r46845, %r46840, 1;
	setp.eq.b32 	%p4638, %r46845, 1;
	selp.b32 	%r46846, -1727483681, 0, %p4638;
	xor.b32  	%r46847, %r46846, %r46843;
	xor.b32  	%r46848, %r46847, %r46844;
	st.local.u32 	[%rd6916+-16], %r46848;
	and.b32  	%r46849, %r46840, -2147483648;
	ld.local.u32 	%r46850, [%rd6916+-8];
	and.b32  	%r46851, %r46850, 2147483646;
	or.b32  	%r46852, %r46851, %r46849;
	ld.local.u32 	%r46853, [%rd6916+-920];
	shr.u32 	%r46854, %r46852, 1;
	and.b32  	%r46855, %r46850, 1;
	setp.eq.b32 	%p4639, %r46855, 1;
	selp.b32 	%r46856, -1727483681, 0, %p4639;
	xor.b32  	%r46857, %r46856, %r46853;
	xor.b32  	%r46858, %r46857, %r46854;
	st.local.u32 	[%rd6916+-12], %r46858;
	and.b32  	%r46859, %r46850, -2147483648;
	ld.local.u32 	%r46860, [%rd6916+-4];
	and.b32  	%r46861, %r46860, 2147483646;
	or.b32  	%r46862, %r46861, %r46859;
	ld.local.u32 	%r46863, [%rd6916+-916];
	shr.u32 	%r46864, %r46862, 1;
	and.b32  	%r46865, %r46860, 1;
	setp.eq.b32 	%p4640, %r46865, 1;
	selp.b32 	%r46866, -1727483681, 0, %p4640;
	xor.b32  	%r46867, %r46866, %r46863;
	xor.b32  	%r46868, %r46867, %r46864;
	st.local.u32 	[%rd6916+-8], %r46868;
	and.b32  	%r46869, %r46860, -2147483648;
	ld.local.u32 	%r104639, [%rd6916];
	and.b32  	%r46870, %r104639, 2147483646;
	or.b32  	%r46871, %r46870, %r46869;
	ld.local.u32 	%r46872, [%rd6916+-912];
	shr.u32 	%r46873, %r46871, 1;
	and.b32  	%r46874, %r104639, 1;
	setp.eq.b32 	%p4641, %r46874, 1;
	selp.b32 	%r46875, -1727483681, 0, %p4641;
	xor.b32  	%r46876, %r46875, %r46872;
	xor.b32  	%r46877, %r46876, %r46873;
	st.local.u32 	[%rd6916+-4], %r46877;
	add.s32 	%r104638, %r104638, 4;
	add.s64 	%rd6916, %rd6916, 16;
	setp.ne.s32 	%p4642, %r104638, 396;
	@%p4642 bra 	$L__BB3_4355;
	ld.local.u32 	%r46879, [%rd1646];
	and.b32  	%r46880, %r46879, -2147483648;
	ld.local.u32 	%r104621, [%rd1643+-908];
	and.b32  	%r46881, %r104621, 2147483646;
	or.b32  	%r46882, %r46881, %r46880;
	ld.local.u32 	%r46883, [%rd3+1584];
	shr.u32 	%r46884, %r46882, 1;
	and.b32  	%r46885, %r104621, 1;
	setp.eq.b32 	%p4643, %r46885, 1;
	selp.b32 	%r46886, -1727483681, 0, %p4643;
	xor.b32  	%r46887, %r46886, %r46883;
	xor.b32  	%r46888, %r46887, %r46884;
	st.local.u32 	[%rd1646], %r46888;
	mov.b32 	%r104641, 0;
	st.local.u32 	[%rd1645], %r104641;
$L__BB3_4357:
	add.s32 	%r104647, %r104641, 1;
	st.local.u32 	[%rd3+2496], %r104647;
	mul.wide.s32 	%rd4320, %r104641, 4;
	add.s64 	%rd4321, %rd3, %rd4320;
	ld.local.u32 	%r46889, [%rd4321];
	shr.u32 	%r46890, %r46889, 11;
	xor.b32  	%r46891, %r46890, %r46889;
	shl.b32 	%r46892, %r46891, 7;
	and.b32  	%r46893, %r46892, -1658038656;
	xor.b32  	%r9312, %r46893, %r46891;
	setp.lt.s32 	%p4644, %r104641, 623;
	@%p4644 bra 	$L__BB3_4363;
	mov.b32 	%r104643, 0;
	mov.u64 	%rd6917, %rd3;
$L__BB3_4359:
	and.b32  	%r46895, %r104621, -2147483648;
	ld.local.u32 	%r46896, [%rd6917+4];
	and.b32  	%r46897, %r46896, 2147483646;
	or.b32  	%r46898, %r46897, %r46895;
	ld.local.u32 	%r46899, [%rd6917+1588];
	shr.u32 	%r46900, %r46898, 1;
	and.b32  	%r46901, %r46896, 1;
	setp.eq.b32 	%p4645, %r46901, 1;
	selp.b32 	%r46902, -1727483681, 0, %p4645;
	xor.b32  	%r46903, %r46902, %r46899;
	xor.b32  	%r46904, %r46903, %r46900;
	st.local.u32 	[%rd6917], %r46904;
	and.b32  	%r46905, %r46896, -2147483648;
	ld.local.u32 	%r46906, [%rd6917+8];
	and.b32  	%r46907, %r46906, 2147483646;
	or.b32  	%r46908, %r46907, %r46905;
	ld.local.u32 	%r46909, [%rd6917+1592];
	shr.u32 	%r46910, %r46908, 1;
	and.b32  	%r46911, %r46906, 1;
	setp.eq.b32 	%p4646, %r46911, 1;
	selp.b32 	%r46912, -1727483681, 0, %p4646;
	xor.b32  	%r46913, %r46912, %r46909;
	xor.b32  	%r46914, %r46913, %r46910;
	st.local.u32 	[%rd6917+4], %r46914;
	and.b32  	%r46915, %r46906, -2147483648;
	ld.local.u32 	%r9315, [%rd6917+12];
	and.b32  	%r46916, %r9315, 2147483646;
	or.b32  	%r46917, %r46916, %r46915;
	ld.local.u32 	%r46918, [%rd6917+1596];
	shr.u32 	%r46919, %r46917, 1;
	and.b32  	%r46920, %r9315, 1;
	setp.eq.b32 	%p4647, %r46920, 1;
	selp.b32 	%r46921, -1727483681, 0, %p4647;
	xor.b32  	%r46922, %r46921, %r46918;
	xor.b32  	%r46923, %r46922, %r46919;
	st.local.u32 	[%rd6917+8], %r46923;
	setp.ne.s32 	%p4648, %r104643, 224;
	@%p4648 bra 	$L__BB3_4436;
	ld.local.u32 	%r104645, [%rd3+908];
	add.s64 	%rd6918, %rd3, 924;
	mov.b32 	%r104644, 0;
$L__BB3_4361:
	and.b32  	%r46934, %r104645, -2147483648;
	ld.local.u32 	%r46935, [%rd6918+-12];
	and.b32  	%r46936, %r46935, 2147483646;
	or.b32  	%r46937, %r46936, %r46934;
	ld.local.u32 	%r46938, [%rd6918+-924];
	shr.u32 	%r46939, %r46937, 1;
	and.b32  	%r46940, %r46935, 1;
	setp.eq.b32 	%p4650, %r46940, 1;
	selp.b32 	%r46941, -1727483681, 0, %p4650;
	xor.b32  	%r46942, %r46941, %r46938;
	xor.b32  	%r46943, %r46942, %r46939;
	st.local.u32 	[%rd6918+-16], %r46943;
	and.b32  	%r46944, %r46935, -2147483648;
	ld.local.u32 	%r46945, [%rd6918+-8];
	and.b32  	%r46946, %r46945, 2147483646;
	or.b32  	%r46947, %r46946, %r46944;
	ld.local.u32 	%r46948, [%rd6918+-920];
	shr.u32 	%r46949, %r46947, 1;
	and.b32  	%r46950, %r46945, 1;
	setp.eq.b32 	%p4651, %r46950, 1;
	selp.b32 	%r46951, -1727483681, 0, %p4651;
	xor.b32  	%r46952, %r46951, %r46948;
	xor.b32  	%r46953, %r46952, %r46949;
	st.local.u32 	[%rd6918+-12], %r46953;
	and.b32  	%r46954, %r46945, -2147483648;
	ld.local.u32 	%r46955, [%rd6918+-4];
	and.b32  	%r46956, %r46955, 2147483646;
	or.b32  	%r46957, %r46956, %r46954;
	ld.local.u32 	%r46958, [%rd6918+-916];
	shr.u32 	%r46959, %r46957, 1;
	and.b32  	%r46960, %r46955, 1;
	setp.eq.b32 	%p4652, %r46960, 1;
	selp.b32 	%r46961, -1727483681, 0, %p4652;
	xor.b32  	%r46962, %r46961, %r46958;
	xor.b32  	%r46963, %r46962, %r46959;
	st.local.u32 	[%rd6918+-8], %r46963;
	and.b32  	%r46964, %r46955, -2147483648;
	ld.local.u32 	%r104645, [%rd6918];
	and.b32  	%r46965, %r104645, 2147483646;
	or.b32  	%r46966, %r46965, %r46964;
	ld.local.u32 	%r46967, [%rd6918+-912];
	shr.u32 	%r46968, %r46966, 1;
	and.b32  	%r46969, %r104645, 1;
	setp.eq.b32 	%p4653, %r46969, 1;
	selp.b32 	%r46970, -1727483681, 0, %p4653;
	xor.b32  	%r46971, %r46970, %r46967;
	xor.b32  	%r46972, %r46971, %r46968;
	st.local.u32 	[%rd6918+-4], %r46972;
	add.s32 	%r104644, %r104644, 4;
	add.s64 	%rd6918, %rd6918, 16;
	setp.ne.s32 	%p4654, %r104644, 396;
	@%p4654 bra 	$L__BB3_4361;
	ld.local.u32 	%r46974, [%rd1646];
	and.b32  	%r46975, %r46974, -2147483648;
	ld.local.u32 	%r104621, [%rd1643+-908];
	and.b32  	%r46976, %r104621, 2147483646;
	or.b32  	%r46977, %r46976, %r46975;
	ld.local.u32 	%r46978, [%rd3+1584];
	shr.u32 	%r46979, %r46977, 1;
	and.b32  	%r46980, %r104621, 1;
	setp.eq.b32 	%p4655, %r46980, 1;
	selp.b32 	%r46981, -1727483681, 0, %p4655;
	xor.b32  	%r46982, %r46981, %r46978;
	xor.b32  	%r46983, %r46982, %r46979;
	st.local.u32 	[%rd1646], %r46983;
	mov.b32 	%r104647, 0;
	st.local.u32 	[%rd1645], %r104647;
$L__BB3_4363:
	add.s32 	%r104653, %r104647, 1;
	st.local.u32 	[%rd3+2496], %r104653;
	mul.wide.s32 	%rd4322, %r104647, 4;
	add.s64 	%rd4323, %rd3, %rd4322;
	ld.local.u32 	%r46984, [%rd4323];
	shr.u32 	%r46985, %r46984, 11;
	xor.b32  	%r46986, %r46985, %r46984;
	shl.b32 	%r46987, %r46986, 7;
	and.b32  	%r46988, %r46987, -1658038656;
	xor.b32  	%r9325, %r46988, %r46986;
	setp.lt.s32 	%p4656, %r104647, 623;
	@%p4656 bra 	$L__BB3_4369;
	mov.b32 	%r104649, 0;
	mov.u64 	%rd6919, %rd3;
$L__BB3_4365:
	and.b32  	%r46990, %r104621, -2147483648;
	ld.local.u32 	%r46991, [%rd6919+4];
	and.b32  	%r46992, %r46991, 2147483646;
	or.b32  	%r46993, %r46992, %r46990;
	ld.local.u32 	%r46994, [%rd6919+1588];
	shr.u32 	%r46995, %r46993, 1;
	and.b32  	%r46996, %r46991, 1;
	setp.eq.b32 	%p4657, %r46996, 1;
	selp.b32 	%r46997, -1727483681, 0, %p4657;
	xor.b32  	%r46998, %r46997, %r46994;
	xor.b32  	%r46999, %r46998, %r46995;
	st.local.u32 	[%rd6919], %r46999;
	and.b32  	%r47000, %r46991, -2147483648;
	ld.local.u32 	%r47001, [%rd6919+8];
	and.b32  	%r47002, %r47001, 2147483646;
	or.b32  	%r47003, %r47002, %r47000;
	ld.local.u32 	%r47004, [%rd6919+1592];
	shr.u32 	%r47005, %r47003, 1;
	and.b32  	%r47006, %r47001, 1;
	setp.eq.b32 	%p4658, %r47006, 1;
	selp.b32 	%r47007, -1727483681, 0, %p4658;
	xor.b32  	%r47008, %r47007, %r47004;
	xor.b32  	%r47009, %r47008, %r47005;
	st.local.u32 	[%rd6919+4], %r47009;
	and.b32  	%r47010, %r47001, -2147483648;
	ld.local.u32 	%r9328, [%rd6919+12];
	and.b32  	%r47011, %r9328, 2147483646;
	or.b32  	%r47012, %r47011, %r47010;
	ld.local.u32 	%r47013, [%rd6919+1596];
	shr.u32 	%r47014, %r47012, 1;
	and.b32  	%r47015, %r9328, 1;
	setp.eq.b32 	%p4659, %r47015, 1;
	selp.b32 	%r47016, -1727483681, 0, %p4659;
	xor.b32  	%r47017, %r47016, %r47013;
	xor.b32  	%r47018, %r47017, %r47014;
	st.local.u32 	[%rd6919+8], %r47018;
	setp.ne.s32 	%p4660, %r104649, 224;
	@%p4660 bra 	$L__BB3_4435;
	ld.local.u32 	%r104650, [%rd1643];
	mov.b32 	%r104651, 227;
$L__BB3_4367:
	mul.wide.u32 	%rd4324, %r104651, 4;
	add.s64 	%rd4325, %rd3, %rd4324;
	and.b32  	%r47029, %r104650, -2147483648;
	ld.local.u32 	%r47030, [%rd4325+4];
	and.b32  	%r47031, %r47030, 2147483646;
	or.b32  	%r47032, %r47031, %r47029;
	ld.local.u32 	%r47033, [%rd4325+-908];
	shr.u32 	%r47034, %r47032, 1;
	and.b32  	%r47035, %r47030, 1;
	setp.eq.b32 	%p4662, %r47035, 1;
	selp.b32 	%r47036, -1727483681, 0, %p4662;
	xor.b32  	%r47037, %r47036, %r47033;
	xor.b32  	%r47038, %r47037, %r47034;
	st.local.u32 	[%rd4325], %r47038;
	and.b32  	%r47039, %r47030, -2147483648;
	ld.local.u32 	%r47040, [%rd4325+8];
	and.b32  	%r47041, %r47040, 2147483646;
	or.b32  	%r47042, %r47041, %r47039;
	ld.local.u32 	%r47043, [%rd4325+-904];
	shr.u32 	%r47044, %r47042, 1;
	and.b32  	%r47045, %r47040, 1;
	setp.eq.b32 	%p4663, %r47045, 1;
	selp.b32 	%r47046, -1727483681, 0, %p4663;
	xor.b32  	%r47047, %r47046, %r47043;
	xor.b32  	%r47048, %r47047, %r47044;
	st.local.u32 	[%rd4325+4], %r47048;
	and.b32  	%r47049, %r47040, -2147483648;
	ld.local.u32 	%r47050, [%rd4325+12];
	and.b32  	%r47051, %r47050, 2147483646;
	or.b32  	%r47052, %r47051, %r47049;
	ld.local.u32 	%r47053, [%rd4325+-900];
	shr.u32 	%r47054, %r47052, 1;
	and.b32  	%r47055, %r47050, 1;
	setp.eq.b32 	%p4664, %r47055, 1;
	selp.b32 	%r47056, -1727483681, 0, %p4664;
	xor.b32  	%r47057, %r47056, %r47053;
	xor.b32  	%r47058, %r47057, %r47054;
	st.local.u32 	[%rd4325+8], %r47058;
	and.b32  	%r47059, %r47050, -2147483648;
	add.s32 	%r104651, %r104651, 4;
	ld.local.u32 	%r104650, [%rd4325+16];
	and.b32  	%r47060, %r104650, 2147483646;
	or.b32  	%r47061, %r47060, %r47059;
	ld.local.u32 	%r47062, [%rd4325+-896];
	shr.u32 	%r47063, %r47061, 1;
	and.b32  	%r47064, %r104650, 1;
	setp.eq.b32 	%p4665, %r47064, 1;
	selp.b32 	%r47065, -1727483681, 0, %p4665;
	xor.b32  	%r47066, %r47065, %r47062;
	xor.b32  	%r47067, %r47066, %r47063;
	st.local.u32 	[%rd4325+12], %r47067;
	setp.ne.s32 	%p4666, %r104651, 623;
	@%p4666 bra 	$L__BB3_4367;
	ld.local.u32 	%r47069, [%rd3+2492];
	and.b32  	%r47070, %r47069, -2147483648;
	ld.local.u32 	%r104621, [%rd3];
	and.b32  	%r47071, %r104621, 2147483646;
	or.b32  	%r47072, %r47071, %r47070;
	ld.local.u32 	%r47073, [%rd3+1584];
	shr.u32 	%r47074, %r47072, 1;
	and.b32  	%r47075, %r104621, 1;
	setp.eq.b32 	%p4667, %r47075, 1;
	selp.b32 	%r47076, -1727483681, 0, %p4667;
	xor.b32  	%r47077, %r47076, %r47073;
	xor.b32  	%r47078, %r47077, %r47074;
	st.local.u32 	[%rd3+2492], %r47078;
	mov.b32 	%r104653, 0;
	st.local.u32 	[%rd3+2496], %r104653;
$L__BB3_4369:
	setp.gt.u32 	%p4669, %r15023, %r15024;
	add.s32 	%r104673, %r104653, 1;
	st.local.u32 	[%rd3+2496], %r104673;
	mul.wide.s32 	%rd4326, %r104653, 4;
	add.s64 	%rd4327, %rd3, %rd4326;
	ld.local.u32 	%r47079, [%rd4327];
	shr.u32 	%r47080, %r47079, 11;
	xor.b32  	%r47081, %r47080, %r47079;
	shl.b32 	%r47082, %r47081, 7;
	and.b32  	%r47083, %r47082, -1658038656;
	xor.b32  	%r47084, %r47083, %r47081;
	shl.b32 	%r47085, %r47084, 15;
	and.b32  	%r47086, %r47085, -402653184;
	xor.b32  	%r47087, %r47086, %r47084;
	shr.u32 	%r47088, %r47087, 27;
	shl.b32 	%r47089, %r9286, 15;
	and.b32  	%r47090, %r47089, -402653184;
	xor.b32  	%r47091, %r47090, %r9286;
	shr.u32 	%r47092, %r47091, 7;
	and.b32  	%r47093, %r47092, 32505856;
	shl.b32 	%r47094, %r9299, 15;
	and.b32  	%r47095, %r47094, -402653184;
	xor.b32  	%r47096, %r47095, %r9299;
	shr.u32 	%r47097, %r47096, 12;
	and.b32  	%r47098, %r47097, 1015808;
	or.b32  	%r47099, %r47098, %r47093;
	shl.b32 	%r47100, %r9312, 15;
	and.b32  	%r47101, %r47100, -402653184;
	xor.b32  	%r47102, %r47101, %r9312;
	shr.u32 	%r47103, %r47102, 17;
	and.b32  	%r47104, %r47103, 31744;
	or.b32  	%r47105, %r47099, %r47104;
	shl.b32 	%r47106, %r9325, 15;
	and.b32  	%r47107, %r47106, -402653184;
	xor.b32  	%r47108, %r47107, %r9325;
	shr.u32 	%r47109, %r47108, 22;
	and.b32  	%r47110, %r47109, 992;
	or.b32  	%r47111, %r47105, %r47110;
	or.b32  	%r104657, %r47111, %r47088;
	mov.pred 	%p11981, 0;
	@%p4669 bra 	$L__BB3_4378;
	mov.pred 	%p11981, 0;
	mov.u32 	%r104662, %r104673;
	mov.u32 	%r104656, %r15023;
$L__BB3_4371:
	shl.b32 	%r9344, %r104657, 5;
	setp.lt.s32 	%p4671, %r104662, 624;
	@%p4671 bra 	$L__BB3_4377;
	mov.b32 	%r104659, 0;
$L__BB3_4373:
	mul.wide.u32 	%rd4328, %r104659, 4;
	add.s64 	%rd2033, %rd3, %rd4328;
	and.b32  	%r47113, %r104621, -2147483648;
	ld.local.u32 	%r47114, [%rd2033+4];
	and.b32  	%r47115, %r47114, 2147483646;
	or.b32  	%r47116, %r47115, %r47113;
	ld.local.u32 	%r47117, [%rd2033+1588];
	shr.u32 	%r47118, %r47116, 1;
	and.b32  	%r47119, %r47114, 1;
	setp.eq.b32 	%p4672, %r47119, 1;
	selp.b32 	%r47120, -1727483681, 0, %p4672;
	xor.b32  	%r47121, %r47120, %r47117;
	xor.b32  	%r47122, %r47121, %r47118;
	st.local.u32 	[%rd2033], %r47122;
	and.b32  	%r47123, %r47114, -2147483648;
	ld.local.u32 	%r47124, [%rd2033+8];
	and.b32  	%r47125, %r47124, 2147483646;
	or.b32  	%r47126, %r47125, %r47123;
	ld.local.u32 	%r47127, [%rd2033+1592];
	shr.u32 	%r47128, %r47126, 1;
	and.b32  	%r47129, %r47124, 1;
	setp.eq.b32 	%p4673, %r47129, 1;
	selp.b32 	%r47130, -1727483681, 0, %p4673;
	xor.b32  	%r47131, %r47130, %r47127;
	xor.b32  	%r47132, %r47131, %r47128;
	st.local.u32 	[%rd2033+4], %r47132;
	and.b32  	%r47133, %r47124, -2147483648;
	ld.local.u32 	%r9347, [%rd2033+12];
	and.b32  	%r47134, %r9347, 2147483646;
	or.b32  	%r47135, %r47134, %r47133;
	ld.local.u32 	%r47136, [%rd2033+1596];
	shr.u32 	%r47137, %r47135, 1;
	and.b32  	%r47138, %r9347, 1;
	setp.eq.b32 	%p4674, %r47138, 1;
	selp.b32 	%r47139, -1727483681, 0, %p4674;
	xor.b32  	%r47140, %r47139, %r47136;
	xor.b32  	%r47141, %r47140, %r47137;
	st.local.u32 	[%rd2033+8], %r47141;
	setp.ne.s32 	%p4675, %r104659, 224;
	@%p4675 bra 	$L__BB3_7268;
	ld.local.u32 	%r104660, [%rd1643];
	mov.b32 	%r104661, 227;
$L__BB3_4375:
	mul.wide.u32 	%rd4329, %r104661, 4;
	add.s64 	%rd4330, %rd3, %rd4329;
	and.b32  	%r47152, %r104660, -2147483648;
	ld.local.u32 	%r47153, [%rd4330+4];
	and.b32  	%r47154, %r47153, 2147483646;
	or.b32  	%r47155, %r47154, %r47152;
	ld.local.u32 	%r47156, [%rd4330+-908];
	shr.u32 	%r47157, %r47155, 1;
	and.b32  	%r47158, %r47153, 1;
	setp.eq.b32 	%p4677, %r47158, 1;
	selp.b32 	%r47159, -1727483681, 0, %p4677;
	xor.b32  	%r47160, %r47159, %r47156;
	xor.b32  	%r47161, %r47160, %r47157;
	st.local.u32 	[%rd4330], %r47161;
	and.b32  	%r47162, %r47153, -2147483648;
	ld.local.u32 	%r47163, [%rd4330+8];
	and.b32  	%r47164, %r47163, 2147483646;
	or.b32  	%r47165, %r47164, %r47162;
	ld.local.u32 	%r47166, [%rd4330+-904];
	shr.u32 	%r47167, %r47165, 1;
	and.b32  	%r47168, %r47163, 1;
	setp.eq.b32 	%p4678, %r47168, 1;
	selp.b32 	%r47169, -1727483681, 0, %p4678;
	xor.b32  	%r47170, %r47169, %r47166;
	xor.b32  	%r47171, %r47170, %r47167;
	st.local.u32 	[%rd4330+4], %r47171;
	and.b32  	%r47172, %r47163, -2147483648;
	ld.local.u32 	%r47173, [%rd4330+12];
	and.b32  	%r47174, %r47173, 2147483646;
	or.b32  	%r47175, %r47174, %r47172;
	ld.local.u32 	%r47176, [%rd4330+-900];
	shr.u32 	%r47177, %r47175, 1;
	and.b32  	%r47178, %r47173, 1;
	setp.eq.b32 	%p4679, %r47178, 1;
	selp.b32 	%r47179, -1727483681, 0, %p4679;
	xor.b32  	%r47180, %r47179, %r47176;
	xor.b32  	%r47181, %r47180, %r47177;
	st.local.u32 	[%rd4330+8], %r47181;
	and.b32  	%r47182, %r47173, -2147483648;
	add.s32 	%r104661, %r104661, 4;
	ld.local.u32 	%r104660, [%rd4330+16];
	and.b32  	%r47183, %r104660, 2147483646;
	or.b32  	%r47184, %r47183, %r47182;
	ld.local.u32 	%r47185, [%rd4330+-896];
	shr.u32 	%r47186, %r47184, 1;
	and.b32  	%r47187, %r104660, 1;
	setp.eq.b32 	%p4680, %r47187, 1;
	selp.b32 	%r47188, -1727483681, 0, %p4680;
	xor.b32  	%r47189, %r47188, %r47185;
	xor.b32  	%r47190, %r47189, %r47186;
	st.local.u32 	[%rd4330+12], %r47190;
	setp.ne.s32 	%p4681, %r104661, 623;
	@%p4681 bra 	$L__BB3_4375;
	ld.local.u32 	%r47192, [%rd3+2492];
	and.b32  	%r47193, %r47192, -2147483648;
	ld.local.u32 	%r104621, [%rd3];
	and.b32  	%r47194, %r104621, 2147483646;
	or.b32  	%r47195, %r47194, %r47193;
	ld.local.u32 	%r47196, [%rd3+1584];
	shr.u32 	%r47197, %r47195, 1;
	and.b32  	%r47198, %r104621, 1;
	setp.eq.b32 	%p4682, %r47198, 1;
	selp.b32 	%r47199, -1727483681, 0, %p4682;
	xor.b32  	%r47200, %r47199, %r47196;
	xor.b32  	%r47201, %r47200, %r47197;
	st.local.u32 	[%rd3+2492], %r47201;
	mov.b32 	%r104662, 0;
	st.local.u32 	[%rd3+2496], %r104662;
$L__BB3_4377:
	add.s32 	%r104673, %r104662, 1;
	st.local.u32 	[%rd3+2496], %r104673;
	mul.wide.s32 	%rd4331, %r104662, 4;
	add.s64 	%rd4332, %rd3, %rd4331;
	ld.local.u32 	%r47202, [%rd4332];
	shr.u32 	%r47203, %r47202, 11;
	xor.b32  	%r47204, %r47203, %r47202;
	shl.b32 	%r47205, %r47204, 7;
	and.b32  	%r47206, %r47205, -1658038656;
	xor.b32  	%r47207, %r47206, %r47204;
	shl.b32 	%r47208, %r47207, 15;
	and.b32  	%r47209, %r47208, -402653184;
	xor.b32  	%r47210, %r47209, %r47207;
	shr.u32 	%r47211, %r47210, 27;
	and.b32  	%r47213, %r9344, 1073741792;
	or.b32  	%r104657, %r47211, %r47213;
	setp.eq.s32 	%p4683, %r104657, %r15021;
	or.pred  	%p11981, %p11981, %p4683;
	add.s32 	%r104656, %r104656, 1;
	setp.gt.u32 	%p4684, %r104656, %r15024;
	mov.u32 	%r104662, %r104673;
	@%p4684 bra 	$L__BB3_4378;
	bra.uni 	$L__BB3_4371;
$L__BB3_4378:
	sub.s32 	%r47214, %r15025, %r15024;
	add.s32 	%r47215, %r47214, -6;
	setp.lt.s32 	%p4685, %r47215, 1;
	@%p4685 bra 	$L__BB3_4387;
	mov.b32 	%r104668, 0;
$L__BB3_4380:
	setp.lt.s32 	%p4686, %r104673, 624;
	@%p4686 bra 	$L__BB3_4386;
	mov.b32 	%r104670, 0;
	mov.u64 	%rd6920, %rd3;
$L__BB3_4382:
	and.b32  	%r47218, %r104621, -2147483648;
	ld.local.u32 	%r47219, [%rd6920+4];
	and.b32  	%r47220, %r47219, 2147483646;
	or.b32  	%r47221, %r47220, %r47218;
	ld.local.u32 	%r47222, [%rd6920+1588];
	shr.u32 	%r47223, %r47221, 1;
	and.b32  	%r47224, %r47219, 1;
	setp.eq.b32 	%p4687, %r47224, 1;
	selp.b32 	%r47225, -1727483681, 0, %p4687;
	xor.b32  	%r47226, %r47225, %r47222;
	xor.b32  	%r47227, %r47226, %r47223;
	st.local.u32 	[%rd6920], %r47227;
	and.b32  	%r47228, %r47219, -2147483648;
	ld.local.u32 	%r47229, [%rd6920+8];
	and.b32  	%r47230, %r47229, 2147483646;
	or.b32  	%r47231, %r47230, %r47228;
	ld.local.u32 	%r47232, [%rd6920+1592];
	shr.u32 	%r47233, %r47231, 1;
	and.b32  	%r47234, %r47229, 1;
	setp.eq.b32 	%p4688, %r47234, 1;
	selp.b32 	%r47235, -1727483681, 0, %p4688;
	xor.b32  	%r47236, %r47235, %r47232;
	xor.b32  	%r47237, %r47236, %r47233;
	st.local.u32 	[%rd6920+4], %r47237;
	and.b32  	%r47238, %r47229, -2147483648;
	ld.local.u32 	%r9368, [%rd6920+12];
	and.b32  	%r47239, %r9368, 2147483646;
	or.b32  	%r47240, %r47239, %r47238;
	ld.local.u32 	%r47241, [%rd6920+1596];
	shr.u32 	%r47242, %r47240, 1;
	and.b32  	%r47243, %r9368, 1;
	setp.eq.b32 	%p4689, %r47243, 1;
	selp.b32 	%r47244, -1727483681, 0, %p4689;
	xor.b32  	%r47245, %r47244, %r47241;
	xor.b32  	%r47246, %r47245, %r47242;
	st.local.u32 	[%rd6920+8], %r47246;
	setp.ne.s32 	%p4690, %r104670, 224;
	@%p4690 bra 	$L__BB3_4434;
	ld.local.u32 	%r104671, [%rd1643];
	mov.b32 	%r104672, 227;
$L__BB3_4384:
	mul.wide.u32 	%rd4333, %r104672, 4;
	add.s64 	%rd4334, %rd3, %rd4333;
	and.b32  	%r47257, %r104671, -2147483648;
	ld.local.u32 	%r47258, [%rd4334+4];
	and.b32  	%r47259, %r47258, 2147483646;
	or.b32  	%r47260, %r47259, %r47257;
	ld.local.u32 	%r47261, [%rd4334+-908];
	shr.u32 	%r47262, %r47260, 1;
	and.b32  	%r47263, %r47258, 1;
	setp.eq.b32 	%p4692, %r47263, 1;
	selp.b32 	%r47264, -1727483681, 0, %p4692;
	xor.b32  	%r47265, %r47264, %r47261;
	xor.b32  	%r47266, %r47265, %r47262;
	st.local.u32 	[%rd4334], %r47266;
	and.b32  	%r47267, %r47258, -2147483648;
	ld.local.u32 	%r47268, [%rd4334+8];
	and.b32  	%r47269, %r47268, 2147483646;
	or.b32  	%r47270, %r47269, %r47267;
	ld.local.u32 	%r47271, [%rd4334+-904];
	shr.u32 	%r47272, %r47270, 1;
	and.b32  	%r47273, %r47268, 1;
	setp.eq.b32 	%p4693, %r47273, 1;
	selp.b32 	%r47274, -1727483681, 0, %p4693;
	xor.b32  	%r47275, %r47274, %r47271;
	xor.b32  	%r47276, %r47275, %r47272;
	st.local.u32 	[%rd4334+4], %r47276;
	and.b32  	%r47277, %r47268, -2147483648;
	ld.local.u32 	%r47278, [%rd4334+12];
	and.b32  	%r47279, %r47278, 2147483646;
	or.b32  	%r47280, %r47279, %r47277;
	ld.local.u32 	%r47281, [%rd4334+-900];
	shr.u32 	%r47282, %r47280, 1;
	and.b32  	%r47283, %r47278, 1;
	setp.eq.b32 	%p4694, %r47283, 1;
	selp.b32 	%r47284, -1727483681, 0, %p4694;
	xor.b32  	%r47285, %r47284, %r47281;
	xor.b32  	%r47286, %r47285, %r47282;
	st.local.u32 	[%rd4334+8], %r47286;
	and.b32  	%r47287, %r47278, -2147483648;
	add.s32 	%r104672, %r104672, 4;
	ld.local.u32 	%r104671, [%rd4334+16];
	and.b32  	%r47288, %r104671, 2147483646;
	or.b32  	%r47289, %r47288, %r47287;
	ld.local.u32 	%r47290, [%rd4334+-896];
	shr.u32 	%r47291, %r47289, 1;
	and.b32  	%r47292, %r104671, 1;
	setp.eq.b32 	%p4695, %r47292, 1;
	selp.b32 	%r47293, -1727483681, 0, %p4695;
	xor.b32  	%r47294, %r47293, %r47290;
	xor.b32  	%r47295, %r47294, %r47291;
	st.local.u32 	[%rd4334+12], %r47295;
	setp.ne.s32 	%p4696, %r104672, 623;
	@%p4696 bra 	$L__BB3_4384;
	ld.local.u32 	%r47297, [%rd3+2492];
	and.b32  	%r47298, %r47297, -2147483648;
	ld.local.u32 	%r104621, [%rd3];
	and.b32  	%r47299, %r104621, 2147483646;
	or.b32  	%r47300, %r47299, %r47298;
	ld.local.u32 	%r47301, [%rd3+1584];
	shr.u32 	%r47302, %r47300, 1;
	and.b32  	%r47303, %r104621, 1;
	setp.eq.b32 	%p4697, %r47303, 1;
	selp.b32 	%r47304, -1727483681, 0, %p4697;
	xor.b32  	%r47305, %r47304, %r47301;
	xor.b32  	%r47306, %r47305, %r47302;
	st.local.u32 	[%rd3+2492], %r47306;
	mov.b32 	%r104673, 0;
	st.local.u32 	[%rd3+2496], %r104673;
$L__BB3_4386:
	add.s32 	%r104673, %r104673, 1;
	st.local.u32 	[%rd1645], %r104673;
	add.s32 	%r104668, %r104668, 1;
	setp.ne.s32 	%p4698, %r104668, %r47215;
	@%p4698 bra 	$L__BB3_4380;
$L__BB3_4387:
	add.s64 	%rd2035, %rd3, 2492;
	add.s64 	%rd2036, %rd1643, -908;
	setp.lt.s32 	%p4699, %r104673, 624;
	@%p4699 bra 	$L__BB3_4393;
	mov.b32 	%r104678, 0;
	mov.u64 	%rd6921, %rd3;
$L__BB3_4389:
	and.b32  	%r47310, %r104621, -2147483648;
	ld.local.u32 	%r47311, [%rd6921+4];
	and.b32  	%r47312, %r47311, 2147483646;
	or.b32  	%r47313, %r47312, %r47310;
	ld.local.u32 	%r47314, [%rd6921+1588];
	shr.u32 	%r47315, %r47313, 1;
	and.b32  	%r47316, %r47311, 1;
	setp.eq.b32 	%p4700, %r47316, 1;
	selp.b32 	%r47317, -1727483681, 0, %p4700;
	xor.b32  	%r47318, %r47317, %r47314;
	xor.b32  	%r47319, %r47318, %r47315;
	st.local.u32 	[%rd6921], %r47319;
	and.b32  	%r47320, %r47311, -2147483648;
	ld.local.u32 	%r47321, [%rd6921+8];
	and.b32  	%r47322, %r47321, 2147483646;
	or.b32  	%r47323, %r47322, %r47320;
	ld.local.u32 	%r47324, [%rd6921+1592];
	shr.u32 	%r47325, %r47323, 1;
	and.b32  	%r47326, %r47321, 1;
	setp.eq.b32 	%p4701, %r47326, 1;
	selp.b32 	%r47327, -1727483681, 0, %p4701;
	xor.b32  	%r47328, %r47327, %r47324;
	xor.b32  	%r47329, %r47328, %r47325;
	st.local.u32 	[%rd6921+4], %r47329;
	and.b32  	%r47330, %r47321, -2147483648;
	ld.local.u32 	%r9383, [%rd6921+12];
	and.b32  	%r47331, %r9383, 2147483646;
	or.b32  	%r47332, %r47331, %r47330;
	ld.local.u32 	%r47333, [%rd6921+1596];
	shr.u32 	%r47334, %r47332, 1;
	and.b32  	%r47335, %r9383, 1;
	setp.eq.b32 	%p4702, %r47335, 1;
	selp.b32 	%r47336, -1727483681, 0, %p4702;
	xor.b32  	%r47337, %r47336, %r47333;
	xor.b32  	%r47338, %r47337, %r47334;
	st.local.u32 	[%rd6921+8], %r47338;
	setp.ne.s32 	%p4703, %r104678, 224;
	@%p4703 bra 	$L__BB3_4433;
	ld.local.u32 	%r104680, [%rd3+908];
	add.s64 	%rd6922, %rd3, 924;
	mov.b32 	%r104679, 0;
$L__BB3_4391:
	and.b32  	%r47349, %r104680, -2147483648;
	ld.local.u32 	%r47350, [%rd6922+-12];
	and.b32  	%r47351, %r47350, 2147483646;
	or.b32  	%r47352, %r47351, %r47349;
	ld.local.u32 	%r47353, [%rd6922+-924];
	shr.u32 	%r47354, %r47352, 1;
	and.b32  	%r47355, %r47350, 1;
	setp.eq.b32 	%p4705, %r47355, 1;
	selp.b32 	%r47356, -1727483681, 0, %p4705;
	xor.b32  	%r47357, %r47356, %r47353;
	xor.b32  	%r47358, %r47357, %r47354;
	st.local.u32 	[%rd6922+-16], %r47358;
	and.b32  	%r47359, %r47350, -2147483648;
	ld.local.u32 	%r47360, [%rd6922+-8];
	and.b32  	%r47361, %r47360, 2147483646;
	or.b32  	%r47362, %r47361, %r47359;
	ld.local.u32 	%r47363, [%rd6922+-920];
	shr.u32 	%r47364, %r47362, 1;
	and.b32  	%r47365, %r47360, 1;
	setp.eq.b32 	%p4706, %r47365, 1;
	selp.b32 	%r47366, -1727483681, 0, %p4706;
	xor.b32  	%r47367, %r47366, %r47363;
	xor.b32  	%r47368, %r47367, %r47364;
	st.local.u32 	[%rd6922+-12], %r47368;
	and.b32  	%r47369, %r47360, -2147483648;
	ld.local.u32 	%r47370, [%rd6922+-4];
	and.b32  	%r47371, %r47370, 2147483646;
	or.b32  	%r47372, %r47371, %r47369;
	ld.local.u32 	%r47373, [%rd6922+-916];
	shr.u32 	%r47374, %r47372, 1;
	and.b32  	%r47375, %r47370, 1;
	setp.eq.b32 	%p4707, %r47375, 1;
	selp.b32 	%r47376, -1727483681, 0, %p4707;
	xor.b32  	%r47377, %r47376, %r47373;
	xor.b32  	%r47378, %r47377, %r47374;
	st.local.u32 	[%rd6922+-8], %r47378;
	and.b32  	%r47379, %r47370, -2147483648;
	ld.local.u32 	%r104680, [%rd6922];
	and.b32  	%r47380, %r104680, 2147483646;
	or.b32  	%r47381, %r47380, %r47379;
	ld.local.u32 	%r47382, [%rd6922+-912];
	shr.u32 	%r47383, %r47381, 1;
	and.b32  	%r47384, %r104680, 1;
	setp.eq.b32 	%p4708, %r47384, 1;
	selp.b32 	%r47385, -1727483681, 0, %p4708;
	xor.b32  	%r47386, %r47385, %r47382;
	xor.b32  	%r47387, %r47386, %r47383;
	st.local.u32 	[%rd6922+-4], %r47387;
	add.s32 	%r104679, %r104679, 4;
	add.s64 	%rd6922, %rd6922, 16;
	setp.ne.s32 	%p4709, %r104679, 396;
	@%p4709 bra 	$L__BB3_4391;
	ld.local.u32 	%r47389, [%rd2035];
	and.b32  	%r47390, %r47389, -2147483648;
	ld.local.u32 	%r104621, [%rd2036];
	and.b32  	%r47391, %r104621, 2147483646;
	or.b32  	%r47392, %r47391, %r47390;
	ld.local.u32 	%r47393, [%rd3+1584];
	shr.u32 	%r47394, %r47392, 1;
	and.b32  	%r47395, %r104621, 1;
	setp.eq.b32 	%p4710, %r47395, 1;
	selp.b32 	%r47396, -1727483681, 0, %p4710;
	xor.b32  	%r47397, %r47396, %r47393;
	xor.b32  	%r47398, %r47397, %r47394;
	st.local.u32 	[%rd2035], %r47398;
	mov.b32 	%r104673, 0;
	st.local.u32 	[%rd1645], %r104673;
$L__BB3_4393:
	add.s32 	%r104688, %r104673, 1;
	st.local.u32 	[%rd3+2496], %r104688;
	mul.wide.s32 	%rd4335, %r104673, 4;
	add.s64 	%rd4336, %rd3, %rd4335;
	ld.local.u32 	%r47399, [%rd4336];
	shr.u32 	%r47400, %r47399, 11;
	xor.b32  	%r47401, %r47400, %r47399;
	shl.b32 	%r47402, %r47401, 7;
	and.b32  	%r47403, %r47402, -1658038656;
	xor.b32  	%r9393, %r47403, %r47401;
	setp.lt.s32 	%p4711, %r104673, 623;
	@%p4711 bra 	$L__BB3_4399;
	mov.b32 	%r104684, 0;
	mov.u64 	%rd6923, %rd3;
$L__BB3_4395:
	and.b32  	%r47405, %r104621, -2147483648;
	ld.local.u32 	%r47406, [%rd6923+4];
	and.b32  	%r47407, %r47406, 2147483646;
	or.b32  	%r47408, %r47407, %r47405;
	ld.local.u32 	%r47409, [%rd6923+1588];
	shr.u32 	%r47410, %r47408, 1;
	and.b32  	%r47411, %r47406, 1;
	setp.eq.b32 	%p4712, %r47411, 1;
	selp.b32 	%r47412, -1727483681, 0, %p4712;
	xor.b32  	%r47413, %r47412, %r47409;
	xor.b32  	%r47414, %r47413, %r47410;
	st.local.u32 	[%rd6923], %r47414;
	and.b32  	%r47415, %r47406, -2147483648;
	ld.local.u32 	%r47416, [%rd6923+8];
	and.b32  	%r47417, %r47416, 2147483646;
	or.b32  	%r47418, %r47417, %r47415;
	ld.local.u32 	%r47419, [%rd6923+1592];
	shr.u32 	%r47420, %r47418, 1;
	and.b32  	%r47421, %r47416, 1;
	setp.eq.b32 	%p4713, %r47421, 1;
	selp.b32 	%r47422, -1727483681, 0, %p4713;
	xor.b32  	%r47423, %r47422, %r47419;
	xor.b32  	%r47424, %r47423, %r47420;
	st.local.u32 	[%rd6923+4], %r47424;
	and.b32  	%r47425, %r47416, -2147483648;
	ld.local.u32 	%r9396, [%rd6923+12];
	and.b32  	%r47426, %r9396, 2147483646;
	or.b32  	%r47427, %r47426, %r47425;
	ld.local.u32 	%r47428, [%rd6923+1596];
	shr.u32 	%r47429, %r47427, 1;
	and.b32  	%r47430, %r9396, 1;
	setp.eq.b32 	%p4714, %r47430, 1;
	selp.b32 	%r47431, -1727483681, 0, %p4714;
	xor.b32  	%r47432, %r47431, %r47428;
	xor.b32  	%r47433, %r47432, %r47429;
	st.local.u32 	[%rd6923+8], %r47433;
	setp.ne.s32 	%p4715, %r104684, 224;
	@%p4715 bra 	$L__BB3_4432;
	ld.local.u32 	%r104686, [%rd3+908];
	add.s64 	%rd6924, %rd3, 924;
	mov.b32 	%r104685, 0;
$L__BB3_4397:
	and.b32  	%r47444, %r104686, -2147483648;
	ld.local.u32 	%r47445, [%rd6924+-12];
	and.b32  	%r47446, %r47445, 2147483646;
	or.b32  	%r47447, %r47446, %r47444;
	ld.local.u32 	%r47448, [%rd6924+-924];
	shr.u32 	%r47449, %r47447, 1;
	and.b32  	%r47450, %r47445, 1;
	setp.eq.b32 	%p4717, %r47450, 1;
	selp.b32 	%r47451, -1727483681, 0, %p4717;
	xor.b32  	%r47452, %r47451, %r47448;
	xor.b32  	%r47453, %r47452, %r47449;
	st.local.u32 	[%rd6924+-16], %r47453;
	and.b32  	%r47454, %r47445, -2147483648;
	ld.local.u32 	%r47455, [%rd6924+-8];
	and.b32  	%r47456, %r47455, 2147483646;
	or.b32  	%r47457, %r47456, %r47454;
	ld.local.u32 	%r47458, [%rd6924+-920];
	shr.u32 	%r47459, %r47457, 1;
	and.b32  	%r47460, %r47455, 1;
	setp.eq.b32 	%p4718, %r47460, 1;
	selp.b32 	%r47461, -1727483681, 0, %p4718;
	xor.b32  	%r47462, %r47461, %r47458;
	xor.b32  	%r47463, %r47462, %r47459;
	st.local.u32 	[%rd6924+-12], %r47463;
	and.b32  	%r47464, %r47455, -2147483648;
	ld.local.u32 	%r47465, [%rd6924+-4];
	and.b32  	%r47466, %r47465, 2147483646;
	or.b32  	%r47467, %r47466, %r47464;
	ld.local.u32 	%r47468, [%rd6924+-916];
	shr.u32 	%r47469, %r47467, 1;
	and.b32  	%r47470, %r47465, 1;
	setp.eq.b32 	%p4719, %r47470, 1;
	selp.b32 	%r47471, -1727483681, 0, %p4719;
	xor.b32  	%r47472, %r47471, %r47468;
	xor.b32  	%r47473, %r47472, %r47469;
	st.local.u32 	[%rd6924+-8], %r47473;
	and.b32  	%r47474, %r47465, -2147483648;
	ld.local.u32 	%r104686, [%rd6924];
	and.b32  	%r47475, %r104686, 2147483646;
	or.b32  	%r47476, %r47475, %r47474;
	ld.local.u32 	%r47477, [%rd6924+-912];
	shr.u32 	%r47478, %r47476, 1;
	and.b32  	%r47479, %r104686, 1;
	setp.eq.b32 	%p4720, %r47479, 1;
	selp.b32 	%r47480, -1727483681, 0, %p4720;
	xor.b32  	%r47481, %r47480, %r47477;
	xor.b32  	%r47482, %r47481, %r47478;
	st.local.u32 	[%rd6924+-4], %r47482;
	add.s32 	%r104685, %r104685, 4;
	add.s64 	%rd6924, %rd6924, 16;
	setp.ne.s32 	%p4721, %r104685, 396;
	@%p4721 bra 	$L__BB3_4397;
	ld.local.u32 	%r47484, [%rd2035];
	and.b32  	%r47485, %r47484, -2147483648;
	ld.local.u32 	%r104621, [%rd2036];
	and.b32  	%r47486, %r104621, 2147483646;
	or.b32  	%r47487, %r47486, %r47485;
	ld.local.u32 	%r47488, [%rd3+1584];
	shr.u32 	%r47489, %r47487, 1;
	and.b32  	%r47490, %r104621, 1;
	setp.eq.b32 	%p4722, %r47490, 1;
	selp.b32 	%r47491, -1727483681, 0, %p4722;
	xor.b32  	%r47492, %r47491, %r47488;
	xor.b32  	%r47493, %r47492, %r47489;
	st.local.u32 	[%rd2035], %r47493;
	mov.b32 	%r104688, 0;
	st.local.u32 	[%rd1645], %r104688;
$L__BB3_4399:
	add.s32 	%r104694, %r104688, 1;
	st.local.u32 	[%rd3+2496], %r104694;
	mul.wide.s32 	%rd4337, %r104688, 4;
	add.s64 	%rd4338, %rd3, %rd4337;
	ld.local.u32 	%r47494, [%rd4338];
	shr.u32 	%r47495, %r47494, 11;
	xor.b32  	%r47496, %r47495, %r47494;
	shl.b32 	%r47497, %r47496, 7;
	and.b32  	%r47498, %r47497, -1658038656;
	xor.b32  	%r9406, %r47498, %r47496;
	setp.lt.s32 	%p4723, %r104688, 623;
	@%p4723 bra 	$L__BB3_4405;
	mov.b32 	%r104690, 0;
	mov.u64 	%rd6925, %rd3;
$L__BB3_4401:
	and.b32  	%r47500, %r104621, -2147483648;
	ld.local.u32 	%r47501, [%rd6925+4];
	and.b32  	%r47502, %r47501, 2147483646;
	or.b32  	%r47503, %r47502, %r47500;
	ld.local.u32 	%r47504, [%rd6925+1588];
	shr.u32 	%r47505, %r47503, 1;
	and.b32  	%r47506, %r47501, 1;
	setp.eq.b32 	%p4724, %r47506, 1;
	selp.b32 	%r47507, -1727483681, 0, %p4724;
	xor.b32  	%r47508, %r47507, %r47504;
	xor.b32  	%r47509, %r47508, %r47505;
	st.local.u32 	[%rd6925], %r47509;
	and.b32  	%r47510, %r47501, -2147483648;
	ld.local.u32 	%r47511, [%rd6925+8];
	and.b32  	%r47512, %r47511, 2147483646;
	or.b32  	%r47513, %r47512, %r47510;
	ld.local.u32 	%r47514, [%rd6925+1592];
	shr.u32 	%r47515, %r47513, 1;
	and.b32  	%r47516, %r47511, 1;
	setp.eq.b32 	%p4725, %r47516, 1;
	selp.b32 	%r47517, -1727483681, 0, %p4725;
	xor.b32  	%r47518, %r47517, %r47514;
	xor.b32  	%r47519, %r47518, %r47515;
	st.local.u32 	[%rd6925+4], %r47519;
	and.b32  	%r47520, %r47511, -2147483648;
	ld.local.u32 	%r9409, [%rd6925+12];
	and.b32  	%r47521, %r9409, 2147483646;
	or.b32  	%r47522, %r47521, %r47520;
	ld.local.u32 	%r47523, [%rd6925+1596];
	shr.u32 	%r47524, %r47522, 1;
	and.b32  	%r47525, %r9409, 1;
	setp.eq.b32 	%p4726, %r47525, 1;
	selp.b32 	%r47526, -1727483681, 0, %p4726;
	xor.b32  	%r47527, %r47526, %r47523;
	xor.b32  	%r47528, %r47527, %r47524;
	st.local.u32 	[%rd6925+8], %r47528;
	setp.ne.s32 	%p4727, %r104690, 224;
	@%p4727 bra 	$L__BB3_4431;
	ld.local.u32 	%r104692, [%rd3+908];
	add.s64 	%rd6926, %rd3, 924;
	mov.b32 	%r104691, 0;
$L__BB3_4403:
	and.b32  	%r47539, %r104692, -2147483648;
	ld.local.u32 	%r47540, [%rd6926+-12];
	and.b32  	%r47541, %r47540, 2147483646;
	or.b32  	%r47542, %r47541, %r47539;
	ld.local.u32 	%r47543, [%rd6926+-924];
	shr.u32 	%r47544, %r47542, 1;
	and.b32  	%r47545, %r47540, 1;
	setp.eq.b32 	%p4729, %r47545, 1;
	selp.b32 	%r47546, -1727483681, 0, %p4729;
	xor.b32  	%r47547, %r47546, %r47543;
	xor.b32  	%r47548, %r47547, %r47544;
	st.local.u32 	[%rd6926+-16], %r47548;
	and.b32  	%r47549, %r47540, -2147483648;
	ld.local.u32 	%r47550, [%rd6926+-8];
	and.b32  	%r47551, %r47550, 2147483646;
	or.b32  	%r47552, %r47551, %r47549;
	ld.local.u32 	%r47553, [%rd6926+-920];
	shr.u32 	%r47554, %r47552, 1;
	and.b32  	%r47555, %r47550, 1;
	setp.eq.b32 	%p4730, %r47555, 1;
	selp.b32 	%r47556, -1727483681, 0, %p4730;
	xor.b32  	%r47557, %r47556, %r47553;
	xor.b32  	%r47558, %r47557, %r47554;
	st.local.u32 	[%rd6926+-12], %r47558;
	and.b32  	%r47559, %r47550, -2147483648;
	ld.local.u32 	%r47560, [%rd6926+-4];
	and.b32  	%r47561, %r47560, 2147483646;
	or.b32  	%r47562, %r47561, %r47559;
	ld.local.u32 	%r47563, [%rd6926+-916];
	shr.u32 	%r47564, %r47562, 1;
	and.b32  	%r47565, %r47560, 1;
	setp.eq.b32 	%p4731, %r47565, 1;
	selp.b32 	%r47566, -1727483681, 0, %p4731;
	xor.b32  	%r47567, %r47566, %r47563;
	xor.b32  	%r47568, %r47567, %r47564;
	st.local.u32 	[%rd6926+-8], %r47568;
	and.b32  	%r47569, %r47560, -2147483648;
	ld.local.u32 	%r104692, [%rd6926];
	and.b32  	%r47570, %r104692, 2147483646;
	or.b32  	%r47571, %r47570, %r47569;
	ld.local.u32 	%r47572, [%rd6926+-912];
	shr.u32 	%r47573, %r47571, 1;
	and.b32  	%r47574, %r104692, 1;
	setp.eq.b32 	%p4732, %r47574, 1;
	selp.b32 	%r47575, -1727483681, 0, %p4732;
	xor.b32  	%r47576, %r47575, %r47572;
	xor.b32  	%r47577, %r47576, %r47573;
	st.local.u32 	[%rd6926+-4], %r47577;
	add.s32 	%r104691, %r104691, 4;
	add.s64 	%rd6926, %rd6926, 16;
	setp.ne.s32 	%p4733, %r104691, 396;
	@%p4733 bra 	$L__BB3_4403;
	ld.local.u32 	%r47579, [%rd2035];
	and.b32  	%r47580, %r47579, -2147483648;
	ld.local.u32 	%r104621, [%rd1643+-908];
	and.b32  	%r47581, %r104621, 2147483646;
	or.b32  	%r47582, %r47581, %r47580;
	ld.local.u32 	%r47583, [%rd3+1584];
	shr.u32 	%r47584, %r47582, 1;
	and.b32  	%r47585, %r104621, 1;
	setp.eq.b32 	%p4734, %r47585, 1;
	selp.b32 	%r47586, -1727483681, 0, %p4734;
	xor.b32  	%r47587, %r47586, %r47583;
	xor.b32  	%r47588, %r47587, %r47584;
	st.local.u32 	[%rd2035], %r47588;
	mov.b32 	%r104694, 0;
	st.local.u32 	[%rd1645], %r104694;
$L__BB3_4405:
	add.s32 	%r104700, %r104694, 1;
	st.local.u32 	[%rd3+2496], %r104700;
	mul.wide.s32 	%rd4339, %r104694, 4;
	add.s64 	%rd4340, %rd3, %rd4339;
	ld.local.u32 	%r47589, [%rd4340];
	shr.u32 	%r47590, %r47589, 11;
	xor.b32  	%r47591, %r47590, %r47589;
	shl.b32 	%r47592, %r47591, 7;
	and.b32  	%r47593, %r47592, -1658038656;
	xor.b32  	%r9419, %r47593, %r47591;
	setp.lt.s32 	%p4735, %r104694, 623;
	@%p4735 bra 	$L__BB3_4411;
	mov.b32 	%r104696, 0;
	mov.u64 	%rd6927, %rd3;
$L__BB3_4407:
	and.b32  	%r47595, %r104621, -2147483648;
	ld.local.u32 	%r47596, [%rd6927+4];
	and.b32  	%r47597, %r47596, 2147483646;
	or.b32  	%r47598, %r47597, %r47595;
	ld.local.u32 	%r47599, [%rd6927+1588];
	shr.u32 	%r47600, %r47598, 1;
	and.b32  	%r47601, %r47596, 1;
	setp.eq.b32 	%p4736, %r47601, 1;
	selp.b32 	%r47602, -1727483681, 0, %p4736;
	xor.b32  	%r47603, %r47602, %r47599;
	xor.b32  	%r47604, %r47603, %r47600;
	st.local.u32 	[%rd6927], %r47604;
	and.b32  	%r47605, %r47596, -2147483648;
	ld.local.u32 	%r47606, [%rd6927+8];
	and.b32  	%r47607, %r47606, 2147483646;
	or.b32  	%r47608, %r47607, %r47605;
	ld.local.u32 	%r47609, [%rd6927+1592];
	shr.u32 	%r47610, %r47608, 1;
	and.b32  	%r47611, %r47606, 1;
	setp.eq.b32 	%p4737, %r47611, 1;
	selp.b32 	%r47612, -1727483681, 0, %p4737;
	xor.b32  	%r47613, %r47612, %r47609;
	xor.b32  	%r47614, %r47613, %r47610;
	st.local.u32 	[%rd6927+4], %r47614;
	and.b32  	%r47615, %r47606, -2147483648;
	ld.local.u32 	%r9422, [%rd6927+12];
	and.b32  	%r47616, %r9422, 2147483646;
	or.b32  	%r47617, %r47616, %r47615;
	ld.local.u32 	%r47618, [%rd6927+1596];
	shr.u32 	%r47619, %r47617, 1;
	and.b32  	%r47620, %r9422, 1;
	setp.eq.b32 	%p4738, %r47620, 1;
	selp.b32 	%r47621, -1727483681, 0, %p4738;
	xor.b32  	%r47622, %r47621, %r47618;
	xor.b32  	%r47623, %r47622, %r47619;
	st.local.u32 	[%rd6927+8], %r47623;
	setp.ne.s32 	%p4739, %r104696, 224;
	@%p4739 bra 	$L__BB3_4430;
	ld.local.u32 	%r104698, [%rd3+908];
	add.s64 	%rd6928, %rd3, 924;
	mov.b32 	%r104697, 0;
$L__BB3_4409:
	and.b32  	%r47634, %r104698, -2147483648;
	ld.local.u32 	%r47635, [%rd6928+-12];
	and.b32  	%r47636, %r47635, 2147483646;
	or.b32  	%r47637, %r47636, %r47634;
	ld.local.u32 	%r47638, [%rd6928+-924];
	shr.u32 	%r47639, %r47637, 1;
	and.b32  	%r47640, %r47635, 1;
	setp.eq.b32 	%p4741, %r47640, 1;
	selp.b32 	%r47641, -1727483681, 0, %p4741;
	xor.b32  	%r47642, %r47641, %r47638;
	xor.b32  	%r47643, %r47642, %r47639;
	st.local.u32 	[%rd6928+-16], %r47643;
	and.b32  	%r47644, %r47635, -2147483648;
	ld.local.u32 	%r47645, [%rd6928+-8];
	and.b32  	%r47646, %r47645, 2147483646;
	or.b32  	%r47647, %r47646, %r47644;
	ld.local.u32 	%r47648, [%rd6928+-920];
	shr.u32 	%r47649, %r47647, 1;
	and.b32  	%r47650, %r47645, 1;
	setp.eq.b32 	%p4742, %r47650, 1;
	selp.b32 	%r47651, -1727483681, 0, %p4742;
	xor.b32  	%r47652, %r47651, %r47648;
	xor.b32  	%r47653, %r47652, %r47649;
	st.local.u32 	[%rd6928+-12], %r47653;
	and.b32  	%r47654, %r47645, -2147483648;
	ld.local.u32 	%r47655, [%rd6928+-4];
	and.b32  	%r47656, %r47655, 2147483646;
	or.b32  	%r47657, %r47656, %r47654;
	ld.local.u32 	%r47658, [%rd6928+-916];
	shr.u32 	%r47659, %r47657, 1;
	and.b32  	%r47660, %r47655, 1;
	setp.eq.b32 	%p4743, %r47660, 1;
	selp.b32 	%r47661, -1727483681, 0, %p4743;
	xor.b32  	%r47662, %r47661, %r47658;
	xor.b32  	%r47663, %r47662, %r47659;
	st.local.u32 	[%rd6928+-8], %r47663;
	and.b32  	%r47664, %r47655, -2147483648;
	ld.local.u32 	%r104698, [%rd6928];
	and.b32  	%r47665, %r104698, 2147483646;
	or.b32  	%r47666, %r47665, %r47664;
	ld.local.u32 	%r47667, [%rd6928+-912];
	shr.u32 	%r47668, %r47666, 1;
	and.b32  	%r47669, %r104698, 1;
	setp.eq.b32 	%p4744, %r47669, 1;
	selp.b32 	%r47670, -1727483681, 0, %p4744;
	xor.b32  	%r47671, %r47670, %r47667;
	xor.b32  	%r47672, %r47671, %r47668;
	st.local.u32 	[%rd6928+-4], %r47672;
	add.s32 	%r104697, %r104697, 4;
	add.s64 	%rd6928, %rd6928, 16;
	setp.ne.s32 	%p4745, %r104697, 396;
	@%p4745 bra 	$L__BB3_4409;
	ld.local.u32 	%r47674, [%rd2035];
	and.b32  	%r47675, %r47674, -2147483648;
	ld.local.u32 	%r104621, [%rd1643+-908];
	and.b32  	%r47676, %r104621, 2147483646;
	or.b32  	%r47677, %r47676, %r47675;
	ld.local.u32 	%r47678, [%rd3+1584];
	shr.u32 	%r47679, %r47677, 1;
	and.b32  	%r47680, %r104621, 1;
	setp.eq.b32 	%p4746, %r47680, 1;
	selp.b32 	%r47681, -1727483681, 0, %p4746;
	xor.b32  	%r47682, %r47681, %r47678;
	xor.b32  	%r47683, %r47682, %r47679;
	st.local.u32 	[%rd2035], %r47683;
	mov.b32 	%r104700, 0;
	st.local.u32 	[%rd1645], %r104700;
$L__BB3_4411:
	add.s32 	%r104706, %r104700, 1;
	st.local.u32 	[%rd3+2496], %r104706;
	mul.wide.s32 	%rd4341, %r104700, 4;
	add.s64 	%rd4342, %rd3, %rd4341;
	ld.local.u32 	%r47684, [%rd4342];
	shr.u32 	%r47685, %r47684, 11;
	xor.b32  	%r47686, %r47685, %r47684;
	shl.b32 	%r47687, %r47686, 7;
	and.b32  	%r47688, %r47687, -1658038656;
	xor.b32  	%r9432, %r47688, %r47686;
	setp.lt.s32 	%p4747, %r104700, 623;
	@%p4747 bra 	$L__BB3_4417;
	mov.b32 	%r104702, 0;
	mov.u64 	%rd6929, %rd3;
$L__BB3_4413:
	and.b32  	%r47690, %r104621, -2147483648;
	ld.local.u32 	%r47691, [%rd6929+4];
	and.b32  	%r47692, %r47691, 2147483646;
	or.b32  	%r47693, %r47692, %r47690;
	ld.local.u32 	%r47694, [%rd6929+1588];
	shr.u32 	%r47695, %r47693, 1;
	and.b32  	%r47696, %r47691, 1;
	setp.eq.b32 	%p4748, %r47696, 1;
	selp.b32 	%r47697, -1727483681, 0, %p4748;
	xor.b32  	%r47698, %r47697, %r47694;
	xor.b32  	%r47699, %r47698, %r47695;
	st.local.u32 	[%rd6929], %r47699;
	and.b32  	%r47700, %r47691, -2147483648;
	ld.local.u32 	%r47701, [%rd6929+8];
	and.b32  	%r47702, %r47701, 2147483646;
	or.b32  	%r47703, %r47702, %r47700;
	ld.local.u32 	%r47704, [%rd6929+1592];
	shr.u32 	%r47705, %r47703, 1;
	and.b32  	%r47706, %r47701, 1;
	setp.eq.b32 	%p4749, %r47706, 1;
	selp.b32 	%r47707, -1727483681, 0, %p4749;
	xor.b32  	%r47708, %r47707, %r47704;
	xor.b32  	%r47709, %r47708, %r47705;
	st.local.u32 	[%rd6929+4], %r47709;
	and.b32  	%r47710, %r47701, -2147483648;
	ld.local.u32 	%r9435, [%rd6929+12];
	and.b32  	%r47711, %r9435, 2147483646;
	or.b32  	%r47712, %r47711, %r47710;
	ld.local.u32 	%r47713, [%rd6929+1596];
	shr.u32 	%r47714, %r47712, 1;
	and.b32  	%r47715, %r9435, 1;
	setp.eq.b32 	%p4750, %r47715, 1;
	selp.b32 	%r47716, -1727483681, 0, %p4750;
	xor.b32  	%r47717, %r47716, %r47713;
	xor.b32  	%r47718, %r47717, %r47714;
	st.local.u32 	[%rd6929+8], %r47718;
	setp.ne.s32 	%p4751, %r104702, 224;
	@%p4751 bra 	$L__BB3_4429;
	ld.local.u32 	%r104703, [%rd1643];
	mov.b32 	%r104704, 227;
$L__BB3_4415:
	mul.wide.u32 	%rd4343, %r104704, 4;
	add.s64 	%rd4344, %rd3, %rd4343;
	and.b32  	%r47729, %r104703, -2147483648;
	ld.local.u32 	%r47730, [%rd4344+4];
	and.b32  	%r47731, %r47730, 2147483646;
	or.b32  	%r47732, %r47731, %r47729;
	ld.local.u32 	%r47733, [%rd4344+-908];
	shr.u32 	%r47734, %r47732, 1;
	and.b32  	%r47735, %r47730, 1;
	setp.eq.b32 	%p4753, %r47735, 1;
	selp.b32 	%r47736, -1727483681, 0, %p4753;
	xor.b32  	%r47737, %r47736, %r47733;
	xor.b32  	%r47738, %r47737, %r47734;
	st.local.u32 	[%rd4344], %r47738;
	and.b32  	%r47739, %r47730, -2147483648;
	ld.local.u32 	%r47740, [%rd4344+8];
	and.b32  	%r47741, %r47740, 2147483646;
	or.b32  	%r47742, %r47741, %r47739;
	ld.local.u32 	%r47743, [%rd4344+-904];
	shr.u32 	%r47744, %r47742, 1;
	and.b32  	%r47745, %r47740, 1;
	setp.eq.b32 	%p4754, %r47745, 1;
	selp.b32 	%r47746, -1727483681, 0, %p4754;
	xor.b32  	%r47747, %r47746, %r47743;
	xor.b32  	%r47748, %r47747, %r47744;
	st.local.u32 	[%rd4344+4], %r47748;
	and.b32  	%r47749, %r47740, -2147483648;
	ld.local.u32 	%r47750, [%rd4344+12];
	and.b32  	%r47751, %r47750, 2147483646;
	or.b32  	%r47752, %r47751, %r47749;
	ld.local.u32 	%r47753, [%rd4344+-900];
	shr.u32 	%r47754, %r47752, 1;
	and.b32  	%r47755, %r47750, 1;
	setp.eq.b32 	%p4755, %r47755, 1;
	selp.b32 	%r47756, -1727483681, 0, %p4755;
	xor.b32  	%r47757, %r47756, %r47753;
	xor.b32  	%r47758, %r47757, %r47754;
	st.local.u32 	[%rd4344+8], %r47758;
	and.b32  	%r47759, %r47750, -2147483648;
	add.s32 	%r104704, %r104704, 4;
	ld.local.u32 	%r104703, [%rd4344+16];
	and.b32  	%r47760, %r104703, 2147483646;
	or.b32  	%r47761, %r47760, %r47759;
	ld.local.u32 	%r47762, [%rd4344+-896];
	shr.u32 	%r47763, %r47761, 1;
	and.b32  	%r47764, %r104703, 1;
	setp.eq.b32 	%p4756, %r47764, 1;
	selp.b32 	%r47765, -1727483681, 0, %p4756;
	xor.b32  	%r47766, %r47765, %r47762;
	xor.b32  	%r47767, %r47766, %r47763;
	st.local.u32 	[%rd4344+12], %r47767;
	setp.ne.s32 	%p4757, %r104704, 623;
	@%p4757 bra 	$L__BB3_4415;
	ld.local.u32 	%r47769, [%rd3+2492];
	and.b32  	%r47770, %r47769, -2147483648;
	ld.local.u32 	%r104621, [%rd3];
	and.b32  	%r47771, %r104621, 2147483646;
	or.b32  	%r47772, %r47771, %r47770;
	ld.local.u32 	%r47773, [%rd3+1584];
	shr.u32 	%r47774, %r47772, 1;
	and.b32  	%r47775, %r104621, 1;
	setp.eq.b32 	%p4758, %r47775, 1;
	selp.b32 	%r47776, -1727483681, 0, %p4758;
	xor.b32  	%r47777, %r47776, %r47773;
	xor.b32  	%r47778, %r47777, %r47774;
	st.local.u32 	[%rd3+2492], %r47778;
	mov.b32 	%r104706, 0;
	st.local.u32 	[%rd3+2496], %r104706;
$L__BB3_4417:
	setp.gt.u32 	%p4760, %r15025, %r15026;
	add.s32 	%r104715, %r104706, 1;
	st.local.u32 	[%rd3+2496], %r104715;
	mul.wide.s32 	%rd4345, %r104706, 4;
	add.s64 	%rd4346, %rd3, %rd4345;
	ld.local.u32 	%r47779, [%rd4346];
	shr.u32 	%r47780, %r47779, 11;
	xor.b32  	%r47781, %r47780, %r47779;
	shl.b32 	%r47782, %r47781, 7;
	and.b32  	%r47783, %r47782, -1658038656;
	xor.b32  	%r47784, %r47783, %r47781;
	shl.b32 	%r47785, %r47784, 15;
	and.b32  	%r47786, %r47785, -402653184;
	xor.b32  	%r47787, %r47786, %r47784;
	shr.u32 	%r47788, %r47787, 27;
	shl.b32 	%r47789, %r9393, 15;
	and.b32  	%r47790, %r47789, -402653184;
	xor.b32  	%r47791, %r47790, %r9393;
	shr.u32 	%r47792, %r47791, 7;
	and.b32  	%r47793, %r47792, 32505856;
	shl.b32 	%r47794, %r9406, 15;
	and.b32  	%r47795, %r47794, -402653184;
	xor.b32  	%r47796, %r47795, %r9406;
	shr.u32 	%r47797, %r47796, 12;
	and.b32  	%r47798, %r47797, 1015808;
	or.b32  	%r47799, %r47798, %r47793;
	shl.b32 	%r47800, %r9419, 15;
	and.b32  	%r47801, %r47800, -402653184;
	xor.b32  	%r47802, %r47801, %r9419;
	shr.u32 	%r47803, %r47802, 17;
	and.b32  	%r47804, %r47803, 31744;
	or.b32  	%r47805, %r47799, %r47804;
	shl.b32 	%r47806, %r9432, 15;
	and.b32  	%r47807, %r47806, -402653184;
	xor.b32  	%r47808, %r47807, %r9432;
	shr.u32 	%r47809, %r47808, 22;
	and.b32  	%r47810, %r47809, 992;
	or.b32  	%r47811, %r47805, %r47810;
	or.b32  	%r104710, %r47811, %r47788;
	mov.pred 	%p11983, 0;
	@%p4760 bra 	$L__BB3_4426;
	mov.pred 	%p11983, 0;
	mov.u32 	%r104709, %r15025;
$L__BB3_4419:
	shl.b32 	%r9451, %r104710, 5;
	setp.lt.s32 	%p4762, %r104715, 624;
	@%p4762 bra 	$L__BB3_4425;
	mov.b32 	%r104712, 0;
$L__BB3_4421:
	mul.wide.u32 	%rd4347, %r104712, 4;
	add.s64 	%rd2054, %rd3, %rd4347;
	and.b32  	%r47813, %r104621, -2147483648;
	ld.local.u32 	%r47814, [%rd2054+4];
	and.b32  	%r47815, %r47814, 2147483646;
	or.b32  	%r47816, %r47815, %r47813;
	ld.local.u32 	%r47817, [%rd2054+1588];
	shr.u32 	%r47818, %r47816, 1;
	and.b32  	%r47819, %r47814, 1;
	setp.eq.b32 	%p4763, %r47819, 1;
	selp.b32 	%r47820, -1727483681, 0, %p4763;
	xor.b32  	%r47821, %r47820, %r47817;
	xor.b32  	%r47822, %r47821, %r47818;
	st.local.u32 	[%rd2054], %r47822;
	and.b32  	%r47823, %r47814, -2147483648;
	ld.local.u32 	%r47824, [%rd2054+8];
	and.b32  	%r47825, %r47824, 2147483646;
	or.b32  	%r47826, %r47825, %r47823;
	ld.local.u32 	%r47827, [%rd2054+1592];
	shr.u32 	%r47828, %r47826, 1;
	and.b32  	%r47829, %r47824, 1;
	setp.eq.b32 	%p4764, %r47829, 1;
	selp.b32 	%r47830, -1727483681, 0, %p4764;
	xor.b32  	%r47831, %r47830, %r47827;
	xor.b32  	%r47832, %r47831, %r47828;
	st.local.u32 	[%rd2054+4], %r47832;
	and.b32  	%r47833, %r47824, -2147483648;
	ld.local.u32 	%r9454, [%rd2054+12];
	and.b32  	%r47834, %r9454, 2147483646;
	or.b32  	%r47835, %r47834, %r47833;
	ld.local.u32 	%r47836, [%rd2054+1596];
	shr.u32 	%r47837, %r47835, 1;
	and.b32  	%r47838, %r9454, 1;
	setp.eq.b32 	%p4765, %r47838, 1;
	selp.b32 	%r47839, -1727483681, 0, %p4765;
	xor.b32  	%r47840, %r47839, %r47836;
	xor.b32  	%r47841, %r47840, %r47837;
	st.local.u32 	[%rd2054+8], %r47841;
	setp.ne.s32 	%p4766, %r104712, 224;
	@%p4766 bra 	$L__BB3_7269;
	ld.local.u32 	%r104713, [%rd1643];
	mov.b32 	%r104714, 227;
$L__BB3_4423:
	mul.wide.u32 	%rd4348, %r104714, 4;
	add.s64 	%rd4349, %rd3, %rd4348;
	and.b32  	%r47852, %r104713, -2147483648;
	ld.local.u32 	%r47853, [%rd4349+4];
	and.b32  	%r47854, %r47853, 2147483646;
	or.b32  	%r47855, %r47854, %r47852;
	ld.local.u32 	%r47856, [%rd4349+-908];
	shr.u32 	%r47857, %r47855, 1;
	and.b32  	%r47858, %r47853, 1;
	setp.eq.b32 	%p4768, %r47858, 1;
	selp.b32 	%r47859, -1727483681, 0, %p4768;
	xor.b32  	%r47860, %r47859, %r47856;
	xor.b32  	%r47861, %r47860, %r47857;
	st.local.u32 	[%rd4349], %r47861;
	and.b32  	%r47862, %r47853, -2147483648;
	ld.local.u32 	%r47863, [%rd4349+8];
	and.b32  	%r47864, %r47863, 2147483646;
	or.b32  	%r47865, %r47864, %r47862;
	ld.local.u32 	%r47866, [%rd4349+-904];
	shr.u32 	%r47867, %r47865, 1;
	and.b32  	%r47868, %r47863, 1;
	setp.eq.b32 	%p4769, %r47868, 1;
	selp.b32 	%r47869, -1727483681, 0, %p4769;
	xor.b32  	%r47870, %r47869, %r47866;
	xor.b32  	%r47871, %r47870, %r47867;
	st.local.u32 	[%rd4349+4], %r47871;
	and.b32  	%r47872, %r47863, -2147483648;
	ld.local.u32 	%r47873, [%rd4349+12];
	and.b32  	%r47874, %r47873, 2147483646;
	or.b32  	%r47875, %r47874, %r47872;
	ld.local.u32 	%r47876, [%rd4349+-900];
	shr.u32 	%r47877, %r47875, 1;
	and.b32  	%r47878, %r47873, 1;
	setp.eq.b32 	%p4770, %r47878, 1;
	selp.b32 	%r47879, -1727483681, 0, %p4770;
	xor.b32  	%r47880, %r47879, %r47876;
	xor.b32  	%r47881, %r47880, %r47877;
	st.local.u32 	[%rd4349+8], %r47881;
	and.b32  	%r47882, %r47873, -2147483648;
	add.s32 	%r104714, %r104714, 4;
	ld.local.u32 	%r104713, [%rd4349+16];
	and.b32  	%r47883, %r104713, 2147483646;
	or.b32  	%r47884, %r47883, %r47882;
	ld.local.u32 	%r47885, [%rd4349+-896];
	shr.u32 	%r47886, %r47884, 1;
	and.b32  	%r47887, %r104713, 1;
	setp.eq.b32 	%p4771, %r47887, 1;
	selp.b32 	%r47888, -1727483681, 0, %p4771;
	xor.b32  	%r47889, %r47888, %r47885;
	xor.b32  	%r47890, %r47889, %r47886;
	st.local.u32 	[%rd4349+12], %r47890;
	setp.ne.s32 	%p4772, %r104714, 623;
	@%p4772 bra 	$L__BB3_4423;
	ld.local.u32 	%r47892, [%rd3+2492];
	and.b32  	%r47893, %r47892, -2147483648;
	ld.local.u32 	%r104621, [%rd3];
	and.b32  	%r47894, %r104621, 2147483646;
	or.b32  	%r47895, %r47894, %r47893;
	ld.local.u32 	%r47896, [%rd3+1584];
	shr.u32 	%r47897, %r47895, 1;
	and.b32  	%r47898, %r104621, 1;
	setp.eq.b32 	%p4773, %r47898, 1;
	selp.b32 	%r47899, -1727483681, 0, %p4773;
	xor.b32  	%r47900, %r47899, %r47896;
	xor.b32  	%r47901, %r47900, %r47897;
	st.local.u32 	[%rd3+2492], %r47901;
	mov.b32 	%r104715, 0;
	st.local.u32 	[%rd3+2496], %r104715;
$L__BB3_4425:
	add.s32 	%r9463, %r104715, 1;
	st.local.u32 	[%rd3+2496], %r9463;
	mul.wide.s32 	%rd4350, %r104715, 4;
	add.s64 	%rd4351, %rd3, %rd4350;
	ld.local.u32 	%r47902, [%rd4351];
	shr.u32 	%r47903, %r47902, 11;
	xor.b32  	%r47904, %r47903, %r47902;
	shl.b32 	%r47905, %r47904, 7;
	and.b32  	%r47906, %r47905, -1658038656;
	xor.b32  	%r47907, %r47906, %r47904;
	shl.b32 	%r47908, %r47907, 15;
	and.b32  	%r47909, %r47908, -402653184;
	xor.b32  	%r47910, %r47909, %r47907;
	shr.u32 	%r47911, %r47910, 27;
	and.b32  	%r47913, %r9451, 1073741792;
	or.b32  	%r104710, %r47911, %r47913;
	setp.eq.s32 	%p4774, %r104710, %r15022;
	or.pred  	%p11983, %p11983, %p4774;
	add.s32 	%r104709, %r104709, 1;
	setp.gt.u32 	%p4775, %r104709, %r15026;
	mov.u32 	%r104715, %r9463;
	@%p4775 bra 	$L__BB3_4426;
	bra.uni 	$L__BB3_4419;
$L__BB3_4426:
	and.pred  	%p4776, %p11981, %p11983;
	selp.u32 	%r9469, 1, 0, %p4776;
$L__BB3_4427:
	mov.u32 	%r47915, %tid.x;
	mad.lo.s32 	%r47916, %r47915, 15, 8;
	setp.lt.s32 	%p4777, %r47916, %r7512;
	mov.b32 	%r9714, 1;
	@%p4777 bra 	$L__BB3_4428;
	bra.uni 	$L__BB3_4540;
$L__BB3_4428:
	mov.b32 	%r47918, 624;
	st.local.u32 	[%rd3+2496], %r47918;
	st.local.u32 	[%rd3], %r7522;
	mov.b32 	%r104719, 1;
	mov.u32 	%r104718, %r7522;
	bra.uni 	$L__BB3_4442;
$L__BB3_4429:
	and.b32  	%r47719, %r9435, -2147483648;
	add.s32 	%r104702, %r104702, 4;
	add.s64 	%rd2055, %rd6929, 16;
	ld.local.u32 	%r104621, [%rd6929+16];
	and.b32  	%r47720, %r104621, 2147483646;
	or.b32  	%r47721, %r47720, %r47719;
	ld.local.u32 	%r47722, [%rd6929+1600];
	shr.u32 	%r47723, %r47721, 1;
	and.b32  	%r47724, %r104621, 1;
	setp.eq.b32 	%p4752, %r47724, 1;
	selp.b32 	%r47725, -1727483681, 0, %p4752;
	xor.b32  	%r47726, %r47725, %r47722;
	xor.b32  	%r47727, %r47726, %r47723;
	st.local.u32 	[%rd6929+12], %r47727;
	mov.u64 	%rd6929, %rd2055;
	bra.uni 	$L__BB3_4413;
$L__BB3_4430:
	and.b32  	%r47624, %r9422, -2147483648;
	add.s32 	%r104696, %r104696, 4;
	add.s64 	%rd2056, %rd6927, 16;
	ld.local.u32 	%r104621, [%rd6927+16];
	and.b32  	%r47625, %r104621, 2147483646;
	or.b32  	%r47626, %r47625, %r47624;
	ld.local.u32 	%r47627, [%rd6927+1600];
	shr.u32 	%r47628, %r47626, 1;
	and.b32  	%r47629, %r104621, 1;
	setp.eq.b32 	%p4740, %r47629, 1;
	selp.b32 	%r47630, -1727483681, 0, %p4740;
	xor.b32  	%r47631, %r47630, %r47627;
	xor.b32  	%r47632, %r47631, %r47628;
	st.local.u32 	[%rd6927+12], %r47632;
	mov.u64 	%rd6927, %rd2056;
	bra.uni 	$L__BB3_4407;
$L__BB3_4431:
	and.b32  	%r47529, %r9409, -2147483648;
	add.s32 	%r104690, %r104690, 4;
	add.s64 	%rd2057, %rd6925, 16;
	ld.local.u32 	%r104621, [%rd6925+16];
	and.b32  	%r47530, %r104621, 2147483646;
	or.b32  	%r47531, %r47530, %r47529;
	ld.local.u32 	%r47532, [%rd6925+1600];
	shr.u32 	%r47533, %r47531, 1;
	and.b32  	%r47534, %r104621, 1;
	setp.eq.b32 	%p4728, %r47534, 1;
	selp.b32 	%r47535, -1727483681, 0, %p4728;
	xor.b32  	%r47536, %r47535, %r47532;
	xor.b32  	%r47537, %r47536, %r47533;
	st.local.u32 	[%rd6925+12], %r47537;
	mov.u64 	%rd6925, %rd2057;
	bra.uni 	$L__BB3_4401;
$L__BB3_4432:
	and.b32  	%r47434, %r9396, -2147483648;
	add.s32 	%r104684, %r104684, 4;
	add.s64 	%rd2058, %rd6923, 16;
	ld.local.u32 	%r104621, [%rd6923+16];
	and.b32  	%r47435, %r104621, 2147483646;
	or.b32  	%r47436, %r47435, %r47434;
	ld.local.u32 	%r47437, [%rd6923+1600];
	shr.u32 	%r47438, %r47436, 1;
	and.b32  	%r47439, %r104621, 1;
	setp.eq.b32 	%p4716, %r47439, 1;
	selp.b32 	%r47440, -1727483681, 0, %p4716;
	xor.b32  	%r47441, %r47440, %r47437;
	xor.b32  	%r47442, %r47441, %r47438;
	st.local.u32 	[%rd6923+12], %r47442;
	mov.u64 	%rd6923, %rd2058;
	bra.uni 	$L__BB3_4395;
$L__BB3_4433:
	and.b32  	%r47339, %r9383, -2147483648;
	add.s32 	%r104678, %r104678, 4;
	add.s64 	%rd2059, %rd6921, 16;
	ld.local.u32 	%r104621, [%rd6921+16];
	and.b32  	%r47340, %r104621, 2147483646;
	or.b32  	%r47341, %r47340, %r47339;
	ld.local.u32 	%r47342, [%rd6921+1600];
	shr.u32 	%r47343, %r47341, 1;
	and.b32  	%r47344, %r104621, 1;
	setp.eq.b32 	%p4704, %r47344, 1;
	selp.b32 	%r47345, -1727483681, 0, %p4704;
	xor.b32  	%r47346, %r47345, %r47342;
	xor.b32  	%r47347, %r47346, %r47343;
	st.local.u32 	[%rd6921+12], %r47347;
	mov.u64 	%rd6921, %rd2059;
	bra.uni 	$L__BB3_4389;
$L__BB3_4434:
	and.b32  	%r47247, %r9368, -2147483648;
	add.s32 	%r104670, %r104670, 4;
	add.s64 	%rd2060, %rd6920, 16;
	ld.local.u32 	%r104621, [%rd6920+16];
	and.b32  	%r47248, %r104621, 2147483646;
	or.b32  	%r47249, %r47248, %r47247;
	ld.local.u32 	%r47250, [%rd6920+1600];
	shr.u32 	%r47251, %r47249, 1;
	and.b32  	%r47252, %r104621, 1;
	setp.eq.b32 	%p4691, %r47252, 1;
	selp.b32 	%r47253, -1727483681, 0, %p4691;
	xor.b32  	%r47254, %r47253, %r47250;
	xor.b32  	%r47255, %r47254, %r47251;
	st.local.u32 	[%rd6920+12], %r47255;
	mov.u64 	%rd6920, %rd2060;
	bra.uni 	$L__BB3_4382;
$L__BB3_4435:
	and.b32  	%r47019, %r9328, -2147483648;
	add.s32 	%r104649, %r104649, 4;
	add.s64 	%rd2061, %rd6919, 16;
	ld.local.u32 	%r104621, [%rd6919+16];
	and.b32  	%r47020, %r104621, 2147483646;
	or.b32  	%r47021, %r47020, %r47019;
	ld.local.u32 	%r47022, [%rd6919+1600];
	shr.u32 	%r47023, %r47021, 1;
	and.b32  	%r47024, %r104621, 1;
	setp.eq.b32 	%p4661, %r47024, 1;
	selp.b32 	%r47025, -1727483681, 0, %p4661;
	xor.b32  	%r47026, %r47025, %r47022;
	xor.b32  	%r47027, %r47026, %r47023;
	st.local.u32 	[%rd6919+12], %r47027;
	mov.u64 	%rd6919, %rd2061;
	bra.uni 	$L__BB3_4365;
$L__BB3_4436:
	and.b32  	%r46924, %r9315, -2147483648;
	add.s32 	%r104643, %r104643, 4;
	add.s64 	%rd2062, %rd6917, 16;
	ld.local.u32 	%r104621, [%rd6917+16];
	and.b32  	%r46925, %r104621, 2147483646;
	or.b32  	%r46926, %r46925, %r46924;
	ld.local.u32 	%r46927, [%rd6917+1600];
	shr.u32 	%r46928, %r46926, 1;
	and.b32  	%r46929, %r104621, 1;
	setp.eq.b32 	%p4649, %r46929, 1;
	selp.b32 	%r46930, -1727483681, 0, %p4649;
	xor.b32  	%r46931, %r46930, %r46927;
	xor.b32  	%r46932, %r46931, %r46928;
	st.local.u32 	[%rd6917+12], %r46932;
	mov.u64 	%rd6917, %rd2062;
	bra.uni 	$L__BB3_4359;
$L__BB3_4437:
	and.b32  	%r46829, %r9302, -2147483648;
	add.s32 	%r104637, %r104637, 4;
	add.s64 	%rd2063, %rd6915, 16;
	ld.local.u32 	%r104621, [%rd6915+16];
	and.b32  	%r46830, %r104621, 2147483646;
	or.b32  	%r46831, %r46830, %r46829;
	ld.local.u32 	%r46832, [%rd6915+1600];
	shr.u32 	%r46833, %r46831, 1;
	and.b32  	%r46834, %r104621, 1;
	setp.eq.b32 	%p4637, %r46834, 1;
	selp.b32 	%r46835, -1727483681, 0, %p4637;
	xor.b32  	%r46836, %r46835, %r46832;
	xor.b32  	%r46837, %r46836, %r46833;
	st.local.u32 	[%rd6915+12], %r46837;
	mov.u64 	%rd6915, %rd2063;
	bra.uni 	$L__BB3_4353;
$L__BB3_4438:
	and.b32  	%r46734, %r9289, -2147483648;
	add.s32 	%r104631, %r104631, 4;
	add.s64 	%rd2064, %rd6913, 16;
	ld.local.u32 	%r104621, [%rd6913+16];
	and.b32  	%r46735, %r104621, 2147483646;
	or.b32  	%r46736, %r46735, %r46734;
	ld.local.u32 	%r46737, [%rd6913+1600];
	shr.u32 	%r46738, %r46736, 1;
	and.b32  	%r46739, %r104621, 1;
	setp.eq.b32 	%p4625, %r46739, 1;
	selp.b32 	%r46740, -1727483681, 0, %p4625;
	xor.b32  	%r46741, %r46740, %r46737;
	xor.b32  	%r46742, %r46741, %r46738;
	st.local.u32 	[%rd6913+12], %r46742;
	mov.u64 	%rd6913, %rd2064;
	bra.uni 	$L__BB3_4347;
$L__BB3_4439:
	and.b32  	%r46639, %r9276, -2147483648;
	add.s32 	%r104625, %r104625, 4;
	add.s64 	%rd2065, %rd6911, 16;
	ld.local.u32 	%r104621, [%rd6911+16];
	and.b32  	%r46640, %r104621, 2147483646;
	or.b32  	%r46641, %r46640, %r46639;
	ld.local.u32 	%r46642, [%rd6911+1600];
	shr.u32 	%r46643, %r46641, 1;
	and.b32  	%r46644, %r104621, 1;
	setp.eq.b32 	%p4613, %r46644, 1;
	selp.b32 	%r46645, -1727483681, 0, %p4613;
	xor.b32  	%r46646, %r46645, %r46642;
	xor.b32  	%r46647, %r46646, %r46643;
	st.local.u32 	[%rd6911+12], %r46647;
	mov.u64 	%rd6911, %rd2065;
	bra.uni 	$L__BB3_4341;
$L__BB3_4440:
	and.b32  	%r46549, %r9261, -2147483648;
	add.s32 	%r104617, %r104617, 4;
	add.s64 	%rd2066, %rd6910, 16;
	ld.local.u32 	%r104621, [%rd6910+16];
	and.b32  	%r46550, %r104621, 2147483646;
	or.b32  	%r46551, %r46550, %r46549;
	ld.local.u32 	%r46552, [%rd6910+1600];
	shr.u32 	%r46553, %r46551, 1;
	and.b32  	%r46554, %r104621, 1;
	setp.eq.b32 	%p4600, %r46554, 1;
	selp.b32 	%r46555, -1727483681, 0, %p4600;
	xor.b32  	%r46556, %r46555, %r46552;
	xor.b32  	%r46557, %r46556, %r46553;
	st.local.u32 	[%rd6910+12], %r46557;
	mov.u64 	%rd6910, %rd2066;
	bra.uni 	$L__BB3_4334;
$L__BB3_4441:
	shr.u32 	%r47929, %r9498, 30;
	xor.b32  	%r47930, %r47929, %r9498;
	mad.lo.s32 	%r104718, %r47930, 1812433253, %r9499;
	st.local.u32 	[%rd2067+12], %r104718;
	add.s32 	%r104719, %r104719, 4;
$L__BB3_4442:
	shr.u32 	%r47919, %r104718, 30;
	xor.b32  	%r47920, %r47919, %r104718;
	mad.lo.s32 	%r47921, %r47920, 1812433253, %r104719;
	mul.wide.u32 	%rd4352, %r104719, 4;
	add.s64 	%rd2067, %rd3, %rd4352;
	st.local.u32 	[%rd2067], %r47921;
	shr.u32 	%r47922, %r47921, 30;
	xor.b32  	%r47923, %r47922, %r47921;
	mad.lo.s32 	%r47924, %r47923, 1812433253, %r104719;
	add.s32 	%r47925, %r47924, 1;
	st.local.u32 	[%rd2067+4], %r47925;
	shr.u32 	%r47926, %r47925, 30;
	xor.b32  	%r47927, %r47926, %r47925;
	mad.lo.s32 	%r47928, %r47927, 1812433253, %r104719;
	add.s32 	%r9498, %r47928, 2;
	st.local.u32 	[%rd2067+8], %r9498;
	add.s32 	%r9499, %r104719, 3;
	setp.ne.s32 	%p4778, %r9499, 624;
	@%p4778 bra 	$L__BB3_4441;
	setp.lt.s32 	%p4779, %r15023, -62;
	ld.local.u32 	%r104727, [%rd1645];
	mov.u32 	%r104728, %r7522;
	@%p4779 bra 	$L__BB3_4452;
	mov.b32 	%r104722, 0;
	mov.u32 	%r104728, %r7522;
$L__BB3_4445:
	setp.lt.s32 	%p4780, %r104727, 624;
	@%p4780 bra 	$L__BB3_4451;
	mov.b32 	%r104724, 0;
	mov.u64 	%rd6930, %rd3;
$L__BB3_4447:
	and.b32  	%r47933, %r104728, -2147483648;
	ld.local.u32 	%r47934, [%rd6930+4];
	and.b32  	%r47935, %r47934, 2147483646;
	or.b32  	%r47936, %r47935, %r47933;
	ld.local.u32 	%r47937, [%rd6930+1588];
	shr.u32 	%r47938, %r47936, 1;
	and.b32  	%r47939, %r47934, 1;
	setp.eq.b32 	%p4781, %r47939, 1;
	selp.b32 	%r47940, -1727483681, 0, %p4781;
	xor.b32  	%r47941, %r47940, %r47937;
	xor.b32  	%r47942, %r47941, %r47938;
	st.local.u32 	[%rd6930], %r47942;
	and.b32  	%r47943, %r47934, -2147483648;
	ld.local.u32 	%r47944, [%rd6930+8];
	and.b32  	%r47945, %r47944, 2147483646;
	or.b32  	%r47946, %r47945, %r47943;
	ld.local.u32 	%r47947, [%rd6930+1592];
	shr.u32 	%r47948, %r47946, 1;
	and.b32  	%r47949, %r47944, 1;
	setp.eq.b32 	%p4782, %r47949, 1;
	selp.b32 	%r47950, -1727483681, 0, %p4782;
	xor.b32  	%r47951, %r47950, %r47947;
	xor.b32  	%r47952, %r47951, %r47948;
	st.local.u32 	[%rd6930+4], %r47952;
	and.b32  	%r47953, %r47944, -2147483648;
	ld.local.u32 	%r9506, [%rd6930+12];
	and.b32  	%r47954, %r9506, 2147483646;
	or.b32  	%r47955, %r47954, %r47953;
	ld.local.u32 	%r47956, [%rd6930+1596];
	shr.u32 	%r47957, %r47955, 1;
	and.b32  	%r47958, %r9506, 1;
	setp.eq.b32 	%p4783, %r47958, 1;
	selp.b32 	%r47959, -1727483681, 0, %p4783;
	xor.b32  	%r47960, %r47959, %r47956;
	xor.b32  	%r47961, %r47960, %r47957;
	st.local.u32 	[%rd6930+8], %r47961;
	setp.ne.s32 	%p4784, %r104724, 224;
	@%p4784 bra 	$L__BB3_4553;
	ld.local.u32 	%r104725, [%rd1643];
	mov.b32 	%r104726, 227;
$L__BB3_4449:
	mul.wide.u32 	%rd4353, %r104726, 4;
	add.s64 	%rd4354, %rd3, %rd4353;
	and.b32  	%r47972, %r104725, -2147483648;
	ld.local.u32 	%r47973, [%rd4354+4];
	and.b32  	%r47974, %r47973, 2147483646;
	or.b32  	%r47975, %r47974, %r47972;
	ld.local.u32 	%r47976, [%rd4354+-908];
	shr.u32 	%r47977, %r47975, 1;
	and.b32  	%r47978, %r47973, 1;
	setp.eq.b32 	%p4786, %r47978, 1;
	selp.b32 	%r47979, -1727483681, 0, %p4786;
	xor.b32  	%r47980, %r47979, %r47976;
	xor.b32  	%r47981, %r47980, %r47977;
	st.local.u32 	[%rd4354], %r47981;
	and.b32  	%r47982, %r47973, -2147483648;
	ld.local.u32 	%r47983, [%rd4354+8];
	and.b32  	%r47984, %r47983, 2147483646;
	or.b32  	%r47985, %r47984, %r47982;
	ld.local.u32 	%r47986, [%rd4354+-904];
	shr.u32 	%r47987, %r47985, 1;
	and.b32  	%r47988, %r47983, 1;
	setp.eq.b32 	%p4787, %r47988, 1;
	selp.b32 	%r47989, -1727483681, 0, %p4787;
	xor.b32  	%r47990, %r47989, %r47986;
	xor.b32  	%r47991, %r47990, %r47987;
	st.local.u32 	[%rd4354+4], %r47991;
	and.b32  	%r47992, %r47983, -2147483648;
	ld.local.u32 	%r47993, [%rd4354+12];
	and.b32  	%r47994, %r47993, 2147483646;
	or.b32  	%r47995, %r47994, %r47992;
	ld.local.u32 	%r47996, [%rd4354+-900];
	shr.u32 	%r47997, %r47995, 1;
	and.b32  	%r47998, %r47993, 1;
	setp.eq.b32 	%p4788, %r47998, 1;
	selp.b32 	%r47999, -1727483681, 0, %p4788;
	xor.b32  	%r48000, %r47999, %r47996;
	xor.b32  	%r48001, %r48000, %r47997;
	st.local.u32 	[%rd4354+8], %r48001;
	and.b32  	%r48002, %r47993, -2147483648;
	add.s32 	%r104726, %r104726, 4;
	ld.local.u32 	%r104725, [%rd4354+16];
	and.b32  	%r48003, %r104725, 2147483646;
	or.b32  	%r48004, %r48003, %r48002;
	ld.local.u32 	%r48005, [%rd4354+-896];
	shr.u32 	%r48006, %r48004, 1;
	and.b32  	%r48007, %r104725, 1;
	setp.eq.b32 	%p4789, %r48007, 1;
	selp.b32 	%r48008, -1727483681, 0, %p4789;
	xor.b32  	%r48009, %r48008, %r48005;
	xor.b32  	%r48010, %r48009, %r48006;
	st.local.u32 	[%rd4354+12], %r48010;
	setp.ne.s32 	%p4790, %r104726, 623;
	@%p4790 bra 	$L__BB3_4449;
	ld.local.u32 	%r48012, [%rd3+2492];
	and.b32  	%r48013, %r48012, -2147483648;
	ld.local.u32 	%r104728, [%rd3];
	and.b32  	%r48014, %r104728, 2147483646;
	or.b32  	%r48015, %r48014, %r48013;
	ld.local.u32 	%r48016, [%rd3+1584];
	shr.u32 	%r48017, %r48015, 1;
	and.b32  	%r48018, %r104728, 1;
	setp.eq.b32 	%p4791, %r48018, 1;
	selp.b32 	%r48019, -1727483681, 0, %p4791;
	xor.b32  	%r48020, %r48019, %r48016;
	xor.b32  	%r48021, %r48020, %r48017;
	st.local.u32 	[%rd3+2492], %r48021;
	mov.b32 	%r104727, 0;
	st.local.u32 	[%rd3+2496], %r104727;
$L__BB3_4451:
	add.s32 	%r104727, %r104727, 1;
	st.local.u32 	[%rd1645], %r104727;
	add.s32 	%r9516, %r104722, 1;
	setp.ne.s32 	%p4792, %r104722, %r7530;
	mov.u32 	%r104722, %r9516;
	@%p4792 bra 	$L__BB3_4445;
$L__BB3_4452:
	add.s64 	%rd2069, %rd3, 2492;
	setp.lt.s32 	%p4793, %r104727, 624;
	@%p4793 bra 	$L__BB3_4458;
	mov.b32 	%r104732, 0;
	mov.u64 	%rd6931, %rd3;
$L__BB3_4454:
	and.b32  	%r48023, %r104728, -2147483648;
	ld.local.u32 	%r48024, [%rd6931+4];
	and.b32  	%r48025, %r48024, 2147483646;
	or.b32  	%r48026, %r48025, %r48023;
	ld.local.u32 	%r48027, [%rd6931+1588];
	shr.u32 	%r48028, %r48026, 1;
	and.b32  	%r48029, %r48024, 1;
	setp.eq.b32 	%p4794, %r48029, 1;
	selp.b32 	%r48030, -1727483681, 0, %p4794;
	xor.b32  	%r48031, %r48030, %r48027;
	xor.b32  	%r48032, %r48031, %r48028;
	st.local.u32 	[%rd6931], %r48032;
	and.b32  	%r48033, %r48024, -2147483648;
	ld.local.u32 	%r48034, [%rd6931+8];
	and.b32  	%r48035, %r48034, 2147483646;
	or.b32  	%r48036, %r48035, %r48033;
	ld.local.u32 	%r48037, [%rd6931+1592];
	shr.u32 	%r48038, %r48036, 1;
	and.b32  	%r48039, %r48034, 1;
	setp.eq.b32 	%p4795, %r48039, 1;
	selp.b32 	%r48040, -1727483681, 0, %p4795;
	xor.b32  	%r48041, %r48040, %r48037;
	xor.b32  	%r48042, %r48041, %r48038;
	st.local.u32 	[%rd6931+4], %r48042;
	and.b32  	%r48043, %r48034, -2147483648;
	ld.local.u32 	%r9521, [%rd6931+12];
	and.b32  	%r48044, %r9521, 2147483646;
	or.b32  	%r48045, %r48044, %r48043;
	ld.local.u32 	%r48046, [%rd6931+1596];
	shr.u32 	%r48047, %r48045, 1;
	and.b32  	%r48048, %r9521, 1;
	setp.eq.b32 	%p4796, %r48048, 1;
	selp.b32 	%r48049, -1727483681, 0, %p4796;
	xor.b32  	%r48050, %r48049, %r48046;
	xor.b32  	%r48051, %r48050, %r48047;
	st.local.u32 	[%rd6931+8], %r48051;
	setp.ne.s32 	%p4797, %r104732, 224;
	@%p4797 bra 	$L__BB3_4552;
	ld.local.u32 	%r104734, [%rd3+908];
	add.s64 	%rd6932, %rd3, 924;
	mov.b32 	%r104733, 0;
$L__BB3_4456:
	and.b32  	%r48062, %r104734, -2147483648;
	ld.local.u32 	%r48063, [%rd6932+-12];
	and.b32  	%r48064, %r48063, 2147483646;
	or.b32  	%r48065, %r48064, %r48062;
	ld.local.u32 	%r48066, [%rd6932+-924];
	shr.u32 	%r48067, %r48065, 1;
	and.b32  	%r48068, %r48063, 1;
	setp.eq.b32 	%p4799, %r48068, 1;
	selp.b32 	%r48069, -1727483681, 0, %p4799;
	xor.b32  	%r48070, %r48069, %r48066;
	xor.b32  	%r48071, %r48070, %r48067;
	st.local.u32 	[%rd6932+-16], %r48071;
	and.b32  	%r48072, %r48063, -2147483648;
	ld.local.u32 	%r48073, [%rd6932+-8];
	and.b32  	%r48074, %r48073, 2147483646;
	or.b32  	%r48075, %r48074, %r48072;
	ld.local.u32 	%r48076, [%rd6932+-920];
	shr.u32 	%r48077, %r48075, 1;
	and.b32  	%r48078, %r48073, 1;
	setp.eq.b32 	%p4800, %r48078, 1;
	selp.b32 	%r48079, -1727483681, 0, %p4800;
	xor.b32  	%r48080, %r48079, %r48076;
	xor.b32  	%r48081, %r48080, %r48077;
	st.local.u32 	[%rd6932+-12], %r48081;
	and.b32  	%r48082, %r48073, -2147483648;
	ld.local.u32 	%r48083, [%rd6932+-4];
	and.b32  	%r48084, %r48083, 2147483646;
	or.b32  	%r48085, %r48084, %r48082;
	ld.local.u32 	%r48086, [%rd6932+-916];
	shr.u32 	%r48087, %r48085, 1;
	and.b32  	%r48088, %r48083, 1;
	setp.eq.b32 	%p4801, %r48088, 1;
	selp.b32 	%r48089, -1727483681, 0, %p4801;
	xor.b32  	%r48090, %r48089, %r48086;
	xor.b32  	%r48091, %r48090, %r48087;
	st.local.u32 	[%rd6932+-8], %r48091;
	and.b32  	%r48092, %r48083, -2147483648;
	ld.local.u32 	%r104734, [%rd6932];
	and.b32  	%r48093, %r104734, 2147483646;
	or.b32  	%r48094, %r48093, %r48092;
	ld.local.u32 	%r48095, [%rd6932+-912];
	shr.u32 	%r48096, %r48094, 1;
	and.b32  	%r48097, %r104734, 1;
	setp.eq.b32 	%p4802, %r48097, 1;
	selp.b32 	%r48098, -1727483681, 0, %p4802;
	xor.b32  	%r48099, %r48098, %r48095;
	xor.b32  	%r48100, %r48099, %r48096;
	st.local.u32 	[%rd6932+-4], %r48100;
	add.s32 	%r104733, %r104733, 4;
	add.s64 	%rd6932, %rd6932, 16;
	setp.ne.s32 	%p4803, %r104733, 396;
	@%p4803 bra 	$L__BB3_4456;
	ld.local.u32 	%r48102, [%rd2069];
	and.b32  	%r48103, %r48102, -2147483648;
	ld.local.u32 	%r104728, [%rd1643+-908];
	and.b32  	%r48104, %r104728, 2147483646;
	or.b32  	%r48105, %r48104, %r48103;
	ld.local.u32 	%r48106, [%rd3+1584];
	shr.u32 	%r48107, %r48105, 1;
	and.b32  	%r48108, %r104728, 1;
	setp.eq.b32 	%p4804, %r48108, 1;
	selp.b32 	%r48109, -1727483681, 0, %p4804;
	xor.b32  	%r48110, %r48109, %r48106;
	xor.b32  	%r48111, %r48110, %r48107;
	st.local.u32 	[%rd2069], %r48111;
	mov.b32 	%r104727, 0;
	st.local.u32 	[%rd1645], %r104727;
$L__BB3_4458:
	add.s32 	%r104742, %r104727, 1;
	st.local.u32 	[%rd3+2496], %r104742;
	mul.wide.s32 	%rd4355, %r104727, 4;
	add.s64 	%rd4356, %rd3, %rd4355;
	ld.local.u32 	%r48112, [%rd4356];
	shr.u32 	%r48113, %r48112, 11;
	xor.b32  	%r48114, %r48113, %r48112;
	shl.b32 	%r48115, %r48114, 7;
	and.b32  	%r48116, %r48115, -1658038656;
	xor.b32  	%r9531, %r48116, %r48114;
	setp.lt.s32 	%p4805, %r104727, 623;
	@%p4805 bra 	$L__BB3_4464;
	mov.b32 	%r104738, 0;
	mov.u64 	%rd6933, %rd3;
$L__BB3_4460:
	and.b32  	%r48118, %r104728, -2147483648;
	ld.local.u32 	%r48119, [%rd6933+4];
	and.b32  	%r48120, %r48119, 2147483646;
	or.b32  	%r48121, %r48120, %r48118;
	ld.local.u32 	%r48122, [%rd6933+1588];
	shr.u32 	%r48123, %r48121, 1;
	and.b32  	%r48124, %r48119, 1;
	setp.eq.b32 	%p4806, %r48124, 1;
	selp.b32 	%r48125, -1727483681, 0, %p4806;
	xor.b32  	%r48126, %r48125, %r48122;
	xor.b32  	%r48127, %r48126, %r48123;
	st.local.u32 	[%rd6933], %r48127;
	and.b32  	%r48128, %r48119, -2147483648;
	ld.local.u32 	%r48129, [%rd6933+8];
	and.b32  	%r48130, %r48129, 2147483646;
	or.b32  	%r48131, %r48130, %r48128;
	ld.local.u32 	%r48132, [%rd6933+1592];
	shr.u32 	%r48133, %r48131, 1;
	and.b32  	%r48134, %r48129, 1;
	setp.eq.b32 	%p4807, %r48134, 1;
	selp.b32 	%r48135, -1727483681, 0, %p4807;
	xor.b32  	%r48136, %r48135, %r48132;
	xor.b32  	%r48137, %r48136, %r48133;
	st.local.u32 	[%rd6933+4], %r48137;
	and.b32  	%r48138, %r48129, -2147483648;
	ld.local.u32 	%r9534, [%rd6933+12];
	and.b32  	%r48139, %r9534, 2147483646;
	or.b32  	%r48140, %r48139, %r48138;
	ld.local.u32 	%r48141, [%rd6933+1596];
	shr.u32 	%r48142, %r48140, 1;
	and.b32  	%r48143, %r9534, 1;
	setp.eq.b32 	%p4808, %r48143, 1;
	selp.b32 	%r48144, -1727483681, 0, %p4808;
	xor.b32  	%r48145, %r48144, %r48141;
	xor.b32  	%r48146, %r48145, %r48142;
	st.local.u32 	[%rd6933+8], %r48146;
	setp.ne.s32 	%p4809, %r104738, 224;
	@%p4809 bra 	$L__BB3_4551;
	ld.local.u32 	%r104740, [%rd3+908];
	add.s64 	%rd6934, %rd3, 924;
	mov.b32 	%r104739, 0;
$L__BB3_4462:
	and.b32  	%r48157, %r104740, -2147483648;
	ld.local.u32 	%r48158, [%rd6934+-12];
	and.b32  	%r48159, %r48158, 2147483646;
	or.b32  	%r48160, %r48159, %r48157;
	ld.local.u32 	%r48161, [%rd6934+-924];
	shr.u32 	%r48162, %r48160, 1;
	and.b32  	%r48163, %r48158, 1;
	setp.eq.b32 	%p4811, %r48163, 1;
	selp.b32 	%r48164, -1727483681, 0, %p4811;
	xor.b32  	%r48165, %r48164, %r48161;
	xor.b32  	%r48166, %r48165, %r48162;
	st.local.u32 	[%rd6934+-16], %r48166;
	and.b32  	%r48167, %r48158, -2147483648;
	ld.local.u32 	%r48168, [%rd6934+-8];
	and.b32  	%r48169, %r48168, 2147483646;
	or.b32  	%r48170, %r48169, %r48167;
	ld.local.u32 	%r48171, [%rd6934+-920];
	shr.u32 	%r48172, %r48170, 1;
	and.b32  	%r48173, %r48168, 1;
	setp.eq.b32 	%p4812, %r48173, 1;
	selp.b32 	%r48174, -1727483681, 0, %p4812;
	xor.b32  	%r48175, %r48174, %r48171;
	xor.b32  	%r48176, %r48175, %r48172;
	st.local.u32 	[%rd6934+-12], %r48176;
	and.b32  	%r48177, %r48168, -2147483648;
	ld.local.u32 	%r48178, [%rd6934+-4];
	and.b32  	%r48179, %r48178, 2147483646;
	or.b32  	%r48180, %r48179, %r48177;
	ld.local.u32 	%r48181, [%rd6934+-916];
	shr.u32 	%r48182, %r48180, 1;
	and.b32  	%r48183, %r48178, 1;
	setp.eq.b32 	%p4813, %r48183, 1;
	selp.b32 	%r48184, -1727483681, 0, %p4813;
	xor.b32  	%r48185, %r48184, %r48181;
	xor.b32  	%r48186, %r48185, %r48182;
	st.local.u32 	[%rd6934+-8], %r48186;
	and.b32  	%r48187, %r48178, -2147483648;
	ld.local.u32 	%r104740, [%rd6934];
	and.b32  	%r48188, %r104740, 2147483646;
	or.b32  	%r48189, %r48188, %r48187;
	ld.local.u32 	%r48190, [%rd6934+-912];
	shr.u32 	%r48191, %r48189, 1;
	and.b32  	%r48192, %r104740, 1;
	setp.eq.b32 	%p4814, %r48192, 1;
	selp.b32 	%r48193, -1727483681, 0, %p4814;
	xor.b32  	%r48194, %r48193, %r48190;
	xor.b32  	%r48195, %r48194, %r48191;
	st.local.u32 	[%rd6934+-4], %r48195;
	add.s32 	%r104739, %r104739, 4;
	add.s64 	%rd6934, %rd6934, 16;
	setp.ne.s32 	%p4815, %r104739, 396;
	@%p4815 bra 	$L__BB3_4462;
	ld.local.u32 	%r48197, [%rd2069];
	and.b32  	%r48198, %r48197, -2147483648;
	ld.local.u32 	%r104728, [%rd1643+-908];
	and.b32  	%r48199, %r104728, 2147483646;
	or.b32  	%r48200, %r48199, %r48198;
	ld.local.u32 	%r48201, [%rd3+1584];
	shr.u32 	%r48202, %r48200, 1;
	and.b32  	%r48203, %r104728, 1;
	setp.eq.b32 	%p4816, %r48203, 1;
	selp.b32 	%r48204, -1727483681, 0, %p4816;
	xor.b32  	%r48205, %r48204, %r48201;
	xor.b32  	%r48206, %r48205, %r48202;
	st.local.u32 	[%rd2069], %r48206;
	mov.b32 	%r104742, 0;
	st.local.u32 	[%rd1645], %r104742;
$L__BB3_4464:
	add.s32 	%r104748, %r104742, 1;
	st.local.u32 	[%rd3+2496], %r104748;
	mul.wide.s32 	%rd4357, %r104742, 4;
	add.s64 	%rd4358, %rd3, %rd4357;
	ld.local.u32 	%r48207, [%rd4358];
	shr.u32 	%r48208, %r48207, 11;
	xor.b32  	%r48209, %r48208, %r48207;
	shl.b32 	%r48210, %r48209, 7;
	and.b32  	%r48211, %r48210, -1658038656;
	xor.b32  	%r9544, %r48211, %r48209;
	setp.lt.s32 	%p4817, %r104742, 623;
	@%p4817 bra 	$L__BB3_4470;
	mov.b32 	%r104744, 0;
	mov.u64 	%rd6935, %rd3;
$L__BB3_4466:
	and.b32  	%r48213, %r104728, -2147483648;
	ld.local.u32 	%r48214, [%rd6935+4];
	and.b32  	%r48215, %r48214, 2147483646;
	or.b32  	%r48216, %r48215, %r48213;
	ld.local.u32 	%r48217, [%rd6935+1588];
	shr.u32 	%r48218, %r48216, 1;
	and.b32  	%r48219, %r48214, 1;
	setp.eq.b32 	%p4818, %r48219, 1;
	selp.b32 	%r48220, -1727483681, 0, %p4818;
	xor.b32  	%r48221, %r48220, %r48217;
	xor.b32  	%r48222, %r48221, %r48218;
	st.local.u32 	[%rd6935], %r48222;
	and.b32  	%r48223, %r48214, -2147483648;
	ld.local.u32 	%r48224, [%rd6935+8];
	and.b32  	%r48225, %r48224, 2147483646;
	or.b32  	%r48226, %r48225, %r48223;
	ld.local.u32 	%r48227, [%rd6935+1592];
	shr.u32 	%r48228, %r48226, 1;
	and.b32  	%r48229, %r48224, 1;
	setp.eq.b32 	%p4819, %r48229, 1;
	selp.b32 	%r48230, -1727483681, 0, %p4819;
	xor.b32  	%r48231, %r48230, %r48227;
	xor.b32  	%r48232, %r48231, %r48228;
	st.local.u32 	[%rd6935+4], %r48232;
	and.b32  	%r48233, %r48224, -2147483648;
	ld.local.u32 	%r9547, [%rd6935+12];
	and.b32  	%r48234, %r9547, 2147483646;
	or.b32  	%r48235, %r48234, %r48233;
	ld.local.u32 	%r48236, [%rd6935+1596];
	shr.u32 	%r48237, %r48235, 1;
	and.b32  	%r48238, %r9547, 1;
	setp.eq.b32 	%p4820, %r48238, 1;
	selp.b32 	%r48239, -1727483681, 0, %p4820;
	xor.b32  	%r48240, %r48239, %r48236;
	xor.b32  	%r48241, %r48240, %r48237;
	st.local.u32 	[%rd6935+8], %r48241;
	setp.ne.s32 	%p4821, %r104744, 224;
	@%p4821 bra 	$L__BB3_4550;
	ld.local.u32 	%r104746, [%rd3+908];
	add.s64 	%rd6936, %rd3, 924;
	mov.b32 	%r104745, 0;
$L__BB3_4468:
	and.b32  	%r48252, %r104746, -2147483648;
	ld.local.u32 	%r48253, [%rd6936+-12];
	and.b32  	%r48254, %r48253, 2147483646;
	or.b32  	%r48255, %r48254, %r48252;
	ld.local.u32 	%r48256, [%rd6936+-924];
	shr.u32 	%r48257, %r48255, 1;
	and.b32  	%r48258, %r48253, 1;
	setp.eq.b32 	%p4823, %r48258, 1;
	selp.b32 	%r48259, -1727483681, 0, %p4823;
	xor.b32  	%r48260, %r48259, %r48256;
	xor.b32  	%r48261, %r48260, %r48257;
	st.local.u32 	[%rd6936+-16], %r48261;
	and.b32  	%r48262, %r48253, -2147483648;
	ld.local.u32 	%r48263, [%rd6936+-8];
	and.b32  	%r48264, %r48263, 2147483646;
	or.b32  	%r48265, %r48264, %r48262;
	ld.local.u32 	%r48266, [%rd6936+-920];
	shr.u32 	%r48267, %r48265, 1;
	and.b32  	%r48268, %r48263, 1;
	setp.eq.b32 	%p4824, %r48268, 1;
	selp.b32 	%r48269, -1727483681, 0, %p4824;
	xor.b32  	%r48270, %r48269, %r48266;
	xor.b32  	%r48271, %r48270, %r48267;
	st.local.u32 	[%rd6936+-12], %r48271;
	and.b32  	%r48272, %r48263, -2147483648;
	ld.local.u32 	%r48273, [%rd6936+-4];
	and.b32  	%r48274, %r48273, 2147483646;
	or.b32  	%r48275, %r48274, %r48272;
	ld.local.u32 	%r48276, [%rd6936+-916];
	shr.u32 	%r48277, %r48275, 1;
	and.b32  	%r48278, %r48273, 1;
	setp.eq.b32 	%p4825, %r48278, 1;
	selp.b32 	%r48279, -1727483681, 0, %p4825;
	xor.b32  	%r48280, %r48279, %r48276;
	xor.b32  	%r48281, %r48280, %r48277;
	st.local.u32 	[%rd6936+-8], %r48281;
	and.b32  	%r48282, %r48273, -2147483648;
	ld.local.u32 	%r104746, [%rd6936];
	and.b32  	%r48283, %r104746, 2147483646;
	or.b32  	%r48284, %r48283, %r48282;
	ld.local.u32 	%r48285, [%rd6936+-912];
	shr.u32 	%r48286, %r48284, 1;
	and.b32  	%r48287, %r104746, 1;
	setp.eq.b32 	%p4826, %r48287, 1;
	selp.b32 	%r48288, -1727483681, 0, %p4826;
	xor.b32  	%r48289, %r48288, %r48285;
	xor.b32  	%r48290, %r48289, %r48286;
	st.local.u32 	[%rd6936+-4], %r48290;
	add.s32 	%r104745, %r104745, 4;
	add.s64 	%rd6936, %rd6936, 16;
	setp.ne.s32 	%p4827, %r104745, 396;
	@%p4827 bra 	$L__BB3_4468;
	ld.local.u32 	%r48292, [%rd2069];
	and.b32  	%r48293, %r48292, -2147483648;
	ld.local.u32 	%r104728, [%rd1643+-908];
	and.b32  	%r48294, %r104728, 2147483646;
	or.b32  	%r48295, %r48294, %r48293;
	ld.local.u32 	%r48296, [%rd3+1584];
	shr.u32 	%r48297, %r48295, 1;
	and.b32  	%r48298, %r104728, 1;
	setp.eq.b32 	%p4828, %r48298, 1;
	selp.b32 	%r48299, -1727483681, 0, %p4828;
	xor.b32  	%r48300, %r48299, %r48296;
	xor.b32  	%r48301, %r48300, %r48297;
	st.local.u32 	[%rd2069], %r48301;
	mov.b32 	%r104748, 0;
	st.local.u32 	[%rd1645], %r104748;
$L__BB3_4470:
	add.s32 	%r104754, %r104748, 1;
	st.local.u32 	[%rd3+2496], %r104754;
	mul.wide.s32 	%rd4359, %r104748, 4;
	add.s64 	%rd4360, %rd3, %rd4359;
	ld.local.u32 	%r48302, [%rd4360];
	shr.u32 	%r48303, %r48302, 11;
	xor.b32  	%r48304, %r48303, %r48302;
	shl.b32 	%r48305, %r48304, 7;
	and.b32  	%r48306, %r48305, -1658038656;
	xor.b32  	%r9557, %r48306, %r48304;
	setp.lt.s32 	%p4829, %r104748, 623;
	@%p4829 bra 	$L__BB3_4476;
	mov.b32 	%r104750, 0;
	mov.u64 	%rd6937, %rd3;
$L__BB3_4472:
	and.b32  	%r48308, %r104728, -2147483648;
	ld.local.u32 	%r48309, [%rd6937+4];
	and.b32  	%r48310, %r48309, 2147483646;
	or.b32  	%r48311, %r48310, %r48308;
	ld.local.u32 	%r48312, [%rd6937+1588];
	shr.u32 	%r48313, %r48311, 1;
	and.b32  	%r48314, %r48309, 1;
	setp.eq.b32 	%p4830, %r48314, 1;
	selp.b32 	%r48315, -1727483681, 0, %p4830;
	xor.b32  	%r48316, %r48315, %r48312;
	xor.b32  	%r48317, %r48316, %r48313;
	st.local.u32 	[%rd6937], %r48317;
	and.b32  	%r48318, %r48309, -2147483648;
	ld.local.u32 	%r48319, [%rd6937+8];
	and.b32  	%r48320, %r48319, 2147483646;
	or.b32  	%r48321, %r48320, %r48318;
	ld.local.u32 	%r48322, [%rd6937+1592];
	shr.u32 	%r48323, %r48321, 1;
	and.b32  	%r48324, %r48319, 1;
	setp.eq.b32 	%p4831, %r48324, 1;
	selp.b32 	%r48325, -1727483681, 0, %p4831;
	xor.b32  	%r48326, %r48325, %r48322;
	xor.b32  	%r48327, %r48326, %r48323;
	st.local.u32 	[%rd6937+4], %r48327;
	and.b32  	%r48328, %r48319, -2147483648;
	ld.local.u32 	%r9560, [%rd6937+12];
	and.b32  	%r48329, %r9560, 2147483646;
	or.b32  	%r48330, %r48329, %r48328;
	ld.local.u32 	%r48331, [%rd6937+1596];
	shr.u32 	%r48332, %r48330, 1;
	and.b32  	%r48333, %r9560, 1;
	setp.eq.b32 	%p4832, %r48333, 1;
	selp.b32 	%r48334, -1727483681, 0, %p4832;
	xor.b32  	%r48335, %r48334, %r48331;
	xor.b32  	%r48336, %r48335, %r48332;
	st.local.u32 	[%rd6937+8], %r48336;
	setp.ne.s32 	%p4833, %r104750, 224;
	@%p4833 bra 	$L__BB3_4549;
	ld.local.u32 	%r104752, [%rd3+908];
	add.s64 	%rd6938, %rd3, 924;
	mov.b32 	%r104751, 0;
$L__BB3_4474:
	and.b32  	%r48347, %r104752, -2147483648;
	ld.local.u32 	%r48348, [%rd6938+-12];
	and.b32  	%r48349, %r48348, 2147483646;
	or.b32  	%r48350, %r48349, %r48347;
	ld.local.u32 	%r48351, [%rd6938+-924];
	shr.u32 	%r48352, %r48350, 1;
	and.b32  	%r48353, %r48348, 1;
	setp.eq.b32 	%p4835, %r48353, 1;
	selp.b32 	%r48354, -1727483681, 0, %p4835;
	xor.b32  	%r48355, %r48354, %r48351;
	xor.b32  	%r48356, %r48355, %r48352;
	st.local.u32 	[%rd6938+-16], %r48356;
	and.b32  	%r48357, %r48348, -2147483648;
	ld.local.u32 	%r48358, [%rd6938+-8];
	and.b32  	%r48359, %r48358, 2147483646;
	or.b32  	%r48360, %r48359, %r48357;
	ld.local.u32 	%r48361, [%rd6938+-920];
	shr.u32 	%r48362, %r48360, 1;
	and.b32  	%r48363, %r48358, 1;
	setp.eq.b32 	%p4836, %r48363, 1;
	selp.b32 	%r48364, -1727483681, 0, %p4836;
	xor.b32  	%r48365, %r48364, %r48361;
	xor.b32  	%r48366, %r48365, %r48362;
	st.local.u32 	[%rd6938+-12], %r48366;
	and.b32  	%r48367, %r48358, -2147483648;
	ld.local.u32 	%r48368, [%rd6938+-4];
	and.b32  	%r48369, %r48368, 2147483646;
	or.b32  	%r48370, %r48369, %r48367;
	ld.local.u32 	%r48371, [%rd6938+-916];
	shr.u32 	%r48372, %r48370, 1;
	and.b32  	%r48373, %r48368, 1;
	setp.eq.b32 	%p4837, %r48373, 1;
	selp.b32 	%r48374, -1727483681, 0, %p4837;
	xor.b32  	%r48375, %r48374, %r48371;
	xor.b32  	%r48376, %r48375, %r48372;
	st.local.u32 	[%rd6938+-8], %r48376;
	and.b32  	%r48377, %r48368, -2147483648;
	ld.local.u32 	%r104752, [%rd6938];
	and.b32  	%r48378, %r104752, 2147483646;
	or.b32  	%r48379, %r48378, %r48377;
	ld.local.u32 	%r48380, [%rd6938+-912];
	shr.u32 	%r48381, %r48379, 1;
	and.b32  	%r48382, %r104752, 1;
	setp.eq.b32 	%p4838, %r48382, 1;
	selp.b32 	%r48383, -1727483681, 0, %p4838;
	xor.b32  	%r48384, %r48383, %r48380;
	xor.b32  	%r48385, %r48384, %r48381;
	st.local.u32 	[%rd6938+-4], %r48385;
	add.s32 	%r104751, %r104751, 4;
	add.s64 	%rd6938, %rd6938, 16;
	setp.ne.s32 	%p4839, %r104751, 396;
	@%p4839 bra 	$L__BB3_4474;
	ld.local.u32 	%r48387, [%rd3+2492];
	and.b32  	%r48388, %r48387, -2147483648;
	ld.local.u32 	%r104728, [%rd1643+-908];
	and.b32  	%r48389, %r104728, 2147483646;
	or.b32  	%r48390, %r48389, %r48388;
	ld.local.u32 	%r48391, [%rd3+1584];
	shr.u32 	%r48392, %r48390, 1;
	and.b32  	%r48393, %r104728, 1;
	setp.eq.b32 	%p4840, %r48393, 1;
	selp.b32 	%r48394, -1727483681, 0, %p4840;
	xor.b32  	%r48395, %r48394, %r48391;
	xor.b32  	%r48396, %r48395, %r48392;
	st.local.u32 	[%rd3+2492], %r48396;
	mov.b32 	%r104754, 0;
	st.local.u32 	[%rd1645], %r104754;
$L__BB3_4476:
	add.s32 	%r104760, %r104754, 1;
	st.local.u32 	[%rd3+2496], %r104760;
	mul.wide.s32 	%rd4361, %r104754, 4;
	add.s64 	%rd4362, %rd3, %rd4361;
	ld.local.u32 	%r48397, [%rd4362];
	shr.u32 	%r48398, %r48397, 11;
	xor.b32  	%r48399, %r48398, %r48397;
	shl.b32 	%r48400, %r48399, 7;
	and.b32  	%r48401, %r48400, -1658038656;
	xor.b32  	%r9570, %r48401, %r48399;
	setp.lt.s32 	%p4841, %r104754, 623;
	@%p4841 bra 	$L__BB3_4482;
	mov.b32 	%r104756, 0;
	mov.u64 	%rd6939, %rd3;
$L__BB3_4478:
	and.b32  	%r48403, %r104728, -2147483648;
	ld.local.u32 	%r48404, [%rd6939+4];
	and.b32  	%r48405, %r48404, 2147483646;
	or.b32  	%r48406, %r48405, %r48403;
	ld.local.u32 	%r48407, [%rd6939+1588];
	shr.u32 	%r48408, %r48406, 1;
	and.b32  	%r48409, %r48404, 1;
	setp.eq.b32 	%p4842, %r48409, 1;
	selp.b32 	%r48410, -1727483681, 0, %p4842;
	xor.b32  	%r48411, %r48410, %r48407;
	xor.b32  	%r48412, %r48411, %r48408;
	st.local.u32 	[%rd6939], %r48412;
	and.b32  	%r48413, %r48404, -2147483648;
	ld.local.u32 	%r48414, [%rd6939+8];
	and.b32  	%r48415, %r48414, 2147483646;
	or.b32  	%r48416, %r48415, %r48413;
	ld.local.u32 	%r48417, [%rd6939+1592];
	shr.u32 	%r48418, %r48416, 1;
	and.b32  	%r48419, %r48414, 1;
	setp.eq.b32 	%p4843, %r48419, 1;
	selp.b32 	%r48420, -1727483681, 0, %p4843;
	xor.b32  	%r48421, %r48420, %r48417;
	xor.b32  	%r48422, %r48421, %r48418;
	st.local.u32 	[%rd6939+4], %r48422;
	and.b32  	%r48423, %r48414, -2147483648;
	ld.local.u32 	%r9573, [%rd6939+12];
	and.b32  	%r48424, %r9573, 2147483646;
	or.b32  	%r48425, %r48424, %r48423;
	ld.local.u32 	%r48426, [%rd6939+1596];
	shr.u32 	%r48427, %r48425, 1;
	and.b32  	%r48428, %r9573, 1;
	setp.eq.b32 	%p4844, %r48428, 1;
	selp.b32 	%r48429, -1727483681, 0, %p4844;
	xor.b32  	%r48430, %r48429, %r48426;
	xor.b32  	%r48431, %r48430, %r48427;
	st.local.u32 	[%rd6939+8], %r48431;
	setp.ne.s32 	%p4845, %r104756, 224;
	@%p4845 bra 	$L__BB3_4548;
	ld.local.u32 	%r104757, [%rd1643];
	mov.b32 	%r104758, 227;
$L__BB3_4480:
	mul.wide.u32 	%rd4363, %r104758, 4;
	add.s64 	%rd4364, %rd3, %rd4363;
	and.b32  	%r48442, %r104757, -2147483648;
	ld.local.u32 	%r48443, [%rd4364+4];
	and.b32  	%r48444, %r48443, 2147483646;
	or.b32  	%r48445, %r48444, %r48442;
	ld.local.u32 	%r48446, [%rd4364+-908];
	shr.u32 	%r48447, %r48445, 1;
	and.b32  	%r48448, %r48443, 1;
	setp.eq.b32 	%p4847, %r48448, 1;
	selp.b32 	%r48449, -1727483681, 0, %p4847;
	xor.b32  	%r48450, %r48449, %r48446;
	xor.b32  	%r48451, %r48450, %r48447;
	st.local.u32 	[%rd4364], %r48451;
	and.b32  	%r48452, %r48443, -2147483648;
	ld.local.u32 	%r48453, [%rd4364+8];
	and.b32  	%r48454, %r48453, 2147483646;
	or.b32  	%r48455, %r48454, %r48452;
	ld.local.u32 	%r48456, [%rd4364+-904];
	shr.u32 	%r48457, %r48455, 1;
	and.b32  	%r48458, %r48453, 1;
	setp.eq.b32 	%p4848, %r48458, 1;
	selp.b32 	%r48459, -1727483681, 0, %p4848;
	xor.b32  	%r48460, %r48459, %r48456;
	xor.b32  	%r48461, %r48460, %r48457;
	st.local.u32 	[%rd4364+4], %r48461;
	and.b32  	%r48462, %r48453, -2147483648;
	ld.local.u32 	%r48463, [%rd4364+12];
	and.b32  	%r48464, %r48463, 2147483646;
	or.b32  	%r48465, %r48464, %r48462;
	ld.local.u32 	%r48466, [%rd4364+-900];
	shr.u32 	%r48467, %r48465, 1;
	and.b32  	%r48468, %r48463, 1;
	setp.eq.b32 	%p4849, %r48468, 1;
	selp.b32 	%r48469, -1727483681, 0, %p4849;
	xor.b32  	%r48470, %r48469, %r48466;
	xor.b32  	%r48471, %r48470, %r48467;
	st.local.u32 	[%rd4364+8], %r48471;
	and.b32  	%r48472, %r48463, -2147483648;
	add.s32 	%r104758, %r104758, 4;
	ld.local.u32 	%r104757, [%rd4364+16];
	and.b32  	%r48473, %r104757, 2147483646;
	or.b32  	%r48474, %r48473, %r48472;
	ld.local.u32 	%r48475, [%rd4364+-896];
	shr.u32 	%r48476, %r48474, 1;
	and.b32  	%r48477, %r104757, 1;
	setp.eq.b32 	%p4850, %r48477, 1;
	selp.b32 	%r48478, -1727483681, 0, %p4850;
	xor.b32  	%r48479, %r48478, %r48475;
	xor.b32  	%r48480, %r48479, %r48476;
	st.local.u32 	[%rd4364+12], %r48480;
	setp.ne.s32 	%p4851, %r104758, 623;
	@%p4851 bra 	$L__BB3_4480;
	ld.local.u32 	%r48482, [%rd3+2492];
	and.b32  	%r48483, %r48482, -2147483648;
	ld.local.u32 	%r104728, [%rd3];
	and.b32  	%r48484, %r104728, 2147483646;
	or.b32  	%r48485, %r48484, %r48483;
	ld.local.u32 	%r48486, [%rd3+1584];
	shr.u32 	%r48487, %r48485, 1;
	and.b32  	%r48488, %r104728, 1;
	setp.eq.b32 	%p4852, %r48488, 1;
	selp.b32 	%r48489, -1727483681, 0, %p4852;
	xor.b32  	%r48490, %r48489, %r48486;
	xor.b32  	%r48491, %r48490, %r48487;
	st.local.u32 	[%rd3+2492], %r48491;
	mov.b32 	%r104760, 0;
	st.local.u32 	[%rd3+2496], %r104760;
$L__BB3_4482:
	setp.gt.u32 	%p4854, %r15023, %r15024;
	add.s32 	%r104780, %r104760, 1;
	st.local.u32 	[%rd3+2496], %r104780;
	mul.wide.s32 	%rd4365, %r104760, 4;
	add.s64 	%rd4366, %rd3, %rd4365;
	ld.local.u32 	%r48492, [%rd4366];
	shr.u32 	%r48493, %r48492, 11;
	xor.b32  	%r48494, %r48493, %r48492;
	shl.b32 	%r48495, %r48494, 7;
	and.b32  	%r48496, %r48495, -1658038656;
	xor.b32  	%r48497, %r48496, %r48494;
	shl.b32 	%r48498, %r48497, 15;
	and.b32  	%r48499, %r48498, -402653184;
	xor.b32  	%r48500, %r48499, %r48497;
	shr.u32 	%r48501, %r48500, 27;
	shl.b32 	%r48502, %r9531, 15;
	and.b32  	%r48503, %r48502, -402653184;
	xor.b32  	%r48504, %r48503, %r9531;
	shr.u32 	%r48505, %r48504, 7;
	and.b32  	%r48506, %r48505, 32505856;
	shl.b32 	%r48507, %r9544, 15;
	and.b32  	%r48508, %r48507, -402653184;
	xor.b32  	%r48509, %r48508, %r9544;
	shr.u32 	%r48510, %r48509, 12;
	and.b32  	%r48511, %r48510, 1015808;
	or.b32  	%r48512, %r48511, %r48506;
	shl.b32 	%r48513, %r9557, 15;
	and.b32  	%r48514, %r48513, -402653184;
	xor.b32  	%r48515, %r48514, %r9557;
	shr.u32 	%r48516, %r48515, 17;
	and.b32  	%r48517, %r48516, 31744;
	or.b32  	%r48518, %r48512, %r48517;
	shl.b32 	%r48519, %r9570, 15;
	and.b32  	%r48520, %r48519, -402653184;
	xor.b32  	%r48521, %r48520, %r9570;
	shr.u32 	%r48522, %r48521, 22;
	and.b32  	%r48523, %r48522, 992;
	or.b32  	%r48524, %r48518, %r48523;
	or.b32  	%r104764, %r48524, %r48501;
	mov.pred 	%p11985, 0;
	@%p4854 bra 	$L__BB3_4491;
	mov.pred 	%p11985, 0;
	mov.u32 	%r104769, %r104780;
	mov.u32 	%r104763, %r15023;
$L__BB3_4484:
	shl.b32 	%r9589, %r104764, 5;
	setp.lt.s32 	%p4856, %r104769, 624;
	@%p4856 bra 	$L__BB3_4490;
	mov.b32 	%r104766, 0;
$L__BB3_4486:
	mul.wide.u32 	%rd4367, %r104766, 4;
	add.s64 	%rd2087, %rd3, %rd4367;
	and.b32  	%r48526, %r104728, -2147483648;
	ld.local.u32 	%r48527, [%rd2087+4];
	and.b32  	%r48528, %r48527, 2147483646;
	or.b32  	%r48529, %r48528, %r48526;
	ld.local.u32 	%r48530, [%rd2087+1588];
	shr.u32 	%r48531, %r48529, 1;
	and.b32  	%r48532, %r48527, 1;
	setp.eq.b32 	%p4857, %r48532, 1;
	selp.b32 	%r48533, -1727483681, 0, %p4857;
	xor.b32  	%r48534, %r48533, %r48530;
	xor.b32  	%r48535, %r48534, %r48531;
	st.local.u32 	[%rd2087], %r48535;
	and.b32  	%r48536, %r48527, -2147483648;
	ld.local.u32 	%r48537, [%rd2087+8];
	and.b32  	%r48538, %r48537, 2147483646;
	or.b32  	%r48539, %r48538, %r48536;
	ld.local.u32 	%r48540, [%rd2087+1592];
	shr.u32 	%r48541, %r48539, 1;
	and.b32  	%r48542, %r48537, 1;
	setp.eq.b32 	%p4858, %r48542, 1;
	selp.b32 	%r48543, -1727483681, 0, %p4858;
	xor.b32  	%r48544, %r48543, %r48540;
	xor.b32  	%r48545, %r48544, %r48541;
	st.local.u32 	[%rd2087+4], %r48545;
	and.b32  	%r48546, %r48537, -2147483648;
	ld.local.u32 	%r9592, [%rd2087+12];
	and.b32  	%r48547, %r9592, 2147483646;
	or.b32  	%r48548, %r48547, %r48546;
	ld.local.u32 	%r48549, [%rd2087+1596];
	shr.u32 	%r48550, %r48548, 1;
	and.b32  	%r48551, %r9592, 1;
	setp.eq.b32 	%p4859, %r48551, 1;
	selp.b32 	%r48552, -1727483681, 0, %p4859;
	xor.b32  	%r48553, %r48552, %r48549;
	xor.b32  	%r48554, %r48553, %r48550;
	st.local.u32 	[%rd2087+8], %r48554;
	setp.ne.s32 	%p4860, %r104766, 224;
	@%p4860 bra 	$L__BB3_7270;
	ld.local.u32 	%r104767, [%rd1643];
	mov.b32 	%r104768, 227;
$L__BB3_4488:
	mul.wide.u32 	%rd4368, %r104768, 4;
	add.s64 	%rd4369, %rd3, %rd4368;
	and.b32  	%r48565, %r104767, -2147483648;
	ld.local.u32 	%r48566, [%rd4369+4];
	and.b32  	%r48567, %r48566, 2147483646;
	or.b32  	%r48568, %r48567, %r48565;
	ld.local.u32 	%r48569, [%rd4369+-908];
	shr.u32 	%r48570, %r48568, 1;
	and.b32  	%r48571, %r48566, 1;
	setp.eq.b32 	%p4862, %r48571, 1;
	selp.b32 	%r48572, -1727483681, 0, %p4862;
	xor.b32  	%r48573, %r48572, %r48569;
	xor.b32  	%r48574, %r48573, %r48570;
	st.local.u32 	[%rd4369], %r48574;
	and.b32  	%r48575, %r48566, -2147483648;
	ld.local.u32 	%r48576, [%rd4369+8];
	and.b32  	%r48577, %r48576, 2147483646;
	or.b32  	%r48578, %r48577, %r48575;
	ld.local.u32 	%r48579, [%rd4369+-904];
	shr.u32 	%r48580, %r48578, 1;
	and.b32  	%r48581, %r48576, 1;
	setp.eq.b32 	%p4863, %r48581, 1;
	selp.b32 	%r48582, -1727483681, 0, %p4863;
	xor.b32  	%r48583, %r48582, %r48579;
	xor.b32  	%r48584, %r48583, %r48580;
	st.local.u32 	[%rd4369+4], %r48584;
	and.b32  	%r48585, %r48576, -2147483648;
	ld.local.u32 	%r48586, [%rd4369+12];
	and.b32  	%r48587, %r48586, 2147483646;
	or.b32  	%r48588, %r48587, %r48585;
	ld.local.u32 	%r48589, [%rd4369+-900];
	shr.u32 	%r48590, %r48588, 1;
	and.b32  	%r48591, %r48586, 1;
	setp.eq.b32 	%p4864, %r48591, 1;
	selp.b32 	%r48592, -1727483681, 0, %p4864;
	xor.b32  	%r48593, %r48592, %r48589;
	xor.b32  	%r48594, %r48593, %r48590;
	st.local.u32 	[%rd4369+8], %r48594;
	and.b32  	%r48595, %r48586, -2147483648;
	add.s32 	%r104768, %r104768, 4;
	ld.local.u32 	%r104767, [%rd4369+16];
	and.b32  	%r48596, %r104767, 2147483646;
	or.b32  	%r48597, %r48596, %r48595;
	ld.local.u32 	%r48598, [%rd4369+-896];
	shr.u32 	%r48599, %r48597, 1;
	and.b32  	%r48600, %r104767, 1;
	setp.eq.b32 	%p4865, %r48600, 1;
	selp.b32 	%r48601, -1727483681, 0, %p4865;
	xor.b32  	%r48602, %r48601, %r48598;
	xor.b32  	%r48603, %r48602, %r48599;
	st.local.u32 	[%rd4369+12], %r48603;
	setp.ne.s32 	%p4866, %r104768, 623;
	@%p4866 bra 	$L__BB3_4488;
	ld.local.u32 	%r48605, [%rd3+2492];
	and.b32  	%r48606, %r48605, -2147483648;
	ld.local.u32 	%r104728, [%rd3];
	and.b32  	%r48607, %r104728, 2147483646;
	or.b32  	%r48608, %r48607, %r48606;
	ld.local.u32 	%r48609, [%rd3+1584];
	shr.u32 	%r48610, %r48608, 1;
	and.b32  	%r48611, %r104728, 1;
	setp.eq.b32 	%p4867, %r48611, 1;
	selp.b32 	%r48612, -1727483681, 0, %p4867;
	xor.b32  	%r48613, %r48612, %r48609;
	xor.b32  	%r48614, %r48613, %r48610;
	st.local.u32 	[%rd3+2492], %r48614;
	mov.b32 	%r104769, 0;
	st.local.u32 	[%rd3+2496], %r104769;
$L__BB3_4490:
	add.s32 	%r104780, %r104769, 1;
	st.local.u32 	[%rd3+2496], %r104780;
	mul.wide.s32 	%rd4370, %r104769, 4;
	add.s64 	%rd4371, %rd3, %rd4370;
	ld.local.u32 	%r48615, [%rd4371];
	shr.u32 	%r48616, %r48615, 11;
	xor.b32  	%r48617, %r48616, %r48615;
	shl.b32 	%r48618, %r48617, 7;
	and.b32  	%r48619, %r48618, -1658038656;
	xor.b32  	%r48620, %r48619, %r48617;
	shl.b32 	%r48621, %r48620, 15;
	and.b32  	%r48622, %r48621, -402653184;
	xor.b32  	%r48623, %r48622, %r48620;
	shr.u32 	%r48624, %r48623, 27;
	and.b32  	%r48626, %r9589, 1073741792;
	or.b32  	%r104764, %r48624, %r48626;
	setp.eq.s32 	%p4868, %r104764, %r15021;
	or.pred  	%p11985, %p11985, %p4868;
	add.s32 	%r104763, %r104763, 1;
	setp.gt.u32 	%p4869, %r104763, %r15024;
	mov.u32 	%r104769, %r104780;
	@%p4869 bra 	$L__BB3_4491;
	bra.uni 	$L__BB3_4484;
$L__BB3_4491:
	sub.s32 	%r48627, %r15025, %r15024;
	add.s32 	%r48628, %r48627, -6;
	setp.lt.s32 	%p4870, %r48628, 1;
	@%p4870 bra 	$L__BB3_4500;
	mov.b32 	%r104775, 0;
$L__BB3_4493:
	setp.lt.s32 	%p4871, %r104780, 624;
	@%p4871 bra 	$L__BB3_4499;
	mov.b32 	%r104777, 0;
	mov.u64 	%rd6940, %rd3;
$L__BB3_4495:
	and.b32  	%r48631, %r104728, -2147483648;
	ld.local.u32 	%r48632, [%rd6940+4];
	and.b32  	%r48633, %r48632, 2147483646;
	or.b32  	%r48634, %r48633, %r48631;
	ld.local.u32 	%r48635, [%rd6940+1588];
	shr.u32 	%r48636, %r48634, 1;
	and.b32  	%r48637, %r48632, 1;
	setp.eq.b32 	%p4872, %r48637, 1;
	selp.b32 	%r48638, -1727483681, 0, %p4872;
	xor.b32  	%r48639, %r48638, %r48635;
	xor.b32  	%r48640, %r48639, %r48636;
	st.local.u32 	[%rd6940], %r48640;
	and.b32  	%r48641, %r48632, -2147483648;
	ld.local.u32 	%r48642, [%rd6940+8];
	and.b32  	%r48643, %r48642, 2147483646;
	or.b32  	%r48644, %r48643, %r48641;
	ld.local.u32 	%r48645, [%rd6940+1592];
	shr.u32 	%r48646, %r48644, 1;
	and.b32  	%r48647, %r48642, 1;
	setp.eq.b32 	%p4873, %r48647, 1;
	selp.b32 	%r48648, -1727483681, 0, %p4873;
	xor.b32  	%r48649, %r48648, %r48645;
	xor.b32  	%r48650, %r48649, %r48646;
	st.local.u32 	[%rd6940+4], %r48650;
	and.b32  	%r48651, %r48642, -2147483648;
	ld.local.u32 	%r9613, [%rd6940+12];
	and.b32  	%r48652, %r9613, 2147483646;
	or.b32  	%r48653, %r48652, %r48651;
	ld.local.u32 	%r48654, [%rd6940+1596];
	shr.u32 	%r48655, %r48653, 1;
	and.b32  	%r48656, %r9613, 1;
	setp.eq.b32 	%p4874, %r48656, 1;
	selp.b32 	%r48657, -1727483681, 0, %p4874;
	xor.b32  	%r48658, %r48657, %r48654;
	xor.b32  	%r48659, %r48658, %r48655;
	st.local.u32 	[%rd6940+8], %r48659;
	setp.ne.s32 	%p4875, %r104777, 224;
	@%p4875 bra 	$L__BB3_4547;
	ld.local.u32 	%r104778, [%rd1643];
	mov.b32 	%r104779, 227;
$L__BB3_4497:
	mul.wide.u32 	%rd4372, %r104779, 4;
	add.s64 	%rd4373, %rd3, %rd4372;
	and.b32  	%r48670, %r104778, -2147483648;
	ld.local.u32 	%r48671, [%rd4373+4];
	and.b32  	%r48672, %r48671, 2147483646;
	or.b32  	%r48673, %r48672, %r48670;
	ld.local.u32 	%r48674, [%rd4373+-908];
	shr.u32 	%r48675, %r48673, 1;
	and.b32  	%r48676, %r48671, 1;
	setp.eq.b32 	%p4877, %r48676, 1;
	selp.b32 	%r48677, -1727483681, 0, %p4877;
	xor.b32  	%r48678, %r48677, %r48674;
	xor.b32  	%r48679, %r48678, %r48675;
	st.local.u32 	[%rd4373], %r48679;
	and.b32  	%r48680, %r48671, -2147483648;
	ld.local.u32 	%r48681, [%rd4373+8];
	and.b32  	%r48682, %r48681, 2147483646;
	or.b32  	%r48683, %r48682, %r48680;
	ld.local.u32 	%r48684, [%rd4373+-904];
	shr.u32 	%r48685, %r48683, 1;
	and.b32  	%r48686, %r48681, 1;
	setp.eq.b32 	%p4878, %r48686, 1;
	selp.b32 	%r48687, -1727483681, 0, %p4878;
	xor.b32  	%r48688, %r48687, %r48684;
	xor.b32  	%r48689, %r48688, %r48685;
	st.local.u32 	[%rd4373+4], %r48689;
	and.b32  	%r48690, %r48681, -2147483648;
	ld.local.u32 	%r48691, [%rd4373+12];
	and.b32  	%r48692, %r48691, 2147483646;
	or.b32  	%r48693, %r48692, %r48690;
	ld.local.u32 	%r48694, [%rd4373+-900];
	shr.u32 	%r48695, %r48693, 1;
	and.b32  	%r48696, %r48691, 1;
	setp.eq.b32 	%p4879, %r48696, 1;
	selp.b32 	%r48697, -1727483681, 0, %p4879;
	xor.b32  	%r48698, %r48697, %r48694;
	xor.b32  	%r48699, %r48698, %r48695;
	st.local.u32 	[%rd4373+8], %r48699;
	and.b32  	%r48700, %r48691, -2147483648;
	add.s32 	%r104779, %r104779, 4;
	ld.local.u32 	%r104778, [%rd4373+16];
	and.b32  	%r48701, %r104778, 2147483646;
	or.b32  	%r48702, %r48701, %r48700;
	ld.local.u32 	%r48703, [%rd4373+-896];
	shr.u32 	%r48704, %r48702, 1;
	and.b32  	%r48705, %r104778, 1;
	setp.eq.b32 	%p4880, %r48705, 1;
	selp.b32 	%r48706, -1727483681, 0, %p4880;
	xor.b32  	%r48707, %r48706, %r48703;
	xor.b32  	%r48708, %r48707, %r48704;
	st.local.u32 	[%rd4373+12], %r48708;
	setp.ne.s32 	%p4881, %r104779, 623;
	@%p4881 bra 	$L__BB3_4497;
	ld.local.u32 	%r48710, [%rd3+2492];
	and.b32  	%r48711, %r48710, -2147483648;
	ld.local.u32 	%r104728, [%rd3];
	and.b32  	%r48712, %r104728, 2147483646;
	or.b32  	%r48713, %r48712, %r48711;
	ld.local.u32 	%r48714, [%rd3+1584];
	shr.u32 	%r48715, %r48713, 1;
	and.b32  	%r48716, %r104728, 1;
	setp.eq.b32 	%p4882, %r48716, 1;
	selp.b32 	%r48717, -1727483681, 0, %p4882;
	xor.b32  	%r48718, %r48717, %r48714;
	xor.b32  	%r48719, %r48718, %r48715;
	st.local.u32 	[%rd3+2492], %r48719;
	mov.b32 	%r104780, 0;
	st.local.u32 	[%rd3+2496], %r104780;
$L__BB3_4499:
	add.s32 	%r104780, %r104780, 1;
	st.local.u32 	[%rd1645], %r104780;
	add.s32 	%r104775, %r104775, 1;
	setp.ne.s32 	%p4883, %r104775, %r48628;
	@%p4883 bra 	$L__BB3_4493;
$L__BB3_4500:
	add.s64 	%rd2089, %rd3, 2492;
	setp.lt.s32 	%p4884, %r104780, 624;
	@%p4884 bra 	$L__BB3_4506;
	mov.b32 	%r104785, 0;
	mov.u64 	%rd6941, %rd3;
$L__BB3_4502:
	and.b32  	%r48723, %r104728, -2147483648;
	ld.local.u32 	%r48724, [%rd6941+4];
	and.b32  	%r48725, %r48724, 2147483646;
	or.b32  	%r48726, %r48725, %r48723;
	ld.local.u32 	%r48727, [%rd6941+1588];
	shr.u32 	%r48728, %r48726, 1;
	and.b32  	%r48729, %r48724, 1;
	setp.eq.b32 	%p4885, %r48729, 1;
	selp.b32 	%r48730, -1727483681, 0, %p4885;
	xor.b32  	%r48731, %r48730, %r48727;
	xor.b32  	%r48732, %r48731, %r48728;
	st.local.u32 	[%rd6941], %r48732;
	and.b32  	%r48733, %r48724, -2147483648;
	ld.local.u32 	%r48734, [%rd6941+8];
	and.b32  	%r48735, %r48734, 2147483646;
	or.b32  	%r48736, %r48735, %r48733;
	ld.local.u32 	%r48737, [%rd6941+1592];
	shr.u32 	%r48738, %r48736, 1;
	and.b32  	%r48739, %r48734, 1;
	setp.eq.b32 	%p4886, %r48739, 1;
	selp.b32 	%r48740, -1727483681, 0, %p4886;
	xor.b32  	%r48741, %r48740, %r48737;
	xor.b32  	%r48742, %r48741, %r48738;
	st.local.u32 	[%rd6941+4], %r48742;
	and.b32  	%r48743, %r48734, -2147483648;
	ld.local.u32 	%r9628, [%rd6941+12];
	and.b32  	%r48744, %r9628, 2147483646;
	or.b32  	%r48745, %r48744, %r48743;
	ld.local.u32 	%r48746, [%rd6941+1596];
	shr.u32 	%r48747, %r48745, 1;
	and.b32  	%r48748, %r9628, 1;
	setp.eq.b32 	%p4887, %r48748, 1;
	selp.b32 	%r48749, -1727483681, 0, %p4887;
	xor.b32  	%r48750, %r48749, %r48746;
	xor.b32  	%r48751, %r48750, %r48747;
	st.local.u32 	[%rd6941+8], %r48751;
	setp.ne.s32 	%p4888, %r104785, 224;
	@%p4888 bra 	$L__BB3_4546;
	ld.local.u32 	%r104787, [%rd3+908];
	add.s64 	%rd6942, %rd3, 924;
	mov.b32 	%r104786, 0;
$L__BB3_4504:
	and.b32  	%r48762, %r104787, -2147483648;
	ld.local.u32 	%r48763, [%rd6942+-12];
	and.b32  	%r48764, %r48763, 2147483646;
	or.b32  	%r48765, %r48764, %r48762;
	ld.local.u32 	%r48766, [%rd6942+-924];
	shr.u32 	%r48767, %r48765, 1;
	and.b32  	%r48768, %r48763, 1;
	setp.eq.b32 	%p4890, %r48768, 1;
	selp.b32 	%r48769, -1727483681, 0, %p4890;
	xor.b32  	%r48770, %r48769, %r48766;
	xor.b32  	%r48771, %r48770, %r48767;
	st.local.u32 	[%rd6942+-16], %r48771;
	and.b32  	%r48772, %r48763, -2147483648;
	ld.local.u32 	%r48773, [%rd6942+-8];
	and.b32  	%r48774, %r48773, 2147483646;
	or.b32  	%r48775, %r48774, %r48772;
	ld.local.u32 	%r48776, [%rd6942+-920];
	shr.u32 	%r48777, %r48775, 1;
	and.b32  	%r48778, %r48773, 1;
	setp.eq.b32 	%p4891, %r48778, 1;
	selp.b32 	%r48779, -1727483681, 0, %p4891;
	xor.b32  	%r48780, %r48779, %r48776;
	xor.b32  	%r48781, %r48780, %r48777;
	st.local.u32 	[%rd6942+-12], %r48781;
	and.b32  	%r48782, %r48773, -2147483648;
	ld.local.u32 	%r48783, [%rd6942+-4];
	and.b32  	%r48784, %r48783, 2147483646;
	or.b32  	%r48785, %r48784, %r48782;
	ld.local.u32 	%r48786, [%rd6942+-916];
	shr.u32 	%r48787, %r48785, 1;
	and.b32  	%r48788, %r48783, 1;
	setp.eq.b32 	%p4892, %r48788, 1;
	selp.b32 	%r48789, -1727483681, 0, %p4892;
	xor.b32  	%r48790, %r48789, %r48786;
	xor.b32  	%r48791, %r48790, %r48787;
	st.local.u32 	[%rd6942+-8], %r48791;
	and.b32  	%r48792, %r48783, -2147483648;
	ld.local.u32 	%r104787, [%rd6942];
	and.b32  	%r48793, %r104787, 2147483646;
	or.b32  	%r48794, %r48793, %r48792;
	ld.local.u32 	%r48795, [%rd6942+-912];
	shr.u32 	%r48796, %r48794, 1;
	and.b32  	%r48797, %r104787, 1;
	setp.eq.b32 	%p4893, %r48797, 1;
	selp.b32 	%r48798, -1727483681, 0, %p4893;
	xor.b32  	%r48799, %r48798, %r48795;
	xor.b32  	%r48800, %r48799, %r48796;
	st.local.u32 	[%rd6942+-4], %r48800;
	add.s32 	%r104786, %r104786, 4;
	add.s64 	%rd6942, %rd6942, 16;
	setp.ne.s32 	%p4894, %r104786, 396;
	@%p4894 bra 	$L__BB3_4504;
	ld.local.u32 	%r48802, [%rd2089];
	and.b32  	%r48803, %r48802, -2147483648;
	ld.local.u32 	%r104728, [%rd1643+-908];
	and.b32  	%r48804, %r104728, 2147483646;
	or.b32  	%r48805, %r48804, %r48803;
	ld.local.u32 	%r48806, [%rd3+1584];
	shr.u32 	%r48807, %r48805, 1;
	and.b32  	%r48808, %r104728, 1;
	setp.eq.b32 	%p4895, %r48808, 1;
	selp.b32 	%r48809, -1727483681, 0, %p4895;
	xor.b32  	%r48810, %r48809, %r48806;
	xor.b32  	%r48811, %r48810, %r48807;
	st.local.u32 	[%rd2089], %r48811;
	mov.b32 	%r104780, 0;
	st.local.u32 	[%rd1645], %r104780;
$L__BB3_4506:
	add.s32 	%r104795, %r104780, 1;
	st.local.u32 	[%rd3+2496], %r104795;
	mul.wide.s32 	%rd4374, %r104780, 4;
	add.s64 	%rd4375, %rd3, %rd4374;
	ld.local.u32 	%r48812, [%rd4375];
	shr.u32 	%r48813, %r48812, 11;
	xor.b32  	%r48814, %r48813, %r48812;
	shl.b32 	%r48815, %r48814, 7;
	and.b32  	%r48816, %r48815, -1658038656;
	xor.b32  	%r9638, %r48816, %r48814;
	setp.lt.s32 	%p4896, %r104780, 623;
	@%p4896 bra 	$L__BB3_4512;
	mov.b32 	%r104791, 0;
	mov.u64 	%rd6943, %rd3;
$L__BB3_4508:
	and.b32  	%r48818, %r104728, -2147483648;
	ld.local.u32 	%r48819, [%rd6943+4];
	and.b32  	%r48820, %r48819, 2147483646;
	or.b32  	%r48821, %r48820, %r48818;
	ld.local.u32 	%r48822, [%rd6943+1588];
	shr.u32 	%r48823, %r48821, 1;
	and.b32  	%r48824, %r48819, 1;
	setp.eq.b32 	%p4897, %r48824, 1;
	selp.b32 	%r48825, -1727483681, 0, %p4897;
	xor.b32  	%r48826, %r48825, %r48822;
	xor.b32  	%r48827, %r48826, %r48823;
	st.local.u32 	[%rd6943], %r48827;
	and.b32  	%r48828, %r48819, -2147483648;
	ld.local.u32 	%r48829, [%rd6943+8];
	and.b32  	%r48830, %r48829, 2147483646;
	or.b32  	%r48831, %r48830, %r48828;
	ld.local.u32 	%r48832, [%rd6943+1592];
	shr.u32 	%r48833, %r48831, 1;
	and.b32  	%r48834, %r48829, 1;
	setp.eq.b32 	%p4898, %r48834, 1;
	selp.b32 	%r48835, -1727483681, 0, %p4898;
	xor.b32  	%r48836, %r48835, %r48832;
	xor.b32  	%r48837, %r48836, %r48833;
	st.local.u32 	[%rd6943+4], %r48837;
	and.b32  	%r48838, %r48829, -2147483648;
	ld.local.u32 	%r9641, [%rd6943+12];
	and.b32  	%r48839, %r9641, 2147483646;
	or.b32  	%r48840, %r48839, %r48838;
	ld.local.u32 	%r48841, [%rd6943+1596];
	shr.u32 	%r48842, %r48840, 1;
	and.b32  	%r48843, %r9641, 1;
	setp.eq.b32 	%p4899, %r48843, 1;
	selp.b32 	%r48844, -1727483681, 0, %p4899;
	xor.b32  	%r48845, %r48844, %r48841;
	xor.b32  	%r48846, %r48845, %r48842;
	st.local.u32 	[%rd6943+8], %r48846;
	setp.ne.s32 	%p4900, %r104791, 224;
	@%p4900 bra 	$L__BB3_4545;
	ld.local.u32 	%r104793, [%rd3+908];
	add.s64 	%rd6944, %rd3, 924;
	mov.b32 	%r104792, 0;
$L__BB3_4510:
	and.b32  	%r48857, %r104793, -2147483648;
	ld.local.u32 	%r48858, [%rd6944+-12];
	and.b32  	%r48859, %r48858, 2147483646;
	or.b32  	%r48860, %r48859, %r48857;
	ld.local.u32 	%r48861, [%rd6944+-924];
	shr.u32 	%r48862, %r48860, 1;
	and.b32  	%r48863, %r48858, 1;
	setp.eq.b32 	%p4902, %r48863, 1;
	selp.b32 	%r48864, -1727483681, 0, %p4902;
	xor.b32  	%r48865, %r48864, %r48861;
	xor.b32  	%r48866, %r48865, %r48862;
	st.local.u32 	[%rd6944+-16], %r48866;
	and.b32  	%r48867, %r48858, -2147483648;
	ld.local.u32 	%r48868, [%rd6944+-8];
	and.b32  	%r48869, %r48868, 2147483646;
	or.b32  	%r48870, %r48869, %r48867;
	ld.local.u32 	%r48871, [%rd6944+-920];
	shr.u32 	%r48872, %r48870, 1;
	and.b32  	%r48873, %r48868, 1;
	setp.eq.b32 	%p4903, %r48873, 1;
	selp.b32 	%r48874, -1727483681, 0, %p4903;
	xor.b32  	%r48875, %r48874, %r48871;
	xor.b32  	%r48876, %r48875, %r48872;
	st.local.u32 	[%rd6944+-12], %r48876;
	and.b32  	%r48877, %r48868, -2147483648;
	ld.local.u32 	%r48878, [%rd6944+-4];
	and.b32  	%r48879, %r48878, 2147483646;
	or.b32  	%r48880, %r48879, %r48877;
	ld.local.u32 	%r48881, [%rd6944+-916];
	shr.u32 	%r48882, %r48880, 1;
	and.b32  	%r48883, %r48878, 1;
	setp.eq.b32 	%p4904, %r48883, 1;
	selp.b32 	%r48884, -1727483681, 0, %p4904;
	xor.b32  	%r48885, %r48884, %r48881;
	xor.b32  	%r48886, %r48885, %r48882;
	st.local.u32 	[%rd6944+-8], %r48886;
	and.b32  	%r48887, %r48878, -2147483648;
	ld.local.u32 	%r104793, [%rd6944];
	and.b32  	%r48888, %r104793, 2147483646;
	or.b32  	%r48889, %r48888, %r48887;
	ld.local.u32 	%r48890, [%rd6944+-912];
	shr.u32 	%r48891, %r48889, 1;
	and.b32  	%r48892, %r104793, 1;
	setp.eq.b32 	%p4905, %r48892, 1;
	selp.b32 	%r48893, -1727483681, 0, %p4905;
	xor.b32  	%r48894, %r48893, %r48890;
	xor.b32  	%r48895, %r48894, %r48891;
	st.local.u32 	[%rd6944+-4], %r48895;
	add.s32 	%r104792, %r104792, 4;
	add.s64 	%rd6944, %rd6944, 16;
	setp.ne.s32 	%p4906, %r104792, 396;
	@%p4906 bra 	$L__BB3_4510;
	ld.local.u32 	%r48897, [%rd2089];
	and.b32  	%r48898, %r48897, -2147483648;
	ld.local.u32 	%r104728, [%rd1643+-908];
	and.b32  	%r48899, %r104728, 2147483646;
	or.b32  	%r48900, %r48899, %r48898;
	ld.local.u32 	%r48901, [%rd3+1584];
	shr.u32 	%r48902, %r48900, 1;
	and.b32  	%r48903, %r104728, 1;
	setp.eq.b32 	%p4907, %r48903, 1;
	selp.b32 	%r48904, -1727483681, 0, %p4907;
	xor.b32  	%r48905, %r48904, %r48901;
	xor.b32  	%r48906, %r48905, %r48902;
	st.local.u32 	[%rd2089], %r48906;
	mov.b32 	%r104795, 0;
	st.local.u32 	[%rd1645], %r104795;
$L__BB3_4512:
	add.s32 	%r104801, %r104795, 1;
	st.local.u32 	[%rd3+2496], %r104801;
	mul.wide.s32 	%rd4376, %r104795, 4;
	add.s64 	%rd4377, %rd3, %rd4376;
	ld.local.u32 	%r48907, [%rd4377];
	shr.u32 	%r48908, %r48907, 11;
	xor.b32  	%r48909, %r48908, %r48907;
	shl.b32 	%r48910, %r48909, 7;
	and.b32  	%r48911, %r48910, -1658038656;
	xor.b32  	%r9651, %r48911, %r48909;
	setp.lt.s32 	%p4908, %r104795, 623;
	@%p4908 bra 	$L__BB3_4518;
	mov.b32 	%r104797, 0;
	mov.u64 	%rd6945, %rd3;
$L__BB3_4514:
	and.b32  	%r48913, %r104728, -2147483648;
	ld.local.u32 	%r48914, [%rd6945+4];
	and.b32  	%r48915, %r48914, 2147483646;
	or.b32  	%r48916, %r48915, %r48913;
	ld.local.u32 	%r48917, [%rd6945+1588];
	shr.u32 	%r48918, %r48916, 1;
	and.b32  	%r48919, %r48914, 1;
	setp.eq.b32 	%p4909, %r48919, 1;
	selp.b32 	%r48920, -1727483681, 0, %p4909;
	xor.b32  	%r48921, %r48920, %r48917;
	xor.b32  	%r48922, %r48921, %r48918;
	st.local.u32 	[%rd6945], %r48922;
	and.b32  	%r48923, %r48914, -2147483648;
	ld.local.u32 	%r48924, [%rd6945+8];
	and.b32  	%r48925, %r48924, 2147483646;
	or.b32  	%r48926, %r48925, %r48923;
	ld.local.u32 	%r48927, [%rd6945+1592];
	shr.u32 	%r48928, %r48926, 1;
	and.b32  	%r48929, %r48924, 1;
	setp.eq.b32 	%p4910, %r48929, 1;
	selp.b32 	%r48930, -1727483681, 0, %p4910;
	xor.b32  	%r48931, %r48930, %r48927;
	xor.b32  	%r48932, %r48931, %r48928;
	st.local.u32 	[%rd6945+4], %r48932;
	and.b32  	%r48933, %r48924, -2147483648;
	ld.local.u32 	%r9654, [%rd6945+12];
	and.b32  	%r48934, %r9654, 2147483646;
	or.b32  	%r48935, %r48934, %r48933;
	ld.local.u32 	%r48936, [%rd6945+1596];
	shr.u32 	%r48937, %r48935, 1;
	and.b32  	%r48938, %r9654, 1;
	setp.eq.b32 	%p4911, %r48938, 1;
	selp.b32 	%r48939, -1727483681, 0, %p4911;
	xor.b32  	%r48940, %r48939, %r48936;
	xor.b32  	%r48941, %r48940, %r48937;
	st.local.u32 	[%rd6945+8], %r48941;
	setp.ne.s32 	%p4912, %r104797, 224;
	@%p4912 bra 	$L__BB3_4544;
	ld.local.u32 	%r104799, [%rd3+908];
	add.s64 	%rd6946, %rd3, 924;
	mov.b32 	%r104798, 0;
$L__BB3_4516:
	and.b32  	%r48952, %r104799, -2147483648;
	ld.local.u32 	%r48953, [%rd6946+-12];
	and.b32  	%r48954, %r48953, 2147483646;
	or.b32  	%r48955, %r48954, %r48952;
	ld.local.u32 	%r48956, [%rd6946+-924];
	shr.u32 	%r48957, %r48955, 1;
	and.b32  	%r48958, %r48953, 1;
	setp.eq.b32 	%p4914, %r48958, 1;
	selp.b32 	%r48959, -1727483681, 0, %p4914;
	xor.b32  	%r48960, %r48959, %r48956;
	xor.b32  	%r48961, %r48960, %r48957;
	st.local.u32 	[%rd6946+-16], %r48961;
	and.b32  	%r48962, %r48953, -2147483648;
	ld.local.u32 	%r48963, [%rd6946+-8];
	and.b32  	%r48964, %r48963, 2147483646;
	or.b32  	%r48965, %r48964, %r48962;
	ld.local.u32 	%r48966, [%rd6946+-920];
	shr.u32 	%r48967, %r48965, 1;
	and.b32  	%r48968, %r48963, 1;
	setp.eq.b32 	%p4915, %r48968, 1;
	selp.b32 	%r48969, -1727483681, 0, %p4915;
	xor.b32  	%r48970, %r48969, %r48966;
	xor.b32  	%r48971, %r48970, %r48967;
	st.local.u32 	[%rd6946+-12], %r48971;
	and.b32  	%r48972, %r48963, -2147483648;
	ld.local.u32 	%r48973, [%rd6946+-4];
	and.b32  	%r48974, %r48973, 2147483646;
	or.b32  	%r48975, %r48974, %r48972;
	ld.local.u32 	%r48976, [%rd6946+-916];
	shr.u32 	%r48977, %r48975, 1;
	and.b32  	%r48978, %r48973, 1;
	setp.eq.b32 	%p4916, %r48978, 1;
	selp.b32 	%r48979, -1727483681, 0, %p4916;
	xor.b32  	%r48980, %r48979, %r48976;
	xor.b32  	%r48981, %r48980, %r48977;
	st.local.u32 	[%rd6946+-8], %r48981;
	and.b32  	%r48982, %r48973, -2147483648;
	ld.local.u32 	%r104799, [%rd6946];
	and.b32  	%r48983, %r104799, 2147483646;
	or.b32  	%r48984, %r48983, %r48982;
	ld.local.u32 	%r48985, [%rd6946+-912];
	shr.u32 	%r48986, %r48984, 1;
	and.b32  	%r48987, %r104799, 1;
	setp.eq.b32 	%p4917, %r48987, 1;
	selp.b32 	%r48988, -1727483681, 0, %p4917;
	xor.b32  	%r48989, %r48988, %r48985;
	xor.b32  	%r48990, %r48989, %r48986;
	st.local.u32 	[%rd6946+-4], %r48990;
	add.s32 	%r104798, %r104798, 4;
	add.s64 	%rd6946, %rd6946, 16;
	setp.ne.s32 	%p4918, %r104798, 396;
	@%p4918 bra 	$L__BB3_4516;
	ld.local.u32 	%r48992, [%rd2089];
	and.b32  	%r48993, %r48992, -2147483648;
	ld.local.u32 	%r104728, [%rd1643+-908];
	and.b32  	%r48994, %r104728, 2147483646;
	or.b32  	%r48995, %r48994, %r48993;
	ld.local.u32 	%r48996, [%rd3+1584];
	shr.u32 	%r48997, %r48995, 1;
	and.b32  	%r48998, %r104728, 1;
	setp.eq.b32 	%p4919, %r48998, 1;
	selp.b32 	%r48999, -1727483681, 0, %p4919;
	xor.b32  	%r49000, %r48999, %r48996;
	xor.b32  	%r49001, %r49000, %r48997;
	st.local.u32 	[%rd2089], %r49001;
	mov.b32 	%r104801, 0;
	st.local.u32 	[%rd1645], %r104801;
$L__BB3_4518:
	add.s32 	%r104807, %r104801, 1;
	st.local.u32 	[%rd3+2496], %r104807;
	mul.wide.s32 	%rd4378, %r104801, 4;
	add.s64 	%rd4379, %rd3, %rd4378;
	ld.local.u32 	%r49002, [%rd4379];
	shr.u32 	%r49003, %r49002, 11;
	xor.b32  	%r49004, %r49003, %r49002;
	shl.b32 	%r49005, %r49004, 7;
	and.b32  	%r49006, %r49005, -1658038656;
	xor.b32  	%r9664, %r49006, %r49004;
	setp.lt.s32 	%p4920, %r104801, 623;
	@%p4920 bra 	$L__BB3_4524;
	mov.b32 	%r104803, 0;
	mov.u64 	%rd6947, %rd3;
$L__BB3_4520:
	and.b32  	%r49008, %r104728, -2147483648;
	ld.local.u32 	%r49009, [%rd6947+4];
	and.b32  	%r49010, %r49009, 2147483646;
	or.b32  	%r49011, %r49010, %r49008;
	ld.local.u32 	%r49012, [%rd6947+1588];
	shr.u32 	%r49013, %r49011, 1;
	and.b32  	%r49014, %r49009, 1;
	setp.eq.b32 	%p4921, %r49014, 1;
	selp.b32 	%r49015, -1727483681, 0, %p4921;
	xor.b32  	%r49016, %r49015, %r49012;
	xor.b32  	%r49017, %r49016, %r49013;
	st.local.u32 	[%rd6947], %r49017;
	and.b32  	%r49018, %r49009, -2147483648;
	ld.local.u32 	%r49019, [%rd6947+8];
	and.b32  	%r49020, %r49019, 2147483646;
	or.b32  	%r49021, %r49020, %r49018;
	ld.local.u32 	%r49022, [%rd6947+1592];
	shr.u32 	%r49023, %r49021, 1;
	and.b32  	%r49024, %r49019, 1;
	setp.eq.b32 	%p4922, %r49024, 1;
	selp.b32 	%r49025, -1727483681, 0, %p4922;
	xor.b32  	%r49026, %r49025, %r49022;
	xor.b32  	%r49027, %r49026, %r49023;
	st.local.u32 	[%rd6947+4], %r49027;
	and.b32  	%r49028, %r49019, -2147483648;
	ld.local.u32 	%r9667, [%rd6947+12];
	and.b32  	%r49029, %r9667, 2147483646;
	or.b32  	%r49030, %r49029, %r49028;
	ld.local.u32 	%r49031, [%rd6947+1596];
	shr.u32 	%r49032, %r49030, 1;
	and.b32  	%r49033, %r9667, 1;
	setp.eq.b32 	%p4923, %r49033, 1;
	selp.b32 	%r49034, -1727483681, 0, %p4923;
	xor.b32  	%r49035, %r49034, %r49031;
	xor.b32  	%r49036, %r49035, %r49032;
	st.local.u32 	[%rd6947+8], %r49036;
	setp.ne.s32 	%p4924, %r104803, 224;
	@%p4924 bra 	$L__BB3_4543;
	ld.local.u32 	%r104805, [%rd3+908];
	add.s64 	%rd6948, %rd3, 924;
	mov.b32 	%r104804, 0;
$L__BB3_4522:
	and.b32  	%r49047, %r104805, -2147483648;
	ld.local.u32 	%r49048, [%rd6948+-12];
	and.b32  	%r49049, %r49048, 2147483646;
	or.b32  	%r49050, %r49049, %r49047;
	ld.local.u32 	%r49051, [%rd6948+-924];
	shr.u32 	%r49052, %r49050, 1;
	and.b32  	%r49053, %r49048, 1;
	setp.eq.b32 	%p4926, %r49053, 1;
	selp.b32 	%r49054, -1727483681, 0, %p4926;
	xor.b32  	%r49055, %r49054, %r49051;
	xor.b32  	%r49056, %r49055, %r49052;
	st.local.u32 	[%rd6948+-16], %r49056;
	and.b32  	%r49057, %r49048, -2147483648;
	ld.local.u32 	%r49058, [%rd6948+-8];
	and.b32  	%r49059, %r49058, 2147483646;
	or.b32  	%r49060, %r49059, %r49057;
	ld.local.u32 	%r49061, [%rd6948+-920];
	shr.u32 	%r49062, %r49060, 1;
	and.b32  	%r49063, %r49058, 1;
	setp.eq.b32 	%p4927, %r49063, 1;
	selp.b32 	%r49064, -1727483681, 0, %p4927;
	xor.b32  	%r49065, %r49064, %r49061;
	xor.b32  	%r49066, %r49065, %r49062;
	st.local.u32 	[%rd6948+-12], %r49066;
	and.b32  	%r49067, %r49058, -2147483648;
	ld.local.u32 	%r49068, [%rd6948+-4];
	and.b32  	%r49069, %r49068, 2147483646;
	or.b32  	%r49070, %r49069, %r49067;
	ld.local.u32 	%r49071, [%rd6948+-916];
	shr.u32 	%r49072, %r49070, 1;
	and.b32  	%r49073, %r49068, 1;
	setp.eq.b32 	%p4928, %r49073, 1;
	selp.b32 	%r49074, -1727483681, 0, %p4928;
	xor.b32  	%r49075, %r49074, %r49071;
	xor.b32  	%r49076, %r49075, %r49072;
	st.local.u32 	[%rd6948+-8], %r49076;
	and.b32  	%r49077, %r49068, -2147483648;
	ld.local.u32 	%r104805, [%rd6948];
	and.b32  	%r49078, %r104805, 2147483646;
	or.b32  	%r49079, %r49078, %r49077;
	ld.local.u32 	%r49080, [%rd6948+-912];
	shr.u32 	%r49081, %r49079, 1;
	and.b32  	%r49082, %r104805, 1;
	setp.eq.b32 	%p4929, %r49082, 1;
	selp.b32 	%r49083, -1727483681, 0, %p4929;
	xor.b32  	%r49084, %r49083, %r49080;
	xor.b32  	%r49085, %r49084, %r49081;
	st.local.u32 	[%rd6948+-4], %r49085;
	add.s32 	%r104804, %r104804, 4;
	add.s64 	%rd6948, %rd6948, 16;
	setp.ne.s32 	%p4930, %r104804, 396;
	@%p4930 bra 	$L__BB3_4522;
	ld.local.u32 	%r49087, [%rd3+2492];
	and.b32  	%r49088, %r49087, -2147483648;
	ld.local.u32 	%r104728, [%rd1643+-908];
	and.b32  	%r49089, %r104728, 2147483646;
	or.b32  	%r49090, %r49089, %r49088;
	ld.local.u32 	%r49091, [%rd3+1584];
	shr.u32 	%r49092, %r49090, 1;
	and.b32  	%r49093, %r104728, 1;
	setp.eq.b32 	%p4931, %r49093, 1;
	selp.b32 	%r49094, -1727483681, 0, %p4931;
	xor.b32  	%r49095, %r49094, %r49091;
	xor.b32  	%r49096, %r49095, %r49092;
	st.local.u32 	[%rd3+2492], %r49096;
	mov.b32 	%r104807, 0;
	st.local.u32 	[%rd1645], %r104807;
$L__BB3_4524:
	add.s32 	%r104813, %r104807, 1;
	st.local.u32 	[%rd3+2496], %r104813;
	mul.wide.s32 	%rd4380, %r104807, 4;
	add.s64 	%rd4381, %rd3, %rd4380;
	ld.local.u32 	%r49097, [%rd4381];
	shr.u32 	%r49098, %r49097, 11;
	xor.b32  	%r49099, %r49098, %r49097;
	shl.b32 	%r49100, %r49099, 7;
	and.b32  	%r49101, %r49100, -1658038656;
	xor.b32  	%r9677, %r49101, %r49099;
	setp.lt.s32 	%p4932, %r104807, 623;
	@%p4932 bra 	$L__BB3_4530;
	mov.b32 	%r104809, 0;
	mov.u64 	%rd6949, %rd3;
$L__BB3_4526:
	and.b32  	%r49103, %r104728, -2147483648;
	ld.local.u32 	%r49104, [%rd6949+4];
	and.b32  	%r49105, %r49104, 2147483646;
	or.b32  	%r49106, %r49105, %r49103;
	ld.local.u32 	%r49107, [%rd6949+1588];
	shr.u32 	%r49108, %r49106, 1;
	and.b32  	%r49109, %r49104, 1;
	setp.eq.b32 	%p4933, %r49109, 1;
	selp.b32 	%r49110, -1727483681, 0, %p4933;
	xor.b32  	%r49111, %r49110, %r49107;
	xor.b32  	%r49112, %r49111, %r49108;
	st.local.u32 	[%rd6949], %r49112;
	and.b32  	%r49113, %r49104, -2147483648;
	ld.local.u32 	%r49114, [%rd6949+8];
	and.b32  	%r49115, %r49114, 2147483646;
	or.b32  	%r49116, %r49115, %r49113;
	ld.local.u32 	%r49117, [%rd6949+1592];
	shr.u32 	%r49118, %r49116, 1;
	and.b32  	%r49119, %r49114, 1;
	setp.eq.b32 	%p4934, %r49119, 1;
	selp.b32 	%r49120, -1727483681, 0, %p4934;
	xor.b32  	%r49121, %r49120, %r49117;
	xor.b32  	%r49122, %r49121, %r49118;
	st.local.u32 	[%rd6949+4], %r49122;
	and.b32  	%r49123, %r49114, -2147483648;
	ld.local.u32 	%r9680, [%rd6949+12];
	and.b32  	%r49124, %r9680, 2147483646;
	or.b32  	%r49125, %r49124, %r49123;
	ld.local.u32 	%r49126, [%rd6949+1596];
	shr.u32 	%r49127, %r49125, 1;
	and.b32  	%r49128, %r9680, 1;
	setp.eq.b32 	%p4935, %r49128, 1;
	selp.b32 	%r49129, -1727483681, 0, %p4935;
	xor.b32  	%r49130, %r49129, %r49126;
	xor.b32  	%r49131, %r49130, %r49127;
	st.local.u32 	[%rd6949+8], %r49131;
	setp.ne.s32 	%p4936, %r104809, 224;
	@%p4936 bra 	$L__BB3_4542;
	ld.local.u32 	%r104810, [%rd1643];
	mov.b32 	%r104811, 227;
$L__BB3_4528:
	mul.wide.u32 	%rd4382, %r104811, 4;
	add.s64 	%rd4383, %rd3, %rd4382;
	and.b32  	%r49142, %r104810, -2147483648;
	ld.local.u32 	%r49143, [%rd4383+4];
	and.b32  	%r49144, %r49143, 2147483646;
	or.b32  	%r49145, %r49144, %r49142;
	ld.local.u32 	%r49146, [%rd4383+-908];
	shr.u32 	%r49147, %r49145, 1;
	and.b32  	%r49148, %r49143, 1;
	setp.eq.b32 	%p4938, %r49148, 1;
	selp.b32 	%r49149, -1727483681, 0, %p4938;
	xor.b32  	%r49150, %r49149, %r49146;
	xor.b32  	%r49151, %r49150, %r49147;
	st.local.u32 	[%rd4383], %r49151;
	and.b32  	%r49152, %r49143, -2147483648;
	ld.local.u32 	%r49153, [%rd4383+8];
	and.b32  	%r49154, %r49153, 2147483646;
	or.b32  	%r49155, %r49154, %r49152;
	ld.local.u32 	%r49156, [%rd4383+-904];
	shr.u32 	%r49157, %r49155, 1;
	and.b32  	%r49158, %r49153, 1;
	setp.eq.b32 	%p4939, %r49158, 1;
	selp.b32 	%r49159, -1727483681, 0, %p4939;
	xor.b32  	%r49160, %r49159, %r49156;
	xor.b32  	%r49161, %r49160, %r49157;
	st.local.u32 	[%rd4383+4], %r49161;
	and.b32  	%r49162, %r49153, -2147483648;
	ld.local.u32 	%r49163, [%rd4383+12];
	and.b32  	%r49164, %r49163, 2147483646;
	or.b32  	%r49165, %r49164, %r49162;
	ld.local.u32 	%r49166, [%rd4383+-900];
	shr.u32 	%r49167, %r49165, 1;
	and.b32  	%r49168, %r49163, 1;
	setp.eq.b32 	%p4940, %r49168, 1;
	selp.b32 	%r49169, -1727483681, 0, %p4940;
	xor.b32  	%r49170, %r49169, %r49166;
	xor.b32  	%r49171, %r49170, %r49167;
	st.local.u32 	[%rd4383+8], %r49171;
	and.b32  	%r49172, %r49163, -2147483648;
	add.s32 	%r104811, %r104811, 4;
	ld.local.u32 	%r104810, [%rd4383+16];
	and.b32  	%r49173, %r104810, 2147483646;
	or.b32  	%r49174, %r49173, %r49172;
	ld.local.u32 	%r49175, [%rd4383+-896];
	shr.u32 	%r49176, %r49174, 1;
	and.b32  	%r49177, %r104810, 1;
	setp.eq.b32 	%p4941, %r49177, 1;
	selp.b32 	%r49178, -1727483681, 0, %p4941;
	xor.b32  	%r49179, %r49178, %r49175;
	xor.b32  	%r49180, %r49179, %r49176;
	st.local.u32 	[%rd4383+12], %r49180;
	setp.ne.s32 	%p4942, %r104811, 623;
	@%p4942 bra 	$L__BB3_4528;
	ld.local.u32 	%r49182, [%rd3+2492];
	and.b32  	%r49183, %r49182, -2147483648;
	ld.local.u32 	%r104728, [%rd3];
	and.b32  	%r49184, %r104728, 2147483646;
	or.b32  	%r49185, %r49184, %r49183;
	ld.local.u32 	%r49186, [%rd3+1584];
	shr.u32 	%r49187, %r49185, 1;
	and.b32  	%r49188, %r104728, 1;
	setp.eq.b32 	%p4943, %r49188, 1;
	selp.b32 	%r49189, -1727483681, 0, %p4943;
	xor.b32  	%r49190, %r49189, %r49186;
	xor.b32  	%r49191, %r49190, %r49187;
	st.local.u32 	[%rd3+2492], %r49191;
	mov.b32 	%r104813, 0;
	st.local.u32 	[%rd3+2496], %r104813;
$L__BB3_4530:
	setp.gt.u32 	%p4945, %r15025, %r15026;
	add.s32 	%r104822, %r104813, 1;
	st.local.u32 	[%rd3+2496], %r104822;
	mul.wide.s32 	%rd4384, %r104813, 4;
	add.s64 	%rd4385, %rd3, %rd4384;
	ld.local.u32 	%r49192, [%rd4385];
	shr.u32 	%r49193, %r49192, 11;
	xor.b32  	%r49194, %r49193, %r49192;
	shl.b32 	%r49195, %r49194, 7;
	and.b32  	%r49196, %r49195, -1658038656;
	xor.b32  	%r49197, %r49196, %r49194;
	shl.b32 	%r49198, %r49197, 15;
	and.b32  	%r49199, %r49198, -402653184;
	xor.b32  	%r49200, %r49199, %r49197;
	shr.u32 	%r49201, %r49200, 27;
	shl.b32 	%r49202, %r9638, 15;
	and.b32  	%r49203, %r49202, -402653184;
	xor.b32  	%r49204, %r49203, %r9638;
	shr.u32 	%r49205, %r49204, 7;
	and.b32  	%r49206, %r49205, 32505856;
	shl.b32 	%r49207, %r9651, 15;
	and.b32  	%r49208, %r49207, -402653184;
	xor.b32  	%r49209, %r49208, %r9651;
	shr.u32 	%r49210, %r49209, 12;
	and.b32  	%r49211, %r49210, 1015808;
	or.b32  	%r49212, %r49211, %r49206;
	shl.b32 	%r49213, %r9664, 15;
	and.b32  	%r49214, %r49213, -402653184;
	xor.b32  	%r49215, %r49214, %r9664;
	shr.u32 	%r49216, %r49215, 17;
	and.b32  	%r49217, %r49216, 31744;
	or.b32  	%r49218, %r49212, %r49217;
	shl.b32 	%r49219, %r9677, 15;
	and.b32  	%r49220, %r49219, -402653184;
	xor.b32  	%r49221, %r49220, %r9677;
	shr.u32 	%r49222, %r49221, 22;
	and.b32  	%r49223, %r49222, 992;
	or.b32  	%r49224, %r49218, %r49223;
	or.b32  	%r104817, %r49224, %r49201;
	mov.pred 	%p11987, 0;
	@%p4945 bra 	$L__BB3_4539;
	mov.pred 	%p11987, 0;
	mov.u32 	%r104816, %r15025;
$L__BB3_4532:
	shl.b32 	%r9696, %r104817, 5;
	setp.lt.s32 	%p4947, %r104822, 624;
	@%p4947 bra 	$L__BB3_4538;
	mov.b32 	%r104819, 0;
$L__BB3_4534:
	mul.wide.u32 	%rd4386, %r104819, 4;
	add.s64 	%rd2107, %rd3, %rd4386;
	and.b32  	%r49226, %r104728, -2147483648;
	ld.local.u32 	%r49227, [%rd2107+4];
	and.b32  	%r49228, %r49227, 2147483646;
	or.b32  	%r49229, %r49228, %r49226;
	ld.local.u32 	%r49230, [%rd2107+1588];
	shr.u32 	%r49231, %r49229, 1;
	and.b32  	%r49232, %r49227, 1;
	setp.eq.b32 	%p4948, %r49232, 1;
	selp.b32 	%r49233, -1727483681, 0, %p4948;
	xor.b32  	%r49234, %r49233, %r49230;
	xor.b32  	%r49235, %r49234, %r49231;
	st.local.u32 	[%rd2107], %r49235;
	and.b32  	%r49236, %r49227, -2147483648;
	ld.local.u32 	%r49237, [%rd2107+8];
	and.b32  	%r49238, %r49237, 2147483646;
	or.b32  	%r49239, %r49238, %r49236;
	ld.local.u32 	%r49240, [%rd2107+1592];
	shr.u32 	%r49241, %r49239, 1;
	and.b32  	%r49242, %r49237, 1;
	setp.eq.b32 	%p4949, %r49242, 1;
	selp.b32 	%r49243, -1727483681, 0, %p4949;
	xor.b32  	%r49244, %r49243, %r49240;
	xor.b32  	%r49245, %r49244, %r49241;
	st.local.u32 	[%rd2107+4], %r49245;
	and.b32  	%r49246, %r49237, -2147483648;
	ld.local.u32 	%r9699, [%rd2107+12];
	and.b32  	%r49247, %r9699, 2147483646;
	or.b32  	%r49248, %r49247, %r49246;
	ld.local.u32 	%r49249, [%rd2107+1596];
	shr.u32 	%r49250, %r49248, 1;
	and.b32  	%r49251, %r9699, 1;
	setp.eq.b32 	%p4950, %r49251, 1;
	selp.b32 	%r49252, -1727483681, 0, %p4950;
	xor.b32  	%r49253, %r49252, %r49249;
	xor.b32  	%r49254, %r49253, %r49250;
	st.local.u32 	[%rd2107+8], %r49254;
	setp.ne.s32 	%p4951, %r104819, 224;
	@%p4951 bra 	$L__BB3_7271;
	ld.local.u32 	%r104820, [%rd1643];
	mov.b32 	%r104821, 227;
$L__BB3_4536:
	mul.wide.u32 	%rd4387, %r104821, 4;
	add.s64 	%rd4388, %rd3, %rd4387;
	and.b32  	%r49265, %r104820, -2147483648;
	ld.local.u32 	%r49266, [%rd4388+4];
	and.b32  	%r49267, %r49266, 2147483646;
	or.b32  	%r49268, %r49267, %r49265;
	ld.local.u32 	%r49269, [%rd4388+-908];
	shr.u32 	%r49270, %r49268, 1;
	and.b32  	%r49271, %r49266, 1;
	setp.eq.b32 	%p4953, %r49271, 1;
	selp.b32 	%r49272, -1727483681, 0, %p4953;
	xor.b32  	%r49273, %r49272, %r49269;
	xor.b32  	%r49274, %r49273, %r49270;
	st.local.u32 	[%rd4388], %r49274;
	and.b32  	%r49275, %r49266, -2147483648;
	ld.local.u32 	%r49276, [%rd4388+8];
	and.b32  	%r49277, %r49276, 2147483646;
	or.b32  	%r49278, %r49277, %r49275;
	ld.local.u32 	%r49279, [%rd4388+-904];
	shr.u32 	%r49280, %r49278, 1;
	and.b32  	%r49281, %r49276, 1;
	setp.eq.b32 	%p4954, %r49281, 1;
	selp.b32 	%r49282, -1727483681, 0, %p4954;
	xor.b32  	%r49283, %r49282, %r49279;
	xor.b32  	%r49284, %r49283, %r49280;
	st.local.u32 	[%rd4388+4], %r49284;
	and.b32  	%r49285, %r49276, -2147483648;
	ld.local.u32 	%r49286, [%rd4388+12];
	and.b32  	%r49287, %r49286, 2147483646;
	or.b32  	%r49288, %r49287, %r49285;
	ld.local.u32 	%r49289, [%rd4388+-900];
	shr.u32 	%r49290, %r49288, 1;
	and.b32  	%r49291, %r49286, 1;
	setp.eq.b32 	%p4955, %r49291, 1;
	selp.b32 	%r49292, -1727483681, 0, %p4955;
	xor.b32  	%r49293, %r49292, %r49289;
	xor.b32  	%r49294, %r49293, %r49290;
	st.local.u32 	[%rd4388+8], %r49294;
	and.b32  	%r49295, %r49286, -2147483648;
	add.s32 	%r104821, %r104821, 4;
	ld.local.u32 	%r104820, [%rd4388+16];
	and.b32  	%r49296, %r104820, 2147483646;
	or.b32  	%r49297, %r49296, %r49295;
	ld.local.u32 	%r49298, [%rd4388+-896];
	shr.u32 	%r49299, %r49297, 1;
	and.b32  	%r49300, %r104820, 1;
	setp.eq.b32 	%p4956, %r49300, 1;
	selp.b32 	%r49301, -1727483681, 0, %p4956;
	xor.b32  	%r49302, %r49301, %r49298;
	xor.b32  	%r49303, %r49302, %r49299;
	st.local.u32 	[%rd4388+12], %r49303;
	setp.ne.s32 	%p4957, %r104821, 623;
	@%p4957 bra 	$L__BB3_4536;
	ld.local.u32 	%r49305, [%rd3+2492];
	and.b32  	%r49306, %r49305, -2147483648;
	ld.local.u32 	%r104728, [%rd3];
	and.b32  	%r49307, %r104728, 2147483646;
	or.b32  	%r49308, %r49307, %r49306;
	ld.local.u32 	%r49309, [%rd3+1584];
	shr.u32 	%r49310, %r49308, 1;
	and.b32  	%r49311, %r104728, 1;
	setp.eq.b32 	%p4958, %r49311, 1;
	selp.b32 	%r49312, -1727483681, 0, %p4958;
	xor.b32  	%r49313, %r49312, %r49309;
	xor.b32  	%r49314, %r49313, %r49310;
	st.local.u32 	[%rd3+2492], %r49314;
	mov.b32 	%r104822, 0;
	st.local.u32 	[%rd3+2496], %r104822;
$L__BB3_4538:
	add.s32 	%r9708, %r104822, 1;
	st.local.u32 	[%rd3+2496], %r9708;
	mul.wide.s32 	%rd4389, %r104822, 4;
	add.s64 	%rd4390, %rd3, %rd4389;
	ld.local.u32 	%r49315, [%rd4390];
	shr.u32 	%r49316, %r49315, 11;
	xor.b32  	%r49317, %r49316, %r49315;
	shl.b32 	%r49318, %r49317, 7;
	and.b32  	%r49319, %r49318, -1658038656;
	xor.b32  	%r49320, %r49319, %r49317;
	shl.b32 	%r49321, %r49320, 15;
	and.b32  	%r49322, %r49321, -402653184;
	xor.b32  	%r49323, %r49322, %r49320;
	shr.u32 	%r49324, %r49323, 27;
	and.b32  	%r49326, %r9696, 1073741792;
	or.b32  	%r104817, %r49324, %r49326;
	setp.eq.s32 	%p4959, %r104817, %r15022;
	or.pred  	%p11987, %p11987, %p4959;
	add.s32 	%r104816, %r104816, 1;
	setp.gt.u32 	%p4960, %r104816, %r15026;
	mov.u32 	%r104822, %r9708;
	@%p4960 bra 	$L__BB3_4539;
	bra.uni 	$L__BB3_4532;
$L__BB3_4539:
	and.pred  	%p4961, %p11985, %p11987;
	selp.u32 	%r9714, 1, 0, %p4961;
$L__BB3_4540:
	mov.u32 	%r49328, %tid.x;
	mad.lo.s32 	%r49329, %r49328, 15, 9;
	setp.lt.s32 	%p4962, %r49329, %r7512;
	mov.b32 	%r9959, 1;
	@%p4962 bra 	$L__BB3_4541;
	bra.uni 	$L__BB3_4653;
$L__BB3_4541:
	mov.b32 	%r49331, 624;
	st.local.u32 	[%rd3+2496], %r49331;
	st.local.u32 	[%rd3], %r7523;
	mov.b32 	%r104826, 1;
	mov.u32 	%r104825, %r7523;
	bra.uni 	$L__BB3_4555;
$L__BB3_4542:
	and.b32  	%r49132, %r9680, -2147483648;
	add.s32 	%r104809, %r104809, 4;
	add.s64 	%rd2108, %rd6949, 16;
	ld.local.u32 	%r104728, [%rd6949+16];
	and.b32  	%r49133, %r104728, 2147483646;
	or.b32  	%r49134, %r49133, %r49132;
	ld.local.u32 	%r49135, [%rd6949+1600];
	shr.u32 	%r49136, %r49134, 1;
	and.b32  	%r49137, %r104728, 1;
	setp.eq.b32 	%p4937, %r49137, 1;
	selp.b32 	%r49138, -1727483681, 0, %p4937;
	xor.b32  	%r49139, %r49138, %r49135;
	xor.b32  	%r49140, %r49139, %r49136;
	st.local.u32 	[%rd6949+12], %r49140;
	mov.u64 	%rd6949, %rd2108;
	bra.uni 	$L__BB3_4526;
$L__BB3_4543:
	and.b32  	%r49037, %r9667, -2147483648;
	add.s32 	%r104803, %r104803, 4;
	add.s64 	%rd2109, %rd6947, 16;
	ld.local.u32 	%r104728, [%rd6947+16];
	and.b32  	%r49038, %r104728, 2147483646;
	or.b32  	%r49039, %r49038, %r49037;
	ld.local.u32 	%r49040, [%rd6947+1600];
	shr.u32 	%r49041, %r49039, 1;
	and.b32  	%r49042, %r104728, 1;
	setp.eq.b32 	%p4925, %r49042, 1;
	selp.b32 	%r49043, -1727483681, 0, %p4925;
	xor.b32  	%r49044, %r49043, %r49040;
	xor.b32  	%r49045, %r49044, %r49041;
	st.local.u32 	[%rd6947+12], %r49045;
	mov.u64 	%rd6947, %rd2109;
	bra.uni 	$L__BB3_4520;
$L__BB3_4544:
	and.b32  	%r48942, %r9654, -2147483648;
	add.s32 	%r104797, %r104797, 4;
	add.s64 	%rd2110, %rd6945, 16;
	ld.local.u32 	%r104728, [%rd6945+16];
	and.b32  	%r48943, %r104728, 2147483646;
	or.b32  	%r48944, %r48943, %r48942;
	ld.local.u32 	%r48945, [%rd6945+1600];
	shr.u32 	%r48946, %r48944, 1;
	and.b32  	%r48947, %r104728, 1;
	setp.eq.b32 	%p4913, %r48947, 1;
	selp.b32 	%r48948, -1727483681, 0, %p4913;
	xor.b32  	%r48949, %r48948, %r48945;
	xor.b32  	%r48950, %r48949, %r48946;
	st.local.u32 	[%rd6945+12], %r48950;
	mov.u64 	%rd6945, %rd2110;
	bra.uni 	$L__BB3_4514;
$L__BB3_4545:
	and.b32  	%r48847, %r9641, -2147483648;
	add.s32 	%r104791, %r104791, 4;
	add.s64 	%rd2111, %rd6943, 16;
	ld.local.u32 	%r104728, [%rd6943+16];
	and.b32  	%r48848, %r104728, 2147483646;
	or.b32  	%r48849, %r48848, %r48847;
	ld.local.u32 	%r48850, [%rd6943+1600];
	shr.u32 	%r48851, %r48849, 1;
	and.b32  	%r48852, %r104728, 1;
	setp.eq.b32 	%p4901, %r48852, 1;
	selp.b32 	%r48853, -1727483681, 0, %p4901;
	xor.b32  	%r48854, %r48853, %r48850;
	xor.b32  	%r48855, %r48854, %r48851;
	st.local.u32 	[%rd6943+12], %r48855;
	mov.u64 	%rd6943, %rd2111;
	bra.uni 	$L__BB3_4508;
$L__BB3_4546:
	and.b32  	%r48752, %r9628, -2147483648;
	add.s32 	%r104785, %r104785, 4;
	add.s64 	%rd2112, %rd6941, 16;
	ld.local.u32 	%r104728, [%rd6941+16];
	and.b32  	%r48753, %r104728, 2147483646;
	or.b32  	%r48754, %r48753, %r48752;
	ld.local.u32 	%r48755, [%rd6941+1600];
	shr.u32 	%r48756, %r48754, 1;
	and.b32  	%r48757, %r104728, 1;
	setp.eq.b32 	%p4889, %r48757, 1;
	selp.b32 	%r48758, -1727483681, 0, %p4889;
	xor.b32  	%r48759, %r48758, %r48755;
	xor.b32  	%r48760, %r48759, %r48756;
	st.local.u32 	[%rd6941+12], %r48760;
	mov.u64 	%rd6941, %rd2112;
	bra.uni 	$L__BB3_4502;
$L__BB3_4547:
	and.b32  	%r48660, %r9613, -2147483648;
	add.s32 	%r104777, %r104777, 4;
	add.s64 	%rd2113, %rd6940, 16;
	ld.local.u32 	%r104728, [%rd6940+16];
	and.b32  	%r48661, %r104728, 2147483646;
	or.b32  	%r48662, %r48661, %r48660;
	ld.local.u32 	%r48663, [%rd6940+1600];
	shr.u32 	%r48664, %r48662, 1;
	and.b32  	%r48665, %r104728, 1;
	setp.eq.b32 	%p4876, %r48665, 1;
	selp.b32 	%r48666, -1727483681, 0, %p4876;
	xor.b32  	%r48667, %r48666, %r48663;
	xor.b32  	%r48668, %r48667, %r48664;
	st.local.u32 	[%rd6940+12], %r48668;
	mov.u64 	%rd6940, %rd2113;
	bra.uni 	$L__BB3_4495;
$L__BB3_4548:
	and.b32  	%r48432, %r9573, -2147483648;
	add.s32 	%r104756, %r104756, 4;
	add.s64 	%rd2114, %rd6939, 16;
	ld.local.u32 	%r104728, [%rd6939+16];
	and.b32  	%r48433, %r104728, 2147483646;
	or.b32  	%r48434, %r48433, %r48432;
	ld.local.u32 	%r48435, [%rd6939+1600];
	shr.u32 	%r48436, %r48434, 1;
	and.b32  	%r48437, %r104728, 1;
	setp.eq.b32 	%p4846, %r48437, 1;
	selp.b32 	%r48438, -1727483681, 0, %p4846;
	xor.b32  	%r48439, %r48438, %r48435;
	xor.b32  	%r48440, %r48439, %r48436;
	st.local.u32 	[%rd6939+12], %r48440;
	mov.u64 	%rd6939, %rd2114;
	bra.uni 	$L__BB3_4478;
$L__BB3_4549:
	and.b32  	%r48337, %r9560, -2147483648;
	add.s32 	%r104750, %r104750, 4;
	add.s64 	%rd2115, %rd6937, 16;
	ld.local.u32 	%r104728, [%rd6937+16];
	and.b32  	%r48338, %r104728, 2147483646;
	or.b32  	%r48339, %r48338, %r48337;
	ld.local.u32 	%r48340, [%rd6937+1600];
	shr.u32 	%r48341, %r48339, 1;
	and.b32  	%r48342, %r104728, 1;
	setp.eq.b32 	%p4834, %r48342, 1;
	selp.b32 	%r48343, -1727483681, 0, %p4834;
	xor.b32  	%r48344, %r48343, %r48340;
	xor.b32  	%r48345, %r48344, %r48341;
	st.local.u32 	[%rd6937+12], %r48345;
	mov.u64 	%rd6937, %rd2115;
	bra.uni 	$L__BB3_4472;
$L__BB3_4550:
	and.b32  	%r48242, %r9547, -2147483648;
	add.s32 	%r104744, %r104744, 4;
	add.s64 	%rd2116, %rd6935, 16;
	ld.local.u32 	%r104728, [%rd6935+16];
	and.b32  	%r48243, %r104728, 2147483646;
	or.b32  	%r48244, %r48243, %r48242;
	ld.local.u32 	%r48245, [%rd6935+1600];
	shr.u32 	%r48246, %r48244, 1;
	and.b32  	%r48247, %r104728, 1;
	setp.eq.b32 	%p4822, %r48247, 1;
	selp.b32 	%r48248, -1727483681, 0, %p4822;
	xor.b32  	%r48249, %r48248, %r48245;
	xor.b32  	%r48250, %r48249, %r48246;
	st.local.u32 	[%rd6935+12], %r48250;
	mov.u64 	%rd6935, %rd2116;
	bra.uni 	$L__BB3_4466;
$L__BB3_4551:
	and.b32  	%r48147, %r9534, -2147483648;
	add.s32 	%r104738, %r104738, 4;
	add.s64 	%rd2117, %rd6933, 16;
	ld.local.u32 	%r104728, [%rd6933+16];
	and.b32  	%r48148, %r104728, 2147483646;
	or.b32  	%r48149, %r48148, %r48147;
	ld.local.u32 	%r48150, [%rd6933+1600];
	shr.u32 	%r48151, %r48149, 1;
	and.b32  	%r48152, %r104728, 1;
	setp.eq.b32 	%p4810, %r48152, 1;
	selp.b32 	%r48153, -1727483681, 0, %p4810;
	xor.b32  	%r48154, %r48153, %r48150;
	xor.b32  	%r48155, %r48154, %r48151;
	st.local.u32 	[%rd6933+12], %r48155;
	mov.u64 	%rd6933, %rd2117;
	bra.uni 	$L__BB3_4460;
$L__BB3_4552:
	and.b32  	%r48052, %r9521, -2147483648;
	add.s32 	%r104732, %r104732, 4;
	add.s64 	%rd2118, %rd6931, 16;
	ld.local.u32 	%r104728, [%rd6931+16];
	and.b32  	%r48053, %r104728, 2147483646;
	or.b32  	%r48054, %r48053, %r48052;
	ld.local.u32 	%r48055, [%rd6931+1600];
	shr.u32 	%r48056, %r48054, 1;
	and.b32  	%r48057, %r104728, 1;
	setp.eq.b32 	%p4798, %r48057, 1;
	selp.b32 	%r48058, -1727483681, 0, %p4798;
	xor.b32  	%r48059, %r48058, %r48055;
	xor.b32  	%r48060, %r48059, %r48056;
	st.local.u32 	[%rd6931+12], %r48060;
	mov.u64 	%rd6931, %rd2118;
	bra.uni 	$L__BB3_4454;
$L__BB3_4553:
	and.b32  	%r47962, %r9506, -2147483648;
	add.s32 	%r104724, %r104724, 4;
	add.s64 	%rd2119, %rd6930, 16;
	ld.local.u32 	%r104728, [%rd6930+16];
	and.b32  	%r47963, %r104728, 2147483646;
	or.b32  	%r47964, %r47963, %r47962;
	ld.local.u32 	%r47965, [%rd6930+1600];
	shr.u32 	%r47966, %r47964, 1;
	and.b32  	%r47967, %r104728, 1;
	setp.eq.b32 	%p4785, %r47967, 1;
	selp.b32 	%r47968, -1727483681, 0, %p4785;
	xor.b32  	%r47969, %r47968, %r47965;
	xor.b32  	%r47970, %r47969, %r47966;
	st.local.u32 	[%rd6930+12], %r47970;
	mov.u64 	%rd6930, %rd2119;
	bra.uni 	$L__BB3_4447;
$L__BB3_4554:
	shr.u32 	%r49342, %r9743, 30;
	xor.b32  	%r49343, %r49342, %r9743;
	mad.lo.s32 	%r104825, %r49343, 1812433253, %r9744;
	st.local.u32 	[%rd2120+12], %r104825;
	add.s32 	%r104826, %r104826, 4;
$L__BB3_4555:
	shr.u32 	%r49332, %r104825, 30;
	xor.b32  	%r49333, %r49332, %r104825;
	mad.lo.s32 	%r49334, %r49333, 1812433253, %r104826;
	mul.wide.u32 	%rd4391, %r104826, 4;
	add.s64 	%rd2120, %rd3, %rd4391;
	st.local.u32 	[%rd2120], %r49334;
	shr.u32 	%r49335, %r49334, 30;
	xor.b32  	%r49336, %r49335, %r49334;
	mad.lo.s32 	%r49337, %r49336, 1812433253, %r104826;
	add.s32 	%r49338, %r49337, 1;
	st.local.u32 	[%rd2120+4], %r49338;
	shr.u32 	%r49339, %r49338, 30;
	xor.b32  	%r49340, %r49339, %r49338;
	mad.lo.s32 	%r49341, %r49340, 1812433253, %r104826;
	add.s32 	%r9743, %r49341, 2;
	st.local.u32 	[%rd2120+8], %r9743;
	add.s32 	%r9744, %r104826, 3;
	setp.ne.s32 	%p4963, %r9744, 624;
	@%p4963 bra 	$L__BB3_4554;
	setp.lt.s32 	%p4964, %r15023, -62;
	ld.local.u32 	%r104834, [%rd1645];
	mov.u32 	%r104835, %r7523;
	@%p4964 bra 	$L__BB3_4565;
	mov.b32 	%r104829, 0;
	mov.u32 	%r104835, %r7523;
$L__BB3_4558:
	setp.lt.s32 	%p4965, %r104834, 624;
	@%p4965 bra 	$L__BB3_4564;
	mov.b32 	%r104831, 0;
	mov.u64 	%rd6950, %rd3;
$L__BB3_4560:
	and.b32  	%r49346, %r104835, -2147483648;
	ld.local.u32 	%r49347, [%rd6950+4];
	and.b32  	%r49348, %r49347, 2147483646;
	or.b32  	%r49349, %r49348, %r49346;
	ld.local.u32 	%r49350, [%rd6950+1588];
	shr.u32 	%r49351, %r49349, 1;
	and.b32  	%r49352, %r49347, 1;
	setp.eq.b32 	%p4966, %r49352, 1;
	selp.b32 	%r49353, -1727483681, 0, %p4966;
	xor.b32  	%r49354, %r49353, %r49350;
	xor.b32  	%r49355, %r49354, %r49351;
	st.local.u32 	[%rd6950], %r49355;
	and.b32  	%r49356, %r49347, -2147483648;
	ld.local.u32 	%r49357, [%rd6950+8];
	and.b32  	%r49358, %r49357, 2147483646;
	or.b32  	%r49359, %r49358, %r49356;
	ld.local.u32 	%r49360, [%rd6950+1592];
	shr.u32 	%r49361, %r49359, 1;
	and.b32  	%r49362, %r49357, 1;
	setp.eq.b32 	%p4967, %r49362, 1;
	selp.b32 	%r49363, -1727483681, 0, %p4967;
	xor.b32  	%r49364, %r49363, %r49360;
	xor.b32  	%r49365, %r49364, %r49361;
	st.local.u32 	[%rd6950+4], %r49365;
	and.b32  	%r49366, %r49357, -2147483648;
	ld.local.u32 	%r9751, [%rd6950+12];
	and.b32  	%r49367, %r9751, 2147483646;
	or.b32  	%r49368, %r49367, %r49366;
	ld.local.u32 	%r49369, [%rd6950+1596];
	shr.u32 	%r49370, %r49368, 1;
	and.b32  	%r49371, %r9751, 1;
	setp.eq.b32 	%p4968, %r49371, 1;
	selp.b32 	%r49372, -1727483681, 0, %p4968;
	xor.b32  	%r49373, %r49372, %r49369;
	xor.b32  	%r49374, %r49373, %r49370;
	st.local.u32 	[%rd6950+8], %r49374;
	setp.ne.s32 	%p4969, %r104831, 224;
	@%p4969 bra 	$L__BB3_4666;
	ld.local.u32 	%r104832, [%rd1643];
	mov.b32 	%r104833, 227;
$L__BB3_4562:
	mul.wide.u32 	%rd4392, %r104833, 4;
	add.s64 	%rd4393, %rd3, %rd4392;
	and.b32  	%r49385, %r104832, -2147483648;
	ld.local.u32 	%r49386, [%rd4393+4];
	and.b32  	%r49387, %r49386, 2147483646;
	or.b32  	%r49388, %r49387, %r49385;
	ld.local.u32 	%r49389, [%rd4393+-908];
	shr.u32 	%r49390, %r49388, 1;
	and.b32  	%r49391, %r49386, 1;
	setp.eq.b32 	%p4971, %r49391, 1;
	selp.b32 	%r49392, -1727483681, 0, %p4971;
	xor.b32  	%r49393, %r49392, %r49389;
	xor.b32  	%r49394, %r49393, %r49390;
	st.local.u32 	[%rd4393], %r49394;
	and.b32  	%r49395, %r49386, -2147483648;
	ld.local.u32 	%r49396, [%rd4393+8];
	and.b32  	%r49397, %r49396, 2147483646;
	or.b32  	%r49398, %r49397, %r49395;
	ld.local.u32 	%r49399, [%rd4393+-904];
	shr.u32 	%r49400, %r49398, 1;
	and.b32  	%r49401, %r49396, 1;
	setp.eq.b32 	%p4972, %r49401, 1;
	selp.b32 	%r49402, -1727483681, 0, %p4972;
	xor.b32  	%r49403, %r49402, %r49399;
	xor.b32  	%r49404, %r49403, %r49400;
	st.local.u32 	[%rd4393+4], %r49404;
	and.b32  	%r49405, %r49396, -2147483648;
	ld.local.u32 	%r49406, [%rd4393+12];
	and.b32  	%r49407, %r49406, 2147483646;
	or.b32  	%r49408, %r49407, %r49405;
	ld.local.u32 	%r49409, [%rd4393+-900];
	shr.u32 	%r49410, %r49408, 1;
	and.b32  	%r49411, %r49406, 1;
	setp.eq.b32 	%p4973, %r49411, 1;
	selp.b32 	%r49412, -1727483681, 0, %p4973;
	xor.b32  	%r49413, %r49412, %r49409;
	xor.b32  	%r49414, %r49413, %r49410;
	st.local.u32 	[%rd4393+8], %r49414;
	and.b32  	%r49415, %r49406, -2147483648;
	add.s32 	%r104833, %r104833, 4;
	ld.local.u32 	%r104832, [%rd4393+16];
	and.b32  	%r49416, %r104832, 2147483646;
	or.b32  	%r49417, %r49416, %r49415;
	ld.local.u32 	%r49418, [%rd4393+-896];
	shr.u32 	%r49419, %r49417, 1;
	and.b32  	%r49420, %r104832, 1;
	setp.eq.b32 	%p4974, %r49420, 1;
	selp.b32 	%r49421, -1727483681, 0, %p4974;
	xor.b32  	%r49422, %r49421, %r49418;
	xor.b32  	%r49423, %r49422, %r49419;
	st.local.u32 	[%rd4393+12], %r49423;
	setp.ne.s32 	%p4975, %r104833, 623;
	@%p4975 bra 	$L__BB3_4562;
	ld.local.u32 	%r49425, [%rd3+2492];
	and.b32  	%r49426, %r49425, -2147483648;
	ld.local.u32 	%r104835, [%rd3];
	and.b32  	%r49427, %r104835, 2147483646;
	or.b32  	%r49428, %r49427, %r49426;
	ld.local.u32 	%r49429, [%rd3+1584];
	shr.u32 	%r49430, %r49428, 1;
	and.b32  	%r49431, %r104835, 1;
	setp.eq.b32 	%p4976, %r49431, 1;
	selp.b32 	%r49432, -1727483681, 0, %p4976;
	xor.b32  	%r49433, %r49432, %r49429;
	xor.b32  	%r49434, %r49433, %r49430;
	st.local.u32 	[%rd3+2492], %r49434;
	mov.b32 	%r104834, 0;
	st.local.u32 	[%rd3+2496], %r104834;
$L__BB3_4564:
	add.s32 	%r104834, %r104834, 1;
	st.local.u32 	[%rd1645], %r104834;
	add.s32 	%r9761, %r104829, 1;
	setp.ne.s32 	%p4977, %r104829, %r7530;
	mov.u32 	%r104829, %r9761;
	@%p4977 bra 	$L__BB3_4558;
$L__BB3_4565:
	add.s64 	%rd2122, %rd3, 2492;
	setp.lt.s32 	%p4978, %r104834, 624;
	@%p4978 bra 	$L__BB3_4571;
	mov.b32 	%r104839, 0;
	mov.u64 	%rd6951, %rd3;
$L__BB3_4567:
	and.b32  	%r49436, %r104835, -2147483648;
	ld.local.u32 	%r49437, [%rd6951+4];
	and.b32  	%r49438, %r49437, 2147483646;
	or.b32  	%r49439, %r49438, %r49436;
	ld.local.u32 	%r49440, [%rd6951+1588];
	shr.u32 	%r49441, %r49439, 1;
	and.b32  	%r49442, %r49437, 1;
	setp.eq.b32 	%p4979, %r49442, 1;
	selp.b32 	%r49443, -1727483681, 0, %p4979;
	xor.b32  	%r49444, %r49443, %r49440;
	xor.b32  	%r49445, %r49444, %r49441;
	st.local.u32 	[%rd6951], %r49445;
	and.b32  	%r49446, %r49437, -2147483648;
	ld.local.u32 	%r49447, [%rd6951+8];
	and.b32  	%r49448, %r49447, 2147483646;
	or.b32  	%r49449, %r49448, %r49446;
	ld.local.u32 	%r49450, [%rd6951+1592];
	shr.u32 	%r49451, %r49449, 1;
	and.b32  	%r49452, %r49447, 1;
	setp.eq.b32 	%p4980, %r49452, 1;
	selp.b32 	%r49453, -1727483681, 0, %p4980;
	xor.b32  	%r49454, %r49453, %r49450;
	xor.b32  	%r49455, %r49454, %r49451;
	st.local.u32 	[%rd6951+4], %r49455;
	and.b32  	%r49456, %r49447, -2147483648;
	ld.local.u32 	%r9766, [%rd6951+12];
	and.b32  	%r49457, %r9766, 2147483646;
	or.b32  	%r49458, %r49457, %r49456;
	ld.local.u32 	%r49459, [%rd6951+1596];
	shr.u32 	%r49460, %r49458, 1;
	and.b32  	%r49461, %r9766, 1;
	setp.eq.b32 	%p4981, %r49461, 1;
	selp.b32 	%r49462, -1727483681, 0, %p4981;
	xor.b32  	%r49463, %r49462, %r49459;
	xor.b32  	%r49464, %r49463, %r49460;
	st.local.u32 	[%rd6951+8], %r49464;
	setp.ne.s32 	%p4982, %r104839, 224;
	@%p4982 bra 	$L__BB3_4665;
	ld.local.u32 	%r104841, [%rd3+908];
	add.s64 	%rd6952, %rd3, 924;
	mov.b32 	%r104840, 0;
$L__BB3_4569:
	and.b32  	%r49475, %r104841, -2147483648;
	ld.local.u32 	%r49476, [%rd6952+-12];
	and.b32  	%r49477, %r49476, 2147483646;
	or.b32  	%r49478, %r49477, %r49475;
	ld.local.u32 	%r49479, [%rd6952+-924];
	shr.u32 	%r49480, %r49478, 1;
	and.b32  	%r49481, %r49476, 1;
	setp.eq.b32 	%p4984, %r49481, 1;
	selp.b32 	%r49482, -1727483681, 0, %p4984;
	xor.b32  	%r49483, %r49482, %r49479;
	xor.b32  	%r49484, %r49483, %r49480;
	st.local.u32 	[%rd6952+-16], %r49484;
	and.b32  	%r49485, %r49476, -2147483648;
	ld.local.u32 	%r49486, [%rd6952+-8];
	and.b32  	%r49487, %r49486, 2147483646;
	or.b32  	%r49488, %r49487, %r49485;
	ld.local.u32 	%r49489, [%rd6952+-920];
	shr.u32 	%r49490, %r49488, 1;
	and.b32  	%r49491, %r49486, 1;
	setp.eq.b32 	%p4985, %r49491, 1;
	selp.b32 	%r49492, -1727483681, 0, %p4985;
	xor.b32  	%r49493, %r49492, %r49489;
	xor.b32  	%r49494, %r49493, %r49490;
	st.local.u32 	[%rd6952+-12], %r49494;
	and.b32  	%r49495, %r49486, -2147483648;
	ld.local.u32 	%r49496, [%rd6952+-4];
	and.b32  	%r49497, %r49496, 2147483646;
	or.b32  	%r49498, %r49497, %r49495;
	ld.local.u32 	%r49499, [%rd6952+-916];
	shr.u32 	%r49500, %r49498, 1;
	and.b32  	%r49501, %r49496, 1;
	setp.eq.b32 	%p4986, %r49501, 1;
	selp.b32 	%r49502, -1727483681, 0, %p4986;
	xor.b32  	%r49503, %r49502, %r49499;
	xor.b32  	%r49504, %r49503, %r49500;
	st.local.u32 	[%rd6952+-8], %r49504;
	and.b32  	%r49505, %r49496, -2147483648;
	ld.local.u32 	%r104841, [%rd6952];
	and.b32  	%r49506, %r104841, 2147483646;
	or.b32  	%r49507, %r49506, %r49505;
	ld.local.u32 	%r49508, [%rd6952+-912];
	shr.u32 	%r49509, %r49507, 1;
	and.b32  	%r49510, %r104841, 1;
	setp.eq.b32 	%p4987, %r49510, 1;
	selp.b32 	%r49511, -1727483681, 0, %p4987;
	xor.b32  	%r49512, %r49511, %r49508;
	xor.b32  	%r49513, %r49512, %r49509;
	st.local.u32 	[%rd6952+-4], %r49513;
	add.s32 	%r104840, %r104840, 4;
	add.s64 	%rd6952, %rd6952, 16;
	setp.ne.s32 	%p4988, %r104840, 396;
	@%p4988 bra 	$L__BB3_4569;
	ld.local.u32 	%r49515, [%rd2122];
	and.b32  	%r49516, %r49515, -2147483648;
	ld.local.u32 	%r104835, [%rd1643+-908];
	and.b32  	%r49517, %r104835, 2147483646;
	or.b32  	%r49518, %r49517, %r49516;
	ld.local.u32 	%r49519, [%rd3+1584];
	shr.u32 	%r49520, %r49518, 1;
	and.b32  	%r49521, %r104835, 1;
	setp.eq.b32 	%p4989, %r49521, 1;
	selp.b32 	%r49522, -1727483681, 0, %p4989;
	xor.b32  	%r49523, %r49522, %r49519;
	xor.b32  	%r49524, %r49523, %r49520;
	st.local.u32 	[%rd2122], %r49524;
	mov.b32 	%r104834, 0;
	st.local.u32 	[%rd1645], %r104834;
$L__BB3_4571:
	add.s32 	%r104849, %r104834, 1;
	st.local.u32 	[%rd3+2496], %r104849;
	mul.wide.s32 	%rd4394, %r104834, 4;
	add.s64 	%rd4395, %rd3, %rd4394;
	ld.local.u32 	%r49525, [%rd4395];
	shr.u32 	%r49526, %r49525, 11;
	xor.b32  	%r49527, %r49526, %r49525;
	shl.b32 	%r49528, %r49527, 7;
	and.b32  	%r49529, %r49528, -1658038656;
	xor.b32  	%r9776, %r49529, %r49527;
	setp.lt.s32 	%p4990, %r104834, 623;
	@%p4990 bra 	$L__BB3_4577;
	mov.b32 	%r104845, 0;
	mov.u64 	%rd6953, %rd3;
$L__BB3_4573:
	and.b32  	%r49531, %r104835, -2147483648;
	ld.local.u32 	%r49532, [%rd6953+4];
	and.b32  	%r49533, %r49532, 2147483646;
	or.b32  	%r49534, %r49533, %r49531;
	ld.local.u32 	%r49535, [%rd6953+1588];
	shr.u32 	%r49536, %r49534, 1;
	and.b32  	%r49537, %r49532, 1;
	setp.eq.b32 	%p4991, %r49537, 1;
	selp.b32 	%r49538, -1727483681, 0, %p4991;
	xor.b32  	%r49539, %r49538, %r49535;
	xor.b32  	%r49540, %r49539, %r49536;
	st.local.u32 	[%rd6953], %r49540;
	and.b32  	%r49541, %r49532, -2147483648;
	ld.local.u32 	%r49542, [%rd6953+8];
	and.b32  	%r49543, %r49542, 2147483646;
	or.b32  	%r49544, %r49543, %r49541;
	ld.local.u32 	%r49545, [%rd6953+1592];
	shr.u32 	%r49546, %r49544, 1;
	and.b32  	%r49547, %r49542, 1;
	setp.eq.b32 	%p4992, %r49547, 1;
	selp.b32 	%r49548, -1727483681, 0, %p4992;
	xor.b32  	%r49549, %r49548, %r49545;
	xor.b32  	%r49550, %r49549, %r49546;
	st.local.u32 	[%rd6953+4], %r49550;
	and.b32  	%r49551, %r49542, -2147483648;
	ld.local.u32 	%r9779, [%rd6953+12];
	and.b32  	%r49552, %r9779, 2147483646;
	or.b32  	%r49553, %r49552, %r49551;
	ld.local.u32 	%r49554, [%rd6953+1596];
	shr.u32 	%r49555, %r49553, 1;
	and.b32  	%r49556, %r9779, 1;
	setp.eq.b32 	%p4993, %r49556, 1;
	selp.b32 	%r49557, -1727483681, 0, %p4993;
	xor.b32  	%r49558, %r49557, %r49554;
	xor.b32  	%r49559, %r49558, %r49555;
	st.local.u32 	[%rd6953+8], %r49559;
	setp.ne.s32 	%p4994, %r104845, 224;
	@%p4994 bra 	$L__BB3_4664;
	ld.local.u32 	%r104847, [%rd3+908];
	add.s64 	%rd6954, %rd3, 924;
	mov.b32 	%r104846, 0;
$L__BB3_4575:
	and.b32  	%r49570, %r104847, -2147483648;
	ld.local.u32 	%r49571, [%rd6954+-12];
	and.b32  	%r49572, %r49571, 2147483646;
	or.b32  	%r49573, %r49572, %r49570;
	ld.local.u32 	%r49574, [%rd6954+-924];
	shr.u32 	%r49575, %r49573, 1;
	and.b32  	%r49576, %r49571, 1;
	setp.eq.b32 	%p4996, %r49576, 1;
	selp.b32 	%r49577, -1727483681, 0, %p4996;
	xor.b32  	%r49578, %r49577, %r49574;
	xor.b32  	%r49579, %r49578, %r49575;
	st.local.u32 	[%rd6954+-16], %r49579;
	and.b32  	%r49580, %r49571, -2147483648;
	ld.local.u32 	%r49581, [%rd6954+-8];
	and.b32  	%r49582, %r49581, 2147483646;
	or.b32  	%r49583, %r49582, %r49580;
	ld.local.u32 	%r49584, [%rd6954+-920];
	shr.u32 	%r49585, %r49583, 1;
	and.b32  	%r49586, %r49581, 1;
	setp.eq.b32 	%p4997, %r49586, 1;
	selp.b32 	%r49587, -1727483681, 0, %p4997;
	xor.b32  	%r49588, %r49587, %r49584;
	xor.b32  	%r49589, %r49588, %r49585;
	st.local.u32 	[%rd6954+-12], %r49589;
	and.b32  	%r49590, %r49581, -2147483648;
	ld.local.u32 	%r49591, [%rd6954+-4];
	and.b32  	%r49592, %r49591, 2147483646;
	or.b32  	%r49593, %r49592, %r49590;
	ld.local.u32 	%r49594, [%rd6954+-916];
	shr.u32 	%r49595, %r49593, 1;
	and.b32  	%r49596, %r49591, 1;
	setp.eq.b32 	%p4998, %r49596, 1;
	selp.b32 	%r49597, -1727483681, 0, %p4998;
	xor.b32  	%r49598, %r49597, %r49594;
	xor.b32  	%r49599, %r49598, %r49595;
	st.local.u32 	[%rd6954+-8], %r49599;
	and.b32  	%r49600, %r49591, -2147483648;
	ld.local.u32 	%r104847, [%rd6954];
	and.b32  	%r49601, %r104847, 2147483646;
	or.b32  	%r49602, %r49601, %r49600;
	ld.local.u32 	%r49603, [%rd6954+-912];
	shr.u32 	%r49604, %r49602, 1;
	and.b32  	%r49605, %r104847, 1;
	setp.eq.b32 	%p4999, %r49605, 1;
	selp.b32 	%r49606, -1727483681, 0, %p4999;
	xor.b32  	%r49607, %r49606, %r49603;
	xor.b32  	%r49608, %r49607, %r49604;
	st.local.u32 	[%rd6954+-4], %r49608;
	add.s32 	%r104846, %r104846, 4;
	add.s64 	%rd6954, %rd6954, 16;
	setp.ne.s32 	%p5000, %r104846, 396;
	@%p5000 bra 	$L__BB3_4575;
	ld.local.u32 	%r49610, [%rd2122];
	and.b32  	%r49611, %r49610, -2147483648;
	ld.local.u32 	%r104835, [%rd1643+-908];
	and.b32  	%r49612, %r104835, 2147483646;
	or.b32  	%r49613, %r49612, %r49611;
	ld.local.u32 	%r49614, [%rd3+1584];
	shr.u32 	%r49615, %r49613, 1;
	and.b32  	%r49616, %r104835, 1;
	setp.eq.b32 	%p5001, %r49616, 1;
	selp.b32 	%r49617, -1727483681, 0, %p5001;
	xor.b32  	%r49618, %r49617, %r49614;
	xor.b32  	%r49619, %r49618, %r49615;
	st.local.u32 	[%rd2122], %r49619;
	mov.b32 	%r104849, 0;
	st.local.u32 	[%rd1645], %r104849;
$L__BB3_4577:
	add.s32 	%r104855, %r104849, 1;
	st.local.u32 	[%rd3+2496], %r104855;
	mul.wide.s32 	%rd4396, %r104849, 4;
	add.s64 	%rd4397, %rd3, %rd4396;
	ld.local.u32 	%r49620, [%rd4397];
	shr.u32 	%r49621, %r49620, 11;
	xor.b32  	%r49622, %r49621, %r49620;
	shl.b32 	%r49623, %r49622, 7;
	and.b32  	%r49624, %r49623, -1658038656;
	xor.b32  	%r9789, %r49624, %r49622;
	setp.lt.s32 	%p5002, %r104849, 623;
	@%p5002 bra 	$L__BB3_4583;
	mov.b32 	%r104851, 0;
	mov.u64 	%rd6955, %rd3;
$L__BB3_4579:
	and.b32  	%r49626, %r104835, -2147483648;
	ld.local.u32 	%r49627, [%rd6955+4];
	and.b32  	%r49628, %r49627, 2147483646;
	or.b32  	%r49629, %r49628, %r49626;
	ld.local.u32 	%r49630, [%rd6955+1588];
	shr.u32 	%r49631, %r49629, 1;
	and.b32  	%r49632, %r49627, 1;
	setp.eq.b32 	%p5003, %r49632, 1;
	selp.b32 	%r49633, -1727483681, 0, %p5003;
	xor.b32  	%r49634, %r49633, %r49630;
	xor.b32  	%r49635, %r49634, %r49631;
	st.local.u32 	[%rd6955], %r49635;
	and.b32  	%r49636, %r49627, -2147483648;
	ld.local.u32 	%r49637, [%rd6955+8];
	and.b32  	%r49638, %r49637, 2147483646;
	or.b32  	%r49639, %r49638, %r49636;
	ld.local.u32 	%r49640, [%rd6955+1592];
	shr.u32 	%r49641, %r49639, 1;
	and.b32  	%r49642, %r49637, 1;
	setp.eq.b32 	%p5004, %r49642, 1;
	selp.b32 	%r49643, -1727483681, 0, %p5004;
	xor.b32  	%r49644, %r49643, %r49640;
	xor.b32  	%r49645, %r49644, %r49641;
	st.local.u32 	[%rd6955+4], %r49645;
	and.b32  	%r49646, %r49637, -2147483648;
	ld.local.u32 	%r9792, [%rd6955+12];
	and.b32  	%r49647, %r9792, 2147483646;
	or.b32  	%r49648, %r49647, %r49646;
	ld.local.u32 	%r49649, [%rd6955+1596];
	shr.u32 	%r49650, %r49648, 1;
	and.b32  	%r49651, %r9792, 1;
	setp.eq.b32 	%p5005, %r49651, 1;
	selp.b32 	%r49652, -1727483681, 0, %p5005;
	xor.b32  	%r49653, %r49652, %r49649;
	xor.b32  	%r49654, %r49653, %r49650;
	st.local.u32 	[%rd6955+8], %r49654;
	setp.ne.s32 	%p5006, %r104851, 224;
	@%p5006 bra 	$L__BB3_4663;
	ld.local.u32 	%r104853, [%rd3+908];
	add.s64 	%rd6956, %rd3, 924;
	mov.b32 	%r104852, 0;
$L__BB3_4581:
	and.b32  	%r49665, %r104853, -2147483648;
	ld.local.u32 	%r49666, [%rd6956+-12];
	and.b32  	%r49667, %r49666, 2147483646;
	or.b32  	%r49668, %r49667, %r49665;
	ld.local.u32 	%r49669, [%rd6956+-924];
	shr.u32 	%r49670, %r49668, 1;
	and.b32  	%r49671, %r49666, 1;
	setp.eq.b32 	%p5008, %r49671, 1;
	selp.b32 	%r49672, -1727483681, 0, %p5008;
	xor.b32  	%r49673, %r49672, %r49669;
	xor.b32  	%r49674, %r49673, %r49670;
	st.local.u32 	[%rd6956+-16], %r49674;
	and.b32  	%r49675, %r49666, -2147483648;
	ld.local.u32 	%r49676, [%rd6956+-8];
	and.b32  	%r49677, %r49676, 2147483646;
	or.b32  	%r49678, %r49677, %r49675;
	ld.local.u32 	%r49679, [%rd6956+-920];
	shr.u32 	%r49680, %r49678, 1;
	and.b32  	%r49681, %r49676, 1;
	setp.eq.b32 	%p5009, %r49681, 1;
	selp.b32 	%r49682, -1727483681, 0, %p5009;
	xor.b32  	%r49683, %r49682, %r49679;
	xor.b32  	%r49684, %r49683, %r49680;
	st.local.u32 	[%rd6956+-12], %r49684;
	and.b32  	%r49685, %r49676, -2147483648;
	ld.local.u32 	%r49686, [%rd6956+-4];
	and.b32  	%r49687, %r49686, 2147483646;
	or.b32  	%r49688, %r49687, %r49685;
	ld.local.u32 	%r49689, [%rd6956+-916];
	shr.u32 	%r49690, %r49688, 1;
	and.b32  	%r49691, %r49686, 1;
	setp.eq.b32 	%p5010, %r49691, 1;
	selp.b32 	%r49692, -1727483681, 0, %p5010;
	xor.b32  	%r49693, %r49692, %r49689;
	xor.b32  	%r49694, %r49693, %r49690;
	st.local.u32 	[%rd6956+-8], %r49694;
	and.b32  	%r49695, %r49686, -2147483648;
	ld.local.u32 	%r104853, [%rd6956];
	and.b32  	%r49696, %r104853, 2147483646;
	or.b32  	%r49697, %r49696, %r49695;
	ld.local.u32 	%r49698, [%rd6956+-912];
	shr.u32 	%r49699, %r49697, 1;
	and.b32  	%r49700, %r104853, 1;
	setp.eq.b32 	%p5011, %r49700, 1;
	selp.b32 	%r49701, -1727483681, 0, %p5011;
	xor.b32  	%r49702, %r49701, %r49698;
	xor.b32  	%r49703, %r49702, %r49699;
	st.local.u32 	[%rd6956+-4], %r49703;
	add.s32 	%r104852, %r104852, 4;
	add.s64 	%rd6956, %rd6956, 16;
	setp.ne.s32 	%p5012, %r104852, 396;
	@%p5012 bra 	$L__BB3_4581;
	ld.local.u32 	%r49705, [%rd3+2492];
	and.b32  	%r49706, %r49705, -2147483648;
	ld.local.u32 	%r104835, [%rd1643+-908];
	and.b32  	%r49707, %r104835, 2147483646;
	or.b32  	%r49708, %r49707, %r49706;
	ld.local.u32 	%r49709, [%rd3+1584];
	shr.u32 	%r49710, %r49708, 1;
	and.b32  	%r49711, %r104835, 1;
	setp.eq.b32 	%p5013, %r49711, 1;
	selp.b32 	%r49712, -1727483681, 0, %p5013;
	xor.b32  	%r49713, %r49712, %r49709;
	xor.b32  	%r49714, %r49713, %r49710;
	st.local.u32 	[%rd3+2492], %r49714;
	mov.b32 	%r104855, 0;
	st.local.u32 	[%rd1645], %r104855;
$L__BB3_4583:
	add.s32 	%r104861, %r104855, 1;
	st.local.u32 	[%rd3+2496], %r104861;
	mul.wide.s32 	%rd4398, %r104855, 4;
	add.s64 	%rd4399, %rd3, %rd4398;
	ld.local.u32 	%r49715, [%rd4399];
	shr.u32 	%r49716, %r49715, 11;
	xor.b32  	%r49717, %r49716, %r49715;
	shl.b32 	%r49718, %r49717, 7;
	and.b32  	%r49719, %r49718, -1658038656;
	xor.b32  	%r9802, %r49719, %r49717;
	setp.lt.s32 	%p5014, %r104855, 623;
	@%p5014 bra 	$L__BB3_4589;
	mov.b32 	%r104857, 0;
	mov.u64 	%rd6957, %rd3;
$L__BB3_4585:
	and.b32  	%r49721, %r104835, -2147483648;
	ld.local.u32 	%r49722, [%rd6957+4];
	and.b32  	%r49723, %r49722, 2147483646;
	or.b32  	%r49724, %r49723, %r49721;
	ld.local.u32 	%r49725, [%rd6957+1588];
	shr.u32 	%r49726, %r49724, 1;
	and.b32  	%r49727, %r49722, 1;
	setp.eq.b32 	%p5015, %r49727, 1;
	selp.b32 	%r49728, -1727483681, 0, %p5015;
	xor.b32  	%r49729, %r49728, %r49725;
	xor.b32  	%r49730, %r49729, %r49726;
	st.local.u32 	[%rd6957], %r49730;
	and.b32  	%r49731, %r49722, -2147483648;
	ld.local.u32 	%r49732, [%rd6957+8];
	and.b32  	%r49733, %r49732, 2147483646;
	or.b32  	%r49734, %r49733, %r49731;
	ld.local.u32 	%r49735, [%rd6957+1592];
	shr.u32 	%r49736, %r49734, 1;
	and.b32  	%r49737, %r49732, 1;
	setp.eq.b32 	%p5016, %r49737, 1;
	selp.b32 	%r49738, -1727483681, 0, %p5016;
	xor.b32  	%r49739, %r49738, %r49735;
	xor.b32  	%r49740, %r49739, %r49736;
	st.local.u32 	[%rd6957+4], %r49740;
	and.b32  	%r49741, %r49732, -2147483648;
	ld.local.u32 	%r9805, [%rd6957+12];
	and.b32  	%r49742, %r9805, 2147483646;
	or.b32  	%r49743, %r49742, %r49741;
	ld.local.u32 	%r49744, [%rd6957+1596];
	shr.u32 	%r49745, %r49743, 1;
	and.b32  	%r49746, %r9805, 1;
	setp.eq.b32 	%p5017, %r49746, 1;
	selp.b32 	%r49747, -1727483681, 0, %p5017;
	xor.b32  	%r49748, %r49747, %r49744;
	xor.b32  	%r49749, %r49748, %r49745;
	st.local.u32 	[%rd6957+8], %r49749;
	setp.ne.s32 	%p5018, %r104857, 224;
	@%p5018 bra 	$L__BB3_4662;
	ld.local.u32 	%r104859, [%rd3+908];
	add.s64 	%rd6958, %rd3, 924;
	mov.b32 	%r104858, 0;
$L__BB3_4587:
	and.b32  	%r49760, %r104859, -2147483648;
	ld.local.u32 	%r49761, [%rd6958+-12];
	and.b32  	%r49762, %r49761, 2147483646;
	or.b32  	%r49763, %r49762, %r49760;
	ld.local.u32 	%r49764, [%rd6958+-924];
	shr.u32 	%r49765, %r49763, 1;
	and.b32  	%r49766, %r49761, 1;
	setp.eq.b32 	%p5020, %r49766, 1;
	selp.b32 	%r49767, -1727483681, 0, %p5020;
	xor.b32  	%r49768, %r49767, %r49764;
	xor.b32  	%r49769, %r49768, %r49765;
	st.local.u32 	[%rd6958+-16], %r49769;
	and.b32  	%r49770, %r49761, -2147483648;
	ld.local.u32 	%r49771, [%rd6958+-8];
	and.b32  	%r49772, %r49771, 2147483646;
	or.b32  	%r49773, %r49772, %r49770;
	ld.local.u32 	%r49774, [%rd6958+-920];
	shr.u32 	%r49775, %r49773, 1;
	and.b32  	%r49776, %r49771, 1;
	setp.eq.b32 	%p5021, %r49776, 1;
	selp.b32 	%r49777, -1727483681, 0, %p5021;
	xor.b32  	%r49778, %r49777, %r49774;
	xor.b32  	%r49779, %r49778, %r49775;
	st.local.u32 	[%rd6958+-12], %r49779;
	and.b32  	%r49780, %r49771, -2147483648;
	ld.local.u32 	%r49781, [%rd6958+-4];
	and.b32  	%r49782, %r49781, 2147483646;
	or.b32  	%r49783, %r49782, %r49780;
	ld.local.u32 	%r49784, [%rd6958+-916];
	shr.u32 	%r49785, %r49783, 1;
	and.b32  	%r49786, %r49781, 1;
	setp.eq.b32 	%p5022, %r49786, 1;
	selp.b32 	%r49787, -1727483681, 0, %p5022;
	xor.b32  	%r49788, %r49787, %r49784;
	xor.b32  	%r49789, %r49788, %r49785;
	st.local.u32 	[%rd6958+-8], %r49789;
	and.b32  	%r49790, %r49781, -2147483648;
	ld.local.u32 	%r104859, [%rd6958];
	and.b32  	%r49791, %r104859, 2147483646;
	or.b32  	%r49792, %r49791, %r49790;
	ld.local.u32 	%r49793, [%rd6958+-912];
	shr.u32 	%r49794, %r49792, 1;
	and.b32  	%r49795, %r104859, 1;
	setp.eq.b32 	%p5023, %r49795, 1;
	selp.b32 	%r49796, -1727483681, 0, %p5023;
	xor.b32  	%r49797, %r49796, %r49793;
	xor.b32  	%r49798, %r49797, %r49794;
	st.local.u32 	[%rd6958+-4], %r49798;
	add.s32 	%r104858, %r104858, 4;
	add.s64 	%rd6958, %rd6958, 16;
	setp.ne.s32 	%p5024, %r104858, 396;
	@%p5024 bra 	$L__BB3_4587;
	ld.local.u32 	%r49800, [%rd3+2492];
	and.b32  	%r49801, %r49800, -2147483648;
	ld.local.u32 	%r104835, [%rd1643+-908];
	and.b32  	%r49802, %r104835, 2147483646;
	or.b32  	%r49803, %r49802, %r49801;
	ld.local.u32 	%r49804, [%rd3+1584];
	shr.u32 	%r49805, %r49803, 1;
	and.b32  	%r49806, %r104835, 1;
	setp.eq.b32 	%p5025, %r49806, 1;
	selp.b32 	%r49807, -1727483681, 0, %p5025;
	xor.b32  	%r49808, %r49807, %r49804;
	xor.b32  	%r49809, %r49808, %r49805;
	st.local.u32 	[%rd3+2492], %r49809;
	mov.b32 	%r104861, 0;
	st.local.u32 	[%rd1645], %r104861;
$L__BB3_4589:
	add.s32 	%r104867, %r104861, 1;
	st.local.u32 	[%rd3+2496], %r104867;
	mul.wide.s32 	%rd4400, %r104861, 4;
	add.s64 	%rd4401, %rd3, %rd4400;
	ld.local.u32 	%r49810, [%rd4401];
	shr.u32 	%r49811, %r49810, 11;
	xor.b32  	%r49812, %r49811, %r49810;
	shl.b32 	%r49813, %r49812, 7;
	and.b32  	%r49814, %r49813, -1658038656;
	xor.b32  	%r9815, %r49814, %r49812;
	setp.lt.s32 	%p5026, %r104861, 623;
	@%p5026 bra 	$L__BB3_4595;
	mov.b32 	%r104863, 0;
	mov.u64 	%rd6959, %rd3;
$L__BB3_4591:
	and.b32  	%r49816, %r104835, -2147483648;
	ld.local.u32 	%r49817, [%rd6959+4];
	and.b32  	%r49818, %r49817, 2147483646;
	or.b32  	%r49819, %r49818, %r49816;
	ld.local.u32 	%r49820, [%rd6959+1588];
	shr.u32 	%r49821, %r49819, 1;
	and.b32  	%r49822, %r49817, 1;
	setp.eq.b32 	%p5027, %r49822, 1;
	selp.b32 	%r49823, -1727483681, 0, %p5027;
	xor.b32  	%r49824, %r49823, %r49820;
	xor.b32  	%r49825, %r49824, %r49821;
	st.local.u32 	[%rd6959], %r49825;
	and.b32  	%r49826, %r49817, -2147483648;
	ld.local.u32 	%r49827, [%rd6959+8];
	and.b32  	%r49828, %r49827, 2147483646;
	or.b32  	%r49829, %r49828, %r49826;
	ld.local.u32 	%r49830, [%rd6959+1592];
	shr.u32 	%r49831, %r49829, 1;
	and.b32  	%r49832, %r49827, 1;
	setp.eq.b32 	%p5028, %r49832, 1;
	selp.b32 	%r49833, -1727483681, 0, %p5028;
	xor.b32  	%r49834, %r49833, %r49830;
	xor.b32  	%r49835, %r49834, %r49831;
	st.local.u32 	[%rd6959+4], %r49835;
	and.b32  	%r49836, %r49827, -2147483648;
	ld.local.u32 	%r9818, [%rd6959+12];
	and.b32  	%r49837, %r9818, 2147483646;
	or.b32  	%r49838, %r49837, %r49836;
	ld.local.u32 	%r49839, [%rd6959+1596];
	shr.u32 	%r49840, %r49838, 1;
	and.b32  	%r49841, %r9818, 1;
	setp.eq.b32 	%p5029, %r49841, 1;
	selp.b32 	%r49842, -1727483681, 0, %p5029;
	xor.b32  	%r49843, %r49842, %r49839;
	xor.b32  	%r49844, %r49843, %r49840;
	st.local.u32 	[%rd6959+8], %r49844;
	setp.ne.s32 	%p5030, %r104863, 224;
	@%p5030 bra 	$L__BB3_4661;
	ld.local.u32 	%r104864, [%rd3+908];
	mov.b32 	%r104865, 227;
$L__BB3_4593:
	mul.wide.u32 	%rd4402, %r104865, 4;
	add.s64 	%rd4403, %rd3, %rd4402;
	and.b32  	%r49855, %r104864, -2147483648;
	ld.local.u32 	%r49856, [%rd4403+4];
	and.b32  	%r49857, %r49856, 2147483646;
	or.b32  	%r49858, %r49857, %r49855;
	ld.local.u32 	%r49859, [%rd4403+-908];
	shr.u32 	%r49860, %r49858, 1;
	and.b32  	%r49861, %r49856, 1;
	setp.eq.b32 	%p5032, %r49861, 1;
	selp.b32 	%r49862, -1727483681, 0, %p5032;
	xor.b32  	%r49863, %r49862, %r49859;
	xor.b32  	%r49864, %r49863, %r49860;
	st.local.u32 	[%rd4403], %r49864;
	and.b32  	%r49865, %r49856, -2147483648;
	ld.local.u32 	%r49866, [%rd4403+8];
	and.b32  	%r49867, %r49866, 2147483646;
	or.b32  	%r49868, %r49867, %r49865;
	ld.local.u32 	%r49869, [%rd4403+-904];
	shr.u32 	%r49870, %r49868, 1;
	and.b32  	%r49871, %r49866, 1;
	setp.eq.b32 	%p5033, %r49871, 1;
	selp.b32 	%r49872, -1727483681, 0, %p5033;
	xor.b32  	%r49873, %r49872, %r49869;
	xor.b32  	%r49874, %r49873, %r49870;
	st.local.u32 	[%rd4403+4], %r49874;
	and.b32  	%r49875, %r49866, -2147483648;
	ld.local.u32 	%r49876, [%rd4403+12];
	and.b32  	%r49877, %r49876, 2147483646;
	or.b32  	%r49878, %r49877, %r49875;
	ld.local.u32 	%r49879, [%rd4403+-900];
	shr.u32 	%r49880, %r49878, 1;
	and.b32  	%r49881, %r49876, 1;
	setp.eq.b32 	%p5034, %r49881, 1;
	selp.b32 	%r49882, -1727483681, 0, %p5034;
	xor.b32  	%r49883, %r49882, %r49879;
	xor.b32  	%r49884, %r49883, %r49880;
	st.local.u32 	[%rd4403+8], %r49884;
	and.b32  	%r49885, %r49876, -2147483648;
	add.s32 	%r104865, %r104865, 4;
	ld.local.u32 	%r104864, [%rd4403+16];
	and.b32  	%r49886, %r104864, 2147483646;
	or.b32  	%r49887, %r49886, %r49885;
	ld.local.u32 	%r49888, [%rd4403+-896];
	shr.u32 	%r49889, %r49887, 1;
	and.b32  	%r49890, %r104864, 1;
	setp.eq.b32 	%p5035, %r49890, 1;
	selp.b32 	%r49891, -1727483681, 0, %p5035;
	xor.b32  	%r49892, %r49891, %r49888;
	xor.b32  	%r49893, %r49892, %r49889;
	st.local.u32 	[%rd4403+12], %r49893;
	setp.ne.s32 	%p5036, %r104865, 623;
	@%p5036 bra 	$L__BB3_4593;
	ld.local.u32 	%r49895, [%rd3+2492];
	and.b32  	%r49896, %r49895, -2147483648;
	ld.local.u32 	%r104835, [%rd3];
	and.b32  	%r49897, %r104835, 2147483646;
	or.b32  	%r49898, %r49897, %r49896;
	ld.local.u32 	%r49899, [%rd3+1584];
	shr.u32 	%r49900, %r49898, 1;
	and.b32  	%r49901, %r104835, 1;
	setp.eq.b32 	%p5037, %r49901, 1;
	selp.b32 	%r49902, -1727483681, 0, %p5037;
	xor.b32  	%r49903, %r49902, %r49899;
	xor.b32  	%r49904, %r49903, %r49900;
	st.local.u32 	[%rd3+2492], %r49904;
	mov.b32 	%r104867, 0;
	st.local.u32 	[%rd3+2496], %r104867;
$L__BB3_4595:
	add.s64 	%rd2140, %rd3, 908;
	setp.gt.u32 	%p5039, %r15023, %r15024;
	add.s32 	%r104887, %r104867, 1;
	st.local.u32 	[%rd3+2496], %r104887;
	mul.wide.s32 	%rd4404, %r104867, 4;
	add.s64 	%rd4405, %rd3, %rd4404;
	ld.local.u32 	%r49905, [%rd4405];
	shr.u32 	%r49906, %r49905, 11;
	xor.b32  	%r49907, %r49906, %r49905;
	shl.b32 	%r49908, %r49907, 7;
	and.b32  	%r49909, %r49908, -1658038656;
	xor.b32  	%r49910, %r49909, %r49907;
	shl.b32 	%r49911, %r49910, 15;
	and.b32  	%r49912, %r49911, -402653184;
	xor.b32  	%r49913, %r49912, %r49910;
	shr.u32 	%r49914, %r49913, 27;
	shl.b32 	%r49915, %r9776, 15;
	and.b32  	%r49916, %r49915, -402653184;
	xor.b32  	%r49917, %r49916, %r9776;
	shr.u32 	%r49918, %r49917, 7;
	and.b32  	%r49919, %r49918, 32505856;
	shl.b32 	%r49920, %r9789, 15;
	and.b32  	%r49921, %r49920, -402653184;
	xor.b32  	%r49922, %r49921, %r9789;
	shr.u32 	%r49923, %r49922, 12;
	and.b32  	%r49924, %r49923, 1015808;
	or.b32  	%r49925, %r49924, %r49919;
	shl.b32 	%r49926, %r9802, 15;
	and.b32  	%r49927, %r49926, -402653184;
	xor.b32  	%r49928, %r49927, %r9802;
	shr.u32 	%r49929, %r49928, 17;
	and.b32  	%r49930, %r49929, 31744;
	or.b32  	%r49931, %r49925, %r49930;
	shl.b32 	%r49932, %r9815, 15;
	and.b32  	%r49933, %r49932, -402653184;
	xor.b32  	%r49934, %r49933, %r9815;
	shr.u32 	%r49935, %r49934, 22;
	and.b32  	%r49936, %r49935, 992;
	or.b32  	%r49937, %r49931, %r49936;
	or.b32  	%r104871, %r49937, %r49914;
	mov.pred 	%p11989, 0;
	@%p5039 bra 	$L__BB3_4604;
	mov.pred 	%p11989, 0;
	mov.u32 	%r104876, %r104887;
	mov.u32 	%r104870, %r15023;
$L__BB3_4597:
	shl.b32 	%r9834, %r104871, 5;
	setp.lt.s32 	%p5041, %r104876, 624;
	@%p5041 bra 	$L__BB3_4603;
	mov.b32 	%r104873, 0;
$L__BB3_4599:
	mul.wide.u32 	%rd4406, %r104873, 4;
	add.s64 	%rd2141, %rd3, %rd4406;
	and.b32  	%r49939, %r104835, -2147483648;
	ld.local.u32 	%r49940, [%rd2141+4];
	and.b32  	%r49941, %r49940, 2147483646;
	or.b32  	%r49942, %r49941, %r49939;
	ld.local.u32 	%r49943, [%rd2141+1588];
	shr.u32 	%r49944, %r49942, 1;
	and.b32  	%r49945, %r49940, 1;
	setp.eq.b32 	%p5042, %r49945, 1;
	selp.b32 	%r49946, -1727483681, 0, %p5042;
	xor.b32  	%r49947, %r49946, %r49943;
	xor.b32  	%r49948, %r49947, %r49944;
	st.local.u32 	[%rd2141], %r49948;
	and.b32  	%r49949, %r49940, -2147483648;
	ld.local.u32 	%r49950, [%rd2141+8];
	and.b32  	%r49951, %r49950, 2147483646;
	or.b32  	%r49952, %r49951, %r49949;
	ld.local.u32 	%r49953, [%rd2141+1592];
	shr.u32 	%r49954, %r49952, 1;
	and.b32  	%r49955, %r49950, 1;
	setp.eq.b32 	%p5043, %r49955, 1;
	selp.b32 	%r49956, -1727483681, 0, %p5043;
	xor.b32  	%r49957, %r49956, %r49953;
	xor.b32  	%r49958, %r49957, %r49954;
	st.local.u32 	[%rd2141+4], %r49958;
	and.b32  	%r49959, %r49950, -2147483648;
	ld.local.u32 	%r9837, [%rd2141+12];
	and.b32  	%r49960, %r9837, 2147483646;
	or.b32  	%r49961, %r49960, %r49959;
	ld.local.u32 	%r49962, [%rd2141+1596];
	shr.u32 	%r49963, %r49961, 1;
	and.b32  	%r49964, %r9837, 1;
	setp.eq.b32 	%p5044, %r49964, 1;
	selp.b32 	%r49965, -1727483681, 0, %p5044;
	xor.b32  	%r49966, %r49965, %r49962;
	xor.b32  	%r49967, %r49966, %r49963;
	st.local.u32 	[%rd2141+8], %r49967;
	setp.ne.s32 	%p5045, %r104873, 224;
	@%p5045 bra 	$L__BB3_7272;
	ld.local.u32 	%r104874, [%rd2140];
	mov.b32 	%r104875, 227;
$L__BB3_4601:
	mul.wide.u32 	%rd4407, %r104875, 4;
	add.s64 	%rd4408, %rd3, %rd4407;
	and.b32  	%r49978, %r104874, -2147483648;
	ld.local.u32 	%r49979, [%rd4408+4];
	and.b32  	%r49980, %r49979, 2147483646;
	or.b32  	%r49981, %r49980, %r49978;
	ld.local.u32 	%r49982, [%rd4408+-908];
	shr.u32 	%r49983, %r49981, 1;
	and.b32  	%r49984, %r49979, 1;
	setp.eq.b32 	%p5047, %r49984, 1;
	selp.b32 	%r49985, -1727483681, 0, %p5047;
	xor.b32  	%r49986, %r49985, %r49982;
	xor.b32  	%r49987, %r49986, %r49983;
	st.local.u32 	[%rd4408], %r49987;
	and.b32  	%r49988, %r49979, -2147483648;
	ld.local.u32 	%r49989, [%rd4408+8];
	and.b32  	%r49990, %r49989, 2147483646;
	or.b32  	%r49991, %r49990, %r49988;
	ld.local.u32 	%r49992, [%rd4408+-904];
	shr.u32 	%r49993, %r49991, 1;
	and.b32  	%r49994, %r49989, 1;
	setp.eq.b32 	%p5048, %r49994, 1;
	selp.b32 	%r49995, -1727483681, 0, %p5048;
	xor.b32  	%r49996, %r49995, %r49992;
	xor.b32  	%r49997, %r49996, %r49993;
	st.local.u32 	[%rd4408+4], %r49997;
	and.b32  	%r49998, %r49989, -2147483648;
	ld.local.u32 	%r49999, [%rd4408+12];
	and.b32  	%r50000, %r49999, 2147483646;
	or.b32  	%r50001, %r50000, %r49998;
	ld.local.u32 	%r50002, [%rd4408+-900];
	shr.u32 	%r50003, %r50001, 1;
	and.b32  	%r50004, %r49999, 1;
	setp.eq.b32 	%p5049, %r50004, 1;
	selp.b32 	%r50005, -1727483681, 0, %p5049;
	xor.b32  	%r50006, %r50005, %r50002;
	xor.b32  	%r50007, %r50006, %r50003;
	st.local.u32 	[%rd4408+8], %r50007;
	and.b32  	%r50008, %r49999, -2147483648;
	add.s32 	%r104875, %r104875, 4;
	ld.local.u32 	%r104874, [%rd4408+16];
	and.b32  	%r50009, %r104874, 2147483646;
	or.b32  	%r50010, %r50009, %r50008;
	ld.local.u32 	%r50011, [%rd4408+-896];
	shr.u32 	%r50012, %r50010, 1;
	and.b32  	%r50013, %r104874, 1;
	setp.eq.b32 	%p5050, %r50013, 1;
	selp.b32 	%r50014, -1727483681, 0, %p5050;
	xor.b32  	%r50015, %r50014, %r50011;
	xor.b32  	%r50016, %r50015, %r50012;
	st.local.u32 	[%rd4408+12], %r50016;
	setp.ne.s32 	%p5051, %r104875, 623;
	@%p5051 bra 	$L__BB3_4601;
	ld.local.u32 	%r50018, [%rd3+2492];
	and.b32  	%r50019, %r50018, -2147483648;
	ld.local.u32 	%r104835, [%rd3];
	and.b32  	%r50020, %r104835, 2147483646;
	or.b32  	%r50021, %r50020, %r50019;
	ld.local.u32 	%r50022, [%rd3+1584];
	shr.u32 	%r50023, %r50021, 1;
	and.b32  	%r50024, %r104835, 1;
	setp.eq.b32 	%p5052, %r50024, 1;
	selp.b32 	%r50025, -1727483681, 0, %p5052;
	xor.b32  	%r50026, %r50025, %r50022;
	xor.b32  	%r50027, %r50026, %r50023;
	st.local.u32 	[%rd3+2492], %r50027;
	mov.b32 	%r104876, 0;
	st.local.u32 	[%rd3+2496], %r104876;
$L__BB3_4603:
	add.s32 	%r104887, %r104876, 1;
	st.local.u32 	[%rd3+2496], %r104887;
	mul.wide.s32 	%rd4409, %r104876, 4;
	add.s64 	%rd4410, %rd3, %rd4409;
	ld.local.u32 	%r50028, [%rd4410];
	shr.u32 	%r50029, %r50028, 11;
	xor.b32  	%r50030, %r50029, %r50028;
	shl.b32 	%r50031, %r50030, 7;
	and.b32  	%r50032, %r50031, -1658038656;
	xor.b32  	%r50033, %r50032, %r50030;
	shl.b32 	%r50034, %r50033, 15;
	and.b32  	%r50035, %r50034, -402653184;
	xor.b32  	%r50036, %r50035, %r50033;
	shr.u32 	%r50037, %r50036, 27;
	and.b32  	%r50039, %r9834, 1073741792;
	or.b32  	%r104871, %r50037, %r50039;
	setp.eq.s32 	%p5053, %r104871, %r15021;
	or.pred  	%p11989, %p11989, %p5053;
	add.s32 	%r104870, %r104870, 1;
	setp.gt.u32 	%p5054, %r104870, %r15024;
	mov.u32 	%r104876, %r104887;
	@%p5054 bra 	$L__BB3_4604;
	bra.uni 	$L__BB3_4597;
$L__BB3_4604:
	sub.s32 	%r50040, %r15025, %r15024;
	add.s32 	%r50041, %r50040, -6;
	setp.lt.s32 	%p5055, %r50041, 1;
	@%p5055 bra 	$L__BB3_4613;
	mov.b32 	%r104882, 0;
$L__BB3_4606:
	setp.lt.s32 	%p5056, %r104887, 624;
	@%p5056 bra 	$L__BB3_4612;
	mov.b32 	%r104884, 0;
	mov.u64 	%rd6960, %rd3;
$L__BB3_4608:
	and.b32  	%r50044, %r104835, -2147483648;
	ld.local.u32 	%r50045, [%rd6960+4];
	and.b32  	%r50046, %r50045, 2147483646;
	or.b32  	%r50047, %r50046, %r50044;
	ld.local.u32 	%r50048, [%rd6960+1588];
	shr.u32 	%r50049, %r50047, 1;
	and.b32  	%r50050, %r50045, 1;
	setp.eq.b32 	%p5057, %r50050, 1;
	selp.b32 	%r50051, -1727483681, 0, %p5057;
	xor.b32  	%r50052, %r50051, %r50048;
	xor.b32  	%r50053, %r50052, %r50049;
	st.local.u32 	[%rd6960], %r50053;
	and.b32  	%r50054, %r50045, -2147483648;
	ld.local.u32 	%r50055, [%rd6960+8];
	and.b32  	%r50056, %r50055, 2147483646;
	or.b32  	%r50057, %r50056, %r50054;
	ld.local.u32 	%r50058, [%rd6960+1592];
	shr.u32 	%r50059, %r50057, 1;
	and.b32  	%r50060, %r50055, 1;
	setp.eq.b32 	%p5058, %r50060, 1;
	selp.b32 	%r50061, -1727483681, 0, %p5058;
	xor.b32  	%r50062, %r50061, %r50058;
	xor.b32  	%r50063, %r50062, %r50059;
	st.local.u32 	[%rd6960+4], %r50063;
	and.b32  	%r50064, %r50055, -2147483648;
	ld.local.u32 	%r9858, [%rd6960+12];
	and.b32  	%r50065, %r9858, 2147483646;
	or.b32  	%r50066, %r50065, %r50064;
	ld.local.u32 	%r50067, [%rd6960+1596];
	shr.u32 	%r50068, %r50066, 1;
	and.b32  	%r50069, %r9858, 1;
	setp.eq.b32 	%p5059, %r50069, 1;
	selp.b32 	%r50070, -1727483681, 0, %p5059;
	xor.b32  	%r50071, %r50070, %r50067;
	xor.b32  	%r50072, %r50071, %r50068;
	st.local.u32 	[%rd6960+8], %r50072;
	setp.ne.s32 	%p5060, %r104884, 224;
	@%p5060 bra 	$L__BB3_4660;
	ld.local.u32 	%r104885, [%rd2140];
	mov.b32 	%r104886, 227;
$L__BB3_4610:
	mul.wide.u32 	%rd4411, %r104886, 4;
	add.s64 	%rd4412, %rd3, %rd4411;
	and.b32  	%r50083, %r104885, -2147483648;
	ld.local.u32 	%r50084, [%rd4412+4];
	and.b32  	%r50085, %r50084, 2147483646;
	or.b32  	%r50086, %r50085, %r50083;
	ld.local.u32 	%r50087, [%rd4412+-908];
	shr.u32 	%r50088, %r50086, 1;
	and.b32  	%r50089, %r50084, 1;
	setp.eq.b32 	%p5062, %r50089, 1;
	selp.b32 	%r50090, -1727483681, 0, %p5062;
	xor.b32  	%r50091, %r50090, %r50087;
	xor.b32  	%r50092, %r50091, %r50088;
	st.local.u32 	[%rd4412], %r50092;
	and.b32  	%r50093, %r50084, -2147483648;
	ld.local.u32 	%r50094, [%rd4412+8];
	and.b32  	%r50095, %r50094, 2147483646;
	or.b32  	%r50096, %r50095, %r50093;
	ld.local.u32 	%r50097, [%rd4412+-904];
	shr.u32 	%r50098, %r50096, 1;
	and.b32  	%r50099, %r50094, 1;
	setp.eq.b32 	%p5063, %r50099, 1;
	selp.b32 	%r50100, -1727483681, 0, %p5063;
	xor.b32  	%r50101, %r50100, %r50097;
	xor.b32  	%r50102, %r50101, %r50098;
	st.local.u32 	[%rd4412+4], %r50102;
	and.b32  	%r50103, %r50094, -2147483648;
	ld.local.u32 	%r50104, [%rd4412+12];
	and.b32  	%r50105, %r50104, 2147483646;
	or.b32  	%r50106, %r50105, %r50103;
	ld.local.u32 	%r50107, [%rd4412+-900];
	shr.u32 	%r50108, %r50106, 1;
	and.b32  	%r50109, %r50104, 1;
	setp.eq.b32 	%p5064, %r50109, 1;
	selp.b32 	%r50110, -1727483681, 0, %p5064;
	xor.b32  	%r50111, %r50110, %r50107;
	xor.b32  	%r50112, %r50111, %r50108;
	st.local.u32 	[%rd4412+8], %r50112;
	and.b32  	%r50113, %r50104, -2147483648;
	add.s32 	%r104886, %r104886, 4;
	ld.local.u32 	%r104885, [%rd4412+16];
	and.b32  	%r50114, %r104885, 2147483646;
	or.b32  	%r50115, %r50114, %r50113;
	ld.local.u32 	%r50116, [%rd4412+-896];
	shr.u32 	%r50117, %r50115, 1;
	and.b32  	%r50118, %r104885, 1;
	setp.eq.b32 	%p5065, %r50118, 1;
	selp.b32 	%r50119, -1727483681, 0, %p5065;
	xor.b32  	%r50120, %r50119, %r50116;
	xor.b32  	%r50121, %r50120, %r50117;
	st.local.u32 	[%rd4412+12], %r50121;
	setp.ne.s32 	%p5066, %r104886, 623;
	@%p5066 bra 	$L__BB3_4610;
	ld.local.u32 	%r50123, [%rd3+2492];
	and.b32  	%r50124, %r50123, -2147483648;
	ld.local.u32 	%r104835, [%rd3];
	and.b32  	%r50125, %r104835, 2147483646;
	or.b32  	%r50126, %r50125, %r50124;
	ld.local.u32 	%r50127, [%rd3+1584];
	shr.u32 	%r50128, %r50126, 1;
	and.b32  	%r50129, %r104835, 1;
	setp.eq.b32 	%p5067, %r50129, 1;
	selp.b32 	%r50130, -1727483681, 0, %p5067;
	xor.b32  	%r50131, %r50130, %r50127;
	xor.b32  	%r50132, %r50131, %r50128;
	st.local.u32 	[%rd3+2492], %r50132;
	mov.b32 	%r104887, 0;
	st.local.u32 	[%rd3+2496], %r104887;
$L__BB3_4612:
	add.s32 	%r104887, %r104887, 1;
	st.local.u32 	[%rd1645], %r104887;
	add.s32 	%r104882, %r104882, 1;
	setp.ne.s32 	%p5068, %r104882, %r50041;
	@%p5068 bra 	$L__BB3_4606;
$L__BB3_4613:
	add.s64 	%rd2143, %rd3, 2492;
	setp.lt.s32 	%p5069, %r104887, 624;
	@%p5069 bra 	$L__BB3_4619;
	mov.b32 	%r104892, 0;
	mov.u64 	%rd6961, %rd3;
$L__BB3_4615:
	and.b32  	%r50136, %r104835, -2147483648;
	ld.local.u32 	%r50137, [%rd6961+4];
	and.b32  	%r50138, %r50137, 2147483646;
	or.b32  	%r50139, %r50138, %r50136;
	ld.local.u32 	%r50140, [%rd6961+1588];
	shr.u32 	%r50141, %r50139, 1;
	and.b32  	%r50142, %r50137, 1;
	setp.eq.b32 	%p5070, %r50142, 1;
	selp.b32 	%r50143, -1727483681, 0, %p5070;
	xor.b32  	%r50144, %r50143, %r50140;
	xor.b32  	%r50145, %r50144, %r50141;
	st.local.u32 	[%rd6961], %r50145;
	and.b32  	%r50146, %r50137, -2147483648;
	ld.local.u32 	%r50147, [%rd6961+8];
	and.b32  	%r50148, %r50147, 2147483646;
	or.b32  	%r50149, %r50148, %r50146;
	ld.local.u32 	%r50150, [%rd6961+1592];
	shr.u32 	%r50151, %r50149, 1;
	and.b32  	%r50152, %r50147, 1;
	setp.eq.b32 	%p5071, %r50152, 1;
	selp.b32 	%r50153, -1727483681, 0, %p5071;
	xor.b32  	%r50154, %r50153, %r50150;
	xor.b32  	%r50155, %r50154, %r50151;
	st.local.u32 	[%rd6961+4], %r50155;
	and.b32  	%r50156, %r50147, -2147483648;
	ld.local.u32 	%r9873, [%rd6961+12];
	and.b32  	%r50157, %r9873, 2147483646;
	or.b32  	%r50158, %r50157, %r50156;
	ld.local.u32 	%r50159, [%rd6961+1596];
	shr.u32 	%r50160, %r50158, 1;
	and.b32  	%r50161, %r9873, 1;
	setp.eq.b32 	%p5072, %r50161, 1;
	selp.b32 	%r50162, -1727483681, 0, %p5072;
	xor.b32  	%r50163, %r50162, %r50159;
	xor.b32  	%r50164, %r50163, %r50160;
	st.local.u32 	[%rd6961+8], %r50164;
	setp.ne.s32 	%p5073, %r104892, 224;
	@%p5073 bra 	$L__BB3_4659;
	ld.local.u32 	%r104894, [%rd3+908];
	add.s64 	%rd6962, %rd3, 924;
	mov.b32 	%r104893, 0;
$L__BB3_4617:
	and.b32  	%r50175, %r104894, -2147483648;
	ld.local.u32 	%r50176, [%rd6962+-12];
	and.b32  	%r50177, %r50176, 2147483646;
	or.b32  	%r50178, %r50177, %r50175;
	ld.local.u32 	%r50179, [%rd6962+-924];
	shr.u32 	%r50180, %r50178, 1;
	and.b32  	%r50181, %r50176, 1;
	setp.eq.b32 	%p5075, %r50181, 1;
	selp.b32 	%r50182, -1727483681, 0, %p5075;
	xor.b32  	%r50183, %r50182, %r50179;
	xor.b32  	%r50184, %r50183, %r50180;
	st.local.u32 	[%rd6962+-16], %r50184;
	and.b32  	%r50185, %r50176, -2147483648;
	ld.local.u32 	%r50186, [%rd6962+-8];
	and.b32  	%r50187, %r50186, 2147483646;
	or.b32  	%r50188, %r50187, %r50185;
	ld.local.u32 	%r50189, [%rd6962+-920];
	shr.u32 	%r50190, %r50188, 1;
	and.b32  	%r50191, %r50186, 1;
	setp.eq.b32 	%p5076, %r50191, 1;
	selp.b32 	%r50192, -1727483681, 0, %p5076;
	xor.b32  	%r50193, %r50192, %r50189;
	xor.b32  	%r50194, %r50193, %r50190;
	st.local.u32 	[%rd6962+-12], %r50194;
	and.b32  	%r50195, %r50186, -2147483648;
	ld.local.u32 	%r50196, [%rd6962+-4];
	and.b32  	%r50197, %r50196, 2147483646;
	or.b32  	%r50198, %r50197, %r50195;
	ld.local.u32 	%r50199, [%rd6962+-916];
	shr.u32 	%r50200, %r50198, 1;
	and.b32  	%r50201, %r50196, 1;
	setp.eq.b32 	%p5077, %r50201, 1;
	selp.b32 	%r50202, -1727483681, 0, %p5077;
	xor.b32  	%r50203, %r50202, %r50199;
	xor.b32  	%r50204, %r50203, %r50200;
	st.local.u32 	[%rd6962+-8], %r50204;
	and.b32  	%r50205, %r50196, -2147483648;
	ld.local.u32 	%r104894, [%rd6962];
	and.b32  	%r50206, %r104894, 2147483646;
	or.b32  	%r50207, %r50206, %r50205;
	ld.local.u32 	%r50208, [%rd6962+-912];
	shr.u32 	%r50209, %r50207, 1;
	and.b32  	%r50210, %r104894, 1;
	setp.eq.b32 	%p5078, %r50210, 1;
	selp.b32 	%r50211, -1727483681, 0, %p5078;
	xor.b32  	%r50212, %r50211, %r50208;
	xor.b32  	%r50213, %r50212, %r50209;
	st.local.u32 	[%rd6962+-4], %r50213;
	add.s32 	%r104893, %r104893, 4;
	add.s64 	%rd6962, %rd6962, 16;
	setp.ne.s32 	%p5079, %r104893, 396;
	@%p5079 bra 	$L__BB3_4617;
	ld.local.u32 	%r50215, [%rd2143];
	and.b32  	%r50216, %r50215, -2147483648;
	ld.local.u32 	%r104835, [%rd2140+-908];
	and.b32  	%r50217, %r104835, 2147483646;
	or.b32  	%r50218, %r50217, %r50216;
	ld.local.u32 	%r50219, [%rd3+1584];
	shr.u32 	%r50220, %r50218, 1;
	and.b32  	%r50221, %r104835, 1;
	setp.eq.b32 	%p5080, %r50221, 1;
	selp.b32 	%r50222, -1727483681, 0, %p5080;
	xor.b32  	%r50223, %r50222, %r50219;
	xor.b32  	%r50224, %r50223, %r50220;
	st.local.u32 	[%rd2143], %r50224;
	mov.b32 	%r104887, 0;
	st.local.u32 	[%rd1645], %r104887;
$L__BB3_4619:
	add.s32 	%r104902, %r104887, 1;
	st.local.u32 	[%rd3+2496], %r104902;
	mul.wide.s32 	%rd4413, %r104887, 4;
	add.s64 	%rd4414, %rd3, %rd4413;
	ld.local.u32 	%r50225, [%rd4414];
	shr.u32 	%r50226, %r50225, 11;
	xor.b32  	%r50227, %r50226, %r50225;
	shl.b32 	%r50228, %r50227, 7;
	and.b32  	%r50229, %r50228, -1658038656;
	xor.b32  	%r9883, %r50229, %r50227;
	setp.lt.s32 	%p5081, %r104887, 623;
	@%p5081 bra 	$L__BB3_4625;
	mov.b32 	%r104898, 0;
	mov.u64 	%rd6963, %rd3;
$L__BB3_4621:
	and.b32  	%r50231, %r104835, -2147483648;
	ld.local.u32 	%r50232, [%rd6963+4];
	and.b32  	%r50233, %r50232, 2147483646;
	or.b32  	%r50234, %r50233, %r50231;
	ld.local.u32 	%r50235, [%rd6963+1588];
	shr.u32 	%r50236, %r50234, 1;
	and.b32  	%r50237, %r50232, 1;
	setp.eq.b32 	%p5082, %r50237, 1;
	selp.b32 	%r50238, -1727483681, 0, %p5082;
	xor.b32  	%r50239, %r50238, %r50235;
	xor.b32  	%r50240, %r50239, %r50236;
	st.local.u32 	[%rd6963], %r50240;
	and.b32  	%r50241, %r50232, -2147483648;
	ld.local.u32 	%r50242, [%rd6963+8];
	and.b32  	%r50243, %r50242, 2147483646;
	or.b32  	%r50244, %r50243, %r50241;
	ld.local.u32 	%r50245, [%rd6963+1592];
	shr.u32 	%r50246, %r50244, 1;
	and.b32  	%r50247, %r50242, 1;
	setp.eq.b32 	%p5083, %r50247, 1;
	selp.b32 	%r50248, -1727483681, 0, %p5083;
	xor.b32  	%r50249, %r50248, %r50245;
	xor.b32  	%r50250, %r50249, %r50246;
	st.local.u32 	[%rd6963+4], %r50250;
	and.b32  	%r50251, %r50242, -2147483648;
	ld.local.u32 	%r9886, [%rd6963+12];
	and.b32  	%r50252, %r9886, 2147483646;
	or.b32  	%r50253, %r50252, %r50251;
	ld.local.u32 	%r50254, [%rd6963+1596];
	shr.u32 	%r50255, %r50253, 1;
	and.b32  	%r50256, %r9886, 1;
	setp.eq.b32 	%p5084, %r50256, 1;
	selp.b32 	%r50257, -1727483681, 0, %p5084;
	xor.b32  	%r50258, %r50257, %r50254;
	xor.b32  	%r50259, %r50258, %r50255;
	st.local.u32 	[%rd6963+8], %r50259;
	setp.ne.s32 	%p5085, %r104898, 224;
	@%p5085 bra 	$L__BB3_4658;
	ld.local.u32 	%r104900, [%rd3+908];
	add.s64 	%rd6964, %rd3, 924;
	mov.b32 	%r104899, 0;
$L__BB3_4623:
	and.b32  	%r50270, %r104900, -2147483648;
	ld.local.u32 	%r50271, [%rd6964+-12];
	and.b32  	%r50272, %r50271, 2147483646;
	or.b32  	%r50273, %r50272, %r50270;
	ld.local.u32 	%r50274, [%rd6964+-924];
	shr.u32 	%r50275, %r50273, 1;
	and.b32  	%r50276, %r50271, 1;
	setp.eq.b32 	%p5087, %r50276, 1;
	selp.b32 	%r50277, -1727483681, 0, %p5087;
	xor.b32  	%r50278, %r50277, %r50274;
	xor.b32  	%r50279, %r50278, %r50275;
	st.local.u32 	[%rd6964+-16], %r50279;
	and.b32  	%r50280, %r50271, -2147483648;
	ld.local.u32 	%r50281, [%rd6964+-8];
	and.b32  	%r50282, %r50281, 2147483646;
	or.b32  	%r50283, %r50282, %r50280;
	ld.local.u32 	%r50284, [%rd6964+-920];
	shr.u32 	%r50285, %r50283, 1;
	and.b32  	%r50286, %r50281, 1;
	setp.eq.b32 	%p5088, %r50286, 1;
	selp.b32 	%r50287, -1727483681, 0, %p5088;
	xor.b32  	%r50288, %r50287, %r50284;
	xor.b32  	%r50289, %r50288, %r50285;
	st.local.u32 	[%rd6964+-12], %r50289;
	and.b32  	%r50290, %r50281, -2147483648;
	ld.local.u32 	%r50291, [%rd6964+-4];
	and.b32  	%r50292, %r50291, 2147483646;
	or.b32  	%r50293, %r50292, %r50290;
	ld.local.u32 	%r50294, [%rd6964+-916];
	shr.u32 	%r50295, %r50293, 1;
	and.b32  	%r50296, %r50291, 1;
	setp.eq.b32 	%p5089, %r50296, 1;
	selp.b32 	%r50297, -1727483681, 0, %p5089;
	xor.b32  	%r50298, %r50297, %r50294;
	xor.b32  	%r50299, %r50298, %r50295;
	st.local.u32 	[%rd6964+-8], %r50299;
	and.b32  	%r50300, %r50291, -2147483648;
	ld.local.u32 	%r104900, [%rd6964];
	and.b32  	%r50301, %r104900, 2147483646;
	or.b32  	%r50302, %r50301, %r50300;
	ld.local.u32 	%r50303, [%rd6964+-912];
	shr.u32 	%r50304, %r50302, 1;
	and.b32  	%r50305, %r104900, 1;
	setp.eq.b32 	%p5090, %r50305, 1;
	selp.b32 	%r50306, -1727483681, 0, %p5090;
	xor.b32  	%r50307, %r50306, %r50303;
	xor.b32  	%r50308, %r50307, %r50304;
	st.local.u32 	[%rd6964+-4], %r50308;
	add.s32 	%r104899, %r104899, 4;
	add.s64 	%rd6964, %rd6964, 16;
	setp.ne.s32 	%p5091, %r104899, 396;
	@%p5091 bra 	$L__BB3_4623;
	ld.local.u32 	%r50310, [%rd2143];
	and.b32  	%r50311, %r50310, -2147483648;
	ld.local.u32 	%r104835, [%rd2140+-908];
	and.b32  	%r50312, %r104835, 2147483646;
	or.b32  	%r50313, %r50312, %r50311;
	ld.local.u32 	%r50314, [%rd3+1584];
	shr.u32 	%r50315, %r50313, 1;
	and.b32  	%r50316, %r104835, 1;
	setp.eq.b32 	%p5092, %r50316, 1;
	selp.b32 	%r50317, -1727483681, 0, %p5092;
	xor.b32  	%r50318, %r50317, %r50314;
	xor.b32  	%r50319, %r50318, %r50315;
	st.local.u32 	[%rd2143], %r50319;
	mov.b32 	%r104902, 0;
	st.local.u32 	[%rd1645], %r104902;
$L__BB3_4625:
	add.s32 	%r104908, %r104902, 1;
	st.local.u32 	[%rd3+2496], %r104908;
	mul.wide.s32 	%rd4415, %r104902, 4;
	add.s64 	%rd4416, %rd3, %rd4415;
	ld.local.u32 	%r50320, [%rd4416];
	shr.u32 	%r50321, %r50320, 11;
	xor.b32  	%r50322, %r50321, %r50320;
	shl.b32 	%r50323, %r50322, 7;
	and.b32  	%r50324, %r50323, -1658038656;
	xor.b32  	%r9896, %r50324, %r50322;
	setp.lt.s32 	%p5093, %r104902, 623;
	@%p5093 bra 	$L__BB3_4631;
	mov.b32 	%r104904, 0;
	mov.u64 	%rd6965, %rd3;
$L__BB3_4627:
	and.b32  	%r50326, %r104835, -2147483648;
	ld.local.u32 	%r50327, [%rd6965+4];
	and.b32  	%r50328, %r50327, 2147483646;
	or.b32  	%r50329, %r50328, %r50326;
	ld.local.u32 	%r50330, [%rd6965+1588];
	shr.u32 	%r50331, %r50329, 1;
	and.b32  	%r50332, %r50327, 1;
	setp.eq.b32 	%p5094, %r50332, 1;
	selp.b32 	%r50333, -1727483681, 0, %p5094;
	xor.b32  	%r50334, %r50333, %r50330;
	xor.b32  	%r50335, %r50334, %r50331;
	st.local.u32 	[%rd6965], %r50335;
	and.b32  	%r50336, %r50327, -2147483648;
	ld.local.u32 	%r50337, [%rd6965+8];
	and.b32  	%r50338, %r50337, 2147483646;
	or.b32  	%r50339, %r50338, %r50336;
	ld.local.u32 	%r50340, [%rd6965+1592];
	shr.u32 	%r50341, %r50339, 1;
	and.b32  	%r50342, %r50337, 1;
	setp.eq.b32 	%p5095, %r50342, 1;
	selp.b32 	%r50343, -1727483681, 0, %p5095;
	xor.b32  	%r50344, %r50343, %r50340;
	xor.b32  	%r50345, %r50344, %r50341;
	st.local.u32 	[%rd6965+4], %r50345;
	and.b32  	%r50346, %r50337, -2147483648;
	ld.local.u32 	%r9899, [%rd6965+12];
	and.b32  	%r50347, %r9899, 2147483646;
	or.b32  	%r50348, %r50347, %r50346;
	ld.local.u32 	%r50349, [%rd6965+1596];
	shr.u32 	%r50350, %r50348, 1;
	and.b32  	%r50351, %r9899, 1;
	setp.eq.b32 	%p5096, %r50351, 1;
	selp.b32 	%r50352, -1727483681, 0, %p5096;
	xor.b32  	%r50353, %r50352, %r50349;
	xor.b32  	%r50354, %r50353, %r50350;
	st.local.u32 	[%rd6965+8], %r50354;
	setp.ne.s32 	%p5097, %r104904, 224;
	@%p5097 bra 	$L__BB3_4657;
	ld.local.u32 	%r104906, [%rd3+908];
	add.s64 	%rd6966, %rd3, 924;
	mov.b32 	%r104905, 0;
$L__BB3_4629:
	and.b32  	%r50365, %r104906, -2147483648;
	ld.local.u32 	%r50366, [%rd6966+-12];
	and.b32  	%r50367, %r50366, 2147483646;
	or.b32  	%r50368, %r50367, %r50365;
	ld.local.u32 	%r50369, [%rd6966+-924];
	shr.u32 	%r50370, %r50368, 1;
	and.b32  	%r50371, %r50366, 1;
	setp.eq.b32 	%p5099, %r50371, 1;
	selp.b32 	%r50372, -1727483681, 0, %p5099;
	xor.b32  	%r50373, %r50372, %r50369;
	xor.b32  	%r50374, %r50373, %r50370;
	st.local.u32 	[%rd6966+-16], %r50374;
	and.b32  	%r50375, %r50366, -2147483648;
	ld.local.u32 	%r50376, [%rd6966+-8];
	and.b32  	%r50377, %r50376, 2147483646;
	or.b32  	%r50378, %r50377, %r50375;
	ld.local.u32 	%r50379, [%rd6966+-920];
	shr.u32 	%r50380, %r50378, 1;
	and.b32  	%r50381, %r50376, 1;
	setp.eq.b32 	%p5100, %r50381, 1;
	selp.b32 	%r50382, -1727483681, 0, %p5100;
	xor.b32  	%r50383, %r50382, %r50379;
	xor.b32  	%r50384, %r50383, %r50380;
	st.local.u32 	[%rd6966+-12], %r50384;
	and.b32  	%r50385, %r50376, -2147483648;
	ld.local.u32 	%r50386, [%rd6966+-4];
	and.b32  	%r50387, %r50386, 2147483646;
	or.b32  	%r50388, %r50387, %r50385;
	ld.local.u32 	%r50389, [%rd6966+-916];
	shr.u32 	%r50390, %r50388, 1;
	and.b32  	%r50391, %r50386, 1;
	setp.eq.b32 	%p5101, %r50391, 1;
	selp.b32 	%r50392, -1727483681, 0, %p5101;
	xor.b32  	%r50393, %r50392, %r50389;
	xor.b32  	%r50394, %r50393, %r50390;
	st.local.u32 	[%rd6966+-8], %r50394;
	and.b32  	%r50395, %r50386, -2147483648;
	ld.local.u32 	%r104906, [%rd6966];
	and.b32  	%r50396, %r104906, 2147483646;
	or.b32  	%r50397, %r50396, %r50395;
	ld.local.u32 	%r50398, [%rd6966+-912];
	shr.u32 	%r50399, %r50397, 1;
	and.b32  	%r50400, %r104906, 1;
	setp.eq.b32 	%p5102, %r50400, 1;
	selp.b32 	%r50401, -1727483681, 0, %p5102;
	xor.b32  	%r50402, %r50401, %r50398;
	xor.b32  	%r50403, %r50402, %r50399;
	st.local.u32 	[%rd6966+-4], %r50403;
	add.s32 	%r104905, %r104905, 4;
	add.s64 	%rd6966, %rd6966, 16;
	setp.ne.s32 	%p5103, %r104905, 396;
	@%p5103 bra 	$L__BB3_4629;
	ld.local.u32 	%r50405, [%rd3+2492];
	and.b32  	%r50406, %r50405, -2147483648;
	ld.local.u32 	%r104835, [%rd2140+-908];
	and.b32  	%r50407, %r104835, 2147483646;
	or.b32  	%r50408, %r50407, %r50406;
	ld.local.u32 	%r50409, [%rd3+1584];
	shr.u32 	%r50410, %r50408, 1;
	and.b32  	%r50411, %r104835, 1;
	setp.eq.b32 	%p5104, %r50411, 1;
	selp.b32 	%r50412, -1727483681, 0, %p5104;
	xor.b32  	%r50413, %r50412, %r50409;
	xor.b32  	%r50414, %r50413, %r50410;
	st.local.u32 	[%rd3+2492], %r50414;
	mov.b32 	%r104908, 0;
	st.local.u32 	[%rd1645], %r104908;
$L__BB3_4631:
	add.s32 	%r104914, %r104908, 1;
	st.local.u32 	[%rd3+2496], %r104914;
	mul.wide.s32 	%rd4417, %r104908, 4;
	add.s64 	%rd4418, %rd3, %rd4417;
	ld.local.u32 	%r50415, [%rd4418];
	shr.u32 	%r50416, %r50415, 11;
	xor.b32  	%r50417, %r50416, %r50415;
	shl.b32 	%r50418, %r50417, 7;
	and.b32  	%r50419, %r50418, -1658038656;
	xor.b32  	%r9909, %r50419, %r50417;
	setp.lt.s32 	%p5105, %r104908, 623;
	@%p5105 bra 	$L__BB3_4637;
	mov.b32 	%r104910, 0;
	mov.u64 	%rd6967, %rd3;
$L__BB3_4633:
	and.b32  	%r50421, %r104835, -2147483648;
	ld.local.u32 	%r50422, [%rd6967+4];
	and.b32  	%r50423, %r50422, 2147483646;
	or.b32  	%r50424, %r50423, %r50421;
	ld.local.u32 	%r50425, [%rd6967+1588];
	shr.u32 	%r50426, %r50424, 1;
	and.b32  	%r50427, %r50422, 1;
	setp.eq.b32 	%p5106, %r50427, 1;
	selp.b32 	%r50428, -1727483681, 0, %p5106;
	xor.b32  	%r50429, %r50428, %r50425;
	xor.b32  	%r50430, %r50429, %r50426;
	st.local.u32 	[%rd6967], %r50430;
	and.b32  	%r50431, %r50422, -2147483648;
	ld.local.u32 	%r50432, [%rd6967+8];
	and.b32  	%r50433, %r50432, 2147483646;
	or.b32  	%r50434, %r50433, %r50431;
	ld.local.u32 	%r50435, [%rd6967+1592];
	shr.u32 	%r50436, %r50434, 1;
	and.b32  	%r50437, %r50432, 1;
	setp.eq.b32 	%p5107, %r50437, 1;
	selp.b32 	%r50438, -1727483681, 0, %p5107;
	xor.b32  	%r50439, %r50438, %r50435;
	xor.b32  	%r50440, %r50439, %r50436;
	st.local.u32 	[%rd6967+4], %r50440;
	and.b32  	%r50441, %r50432, -2147483648;
	ld.local.u32 	%r9912, [%rd6967+12];
	and.b32  	%r50442, %r9912, 2147483646;
	or.b32  	%r50443, %r50442, %r50441;
	ld.local.u32 	%r50444, [%rd6967+1596];
	shr.u32 	%r50445, %r50443, 1;
	and.b32  	%r50446, %r9912, 1;
	setp.eq.b32 	%p5108, %r50446, 1;
	selp.b32 	%r50447, -1727483681, 0, %p5108;
	xor.b32  	%r50448, %r50447, %r50444;
	xor.b32  	%r50449, %r50448, %r50445;
	st.local.u32 	[%rd6967+8], %r50449;
	setp.ne.s32 	%p5109, %r104910, 224;
	@%p5109 bra 	$L__BB3_4656;
	ld.local.u32 	%r104912, [%rd3+908];
	add.s64 	%rd6968, %rd3, 924;
	mov.b32 	%r104911, 0;
$L__BB3_4635:
	and.b32  	%r50460, %r104912, -2147483648;
	ld.local.u32 	%r50461, [%rd6968+-12];
	and.b32  	%r50462, %r50461, 2147483646;
	or.b32  	%r50463, %r50462, %r50460;
	ld.local.u32 	%r50464, [%rd6968+-924];
	shr.u32 	%r50465, %r50463, 1;
	and.b32  	%r50466, %r50461, 1;
	setp.eq.b32 	%p5111, %r50466, 1;
	selp.b32 	%r50467, -1727483681, 0, %p5111;
	xor.b32  	%r50468, %r50467, %r50464;
	xor.b32  	%r50469, %r50468, %r50465;
	st.local.u32 	[%rd6968+-16], %r50469;
	and.b32  	%r50470, %r50461, -2147483648;
	ld.local.u32 	%r50471, [%rd6968+-8];
	and.b32  	%r50472, %r50471, 2147483646;
	or.b32  	%r50473, %r50472, %r50470;
	ld.local.u32 	%r50474, [%rd6968+-920];
	shr.u32 	%r50475, %r50473, 1;
	and.b32  	%r50476, %r50471, 1;
	setp.eq.b32 	%p5112, %r50476, 1;
	selp.b32 	%r50477, -1727483681, 0, %p5112;
	xor.b32  	%r50478, %r50477, %r50474;
	xor.b32  	%r50479, %r50478, %r50475;
	st.local.u32 	[%rd6968+-12], %r50479;
	and.b32  	%r50480, %r50471, -2147483648;
	ld.local.u32 	%r50481, [%rd6968+-4];
	and.b32  	%r50482, %r50481, 2147483646;
	or.b32  	%r50483, %r50482, %r50480;
	ld.local.u32 	%r50484, [%rd6968+-916];
	shr.u32 	%r50485, %r50483, 1;
	and.b32  	%r50486, %r50481, 1;
	setp.eq.b32 	%p5113, %r50486, 1;
	selp.b32 	%r50487, -1727483681, 0, %p5113;
	xor.b32  	%r50488, %r50487, %r50484;
	xor.b32  	%r50489, %r50488, %r50485;
	st.local.u32 	[%rd6968+-8], %r50489;
	and.b32  	%r50490, %r50481, -2147483648;
	ld.local.u32 	%r104912, [%rd6968];
	and.b32  	%r50491, %r104912, 2147483646;
	or.b32  	%r50492, %r50491, %r50490;
	ld.local.u32 	%r50493, [%rd6968+-912];
	shr.u32 	%r50494, %r50492, 1;
	and.b32  	%r50495, %r104912, 1;
	setp.eq.b32 	%p5114, %r50495, 1;
	selp.b32 	%r50496, -1727483681, 0, %p5114;
	xor.b32  	%r50497, %r50496, %r50493;
	xor.b32  	%r50498, %r50497, %r50494;
	st.local.u32 	[%rd6968+-4], %r50498;
	add.s32 	%r104911, %r104911, 4;
	add.s64 	%rd6968, %rd6968, 16;
	setp.ne.s32 	%p5115, %r104911, 396;
	@%p5115 bra 	$L__BB3_4635;
	ld.local.u32 	%r50500, [%rd3+2492];
	and.b32  	%r50501, %r50500, -2147483648;
	ld.local.u32 	%r104835, [%rd2140+-908];
	and.b32  	%r50502, %r104835, 2147483646;
	or.b32  	%r50503, %r50502, %r50501;
	ld.local.u32 	%r50504, [%rd3+1584];
	shr.u32 	%r50505, %r50503, 1;
	and.b32  	%r50506, %r104835, 1;
	setp.eq.b32 	%p5116, %r50506, 1;
	selp.b32 	%r50507, -1727483681, 0, %p5116;
	xor.b32  	%r50508, %r50507, %r50504;
	xor.b32  	%r50509, %r50508, %r50505;
	st.local.u32 	[%rd3+2492], %r50509;
	mov.b32 	%r104914, 0;
	st.local.u32 	[%rd1645], %r104914;
$L__BB3_4637:
	add.s32 	%r104920, %r104914, 1;
	st.local.u32 	[%rd3+2496], %r104920;
	mul.wide.s32 	%rd4419, %r104914, 4;
	add.s64 	%rd4420, %rd3, %rd4419;
	ld.local.u32 	%r50510, [%rd4420];
	shr.u32 	%r50511, %r50510, 11;
	xor.b32  	%r50512, %r50511, %r50510;
	shl.b32 	%r50513, %r50512, 7;
	and.b32  	%r50514, %r50513, -1658038656;
	xor.b32  	%r9922, %r50514, %r50512;
	setp.lt.s32 	%p5117, %r104914, 623;
	@%p5117 bra 	$L__BB3_4643;
	mov.b32 	%r104916, 0;
	mov.u64 	%rd6969, %rd3;
$L__BB3_4639:
	and.b32  	%r50516, %r104835, -2147483648;
	ld.local.u32 	%r50517, [%rd6969+4];
	and.b32  	%r50518, %r50517, 2147483646;
	or.b32  	%r50519, %r50518, %r50516;
	ld.local.u32 	%r50520, [%rd6969+1588];
	shr.u32 	%r50521, %r50519, 1;
	and.b32  	%r50522, %r50517, 1;
	setp.eq.b32 	%p5118, %r50522, 1;
	selp.b32 	%r50523, -1727483681, 0, %p5118;
	xor.b32  	%r50524, %r50523, %r50520;
	xor.b32  	%r50525, %r50524, %r50521;
	st.local.u32 	[%rd6969], %r50525;
	and.b32  	%r50526, %r50517, -2147483648;
	ld.local.u32 	%r50527, [%rd6969+8];
	and.b32  	%r50528, %r50527, 2147483646;
	or.b32  	%r50529, %r50528, %r50526;
	ld.local.u32 	%r50530, [%rd6969+1592];
	shr.u32 	%r50531, %r50529, 1;
	and.b32  	%r50532, %r50527, 1;
	setp.eq.b32 	%p5119, %r50532, 1;
	selp.b32 	%r50533, -1727483681, 0, %p5119;
	xor.b32  	%r50534, %r50533, %r50530;
	xor.b32  	%r50535, %r50534, %r50531;
	st.local.u32 	[%rd6969+4], %r50535;
	and.b32  	%r50536, %r50527, -2147483648;
	ld.local.u32 	%r9925, [%rd6969+12];
	and.b32  	%r50537, %r9925, 2147483646;
	or.b32  	%r50538, %r50537, %r50536;
	ld.local.u32 	%r50539, [%rd6969+1596];
	shr.u32 	%r50540, %r50538, 1;
	and.b32  	%r50541, %r9925, 1;
	setp.eq.b32 	%p5120, %r50541, 1;
	selp.b32 	%r50542, -1727483681, 0, %p5120;
	xor.b32  	%r50543, %r50542, %r50539;
	xor.b32  	%r50544, %r50543, %r50540;
	st.local.u32 	[%rd6969+8], %r50544;
	setp.ne.s32 	%p5121, %r104916, 224;
	@%p5121 bra 	$L__BB3_4655;
	ld.local.u32 	%r104917, [%rd3+908];
	mov.b32 	%r104918, 227;
$L__BB3_4641:
	mul.wide.u32 	%rd4421, %r104918, 4;
	add.s64 	%rd4422, %rd3, %rd4421;
	and.b32  	%r50555, %r104917, -2147483648;
	ld.local.u32 	%r50556, [%rd4422+4];
	and.b32  	%r50557, %r50556, 2147483646;
	or.b32  	%r50558, %r50557, %r50555;
	ld.local.u32 	%r50559, [%rd4422+-908];
	shr.u32 	%r50560, %r50558, 1;
	and.b32  	%r50561, %r50556, 1;
	setp.eq.b32 	%p5123, %r50561, 1;
	selp.b32 	%r50562, -1727483681, 0, %p5123;
	xor.b32  	%r50563, %r50562, %r50559;
	xor.b32  	%r50564, %r50563, %r50560;
	st.local.u32 	[%rd4422], %r50564;
	and.b32  	%r50565, %r50556, -2147483648;
	ld.local.u32 	%r50566, [%rd4422+8];
	and.b32  	%r50567, %r50566, 2147483646;
	or.b32  	%r50568, %r50567, %r50565;
	ld.local.u32 	%r50569, [%rd4422+-904];
	shr.u32 	%r50570, %r50568, 1;
	and.b32  	%r50571, %r50566, 1;
	setp.eq.b32 	%p5124, %r50571, 1;
	selp.b32 	%r50572, -1727483681, 0, %p5124;
	xor.b32  	%r50573, %r50572, %r50569;
	xor.b32  	%r50574, %r50573, %r50570;
	st.local.u32 	[%rd4422+4], %r50574;
	and.b32  	%r50575, %r50566, -2147483648;
	ld.local.u32 	%r50576, [%rd4422+12];
	and.b32  	%r50577, %r50576, 2147483646;
	or.b32  	%r50578, %r50577, %r50575;
	ld.local.u32 	%r50579, [%rd4422+-900];
	shr.u32 	%r50580, %r50578, 1;
	and.b32  	%r50581, %r50576, 1;
	setp.eq.b32 	%p5125, %r50581, 1;
	selp.b32 	%r50582, -1727483681, 0, %p5125;
	xor.b32  	%r50583, %r50582, %r50579;
	xor.b32  	%r50584, %r50583, %r50580;
	st.local.u32 	[%rd4422+8], %r50584;
	and.b32  	%r50585, %r50576, -2147483648;
	add.s32 	%r104918, %r104918, 4;
	ld.local.u32 	%r104917, [%rd4422+16];
	and.b32  	%r50586, %r104917, 2147483646;
	or.b32  	%r50587, %r50586, %r50585;
	ld.local.u32 	%r50588, [%rd4422+-896];
	shr.u32 	%r50589, %r50587, 1;
	and.b32  	%r50590, %r104917, 1;
	setp.eq.b32 	%p5126, %r50590, 1;
	selp.b32 	%r50591, -1727483681, 0, %p5126;
	xor.b32  	%r50592, %r50591, %r50588;
	xor.b32  	%r50593, %r50592, %r50589;
	st.local.u32 	[%rd4422+12], %r50593;
	setp.ne.s32 	%p5127, %r104918, 623;
	@%p5127 bra 	$L__BB3_4641;
	ld.local.u32 	%r50595, [%rd3+2492];
	and.b32  	%r50596, %r50595, -2147483648;
	ld.local.u32 	%r104835, [%rd3];
	and.b32  	%r50597, %r104835, 2147483646;
	or.b32  	%r50598, %r50597, %r50596;
	ld.local.u32 	%r50599, [%rd3+1584];
	shr.u32 	%r50600, %r50598, 1;
	and.b32  	%r50601, %r104835, 1;
	setp.eq.b32 	%p5128, %r50601, 1;
	selp.b32 	%r50602, -1727483681, 0, %p5128;
	xor.b32  	%r50603, %r50602, %r50599;
	xor.b32  	%r50604, %r50603, %r50600;
	st.local.u32 	[%rd3+2492], %r50604;
	mov.b32 	%r104920, 0;
	st.local.u32 	[%rd3+2496], %r104920;
$L__BB3_4643:
	setp.gt.u32 	%p5130, %r15025, %r15026;
	add.s32 	%r104929, %r104920, 1;
	st.local.u32 	[%rd3+2496], %r104929;
	mul.wide.s32 	%rd4423, %r104920, 4;
	add.s64 	%rd4424, %rd3, %rd4423;
	ld.local.u32 	%r50605, [%rd4424];
	shr.u32 	%r50606, %r50605, 11;
	xor.b32  	%r50607, %r50606, %r50605;
	shl.b32 	%r50608, %r50607, 7;
	and.b32  	%r50609, %r50608, -1658038656;
	xor.b32  	%r50610, %r50609, %r50607;
	shl.b32 	%r50611, %r50610, 15;
	and.b32  	%r50612, %r50611, -402653184;
	xor.b32  	%r50613, %r50612, %r50610;
	shr.u32 	%r50614, %r50613, 27;
	shl.b32 	%r50615, %r9883, 15;
	and.b32  	%r50616, %r50615, -402653184;
	xor.b32  	%r50617, %r50616, %r9883;
	shr.u32 	%r50618, %r50617, 7;
	and.b32  	%r50619, %r50618, 32505856;
	shl.b32 	%r50620, %r9896, 15;
	and.b32  	%r50621, %r50620, -402653184;
	xor.b32  	%r50622, %r50621, %r9896;
	shr.u32 	%r50623, %r50622, 12;
	and.b32  	%r50624, %r50623, 1015808;
	or.b32  	%r50625, %r50624, %r50619;
	shl.b32 	%r50626, %r9909, 15;
	and.b32  	%r50627, %r50626, -402653184;
	xor.b32  	%r50628, %r50627, %r9909;
	shr.u32 	%r50629, %r50628, 17;
	and.b32  	%r50630, %r50629, 31744;
	or.b32  	%r50631, %r50625, %r50630;
	shl.b32 	%r50632, %r9922, 15;
	and.b32  	%r50633, %r50632, -402653184;
	xor.b32  	%r50634, %r50633, %r9922;
	shr.u32 	%r50635, %r50634, 22;
	and.b32  	%r50636, %r50635, 992;
	or.b32  	%r50637, %r50631, %r50636;
	or.b32  	%r104924, %r50637, %r50614;
	mov.pred 	%p11991, 0;
	@%p5130 bra 	$L__BB3_4652;
	mov.pred 	%p11991, 0;
	mov.u32 	%r104923, %r15025;
$L__BB3_4645:
	shl.b32 	%r9941, %r104924, 5;
	setp.lt.s32 	%p5132, %r104929, 624;
	@%p5132 bra 	$L__BB3_4651;
	mov.b32 	%r104926, 0;
$L__BB3_4647:
	mul.wide.u32 	%rd4425, %r104926, 4;
	add.s64 	%rd2161, %rd3, %rd4425;
	and.b32  	%r50639, %r104835, -2147483648;
	ld.local.u32 	%r50640, [%rd2161+4];
	and.b32  	%r50641, %r50640, 2147483646;
	or.b32  	%r50642, %r50641, %r50639;
	ld.local.u32 	%r50643, [%rd2161+1588];
	shr.u32 	%r50644, %r50642, 1;
	and.b32  	%r50645, %r50640, 1;
	setp.eq.b32 	%p5133, %r50645, 1;
	selp.b32 	%r50646, -1727483681, 0, %p5133;
	xor.b32  	%r50647, %r50646, %r50643;
	xor.b32  	%r50648, %r50647, %r50644;
	st.local.u32 	[%rd2161], %r50648;
	and.b32  	%r50649, %r50640, -2147483648;
	ld.local.u32 	%r50650, [%rd2161+8];
	and.b32  	%r50651, %r50650, 2147483646;
	or.b32  	%r50652, %r50651, %r50649;
	ld.local.u32 	%r50653, [%rd2161+1592];
	shr.u32 	%r50654, %r50652, 1;
	and.b32  	%r50655, %r50650, 1;
	setp.eq.b32 	%p5134, %r50655, 1;
	selp.b32 	%r50656, -1727483681, 0, %p5134;
	xor.b32  	%r50657, %r50656, %r50653;
	xor.b32  	%r50658, %r50657, %r50654;
	st.local.u32 	[%rd2161+4], %r50658;
	and.b32  	%r50659, %r50650, -2147483648;
	ld.local.u32 	%r9944, [%rd2161+12];
	and.b32  	%r50660, %r9944, 2147483646;
	or.b32  	%r50661, %r50660, %r50659;
	ld.local.u32 	%r50662, [%rd2161+1596];
	shr.u32 	%r50663, %r50661, 1;
	and.b32  	%r50664, %r9944, 1;
	setp.eq.b32 	%p5135, %r50664, 1;
	selp.b32 	%r50665, -1727483681, 0, %p5135;
	xor.b32  	%r50666, %r50665, %r50662;
	xor.b32  	%r50667, %r50666, %r50663;
	st.local.u32 	[%rd2161+8], %r50667;
	setp.ne.s32 	%p5136, %r104926, 224;
	@%p5136 bra 	$L__BB3_7273;
	ld.local.u32 	%r104927, [%rd3+908];
	mov.b32 	%r104928, 227;
$L__BB3_4649:
	mul.wide.u32 	%rd4426, %r104928, 4;
	add.s64 	%rd4427, %rd3, %rd4426;
	and.b32  	%r50678, %r104927, -2147483648;
	ld.local.u32 	%r50679, [%rd4427+4];
	and.b32  	%r50680, %r50679, 2147483646;
	or.b32  	%r50681, %r50680, %r50678;
	ld.local.u32 	%r50682, [%rd4427+-908];
	shr.u32 	%r50683, %r50681, 1;
	and.b32  	%r50684, %r50679, 1;
	setp.eq.b32 	%p5138, %r50684, 1;
	selp.b32 	%r50685, -1727483681, 0, %p5138;
	xor.b32  	%r50686, %r50685, %r50682;
	xor.b32  	%r50687, %r50686, %r50683;
	st.local.u32 	[%rd4427], %r50687;
	and.b32  	%r50688, %r50679, -2147483648;
	ld.local.u32 	%r50689, [%rd4427+8];
	and.b32  	%r50690, %r50689, 2147483646;
	or.b32  	%r50691, %r50690, %r50688;
	ld.local.u32 	%r50692, [%rd4427+-904];
	shr.u32 	%r50693, %r50691, 1;
	and.b32  	%r50694, %r50689, 1;
	setp.eq.b32 	%p5139, %r50694, 1;
	selp.b32 	%r50695, -1727483681, 0, %p5139;
	xor.b32  	%r50696, %r50695, %r50692;
	xor.b32  	%r50697, %r50696, %r50693;
	st.local.u32 	[%rd4427+4], %r50697;
	and.b32  	%r50698, %r50689, -2147483648;
	ld.local.u32 	%r50699, [%rd4427+12];
	and.b32  	%r50700, %r50699, 2147483646;
	or.b32  	%r50701, %r50700, %r50698;
	ld.local.u32 	%r50702, [%rd4427+-900];
	shr.u32 	%r50703, %r50701, 1;
	and.b32  	%r50704, %r50699, 1;
	setp.eq.b32 	%p5140, %r50704, 1;
	selp.b32 	%r50705, -1727483681, 0, %p5140;
	xor.b32  	%r50706, %r50705, %r50702;
	xor.b32  	%r50707, %r50706, %r50703;
	st.local.u32 	[%rd4427+8], %r50707;
	and.b32  	%r50708, %r50699, -2147483648;
	add.s32 	%r104928, %r104928, 4;
	ld.local.u32 	%r104927, [%rd4427+16];
	and.b32  	%r50709, %r104927, 2147483646;
	or.b32  	%r50710, %r50709, %r50708;
	ld.local.u32 	%r50711, [%rd4427+-896];
	shr.u32 	%r50712, %r50710, 1;
	and.b32  	%r50713, %r104927, 1;
	setp.eq.b32 	%p5141, %r50713, 1;
	selp.b32 	%r50714, -1727483681, 0, %p5141;
	xor.b32  	%r50715, %r50714, %r50711;
	xor.b32  	%r50716, %r50715, %r50712;
	st.local.u32 	[%rd4427+12], %r50716;
	setp.ne.s32 	%p5142, %r104928, 623;
	@%p5142 bra 	$L__BB3_4649;
	ld.local.u32 	%r50718, [%rd3+2492];
	and.b32  	%r50719, %r50718, -2147483648;
	ld.local.u32 	%r104835, [%rd3];
	and.b32  	%r50720, %r104835, 2147483646;
	or.b32  	%r50721, %r50720, %r50719;
	ld.local.u32 	%r50722, [%rd3+1584];
	shr.u32 	%r50723, %r50721, 1;
	and.b32  	%r50724, %r104835, 1;
	setp.eq.b32 	%p5143, %r50724, 1;
	selp.b32 	%r50725, -1727483681, 0, %p5143;
	xor.b32  	%r50726, %r50725, %r50722;
	xor.b32  	%r50727, %r50726, %r50723;
	st.local.u32 	[%rd3+2492], %r50727;
	mov.b32 	%r104929, 0;
	st.local.u32 	[%rd3+2496], %r104929;
$L__BB3_4651:
	add.s32 	%r9953, %r104929, 1;
	st.local.u32 	[%rd3+2496], %r9953;
	mul.wide.s32 	%rd4428, %r104929, 4;
	add.s64 	%rd4429, %rd3, %rd4428;
	ld.local.u32 	%r50728, [%rd4429];
	shr.u32 	%r50729, %r50728, 11;
	xor.b32  	%r50730, %r50729, %r50728;
	shl.b32 	%r50731, %r50730, 7;
	and.b32  	%r50732, %r50731, -1658038656;
	xor.b32  	%r50733, %r50732, %r50730;
	shl.b32 	%r50734, %r50733, 15;
	and.b32  	%r50735, %r50734, -402653184;
	xor.b32  	%r50736, %r50735, %r50733;
	shr.u32 	%r50737, %r50736, 27;
	and.b32  	%r50739, %r9941, 1073741792;
	or.b32  	%r104924, %r50737, %r50739;
	setp.eq.s32 	%p5144, %r104924, %r15022;
	or.pred  	%p11991, %p11991, %p5144;
	add.s32 	%r104923, %r104923, 1;
	setp.gt.u32 	%p5145, %r104923, %r15026;
	mov.u32 	%r104929, %r9953;
	@%p5145 bra 	$L__BB3_4652;
	bra.uni 	$L__BB3_4645;
$L__BB3_4652:
	and.pred  	%p5146, %p11989, %p11991;
	selp.u32 	%r9959, 1, 0, %p5146;
$L__BB3_4653:
	mov.u32 	%r50741, %tid.x;
	mad.lo.s32 	%r50742, %r50741, 15, 10;
	setp.lt.s32 	%p5147, %r50742, %r7512;
	mov.b32 	%r10204, 1;
	@%p5147 bra 	$L__BB3_4654;
	bra.uni 	$L__BB3_4766;
$L__BB3_4654:
	mov.b32 	%r50744, 624;
	st.local.u32 	[%rd3+2496], %r50744;
	st.local.u32 	[%rd3], %r7524;
	mov.b32 	%r104933, 1;
	mov.u32 	%r104932, %r7524;
	bra.uni 	$L__BB3_4668;
$L__BB3_4655:
	and.b32  	%r50545, %r9925, -2147483648;
	add.s32 	%r104916, %r104916, 4;
	add.s64 	%rd2162, %rd6969, 16;
	ld.local.u32 	%r104835, [%rd6969+16];
	and.b32  	%r50546, %r104835, 2147483646;
	or.b32  	%r50547, %r50546, %r50545;
	ld.local.u32 	%r50548, [%rd6969+1600];
	shr.u32 	%r50549, %r50547, 1;
	and.b32  	%r50550, %r104835, 1;
	setp.eq.b32 	%p5122, %r50550, 1;
	selp.b32 	%r50551, -1727483681, 0, %p5122;
	xor.b32  	%r50552, %r50551, %r50548;
	xor.b32  	%r50553, %r50552, %r50549;
	st.local.u32 	[%rd6969+12], %r50553;
	mov.u64 	%rd6969, %rd2162;
	bra.uni 	$L__BB3_4639;
$L__BB3_4656:
	and.b32  	%r50450, %r9912, -2147483648;
	add.s32 	%r104910, %r104910, 4;
	add.s64 	%rd2163, %rd6967, 16;
	ld.local.u32 	%r104835, [%rd6967+16];
	and.b32  	%r50451, %r104835, 2147483646;
	or.b32  	%r50452, %r50451, %r50450;
	ld.local.u32 	%r50453, [%rd6967+1600];
	shr.u32 	%r50454, %r50452, 1;
	and.b32  	%r50455, %r104835, 1;
	setp.eq.b32 	%p5110, %r50455, 1;
	selp.b32 	%r50456, -1727483681, 0, %p5110;
	xor.b32  	%r50457, %r50456, %r50453;
	xor.b32  	%r50458, %r50457, %r50454;
	st.local.u32 	[%rd6967+12], %r50458;
	mov.u64 	%rd6967, %rd2163;
	bra.uni 	$L__BB3_4633;
$L__BB3_4657:
	and.b32  	%r50355, %r9899, -2147483648;
	add.s32 	%r104904, %r104904, 4;
	add.s64 	%rd2164, %rd6965, 16;
	ld.local.u32 	%r104835, [%rd6965+16];
	and.b32  	%r50356, %r104835, 2147483646;
	or.b32  	%r50357, %r50356, %r50355;
	ld.local.u32 	%r50358, [%rd6965+1600];
	shr.u32 	%r50359, %r50357, 1;
	and.b32  	%r50360, %r104835, 1;
	setp.eq.b32 	%p5098, %r50360, 1;
	selp.b32 	%r50361, -1727483681, 0, %p5098;
	xor.b32  	%r50362, %r50361, %r50358;
	xor.b32  	%r50363, %r50362, %r50359;
	st.local.u32 	[%rd6965+12], %r50363;
	mov.u64 	%rd6965, %rd2164;
	bra.uni 	$L__BB3_4627;
$L__BB3_4658:
	and.b32  	%r50260, %r9886, -2147483648;
	add.s32 	%r104898, %r104898, 4;
	add.s64 	%rd2165, %rd6963, 16;
	ld.local.u32 	%r104835, [%rd6963+16];
	and.b32  	%r50261, %r104835, 2147483646;
	or.b32  	%r50262, %r50261, %r50260;
	ld.local.u32 	%r50263, [%rd6963+1600];
	shr.u32 	%r50264, %r50262, 1;
	and.b32  	%r50265, %r104835, 1;
	setp.eq.b32 	%p5086, %r50265, 1;
	selp.b32 	%r50266, -1727483681, 0, %p5086;
	xor.b32  	%r50267, %r50266, %r50263;
	xor.b32  	%r50268, %r50267, %r50264;
	st.local.u32 	[%rd6963+12], %r50268;
	mov.u64 	%rd6963, %rd2165;
	bra.uni 	$L__BB3_4621;
$L__BB3_4659:
	and.b32  	%r50165, %r9873, -2147483648;
	add.s32 	%r104892, %r104892, 4;
	add.s64 	%rd2166, %rd6961, 16;
	ld.local.u32 	%r104835, [%rd6961+16];
	and.b32  	%r50166, %r104835, 2147483646;
	or.b32  	%r50167, %r50166, %r50165;
	ld.local.u32 	%r50168, [%rd6961+1600];
	shr.u32 	%r50169, %r50167, 1;
	and.b32  	%r50170, %r104835, 1;
	setp.eq.b32 	%p5074, %r50170, 1;
	selp.b32 	%r50171, -1727483681, 0, %p5074;
	xor.b32  	%r50172, %r50171, %r50168;
	xor.b32  	%r50173, %r50172, %r50169;
	st.local.u32 	[%rd6961+12], %r50173;
	mov.u64 	%rd6961, %rd2166;
	bra.uni 	$L__BB3_4615;
$L__BB3_4660:
	and.b32  	%r50073, %r9858, -2147483648;
	add.s32 	%r104884, %r104884, 4;
	add.s64 	%rd2167, %rd6960, 16;
	ld.local.u32 	%r104835, [%rd6960+16];
	and.b32  	%r50074, %r104835, 2147483646;
	or.b32  	%r50075, %r50074, %r50073;
	ld.local.u32 	%r50076, [%rd6960+1600];
	shr.u32 	%r50077, %r50075, 1;
	and.b32  	%r50078, %r104835, 1;
	setp.eq.b32 	%p5061, %r50078, 1;
	selp.b32 	%r50079, -1727483681, 0, %p5061;
	xor.b32  	%r50080, %r50079, %r50076;
	xor.b32  	%r50081, %r50080, %r50077;
	st.local.u32 	[%rd6960+12], %r50081;
	mov.u64 	%rd6960, %rd2167;
	bra.uni 	$L__BB3_4608;
$L__BB3_4661:
	and.b32  	%r49845, %r9818, -2147483648;
	add.s32 	%r104863, %r104863, 4;
	add.s64 	%rd2168, %rd6959, 16;
	ld.local.u32 	%r104835, [%rd6959+16];
	and.b32  	%r49846, %r104835, 2147483646;
	or.b32  	%r49847, %r49846, %r49845;
	ld.local.u32 	%r49848, [%rd6959+1600];
	shr.u32 	%r49849, %r49847, 1;
	and.b32  	%r49850, %r104835, 1;
	setp.eq.b32 	%p5031, %r49850, 1;
	selp.b32 	%r49851, -1727483681, 0, %p5031;
	xor.b32  	%r49852, %r49851, %r49848;
	xor.b32  	%r49853, %r49852, %r49849;
	st.local.u32 	[%rd6959+12], %r49853;
	mov.u64 	%rd6959, %rd2168;
	bra.uni 	$L__BB3_4591;
$L__BB3_4662:
	and.b32  	%r49750, %r9805, -2147483648;
	add.s32 	%r104857, %r104857, 4;
	add.s64 	%rd2169, %rd6957, 16;
	ld.local.u32 	%r104835, [%rd6957+16];
	and.b32  	%r49751, %r104835, 2147483646;
	or.b32  	%r49752, %r49751, %r49750;
	ld.local.u32 	%r49753, [%rd6957+1600];
	shr.u32 	%r49754, %r49752, 1;
	and.b32  	%r49755, %r104835, 1;
	setp.eq.b32 	%p5019, %r49755, 1;
	selp.b32 	%r49756, -1727483681, 0, %p5019;
	xor.b32  	%r49757, %r49756, %r49753;
	xor.b32  	%r49758, %r49757, %r49754;
	st.local.u32 	[%rd6957+12], %r49758;
	mov.u64 	%rd6957, %rd2169;
	bra.uni 	$L__BB3_4585;
$L__BB3_4663:
	and.b32  	%r49655, %r9792, -2147483648;
	add.s32 	%r104851, %r104851, 4;
	add.s64 	%rd2170, %rd6955, 16;
	ld.local.u32 	%r104835, [%rd6955+16];
	and.b32  	%r49656, %r104835, 2147483646;
	or.b32  	%r49657, %r49656, %r49655;
	ld.local.u32 	%r49658, [%rd6955+1600];
	shr.u32 	%r49659, %r49657, 1;
	and.b32  	%r49660, %r104835, 1;
	setp.eq.b32 	%p5007, %r49660, 1;
	selp.b32 	%r49661, -1727483681, 0, %p5007;
	xor.b32  	%r49662, %r49661, %r49658;
	xor.b32  	%r49663, %r49662, %r49659;
	st.local.u32 	[%rd6955+12], %r49663;
	mov.u64 	%rd6955, %rd2170;
	bra.uni 	$L__BB3_4579;
$L__BB3_4664:
	and.b32  	%r49560, %r9779, -2147483648;
	add.s32 	%r104845, %r104845, 4;
	add.s64 	%rd2171, %rd6953, 16;
	ld.local.u32 	%r104835, [%rd6953+16];
	and.b32  	%r49561, %r104835, 2147483646;
	or.b32  	%r49562, %r49561, %r49560;
	ld.local.u32 	%r49563, [%rd6953+1600];
	shr.u32 	%r49564, %r49562, 1;
	and.b32  	%r49565, %r104835, 1;
	setp.eq.b32 	%p4995, %r49565, 1;
	selp.b32 	%r49566, -1727483681, 0, %p4995;
	xor.b32  	%r49567, %r49566, %r49563;
	xor.b32  	%r49568, %r49567, %r49564;
	st.local.u32 	[%rd6953+12], %r49568;
	mov.u64 	%rd6953, %rd2171;
	bra.uni 	$L__BB3_4573;
$L__BB3_4665:
	and.b32  	%r49465, %r9766, -2147483648;
	add.s32 	%r104839, %r104839, 4;
	add.s64 	%rd2172, %rd6951, 16;
	ld.local.u32 	%r104835, [%rd6951+16];
	and.b32  	%r49466, %r104835, 2147483646;
	or.b32  	%r49467, %r49466, %r49465;
	ld.local.u32 	%r49468, [%rd6951+1600];
	shr.u32 	%r49469, %r49467, 1;
	and.b32  	%r49470, %r104835, 1;
	setp.eq.b32 	%p4983, %r49470, 1;
	selp.b32 	%r49471, -1727483681, 0, %p4983;
	xor.b32  	%r49472, %r49471, %r49468;
	xor.b32  	%r49473, %r49472, %r49469;
	st.local.u32 	[%rd6951+12], %r49473;
	mov.u64 	%rd6951, %rd2172;
	bra.uni 	$L__BB3_4567;
$L__BB3_4666:
	and.b32  	%r49375, %r9751, -2147483648;
	add.s32 	%r104831, %r104831, 4;
	add.s64 	%rd2173, %rd6950, 16;
	ld.local.u32 	%r104835, [%rd6950+16];
	and.b32  	%r49376, %r104835, 2147483646;
	or.b32  	%r49377, %r49376, %r49375;
	ld.local.u32 	%r49378, [%rd6950+1600];
	shr.u32 	%r49379, %r49377, 1;
	and.b32  	%r49380, %r104835, 1;
	setp.eq.b32 	%p4970, %r49380, 1;
	selp.b32 	%r49381, -1727483681, 0, %p4970;
	xor.b32  	%r49382, %r49381, %r49378;
	xor.b32  	%r49383, %r49382, %r49379;
	st.local.u32 	[%rd6950+12], %r49383;
	mov.u64 	%rd6950, %rd2173;
	bra.uni 	$L__BB3_4560;
$L__BB3_4667:
	shr.u32 	%r50755, %r9988, 30;
	xor.b32  	%r50756, %r50755, %r9988;
	mad.lo.s32 	%r104932, %r50756, 1812433253, %r9989;
	st.local.u32 	[%rd2174+12], %r104932;
	add.s32 	%r104933, %r104933, 4;
$L__BB3_4668:
	shr.u32 	%r50745, %r104932, 30;
	xor.b32  	%r50746, %r50745, %r104932;
	mad.lo.s32 	%r50747, %r50746, 1812433253, %r104933;
	mul.wide.u32 	%rd4430, %r104933, 4;
	add.s64 	%rd2174, %rd3, %rd4430;
	st.local.u32 	[%rd2174], %r50747;
	shr.u32 	%r50748, %r50747, 30;
	xor.b32  	%r50749, %r50748, %r50747;
	mad.lo.s32 	%r50750, %r50749, 1812433253, %r104933;
	add.s32 	%r50751, %r50750, 1;
	st.local.u32 	[%rd2174+4], %r50751;
	shr.u32 	%r50752, %r50751, 30;
	xor.b32  	%r50753, %r50752, %r50751;
	mad.lo.s32 	%r50754, %r50753, 1812433253, %r104933;
	add.s32 	%r9988, %r50754, 2;
	st.local.u32 	[%rd2174+8], %r9988;
	add.s32 	%r9989, %r104933, 3;
	setp.ne.s32 	%p5148, %r9989, 624;
	@%p5148 bra 	$L__BB3_4667;
	add.s64 	%rd2175, %rd3, 908;
	setp.lt.s32 	%p5149, %r15023, -62;
	ld.local.u32 	%r104941, [%rd1645];
	mov.u32 	%r104942, %r7524;
	@%p5149 bra 	$L__BB3_4678;
	mov.b32 	%r104936, 0;
	mov.u32 	%r104942, %r7524;
$L__BB3_4671:
	setp.lt.s32 	%p5150, %r104941, 624;
	@%p5150 bra 	$L__BB3_4677;
	mov.b32 	%r104938, 0;
	mov.u64 	%rd6970, %rd3;
$L__BB3_4673:
	and.b32  	%r50759, %r104942, -2147483648;
	ld.local.u32 	%r50760, [%rd6970+4];
	and.b32  	%r50761, %r50760, 2147483646;
	or.b32  	%r50762, %r50761, %r50759;
	ld.local.u32 	%r50763, [%rd6970+1588];
	shr.u32 	%r50764, %r50762, 1;
	and.b32  	%r50765, %r50760, 1;
	setp.eq.b32 	%p5151, %r50765, 1;
	selp.b32 	%r50766, -1727483681, 0, %p5151;
	xor.b32  	%r50767, %r50766, %r50763;
	xor.b32  	%r50768, %r50767, %r50764;
	st.local.u32 	[%rd6970], %r50768;
	and.b32  	%r50769, %r50760, -2147483648;
	ld.local.u32 	%r50770, [%rd6970+8];
	and.b32  	%r50771, %r50770, 2147483646;
	or.b32  	%r50772, %r50771, %r50769;
	ld.local.u32 	%r50773, [%rd6970+1592];
	shr.u32 	%r50774, %r50772, 1;
	and.b32  	%r50775, %r50770, 1;
	setp.eq.b32 	%p5152, %r50775, 1;
	selp.b32 	%r50776, -1727483681, 0, %p5152;
	xor.b32  	%r50777, %r50776, %r50773;
	xor.b32  	%r50778, %r50777, %r50774;
	st.local.u32 	[%rd6970+4], %r50778;
	and.b32  	%r50779, %r50770, -2147483648;
	ld.local.u32 	%r9996, [%rd6970+12];
	and.b32  	%r50780, %r9996, 2147483646;
	or.b32  	%r50781, %r50780, %r50779;
	ld.local.u32 	%r50782, [%rd6970+1596];
	shr.u32 	%r50783, %r50781, 1;
	and.b32  	%r50784, %r9996, 1;
	setp.eq.b32 	%p5153, %r50784, 1;
	selp.b32 	%r50785, -1727483681, 0, %p5153;
	xor.b32  	%r50786, %r50785, %r50782;
	xor.b32  	%r50787, %r50786, %r50783;
	st.local.u32 	[%rd6970+8], %r50787;
	setp.ne.s32 	%p5154, %r104938, 224;
	@%p5154 bra 	$L__BB3_4779;
	ld.local.u32 	%r104939, [%rd2175];
	mov.b32 	%r104940, 227;
$L__BB3_4675:
	mul.wide.u32 	%rd4431, %r104940, 4;
	add.s64 	%rd4432, %rd3, %rd4431;
	and.b32  	%r50798, %r104939, -2147483648;
	ld.local.u32 	%r50799, [%rd4432+4];
	and.b32  	%r50800, %r50799, 2147483646;
	or.b32  	%r50801, %r50800, %r50798;
	ld.local.u32 	%r50802, [%rd4432+-908];
	shr.u32 	%r50803, %r50801, 1;
	and.b32  	%r50804, %r50799, 1;
	setp.eq.b32 	%p5156, %r50804, 1;
	selp.b32 	%r50805, -1727483681, 0, %p5156;
	xor.b32  	%r50806, %r50805, %r50802;
	xor.b32  	%r50807, %r50806, %r50803;
	st.local.u32 	[%rd4432], %r50807;
	and.b32  	%r50808, %r50799, -2147483648;
	ld.local.u32 	%r50809, [%rd4432+8];
	and.b32  	%r50810, %r50809, 2147483646;
	or.b32  	%r50811, %r50810, %r50808;
	ld.local.u32 	%r50812, [%rd4432+-904];
	shr.u32 	%r50813, %r50811, 1;
	and.b32  	%r50814, %r50809, 1;
	setp.eq.b32 	%p5157, %r50814, 1;
	selp.b32 	%r50815, -1727483681, 0, %p5157;
	xor.b32  	%r50816, %r50815, %r50812;
	xor.b32  	%r50817, %r50816, %r50813;
	st.local.u32 	[%rd4432+4], %r50817;
	and.b32  	%r50818, %r50809, -2147483648;
	ld.local.u32 	%r50819, [%rd4432+12];
	and.b32  	%r50820, %r50819, 2147483646;
	or.b32  	%r50821, %r50820, %r50818;
	ld.local.u32 	%r50822, [%rd4432+-900];
	shr.u32 	%r50823, %r50821, 1;
	and.b32  	%r50824, %r50819, 1;
	setp.eq.b32 	%p5158, %r50824, 1;
	selp.b32 	%r50825, -1727483681, 0, %p5158;
	xor.b32  	%r50826, %r50825, %r50822;
	xor.b32  	%r50827, %r50826, %r50823;
	st.local.u32 	[%rd4432+8], %r50827;
	and.b32  	%r50828, %r50819, -2147483648;
	add.s32 	%r104940, %r104940, 4;
	ld.local.u32 	%r104939, [%rd4432+16];
	and.b32  	%r50829, %r104939, 2147483646;
	or.b32  	%r50830, %r50829, %r50828;
	ld.local.u32 	%r50831, [%rd4432+-896];
	shr.u32 	%r50832, %r50830, 1;
	and.b32  	%r50833, %r104939, 1;
	setp.eq.b32 	%p5159, %r50833, 1;
	selp.b32 	%r50834, -1727483681, 0, %p5159;
	xor.b32  	%r50835, %r50834, %r50831;
	xor.b32  	%r50836, %r50835, %r50832;
	st.local.u32 	[%rd4432+12], %r50836;
	setp.ne.s32 	%p5160, %r104940, 623;
	@%p5160 bra 	$L__BB3_4675;
	ld.local.u32 	%r50838, [%rd3+2492];
	and.b32  	%r50839, %r50838, -2147483648;
	ld.local.u32 	%r104942, [%rd3];
	and.b32  	%r50840, %r104942, 2147483646;
	or.b32  	%r50841, %r50840, %r50839;
	ld.local.u32 	%r50842, [%rd3+1584];
	shr.u32 	%r50843, %r50841, 1;
	and.b32  	%r50844, %r104942, 1;
	setp.eq.b32 	%p5161, %r50844, 1;
	selp.b32 	%r50845, -1727483681, 0, %p5161;
	xor.b32  	%r50846, %r50845, %r50842;
	xor.b32  	%r50847, %r50846, %r50843;
	st.local.u32 	[%rd3+2492], %r50847;
	mov.b32 	%r104941, 0;
	st.local.u32 	[%rd3+2496], %r104941;
$L__BB3_4677:
	add.s32 	%r104941, %r104941, 1;
	st.local.u32 	[%rd1645], %r104941;
	add.s32 	%r10006, %r104936, 1;
	setp.ne.s32 	%p5162, %r104936, %r7530;
	mov.u32 	%r104936, %r10006;
	@%p5162 bra 	$L__BB3_4671;
$L__BB3_4678:
	setp.lt.s32 	%p5163, %r104941, 624;
	@%p5163 bra 	$L__BB3_4684;
	mov.b32 	%r104946, 0;
	mov.u64 	%rd6971, %rd3;
$L__BB3_4680:
	and.b32  	%r50849, %r104942, -2147483648;
	ld.local.u32 	%r50850, [%rd6971+4];
	and.b32  	%r50851, %r50850, 2147483646;
	or.b32  	%r50852, %r50851, %r50849;
	ld.local.u32 	%r50853, [%rd6971+1588];
	shr.u32 	%r50854, %r50852, 1;
	and.b32  	%r50855, %r50850, 1;
	setp.eq.b32 	%p5164, %r50855, 1;
	selp.b32 	%r50856, -1727483681, 0, %p5164;
	xor.b32  	%r50857, %r50856, %r50853;
	xor.b32  	%r50858, %r50857, %r50854;
	st.local.u32 	[%rd6971], %r50858;
	and.b32  	%r50859, %r50850, -2147483648;
	ld.local.u32 	%r50860, [%rd6971+8];
	and.b32  	%r50861, %r50860, 2147483646;
	or.b32  	%r50862, %r50861, %r50859;
	ld.local.u32 	%r50863, [%rd6971+1592];
	shr.u32 	%r50864, %r50862, 1;
	and.b32  	%r50865, %r50860, 1;
	setp.eq.b32 	%p5165, %r50865, 1;
	selp.b32 	%r50866, -1727483681, 0, %p5165;
	xor.b32  	%r50867, %r50866, %r50863;
	xor.b32  	%r50868, %r50867, %r50864;
	st.local.u32 	[%rd6971+4], %r50868;
	and.b32  	%r50869, %r50860, -2147483648;
	ld.local.u32 	%r10011, [%rd6971+12];
	and.b32  	%r50870, %r10011, 2147483646;
	or.b32  	%r50871, %r50870, %r50869;
	ld.local.u32 	%r50872, [%rd6971+1596];
	shr.u32 	%r50873, %r50871, 1;
	and.b32  	%r50874, %r10011, 1;
	setp.eq.b32 	%p5166, %r50874, 1;
	selp.b32 	%r50875, -1727483681, 0, %p5166;
	xor.b32  	%r50876, %r50875, %r50872;
	xor.b32  	%r50877, %r50876, %r50873;
	st.local.u32 	[%rd6971+8], %r50877;
	setp.ne.s32 	%p5167, %r104946, 224;
	@%p5167 bra 	$L__BB3_4778;
	ld.local.u32 	%r104948, [%rd3+908];
	add.s64 	%rd6972, %rd3, 924;
	mov.b32 	%r104947, 0;
$L__BB3_4682:
	and.b32  	%r50888, %r104948, -2147483648;
	ld.local.u32 	%r50889, [%rd6972+-12];
	and.b32  	%r50890, %r50889, 2147483646;
	or.b32  	%r50891, %r50890, %r50888;
	ld.local.u32 	%r50892, [%rd6972+-924];
	shr.u32 	%r50893, %r50891, 1;
	and.b32  	%r50894, %r50889, 1;
	setp.eq.b32 	%p5169, %r50894, 1;
	selp.b32 	%r50895, -1727483681, 0, %p5169;
	xor.b32  	%r50896, %r50895, %r50892;
	xor.b32  	%r50897, %r50896, %r50893;
	st.local.u32 	[%rd6972+-16], %r50897;
	and.b32  	%r50898, %r50889, -2147483648;
	ld.local.u32 	%r50899, [%rd6972+-8];
	and.b32  	%r50900, %r50899, 2147483646;
	or.b32  	%r50901, %r50900, %r50898;
	ld.local.u32 	%r50902, [%rd6972+-920];
	shr.u32 	%r50903, %r50901, 1;
	and.b32  	%r50904, %r50899, 1;
	setp.eq.b32 	%p5170, %r50904, 1;
	selp.b32 	%r50905, -1727483681, 0, %p5170;
	xor.b32  	%r50906, %r50905, %r50902;
	xor.b32  	%r50907, %r50906, %r50903;
	st.local.u32 	[%rd6972+-12], %r50907;
	and.b32  	%r50908, %r50899, -2147483648;
	ld.local.u32 	%r50909, [%rd6972+-4];
	and.b32  	%r50910, %r50909, 2147483646;
	or.b32  	%r50911, %r50910, %r50908;
	ld.local.u32 	%r50912, [%rd6972+-916];
	shr.u32 	%r50913, %r50911, 1;
	and.b32  	%r50914, %r50909, 1;
	setp.eq.b32 	%p5171, %r50914, 1;
	selp.b32 	%r50915, -1727483681, 0, %p5171;
	xor.b32  	%r50916, %r50915, %r50912;
	xor.b32  	%r50917, %r50916, %r50913;
	st.local.u32 	[%rd6972+-8], %r50917;
	and.b32  	%r50918, %r50909, -2147483648;
	ld.local.u32 	%r104948, [%rd6972];
	and.b32  	%r50919, %r104948, 2147483646;
	or.b32  	%r50920, %r50919, %r50918;
	ld.local.u32 	%r50921, [%rd6972+-912];
	shr.u32 	%r50922, %r50920, 1;
	and.b32  	%r50923, %r104948, 1;
	setp.eq.b32 	%p5172, %r50923, 1;
	selp.b32 	%r50924, -1727483681, 0, %p5172;
	xor.b32  	%r50925, %r50924, %r50921;
	xor.b32  	%r50926, %r50925, %r50922;
	st.local.u32 	[%rd6972+-4], %r50926;
	add.s32 	%r104947, %r104947, 4;
	add.s64 	%rd6972, %rd6972, 16;
	setp.ne.s32 	%p5173, %r104947, 396;
	@%p5173 bra 	$L__BB3_4682;
	ld.local.u32 	%r50928, [%rd3+2492];
	and.b32  	%r50929, %r50928, -2147483648;
	ld.local.u32 	%r104942, [%rd2175+-908];
	and.b32  	%r50930, %r104942, 2147483646;
	or.b32  	%r50931, %r50930, %r50929;
	ld.local.u32 	%r50932, [%rd3+1584];
	shr.u32 	%r50933, %r50931, 1;
	and.b32  	%r50934, %r104942, 1;
	setp.eq.b32 	%p5174, %r50934, 1;
	selp.b32 	%r50935, -1727483681, 0, %p5174;
	xor.b32  	%r50936, %r50935, %r50932;
	xor.b32  	%r50937, %r50936, %r50933;
	st.local.u32 	[%rd3+2492], %r50937;
	mov.b32 	%r104941, 0;
	st.local.u32 	[%rd1645], %r104941;
$L__BB3_4684:
	add.s32 	%r104956, %r104941, 1;
	st.local.u32 	[%rd3+2496], %r104956;
	mul.wide.s32 	%rd4433, %r104941, 4;
	add.s64 	%rd4434, %rd3, %rd4433;
	ld.local.u32 	%r50938, [%rd4434];
	shr.u32 	%r50939, %r50938, 11;
	xor.b32  	%r50940, %r50939, %r50938;
	shl.b32 	%r50941, %r50940, 7;
	and.b32  	%r50942, %r50941, -1658038656;
	xor.b32  	%r10021, %r50942, %r50940;
	setp.lt.s32 	%p5175, %r104941, 623;
	@%p5175 bra 	$L__BB3_4690;
	mov.b32 	%r104952, 0;
	mov.u64 	%rd6973, %rd3;
$L__BB3_4686:
	and.b32  	%r50944, %r104942, -2147483648;
	ld.local.u32 	%r50945, [%rd6973+4];
	and.b32  	%r50946, %r50945, 2147483646;
	or.b32  	%r50947, %r50946, %r50944;
	ld.local.u32 	%r50948, [%rd6973+1588];
	shr.u32 	%r50949, %r50947, 1;
	and.b32  	%r50950, %r50945, 1;
	setp.eq.b32 	%p5176, %r50950, 1;
	selp.b32 	%r50951, -1727483681, 0, %p5176;
	xor.b32  	%r50952, %r50951, %r50948;
	xor.b32  	%r50953, %r50952, %r50949;
	st.local.u32 	[%rd6973], %r50953;
	and.b32  	%r50954, %r50945, -2147483648;
	ld.local.u32 	%r50955, [%rd6973+8];
	and.b32  	%r50956, %r50955, 2147483646;
	or.b32  	%r50957, %r50956, %r50954;
	ld.local.u32 	%r50958, [%rd6973+1592];
	shr.u32 	%r50959, %r50957, 1;
	and.b32  	%r50960, %r50955, 1;
	setp.eq.b32 	%p5177, %r50960, 1;
	selp.b32 	%r50961, -1727483681, 0, %p5177;
	xor.b32  	%r50962, %r50961, %r50958;
	xor.b32  	%r50963, %r50962, %r50959;
	st.local.u32 	[%rd6973+4], %r50963;
	and.b32  	%r50964, %r50955, -2147483648;
	ld.local.u32 	%r10024, [%rd6973+12];
	and.b32  	%r50965, %r10024, 2147483646;
	or.b32  	%r50966, %r50965, %r50964;
	ld.local.u32 	%r50967, [%rd6973+1596];
	shr.u32 	%r50968, %r50966, 1;
	and.b32  	%r50969, %r10024, 1;
	setp.eq.b32 	%p5178, %r50969, 1;
	selp.b32 	%r50970, -1727483681, 0, %p5178;
	xor.b32  	%r50971, %r50970, %r50967;
	xor.b32  	%r50972, %r50971, %r50968;
	st.local.u32 	[%rd6973+8], %r50972;
	setp.ne.s32 	%p5179, %r104952, 224;
	@%p5179 bra 	$L__BB3_4777;
	ld.local.u32 	%r104954, [%rd3+908];
	add.s64 	%rd6974, %rd3, 924;
	mov.b32 	%r104953, 0;
$L__BB3_4688:
	and.b32  	%r50983, %r104954, -2147483648;
	ld.local.u32 	%r50984, [%rd6974+-12];
	and.b32  	%r50985, %r50984, 2147483646;
	or.b32  	%r50986, %r50985, %r50983;
	ld.local.u32 	%r50987, [%rd6974+-924];
	shr.u32 	%r50988, %r50986, 1;
	and.b32  	%r50989, %r50984, 1;
	setp.eq.b32 	%p5181, %r50989, 1;
	selp.b32 	%r50990, -1727483681, 0, %p5181;
	xor.b32  	%r50991, %r50990, %r50987;
	xor.b32  	%r50992, %r50991, %r50988;
	st.local.u32 	[%rd6974+-16], %r50992;
	and.b32  	%r50993, %r50984, -2147483648;
	ld.local.u32 	%r50994, [%rd6974+-8];
	and.b32  	%r50995, %r50994, 2147483646;
	or.b32  	%r50996, %r50995, %r50993;
	ld.local.u32 	%r50997, [%rd6974+-920];
	shr.u32 	%r50998, %r50996, 1;
	and.b32  	%r50999, %r50994, 1;
	setp.eq.b32 	%p5182, %r50999, 1;
	selp.b32 	%r51000, -1727483681, 0, %p5182;
	xor.b32  	%r51001, %r51000, %r50997;
	xor.b32  	%r51002, %r51001, %r50998;
	st.local.u32 	[%rd6974+-12], %r51002;
	and.b32  	%r51003, %r50994, -2147483648;
	ld.local.u32 	%r51004, [%rd6974+-4];
	and.b32  	%r51005, %r51004, 2147483646;
	or.b32  	%r51006, %r51005, %r51003;
	ld.local.u32 	%r51007, [%rd6974+-916];
	shr.u32 	%r51008, %r51006, 1;
	and.b32  	%r51009, %r51004, 1;
	setp.eq.b32 	%p5183, %r51009, 1;
	selp.b32 	%r51010, -1727483681, 0, %p5183;
	xor.b32  	%r51011, %r51010, %r51007;
	xor.b32  	%r51012, %r51011, %r51008;
	st.local.u32 	[%rd6974+-8], %r51012;
	and.b32  	%r51013, %r51004, -2147483648;
	ld.local.u32 	%r104954, [%rd6974];
	and.b32  	%r51014, %r104954, 2147483646;
	or.b32  	%r51015, %r51014, %r51013;
	ld.local.u32 	%r51016, [%rd6974+-912];
	shr.u32 	%r51017, %r51015, 1;
	and.b32  	%r51018, %r104954, 1;
	setp.eq.b32 	%p5184, %r51018, 1;
	selp.b32 	%r51019, -1727483681, 0, %p5184;
	xor.b32  	%r51020, %r51019, %r51016;
	xor.b32  	%r51021, %r51020, %r51017;
	st.local.u32 	[%rd6974+-4], %r51021;
	add.s32 	%r104953, %r104953, 4;
	add.s64 	%rd6974, %rd6974, 16;
	setp.ne.s32 	%p5185, %r104953, 396;
	@%p5185 bra 	$L__BB3_4688;
	ld.local.u32 	%r51023, [%rd3+2492];
	and.b32  	%r51024, %r51023, -2147483648;
	ld.local.u32 	%r104942, [%rd2175+-908];
	and.b32  	%r51025, %r104942, 2147483646;
	or.b32  	%r51026, %r51025, %r51024;
	ld.local.u32 	%r51027, [%rd3+1584];
	shr.u32 	%r51028, %r51026, 1;
	and.b32  	%r51029, %r104942, 1;
	setp.eq.b32 	%p5186, %r51029, 1;
	selp.b32 	%r51030, -1727483681, 0, %p5186;
	xor.b32  	%r51031, %r51030, %r51027;
	xor.b32  	%r51032, %r51031, %r51028;
	st.local.u32 	[%rd3+2492], %r51032;
	mov.b32 	%r104956, 0;
	st.local.u32 	[%rd1645], %r104956;
$L__BB3_4690:
	add.s32 	%r104962, %r104956, 1;
	st.local.u32 	[%rd3+2496], %r104962;
	mul.wide.s32 	%rd4435, %r104956, 4;
	add.s64 	%rd4436, %rd3, %rd4435;
	ld.local.u32 	%r51033, [%rd4436];
	shr.u32 	%r51034, %r51033, 11;
	xor.b32  	%r51035, %r51034, %r51033;
	shl.b32 	%r51036, %r51035, 7;
	and.b32  	%r51037, %r51036, -1658038656;
	xor.b32  	%r10034, %r51037, %r51035;
	setp.lt.s32 	%p5187, %r104956, 623;
	@%p5187 bra 	$L__BB3_4696;
	mov.b32 	%r104958, 0;
	mov.u64 	%rd6975, %rd3;
$L__BB3_4692:
	and.b32  	%r51039, %r104942, -2147483648;
	ld.local.u32 	%r51040, [%rd6975+4];
	and.b32  	%r51041, %r51040, 2147483646;
	or.b32  	%r51042, %r51041, %r51039;
	ld.local.u32 	%r51043, [%rd6975+1588];
	shr.u32 	%r51044, %r51042, 1;
	and.b32  	%r51045, %r51040, 1;
	setp.eq.b32 	%p5188, %r51045, 1;
	selp.b32 	%r51046, -1727483681, 0, %p5188;
	xor.b32  	%r51047, %r51046, %r51043;
	xor.b32  	%r51048, %r51047, %r51044;
	st.local.u32 	[%rd6975], %r51048;
	and.b32  	%r51049, %r51040, -2147483648;
	ld.local.u32 	%r51050, [%rd6975+8];
	and.b32  	%r51051, %r51050, 2147483646;
	or.b32  	%r51052, %r51051, %r51049;
	ld.local.u32 	%r51053, [%rd6975+1592];
	shr.u32 	%r51054, %r51052, 1;
	and.b32  	%r51055, %r51050, 1;
	setp.eq.b32 	%p5189, %r51055, 1;
	selp.b32 	%r51056, -1727483681, 0, %p5189;
	xor.b32  	%r51057, %r51056, %r51053;
	xor.b32  	%r51058, %r51057, %r51054;
	st.local.u32 	[%rd6975+4], %r51058;
	and.b32  	%r51059, %r51050, -2147483648;
	ld.local.u32 	%r10037, [%rd6975+12];
	and.b32  	%r51060, %r10037, 2147483646;
	or.b32  	%r51061, %r51060, %r51059;
	ld.local.u32 	%r51062, [%rd6975+1596];
	shr.u32 	%r51063, %r51061, 1;
	and.b32  	%r51064, %r10037, 1;
	setp.eq.b32 	%p5190, %r51064, 1;
	selp.b32 	%r51065, -1727483681, 0, %p5190;
	xor.b32  	%r51066, %r51065, %r51062;
	xor.b32  	%r51067, %r51066, %r51063;
	st.local.u32 	[%rd6975+8], %r51067;
	setp.ne.s32 	%p5191, %r104958, 224;
	@%p5191 bra 	$L__BB3_4776;
	ld.local.u32 	%r104960, [%rd3+908];
	add.s64 	%rd6976, %rd3, 924;
	mov.b32 	%r104959, 0;
$L__BB3_4694:
	and.b32  	%r51078, %r104960, -2147483648;
	ld.local.u32 	%r51079, [%rd6976+-12];
	and.b32  	%r51080, %r51079, 2147483646;
	or.b32  	%r51081, %r51080, %r51078;
	ld.local.u32 	%r51082, [%rd6976+-924];
	shr.u32 	%r51083, %r51081, 1;
	and.b32  	%r51084, %r51079, 1;
	setp.eq.b32 	%p5193, %r51084, 1;
	selp.b32 	%r51085, -1727483681, 0, %p5193;
	xor.b32  	%r51086, %r51085, %r51082;
	xor.b32  	%r51087, %r51086, %r51083;
	st.local.u32 	[%rd6976+-16], %r51087;
	and.b32  	%r51088, %r51079, -2147483648;
	ld.local.u32 	%r51089, [%rd6976+-8];
	and.b32  	%r51090, %r51089, 2147483646;
	or.b32  	%r51091, %r51090, %r51088;
	ld.local.u32 	%r51092, [%rd6976+-920];
	shr.u32 	%r51093, %r51091, 1;
	and.b32  	%r51094, %r51089, 1;
	setp.eq.b32 	%p5194, %r51094, 1;
	selp.b32 	%r51095, -1727483681, 0, %p5194;
	xor.b32  	%r51096, %r51095, %r51092;
	xor.b32  	%r51097, %r51096, %r51093;
	st.local.u32 	[%rd6976+-12], %r51097;
	and.b32  	%r51098, %r51089, -2147483648;
	ld.local.u32 	%r51099, [%rd6976+-4];
	and.b32  	%r51100, %r51099, 2147483646;
	or.b32  	%r51101, %r51100, %r51098;
	ld.local.u32 	%r51102, [%rd6976+-916];
	shr.u32 	%r51103, %r51101, 1;
	and.b32  	%r51104, %r51099, 1;
	setp.eq.b32 	%p5195, %r51104, 1;
	selp.b32 	%r51105, -1727483681, 0, %p5195;
	xor.b32  	%r51106, %r51105, %r51102;
	xor.b32  	%r51107, %r51106, %r51103;
	st.local.u32 	[%rd6976+-8], %r51107;
	and.b32  	%r51108, %r51099, -2147483648;
	ld.local.u32 	%r104960, [%rd6976];
	and.b32  	%r51109, %r104960, 2147483646;
	or.b32  	%r51110, %r51109, %r51108;
	ld.local.u32 	%r51111, [%rd6976+-912];
	shr.u32 	%r51112, %r51110, 1;
	and.b32  	%r51113, %r104960, 1;
	setp.eq.b32 	%p5196, %r51113, 1;
	selp.b32 	%r51114, -1727483681, 0, %p5196;
	xor.b32  	%r51115, %r51114, %r51111;
	xor.b32  	%r51116, %r51115, %r51112;
	st.local.u32 	[%rd6976+-4], %r51116;
	add.s32 	%r104959, %r104959, 4;
	add.s64 	%rd6976, %rd6976, 16;
	setp.ne.s32 	%p5197, %r104959, 396;
	@%p5197 bra 	$L__BB3_4694;
	ld.local.u32 	%r51118, [%rd3+2492];
	and.b32  	%r51119, %r51118, -2147483648;
	ld.local.u32 	%r104942, [%rd2175+-908];
	and.b32  	%r51120, %r104942, 2147483646;
	or.b32  	%r51121, %r51120, %r51119;
	ld.local.u32 	%r51122, [%rd3+1584];
	shr.u32 	%r51123, %r51121, 1;
	and.b32  	%r51124, %r104942, 1;
	setp.eq.b32 	%p5198, %r51124, 1;
	selp.b32 	%r51125, -1727483681, 0, %p5198;
	xor.b32  	%r51126, %r51125, %r51122;
	xor.b32  	%r51127, %r51126, %r51123;
	st.local.u32 	[%rd3+2492], %r51127;
	mov.b32 	%r104962, 0;
	st.local.u32 	[%rd1645], %r104962;
$L__BB3_4696:
	add.s32 	%r104968, %r104962, 1;
	st.local.u32 	[%rd3+2496], %r104968;
	mul.wide.s32 	%rd4437, %r104962, 4;
	add.s64 	%rd4438, %rd3, %rd4437;
	ld.local.u32 	%r51128, [%rd4438];
	shr.u32 	%r51129, %r51128, 11;
	xor.b32  	%r51130, %r51129, %r51128;
	shl.b32 	%r51131, %r51130, 7;
	and.b32  	%r51132, %r51131, -1658038656;
	xor.b32  	%r10047, %r51132, %r51130;
	setp.lt.s32 	%p5199, %r104962, 623;
	@%p5199 bra 	$L__BB3_4702;
	mov.b32 	%r104964, 0;
	mov.u64 	%rd6977, %rd3;
$L__BB3_4698:
	and.b32  	%r51134, %r104942, -2147483648;
	ld.local.u32 	%r51135, [%rd6977+4];
	and.b32  	%r51136, %r51135, 2147483646;
	or.b32  	%r51137, %r51136, %r51134;
	ld.local.u32 	%r51138, [%rd6977+1588];
	shr.u32 	%r51139, %r51137, 1;
	and.b32  	%r51140, %r51135, 1;
	setp.eq.b32 	%p5200, %r51140, 1;
	selp.b32 	%r51141, -1727483681, 0, %p5200;
	xor.b32  	%r51142, %r51141, %r51138;
	xor.b32  	%r51143, %r51142, %r51139;
	st.local.u32 	[%rd6977], %r51143;
	and.b32  	%r51144, %r51135, -2147483648;
	ld.local.u32 	%r51145, [%rd6977+8];
	and.b32  	%r51146, %r51145, 2147483646;
	or.b32  	%r51147, %r51146, %r51144;
	ld.local.u32 	%r51148, [%rd6977+1592];
	shr.u32 	%r51149, %r51147, 1;
	and.b32  	%r51150, %r51145, 1;
	setp.eq.b32 	%p5201, %r51150, 1;
	selp.b32 	%r51151, -1727483681, 0, %p5201;
	xor.b32  	%r51152, %r51151, %r51148;
	xor.b32  	%r51153, %r51152, %r51149;
	st.local.u32 	[%rd6977+4], %r51153;
	and.b32  	%r51154, %r51145, -2147483648;
	ld.local.u32 	%r10050, [%rd6977+12];
	and.b32  	%r51155, %r10050, 2147483646;
	or.b32  	%r51156, %r51155, %r51154;
	ld.local.u32 	%r51157, [%rd6977+1596];
	shr.u32 	%r51158, %r51156, 1;
	and.b32  	%r51159, %r10050, 1;
	setp.eq.b32 	%p5202, %r51159, 1;
	selp.b32 	%r51160, -1727483681, 0, %p5202;
	xor.b32  	%r51161, %r51160, %r51157;
	xor.b32  	%r51162, %r51161, %r51158;
	st.local.u32 	[%rd6977+8], %r51162;
	setp.ne.s32 	%p5203, %r104964, 224;
	@%p5203 bra 	$L__BB3_4775;
	ld.local.u32 	%r104966, [%rd3+908];
	add.s64 	%rd6978, %rd3, 924;
	mov.b32 	%r104965, 0;
$L__BB3_4700:
	and.b32  	%r51173, %r104966, -2147483648;
	ld.local.u32 	%r51174, [%rd6978+-12];
	and.b32  	%r51175, %r51174, 2147483646;
	or.b32  	%r51176, %r51175, %r51173;
	ld.local.u32 	%r51177, [%rd6978+-924];
	shr.u32 	%r51178, %r51176, 1;
	and.b32  	%r51179, %r51174, 1;
	setp.eq.b32 	%p5205, %r51179, 1;
	selp.b32 	%r51180, -1727483681, 0, %p5205;
	xor.b32  	%r51181, %r51180, %r51177;
	xor.b32  	%r51182, %r51181, %r51178;
	st.local.u32 	[%rd6978+-16], %r51182;
	and.b32  	%r51183, %r51174, -2147483648;
	ld.local.u32 	%r51184, [%rd6978+-8];
	and.b32  	%r51185, %r51184, 2147483646;
	or.b32  	%r51186, %r51185, %r51183;
	ld.local.u32 	%r51187, [%rd6978+-920];
	shr.u32 	%r51188, %r51186, 1;
	and.b32  	%r51189, %r51184, 1;
	setp.eq.b32 	%p5206, %r51189, 1;
	selp.b32 	%r51190, -1727483681, 0, %p5206;
	xor.b32  	%r51191, %r51190, %r51187;
	xor.b32  	%r51192, %r51191, %r51188;
	st.local.u32 	[%rd6978+-12], %r51192;
	and.b32  	%r51193, %r51184, -2147483648;
	ld.local.u32 	%r51194, [%rd6978+-4];
	and.b32  	%r51195, %r51194, 2147483646;
	or.b32  	%r51196, %r51195, %r51193;
	ld.local.u32 	%r51197, [%rd6978+-916];
	shr.u32 	%r51198, %r51196, 1;
	and.b32  	%r51199, %r51194, 1;
	setp.eq.b32 	%p5207, %r51199, 1;
	selp.b32 	%r51200, -1727483681, 0, %p5207;
	xor.b32  	%r51201, %r51200, %r51197;
	xor.b32  	%r51202, %r51201, %r51198;
	st.local.u32 	[%rd6978+-8], %r51202;
	and.b32  	%r51203, %r51194, -2147483648;
	ld.local.u32 	%r104966, [%rd6978];
	and.b32  	%r51204, %r104966, 2147483646;
	or.b32  	%r51205, %r51204, %r51203;
	ld.local.u32 	%r51206, [%rd6978+-912];
	shr.u32 	%r51207, %r51205, 1;
	and.b32  	%r51208, %r104966, 1;
	setp.eq.b32 	%p5208, %r51208, 1;
	selp.b32 	%r51209, -1727483681, 0, %p5208;
	xor.b32  	%r51210, %r51209, %r51206;
	xor.b32  	%r51211, %r51210, %r51207;
	st.local.u32 	[%rd6978+-4], %r51211;
	add.s32 	%r104965, %r104965, 4;
	add.s64 	%rd6978, %rd6978, 16;
	setp.ne.s32 	%p5209, %r104965, 396;
	@%p5209 bra 	$L__BB3_4700;
	ld.local.u32 	%r51213, [%rd3+2492];
	and.b32  	%r51214, %r51213, -2147483648;
	ld.local.u32 	%r104942, [%rd3];
	and.b32  	%r51215, %r104942, 2147483646;
	or.b32  	%r51216, %r51215, %r51214;
	ld.local.u32 	%r51217, [%rd3+1584];
	shr.u32 	%r51218, %r51216, 1;
	and.b32  	%r51219, %r104942, 1;
	setp.eq.b32 	%p5210, %r51219, 1;
	selp.b32 	%r51220, -1727483681, 0, %p5210;
	xor.b32  	%r51221, %r51220, %r51217;
	xor.b32  	%r51222, %r51221, %r51218;
	st.local.u32 	[%rd3+2492], %r51222;
	mov.b32 	%r104968, 0;
	st.local.u32 	[%rd1645], %r104968;
$L__BB3_4702:
	add.s32 	%r104974, %r104968, 1;
	st.local.u32 	[%rd3+2496], %r104974;
	mul.wide.s32 	%rd4439, %r104968, 4;
	add.s64 	%rd4440, %rd3, %rd4439;
	ld.local.u32 	%r51223, [%rd4440];
	shr.u32 	%r51224, %r51223, 11;
	xor.b32  	%r51225, %r51224, %r51223;
	shl.b32 	%r51226, %r51225, 7;
	and.b32  	%r51227, %r51226, -1658038656;
	xor.b32  	%r10060, %r51227, %r51225;
	setp.lt.s32 	%p5211, %r104968, 623;
	@%p5211 bra 	$L__BB3_4708;
	mov.b32 	%r104970, 0;
	mov.u64 	%rd6979, %rd3;
$L__BB3_4704:
	and.b32  	%r51229, %r104942, -2147483648;
	ld.local.u32 	%r51230, [%rd6979+4];
	and.b32  	%r51231, %r51230, 2147483646;
	or.b32  	%r51232, %r51231, %r51229;
	ld.local.u32 	%r51233, [%rd6979+1588];
	shr.u32 	%r51234, %r51232, 1;
	and.b32  	%r51235, %r51230, 1;
	setp.eq.b32 	%p5212, %r51235, 1;
	selp.b32 	%r51236, -1727483681, 0, %p5212;
	xor.b32  	%r51237, %r51236, %r51233;
	xor.b32  	%r51238, %r51237, %r51234;
	st.local.u32 	[%rd6979], %r51238;
	and.b32  	%r51239, %r51230, -2147483648;
	ld.local.u32 	%r51240, [%rd6979+8];
	and.b32  	%r51241, %r51240, 2147483646;
	or.b32  	%r51242, %r51241, %r51239;
	ld.local.u32 	%r51243, [%rd6979+1592];
	shr.u32 	%r51244, %r51242, 1;
	and.b32  	%r51245, %r51240, 1;
	setp.eq.b32 	%p5213, %r51245, 1;
	selp.b32 	%r51246, -1727483681, 0, %p5213;
	xor.b32  	%r51247, %r51246, %r51243;
	xor.b32  	%r51248, %r51247, %r51244;
	st.local.u32 	[%rd6979+4], %r51248;
	and.b32  	%r51249, %r51240, -2147483648;
	ld.local.u32 	%r10063, [%rd6979+12];
	and.b32  	%r51250, %r10063, 2147483646;
	or.b32  	%r51251, %r51250, %r51249;
	ld.local.u32 	%r51252, [%rd6979+1596];
	shr.u32 	%r51253, %r51251, 1;
	and.b32  	%r51254, %r10063, 1;
	setp.eq.b32 	%p5214, %r51254, 1;
	selp.b32 	%r51255, -1727483681, 0, %p5214;
	xor.b32  	%r51256, %r51255, %r51252;
	xor.b32  	%r51257, %r51256, %r51253;
	st.local.u32 	[%rd6979+8], %r51257;
	setp.ne.s32 	%p5215, %r104970, 224;
	@%p5215 bra 	$L__BB3_4774;
	ld.local.u32 	%r104971, [%rd3+908];
	mov.b32 	%r104972, 227;
$L__BB3_4706:
	mul.wide.u32 	%rd4441, %r104972, 4;
	add.s64 	%rd4442, %rd3, %rd4441;
	and.b32  	%r51268, %r104971, -2147483648;
	ld.local.u32 	%r51269, [%rd4442+4];
	and.b32  	%r51270, %r51269, 2147483646;
	or.b32  	%r51271, %r51270, %r51268;
	ld.local.u32 	%r51272, [%rd4442+-908];
	shr.u32 	%r51273, %r51271, 1;
	and.b32  	%r51274, %r51269, 1;
	setp.eq.b32 	%p5217, %r51274, 1;
	selp.b32 	%r51275, -1727483681, 0, %p5217;
	xor.b32  	%r51276, %r51275, %r51272;
	xor.b32  	%r51277, %r51276, %r51273;
	st.local.u32 	[%rd4442], %r51277;
	and.b32  	%r51278, %r51269, -2147483648;
	ld.local.u32 	%r51279, [%rd4442+8];
	and.b32  	%r51280, %r51279, 2147483646;
	or.b32  	%r51281, %r51280, %r51278;
	ld.local.u32 	%r51282, [%rd4442+-904];
	shr.u32 	%r51283, %r51281, 1;
	and.b32  	%r51284, %r51279, 1;
	setp.eq.b32 	%p5218, %r51284, 1;
	selp.b32 	%r51285, -1727483681, 0, %p5218;
	xor.b32  	%r51286, %r51285, %r51282;
	xor.b32  	%r51287, %r51286, %r51283;
	st.local.u32 	[%rd4442+4], %r51287;
	and.b32  	%r51288, %r51279, -2147483648;
	ld.local.u32 	%r51289, [%rd4442+12];
	and.b32  	%r51290, %r51289, 2147483646;
	or.b32  	%r51291, %r51290, %r51288;
	ld.local.u32 	%r51292, [%rd4442+-900];
	shr.u32 	%r51293, %r51291, 1;
	and.b32  	%r51294, %r51289, 1;
	setp.eq.b32 	%p5219, %r51294, 1;
	selp.b32 	%r51295, -1727483681, 0, %p5219;
	xor.b32  	%r51296, %r51295, %r51292;
	xor.b32  	%r51297, %r51296, %r51293;
	st.local.u32 	[%rd4442+8], %r51297;
	and.b32  	%r51298, %r51289, -2147483648;
	add.s32 	%r104972, %r104972, 4;
	ld.local.u32 	%r104971, [%rd4442+16];
	and.b32  	%r51299, %r104971, 2147483646;
	or.b32  	%r51300, %r51299, %r51298;
	ld.local.u32 	%r51301, [%rd4442+-896];
	shr.u32 	%r51302, %r51300, 1;
	and.b32  	%r51303, %r104971, 1;
	setp.eq.b32 	%p5220, %r51303, 1;
	selp.b32 	%r51304, -1727483681, 0, %p5220;
	xor.b32  	%r51305, %r51304, %r51301;
	xor.b32  	%r51306, %r51305, %r51302;
	st.local.u32 	[%rd4442+12], %r51306;
	setp.ne.s32 	%p5221, %r104972, 623;
	@%p5221 bra 	$L__BB3_4706;
	ld.local.u32 	%r51308, [%rd3+2492];
	and.b32  	%r51309, %r51308, -2147483648;
	ld.local.u32 	%r104942, [%rd3];
	and.b32  	%r51310, %r104942, 2147483646;
	or.b32  	%r51311, %r51310, %r51309;
	ld.local.u32 	%r51312, [%rd3+1584];
	shr.u32 	%r51313, %r51311, 1;
	and.b32  	%r51314, %r104942, 1;
	setp.eq.b32 	%p5222, %r51314, 1;
	selp.b32 	%r51315, -1727483681, 0, %p5222;
	xor.b32  	%r51316, %r51315, %r51312;
	xor.b32  	%r51317, %r51316, %r51313;
	st.local.u32 	[%rd3+2492], %r51317;
	mov.b32 	%r104974, 0;
	st.local.u32 	[%rd3+2496], %r104974;
$L__BB3_4708:
	add.s64 	%rd2194, %rd3, 908;
	setp.gt.u32 	%p5224, %r15023, %r15024;
	add.s32 	%r104994, %r104974, 1;
	st.local.u32 	[%rd3+2496], %r104994;
	mul.wide.s32 	%rd4443, %r104974, 4;
	add.s64 	%rd4444, %rd3, %rd4443;
	ld.local.u32 	%r51318, [%rd4444];
	shr.u32 	%r51319, %r51318, 11;
	xor.b32  	%r51320, %r51319, %r51318;
	shl.b32 	%r51321, %r51320, 7;
	and.b32  	%r51322, %r51321, -1658038656;
	xor.b32  	%r51323, %r51322, %r51320;
	shl.b32 	%r51324, %r51323, 15;
	and.b32  	%r51325, %r51324, -402653184;
	xor.b32  	%r51326, %r51325, %r51323;
	shr.u32 	%r51327, %r51326, 27;
	shl.b32 	%r51328, %r10021, 15;
	and.b32  	%r51329, %r51328, -402653184;
	xor.b32  	%r51330, %r51329, %r10021;
	shr.u32 	%r51331, %r51330, 7;
	and.b32  	%r51332, %r51331, 32505856;
	shl.b32 	%r51333, %r10034, 15;
	and.b32  	%r51334, %r51333, -402653184;
	xor.b32  	%r51335, %r51334, %r10034;
	shr.u32 	%r51336, %r51335, 12;
	and.b32  	%r51337, %r51336, 1015808;
	or.b32  	%r51338, %r51337, %r51332;
	shl.b32 	%r51339, %r10047, 15;
	and.b32  	%r51340, %r51339, -402653184;
	xor.b32  	%r51341, %r51340, %r10047;
	shr.u32 	%r51342, %r51341, 17;
	and.b32  	%r51343, %r51342, 31744;
	or.b32  	%r51344, %r51338, %r51343;
	shl.b32 	%r51345, %r10060, 15;
	and.b32  	%r51346, %r51345, -402653184;
	xor.b32  	%r51347, %r51346, %r10060;
	shr.u32 	%r51348, %r51347, 22;
	and.b32  	%r51349, %r51348, 992;
	or.b32  	%r51350, %r51344, %r51349;
	or.b32  	%r104978, %r51350, %r51327;
	mov.pred 	%p11993, 0;
	@%p5224 bra 	$L__BB3_4717;
	mov.pred 	%p11993, 0;
	mov.u32 	%r104983, %r104994;
	mov.u32 	%r104977, %r15023;
$L__BB3_4710:
	shl.b32 	%r10079, %r104978, 5;
	setp.lt.s32 	%p5226, %r104983, 624;
	@%p5226 bra 	$L__BB3_4716;
	mov.b32 	%r104980, 0;
$L__BB3_4712:
	mul.wide.u32 	%rd4445, %r104980, 4;
	add.s64 	%rd2195, %rd3, %rd4445;
	and.b32  	%r51352, %r104942, -2147483648;
	ld.local.u32 	%r51353, [%rd2195+4];
	and.b32  	%r51354, %r51353, 2147483646;
	or.b32  	%r51355, %r51354, %r51352;
	ld.local.u32 	%r51356, [%rd2195+1588];
	shr.u32 	%r51357, %r51355, 1;
	and.b32  	%r51358, %r51353, 1;
	setp.eq.b32 	%p5227, %r51358, 1;
	selp.b32 	%r51359, -1727483681, 0, %p5227;
	xor.b32  	%r51360, %r51359, %r51356;
	xor.b32  	%r51361, %r51360, %r51357;
	st.local.u32 	[%rd2195], %r51361;
	and.b32  	%r51362, %r51353, -2147483648;
	ld.local.u32 	%r51363, [%rd2195+8];
	and.b32  	%r51364, %r51363, 2147483646;
	or.b32  	%r51365, %r51364, %r51362;
	ld.local.u32 	%r51366, [%rd2195+1592];
	shr.u32 	%r51367, %r51365, 1;
	and.b32  	%r51368, %r51363, 1;
	setp.eq.b32 	%p5228, %r51368, 1;
	selp.b32 	%r51369, -1727483681, 0, %p5228;
	xor.b32  	%r51370, %r51369, %r51366;
	xor.b32  	%r51371, %r51370, %r51367;
	st.local.u32 	[%rd2195+4], %r51371;
	and.b32  	%r51372, %r51363, -2147483648;
	ld.local.u32 	%r10082, [%rd2195+12];
	and.b32  	%r51373, %r10082, 2147483646;
	or.b32  	%r51374, %r51373, %r51372;
	ld.local.u32 	%r51375, [%rd2195+1596];
	shr.u32 	%r51376, %r51374, 1;
	and.b32  	%r51377, %r10082, 1;
	setp.eq.b32 	%p5229, %r51377, 1;
	selp.b32 	%r51378, -1727483681, 0, %p5229;
	xor.b32  	%r51379, %r51378, %r51375;
	xor.b32  	%r51380, %r51379, %r51376;
	st.local.u32 	[%rd2195+8], %r51380;
	setp.ne.s32 	%p5230, %r104980, 224;
	@%p5230 bra 	$L__BB3_7274;
	ld.local.u32 	%r104981, [%rd2194];
	mov.b32 	%r104982, 227;
$L__BB3_4714:
	mul.wide.u32 	%rd4446, %r104982, 4;
	add.s64 	%rd4447, %rd3, %rd4446;
	and.b32  	%r51391, %r104981, -2147483648;
	ld.local.u32 	%r51392, [%rd4447+4];
	and.b32  	%r51393, %r51392, 2147483646;
	or.b32  	%r51394, %r51393, %r51391;
	ld.local.u32 	%r51395, [%rd4447+-908];
	shr.u32 	%r51396, %r51394, 1;
	and.b32  	%r51397, %r51392, 1;
	setp.eq.b32 	%p5232, %r51397, 1;
	selp.b32 	%r51398, -1727483681, 0, %p5232;
	xor.b32  	%r51399, %r51398, %r51395;
	xor.b32  	%r51400, %r51399, %r51396;
	st.local.u32 	[%rd4447], %r51400;
	and.b32  	%r51401, %r51392, -2147483648;
	ld.local.u32 	%r51402, [%rd4447+8];
	and.b32  	%r51403, %r51402, 2147483646;
	or.b32  	%r51404, %r51403, %r51401;
	ld.local.u32 	%r51405, [%rd4447+-904];
	shr.u32 	%r51406, %r51404, 1;
	and.b32  	%r51407, %r51402, 1;
	setp.eq.b32 	%p5233, %r51407, 1;
	selp.b32 	%r51408, -1727483681, 0, %p5233;
	xor.b32  	%r51409, %r51408, %r51405;
	xor.b32  	%r51410, %r51409, %r51406;
	st.local.u32 	[%rd4447+4], %r51410;
	and.b32  	%r51411, %r51402, -2147483648;
	ld.local.u32 	%r51412, [%rd4447+12];
	and.b32  	%r51413, %r51412, 2147483646;
	or.b32  	%r51414, %r51413, %r51411;
	ld.local.u32 	%r51415, [%rd4447+-900];
	shr.u32 	%r51416, %r51414, 1;
	and.b32  	%r51417, %r51412, 1;
	setp.eq.b32 	%p5234, %r51417, 1;
	selp.b32 	%r51418, -1727483681, 0, %p5234;
	xor.b32  	%r51419, %r51418, %r51415;
	xor.b32  	%r51420, %r51419, %r51416;
	st.local.u32 	[%rd4447+8], %r51420;
	and.b32  	%r51421, %r51412, -2147483648;
	add.s32 	%r104982, %r104982, 4;
	ld.local.u32 	%r104981, [%rd4447+16];
	and.b32  	%r51422, %r104981, 2147483646;
	or.b32  	%r51423, %r51422, %r51421;
	ld.local.u32 	%r51424, [%rd4447+-896];
	shr.u32 	%r51425, %r51423, 1;
	and.b32  	%r51426, %r104981, 1;
	setp.eq.b32 	%p5235, %r51426, 1;
	selp.b32 	%r51427, -1727483681, 0, %p5235;
	xor.b32  	%r51428, %r51427, %r51424;
	xor.b32  	%r51429, %r51428, %r51425;
	st.local.u32 	[%rd4447+12], %r51429;
	setp.ne.s32 	%p5236, %r104982, 623;
	@%p5236 bra 	$L__BB3_4714;
	ld.local.u32 	%r51431, [%rd3+2492];
	and.b32  	%r51432, %r51431, -2147483648;
	ld.local.u32 	%r104942, [%rd3];
	and.b32  	%r51433, %r104942, 2147483646;
	or.b32  	%r51434, %r51433, %r51432;
	ld.local.u32 	%r51435, [%rd3+1584];
	shr.u32 	%r51436, %r51434, 1;
	and.b32  	%r51437, %r104942, 1;
	setp.eq.b32 	%p5237, %r51437, 1;
	selp.b32 	%r51438, -1727483681, 0, %p5237;
	xor.b32  	%r51439, %r51438, %r51435;
	xor.b32  	%r51440, %r51439, %r51436;
	st.local.u32 	[%rd3+2492], %r51440;
	mov.b32 	%r104983, 0;
	st.local.u32 	[%rd3+2496], %r104983;
$L__BB3_4716:
	add.s32 	%r104994, %r104983, 1;
	st.local.u32 	[%rd3+2496], %r104994;
	mul.wide.s32 	%rd4448, %r104983, 4;
	add.s64 	%rd4449, %rd3, %rd4448;
	ld.local.u32 	%r51441, [%rd4449];
	shr.u32 	%r51442, %r51441, 11;
	xor.b32  	%r51443, %r51442, %r51441;
	shl.b32 	%r51444, %r51443, 7;
	and.b32  	%r51445, %r51444, -1658038656;
	xor.b32  	%r51446, %r51445, %r51443;
	shl.b32 	%r51447, %r51446, 15;
	and.b32  	%r51448, %r51447, -402653184;
	xor.b32  	%r51449, %r51448, %r51446;
	shr.u32 	%r51450, %r51449, 27;
	and.b32  	%r51452, %r10079, 1073741792;
	or.b32  	%r104978, %r51450, %r51452;
	setp.eq.s32 	%p5238, %r104978, %r15021;
	or.pred  	%p11993, %p11993, %p5238;
	add.s32 	%r104977, %r104977, 1;
	setp.gt.u32 	%p5239, %r104977, %r15024;
	mov.u32 	%r104983, %r104994;
	@%p5239 bra 	$L__BB3_4717;
	bra.uni 	$L__BB3_4710;
$L__BB3_4717:
	sub.s32 	%r51453, %r15025, %r15024;
	add.s32 	%r51454, %r51453, -6;
	setp.lt.s32 	%p5240, %r51454, 1;
	@%p5240 bra 	$L__BB3_4726;
	mov.b32 	%r104989, 0;
$L__BB3_4719:
	setp.lt.s32 	%p5241, %r104994, 624;
	@%p5241 bra 	$L__BB3_4725;
	mov.b32 	%r104991, 0;
	mov.u64 	%rd6980, %rd3;
$L__BB3_4721:
	and.b32  	%r51457, %r104942, -2147483648;
	ld.local.u32 	%r51458, [%rd6980+4];
	and.b32  	%r51459, %r51458, 2147483646;
	or.b32  	%r51460, %r51459, %r51457;
	ld.local.u32 	%r51461, [%rd6980+1588];
	shr.u32 	%r51462, %r51460, 1;
	and.b32  	%r51463, %r51458, 1;
	setp.eq.b32 	%p5242, %r51463, 1;
	selp.b32 	%r51464, -1727483681, 0, %p5242;
	xor.b32  	%r51465, %r51464, %r51461;
	xor.b32  	%r51466, %r51465, %r51462;
	st.local.u32 	[%rd6980], %r51466;
	and.b32  	%r51467, %r51458, -2147483648;
	ld.local.u32 	%r51468, [%rd6980+8];
	and.b32  	%r51469, %r51468, 2147483646;
	or.b32  	%r51470, %r51469, %r51467;
	ld.local.u32 	%r51471, [%rd6980+1592];
	shr.u32 	%r51472, %r51470, 1;
	and.b32  	%r51473, %r51468, 1;
	setp.eq.b32 	%p5243, %r51473, 1;
	selp.b32 	%r51474, -1727483681, 0, %p5243;
	xor.b32  	%r51475, %r51474, %r51471;
	xor.b32  	%r51476, %r51475, %r51472;
	st.local.u32 	[%rd6980+4], %r51476;
	and.b32  	%r51477, %r51468, -2147483648;
	ld.local.u32 	%r10103, [%rd6980+12];
	and.b32  	%r51478, %r10103, 2147483646;
	or.b32  	%r51479, %r51478, %r51477;
	ld.local.u32 	%r51480, [%rd6980+1596];
	shr.u32 	%r51481, %r51479, 1;
	and.b32  	%r51482, %r10103, 1;
	setp.eq.b32 	%p5244, %r51482, 1;
	selp.b32 	%r51483, -1727483681, 0, %p5244;
	xor.b32  	%r51484, %r51483, %r51480;
	xor.b32  	%r51485, %r51484, %r51481;
	st.local.u32 	[%rd6980+8], %r51485;
	setp.ne.s32 	%p5245, %r104991, 224;
	@%p5245 bra 	$L__BB3_4773;
	ld.local.u32 	%r104992, [%rd2194];
	mov.b32 	%r104993, 227;
$L__BB3_4723:
	mul.wide.u32 	%rd4450, %r104993, 4;
	add.s64 	%rd4451, %rd3, %rd4450;
	and.b32  	%r51496, %r104992, -2147483648;
	ld.local.u32 	%r51497, [%rd4451+4];
	and.b32  	%r51498, %r51497, 2147483646;
	or.b32  	%r51499, %r51498, %r51496;
	ld.local.u32 	%r51500, [%rd4451+-908];
	shr.u32 	%r51501, %r51499, 1;
	and.b32  	%r51502, %r51497, 1;
	setp.eq.b32 	%p5247, %r51502, 1;
	selp.b32 	%r51503, -1727483681, 0, %p5247;
	xor.b32  	%r51504, %r51503, %r51500;
	xor.b32  	%r51505, %r51504, %r51501;
	st.local.u32 	[%rd4451], %r51505;
	and.b32  	%r51506, %r51497, -2147483648;
	ld.local.u32 	%r51507, [%rd4451+8];
	and.b32  	%r51508, %r51507, 2147483646;
	or.b32  	%r51509, %r51508, %r51506;
	ld.local.u32 	%r51510, [%rd4451+-904];
	shr.u32 	%r51511, %r51509, 1;
	and.b32  	%r51512, %r51507, 1;
	setp.eq.b32 	%p5248, %r51512, 1;
	selp.b32 	%r51513, -1727483681, 0, %p5248;
	xor.b32  	%r51514, %r51513, %r51510;
	xor.b32  	%r51515, %r51514, %r51511;
	st.local.u32 	[%rd4451+4], %r51515;
	and.b32  	%r51516, %r51507, -2147483648;
	ld.local.u32 	%r51517, [%rd4451+12];
	and.b32  	%r51518, %r51517, 2147483646;
	or.b32  	%r51519, %r51518, %r51516;
	ld.local.u32 	%r51520, [%rd4451+-900];
	shr.u32 	%r51521, %r51519, 1;
	and.b32  	%r51522, %r51517, 1;
	setp.eq.b32 	%p5249, %r51522, 1;
	selp.b32 	%r51523, -1727483681, 0, %p5249;
	xor.b32  	%r51524, %r51523, %r51520;
	xor.b32  	%r51525, %r51524, %r51521;
	st.local.u32 	[%rd4451+8], %r51525;
	and.b32  	%r51526, %r51517, -2147483648;
	add.s32 	%r104993, %r104993, 4;
	ld.local.u32 	%r104992, [%rd4451+16];
	and.b32  	%r51527, %r104992, 2147483646;
	or.b32  	%r51528, %r51527, %r51526;
	ld.local.u32 	%r51529, [%rd4451+-896];
	shr.u32 	%r51530, %r51528, 1;
	and.b32  	%r51531, %r104992, 1;
	setp.eq.b32 	%p5250, %r51531, 1;
	selp.b32 	%r51532, -1727483681, 0, %p5250;
	xor.b32  	%r51533, %r51532, %r51529;
	xor.b32  	%r51534, %r51533, %r51530;
	st.local.u32 	[%rd4451+12], %r51534;
	setp.ne.s32 	%p5251, %r104993, 623;
	@%p5251 bra 	$L__BB3_4723;
	ld.local.u32 	%r51536, [%rd3+2492];
	and.b32  	%r51537, %r51536, -2147483648;
	ld.local.u32 	%r104942, [%rd3];
	and.b32  	%r51538, %r104942, 2147483646;
	or.b32  	%r51539, %r51538, %r51537;
	ld.local.u32 	%r51540, [%rd3+1584];
	shr.u32 	%r51541, %r51539, 1;
	and.b32  	%r51542, %r104942, 1;
	setp.eq.b32 	%p5252, %r51542, 1;
	selp.b32 	%r51543, -1727483681, 0, %p5252;
	xor.b32  	%r51544, %r51543, %r51540;
	xor.b32  	%r51545, %r51544, %r51541;
	st.local.u32 	[%rd3+2492], %r51545;
	mov.b32 	%r104994, 0;
	st.local.u32 	[%rd3+2496], %r104994;
$L__BB3_4725:
	add.s32 	%r104994, %r104994, 1;
	st.local.u32 	[%rd1645], %r104994;
	add.s32 	%r104989, %r104989, 1;
	setp.ne.s32 	%p5253, %r104989, %r51454;
	@%p5253 bra 	$L__BB3_4719;
$L__BB3_4726:
	setp.lt.s32 	%p5254, %r104994, 624;
	@%p5254 bra 	$L__BB3_4732;
	mov.b32 	%r104999, 0;
	mov.u64 	%rd6981, %rd3;
$L__BB3_4728:
	and.b32  	%r51549, %r104942, -2147483648;
	ld.local.u32 	%r51550, [%rd6981+4];
	and.b32  	%r51551, %r51550, 2147483646;
	or.b32  	%r51552, %r51551, %r51549;
	ld.local.u32 	%r51553, [%rd6981+1588];
	shr.u32 	%r51554, %r51552, 1;
	and.b32  	%r51555, %r51550, 1;
	setp.eq.b32 	%p5255, %r51555, 1;
	selp.b32 	%r51556, -1727483681, 0, %p5255;
	xor.b32  	%r51557, %r51556, %r51553;
	xor.b32  	%r51558, %r51557, %r51554;
	st.local.u32 	[%rd6981], %r51558;
	and.b32  	%r51559, %r51550, -2147483648;
	ld.local.u32 	%r51560, [%rd6981+8];
	and.b32  	%r51561, %r51560, 2147483646;
	or.b32  	%r51562, %r51561, %r51559;
	ld.local.u32 	%r51563, [%rd6981+1592];
	shr.u32 	%r51564, %r51562, 1;
	and.b32  	%r51565, %r51560, 1;
	setp.eq.b32 	%p5256, %r51565, 1;
	selp.b32 	%r51566, -1727483681, 0, %p5256;
	xor.b32  	%r51567, %r51566, %r51563;
	xor.b32  	%r51568, %r51567, %r51564;
	st.local.u32 	[%rd6981+4], %r51568;
	and.b32  	%r51569, %r51560, -2147483648;
	ld.local.u32 	%r10118, [%rd6981+12];
	and.b32  	%r51570, %r10118, 2147483646;
	or.b32  	%r51571, %r51570, %r51569;
	ld.local.u32 	%r51572, [%rd6981+1596];
	shr.u32 	%r51573, %r51571, 1;
	and.b32  	%r51574, %r10118, 1;
	setp.eq.b32 	%p5257, %r51574, 1;
	selp.b32 	%r51575, -1727483681, 0, %p5257;
	xor.b32  	%r51576, %r51575, %r51572;
	xor.b32  	%r51577, %r51576, %r51573;
	st.local.u32 	[%rd6981+8], %r51577;
	setp.ne.s32 	%p5258, %r104999, 224;
	@%p5258 bra 	$L__BB3_4772;
	ld.local.u32 	%r105001, [%rd3+908];
	add.s64 	%rd6982, %rd3, 924;
	mov.b32 	%r105000, 0;
$L__BB3_4730:
	and.b32  	%r51588, %r105001, -2147483648;
	ld.local.u32 	%r51589, [%rd6982+-12];
	and.b32  	%r51590, %r51589, 2147483646;
	or.b32  	%r51591, %r51590, %r51588;
	ld.local.u32 	%r51592, [%rd6982+-924];
	shr.u32 	%r51593, %r51591, 1;
	and.b32  	%r51594, %r51589, 1;
	setp.eq.b32 	%p5260, %r51594, 1;
	selp.b32 	%r51595, -1727483681, 0, %p5260;
	xor.b32  	%r51596, %r51595, %r51592;
	xor.b32  	%r51597, %r51596, %r51593;
	st.local.u32 	[%rd6982+-16], %r51597;
	and.b32  	%r51598, %r51589, -2147483648;
	ld.local.u32 	%r51599, [%rd6982+-8];
	and.b32  	%r51600, %r51599, 2147483646;
	or.b32  	%r51601, %r51600, %r51598;
	ld.local.u32 	%r51602, [%rd6982+-920];
	shr.u32 	%r51603, %r51601, 1;
	and.b32  	%r51604, %r51599, 1;
	setp.eq.b32 	%p5261, %r51604, 1;
	selp.b32 	%r51605, -1727483681, 0, %p5261;
	xor.b32  	%r51606, %r51605, %r51602;
	xor.b32  	%r51607, %r51606, %r51603;
	st.local.u32 	[%rd6982+-12], %r51607;
	and.b32  	%r51608, %r51599, -2147483648;
	ld.local.u32 	%r51609, [%rd6982+-4];
	and.b32  	%r51610, %r51609, 2147483646;
	or.b32  	%r51611, %r51610, %r51608;
	ld.local.u32 	%r51612, [%rd6982+-916];
	shr.u32 	%r51613, %r51611, 1;
	and.b32  	%r51614, %r51609, 1;
	setp.eq.b32 	%p5262, %r51614, 1;
	selp.b32 	%r51615, -1727483681, 0, %p5262;
	xor.b32  	%r51616, %r51615, %r51612;
	xor.b32  	%r51617, %r51616, %r51613;
	st.local.u32 	[%rd6982+-8], %r51617;
	and.b32  	%r51618, %r51609, -2147483648;
	ld.local.u32 	%r105001, [%rd6982];
	and.b32  	%r51619, %r105001, 2147483646;
	or.b32  	%r51620, %r51619, %r51618;
	ld.local.u32 	%r51621, [%rd6982+-912];
	shr.u32 	%r51622, %r51620, 1;
	and.b32  	%r51623, %r105001, 1;
	setp.eq.b32 	%p5263, %r51623, 1;
	selp.b32 	%r51624, -1727483681, 0, %p5263;
	xor.b32  	%r51625, %r51624, %r51621;
	xor.b32  	%r51626, %r51625, %r51622;
	st.local.u32 	[%rd6982+-4], %r51626;
	add.s32 	%r105000, %r105000, 4;
	add.s64 	%rd6982, %rd6982, 16;
	setp.ne.s32 	%p5264, %r105000, 396;
	@%p5264 bra 	$L__BB3_4730;
	ld.local.u32 	%r51628, [%rd3+2492];
	and.b32  	%r51629, %r51628, -2147483648;
	ld.local.u32 	%r104942, [%rd2194+-908];
	and.b32  	%r51630, %r104942, 2147483646;
	or.b32  	%r51631, %r51630, %r51629;
	ld.local.u32 	%r51632, [%rd3+1584];
	shr.u32 	%r51633, %r51631, 1;
	and.b32  	%r51634, %r104942, 1;
	setp.eq.b32 	%p5265, %r51634, 1;
	selp.b32 	%r51635, -1727483681, 0, %p5265;
	xor.b32  	%r51636, %r51635, %r51632;
	xor.b32  	%r51637, %r51636, %r51633;
	st.local.u32 	[%rd3+2492], %r51637;
	mov.b32 	%r104994, 0;
	st.local.u32 	[%rd1645], %r104994;
$L__BB3_4732:
	add.s32 	%r105009, %r104994, 1;
	st.local.u32 	[%rd3+2496], %r105009;
	mul.wide.s32 	%rd4452, %r104994, 4;
	add.s64 	%rd4453, %rd3, %rd4452;
	ld.local.u32 	%r51638, [%rd4453];
	shr.u32 	%r51639, %r51638, 11;
	xor.b32  	%r51640, %r51639, %r51638;
	shl.b32 	%r51641, %r51640, 7;
	and.b32  	%r51642, %r51641, -1658038656;
	xor.b32  	%r10128, %r51642, %r51640;
	setp.lt.s32 	%p5266, %r104994, 623;
	@%p5266 bra 	$L__BB3_4738;
	mov.b32 	%r105005, 0;
	mov.u64 	%rd6983, %rd3;
$L__BB3_4734:
	and.b32  	%r51644, %r104942, -2147483648;
	ld.local.u32 	%r51645, [%rd6983+4];
	and.b32  	%r51646, %r51645, 2147483646;
	or.b32  	%r51647, %r51646, %r51644;
	ld.local.u32 	%r51648, [%rd6983+1588];
	shr.u32 	%r51649, %r51647, 1;
	and.b32  	%r51650, %r51645, 1;
	setp.eq.b32 	%p5267, %r51650, 1;
	selp.b32 	%r51651, -1727483681, 0, %p5267;
	xor.b32  	%r51652, %r51651, %r51648;
	xor.b32  	%r51653, %r51652, %r51649;
	st.local.u32 	[%rd6983], %r51653;
	and.b32  	%r51654, %r51645, -2147483648;
	ld.local.u32 	%r51655, [%rd6983+8];
	and.b32  	%r51656, %r51655, 2147483646;
	or.b32  	%r51657, %r51656, %r51654;
	ld.local.u32 	%r51658, [%rd6983+1592];
	shr.u32 	%r51659, %r51657, 1;
	and.b32  	%r51660, %r51655, 1;
	setp.eq.b32 	%p5268, %r51660, 1;
	selp.b32 	%r51661, -1727483681, 0, %p5268;
	xor.b32  	%r51662, %r51661, %r51658;
	xor.b32  	%r51663, %r51662, %r51659;
	st.local.u32 	[%rd6983+4], %r51663;
	and.b32  	%r51664, %r51655, -2147483648;
	ld.local.u32 	%r10131, [%rd6983+12];
	and.b32  	%r51665, %r10131, 2147483646;
	or.b32  	%r51666, %r51665, %r51664;
	ld.local.u32 	%r51667, [%rd6983+1596];
	shr.u32 	%r51668, %r51666, 1;
	and.b32  	%r51669, %r10131, 1;
	setp.eq.b32 	%p5269, %r51669, 1;
	selp.b32 	%r51670, -1727483681, 0, %p5269;
	xor.b32  	%r51671, %r51670, %r51667;
	xor.b32  	%r51672, %r51671, %r51668;
	st.local.u32 	[%rd6983+8], %r51672;
	setp.ne.s32 	%p5270, %r105005, 224;
	@%p5270 bra 	$L__BB3_4771;
	ld.local.u32 	%r105007, [%rd3+908];
	add.s64 	%rd6984, %rd3, 924;
	mov.b32 	%r105006, 0;
$L__BB3_4736:
	and.b32  	%r51683, %r105007, -2147483648;
	ld.local.u32 	%r51684, [%rd6984+-12];
	and.b32  	%r51685, %r51684, 2147483646;
	or.b32  	%r51686, %r51685, %r51683;
	ld.local.u32 	%r51687, [%rd6984+-924];
	shr.u32 	%r51688, %r51686, 1;
	and.b32  	%r51689, %r51684, 1;
	setp.eq.b32 	%p5272, %r51689, 1;
	selp.b32 	%r51690, -1727483681, 0, %p5272;
	xor.b32  	%r51691, %r51690, %r51687;
	xor.b32  	%r51692, %r51691, %r51688;
	st.local.u32 	[%rd6984+-16], %r51692;
	and.b32  	%r51693, %r51684, -2147483648;
	ld.local.u32 	%r51694, [%rd6984+-8];
	and.b32  	%r51695, %r51694, 2147483646;
	or.b32  	%r51696, %r51695, %r51693;
	ld.local.u32 	%r51697, [%rd6984+-920];
	shr.u32 	%r51698, %r51696, 1;
	and.b32  	%r51699, %r51694, 1;
	setp.eq.b32 	%p5273, %r51699, 1;
	selp.b32 	%r51700, -1727483681, 0, %p5273;
	xor.b32  	%r51701, %r51700, %r51697;
	xor.b32  	%r51702, %r51701, %r51698;
	st.local.u32 	[%rd6984+-12], %r51702;
	and.b32  	%r51703, %r51694, -2147483648;
	ld.local.u32 	%r51704, [%rd6984+-4];
	and.b32  	%r51705, %r51704, 2147483646;
	or.b32  	%r51706, %r51705, %r51703;
	ld.local.u32 	%r51707, [%rd6984+-916];
	shr.u32 	%r51708, %r51706, 1;
	and.b32  	%r51709, %r51704, 1;
	setp.eq.b32 	%p5274, %r51709, 1;
	selp.b32 	%r51710, -1727483681, 0, %p5274;
	xor.b32  	%r51711, %r51710, %r51707;
	xor.b32  	%r51712, %r51711, %r51708;
	st.local.u32 	[%rd6984+-8], %r51712;
	and.b32  	%r51713, %r51704, -2147483648;
	ld.local.u32 	%r105007, [%rd6984];
	and.b32  	%r51714, %r105007, 2147483646;
	or.b32  	%r51715, %r51714, %r51713;
	ld.local.u32 	%r51716, [%rd6984+-912];
	shr.u32 	%r51717, %r51715, 1;
	and.b32  	%r51718, %r105007, 1;
	setp.eq.b32 	%p5275, %r51718, 1;
	selp.b32 	%r51719, -1727483681, 0, %p5275;
	xor.b32  	%r51720, %r51719, %r51716;
	xor.b32  	%r51721, %r51720, %r51717;
	st.local.u32 	[%rd6984+-4], %r51721;
	add.s32 	%r105006, %r105006, 4;
	add.s64 	%rd6984, %rd6984, 16;
	setp.ne.s32 	%p5276, %r105006, 396;
	@%p5276 bra 	$L__BB3_4736;
	ld.local.u32 	%r51723, [%rd3+2492];
	and.b32  	%r51724, %r51723, -2147483648;
	ld.local.u32 	%r104942, [%rd2194+-908];
	and.b32  	%r51725, %r104942, 2147483646;
	or.b32  	%r51726, %r51725, %r51724;
	ld.local.u32 	%r51727, [%rd3+1584];
	shr.u32 	%r51728, %r51726, 1;
	and.b32  	%r51729, %r104942, 1;
	setp.eq.b32 	%p5277, %r51729, 1;
	selp.b32 	%r51730, -1727483681, 0, %p5277;
	xor.b32  	%r51731, %r51730, %r51727;
	xor.b32  	%r51732, %r51731, %r51728;
	st.local.u32 	[%rd3+2492], %r51732;
	mov.b32 	%r105009, 0;
	st.local.u32 	[%rd1645], %r105009;
$L__BB3_4738:
	add.s32 	%r105015, %r105009, 1;
	st.local.u32 	[%rd3+2496], %r105015;
	mul.wide.s32 	%rd4454, %r105009, 4;
	add.s64 	%rd4455, %rd3, %rd4454;
	ld.local.u32 	%r51733, [%rd4455];
	shr.u32 	%r51734, %r51733, 11;
	xor.b32  	%r51735, %r51734, %r51733;
	shl.b32 	%r51736, %r51735, 7;
	and.b32  	%r51737, %r51736, -1658038656;
	xor.b32  	%r10141, %r51737, %r51735;
	setp.lt.s32 	%p5278, %r105009, 623;
	@%p5278 bra 	$L__BB3_4744;
	mov.b32 	%r105011, 0;
	mov.u64 	%rd6985, %rd3;
$L__BB3_4740:
	and.b32  	%r51739, %r104942, -2147483648;
	ld.local.u32 	%r51740, [%rd6985+4];
	and.b32  	%r51741, %r51740, 2147483646;
	or.b32  	%r51742, %r51741, %r51739;
	ld.local.u32 	%r51743, [%rd6985+1588];
	shr.u32 	%r51744, %r51742, 1;
	and.b32  	%r51745, %r51740, 1;
	setp.eq.b32 	%p5279, %r51745, 1;
	selp.b32 	%r51746, -1727483681, 0, %p5279;
	xor.b32  	%r51747, %r51746, %r51743;
	xor.b32  	%r51748, %r51747, %r51744;
	st.local.u32 	[%rd6985], %r51748;
	and.b32  	%r51749, %r51740, -2147483648;
	ld.local.u32 	%r51750, [%rd6985+8];
	and.b32  	%r51751, %r51750, 2147483646;
	or.b32  	%r51752, %r51751, %r51749;
	ld.local.u32 	%r51753, [%rd6985+1592];
	shr.u32 	%r51754, %r51752, 1;
	and.b32  	%r51755, %r51750, 1;
	setp.eq.b32 	%p5280, %r51755, 1;
	selp.b32 	%r51756, -1727483681, 0, %p5280;
	xor.b32  	%r51757, %r51756, %r51753;
	xor.b32  	%r51758, %r51757, %r51754;
	st.local.u32 	[%rd6985+4], %r51758;
	and.b32  	%r51759, %r51750, -2147483648;
	ld.local.u32 	%r10144, [%rd6985+12];
	and.b32  	%r51760, %r10144, 2147483646;
	or.b32  	%r51761, %r51760, %r51759;
	ld.local.u32 	%r51762, [%rd6985+1596];
	shr.u32 	%r51763, %r51761, 1;
	and.b32  	%r51764, %r10144, 1;
	setp.eq.b32 	%p5281, %r51764, 1;
	selp.b32 	%r51765, -1727483681, 0, %p5281;
	xor.b32  	%r51766, %r51765, %r51762;
	xor.b32  	%r51767, %r51766, %r51763;
	st.local.u32 	[%rd6985+8], %r51767;
	setp.ne.s32 	%p5282, %r105011, 224;
	@%p5282 bra 	$L__BB3_4770;
	ld.local.u32 	%r105013, [%rd3+908];
	add.s64 	%rd6986, %rd3, 924;
	mov.b32 	%r105012, 0;
$L__BB3_4742:
	and.b32  	%r51778, %r105013, -2147483648;
	ld.local.u32 	%r51779, [%rd6986+-12];
	and.b32  	%r51780, %r51779, 2147483646;
	or.b32  	%r51781, %r51780, %r51778;
	ld.local.u32 	%r51782, [%rd6986+-924];
	shr.u32 	%r51783, %r51781, 1;
	and.b32  	%r51784, %r51779, 1;
	setp.eq.b32 	%p5284, %r51784, 1;
	selp.b32 	%r51785, -1727483681, 0, %p5284;
	xor.b32  	%r51786, %r51785, %r51782;
	xor.b32  	%r51787, %r51786, %r51783;
	st.local.u32 	[%rd6986+-16], %r51787;
	and.b32  	%r51788, %r51779, -2147483648;
	ld.local.u32 	%r51789, [%rd6986+-8];
	and.b32  	%r51790, %r51789, 2147483646;
	or.b32  	%r51791, %r51790, %r51788;
	ld.local.u32 	%r51792, [%rd6986+-920];
	shr.u32 	%r51793, %r51791, 1;
	and.b32  	%r51794, %r51789, 1;
	setp.eq.b32 	%p5285, %r51794, 1;
	selp.b32 	%r51795, -1727483681, 0, %p5285;
	xor.b32  	%r51796, %r51795, %r51792;
	xor.b32  	%r51797, %r51796, %r51793;
	st.local.u32 	[%rd6986+-12], %r51797;
	and.b32  	%r51798, %r51789, -2147483648;
	ld.local.u32 	%r51799, [%rd6986+-4];
	and.b32  	%r51800, %r51799, 2147483646;
	or.b32  	%r51801, %r51800, %r51798;
	ld.local.u32 	%r51802, [%rd6986+-916];
	shr.u32 	%r51803, %r51801, 1;
	and.b32  	%r51804, %r51799, 1;
	setp.eq.b32 	%p5286, %r51804, 1;
	selp.b32 	%r51805, -1727483681, 0, %p5286;
	xor.b32  	%r51806, %r51805, %r51802;
	xor.b32  	%r51807, %r51806, %r51803;
	st.local.u32 	[%rd6986+-8], %r51807;
	and.b32  	%r51808, %r51799, -2147483648;
	ld.local.u32 	%r105013, [%rd6986];
	and.b32  	%r51809, %r105013, 2147483646;
	or.b32  	%r51810, %r51809, %r51808;
	ld.local.u32 	%r51811, [%rd6986+-912];
	shr.u32 	%r51812, %r51810, 1;
	and.b32  	%r51813, %r105013, 1;
	setp.eq.b32 	%p5287, %r51813, 1;
	selp.b32 	%r51814, -1727483681, 0, %p5287;
	xor.b32  	%r51815, %r51814, %r51811;
	xor.b32  	%r51816, %r51815, %r51812;
	st.local.u32 	[%rd6986+-4], %r51816;
	add.s32 	%r105012, %r105012, 4;
	add.s64 	%rd6986, %rd6986, 16;
	setp.ne.s32 	%p5288, %r105012, 396;
	@%p5288 bra 	$L__BB3_4742;
	ld.local.u32 	%r51818, [%rd3+2492];
	and.b32  	%r51819, %r51818, -2147483648;
	ld.local.u32 	%r104942, [%rd2194+-908];
	and.b32  	%r51820, %r104942, 2147483646;
	or.b32  	%r51821, %r51820, %r51819;
	ld.local.u32 	%r51822, [%rd3+1584];
	shr.u32 	%r51823, %r51821, 1;
	and.b32  	%r51824, %r104942, 1;
	setp.eq.b32 	%p5289, %r51824, 1;
	selp.b32 	%r51825, -1727483681, 0, %p5289;
	xor.b32  	%r51826, %r51825, %r51822;
	xor.b32  	%r51827, %r51826, %r51823;
	st.local.u32 	[%rd3+2492], %r51827;
	mov.b32 	%r105015, 0;
	st.local.u32 	[%rd1645], %r105015;
$L__BB3_4744:
	add.s32 	%r105021, %r105015, 1;
	st.local.u32 	[%rd3+2496], %r105021;
	mul.wide.s32 	%rd4456, %r105015, 4;
	add.s64 	%rd4457, %rd3, %rd4456;
	ld.local.u32 	%r51828, [%rd4457];
	shr.u32 	%r51829, %r51828, 11;
	xor.b32  	%r51830, %r51829, %r51828;
	shl.b32 	%r51831, %r51830, 7;
	and.b32  	%r51832, %r51831, -1658038656;
	xor.b32  	%r10154, %r51832, %r51830;
	setp.lt.s32 	%p5290, %r105015, 623;
	@%p5290 bra 	$L__BB3_4750;
	mov.b32 	%r105017, 0;
	mov.u64 	%rd6987, %rd3;
$L__BB3_4746:
	and.b32  	%r51834, %r104942, -2147483648;
	ld.local.u32 	%r51835, [%rd6987+4];
	and.b32  	%r51836, %r51835, 2147483646;
	or.b32  	%r51837, %r51836, %r51834;
	ld.local.u32 	%r51838, [%rd6987+1588];
	shr.u32 	%r51839, %r51837, 1;
	and.b32  	%r51840, %r51835, 1;
	setp.eq.b32 	%p5291, %r51840, 1;
	selp.b32 	%r51841, -1727483681, 0, %p5291;
	xor.b32  	%r51842, %r51841, %r51838;
	xor.b32  	%r51843, %r51842, %r51839;
	st.local.u32 	[%rd6987], %r51843;
	and.b32  	%r51844, %r51835, -2147483648;
	ld.local.u32 	%r51845, [%rd6987+8];
	and.b32  	%r51846, %r51845, 2147483646;
	or.b32  	%r51847, %r51846, %r51844;
	ld.local.u32 	%r51848, [%rd6987+1592];
	shr.u32 	%r51849, %r51847, 1;
	and.b32  	%r51850, %r51845, 1;
	setp.eq.b32 	%p5292, %r51850, 1;
	selp.b32 	%r51851, -1727483681, 0, %p5292;
	xor.b32  	%r51852, %r51851, %r51848;
	xor.b32  	%r51853, %r51852, %r51849;
	st.local.u32 	[%rd6987+4], %r51853;
	and.b32  	%r51854, %r51845, -2147483648;
	ld.local.u32 	%r10157, [%rd6987+12];
	and.b32  	%r51855, %r10157, 2147483646;
	or.b32  	%r51856, %r51855, %r51854;
	ld.local.u32 	%r51857, [%rd6987+1596];
	shr.u32 	%r51858, %r51856, 1;
	and.b32  	%r51859, %r10157, 1;
	setp.eq.b32 	%p5293, %r51859, 1;
	selp.b32 	%r51860, -1727483681, 0, %p5293;
	xor.b32  	%r51861, %r51860, %r51857;
	xor.b32  	%r51862, %r51861, %r51858;
	st.local.u32 	[%rd6987+8], %r51862;
	setp.ne.s32 	%p5294, %r105017, 224;
	@%p5294 bra 	$L__BB3_4769;
	ld.local.u32 	%r105019, [%rd3+908];
	add.s64 	%rd6988, %rd3, 924;
	mov.b32 	%r105018, 0;
$L__BB3_4748:
	and.b32  	%r51873, %r105019, -2147483648;
	ld.local.u32 	%r51874, [%rd6988+-12];
	and.b32  	%r51875, %r51874, 2147483646;
	or.b32  	%r51876, %r51875, %r51873;
	ld.local.u32 	%r51877, [%rd6988+-924];
	shr.u32 	%r51878, %r51876, 1;
	and.b32  	%r51879, %r51874, 1;
	setp.eq.b32 	%p5296, %r51879, 1;
	selp.b32 	%r51880, -1727483681, 0, %p5296;
	xor.b32  	%r51881, %r51880, %r51877;
	xor.b32  	%r51882, %r51881, %r51878;
	st.local.u32 	[%rd6988+-16], %r51882;
	and.b32  	%r51883, %r51874, -2147483648;
	ld.local.u32 	%r51884, [%rd6988+-8];
	and.b32  	%r51885, %r51884, 2147483646;
	or.b32  	%r51886, %r51885, %r51883;
	ld.local.u32 	%r51887, [%rd6988+-920];
	shr.u32 	%r51888, %r51886, 1;
	and.b32  	%r51889, %r51884, 1;
	setp.eq.b32 	%p5297, %r51889, 1;
	selp.b32 	%r51890, -1727483681, 0, %p5297;
	xor.b32  	%r51891, %r51890, %r51887;
	xor.b32  	%r51892, %r51891, %r51888;
	st.local.u32 	[%rd6988+-12], %r51892;
	and.b32  	%r51893, %r51884, -2147483648;
	ld.local.u32 	%r51894, [%rd6988+-4];
	and.b32  	%r51895, %r51894, 2147483646;
	or.b32  	%r51896, %r51895, %r51893;
	ld.local.u32 	%r51897, [%rd6988+-916];
	shr.u32 	%r51898, %r51896, 1;
	and.b32  	%r51899, %r51894, 1;
	setp.eq.b32 	%p5298, %r51899, 1;
	selp.b32 	%r51900, -1727483681, 0, %p5298;
	xor.b32  	%r51901, %r51900, %r51897;
	xor.b32  	%r51902, %r51901, %r51898;
	st.local.u32 	[%rd6988+-8], %r51902;
	and.b32  	%r51903, %r51894, -2147483648;
	ld.local.u32 	%r105019, [%rd6988];
	and.b32  	%r51904, %r105019, 2147483646;
	or.b32  	%r51905, %r51904, %r51903;
	ld.local.u32 	%r51906, [%rd6988+-912];
	shr.u32 	%r51907, %r51905, 1;
	and.b32  	%r51908, %r105019, 1;
	setp.eq.b32 	%p5299, %r51908, 1;
	selp.b32 	%r51909, -1727483681, 0, %p5299;
	xor.b32  	%r51910, %r51909, %r51906;
	xor.b32  	%r51911, %r51910, %r51907;
	st.local.u32 	[%rd6988+-4], %r51911;
	add.s32 	%r105018, %r105018, 4;
	add.s64 	%rd6988, %rd6988, 16;
	setp.ne.s32 	%p5300, %r105018, 396;
	@%p5300 bra 	$L__BB3_4748;
	ld.local.u32 	%r51913, [%rd3+2492];
	and.b32  	%r51914, %r51913, -2147483648;
	ld.local.u32 	%r104942, [%rd3];
	and.b32  	%r51915, %r104942, 2147483646;
	or.b32  	%r51916, %r51915, %r51914;
	ld.local.u32 	%r51917, [%rd3+1584];
	shr.u32 	%r51918, %r51916, 1;
	and.b32  	%r51919, %r104942, 1;
	setp.eq.b32 	%p5301, %r51919, 1;
	selp.b32 	%r51920, -1727483681, 0, %p5301;
	xor.b32  	%r51921, %r51920, %r51917;
	xor.b32  	%r51922, %r51921, %r51918;
	st.local.u32 	[%rd3+2492], %r51922;
	mov.b32 	%r105021, 0;
	st.local.u32 	[%rd1645], %r105021;
$L__BB3_4750:
	add.s32 	%r105027, %r105021, 1;
	st.local.u32 	[%rd3+2496], %r105027;
	mul.wide.s32 	%rd4458, %r105021, 4;
	add.s64 	%rd4459, %rd3, %rd4458;
	ld.local.u32 	%r51923, [%rd4459];
	shr.u32 	%r51924, %r51923, 11;
	xor.b32  	%r51925, %r51924, %r51923;
	shl.b32 	%r51926, %r51925, 7;
	and.b32  	%r51927, %r51926, -1658038656;
	xor.b32  	%r10167, %r51927, %r51925;
	setp.lt.s32 	%p5302, %r105021, 623;
	@%p5302 bra 	$L__BB3_4756;
	mov.b32 	%r105023, 0;
	mov.u64 	%rd6989, %rd3;
$L__BB3_4752:
	and.b32  	%r51929, %r104942, -2147483648;
	ld.local.u32 	%r51930, [%rd6989+4];
	and.b32  	%r51931, %r51930, 2147483646;
	or.b32  	%r51932, %r51931, %r51929;
	ld.local.u32 	%r51933, [%rd6989+1588];
	shr.u32 	%r51934, %r51932, 1;
	and.b32  	%r51935, %r51930, 1;
	setp.eq.b32 	%p5303, %r51935, 1;
	selp.b32 	%r51936, -1727483681, 0, %p5303;
	xor.b32  	%r51937, %r51936, %r51933;
	xor.b32  	%r51938, %r51937, %r51934;
	st.local.u32 	[%rd6989], %r51938;
	and.b32  	%r51939, %r51930, -2147483648;
	ld.local.u32 	%r51940, [%rd6989+8];
	and.b32  	%r51941, %r51940, 2147483646;
	or.b32  	%r51942, %r51941, %r51939;
	ld.local.u32 	%r51943, [%rd6989+1592];
	shr.u32 	%r51944, %r51942, 1;
	and.b32  	%r51945, %r51940, 1;
	setp.eq.b32 	%p5304, %r51945, 1;
	selp.b32 	%r51946, -1727483681, 0, %p5304;
	xor.b32  	%r51947, %r51946, %r51943;
	xor.b32  	%r51948, %r51947, %r51944;
	st.local.u32 	[%rd6989+4], %r51948;
	and.b32  	%r51949, %r51940, -2147483648;
	ld.local.u32 	%r10170, [%rd6989+12];
	and.b32  	%r51950, %r10170, 2147483646;
	or.b32  	%r51951, %r51950, %r51949;
	ld.local.u32 	%r51952, [%rd6989+1596];
	shr.u32 	%r51953, %r51951, 1;
	and.b32  	%r51954, %r10170, 1;
	setp.eq.b32 	%p5305, %r51954, 1;
	selp.b32 	%r51955, -1727483681, 0, %p5305;
	xor.b32  	%r51956, %r51955, %r51952;
	xor.b32  	%r51957, %r51956, %r51953;
	st.local.u32 	[%rd6989+8], %r51957;
	setp.ne.s32 	%p5306, %r105023, 224;
	@%p5306 bra 	$L__BB3_4768;
	ld.local.u32 	%r105024, [%rd3+908];
	mov.b32 	%r105025, 227;
$L__BB3_4754:
	mul.wide.u32 	%rd4460, %r105025, 4;
	add.s64 	%rd4461, %rd3, %rd4460;
	and.b32  	%r51968, %r105024, -2147483648;
	ld.local.u32 	%r51969, [%rd4461+4];
	and.b32  	%r51970, %r51969, 2147483646;
	or.b32  	%r51971, %r51970, %r51968;
	ld.local.u32 	%r51972, [%rd4461+-908];
	shr.u32 	%r51973, %r51971, 1;
	and.b32  	%r51974, %r51969, 1;
	setp.eq.b32 	%p5308, %r51974, 1;
	selp.b32 	%r51975, -1727483681, 0, %p5308;
	xor.b32  	%r51976, %r51975, %r51972;
	xor.b32  	%r51977, %r51976, %r51973;
	st.local.u32 	[%rd4461], %r51977;
	and.b32  	%r51978, %r51969, -2147483648;
	ld.local.u32 	%r51979, [%rd4461+8];
	and.b32  	%r51980, %r51979, 2147483646;
	or.b32  	%r51981, %r51980, %r51978;
	ld.local.u32 	%r51982, [%rd4461+-904];
	shr.u32 	%r51983, %r51981, 1;
	and.b32  	%r51984, %r51979, 1;
	setp.eq.b32 	%p5309, %r51984, 1;
	selp.b32 	%r51985, -1727483681, 0, %p5309;
	xor.b32  	%r51986, %r51985, %r51982;
	xor.b32  	%r51987, %r51986, %r51983;
	st.local.u32 	[%rd4461+4], %r51987;
	and.b32  	%r51988, %r51979, -2147483648;
	ld.local.u32 	%r51989, [%rd4461+12];
	and.b32  	%r51990, %r51989, 2147483646;
	or.b32  	%r51991, %r51990, %r51988;
	ld.local.u32 	%r51992, [%rd4461+-900];
	shr.u32 	%r51993, %r51991, 1;
	and.b32  	%r51994, %r51989, 1;
	setp.eq.b32 	%p5310, %r51994, 1;
	selp.b32 	%r51995, -1727483681, 0, %p5310;
	xor.b32  	%r51996, %r51995, %r51992;
	xor.b32  	%r51997, %r51996, %r51993;
	st.local.u32 	[%rd4461+8], %r51997;
	and.b32  	%r51998, %r51989, -2147483648;
	add.s32 	%r105025, %r105025, 4;
	ld.local.u32 	%r105024, [%rd4461+16];
	and.b32  	%r51999, %r105024, 2147483646;
	or.b32  	%r52000, %r51999, %r51998;
	ld.local.u32 	%r52001, [%rd4461+-896];
	shr.u32 	%r52002, %r52000, 1;
	and.b32  	%r52003, %r105024, 1;
	setp.eq.b32 	%p5311, %r52003, 1;
	selp.b32 	%r52004, -1727483681, 0, %p5311;
	xor.b32  	%r52005, %r52004, %r52001;
	xor.b32  	%r52006, %r52005, %r52002;
	st.local.u32 	[%rd4461+12], %r52006;
	setp.ne.s32 	%p5312, %r105025, 623;
	@%p5312 bra 	$L__BB3_4754;
	ld.local.u32 	%r52008, [%rd3+2492];
	and.b32  	%r52009, %r52008, -2147483648;
	ld.local.u32 	%r104942, [%rd3];
	and.b32  	%r52010, %r104942, 2147483646;
	or.b32  	%r52011, %r52010, %r52009;
	ld.local.u32 	%r52012, [%rd3+1584];
	shr.u32 	%r52013, %r52011, 1;
	and.b32  	%r52014, %r104942, 1;
	setp.eq.b32 	%p5313, %r52014, 1;
	selp.b32 	%r52015, -1727483681, 0, %p5313;
	xor.b32  	%r52016, %r52015, %r52012;
	xor.b32  	%r52017, %r52016, %r52013;
	st.local.u32 	[%rd3+2492], %r52017;
	mov.b32 	%r105027, 0;
	st.local.u32 	[%rd3+2496], %r105027;
$L__BB3_4756:
	setp.gt.u32 	%p5315, %r15025, %r15026;
	add.s32 	%r105036, %r105027, 1;
	st.local.u32 	[%rd3+2496], %r105036;
	mul.wide.s32 	%rd4462, %r105027, 4;
	add.s64 	%rd4463, %rd3, %rd4462;
	ld.local.u32 	%r52018, [%rd4463];
	shr.u32 	%r52019, %r52018, 11;
	xor.b32  	%r52020, %r52019, %r52018;
	shl.b32 	%r52021, %r52020, 7;
	and.b32  	%r52022, %r52021, -1658038656;
	xor.b32  	%r52023, %r52022, %r52020;
	shl.b32 	%r52024, %r52023, 15;
	and.b32  	%r52025, %r52024, -402653184;
	xor.b32  	%r52026, %r52025, %r52023;
	shr.u32 	%r52027, %r52026, 27;
	shl.b32 	%r52028, %r10128, 15;
	and.b32  	%r52029, %r52028, -402653184;
	xor.b32  	%r52030, %r52029, %r10128;
	shr.u32 	%r52031, %r52030, 7;
	and.b32  	%r52032, %r52031, 32505856;
	shl.b32 	%r52033, %r10141, 15;
	and.b32  	%r52034, %r52033, -402653184;
	xor.b32  	%r52035, %r52034, %r10141;
	shr.u32 	%r52036, %r52035, 12;
	and.b32  	%r52037, %r52036, 1015808;
	or.b32  	%r52038, %r52037, %r52032;
	shl.b32 	%r52039, %r10154, 15;
	and.b32  	%r52040, %r52039, -402653184;
	xor.b32  	%r52041, %r52040, %r10154;
	shr.u32 	%r52042, %r52041, 17;
	and.b32  	%r52043, %r52042, 31744;
	or.b32  	%r52044, %r52038, %r52043;
	shl.b32 	%r52045, %r10167, 15;
	and.b32  	%r52046, %r52045, -402653184;
	xor.b32  	%r52047, %r52046, %r10167;
	shr.u32 	%r52048, %r52047, 22;
	and.b32  	%r52049, %r52048, 992;
	or.b32  	%r52050, %r52044, %r52049;
	or.b32  	%r105031, %r52050, %r52027;
	mov.pred 	%p11995, 0;
	@%p5315 bra 	$L__BB3_4765;
	mov.pred 	%p11995, 0;
	mov.u32 	%r105030, %r15025;
$L__BB3_4758:
	shl.b32 	%r10186, %r105031, 5;
	setp.lt.s32 	%p5317, %r105036, 624;
	@%p5317 bra 	$L__BB3_4764;
	mov.b32 	%r105033, 0;
$L__BB3_4760:
	mul.wide.u32 	%rd4464, %r105033, 4;
	add.s64 	%rd2214, %rd3, %rd4464;
	and.b32  	%r52052, %r104942, -2147483648;
	ld.local.u32 	%r52053, [%rd2214+4];
	and.b32  	%r52054, %r52053, 2147483646;
	or.b32  	%r52055, %r52054, %r52052;
	ld.local.u32 	%r52056, [%rd2214+1588];
	shr.u32 	%r52057, %r52055, 1;
	and.b32  	%r52058, %r52053, 1;
	setp.eq.b32 	%p5318, %r52058, 1;
	selp.b32 	%r52059, -1727483681, 0, %p5318;
	xor.b32  	%r52060, %r52059, %r52056;
	xor.b32  	%r52061, %r52060, %r52057;
	st.local.u32 	[%rd2214], %r52061;
	and.b32  	%r52062, %r52053, -2147483648;
	ld.local.u32 	%r52063, [%rd2214+8];
	and.b32  	%r52064, %r52063, 2147483646;
	or.b32  	%r52065, %r52064, %r52062;
	ld.local.u32 	%r52066, [%rd2214+1592];
	shr.u32 	%r52067, %r52065, 1;
	and.b32  	%r52068, %r52063, 1;
	setp.eq.b32 	%p5319, %r52068, 1;
	selp.b32 	%r52069, -1727483681, 0, %p5319;
	xor.b32  	%r52070, %r52069, %r52066;
	xor.b32  	%r52071, %r52070, %r52067;
	st.local.u32 	[%rd2214+4], %r52071;
	and.b32  	%r52072, %r52063, -2147483648;
	ld.local.u32 	%r10189, [%rd2214+12];
	and.b32  	%r52073, %r10189, 2147483646;
	or.b32  	%r52074, %r52073, %r52072;
	ld.local.u32 	%r52075, [%rd2214+1596];
	shr.u32 	%r52076, %r52074, 1;
	and.b32  	%r52077, %r10189, 1;
	setp.eq.b32 	%p5320, %r52077, 1;
	selp.b32 	%r52078, -1727483681, 0, %p5320;
	xor.b32  	%r52079, %r52078, %r52075;
	xor.b32  	%r52080, %r52079, %r52076;
	st.local.u32 	[%rd2214+8], %r52080;
	setp.ne.s32 	%p5321, %r105033, 224;
	@%p5321 bra 	$L__BB3_7275;
	ld.local.u32 	%r105034, [%rd3+908];
	mov.b32 	%r105035, 227;
$L__BB3_4762:
	mul.wide.u32 	%rd4465, %r105035, 4;
	add.s64 	%rd4466, %rd3, %rd4465;
	and.b32  	%r52091, %r105034, -2147483648;
	ld.local.u32 	%r52092, [%rd4466+4];
	and.b32  	%r52093, %r52092, 2147483646;
	or.b32  	%r52094, %r52093, %r52091;
	ld.local.u32 	%r52095, [%rd4466+-908];
	shr.u32 	%r52096, %r52094, 1;
	and.b32  	%r52097, %r52092, 1;
	setp.eq.b32 	%p5323, %r52097, 1;
	selp.b32 	%r52098, -1727483681, 0, %p5323;
	xor.b32  	%r52099, %r52098, %r52095;
	xor.b32  	%r52100, %r52099, %r52096;
	st.local.u32 	[%rd4466], %r52100;
	and.b32  	%r52101, %r52092, -2147483648;
	ld.local.u32 	%r52102, [%rd4466+8];
	and.b32  	%r52103, %r52102, 2147483646;
	or.b32  	%r52104, %r52103, %r52101;
	ld.local.u32 	%r52105, [%rd4466+-904];
	shr.u32 	%r52106, %r52104, 1;
	and.b32  	%r52107, %r52102, 1;
	setp.eq.b32 	%p5324, %r52107, 1;
	selp.b32 	%r52108, -1727483681, 0, %p5324;
	xor.b32  	%r52109, %r52108, %r52105;
	xor.b32  	%r52110, %r52109, %r52106;
	st.local.u32 	[%rd4466+4], %r52110;
	and.b32  	%r52111, %r52102, -2147483648;
	ld.local.u32 	%r52112, [%rd4466+12];
	and.b32  	%r52113, %r52112, 2147483646;
	or.b32  	%r52114, %r52113, %r52111;
	ld.local.u32 	%r52115, [%rd4466+-900];
	shr.u32 	%r52116, %r52114, 1;
	and.b32  	%r52117, %r52112, 1;
	setp.eq.b32 	%p5325, %r52117, 1;
	selp.b32 	%r52118, -1727483681, 0, %p5325;
	xor.b32  	%r52119, %r52118, %r52115;
	xor.b32  	%r52120, %r52119, %r52116;
	st.local.u32 	[%rd4466+8], %r52120;
	and.b32  	%r52121, %r52112, -2147483648;
	add.s32 	%r105035, %r105035, 4;
	ld.local.u32 	%r105034, [%rd4466+16];
	and.b32  	%r52122, %r105034, 2147483646;
	or.b32  	%r52123, %r52122, %r52121;
	ld.local.u32 	%r52124, [%rd4466+-896];
	shr.u32 	%r52125, %r52123, 1;
	and.b32  	%r52126, %r105034, 1;
	setp.eq.b32 	%p5326, %r52126, 1;
	selp.b32 	%r52127, -1727483681, 0, %p5326;
	xor.b32  	%r52128, %r52127, %r52124;
	xor.b32  	%r52129, %r52128, %r52125;
	st.local.u32 	[%rd4466+12], %r52129;
	setp.ne.s32 	%p5327, %r105035, 623;
	@%p5327 bra 	$L__BB3_4762;
	ld.local.u32 	%r52131, [%rd3+2492];
	and.b32  	%r52132, %r52131, -2147483648;
	ld.local.u32 	%r104942, [%rd3];
	and.b32  	%r52133, %r104942, 2147483646;
	or.b32  	%r52134, %r52133, %r52132;
	ld.local.u32 	%r52135, [%rd3+1584];
	shr.u32 	%r52136, %r52134, 1;
	and.b32  	%r52137, %r104942, 1;
	setp.eq.b32 	%p5328, %r52137, 1;
	selp.b32 	%r52138, -1727483681, 0, %p5328;
	xor.b32  	%r52139, %r52138, %r52135;
	xor.b32  	%r52140, %r52139, %r52136;
	st.local.u32 	[%rd3+2492], %r52140;
	mov.b32 	%r105036, 0;
	st.local.u32 	[%rd3+2496], %r105036;
$L__BB3_4764:
	add.s32 	%r10198, %r105036, 1;
	st.local.u32 	[%rd3+2496], %r10198;
	mul.wide.s32 	%rd4467, %r105036, 4;
	add.s64 	%rd4468, %rd3, %rd4467;
	ld.local.u32 	%r52141, [%rd4468];
	shr.u32 	%r52142, %r52141, 11;
	xor.b32  	%r52143, %r52142, %r52141;
	shl.b32 	%r52144, %r52143, 7;
	and.b32  	%r52145, %r52144, -1658038656;
	xor.b32  	%r52146, %r52145, %r52143;
	shl.b32 	%r52147, %r52146, 15;
	and.b32  	%r52148, %r52147, -402653184;
	xor.b32  	%r52149, %r52148, %r52146;
	shr.u32 	%r52150, %r52149, 27;
	and.b32  	%r52152, %r10186, 1073741792;
	or.b32  	%r105031, %r52150, %r52152;
	setp.eq.s32 	%p5329, %r105031, %r15022;
	or.pred  	%p11995, %p11995, %p5329;
	add.s32 	%r105030, %r105030, 1;
	setp.gt.u32 	%p5330, %r105030, %r15026;
	mov.u32 	%r105036, %r10198;
	@%p5330 bra 	$L__BB3_4765;
	bra.uni 	$L__BB3_4758;
$L__BB3_4765:
	and.pred  	%p5331, %p11993, %p11995;
	selp.u32 	%r10204, 1, 0, %p5331;
$L__BB3_4766:
	mov.u32 	%r52154, %tid.x;
	mad.lo.s32 	%r52155, %r52154, 15, 11;
	setp.lt.s32 	%p5332, %r52155, %r7512;
	mov.b32 	%r10449, 1;
	@%p5332 bra 	$L__BB3_4767;
	bra.uni 	$L__BB3_4879;
$L__BB3_4767:
	mov.b32 	%r52157, 624;
	st.local.u32 	[%rd3+2496], %r52157;
	st.local.u32 	[%rd3], %r7525;
	mov.b32 	%r105040, 1;
	mov.u32 	%r105039, %r7525;
	bra.uni 	$L__BB3_4781;
$L__BB3_4768:
	and.b32  	%r51958, %r10170, -2147483648;
	add.s32 	%r105023, %r105023, 4;
	add.s64 	%rd2215, %rd6989, 16;
	ld.local.u32 	%r104942, [%rd6989+16];
	and.b32  	%r51959, %r104942, 2147483646;
	or.b32  	%r51960, %r51959, %r51958;
	ld.local.u32 	%r51961, [%rd6989+1600];
	shr.u32 	%r51962, %r51960, 1;
	and.b32  	%r51963, %r104942, 1;
	setp.eq.b32 	%p5307, %r51963, 1;
	selp.b32 	%r51964, -1727483681, 0, %p5307;
	xor.b32  	%r51965, %r51964, %r51961;
	xor.b32  	%r51966, %r51965, %r51962;
	st.local.u32 	[%rd6989+12], %r51966;
	mov.u64 	%rd6989, %rd2215;
	bra.uni 	$L__BB3_4752;
$L__BB3_4769:
	and.b32  	%r51863, %r10157, -2147483648;
	add.s32 	%r105017, %r105017, 4;
	add.s64 	%rd2216, %rd6987, 16;
	ld.local.u32 	%r104942, [%rd6987+16];
	and.b32  	%r51864, %r104942, 2147483646;
	or.b32  	%r51865, %r51864, %r51863;
	ld.local.u32 	%r51866, [%rd6987+1600];
	shr.u32 	%r51867, %r51865, 1;
	and.b32  	%r51868, %r104942, 1;
	setp.eq.b32 	%p5295, %r51868, 1;
	selp.b32 	%r51869, -1727483681, 0, %p5295;
	xor.b32  	%r51870, %r51869, %r51866;
	xor.b32  	%r51871, %r51870, %r51867;
	st.local.u32 	[%rd6987+12], %r51871;
	mov.u64 	%rd6987, %rd2216;
	bra.uni 	$L__BB3_4746;
$L__BB3_4770:
	and.b32  	%r51768, %r10144, -2147483648;
	add.s32 	%r105011, %r105011, 4;
	add.s64 	%rd2217, %rd6985, 16;
	ld.local.u32 	%r104942, [%rd6985+16];
	and.b32  	%r51769, %r104942, 2147483646;
	or.b32  	%r51770, %r51769, %r51768;
	ld.local.u32 	%r51771, [%rd6985+1600];
	shr.u32 	%r51772, %r51770, 1;
	and.b32  	%r51773, %r104942, 1;
	setp.eq.b32 	%p5283, %r51773, 1;
	selp.b32 	%r51774, -1727483681, 0, %p5283;
	xor.b32  	%r51775, %r51774, %r51771;
	xor.b32  	%r51776, %r51775, %r51772;
	st.local.u32 	[%rd6985+12], %r51776;
	mov.u64 	%rd6985, %rd2217;
	bra.uni 	$L__BB3_4740;
$L__BB3_4771:
	and.b32  	%r51673, %r10131, -2147483648;
	add.s32 	%r105005, %r105005, 4;
	add.s64 	%rd2218, %rd6983, 16;
	ld.local.u32 	%r104942, [%rd6983+16];
	and.b32  	%r51674, %r104942, 2147483646;
	or.b32  	%r51675, %r51674, %r51673;
	ld.local.u32 	%r51676, [%rd6983+1600];
	shr.u32 	%r51677, %r51675, 1;
	and.b32  	%r51678, %r104942, 1;
	setp.eq.b32 	%p5271, %r51678, 1;
	selp.b32 	%r51679, -1727483681, 0, %p5271;
	xor.b32  	%r51680, %r51679, %r51676;
	xor.b32  	%r51681, %r51680, %r51677;
	st.local.u32 	[%rd6983+12], %r51681;
	mov.u64 	%rd6983, %rd2218;
	bra.uni 	$L__BB3_4734;
$L__BB3_4772:
	and.b32  	%r51578, %r10118, -2147483648;
	add.s32 	%r104999, %r104999, 4;
	add.s64 	%rd2219, %rd6981, 16;
	ld.local.u32 	%r104942, [%rd6981+16];
	and.b32  	%r51579, %r104942, 2147483646;
	or.b32  	%r51580, %r51579, %r51578;
	ld.local.u32 	%r51581, [%rd6981+1600];
	shr.u32 	%r51582, %r51580, 1;
	and.b32  	%r51583, %r104942, 1;
	setp.eq.b32 	%p5259, %r51583, 1;
	selp.b32 	%r51584, -1727483681, 0, %p5259;
	xor.b32  	%r51585, %r51584, %r51581;
	xor.b32  	%r51586, %r51585, %r51582;
	st.local.u32 	[%rd6981+12], %r51586;
	mov.u64 	%rd6981, %rd2219;
	bra.uni 	$L__BB3_4728;
$L__BB3_4773:
	and.b32  	%r51486, %r10103, -2147483648;
	add.s32 	%r104991, %r104991, 4;
	add.s64 	%rd2220, %rd6980, 16;
	ld.local.u32 	%r104942, [%rd6980+16];
	and.b32  	%r51487, %r104942, 2147483646;
	or.b32  	%r51488, %r51487, %r51486;
	ld.local.u32 	%r51489, [%rd6980+1600];
	shr.u32 	%r51490, %r51488, 1;
	and.b32  	%r51491, %r104942, 1;
	setp.eq.b32 	%p5246, %r51491, 1;
	selp.b32 	%r51492, -1727483681, 0, %p5246;
	xor.b32  	%r51493, %r51492, %r51489;
	xor.b32  	%r51494, %r51493, %r51490;
	st.local.u32 	[%rd6980+12], %r51494;
	mov.u64 	%rd6980, %rd2220;
	bra.uni 	$L__BB3_4721;
$L__BB3_4774:
	and.b32  	%r51258, %r10063, -2147483648;
	add.s32 	%r104970, %r104970, 4;
	add.s64 	%rd2221, %rd6979, 16;
	ld.local.u32 	%r104942, [%rd6979+16];
	and.b32  	%r51259, %r104942, 2147483646;
	or.b32  	%r51260, %r51259, %r51258;
	ld.local.u32 	%r51261, [%rd6979+1600];
	shr.u32 	%r51262, %r51260, 1;
	and.b32  	%r51263, %r104942, 1;
	setp.eq.b32 	%p5216, %r51263, 1;
	selp.b32 	%r51264, -1727483681, 0, %p5216;
	xor.b32  	%r51265, %r51264, %r51261;
	xor.b32  	%r51266, %r51265, %r51262;
	st.local.u32 	[%rd6979+12], %r51266;
	mov.u64 	%rd6979, %rd2221;
	bra.uni 	$L__BB3_4704;
$L__BB3_4775:
	and.b32  	%r51163, %r10050, -2147483648;
	add.s32 	%r104964, %r104964, 4;
	add.s64 	%rd2222, %rd6977, 16;
	ld.local.u32 	%r104942, [%rd6977+16];
	and.b32  	%r51164, %r104942, 2147483646;
	or.b32  	%r51165, %r51164, %r51163;
	ld.local.u32 	%r51166, [%rd6977+1600];
	shr.u32 	%r51167, %r51165, 1;
	and.b32  	%r51168, %r104942, 1;
	setp.eq.b32 	%p5204, %r51168, 1;
	selp.b32 	%r51169, -1727483681, 0, %p5204;
	xor.b32  	%r51170, %r51169, %r51166;
	xor.b32  	%r51171, %r51170, %r51167;
	st.local.u32 	[%rd6977+12], %r51171;
	mov.u64 	%rd6977, %rd2222;
	bra.uni 	$L__BB3_4698;
$L__BB3_4776:
	and.b32  	%r51068, %r10037, -2147483648;
	add.s32 	%r104958, %r104958, 4;
	add.s64 	%rd2223, %rd6975, 16;
	ld.local.u32 	%r104942, [%rd6975+16];
	and.b32  	%r51069, %r104942, 2147483646;
	or.b32  	%r51070, %r51069, %r51068;
	ld.local.u32 	%r51071, [%rd6975+1600];
	shr.u32 	%r51072, %r51070, 1;
	and.b32  	%r51073, %r104942, 1;
	setp.eq.b32 	%p5192, %r51073, 1;
	selp.b32 	%r51074, -1727483681, 0, %p5192;
	xor.b32  	%r51075, %r51074, %r51071;
	xor.b32  	%r51076, %r51075, %r51072;
	st.local.u32 	[%rd6975+12], %r51076;
	mov.u64 	%rd6975, %rd2223;
	bra.uni 	$L__BB3_4692;
$L__BB3_4777:
	and.b32  	%r50973, %r10024, -2147483648;
	add.s32 	%r104952, %r104952, 4;
	add.s64 	%rd2224, %rd6973, 16;
	ld.local.u32 	%r104942, [%rd6973+16];
	and.b32  	%r50974, %r104942, 2147483646;
	or.b32  	%r50975, %r50974, %r50973;
	ld.local.u32 	%r50976, [%rd6973+1600];
	shr.u32 	%r50977, %r50975, 1;
	and.b32  	%r50978, %r104942, 1;
	setp.eq.b32 	%p5180, %r50978, 1;
	selp.b32 	%r50979, -1727483681, 0, %p5180;
	xor.b32  	%r50980, %r50979, %r50976;
	xor.b32  	%r50981, %r50980, %r50977;
	st.local.u32 	[%rd6973+12], %r50981;
	mov.u64 	%rd6973, %rd2224;
	bra.uni 	$L__BB3_4686;
$L__BB3_4778:
	and.b32  	%r50878, %r10011, -2147483648;
	add.s32 	%r104946, %r104946, 4;
	add.s64 	%rd2225, %rd6971, 16;
	ld.local.u32 	%r104942, [%rd6971+16];
	and.b32  	%r50879, %r104942, 2147483646;
	or.b32  	%r50880, %r50879, %r50878;
	ld.local.u32 	%r50881, [%rd6971+1600];
	shr.u32 	%r50882, %r50880, 1;
	and.b32  	%r50883, %r104942, 1;
	setp.eq.b32 	%p5168, %r50883, 1;
	selp.b32 	%r50884, -1727483681, 0, %p5168;
	xor.b32  	%r50885, %r50884, %r50881;
	xor.b32  	%r50886, %r50885, %r50882;
	st.local.u32 	[%rd6971+12], %r50886;
	mov.u64 	%rd6971, %rd2225;
	bra.uni 	$L__BB3_4680;
$L__BB3_4779:
	and.b32  	%r50788, %r9996, -2147483648;
	add.s32 	%r104938, %r104938, 4;
	add.s64 	%rd2226, %rd6970, 16;
	ld.local.u32 	%r104942, [%rd6970+16];
	and.b32  	%r50789, %r104942, 2147483646;
	or.b32  	%r50790, %r50789, %r50788;
	ld.local.u32 	%r50791, [%rd6970+1600];
	shr.u32 	%r50792, %r50790, 1;
	and.b32  	%r50793, %r104942, 1;
	setp.eq.b32 	%p5155, %r50793, 1;
	selp.b32 	%r50794, -1727483681, 0, %p5155;
	xor.b32  	%r50795, %r50794, %r50791;
	xor.b32  	%r50796, %r50795, %r50792;
	st.local.u32 	[%rd6970+12], %r50796;
	mov.u64 	%rd6970, %rd2226;
	bra.uni 	$L__BB3_4673;
$L__BB3_4780:
	shr.u32 	%r52168, %r10233, 30;
	xor.b32  	%r52169, %r52168, %r10233;
	mad.lo.s32 	%r105039, %r52169, 1812433253, %r10234;
	st.local.u32 	[%rd2227+12], %r105039;
	add.s32 	%r105040, %r105040, 4;
$L__BB3_4781:
	shr.u32 	%r52158, %r105039, 30;
	xor.b32  	%r52159, %r52158, %r105039;
	mad.lo.s32 	%r52160, %r52159, 1812433253, %r105040;
	mul.wide.u32 	%rd4469, %r105040, 4;
	add.s64 	%rd2227, %rd3, %rd4469;
	st.local.u32 	[%rd2227], %r52160;
	shr.u32 	%r52161, %r52160, 30;
	xor.b32  	%r52162, %r52161, %r52160;
	mad.lo.s32 	%r52163, %r52162, 1812433253, %r105040;
	add.s32 	%r52164, %r52163, 1;
	st.local.u32 	[%rd2227+4], %r52164;
	shr.u32 	%r52165, %r52164, 30;
	xor.b32  	%r52166, %r52165, %r52164;
	mad.lo.s32 	%r52167, %r52166, 1812433253, %r105040;
	add.s32 	%r10233, %r52167, 2;
	st.local.u32 	[%rd2227+8], %r10233;
	add.s32 	%r10234, %r105040, 3;
	setp.ne.s32 	%p5333, %r10234, 624;
	@%p5333 bra 	$L__BB3_4780;
	add.s64 	%rd2228, %rd3, 908;
	setp.lt.s32 	%p5334, %r15023, -62;
	ld.local.u32 	%r105048, [%rd1645];
	mov.u32 	%r105049, %r7525;
	@%p5334 bra 	$L__BB3_4791;
	mov.b32 	%r105043, 0;
	mov.u32 	%r105049, %r7525;
$L__BB3_4784:
	setp.lt.s32 	%p5335, %r105048, 624;
	@%p5335 bra 	$L__BB3_4790;
	mov.b32 	%r105045, 0;
	mov.u64 	%rd6990, %rd3;
$L__BB3_4786:
	and.b32  	%r52172, %r105049, -2147483648;
	ld.local.u32 	%r52173, [%rd6990+4];
	and.b32  	%r52174, %r52173, 2147483646;
	or.b32  	%r52175, %r52174, %r52172;
	ld.local.u32 	%r52176, [%rd6990+1588];
	shr.u32 	%r52177, %r52175, 1;
	and.b32  	%r52178, %r52173, 1;
	setp.eq.b32 	%p5336, %r52178, 1;
	selp.b32 	%r52179, -1727483681, 0, %p5336;
	xor.b32  	%r52180, %r52179, %r52176;
	xor.b32  	%r52181, %r52180, %r52177;
	st.local.u32 	[%rd6990], %r52181;
	and.b32  	%r52182, %r52173, -2147483648;
	ld.local.u32 	%r52183, [%rd6990+8];
	and.b32  	%r52184, %r52183, 2147483646;
	or.b32  	%r52185, %r52184, %r52182;
	ld.local.u32 	%r52186, [%rd6990+1592];
	shr.u32 	%r52187, %r52185, 1;
	and.b32  	%r52188, %r52183, 1;
	setp.eq.b32 	%p5337, %r52188, 1;
	selp.b32 	%r52189, -1727483681, 0, %p5337;
	xor.b32  	%r52190, %r52189, %r52186;
	xor.b32  	%r52191, %r52190, %r52187;
	st.local.u32 	[%rd6990+4], %r52191;
	and.b32  	%r52192, %r52183, -2147483648;
	ld.local.u32 	%r10241, [%rd6990+12];
	and.b32  	%r52193, %r10241, 2147483646;
	or.b32  	%r52194, %r52193, %r52192;
	ld.local.u32 	%r52195, [%rd6990+1596];
	shr.u32 	%r52196, %r52194, 1;
	and.b32  	%r52197, %r10241, 1;
	setp.eq.b32 	%p5338, %r52197, 1;
	selp.b32 	%r52198, -1727483681, 0, %p5338;
	xor.b32  	%r52199, %r52198, %r52195;
	xor.b32  	%r52200, %r52199, %r52196;
	st.local.u32 	[%rd6990+8], %r52200;
	setp.ne.s32 	%p5339, %r105045, 224;
	@%p5339 bra 	$L__BB3_4892;
	ld.local.u32 	%r105046, [%rd2228];
	mov.b32 	%r105047, 227;
$L__BB3_4788:
	mul.wide.u32 	%rd4470, %r105047, 4;
	add.s64 	%rd4471, %rd3, %rd4470;
	and.b32  	%r52211, %r105046, -2147483648;
	ld.local.u32 	%r52212, [%rd4471+4];
	and.b32  	%r52213, %r52212, 2147483646;
	or.b32  	%r52214, %r52213, %r52211;
	ld.local.u32 	%r52215, [%rd4471+-908];
	shr.u32 	%r52216, %r52214, 1;
	and.b32  	%r52217, %r52212, 1;
	setp.eq.b32 	%p5341, %r52217, 1;
	selp.b32 	%r52218, -1727483681, 0, %p5341;
	xor.b32  	%r52219, %r52218, %r52215;
	xor.b32  	%r52220, %r52219, %r52216;
	st.local.u32 	[%rd4471], %r52220;
	and.b32  	%r52221, %r52212, -2147483648;
	ld.local.u32 	%r52222, [%rd4471+8];
	and.b32  	%r52223, %r52222, 2147483646;
	or.b32  	%r52224, %r52223, %r52221;
	ld.local.u32 	%r52225, [%rd4471+-904];
	shr.u32 	%r52226, %r52224, 1;
	and.b32  	%r52227, %r52222, 1;
	setp.eq.b32 	%p5342, %r52227, 1;
	selp.b32 	%r52228, -1727483681, 0, %p5342;
	xor.b32  	%r52229, %r52228, %r52225;
	xor.b32  	%r52230, %r52229, %r52226;
	st.local.u32 	[%rd4471+4], %r52230;
	and.b32  	%r52231, %r52222, -2147483648;
	ld.local.u32 	%r52232, [%rd4471+12];
	and.b32  	%r52233, %r52232, 2147483646;
	or.b32  	%r52234, %r52233, %r52231;
	ld.local.u32 	%r52235, [%rd4471+-900];
	shr.u32 	%r52236, %r52234, 1;
	and.b32  	%r52237, %r52232, 1;
	setp.eq.b32 	%p5343, %r52237, 1;
	selp.b32 	%r52238, -1727483681, 0, %p5343;
	xor.b32  	%r52239, %r52238, %r52235;
	xor.b32  	%r52240, %r52239, %r52236;
	st.local.u32 	[%rd4471+8], %r52240;
	and.b32  	%r52241, %r52232, -2147483648;
	add.s32 	%r105047, %r105047, 4;
	ld.local.u32 	%r105046, [%rd4471+16];
	and.b32  	%r52242, %r105046, 2147483646;
	or.b32  	%r52243, %r52242, %r52241;
	ld.local.u32 	%r52244, [%rd4471+-896];
	shr.u32 	%r52245, %r52243, 1;
	and.b32  	%r52246, %r105046, 1;
	setp.eq.b32 	%p5344, %r52246, 1;
	selp.b32 	%r52247, -1727483681, 0, %p5344;
	xor.b32  	%r52248, %r52247, %r52244;
	xor.b32  	%r52249, %r52248, %r52245;
	st.local.u32 	[%rd4471+12], %r52249;
	setp.ne.s32 	%p5345, %r105047, 623;
	@%p5345 bra 	$L__BB3_4788;
	ld.local.u32 	%r52251, [%rd3+2492];
	and.b32  	%r52252, %r52251, -2147483648;
	ld.local.u32 	%r105049, [%rd3];
	and.b32  	%r52253, %r105049, 2147483646;
	or.b32  	%r52254, %r52253, %r52252;
	ld.local.u32 	%r52255, [%rd3+1584];
	shr.u32 	%r52256, %r52254, 1;
	and.b32  	%r52257, %r105049, 1;
	setp.eq.b32 	%p5346, %r52257, 1;
	selp.b32 	%r52258, -1727483681, 0, %p5346;
	xor.b32  	%r52259, %r52258, %r52255;
	xor.b32  	%r52260, %r52259, %r52256;
	st.local.u32 	[%rd3+2492], %r52260;
	mov.b32 	%r105048, 0;
	st.local.u32 	[%rd3+2496], %r105048;
$L__BB3_4790:
	add.s32 	%r105048, %r105048, 1;
	st.local.u32 	[%rd1645], %r105048;
	add.s32 	%r10251, %r105043, 1;
	setp.ne.s32 	%p5347, %r105043, %r7530;
	mov.u32 	%r105043, %r10251;
	@%p5347 bra 	$L__BB3_4784;
$L__BB3_4791:
	setp.lt.s32 	%p5348, %r105048, 624;
	@%p5348 bra 	$L__BB3_4797;
	mov.b32 	%r105053, 0;
	mov.u64 	%rd6991, %rd3;
$L__BB3_4793:
	and.b32  	%r52262, %r105049, -2147483648;
	ld.local.u32 	%r52263, [%rd6991+4];
	and.b32  	%r52264, %r52263, 2147483646;
	or.b32  	%r52265, %r52264, %r52262;
	ld.local.u32 	%r52266, [%rd6991+1588];
	shr.u32 	%r52267, %r52265, 1;
	and.b32  	%r52268, %r52263, 1;
	setp.eq.b32 	%p5349, %r52268, 1;
	selp.b32 	%r52269, -1727483681, 0, %p5349;
	xor.b32  	%r52270, %r52269, %r52266;
	xor.b32  	%r52271, %r52270, %r52267;
	st.local.u32 	[%rd6991], %r52271;
	and.b32  	%r52272, %r52263, -2147483648;
	ld.local.u32 	%r52273, [%rd6991+8];
	and.b32  	%r52274, %r52273, 2147483646;
	or.b32  	%r52275, %r52274, %r52272;
	ld.local.u32 	%r52276, [%rd6991+1592];
	shr.u32 	%r52277, %r52275, 1;
	and.b32  	%r52278, %r52273, 1;
	setp.eq.b32 	%p5350, %r52278, 1;
	selp.b32 	%r52279, -1727483681, 0, %p5350;
	xor.b32  	%r52280, %r52279, %r52276;
	xor.b32  	%r52281, %r52280, %r52277;
	st.local.u32 	[%rd6991+4], %r52281;
	and.b32  	%r52282, %r52273, -2147483648;
	ld.local.u32 	%r10256, [%rd6991+12];
	and.b32  	%r52283, %r10256, 2147483646;
	or.b32  	%r52284, %r52283, %r52282;
	ld.local.u32 	%r52285, [%rd6991+1596];
	shr.u32 	%r52286, %r52284, 1;
	and.b32  	%r52287, %r10256, 1;
	setp.eq.b32 	%p5351, %r52287, 1;
	selp.b32 	%r52288, -1727483681, 0, %p5351;
	xor.b32  	%r52289, %r52288, %r52285;
	xor.b32  	%r52290, %r52289, %r52286;
	st.local.u32 	[%rd6991+8], %r52290;
	setp.ne.s32 	%p5352, %r105053, 224;
	@%p5352 bra 	$L__BB3_4891;
	ld.local.u32 	%r105055, [%rd3+908];
	add.s64 	%rd6992, %rd3, 924;
	mov.b32 	%r105054, 0;
$L__BB3_4795:
	and.b32  	%r52301, %r105055, -2147483648;
	ld.local.u32 	%r52302, [%rd6992+-12];
	and.b32  	%r52303, %r52302, 2147483646;
	or.b32  	%r52304, %r52303, %r52301;
	ld.local.u32 	%r52305, [%rd6992+-924];
	shr.u32 	%r52306, %r52304, 1;
	and.b32  	%r52307, %r52302, 1;
	setp.eq.b32 	%p5354, %r52307, 1;
	selp.b32 	%r52308, -1727483681, 0, %p5354;
	xor.b32  	%r52309, %r52308, %r52305;
	xor.b32  	%r52310, %r52309, %r52306;
	st.local.u32 	[%rd6992+-16], %r52310;
	and.b32  	%r52311, %r52302, -2147483648;
	ld.local.u32 	%r52312, [%rd6992+-8];
	and.b32  	%r52313, %r52312, 2147483646;
	or.b32  	%r52314, %r52313, %r52311;
	ld.local.u32 	%r52315, [%rd6992+-920];
	shr.u32 	%r52316, %r52314, 1;
	and.b32  	%r52317, %r52312, 1;
	setp.eq.b32 	%p5355, %r52317, 1;
	selp.b32 	%r52318, -1727483681, 0, %p5355;
	xor.b32  	%r52319, %r52318, %r52315;
	xor.b32  	%r52320, %r52319, %r52316;
	st.local.u32 	[%rd6992+-12], %r52320;
	and.b32  	%r52321, %r52312, -2147483648;
	ld.local.u32 	%r52322, [%rd6992+-4];
	and.b32  	%r52323, %r52322, 2147483646;
	or.b32  	%r52324, %r52323, %r52321;
	ld.local.u32 	%r52325, [%rd6992+-916];
	shr.u32 	%r52326, %r52324, 1;
	and.b32  	%r52327, %r52322, 1;
	setp.eq.b32 	%p5356, %r52327, 1;
	selp.b32 	%r52328, -1727483681, 0, %p5356;
	xor.b32  	%r52329, %r52328, %r52325;
	xor.b32  	%r52330, %r52329, %r52326;
	st.local.u32 	[%rd6992+-8], %r52330;
	and.b32  	%r52331, %r52322, -2147483648;
	ld.local.u32 	%r105055, [%rd6992];
	and.b32  	%r52332, %r105055, 2147483646;
	or.b32  	%r52333, %r52332, %r52331;
	ld.local.u32 	%r52334, [%rd6992+-912];
	shr.u32 	%r52335, %r52333, 1;
	and.b32  	%r52336, %r105055, 1;
	setp.eq.b32 	%p5357, %r52336, 1;
	selp.b32 	%r52337, -1727483681, 0, %p5357;
	xor.b32  	%r52338, %r52337, %r52334;
	xor.b32  	%r52339, %r52338, %r52335;
	st.local.u32 	[%rd6992+-4], %r52339;
	add.s32 	%r105054, %r105054, 4;
	add.s64 	%rd6992, %rd6992, 16;
	setp.ne.s32 	%p5358, %r105054, 396;
	@%p5358 bra 	$L__BB3_4795;
	ld.local.u32 	%r52341, [%rd3+2492];
	and.b32  	%r52342, %r52341, -2147483648;
	ld.local.u32 	%r105049, [%rd2228+-908];
	and.b32  	%r52343, %r105049, 2147483646;
	or.b32  	%r52344, %r52343, %r52342;
	ld.local.u32 	%r52345, [%rd3+1584];
	shr.u32 	%r52346, %r52344, 1;
	and.b32  	%r52347, %r105049, 1;
	setp.eq.b32 	%p5359, %r52347, 1;
	selp.b32 	%r52348, -1727483681, 0, %p5359;
	xor.b32  	%r52349, %r52348, %r52345;
	xor.b32  	%r52350, %r52349, %r52346;
	st.local.u32 	[%rd3+2492], %r52350;
	mov.b32 	%r105048, 0;
	st.local.u32 	[%rd1645], %r105048;
$L__BB3_4797:
	add.s32 	%r105063, %r105048, 1;
	st.local.u32 	[%rd3+2496], %r105063;
	mul.wide.s32 	%rd4472, %r105048, 4;
	add.s64 	%rd4473, %rd3, %rd4472;
	ld.local.u32 	%r52351, [%rd4473];
	shr.u32 	%r52352, %r52351, 11;
	xor.b32  	%r52353, %r52352, %r52351;
	shl.b32 	%r52354, %r52353, 7;
	and.b32  	%r52355, %r52354, -1658038656;
	xor.b32  	%r10266, %r52355, %r52353;
	setp.lt.s32 	%p5360, %r105048, 623;
	@%p5360 bra 	$L__BB3_4803;
	mov.b32 	%r105059, 0;
	mov.u64 	%rd6993, %rd3;
$L__BB3_4799:
	and.b32  	%r52357, %r105049, -2147483648;
	ld.local.u32 	%r52358, [%rd6993+4];
	and.b32  	%r52359, %r52358, 2147483646;
	or.b32  	%r52360, %r52359, %r52357;
	ld.local.u32 	%r52361, [%rd6993+1588];
	shr.u32 	%r52362, %r52360, 1;
	and.b32  	%r52363, %r52358, 1;
	setp.eq.b32 	%p5361, %r52363, 1;
	selp.b32 	%r52364, -1727483681, 0, %p5361;
	xor.b32  	%r52365, %r52364, %r52361;
	xor.b32  	%r52366, %r52365, %r52362;
	st.local.u32 	[%rd6993], %r52366;
	and.b32  	%r52367, %r52358, -2147483648;
	ld.local.u32 	%r52368, [%rd6993+8];
	and.b32  	%r52369, %r52368, 2147483646;
	or.b32  	%r52370, %r52369, %r52367;
	ld.local.u32 	%r52371, [%rd6993+1592];
	shr.u32 	%r52372, %r52370, 1;
	and.b32  	%r52373, %r52368, 1;
	setp.eq.b32 	%p5362, %r52373, 1;
	selp.b32 	%r52374, -1727483681, 0, %p5362;
	xor.b32  	%r52375, %r52374, %r52371;
	xor.b32  	%r52376, %r52375, %r52372;
	st.local.u32 	[%rd6993+4], %r52376;
	and.b32  	%r52377, %r52368, -2147483648;
	ld.local.u32 	%r10269, [%rd6993+12];
	and.b32  	%r52378, %r10269, 2147483646;
	or.b32  	%r52379, %r52378, %r52377;
	ld.local.u32 	%r52380, [%rd6993+1596];
	shr.u32 	%r52381, %r52379, 1;
	and.b32  	%r52382, %r10269, 1;
	setp.eq.b32 	%p5363, %r52382, 1;
	selp.b32 	%r52383, -1727483681, 0, %p5363;
	xor.b32  	%r52384, %r52383, %r52380;
	xor.b32  	%r52385, %r52384, %r52381;
	st.local.u32 	[%rd6993+8], %r52385;
	setp.ne.s32 	%p5364, %r105059, 224;
	@%p5364 bra 	$L__BB3_4890;
	ld.local.u32 	%r105061, [%rd3+908];
	add.s64 	%rd6994, %rd3, 924;
	mov.b32 	%r105060, 0;
$L__BB3_4801:
	and.b32  	%r52396, %r105061, -2147483648;
	ld.local.u32 	%r52397, [%rd6994+-12];
	and.b32  	%r52398, %r52397, 2147483646;
	or.b32  	%r52399, %r52398, %r52396;
	ld.local.u32 	%r52400, [%rd6994+-924];
	shr.u32 	%r52401, %r52399, 1;
	and.b32  	%r52402, %r52397, 1;
	setp.eq.b32 	%p5366, %r52402, 1;
	selp.b32 	%r52403, -1727483681, 0, %p5366;
	xor.b32  	%r52404, %r52403, %r52400;
	xor.b32  	%r52405, %r52404, %r52401;
	st.local.u32 	[%rd6994+-16], %r52405;
	and.b32  	%r52406, %r52397, -2147483648;
	ld.local.u32 	%r52407, [%rd6994+-8];
	and.b32  	%r52408, %r52407, 2147483646;
	or.b32  	%r52409, %r52408, %r52406;
	ld.local.u32 	%r52410, [%rd6994+-920];
	shr.u32 	%r52411, %r52409, 1;
	and.b32  	%r52412, %r52407, 1;
	setp.eq.b32 	%p5367, %r52412, 1;
	selp.b32 	%r52413, -1727483681, 0, %p5367;
	xor.b32  	%r52414, %r52413, %r52410;
	xor.b32  	%r52415, %r52414, %r52411;
	st.local.u32 	[%rd6994+-12], %r52415;
	and.b32  	%r52416, %r52407, -2147483648;
	ld.local.u32 	%r52417, [%rd6994+-4];
	and.b32  	%r52418, %r52417, 2147483646;
	or.b32  	%r52419, %r52418, %r52416;
	ld.local.u32 	%r52420, [%rd6994+-916];
	shr.u32 	%r52421, %r52419, 1;
	and.b32  	%r52422, %r52417, 1;
	setp.eq.b32 	%p5368, %r52422, 1;
	selp.b32 	%r52423, -1727483681, 0, %p5368;
	xor.b32  	%r52424, %r52423, %r52420;
	xor.b32  	%r52425, %r52424, %r52421;
	st.local.u32 	[%rd6994+-8], %r52425;
	and.b32  	%r52426, %r52417, -2147483648;
	ld.local.u32 	%r105061, [%rd6994];
	and.b32  	%r52427, %r105061, 2147483646;
	or.b32  	%r52428, %r52427, %r52426;
	ld.local.u32 	%r52429, [%rd6994+-912];
	shr.u32 	%r52430, %r52428, 1;
	and.b32  	%r52431, %r105061, 1;
	setp.eq.b32 	%p5369, %r52431, 1;
	selp.b32 	%r52432, -1727483681, 0, %p5369;
	xor.b32  	%r52433, %r52432, %r52429;
	xor.b32  	%r52434, %r52433, %r52430;
	st.local.u32 	[%rd6994+-4], %r52434;
	add.s32 	%r105060, %r105060, 4;
	add.s64 	%rd6994, %rd6994, 16;
	setp.ne.s32 	%p5370, %r105060, 396;
	@%p5370 bra 	$L__BB3_4801;
	ld.local.u32 	%r52436, [%rd3+2492];
	and.b32  	%r52437, %r52436, -2147483648;
	ld.local.u32 	%r105049, [%rd2228+-908];
	and.b32  	%r52438, %r105049, 2147483646;
	or.b32  	%r52439, %r52438, %r52437;
	ld.local.u32 	%r52440, [%rd3+1584];
	shr.u32 	%r52441, %r52439, 1;
	and.b32  	%r52442, %r105049, 1;
	setp.eq.b32 	%p5371, %r52442, 1;
	selp.b32 	%r52443, -1727483681, 0, %p5371;
	xor.b32  	%r52444, %r52443, %r52440;
	xor.b32  	%r52445, %r52444, %r52441;
	st.local.u32 	[%rd3+2492], %r52445;
	mov.b32 	%r105063, 0;
	st.local.u32 	[%rd1645], %r105063;
$L__BB3_4803:
	add.s32 	%r105069, %r105063, 1;
	st.local.u32 	[%rd3+2496], %r105069;
	mul.wide.s32 	%rd4474, %r105063, 4;
	add.s64 	%rd4475, %rd3, %rd4474;
	ld.local.u32 	%r52446, [%rd4475];
	shr.u32 	%r52447, %r52446, 11;
	xor.b32  	%r52448, %r52447, %r52446;
	shl.b32 	%r52449, %r52448, 7;
	and.b32  	%r52450, %r52449, -1658038656;
	xor.b32  	%r10279, %r52450, %r52448;
	setp.lt.s32 	%p5372, %r105063, 623;
	@%p5372 bra 	$L__BB3_4809;
	mov.b32 	%r105065, 0;
	mov.u64 	%rd6995, %rd3;
$L__BB3_4805:
	and.b32  	%r52452, %r105049, -2147483648;
	ld.local.u32 	%r52453, [%rd6995+4];
	and.b32  	%r52454, %r52453, 2147483646;
	or.b32  	%r52455, %r52454, %r52452;
	ld.local.u32 	%r52456, [%rd6995+1588];
	shr.u32 	%r52457, %r52455, 1;
	and.b32  	%r52458, %r52453, 1;
	setp.eq.b32 	%p5373, %r52458, 1;
	selp.b32 	%r52459, -1727483681, 0, %p5373;
	xor.b32  	%r52460, %r52459, %r52456;
	xor.b32  	%r52461, %r52460, %r52457;
	st.local.u32 	[%rd6995], %r52461;
	and.b32  	%r52462, %r52453, -2147483648;
	ld.local.u32 	%r52463, [%rd6995+8];
	and.b32  	%r52464, %r52463, 2147483646;
	or.b32  	%r52465, %r52464, %r52462;
	ld.local.u32 	%r52466, [%rd6995+1592];
	shr.u32 	%r52467, %r52465, 1;
	and.b32  	%r52468, %r52463, 1;
	setp.eq.b32 	%p5374, %r52468, 1;
	selp.b32 	%r52469, -1727483681, 0, %p5374;
	xor.b32  	%r52470, %r52469, %r52466;
	xor.b32  	%r52471, %r52470, %r52467;
	st.local.u32 	[%rd6995+4], %r52471;
	and.b32  	%r52472, %r52463, -2147483648;
	ld.local.u32 	%r10282, [%rd6995+12];
	and.b32  	%r52473, %r10282, 2147483646;
	or.b32  	%r52474, %r52473, %r52472;
	ld.local.u32 	%r52475, [%rd6995+1596];
	shr.u32 	%r52476, %r52474, 1;
	and.b32  	%r52477, %r10282, 1;
	setp.eq.b32 	%p5375, %r52477, 1;
	selp.b32 	%r52478, -1727483681, 0, %p5375;
	xor.b32  	%r52479, %r52478, %r52475;
	xor.b32  	%r52480, %r52479, %r52476;
	st.local.u32 	[%rd6995+8], %r52480;
	setp.ne.s32 	%p5376, %r105065, 224;
	@%p5376 bra 	$L__BB3_4889;
	ld.local.u32 	%r105067, [%rd3+908];
	add.s64 	%rd6996, %rd3, 924;
	mov.b32 	%r105066, 0;
$L__BB3_4807:
	and.b32  	%r52491, %r105067, -2147483648;
	ld.local.u32 	%r52492, [%rd6996+-12];
	and.b32  	%r52493, %r52492, 2147483646;
	or.b32  	%r52494, %r52493, %r52491;
	ld.local.u32 	%r52495, [%rd6996+-924];
	shr.u32 	%r52496, %r52494, 1;
	and.b32  	%r52497, %r52492, 1;
	setp.eq.b32 	%p5378, %r52497, 1;
	selp.b32 	%r52498, -1727483681, 0, %p5378;
	xor.b32  	%r52499, %r52498, %r52495;
	xor.b32  	%r52500, %r52499, %r52496;
	st.local.u32 	[%rd6996+-16], %r52500;
	and.b32  	%r52501, %r52492, -2147483648;
	ld.local.u32 	%r52502, [%rd6996+-8];
	and.b32  	%r52503, %r52502, 2147483646;
	or.b32  	%r52504, %r52503, %r52501;
	ld.local.u32 	%r52505, [%rd6996+-920];
	shr.u32 	%r52506, %r52504, 1;
	and.b32  	%r52507, %r52502, 1;
	setp.eq.b32 	%p5379, %r52507, 1;
	selp.b32 	%r52508, -1727483681, 0, %p5379;
	xor.b32  	%r52509, %r52508, %r52505;
	xor.b32  	%r52510, %r52509, %r52506;
	st.local.u32 	[%rd6996+-12], %r52510;
	and.b32  	%r52511, %r52502, -2147483648;
	ld.local.u32 	%r52512, [%rd6996+-4];
	and.b32  	%r52513, %r52512, 2147483646;
	or.b32  	%r52514, %r52513, %r52511;
	ld.local.u32 	%r52515, [%rd6996+-916];
	shr.u32 	%r52516, %r52514, 1;
	and.b32  	%r52517, %r52512, 1;
	setp.eq.b32 	%p5380, %r52517, 1;
	selp.b32 	%r52518, -1727483681, 0, %p5380;
	xor.b32  	%r52519, %r52518, %r52515;
	xor.b32  	%r52520, %r52519, %r52516;
	st.local.u32 	[%rd6996+-8], %r52520;
	and.b32  	%r52521, %r52512, -2147483648;
	ld.local.u32 	%r105067, [%rd6996];
	and.b32  	%r52522, %r105067, 2147483646;
	or.b32  	%r52523, %r52522, %r52521;
	ld.local.u32 	%r52524, [%rd6996+-912];
	shr.u32 	%r52525, %r52523, 1;
	and.b32  	%r52526, %r105067, 1;
	setp.eq.b32 	%p5381, %r52526, 1;
	selp.b32 	%r52527, -1727483681, 0, %p5381;
	xor.b32  	%r52528, %r52527, %r52524;
	xor.b32  	%r52529, %r52528, %r52525;
	st.local.u32 	[%rd6996+-4], %r52529;
	add.s32 	%r105066, %r105066, 4;
	add.s64 	%rd6996, %rd6996, 16;
	setp.ne.s32 	%p5382, %r105066, 396;
	@%p5382 bra 	$L__BB3_4807;
	ld.local.u32 	%r52531, [%rd3+2492];
	and.b32  	%r52532, %r52531, -2147483648;
	ld.local.u32 	%r105049, [%rd3];
	and.b32  	%r52533, %r105049, 2147483646;
	or.b32  	%r52534, %r52533, %r52532;
	ld.local.u32 	%r52535, [%rd3+1584];
	shr.u32 	%r52536, %r52534, 1;
	and.b32  	%r52537, %r105049, 1;
	setp.eq.b32 	%p5383, %r52537, 1;
	selp.b32 	%r52538, -1727483681, 0, %p5383;
	xor.b32  	%r52539, %r52538, %r52535;
	xor.b32  	%r52540, %r52539, %r52536;
	st.local.u32 	[%rd3+2492], %r52540;
	mov.b32 	%r105069, 0;
	st.local.u32 	[%rd1645], %r105069;
$L__BB3_4809:
	add.s32 	%r105075, %r105069, 1;
	st.local.u32 	[%rd3+2496], %r105075;
	mul.wide.s32 	%rd4476, %r105069, 4;
	add.s64 	%rd4477, %rd3, %rd4476;
	ld.local.u32 	%r52541, [%rd4477];
	shr.u32 	%r52542, %r52541, 11;
	xor.b32  	%r52543, %r52542, %r52541;
	shl.b32 	%r52544, %r52543, 7;
	and.b32  	%r52545, %r52544, -1658038656;
	xor.b32  	%r10292, %r52545, %r52543;
	setp.lt.s32 	%p5384, %r105069, 623;
	@%p5384 bra 	$L__BB3_4815;
	mov.b32 	%r105071, 0;
	mov.u64 	%rd6997, %rd3;
$L__BB3_4811:
	and.b32  	%r52547, %r105049, -2147483648;
	ld.local.u32 	%r52548, [%rd6997+4];
	and.b32  	%r52549, %r52548, 2147483646;
	or.b32  	%r52550, %r52549, %r52547;
	ld.local.u32 	%r52551, [%rd6997+1588];
	shr.u32 	%r52552, %r52550, 1;
	and.b32  	%r52553, %r52548, 1;
	setp.eq.b32 	%p5385, %r52553, 1;
	selp.b32 	%r52554, -1727483681, 0, %p5385;
	xor.b32  	%r52555, %r52554, %r52551;
	xor.b32  	%r52556, %r52555, %r52552;
	st.local.u32 	[%rd6997], %r52556;
	and.b32  	%r52557, %r52548, -2147483648;
	ld.local.u32 	%r52558, [%rd6997+8];
	and.b32  	%r52559, %r52558, 2147483646;
	or.b32  	%r52560, %r52559, %r52557;
	ld.local.u32 	%r52561, [%rd6997+1592];
	shr.u32 	%r52562, %r52560, 1;
	and.b32  	%r52563, %r52558, 1;
	setp.eq.b32 	%p5386, %r52563, 1;
	selp.b32 	%r52564, -1727483681, 0, %p5386;
	xor.b32  	%r52565, %r52564, %r52561;
	xor.b32  	%r52566, %r52565, %r52562;
	st.local.u32 	[%rd6997+4], %r52566;
	and.b32  	%r52567, %r52558, -2147483648;
	ld.local.u32 	%r10295, [%rd6997+12];
	and.b32  	%r52568, %r10295, 2147483646;
	or.b32  	%r52569, %r52568, %r52567;
	ld.local.u32 	%r52570, [%rd6997+1596];
	shr.u32 	%r52571, %r52569, 1;
	and.b32  	%r52572, %r10295, 1;
	setp.eq.b32 	%p5387, %r52572, 1;
	selp.b32 	%r52573, -1727483681, 0, %p5387;
	xor.b32  	%r52574, %r52573, %r52570;
	xor.b32  	%r52575, %r52574, %r52571;
	st.local.u32 	[%rd6997+8], %r52575;
	setp.ne.s32 	%p5388, %r105071, 224;
	@%p5388 bra 	$L__BB3_4888;
	ld.local.u32 	%r105073, [%rd3+908];
	add.s64 	%rd6998, %rd3, 924;
	mov.b32 	%r105072, 0;
$L__BB3_4813:
	and.b32  	%r52586, %r105073, -2147483648;
	ld.local.u32 	%r52587, [%rd6998+-12];
	and.b32  	%r52588, %r52587, 2147483646;
	or.b32  	%r52589, %r52588, %r52586;
	ld.local.u32 	%r52590, [%rd6998+-924];
	shr.u32 	%r52591, %r52589, 1;
	and.b32  	%r52592, %r52587, 1;
	setp.eq.b32 	%p5390, %r52592, 1;
	selp.b32 	%r52593, -1727483681, 0, %p5390;
	xor.b32  	%r52594, %r52593, %r52590;
	xor.b32  	%r52595, %r52594, %r52591;
	st.local.u32 	[%rd6998+-16], %r52595;
	and.b32  	%r52596, %r52587, -2147483648;
	ld.local.u32 	%r52597, [%rd6998+-8];
	and.b32  	%r52598, %r52597, 2147483646;
	or.b32  	%r52599, %r52598, %r52596;
	ld.local.u32 	%r52600, [%rd6998+-920];
	shr.u32 	%r52601, %r52599, 1;
	and.b32  	%r52602, %r52597, 1;
	setp.eq.b32 	%p5391, %r52602, 1;
	selp.b32 	%r52603, -1727483681, 0, %p5391;
	xor.b32  	%r52604, %r52603, %r52600;
	xor.b32  	%r52605, %r52604, %r52601;
	st.local.u32 	[%rd6998+-12], %r52605;
	and.b32  	%r52606, %r52597, -2147483648;
	ld.local.u32 	%r52607, [%rd6998+-4];
	and.b32  	%r52608, %r52607, 2147483646;
	or.b32  	%r52609, %r52608, %r52606;
	ld.local.u32 	%r52610, [%rd6998+-916];
	shr.u32 	%r52611, %r52609, 1;
	and.b32  	%r52612, %r52607, 1;
	setp.eq.b32 	%p5392, %r52612, 1;
	selp.b32 	%r52613, -1727483681, 0, %p5392;
	xor.b32  	%r52614, %r52613, %r52610;
	xor.b32  	%r52615, %r52614, %r52611;
	st.local.u32 	[%rd6998+-8], %r52615;
	and.b32  	%r52616, %r52607, -2147483648;
	ld.local.u32 	%r105073, [%rd6998];
	and.b32  	%r52617, %r105073, 2147483646;
	or.b32  	%r52618, %r52617, %r52616;
	ld.local.u32 	%r52619, [%rd6998+-912];
	shr.u32 	%r52620, %r52618, 1;
	and.b32  	%r52621, %r105073, 1;
	setp.eq.b32 	%p5393, %r52621, 1;
	selp.b32 	%r52622, -1727483681, 0, %p5393;
	xor.b32  	%r52623, %r52622, %r52619;
	xor.b32  	%r52624, %r52623, %r52620;
	st.local.u32 	[%rd6998+-4], %r52624;
	add.s32 	%r105072, %r105072, 4;
	add.s64 	%rd6998, %rd6998, 16;
	setp.ne.s32 	%p5394, %r105072, 396;
	@%p5394 bra 	$L__BB3_4813;
	ld.local.u32 	%r52626, [%rd3+2492];
	and.b32  	%r52627, %r52626, -2147483648;
	ld.local.u32 	%r105049, [%rd3];
	and.b32  	%r52628, %r105049, 2147483646;
	or.b32  	%r52629, %r52628, %r52627;
	ld.local.u32 	%r52630, [%rd3+1584];
	shr.u32 	%r52631, %r52629, 1;
	and.b32  	%r52632, %r105049, 1;
	setp.eq.b32 	%p5395, %r52632, 1;
	selp.b32 	%r52633, -1727483681, 0, %p5395;
	xor.b32  	%r52634, %r52633, %r52630;
	xor.b32  	%r52635, %r52634, %r52631;
	st.local.u32 	[%rd3+2492], %r52635;
	mov.b32 	%r105075, 0;
	st.local.u32 	[%rd1645], %r105075;
$L__BB3_4815:
	add.s32 	%r105081, %r105075, 1;
	st.local.u32 	[%rd3+2496], %r105081;
	mul.wide.s32 	%rd4478, %r105075, 4;
	add.s64 	%rd4479, %rd3, %rd4478;
	ld.local.u32 	%r52636, [%rd4479];
	shr.u32 	%r52637, %r52636, 11;
	xor.b32  	%r52638, %r52637, %r52636;
	shl.b32 	%r52639, %r52638, 7;
	and.b32  	%r52640, %r52639, -1658038656;
	xor.b32  	%r10305, %r52640, %r52638;
	setp.lt.s32 	%p5396, %r105075, 623;
	@%p5396 bra 	$L__BB3_4821;
	mov.b32 	%r105077, 0;
	mov.u64 	%rd6999, %rd3;
$L__BB3_4817:
	and.b32  	%r52642, %r105049, -2147483648;
	ld.local.u32 	%r52643, [%rd6999+4];
	and.b32  	%r52644, %r52643, 2147483646;
	or.b32  	%r52645, %r52644, %r52642;
	ld.local.u32 	%r52646, [%rd6999+1588];
	shr.u32 	%r52647, %r52645, 1;
	and.b32  	%r52648, %r52643, 1;
	setp.eq.b32 	%p5397, %r52648, 1;
	selp.b32 	%r52649, -1727483681, 0, %p5397;
	xor.b32  	%r52650, %r52649, %r52646;
	xor.b32  	%r52651, %r52650, %r52647;
	st.local.u32 	[%rd6999], %r52651;
	and.b32  	%r52652, %r52643, -2147483648;
	ld.local.u32 	%r52653, [%rd6999+8];
	and.b32  	%r52654, %r52653, 2147483646;
	or.b32  	%r52655, %r52654, %r52652;
	ld.local.u32 	%r52656, [%rd6999+1592];
	shr.u32 	%r52657, %r52655, 1;
	and.b32  	%r52658, %r52653, 1;
	setp.eq.b32 	%p5398, %r52658, 1;
	selp.b32 	%r52659, -1727483681, 0, %p5398;
	xor.b32  	%r52660, %r52659, %r52656;
	xor.b32  	%r52661, %r52660, %r52657;
	st.local.u32 	[%rd6999+4], %r52661;
	and.b32  	%r52662, %r52653, -2147483648;
	ld.local.u32 	%r10308, [%rd6999+12];
	and.b32  	%r52663, %r10308, 2147483646;
	or.b32  	%r52664, %r52663, %r52662;
	ld.local.u32 	%r52665, [%rd6999+1596];
	shr.u32 	%r52666, %r52664, 1;
	and.b32  	%r52667, %r10308, 1;
	setp.eq.b32 	%p5399, %r52667, 1;
	selp.b32 	%r52668, -1727483681, 0, %p5399;
	xor.b32  	%r52669, %r52668, %r52665;
	xor.b32  	%r52670, %r52669, %r52666;
	st.local.u32 	[%rd6999+8], %r52670;
	setp.ne.s32 	%p5400, %r105077, 224;
	@%p5400 bra 	$L__BB3_4887;
	ld.local.u32 	%r105078, [%rd3+908];
	mov.b32 	%r105079, 227;
$L__BB3_4819:
	mul.wide.u32 	%rd4480, %r105079, 4;
	add.s64 	%rd4481, %rd3, %rd4480;
	and.b32  	%r52681, %r105078, -2147483648;
	ld.local.u32 	%r52682, [%rd4481+4];
	and.b32  	%r52683, %r52682, 2147483646;
	or.b32  	%r52684, %r52683, %r52681;
	ld.local.u32 	%r52685, [%rd4481+-908];
	shr.u32 	%r52686, %r52684, 1;
	and.b32  	%r52687, %r52682, 1;
	setp.eq.b32 	%p5402, %r52687, 1;
	selp.b32 	%r52688, -1727483681, 0, %p5402;
	xor.b32  	%r52689, %r52688, %r52685;
	xor.b32  	%r52690, %r52689, %r52686;
	st.local.u32 	[%rd4481], %r52690;
	and.b32  	%r52691, %r52682, -2147483648;
	ld.local.u32 	%r52692, [%rd4481+8];
	and.b32  	%r52693, %r52692, 2147483646;
	or.b32  	%r52694, %r52693, %r52691;
	ld.local.u32 	%r52695, [%rd4481+-904];
	shr.u32 	%r52696, %r52694, 1;
	and.b32  	%r52697, %r52692, 1;
	setp.eq.b32 	%p5403, %r52697, 1;
	selp.b32 	%r52698, -1727483681, 0, %p5403;
	xor.b32  	%r52699, %r52698, %r52695;
	xor.b32  	%r52700, %r52699, %r52696;
	st.local.u32 	[%rd4481+4], %r52700;
	and.b32  	%r52701, %r52692, -2147483648;
	ld.local.u32 	%r52702, [%rd4481+12];
	and.b32  	%r52703, %r52702, 2147483646;
	or.b32  	%r52704, %r52703, %r52701;
	ld.local.u32 	%r52705, [%rd4481+-900];
	shr.u32 	%r52706, %r52704, 1;
	and.b32  	%r52707, %r52702, 1;
	setp.eq.b32 	%p5404, %r52707, 1;
	selp.b32 	%r52708, -1727483681, 0, %p5404;
	xor.b32  	%r52709, %r52708, %r52705;
	xor.b32  	%r52710, %r52709, %r52706;
	st.local.u32 	[%rd4481+8], %r52710;
	and.b32  	%r52711, %r52702, -2147483648;
	add.s32 	%r105079, %r105079, 4;
	ld.local.u32 	%r105078, [%rd4481+16];
	and.b32  	%r52712, %r105078, 2147483646;
	or.b32  	%r52713, %r52712, %r52711;
	ld.local.u32 	%r52714, [%rd4481+-896];
	shr.u32 	%r52715, %r52713, 1;
	and.b32  	%r52716, %r105078, 1;
	setp.eq.b32 	%p5405, %r52716, 1;
	selp.b32 	%r52717, -1727483681, 0, %p5405;
	xor.b32  	%r52718, %r52717, %r52714;
	xor.b32  	%r52719, %r52718, %r52715;
	st.local.u32 	[%rd4481+12], %r52719;
	setp.ne.s32 	%p5406, %r105079, 623;
	@%p5406 bra 	$L__BB3_4819;
	ld.local.u32 	%r52721, [%rd3+2492];
	and.b32  	%r52722, %r52721, -2147483648;
	ld.local.u32 	%r105049, [%rd3];
	and.b32  	%r52723, %r105049, 2147483646;
	or.b32  	%r52724, %r52723, %r52722;
	ld.local.u32 	%r52725, [%rd3+1584];
	shr.u32 	%r52726, %r52724, 1;
	and.b32  	%r52727, %r105049, 1;
	setp.eq.b32 	%p5407, %r52727, 1;
	selp.b32 	%r52728, -1727483681, 0, %p5407;
	xor.b32  	%r52729, %r52728, %r52725;
	xor.b32  	%r52730, %r52729, %r52726;
	st.local.u32 	[%rd3+2492], %r52730;
	mov.b32 	%r105081, 0;
	st.local.u32 	[%rd3+2496], %r105081;
$L__BB3_4821:
	setp.gt.u32 	%p5409, %r15023, %r15024;
	add.s32 	%r105101, %r105081, 1;
	st.local.u32 	[%rd3+2496], %r105101;
	mul.wide.s32 	%rd4482, %r105081, 4;
	add.s64 	%rd4483, %rd3, %rd4482;
	ld.local.u32 	%r52731, [%rd4483];
	shr.u32 	%r52732, %r52731, 11;
	xor.b32  	%r52733, %r52732, %r52731;
	shl.b32 	%r52734, %r52733, 7;
	and.b32  	%r52735, %r52734, -1658038656;
	xor.b32  	%r52736, %r52735, %r52733;
	shl.b32 	%r52737, %r52736, 15;
	and.b32  	%r52738, %r52737, -402653184;
	xor.b32  	%r52739, %r52738, %r52736;
	shr.u32 	%r52740, %r52739, 27;
	shl.b32 	%r52741, %r10266, 15;
	and.b32  	%r52742, %r52741, -402653184;
	xor.b32  	%r52743, %r52742, %r10266;
	shr.u32 	%r52744, %r52743, 7;
	and.b32  	%r52745, %r52744, 32505856;
	shl.b32 	%r52746, %r10279, 15;
	and.b32  	%r52747, %r52746, -402653184;
	xor.b32  	%r52748, %r52747, %r10279;
	shr.u32 	%r52749, %r52748, 12;
	and.b32  	%r52750, %r52749, 1015808;
	or.b32  	%r52751, %r52750, %r52745;
	shl.b32 	%r52752, %r10292, 15;
	and.b32  	%r52753, %r52752, -402653184;
	xor.b32  	%r52754, %r52753, %r10292;
	shr.u32 	%r52755, %r52754, 17;
	and.b32  	%r52756, %r52755, 31744;
	or.b32  	%r52757, %r52751, %r52756;
	shl.b32 	%r52758, %r10305, 15;
	and.b32  	%r52759, %r52758, -402653184;
	xor.b32  	%r52760, %r52759, %r10305;
	shr.u32 	%r52761, %r52760, 22;
	and.b32  	%r52762, %r52761, 992;
	or.b32  	%r52763, %r52757, %r52762;
	or.b32  	%r105085, %r52763, %r52740;
	mov.pred 	%p11997, 0;
	@%p5409 bra 	$L__BB3_4830;
	mov.pred 	%p11997, 0;
	mov.u32 	%r105090, %r105101;
	mov.u32 	%r105084, %r15023;
$L__BB3_4823:
	shl.b32 	%r10324, %r105085, 5;
	setp.lt.s32 	%p5411, %r105090, 624;
	@%p5411 bra 	$L__BB3_4829;
	mov.b32 	%r105087, 0;
$L__BB3_4825:
	mul.wide.u32 	%rd4484, %r105087, 4;
	add.s64 	%rd2247, %rd3, %rd4484;
	and.b32  	%r52765, %r105049, -2147483648;
	ld.local.u32 	%r52766, [%rd2247+4];
	and.b32  	%r52767, %r52766, 2147483646;
	or.b32  	%r52768, %r52767, %r52765;
	ld.local.u32 	%r52769, [%rd2247+1588];
	shr.u32 	%r52770, %r52768, 1;
	and.b32  	%r52771, %r52766, 1;
	setp.eq.b32 	%p5412, %r52771, 1;
	selp.b32 	%r52772, -1727483681, 0, %p5412;
	xor.b32  	%r52773, %r52772, %r52769;
	xor.b32  	%r52774, %r52773, %r52770;
	st.local.u32 	[%rd2247], %r52774;
	and.b32  	%r52775, %r52766, -2147483648;
	ld.local.u32 	%r52776, [%rd2247+8];
	and.b32  	%r52777, %r52776, 2147483646;
	or.b32  	%r52778, %r52777, %r52775;
	ld.local.u32 	%r52779, [%rd2247+1592];
	shr.u32 	%r52780, %r52778, 1;
	and.b32  	%r52781, %r52776, 1;
	setp.eq.b32 	%p5413, %r52781, 1;
	selp.b32 	%r52782, -1727483681, 0, %p5413;
	xor.b32  	%r52783, %r52782, %r52779;
	xor.b32  	%r52784, %r52783, %r52780;
	st.local.u32 	[%rd2247+4], %r52784;
	and.b32  	%r52785, %r52776, -2147483648;
	ld.local.u32 	%r10327, [%rd2247+12];
	and.b32  	%r52786, %r10327, 2147483646;
	or.b32  	%r52787, %r52786, %r52785;
	ld.local.u32 	%r52788, [%rd2247+1596];
	shr.u32 	%r52789, %r52787, 1;
	and.b32  	%r52790, %r10327, 1;
	setp.eq.b32 	%p5414, %r52790, 1;
	selp.b32 	%r52791, -1727483681, 0, %p5414;
	xor.b32  	%r52792, %r52791, %r52788;
	xor.b32  	%r52793, %r52792, %r52789;
	st.local.u32 	[%rd2247+8], %r52793;
	setp.ne.s32 	%p5415, %r105087, 224;
	@%p5415 bra 	$L__BB3_7276;
	ld.local.u32 	%r105088, [%rd3+908];
	mov.b32 	%r105089, 227;
$L__BB3_4827:
	mul.wide.u32 	%rd4485, %r105089, 4;
	add.s64 	%rd4486, %rd3, %rd4485;
	and.b32  	%r52804, %r105088, -2147483648;
	ld.local.u32 	%r52805, [%rd4486+4];
	and.b32  	%r52806, %r52805, 2147483646;
	or.b32  	%r52807, %r52806, %r52804;
	ld.local.u32 	%r52808, [%rd4486+-908];
	shr.u32 	%r52809, %r52807, 1;
	and.b32  	%r52810, %r52805, 1;
	setp.eq.b32 	%p5417, %r52810, 1;
	selp.b32 	%r52811, -1727483681, 0, %p5417;
	xor.b32  	%r52812, %r52811, %r52808;
	xor.b32  	%r52813, %r52812, %r52809;
	st.local.u32 	[%rd4486], %r52813;
	and.b32  	%r52814, %r52805, -2147483648;
	ld.local.u32 	%r52815, [%rd4486+8];
	and.b32  	%r52816, %r52815, 2147483646;
	or.b32  	%r52817, %r52816, %r52814;
	ld.local.u32 	%r52818, [%rd4486+-904];
	shr.u32 	%r52819, %r52817, 1;
	and.b32  	%r52820, %r52815, 1;
	setp.eq.b32 	%p5418, %r52820, 1;
	selp.b32 	%r52821, -1727483681, 0, %p5418;
	xor.b32  	%r52822, %r52821, %r52818;
	xor.b32  	%r52823, %r52822, %r52819;
	st.local.u32 	[%rd4486+4], %r52823;
	and.b32  	%r52824, %r52815, -2147483648;
	ld.local.u32 	%r52825, [%rd4486+12];
	and.b32  	%r52826, %r52825, 2147483646;
	or.b32  	%r52827, %r52826, %r52824;
	ld.local.u32 	%r52828, [%rd4486+-900];
	shr.u32 	%r52829, %r52827, 1;
	and.b32  	%r52830, %r52825, 1;
	setp.eq.b32 	%p5419, %r52830, 1;
	selp.b32 	%r52831, -1727483681, 0, %p5419;
	xor.b32  	%r52832, %r52831, %r52828;
	xor.b32  	%r52833, %r52832, %r52829;
	st.local.u32 	[%rd4486+8], %r52833;
	and.b32  	%r52834, %r52825, -2147483648;
	add.s32 	%r105089, %r105089, 4;
	ld.local.u32 	%r105088, [%rd4486+16];
	and.b32  	%r52835, %r105088, 2147483646;
	or.b32  	%r52836, %r52835, %r52834;
	ld.local.u32 	%r52837, [%rd4486+-896];
	shr.u32 	%r52838, %r52836, 1;
	and.b32  	%r52839, %r105088, 1;
	setp.eq.b32 	%p5420, %r52839, 1;
	selp.b32 	%r52840, -1727483681, 0, %p5420;
	xor.b32  	%r52841, %r52840, %r52837;
	xor.b32  	%r52842, %r52841, %r52838;
	st.local.u32 	[%rd4486+12], %r52842;
	setp.ne.s32 	%p5421, %r105089, 623;
	@%p5421 bra 	$L__BB3_4827;
	ld.local.u32 	%r52844, [%rd3+2492];
	and.b32  	%r52845, %r52844, -2147483648;
	ld.local.u32 	%r105049, [%rd3];
	and.b32  	%r52846, %r105049, 2147483646;
	or.b32  	%r52847, %r52846, %r52845;
	ld.local.u32 	%r52848, [%rd3+1584];
	shr.u32 	%r52849, %r52847, 1;
	and.b32  	%r52850, %r105049, 1;
	setp.eq.b32 	%p5422, %r52850, 1;
	selp.b32 	%r52851, -1727483681, 0, %p5422;
	xor.b32  	%r52852, %r52851, %r52848;
	xor.b32  	%r52853, %r52852, %r52849;
	st.local.u32 	[%rd3+2492], %r52853;
	mov.b32 	%r105090, 0;
	st.local.u32 	[%rd3+2496], %r105090;
$L__BB3_4829:
	add.s32 	%r105101, %r105090, 1;
	st.local.u32 	[%rd3+2496], %r105101;
	mul.wide.s32 	%rd4487, %r105090, 4;
	add.s64 	%rd4488, %rd3, %rd4487;
	ld.local.u32 	%r52854, [%rd4488];
	shr.u32 	%r52855, %r52854, 11;
	xor.b32  	%r52856, %r52855, %r52854;
	shl.b32 	%r52857, %r52856, 7;
	and.b32  	%r52858, %r52857, -1658038656;
	xor.b32  	%r52859, %r52858, %r52856;
	shl.b32 	%r52860, %r52859, 15;
	and.b32  	%r52861, %r52860, -402653184;
	xor.b32  	%r52862, %r52861, %r52859;
	shr.u32 	%r52863, %r52862, 27;
	and.b32  	%r52865, %r10324, 1073741792;
	or.b32  	%r105085, %r52863, %r52865;
	setp.eq.s32 	%p5423, %r105085, %r15021;
	or.pred  	%p11997, %p11997, %p5423;
	add.s32 	%r105084, %r105084, 1;
	setp.gt.u32 	%p5424, %r105084, %r15024;
	mov.u32 	%r105090, %r105101;
	@%p5424 bra 	$L__BB3_4830;
	bra.uni 	$L__BB3_4823;
$L__BB3_4830:
	add.s64 	%rd2248, %rd3, 908;
	sub.s32 	%r52866, %r15025, %r15024;
	add.s32 	%r52867, %r52866, -6;
	setp.lt.s32 	%p5425, %r52867, 1;
	@%p5425 bra 	$L__BB3_4839;
	mov.b32 	%r105096, 0;
$L__BB3_4832:
	setp.lt.s32 	%p5426, %r105101, 624;
	@%p5426 bra 	$L__BB3_4838;
	mov.b32 	%r105098, 0;
	mov.u64 	%rd7000, %rd3;
$L__BB3_4834:
	and.b32  	%r52870, %r105049, -2147483648;
	ld.local.u32 	%r52871, [%rd7000+4];
	and.b32  	%r52872, %r52871, 2147483646;
	or.b32  	%r52873, %r52872, %r52870;
	ld.local.u32 	%r52874, [%rd7000+1588];
	shr.u32 	%r52875, %r52873, 1;
	and.b32  	%r52876, %r52871, 1;
	setp.eq.b32 	%p5427, %r52876, 1;
	selp.b32 	%r52877, -1727483681, 0, %p5427;
	xor.b32  	%r52878, %r52877, %r52874;
	xor.b32  	%r52879, %r52878, %r52875;
	st.local.u32 	[%rd7000], %r52879;
	and.b32  	%r52880, %r52871, -2147483648;
	ld.local.u32 	%r52881, [%rd7000+8];
	and.b32  	%r52882, %r52881, 2147483646;
	or.b32  	%r52883, %r52882, %r52880;
	ld.local.u32 	%r52884, [%rd7000+1592];
	shr.u32 	%r52885, %r52883, 1;
	and.b32  	%r52886, %r52881, 1;
	setp.eq.b32 	%p5428, %r52886, 1;
	selp.b32 	%r52887, -1727483681, 0, %p5428;
	xor.b32  	%r52888, %r52887, %r52884;
	xor.b32  	%r52889, %r52888, %r52885;
	st.local.u32 	[%rd7000+4], %r52889;
	and.b32  	%r52890, %r52881, -2147483648;
	ld.local.u32 	%r10348, [%rd7000+12];
	and.b32  	%r52891, %r10348, 2147483646;
	or.b32  	%r52892, %r52891, %r52890;
	ld.local.u32 	%r52893, [%rd7000+1596];
	shr.u32 	%r52894, %r52892, 1;
	and.b32  	%r52895, %r10348, 1;
	setp.eq.b32 	%p5429, %r52895, 1;
	selp.b32 	%r52896, -1727483681, 0, %p5429;
	xor.b32  	%r52897, %r52896, %r52893;
	xor.b32  	%r52898, %r52897, %r52894;
	st.local.u32 	[%rd7000+8], %r52898;
	setp.ne.s32 	%p5430, %r105098, 224;
	@%p5430 bra 	$L__BB3_4886;
	ld.local.u32 	%r105099, [%rd2248];
	mov.b32 	%r105100, 227;
$L__BB3_4836:
	mul.wide.u32 	%rd4489, %r105100, 4;
	add.s64 	%rd4490, %rd3, %rd4489;
	and.b32  	%r52909, %r105099, -2147483648;
	ld.local.u32 	%r52910, [%rd4490+4];
	and.b32  	%r52911, %r52910, 2147483646;
	or.b32  	%r52912, %r52911, %r52909;
	ld.local.u32 	%r52913, [%rd4490+-908];
	shr.u32 	%r52914, %r52912, 1;
	and.b32  	%r52915, %r52910, 1;
	setp.eq.b32 	%p5432, %r52915, 1;
	selp.b32 	%r52916, -1727483681, 0, %p5432;
	xor.b32  	%r52917, %r52916, %r52913;
	xor.b32  	%r52918, %r52917, %r52914;
	st.local.u32 	[%rd4490], %r52918;
	and.b32  	%r52919, %r52910, -2147483648;
	ld.local.u32 	%r52920, [%rd4490+8];
	and.b32  	%r52921, %r52920, 2147483646;
	or.b32  	%r52922, %r52921, %r52919;
	ld.local.u32 	%r52923, [%rd4490+-904];
	shr.u32 	%r52924, %r52922, 1;
	and.b32  	%r52925, %r52920, 1;
	setp.eq.b32 	%p5433, %r52925, 1;
	selp.b32 	%r52926, -1727483681, 0, %p5433;
	xor.b32  	%r52927, %r52926, %r52923;
	xor.b32  	%r52928, %r52927, %r52924;
	st.local.u32 	[%rd4490+4], %r52928;
	and.b32  	%r52929, %r52920, -2147483648;
	ld.local.u32 	%r52930, [%rd4490+12];
	and.b32  	%r52931, %r52930, 2147483646;
	or.b32  	%r52932, %r52931, %r52929;
	ld.local.u32 	%r52933, [%rd4490+-900];
	shr.u32 	%r52934, %r52932, 1;
	and.b32  	%r52935, %r52930, 1;
	setp.eq.b32 	%p5434, %r52935, 1;
	selp.b32 	%r52936, -1727483681, 0, %p5434;
	xor.b32  	%r52937, %r52936, %r52933;
	xor.b32  	%r52938, %r52937, %r52934;
	st.local.u32 	[%rd4490+8], %r52938;
	and.b32  	%r52939, %r52930, -2147483648;
	add.s32 	%r105100, %r105100, 4;
	ld.local.u32 	%r105099, [%rd4490+16];
	and.b32  	%r52940, %r105099, 2147483646;
	or.b32  	%r52941, %r52940, %r52939;
	ld.local.u32 	%r52942, [%rd4490+-896];
	shr.u32 	%r52943, %r52941, 1;
	and.b32  	%r52944, %r105099, 1;
	setp.eq.b32 	%p5435, %r52944, 1;
	selp.b32 	%r52945, -1727483681, 0, %p5435;
	xor.b32  	%r52946, %r52945, %r52942;
	xor.b32  	%r52947, %r52946, %r52943;
	st.local.u32 	[%rd4490+12], %r52947;
	setp.ne.s32 	%p5436, %r105100, 623;
	@%p5436 bra 	$L__BB3_4836;
	ld.local.u32 	%r52949, [%rd3+2492];
	and.b32  	%r52950, %r52949, -2147483648;
	ld.local.u32 	%r105049, [%rd3];
	and.b32  	%r52951, %r105049, 2147483646;
	or.b32  	%r52952, %r52951, %r52950;
	ld.local.u32 	%r52953, [%rd3+1584];
	shr.u32 	%r52954, %r52952, 1;
	and.b32  	%r52955, %r105049, 1;
	setp.eq.b32 	%p5437, %r52955, 1;
	selp.b32 	%r52956, -1727483681, 0, %p5437;
	xor.b32  	%r52957, %r52956, %r52953;
	xor.b32  	%r52958, %r52957, %r52954;
	st.local.u32 	[%rd3+2492], %r52958;
	mov.b32 	%r105101, 0;
	st.local.u32 	[%rd3+2496], %r105101;
$L__BB3_4838:
	add.s32 	%r105101, %r105101, 1;
	st.local.u32 	[%rd1645], %r105101;
	add.s32 	%r105096, %r105096, 1;
	setp.ne.s32 	%p5438, %r105096, %r52867;
	@%p5438 bra 	$L__BB3_4832;
$L__BB3_4839:
	setp.lt.s32 	%p5439, %r105101, 624;
	@%p5439 bra 	$L__BB3_4845;
	mov.b32 	%r105106, 0;
	mov.u64 	%rd7001, %rd3;
$L__BB3_4841:
	and.b32  	%r52962, %r105049, -2147483648;
	ld.local.u32 	%r52963, [%rd7001+4];
	and.b32  	%r52964, %r52963, 2147483646;
	or.b32  	%r52965, %r52964, %r52962;
	ld.local.u32 	%r52966, [%rd7001+1588];
	shr.u32 	%r52967, %r52965, 1;
	and.b32  	%r52968, %r52963, 1;
	setp.eq.b32 	%p5440, %r52968, 1;
	selp.b32 	%r52969, -1727483681, 0, %p5440;
	xor.b32  	%r52970, %r52969, %r52966;
	xor.b32  	%r52971, %r52970, %r52967;
	st.local.u32 	[%rd7001], %r52971;
	and.b32  	%r52972, %r52963, -2147483648;
	ld.local.u32 	%r52973, [%rd7001+8];
	and.b32  	%r52974, %r52973, 2147483646;
	or.b32  	%r52975, %r52974, %r52972;
	ld.local.u32 	%r52976, [%rd7001+1592];
	shr.u32 	%r52977, %r52975, 1;
	and.b32  	%r52978, %r52973, 1;
	setp.eq.b32 	%p5441, %r52978, 1;
	selp.b32 	%r52979, -1727483681, 0, %p5441;
	xor.b32  	%r52980, %r52979, %r52976;
	xor.b32  	%r52981, %r52980, %r52977;
	st.local.u32 	[%rd7001+4], %r52981;
	and.b32  	%r52982, %r52973, -2147483648;
	ld.local.u32 	%r10363, [%rd7001+12];
	and.b32  	%r52983, %r10363, 2147483646;
	or.b32  	%r52984, %r52983, %r52982;
	ld.local.u32 	%r52985, [%rd7001+1596];
	shr.u32 	%r52986, %r52984, 1;
	and.b32  	%r52987, %r10363, 1;
	setp.eq.b32 	%p5442, %r52987, 1;
	selp.b32 	%r52988, -1727483681, 0, %p5442;
	xor.b32  	%r52989, %r52988, %r52985;
	xor.b32  	%r52990, %r52989, %r52986;
	st.local.u32 	[%rd7001+8], %r52990;
	setp.ne.s32 	%p5443, %r105106, 224;
	@%p5443 bra 	$L__BB3_4885;
	ld.local.u32 	%r105108, [%rd3+908];
	add.s64 	%rd7002, %rd3, 924;
	mov.b32 	%r105107, 0;
$L__BB3_4843:
	and.b32  	%r53001, %r105108, -2147483648;
	ld.local.u32 	%r53002, [%rd7002+-12];
	and.b32  	%r53003, %r53002, 2147483646;
	or.b32  	%r53004, %r53003, %r53001;
	ld.local.u32 	%r53005, [%rd7002+-924];
	shr.u32 	%r53006, %r53004, 1;
	and.b32  	%r53007, %r53002, 1;
	setp.eq.b32 	%p5445, %r53007, 1;
	selp.b32 	%r53008, -1727483681, 0, %p5445;
	xor.b32  	%r53009, %r53008, %r53005;
	xor.b32  	%r53010, %r53009, %r53006;
	st.local.u32 	[%rd7002+-16], %r53010;
	and.b32  	%r53011, %r53002, -2147483648;
	ld.local.u32 	%r53012, [%rd7002+-8];
	and.b32  	%r53013, %r53012, 2147483646;
	or.b32  	%r53014, %r53013, %r53011;
	ld.local.u32 	%r53015, [%rd7002+-920];
	shr.u32 	%r53016, %r53014, 1;
	and.b32  	%r53017, %r53012, 1;
	setp.eq.b32 	%p5446, %r53017, 1;
	selp.b32 	%r53018, -1727483681, 0, %p5446;
	xor.b32  	%r53019, %r53018, %r53015;
	xor.b32  	%r53020, %r53019, %r53016;
	st.local.u32 	[%rd7002+-12], %r53020;
	and.b32  	%r53021, %r53012, -2147483648;
	ld.local.u32 	%r53022, [%rd7002+-4];
	and.b32  	%r53023, %r53022, 2147483646;
	or.b32  	%r53024, %r53023, %r53021;
	ld.local.u32 	%r53025, [%rd7002+-916];
	shr.u32 	%r53026, %r53024, 1;
	and.b32  	%r53027, %r53022, 1;
	setp.eq.b32 	%p5447, %r53027, 1;
	selp.b32 	%r53028, -1727483681, 0, %p5447;
	xor.b32  	%r53029, %r53028, %r53025;
	xor.b32  	%r53030, %r53029, %r53026;
	st.local.u32 	[%rd7002+-8], %r53030;
	and.b32  	%r53031, %r53022, -2147483648;
	ld.local.u32 	%r105108, [%rd7002];
	and.b32  	%r53032, %r105108, 2147483646;
	or.b32  	%r53033, %r53032, %r53031;
	ld.local.u32 	%r53034, [%rd7002+-912];
	shr.u32 	%r53035, %r53033, 1;
	and.b32  	%r53036, %r105108, 1;
	setp.eq.b32 	%p5448, %r53036, 1;
	selp.b32 	%r53037, -1727483681, 0, %p5448;
	xor.b32  	%r53038, %r53037, %r53034;
	xor.b32  	%r53039, %r53038, %r53035;
	st.local.u32 	[%rd7002+-4], %r53039;
	add.s32 	%r105107, %r105107, 4;
	add.s64 	%rd7002, %rd7002, 16;
	setp.ne.s32 	%p5449, %r105107, 396;
	@%p5449 bra 	$L__BB3_4843;
	ld.local.u32 	%r53041, [%rd3+2492];
	and.b32  	%r53042, %r53041, -2147483648;
	ld.local.u32 	%r105049, [%rd2248+-908];
	and.b32  	%r53043, %r105049, 2147483646;
	or.b32  	%r53044, %r53043, %r53042;
	ld.local.u32 	%r53045, [%rd3+1584];
	shr.u32 	%r53046, %r53044, 1;
	and.b32  	%r53047, %r105049, 1;
	setp.eq.b32 	%p5450, %r53047, 1;
	selp.b32 	%r53048, -1727483681, 0, %p5450;
	xor.b32  	%r53049, %r53048, %r53045;
	xor.b32  	%r53050, %r53049, %r53046;
	st.local.u32 	[%rd3+2492], %r53050;
	mov.b32 	%r105101, 0;
	st.local.u32 	[%rd1645], %r105101;
$L__BB3_4845:
	add.s32 	%r105116, %r105101, 1;
	st.local.u32 	[%rd3+2496], %r105116;
	mul.wide.s32 	%rd4491, %r105101, 4;
	add.s64 	%rd4492, %rd3, %rd4491;
	ld.local.u32 	%r53051, [%rd4492];
	shr.u32 	%r53052, %r53051, 11;
	xor.b32  	%r53053, %r53052, %r53051;
	shl.b32 	%r53054, %r53053, 7;
	and.b32  	%r53055, %r53054, -1658038656;
	xor.b32  	%r10373, %r53055, %r53053;
	setp.lt.s32 	%p5451, %r105101, 623;
	@%p5451 bra 	$L__BB3_4851;
	mov.b32 	%r105112, 0;
	mov.u64 	%rd7003, %rd3;
$L__BB3_4847:
	and.b32  	%r53057, %r105049, -2147483648;
	ld.local.u32 	%r53058, [%rd7003+4];
	and.b32  	%r53059, %r53058, 2147483646;
	or.b32  	%r53060, %r53059, %r53057;
	ld.local.u32 	%r53061, [%rd7003+1588];
	shr.u32 	%r53062, %r53060, 1;
	and.b32  	%r53063, %r53058, 1;
	setp.eq.b32 	%p5452, %r53063, 1;
	selp.b32 	%r53064, -1727483681, 0, %p5452;
	xor.b32  	%r53065, %r53064, %r53061;
	xor.b32  	%r53066, %r53065, %r53062;
	st.local.u32 	[%rd7003], %r53066;
	and.b32  	%r53067, %r53058, -2147483648;
	ld.local.u32 	%r53068, [%rd7003+8];
	and.b32  	%r53069, %r53068, 2147483646;
	or.b32  	%r53070, %r53069, %r53067;
	ld.local.u32 	%r53071, [%rd7003+1592];
	shr.u32 	%r53072, %r53070, 1;
	and.b32  	%r53073, %r53068, 1;
	setp.eq.b32 	%p5453, %r53073, 1;
	selp.b32 	%r53074, -1727483681, 0, %p5453;
	xor.b32  	%r53075, %r53074, %r53071;
	xor.b32  	%r53076, %r53075, %r53072;
	st.local.u32 	[%rd7003+4], %r53076;
	and.b32  	%r53077, %r53068, -2147483648;
	ld.local.u32 	%r10376, [%rd7003+12];
	and.b32  	%r53078, %r10376, 2147483646;
	or.b32  	%r53079, %r53078, %r53077;
	ld.local.u32 	%r53080, [%rd7003+1596];
	shr.u32 	%r53081, %r53079, 1;
	and.b32  	%r53082, %r10376, 1;
	setp.eq.b32 	%p5454, %r53082, 1;
	selp.b32 	%r53083, -1727483681, 0, %p5454;
	xor.b32  	%r53084, %r53083, %r53080;
	xor.b32  	%r53085, %r53084, %r53081;
	st.local.u32 	[%rd7003+8], %r53085;
	setp.ne.s32 	%p5455, %r105112, 224;
	@%p5455 bra 	$L__BB3_4884;
	ld.local.u32 	%r105114, [%rd3+908];
	add.s64 	%rd7004, %rd3, 924;
	mov.b32 	%r105113, 0;
$L__BB3_4849:
	and.b32  	%r53096, %r105114, -2147483648;
	ld.local.u32 	%r53097, [%rd7004+-12];
	and.b32  	%r53098, %r53097, 2147483646;
	or.b32  	%r53099, %r53098, %r53096;
	ld.local.u32 	%r53100, [%rd7004+-924];
	shr.u32 	%r53101, %r53099, 1;
	and.b32  	%r53102, %r53097, 1;
	setp.eq.b32 	%p5457, %r53102, 1;
	selp.b32 	%r53103, -1727483681, 0, %p5457;
	xor.b32  	%r53104, %r53103, %r53100;
	xor.b32  	%r53105, %r53104, %r53101;
	st.local.u32 	[%rd7004+-16], %r53105;
	and.b32  	%r53106, %r53097, -2147483648;
	ld.local.u32 	%r53107, [%rd7004+-8];
	and.b32  	%r53108, %r53107, 2147483646;
	or.b32  	%r53109, %r53108, %r53106;
	ld.local.u32 	%r53110, [%rd7004+-920];
	shr.u32 	%r53111, %r53109, 1;
	and.b32  	%r53112, %r53107, 1;
	setp.eq.b32 	%p5458, %r53112, 1;
	selp.b32 	%r53113, -1727483681, 0, %p5458;
	xor.b32  	%r53114, %r53113, %r53110;
	xor.b32  	%r53115, %r53114, %r53111;
	st.local.u32 	[%rd7004+-12], %r53115;
	and.b32  	%r53116, %r53107, -2147483648;
	ld.local.u32 	%r53117, [%rd7004+-4];
	and.b32  	%r53118, %r53117, 2147483646;
	or.b32  	%r53119, %r53118, %r53116;
	ld.local.u32 	%r53120, [%rd7004+-916];
	shr.u32 	%r53121, %r53119, 1;
	and.b32  	%r53122, %r53117, 1;
	setp.eq.b32 	%p5459, %r53122, 1;
	selp.b32 	%r53123, -1727483681, 0, %p5459;
	xor.b32  	%r53124, %r53123, %r53120;
	xor.b32  	%r53125, %r53124, %r53121;
	st.local.u32 	[%rd7004+-8], %r53125;
	and.b32  	%r53126, %r53117, -2147483648;
	ld.local.u32 	%r105114, [%rd7004];
	and.b32  	%r53127, %r105114, 2147483646;
	or.b32  	%r53128, %r53127, %r53126;
	ld.local.u32 	%r53129, [%rd7004+-912];
	shr.u32 	%r53130, %r53128, 1;
	and.b32  	%r53131, %r105114, 1;
	setp.eq.b32 	%p5460, %r53131, 1;
	selp.b32 	%r53132, -1727483681, 0, %p5460;
	xor.b32  	%r53133, %r53132, %r53129;
	xor.b32  	%r53134, %r53133, %r53130;
	st.local.u32 	[%rd7004+-4], %r53134;
	add.s32 	%r105113, %r105113, 4;
	add.s64 	%rd7004, %rd7004, 16;
	setp.ne.s32 	%p5461, %r105113, 396;
	@%p5461 bra 	$L__BB3_4849;
	ld.local.u32 	%r53136, [%rd3+2492];
	and.b32  	%r53137, %r53136, -2147483648;
	ld.local.u32 	%r105049, [%rd2248+-908];
	and.b32  	%r53138, %r105049, 2147483646;
	or.b32  	%r53139, %r53138, %r53137;
	ld.local.u32 	%r53140, [%rd3+1584];
	shr.u32 	%r53141, %r53139, 1;
	and.b32  	%r53142, %r105049, 1;
	setp.eq.b32 	%p5462, %r53142, 1;
	selp.b32 	%r53143, -1727483681, 0, %p5462;
	xor.b32  	%r53144, %r53143, %r53140;
	xor.b32  	%r53145, %r53144, %r53141;
	st.local.u32 	[%rd3+2492], %r53145;
	mov.b32 	%r105116, 0;
	st.local.u32 	[%rd1645], %r105116;
$L__BB3_4851:
	add.s32 	%r105122, %r105116, 1;
	st.local.u32 	[%rd3+2496], %r105122;
	mul.wide.s32 	%rd4493, %r105116, 4;
	add.s64 	%rd4494, %rd3, %rd4493;
	ld.local.u32 	%r53146, [%rd4494];
	shr.u32 	%r53147, %r53146, 11;
	xor.b32  	%r53148, %r53147, %r53146;
	shl.b32 	%r53149, %r53148, 7;
	and.b32  	%r53150, %r53149, -1658038656;
	xor.b32  	%r10386, %r53150, %r53148;
	setp.lt.s32 	%p5463, %r105116, 623;
	@%p5463 bra 	$L__BB3_4857;
	mov.b32 	%r105118, 0;
	mov.u64 	%rd7005, %rd3;
$L__BB3_4853:
	and.b32  	%r53152, %r105049, -2147483648;
	ld.local.u32 	%r53153, [%rd7005+4];
	and.b32  	%r53154, %r53153, 2147483646;
	or.b32  	%r53155, %r53154, %r53152;
	ld.local.u32 	%r53156, [%rd7005+1588];
	shr.u32 	%r53157, %r53155, 1;
	and.b32  	%r53158, %r53153, 1;
	setp.eq.b32 	%p5464, %r53158, 1;
	selp.b32 	%r53159, -1727483681, 0, %p5464;
	xor.b32  	%r53160, %r53159, %r53156;
	xor.b32  	%r53161, %r53160, %r53157;
	st.local.u32 	[%rd7005], %r53161;
	and.b32  	%r53162, %r53153, -2147483648;
	ld.local.u32 	%r53163, [%rd7005+8];
	and.b32  	%r53164, %r53163, 2147483646;
	or.b32  	%r53165, %r53164, %r53162;
	ld.local.u32 	%r53166, [%rd7005+1592];
	shr.u32 	%r53167, %r53165, 1;
	and.b32  	%r53168, %r53163, 1;
	setp.eq.b32 	%p5465, %r53168, 1;
	selp.b32 	%r53169, -1727483681, 0, %p5465;
	xor.b32  	%r53170, %r53169, %r53166;
	xor.b32  	%r53171, %r53170, %r53167;
	st.local.u32 	[%rd7005+4], %r53171;
	and.b32  	%r53172, %r53163, -2147483648;
	ld.local.u32 	%r10389, [%rd7005+12];
	and.b32  	%r53173, %r10389, 2147483646;
	or.b32  	%r53174, %r53173, %r53172;
	ld.local.u32 	%r53175, [%rd7005+1596];
	shr.u32 	%r53176, %r53174, 1;
	and.b32  	%r53177, %r10389, 1;
	setp.eq.b32 	%p5466, %r53177, 1;
	selp.b32 	%r53178, -1727483681, 0, %p5466;
	xor.b32  	%r53179, %r53178, %r53175;
	xor.b32  	%r53180, %r53179, %r53176;
	st.local.u32 	[%rd7005+8], %r53180;
	setp.ne.s32 	%p5467, %r105118, 224;
	@%p5467 bra 	$L__BB3_4883;
	ld.local.u32 	%r105120, [%rd3+908];
	add.s64 	%rd7006, %rd3, 924;
	mov.b32 	%r105119, 0;
$L__BB3_4855:
	and.b32  	%r53191, %r105120, -2147483648;
	ld.local.u32 	%r53192, [%rd7006+-12];
	and.b32  	%r53193, %r53192, 2147483646;
	or.b32  	%r53194, %r53193, %r53191;
	ld.local.u32 	%r53195, [%rd7006+-924];
	shr.u32 	%r53196, %r53194, 1;
	and.b32  	%r53197, %r53192, 1;
	setp.eq.b32 	%p5469, %r53197, 1;
	selp.b32 	%r53198, -1727483681, 0, %p5469;
	xor.b32  	%r53199, %r53198, %r53195;
	xor.b32  	%r53200, %r53199, %r53196;
	st.local.u32 	[%rd7006+-16], %r53200;
	and.b32  	%r53201, %r53192, -2147483648;
	ld.local.u32 	%r53202, [%rd7006+-8];
	and.b32  	%r53203, %r53202, 2147483646;
	or.b32  	%r53204, %r53203, %r53201;
	ld.local.u32 	%r53205, [%rd7006+-920];
	shr.u32 	%r53206, %r53204, 1;
	and.b32  	%r53207, %r53202, 1;
	setp.eq.b32 	%p5470, %r53207, 1;
	selp.b32 	%r53208, -1727483681, 0, %p5470;
	xor.b32  	%r53209, %r53208, %r53205;
	xor.b32  	%r53210, %r53209, %r53206;
	st.local.u32 	[%rd7006+-12], %r53210;
	and.b32  	%r53211, %r53202, -2147483648;
	ld.local.u32 	%r53212, [%rd7006+-4];
	and.b32  	%r53213, %r53212, 2147483646;
	or.b32  	%r53214, %r53213, %r53211;
	ld.local.u32 	%r53215, [%rd7006+-916];
	shr.u32 	%r53216, %r53214, 1;
	and.b32  	%r53217, %r53212, 1;
	setp.eq.b32 	%p5471, %r53217, 1;
	selp.b32 	%r53218, -1727483681, 0, %p5471;
	xor.b32  	%r53219, %r53218, %r53215;
	xor.b32  	%r53220, %r53219, %r53216;
	st.local.u32 	[%rd7006+-8], %r53220;
	and.b32  	%r53221, %r53212, -2147483648;
	ld.local.u32 	%r105120, [%rd7006];
	and.b32  	%r53222, %r105120, 2147483646;
	or.b32  	%r53223, %r53222, %r53221;
	ld.local.u32 	%r53224, [%rd7006+-912];
	shr.u32 	%r53225, %r53223, 1;
	and.b32  	%r53226, %r105120, 1;
	setp.eq.b32 	%p5472, %r53226, 1;
	selp.b32 	%r53227, -1727483681, 0, %p5472;
	xor.b32  	%r53228, %r53227, %r53224;
	xor.b32  	%r53229, %r53228, %r53225;
	st.local.u32 	[%rd7006+-4], %r53229;
	add.s32 	%r105119, %r105119, 4;
	add.s64 	%rd7006, %rd7006, 16;
	setp.ne.s32 	%p5473, %r105119, 396;
	@%p5473 bra 	$L__BB3_4855;
	ld.local.u32 	%r53231, [%rd3+2492];
	and.b32  	%r53232, %r53231, -2147483648;
	ld.local.u32 	%r105049, [%rd3];
	and.b32  	%r53233, %r105049, 2147483646;
	or.b32  	%r53234, %r53233, %r53232;
	ld.local.u32 	%r53235, [%rd3+1584];
	shr.u32 	%r53236, %r53234, 1;
	and.b32  	%r53237, %r105049, 1;
	setp.eq.b32 	%p5474, %r53237, 1;
	selp.b32 	%r53238, -1727483681, 0, %p5474;
	xor.b32  	%r53239, %r53238, %r53235;
	xor.b32  	%r53240, %r53239, %r53236;
	st.local.u32 	[%rd3+2492], %r53240;
	mov.b32 	%r105122, 0;
	st.local.u32 	[%rd1645], %r105122;
$L__BB3_4857:
	add.s32 	%r105128, %r105122, 1;
	st.local.u32 	[%rd3+2496], %r105128;
	mul.wide.s32 	%rd4495, %r105122, 4;
	add.s64 	%rd4496, %rd3, %rd4495;
	ld.local.u32 	%r53241, [%rd4496];
	shr.u32 	%r53242, %r53241, 11;
	xor.b32  	%r53243, %r53242, %r53241;
	shl.b32 	%r53244, %r53243, 7;
	and.b32  	%r53245, %r53244, -1658038656;
	xor.b32  	%r10399, %r53245, %r53243;
	setp.lt.s32 	%p5475, %r105122, 623;
	@%p5475 bra 	$L__BB3_4863;
	mov.b32 	%r105124, 0;
	mov.u64 	%rd7007, %rd3;
$L__BB3_4859:
	and.b32  	%r53247, %r105049, -2147483648;
	ld.local.u32 	%r53248, [%rd7007+4];
	and.b32  	%r53249, %r53248, 2147483646;
	or.b32  	%r53250, %r53249, %r53247;
	ld.local.u32 	%r53251, [%rd7007+1588];
	shr.u32 	%r53252, %r53250, 1;
	and.b32  	%r53253, %r53248, 1;
	setp.eq.b32 	%p5476, %r53253, 1;
	selp.b32 	%r53254, -1727483681, 0, %p5476;
	xor.b32  	%r53255, %r53254, %r53251;
	xor.b32  	%r53256, %r53255, %r53252;
	st.local.u32 	[%rd7007], %r53256;
	and.b32  	%r53257, %r53248, -2147483648;
	ld.local.u32 	%r53258, [%rd7007+8];
	and.b32  	%r53259, %r53258, 2147483646;
	or.b32  	%r53260, %r53259, %r53257;
	ld.local.u32 	%r53261, [%rd7007+1592];
	shr.u32 	%r53262, %r53260, 1;
	and.b32  	%r53263, %r53258, 1;
	setp.eq.b32 	%p5477, %r53263, 1;
	selp.b32 	%r53264, -1727483681, 0, %p5477;
	xor.b32  	%r53265, %r53264, %r53261;
	xor.b32  	%r53266, %r53265, %r53262;
	st.local.u32 	[%rd7007+4], %r53266;
	and.b32  	%r53267, %r53258, -2147483648;
	ld.local.u32 	%r10402, [%rd7007+12];
	and.b32  	%r53268, %r10402, 2147483646;
	or.b32  	%r53269, %r53268, %r53267;
	ld.local.u32 	%r53270, [%rd7007+1596];
	shr.u32 	%r53271, %r53269, 1;
	and.b32  	%r53272, %r10402, 1;
	setp.eq.b32 	%p5478, %r53272, 1;
	selp.b32 	%r53273, -1727483681, 0, %p5478;
	xor.b32  	%r53274, %r53273, %r53270;
	xor.b32  	%r53275, %r53274, %r53271;
	st.local.u32 	[%rd7007+8], %r53275;
	setp.ne.s32 	%p5479, %r105124, 224;
	@%p5479 bra 	$L__BB3_4882;
	ld.local.u32 	%r105126, [%rd3+908];
	add.s64 	%rd7008, %rd3, 924;
	mov.b32 	%r105125, 0;
$L__BB3_4861:
	and.b32  	%r53286, %r105126, -2147483648;
	ld.local.u32 	%r53287, [%rd7008+-12];
	and.b32  	%r53288, %r53287, 2147483646;
	or.b32  	%r53289, %r53288, %r53286;
	ld.local.u32 	%r53290, [%rd7008+-924];
	shr.u32 	%r53291, %r53289, 1;
	and.b32  	%r53292, %r53287, 1;
	setp.eq.b32 	%p5481, %r53292, 1;
	selp.b32 	%r53293, -1727483681, 0, %p5481;
	xor.b32  	%r53294, %r53293, %r53290;
	xor.b32  	%r53295, %r53294, %r53291;
	st.local.u32 	[%rd7008+-16], %r53295;
	and.b32  	%r53296, %r53287, -2147483648;
	ld.local.u32 	%r53297, [%rd7008+-8];
	and.b32  	%r53298, %r53297, 2147483646;
	or.b32  	%r53299, %r53298, %r53296;
	ld.local.u32 	%r53300, [%rd7008+-920];
	shr.u32 	%r53301, %r53299, 1;
	and.b32  	%r53302, %r53297, 1;
	setp.eq.b32 	%p5482, %r53302, 1;
	selp.b32 	%r53303, -1727483681, 0, %p5482;
	xor.b32  	%r53304, %r53303, %r53300;
	xor.b32  	%r53305, %r53304, %r53301;
	st.local.u32 	[%rd7008+-12], %r53305;
	and.b32  	%r53306, %r53297, -2147483648;
	ld.local.u32 	%r53307, [%rd7008+-4];
	and.b32  	%r53308, %r53307, 2147483646;
	or.b32  	%r53309, %r53308, %r53306;
	ld.local.u32 	%r53310, [%rd7008+-916];
	shr.u32 	%r53311, %r53309, 1;
	and.b32  	%r53312, %r53307, 1;
	setp.eq.b32 	%p5483, %r53312, 1;
	selp.b32 	%r53313, -1727483681, 0, %p5483;
	xor.b32  	%r53314, %r53313, %r53310;
	xor.b32  	%r53315, %r53314, %r53311;
	st.local.u32 	[%rd7008+-8], %r53315;
	and.b32  	%r53316, %r53307, -2147483648;
	ld.local.u32 	%r105126, [%rd7008];
	and.b32  	%r53317, %r105126, 2147483646;
	or.b32  	%r53318, %r53317, %r53316;
	ld.local.u32 	%r53319, [%rd7008+-912];
	shr.u32 	%r53320, %r53318, 1;
	and.b32  	%r53321, %r105126, 1;
	setp.eq.b32 	%p5484, %r53321, 1;
	selp.b32 	%r53322, -1727483681, 0, %p5484;
	xor.b32  	%r53323, %r53322, %r53319;
	xor.b32  	%r53324, %r53323, %r53320;
	st.local.u32 	[%rd7008+-4], %r53324;
	add.s32 	%r105125, %r105125, 4;
	add.s64 	%rd7008, %rd7008, 16;
	setp.ne.s32 	%p5485, %r105125, 396;
	@%p5485 bra 	$L__BB3_4861;
	ld.local.u32 	%r53326, [%rd3+2492];
	and.b32  	%r53327, %r53326, -2147483648;
	ld.local.u32 	%r105049, [%rd3];
	and.b32  	%r53328, %r105049, 2147483646;
	or.b32  	%r53329, %r53328, %r53327;
	ld.local.u32 	%r53330, [%rd3+1584];
	shr.u32 	%r53331, %r53329, 1;
	and.b32  	%r53332, %r105049, 1;
	setp.eq.b32 	%p5486, %r53332, 1;
	selp.b32 	%r53333, -1727483681, 0, %p5486;
	xor.b32  	%r53334, %r53333, %r53330;
	xor.b32  	%r53335, %r53334, %r53331;
	st.local.u32 	[%rd3+2492], %r53335;
	mov.b32 	%r105128, 0;
	st.local.u32 	[%rd1645], %r105128;
$L__BB3_4863:
	add.s32 	%r105134, %r105128, 1;
	st.local.u32 	[%rd3+2496], %r105134;
	mul.wide.s32 	%rd4497, %r105128, 4;
	add.s64 	%rd4498, %rd3, %rd4497;
	ld.local.u32 	%r53336, [%rd4498];
	shr.u32 	%r53337, %r53336, 11;
	xor.b32  	%r53338, %r53337, %r53336;
	shl.b32 	%r53339, %r53338, 7;
	and.b32  	%r53340, %r53339, -1658038656;
	xor.b32  	%r10412, %r53340, %r53338;
	setp.lt.s32 	%p5487, %r105128, 623;
	@%p5487 bra 	$L__BB3_4869;
	mov.b32 	%r105130, 0;
	mov.u64 	%rd7009, %rd3;
$L__BB3_4865:
	and.b32  	%r53342, %r105049, -2147483648;
	ld.local.u32 	%r53343, [%rd7009+4];
	and.b32  	%r53344, %r53343, 2147483646;
	or.b32  	%r53345, %r53344, %r53342;
	ld.local.u32 	%r53346, [%rd7009+1588];
	shr.u32 	%r53347, %r53345, 1;
	and.b32  	%r53348, %r53343, 1;
	setp.eq.b32 	%p5488, %r53348, 1;
	selp.b32 	%r53349, -1727483681, 0, %p5488;
	xor.b32  	%r53350, %r53349, %r53346;
	xor.b32  	%r53351, %r53350, %r53347;
	st.local.u32 	[%rd7009], %r53351;
	and.b32  	%r53352, %r53343, -2147483648;
	ld.local.u32 	%r53353, [%rd7009+8];
	and.b32  	%r53354, %r53353, 2147483646;
	or.b32  	%r53355, %r53354, %r53352;
	ld.local.u32 	%r53356, [%rd7009+1592];
	shr.u32 	%r53357, %r53355, 1;
	and.b32  	%r53358, %r53353, 1;
	setp.eq.b32 	%p5489, %r53358, 1;
	selp.b32 	%r53359, -1727483681, 0, %p5489;
	xor.b32  	%r53360, %r53359, %r53356;
	xor.b32  	%r53361, %r53360, %r53357;
	st.local.u32 	[%rd7009+4], %r53361;
	and.b32  	%r53362, %r53353, -2147483648;
	ld.local.u32 	%r10415, [%rd7009+12];
	and.b32  	%r53363, %r10415, 2147483646;
	or.b32  	%r53364, %r53363, %r53362;
	ld.local.u32 	%r53365, [%rd7009+1596];
	shr.u32 	%r53366, %r53364, 1;
	and.b32  	%r53367, %r10415, 1;
	setp.eq.b32 	%p5490, %r53367, 1;
	selp.b32 	%r53368, -1727483681, 0, %p5490;
	xor.b32  	%r53369, %r53368, %r53365;
	xor.b32  	%r53370, %r53369, %r53366;
	st.local.u32 	[%rd7009+8], %r53370;
	setp.ne.s32 	%p5491, %r105130, 224;
	@%p5491 bra 	$L__BB3_4881;
	ld.local.u32 	%r105131, [%rd3+908];
	mov.b32 	%r105132, 227;
$L__BB3_4867:
	mul.wide.u32 	%rd4499, %r105132, 4;
	add.s64 	%rd4500, %rd3, %rd4499;
	and.b32  	%r53381, %r105131, -2147483648;
	ld.local.u32 	%r53382, [%rd4500+4];
	and.b32  	%r53383, %r53382, 2147483646;
	or.b32  	%r53384, %r53383, %r53381;
	ld.local.u32 	%r53385, [%rd4500+-908];
	shr.u32 	%r53386, %r53384, 1;
	and.b32  	%r53387, %r53382, 1;
	setp.eq.b32 	%p5493, %r53387, 1;
	selp.b32 	%r53388, -1727483681, 0, %p5493;
	xor.b32  	%r53389, %r53388, %r53385;
	xor.b32  	%r53390, %r53389, %r53386;
	st.local.u32 	[%rd4500], %r53390;
	and.b32  	%r53391, %r53382, -2147483648;
	ld.local.u32 	%r53392, [%rd4500+8];
	and.b32  	%r53393, %r53392, 2147483646;
	or.b32  	%r53394, %r53393, %r53391;
	ld.local.u32 	%r53395, [%rd4500+-904];
	shr.u32 	%r53396, %r53394, 1;
	and.b32  	%r53397, %r53392, 1;
	setp.eq.b32 	%p5494, %r53397, 1;
	selp.b32 	%r53398, -1727483681, 0, %p5494;
	xor.b32  	%r53399, %r53398, %r53395;
	xor.b32  	%r53400, %r53399, %r53396;
	st.local.u32 	[%rd4500+4], %r53400;
	and.b32  	%r53401, %r53392, -2147483648;
	ld.local.u32 	%r53402, [%rd4500+12];
	and.b32  	%r53403, %r53402, 2147483646;
	or.b32  	%r53404, %r53403, %r53401;
	ld.local.u32 	%r53405, [%rd4500+-900];
	shr.u32 	%r53406, %r53404, 1;
	and.b32  	%r53407, %r53402, 1;
	setp.eq.b32 	%p5495, %r53407, 1;
	selp.b32 	%r53408, -1727483681, 0, %p5495;
	xor.b32  	%r53409, %r53408, %r53405;
	xor.b32  	%r53410, %r53409, %r53406;
	st.local.u32 	[%rd4500+8], %r53410;
	and.b32  	%r53411, %r53402, -2147483648;
	add.s32 	%r105132, %r105132, 4;
	ld.local.u32 	%r105131, [%rd4500+16];
	and.b32  	%r53412, %r105131, 2147483646;
	or.b32  	%r53413, %r53412, %r53411;
	ld.local.u32 	%r53414, [%rd4500+-896];
	shr.u32 	%r53415, %r53413, 1;
	and.b32  	%r53416, %r105131, 1;
	setp.eq.b32 	%p5496, %r53416, 1;
	selp.b32 	%r53417, -1727483681, 0, %p5496;
	xor.b32  	%r53418, %r53417, %r53414;
	xor.b32  	%r53419, %r53418, %r53415;
	st.local.u32 	[%rd4500+12], %r53419;
	setp.ne.s32 	%p5497, %r105132, 623;
	@%p5497 bra 	$L__BB3_4867;
	ld.local.u32 	%r53421, [%rd3+2492];
	and.b32  	%r53422, %r53421, -2147483648;
	ld.local.u32 	%r105049, [%rd3];
	and.b32  	%r53423, %r105049, 2147483646;
	or.b32  	%r53424, %r53423, %r53422;
	ld.local.u32 	%r53425, [%rd3+1584];
	shr.u32 	%r53426, %r53424, 1;
	and.b32  	%r53427, %r105049, 1;
	setp.eq.b32 	%p5498, %r53427, 1;
	selp.b32 	%r53428, -1727483681, 0, %p5498;
	xor.b32  	%r53429, %r53428, %r53425;
	xor.b32  	%r53430, %r53429, %r53426;
	st.local.u32 	[%rd3+2492], %r53430;
	mov.b32 	%r105134, 0;
	st.local.u32 	[%rd3+2496], %r105134;
$L__BB3_4869:
	setp.gt.u32 	%p5500, %r15025, %r15026;
	add.s32 	%r105143, %r105134, 1;
	st.local.u32 	[%rd3+2496], %r105143;
	mul.wide.s32 	%rd4501, %r105134, 4;
	add.s64 	%rd4502, %rd3, %rd4501;
	ld.local.u32 	%r53431, [%rd4502];
	shr.u32 	%r53432, %r53431, 11;
	xor.b32  	%r53433, %r53432, %r53431;
	shl.b32 	%r53434, %r53433, 7;
	and.b32  	%r53435, %r53434, -1658038656;
	xor.b32  	%r53436, %r53435, %r53433;
	shl.b32 	%r53437, %r53436, 15;
	and.b32  	%r53438, %r53437, -402653184;
	xor.b32  	%r53439, %r53438, %r53436;
	shr.u32 	%r53440, %r53439, 27;
	shl.b32 	%r53441, %r10373, 15;
	and.b32  	%r53442, %r53441, -402653184;
	xor.b32  	%r53443, %r53442, %r10373;
	shr.u32 	%r53444, %r53443, 7;
	and.b32  	%r53445, %r53444, 32505856;
	shl.b32 	%r53446, %r10386, 15;
	and.b32  	%r53447, %r53446, -402653184;
	xor.b32  	%r53448, %r53447, %r10386;
	shr.u32 	%r53449, %r53448, 12;
	and.b32  	%r53450, %r53449, 1015808;
	or.b32  	%r53451, %r53450, %r53445;
	shl.b32 	%r53452, %r10399, 15;
	and.b32  	%r53453, %r53452, -402653184;
	xor.b32  	%r53454, %r53453, %r10399;
	shr.u32 	%r53455, %r53454, 17;
	and.b32  	%r53456, %r53455, 31744;
	or.b32  	%r53457, %r53451, %r53456;
	shl.b32 	%r53458, %r10412, 15;
	and.b32  	%r53459, %r53458, -402653184;
	xor.b32  	%r53460, %r53459, %r10412;
	shr.u32 	%r53461, %r53460, 22;
	and.b32  	%r53462, %r53461, 992;
	or.b32  	%r53463, %r53457, %r53462;
	or.b32  	%r105138, %r53463, %r53440;
	mov.pred 	%p11999, 0;
	@%p5500 bra 	$L__BB3_4878;
	mov.pred 	%p11999, 0;
	mov.u32 	%r105137, %r15025;
$L__BB3_4871:
	shl.b32 	%r10431, %r105138, 5;
	setp.lt.s32 	%p5502, %r105143, 624;
	@%p5502 bra 	$L__BB3_4877;
	mov.b32 	%r105140, 0;
$L__BB3_4873:
	mul.wide.u32 	%rd4503, %r105140, 4;
	add.s64 	%rd2267, %rd3, %rd4503;
	and.b32  	%r53465, %r105049, -2147483648;
	ld.local.u32 	%r53466, [%rd2267+4];
	and.b32  	%r53467, %r53466, 2147483646;
	or.b32  	%r53468, %r53467, %r53465;
	ld.local.u32 	%r53469, [%rd2267+1588];
	shr.u32 	%r53470, %r53468, 1;
	and.b32  	%r53471, %r53466, 1;
	setp.eq.b32 	%p5503, %r53471, 1;
	selp.b32 	%r53472, -1727483681, 0, %p5503;
	xor.b32  	%r53473, %r53472, %r53469;
	xor.b32  	%r53474, %r53473, %r53470;
	st.local.u32 	[%rd2267], %r53474;
	and.b32  	%r53475, %r53466, -2147483648;
	ld.local.u32 	%r53476, [%rd2267+8];
	and.b32  	%r53477, %r53476, 2147483646;
	or.b32  	%r53478, %r53477, %r53475;
	ld.local.u32 	%r53479, [%rd2267+1592];
	shr.u32 	%r53480, %r53478, 1;
	and.b32  	%r53481, %r53476, 1;
	setp.eq.b32 	%p5504, %r53481, 1;
	selp.b32 	%r53482, -1727483681, 0, %p5504;
	xor.b32  	%r53483, %r53482, %r53479;
	xor.b32  	%r53484, %r53483, %r53480;
	st.local.u32 	[%rd2267+4], %r53484;
	and.b32  	%r53485, %r53476, -2147483648;
	ld.local.u32 	%r10434, [%rd2267+12];
	and.b32  	%r53486, %r10434, 2147483646;
	or.b32  	%r53487, %r53486, %r53485;
	ld.local.u32 	%r53488, [%rd2267+1596];
	shr.u32 	%r53489, %r53487, 1;
	and.b32  	%r53490, %r10434, 1;
	setp.eq.b32 	%p5505, %r53490, 1;
	selp.b32 	%r53491, -1727483681, 0, %p5505;
	xor.b32  	%r53492, %r53491, %r53488;
	xor.b32  	%r53493, %r53492, %r53489;
	st.local.u32 	[%rd2267+8], %r53493;
	setp.ne.s32 	%p5506, %r105140, 224;
	@%p5506 bra 	$L__BB3_7277;
	ld.local.u32 	%r105141, [%rd3+908];
	mov.b32 	%r105142, 227;
$L__BB3_4875:
	mul.wide.u32 	%rd4504, %r105142, 4;
	add.s64 	%rd4505, %rd3, %rd4504;
	and.b32  	%r53504, %r105141, -2147483648;
	ld.local.u32 	%r53505, [%rd4505+4];
	and.b32  	%r53506, %r53505, 2147483646;
	or.b32  	%r53507, %r53506, %r53504;
	ld.local.u32 	%r53508, [%rd4505+-908];
	shr.u32 	%r53509, %r53507, 1;
	and.b32  	%r53510, %r53505, 1;
	setp.eq.b32 	%p5508, %r53510, 1;
	selp.b32 	%r53511, -1727483681, 0, %p5508;
	xor.b32  	%r53512, %r53511, %r53508;
	xor.b32  	%r53513, %r53512, %r53509;
	st.local.u32 	[%rd4505], %r53513;
	and.b32  	%r53514, %r53505, -2147483648;
	ld.local.u32 	%r53515, [%rd4505+8];
	and.b32  	%r53516, %r53515, 2147483646;
	or.b32  	%r53517, %r53516, %r53514;
	ld.local.u32 	%r53518, [%rd4505+-904];
	shr.u32 	%r53519, %r53517, 1;
	and.b32  	%r53520, %r53515, 1;
	setp.eq.b32 	%p5509, %r53520, 1;
	selp.b32 	%r53521, -1727483681, 0, %p5509;
	xor.b32  	%r53522, %r53521, %r53518;
	xor.b32  	%r53523, %r53522, %r53519;
	st.local.u32 	[%rd4505+4], %r53523;
	and.b32  	%r53524, %r53515, -2147483648;
	ld.local.u32 	%r53525, [%rd4505+12];
	and.b32  	%r53526, %r53525, 2147483646;
	or.b32  	%r53527, %r53526, %r53524;
	ld.local.u32 	%r53528, [%rd4505+-900];
	shr.u32 	%r53529, %r53527, 1;
	and.b32  	%r53530, %r53525, 1;
	setp.eq.b32 	%p5510, %r53530, 1;
	selp.b32 	%r53531, -1727483681, 0, %p5510;
	xor.b32  	%r53532, %r53531, %r53528;
	xor.b32  	%r53533, %r53532, %r53529;
	st.local.u32 	[%rd4505+8], %r53533;
	and.b32  	%r53534, %r53525, -2147483648;
	add.s32 	%r105142, %r105142, 4;
	ld.local.u32 	%r105141, [%rd4505+16];
	and.b32  	%r53535, %r105141, 2147483646;
	or.b32  	%r53536, %r53535, %r53534;
	ld.local.u32 	%r53537, [%rd4505+-896];
	shr.u32 	%r53538, %r53536, 1;
	and.b32  	%r53539, %r105141, 1;
	setp.eq.b32 	%p5511, %r53539, 1;
	selp.b32 	%r53540, -1727483681, 0, %p5511;
	xor.b32  	%r53541, %r53540, %r53537;
	xor.b32  	%r53542, %r53541, %r53538;
	st.local.u32 	[%rd4505+12], %r53542;
	setp.ne.s32 	%p5512, %r105142, 623;
	@%p5512 bra 	$L__BB3_4875;
	ld.local.u32 	%r53544, [%rd3+2492];
	and.b32  	%r53545, %r53544, -2147483648;
	ld.local.u32 	%r105049, [%rd3];
	and.b32  	%r53546, %r105049, 2147483646;
	or.b32  	%r53547, %r53546, %r53545;
	ld.local.u32 	%r53548, [%rd3+1584];
	shr.u32 	%r53549, %r53547, 1;
	and.b32  	%r53550, %r105049, 1;
	setp.eq.b32 	%p5513, %r53550, 1;
	selp.b32 	%r53551, -1727483681, 0, %p5513;
	xor.b32  	%r53552, %r53551, %r53548;
	xor.b32  	%r53553, %r53552, %r53549;
	st.local.u32 	[%rd3+2492], %r53553;
	mov.b32 	%r105143, 0;
	st.local.u32 	[%rd3+2496], %r105143;
$L__BB3_4877:
	add.s32 	%r10443, %r105143, 1;
	st.local.u32 	[%rd3+2496], %r10443;
	mul.wide.s32 	%rd4506, %r105143, 4;
	add.s64 	%rd4507, %rd3, %rd4506;
	ld.local.u32 	%r53554, [%rd4507];
	shr.u32 	%r53555, %r53554, 11;
	xor.b32  	%r53556, %r53555, %r53554;
	shl.b32 	%r53557, %r53556, 7;
	and.b32  	%r53558, %r53557, -1658038656;
	xor.b32  	%r53559, %r53558, %r53556;
	shl.b32 	%r53560, %r53559, 15;
	and.b32  	%r53561, %r53560, -402653184;
	xor.b32  	%r53562, %r53561, %r53559;
	shr.u32 	%r53563, %r53562, 27;
	and.b32  	%r53565, %r10431, 1073741792;
	or.b32  	%r105138, %r53563, %r53565;
	setp.eq.s32 	%p5514, %r105138, %r15022;
	or.pred  	%p11999, %p11999, %p5514;
	add.s32 	%r105137, %r105137, 1;
	setp.gt.u32 	%p5515, %r105137, %r15026;
	mov.u32 	%r105143, %r10443;
	@%p5515 bra 	$L__BB3_4878;
	bra.uni 	$L__BB3_4871;
$L__BB3_4878:
	and.pred  	%p5516, %p11997, %p11999;
	selp.u32 	%r10449, 1, 0, %p5516;
$L__BB3_4879:
	ld.param.u32 	%r100654, [_ZN3cub18CUB_300001_SM_10006detail6select23DeviceSelectSweepKernelINS2_10policy_hubIjNS0_8NullTypeEiLb0ELNS0_10SelectImplE0EE10Policy1000EN6thrust24THRUST_300001_SM_1000_NS17counting_iteratorIjNSA_11use_defaultESC_SC_EEPS5_NSA_6detail15normal_iteratorINSA_10device_ptrIjEEEEPlNS0_13ScanTileStateIiLb1EEEN36_GLOBAL__N__b0bc9b25_4_k_cu_7da0064a6is_hitES5_iNS2_19streaming_context_tIlLb1EEELS6_0EEEvT0_T1_T2_T3_T4_T5_T6_T7_iT8_NS1_7vsmem_tE_param_7];
	mov.u32 	%r53567, %tid.x;
	mad.lo.s32 	%r53568, %r53567, 15, 12;
	mov.u32 	%r53569, %ctaid.x;
	mov.u32 	%r53570, %nctaid.y;
	mov.u32 	%r53571, %ctaid.y;
	mad.lo.s32 	%r53572, %r53569, %r53570, %r53571;
	mul.lo.s32 	%r53573, %r53572, 5760;
	sub.s32 	%r53574, %r100654, %r53573;
	setp.lt.s32 	%p5517, %r53568, %r53574;
	mov.b32 	%r10694, 1;
	@%p5517 bra 	$L__BB3_4880;
	bra.uni 	$L__BB3_4992;
$L__BB3_4880:
	mov.b32 	%r53576, 624;
	st.local.u32 	[%rd3+2496], %r53576;
	st.local.u32 	[%rd3], %r7526;
	mov.b32 	%r105147, 1;
	mov.u32 	%r105146, %r7526;
	bra.uni 	$L__BB3_4894;
$L__BB3_4881:
	and.b32  	%r53371, %r10415, -2147483648;
	add.s32 	%r105130, %r105130, 4;
	add.s64 	%rd2268, %rd7009, 16;
	ld.local.u32 	%r105049, [%rd7009+16];
	and.b32  	%r53372, %r105049, 2147483646;
	or.b32  	%r53373, %r53372, %r53371;
	ld.local.u32 	%r53374, [%rd7009+1600];
	shr.u32 	%r53375, %r53373, 1;
	and.b32  	%r53376, %r105049, 1;
	setp.eq.b32 	%p5492, %r53376, 1;
	selp.b32 	%r53377, -1727483681, 0, %p5492;
	xor.b32  	%r53378, %r53377, %r53374;
	xor.b32  	%r53379, %r53378, %r53375;
	st.local.u32 	[%rd7009+12], %r53379;
	mov.u64 	%rd7009, %rd2268;
	bra.uni 	$L__BB3_4865;
$L__BB3_4882:
	and.b32  	%r53276, %r10402, -2147483648;
	add.s32 	%r105124, %r105124, 4;
	add.s64 	%rd2269, %rd7007, 16;
	ld.local.u32 	%r105049, [%rd7007+16];
	and.b32  	%r53277, %r105049, 2147483646;
	or.b32  	%r53278, %r53277, %r53276;
	ld.local.u32 	%r53279, [%rd7007+1600];
	shr.u32 	%r53280, %r53278, 1;
	and.b32  	%r53281, %r105049, 1;
	setp.eq.b32 	%p5480, %r53281, 1;
	selp.b32 	%r53282, -1727483681, 0, %p5480;
	xor.b32  	%r53283, %r53282, %r53279;
	xor.b32  	%r53284, %r53283, %r53280;
	st.local.u32 	[%rd7007+12], %r53284;
	mov.u64 	%rd7007, %rd2269;
	bra.uni 	$L__BB3_4859;
$L__BB3_4883:
	and.b32  	%r53181, %r10389, -2147483648;
	add.s32 	%r105118, %r105118, 4;
	add.s64 	%rd2270, %rd7005, 16;
	ld.local.u32 	%r105049, [%rd7005+16];
	and.b32  	%r53182, %r105049, 2147483646;
	or.b32  	%r53183, %r53182, %r53181;
	ld.local.u32 	%r53184, [%rd7005+1600];
	shr.u32 	%r53185, %r53183, 1;
	and.b32  	%r53186, %r105049, 1;
	setp.eq.b32 	%p5468, %r53186, 1;
	selp.b32 	%r53187, -1727483681, 0, %p5468;
	xor.b32  	%r53188, %r53187, %r53184;
	xor.b32  	%r53189, %r53188, %r53185;
	st.local.u32 	[%rd7005+12], %r53189;
	mov.u64 	%rd7005, %rd2270;
	bra.uni 	$L__BB3_4853;
$L__BB3_4884:
	and.b32  	%r53086, %r10376, -2147483648;
	add.s32 	%r105112, %r105112, 4;
	add.s64 	%rd2271, %rd7003, 16;
	ld.local.u32 	%r105049, [%rd7003+16];
	and.b32  	%r53087, %r105049, 2147483646;
	or.b32  	%r53088, %r53087, %r53086;
	ld.local.u32 	%r53089, [%rd7003+1600];
	shr.u32 	%r53090, %r53088, 1;
	and.b32  	%r53091, %r105049, 1;
	setp.eq.b32 	%p5456, %r53091, 1;
	selp.b32 	%r53092, -1727483681, 0, %p5456;
	xor.b32  	%r53093, %r53092, %r53089;
	xor.b32  	%r53094, %r53093, %r53090;
	st.local.u32 	[%rd7003+12], %r53094;
	mov.u64 	%rd7003, %rd2271;
	bra.uni 	$L__BB3_4847;
$L__BB3_4885:
	and.b32  	%r52991, %r10363, -2147483648;
	add.s32 	%r105106, %r105106, 4;
	add.s64 	%rd2272, %rd7001, 16;
	ld.local.u32 	%r105049, [%rd7001+16];
	and.b32  	%r52992, %r105049, 2147483646;
	or.b32  	%r52993, %r52992, %r52991;
	ld.local.u32 	%r52994, [%rd7001+1600];
	shr.u32 	%r52995, %r52993, 1;
	and.b32  	%r52996, %r105049, 1;
	setp.eq.b32 	%p5444, %r52996, 1;
	selp.b32 	%r52997, -1727483681, 0, %p5444;
	xor.b32  	%r52998, %r52997, %r52994;
	xor.b32  	%r52999, %r52998, %r52995;
	st.local.u32 	[%rd7001+12], %r52999;
	mov.u64 	%rd7001, %rd2272;
	bra.uni 	$L__BB3_4841;
$L__BB3_4886:
	and.b32  	%r52899, %r10348, -2147483648;
	add.s32 	%r105098, %r105098, 4;
	add.s64 	%rd2273, %rd7000, 16;
	ld.local.u32 	%r105049, [%rd7000+16];
	and.b32  	%r52900, %r105049, 2147483646;
	or.b32  	%r52901, %r52900, %r52899;
	ld.local.u32 	%r52902, [%rd7000+1600];
	shr.u32 	%r52903, %r52901, 1;
	and.b32  	%r52904, %r105049, 1;
	setp.eq.b32 	%p5431, %r52904, 1;
	selp.b32 	%r52905, -1727483681, 0, %p5431;
	xor.b32  	%r52906, %r52905, %r52902;
	xor.b32  	%r52907, %r52906, %r52903;
	st.local.u32 	[%rd7000+12], %r52907;
	mov.u64 	%rd7000, %rd2273;
	bra.uni 	$L__BB3_4834;
$L__BB3_4887:
	and.b32  	%r52671, %r10308, -2147483648;
	add.s32 	%r105077, %r105077, 4;
	add.s64 	%rd2274, %rd6999, 16;
	ld.local.u32 	%r105049, [%rd6999+16];
	and.b32  	%r52672, %r105049, 2147483646;
	or.b32  	%r52673, %r52672, %r52671;
	ld.local.u32 	%r52674, [%rd6999+1600];
	shr.u32 	%r52675, %r52673, 1;
	and.b32  	%r52676, %r105049, 1;
	setp.eq.b32 	%p5401, %r52676, 1;
	selp.b32 	%r52677, -1727483681, 0, %p5401;
	xor.b32  	%r52678, %r52677, %r52674;
	xor.b32  	%r52679, %r52678, %r52675;
	st.local.u32 	[%rd6999+12], %r52679;
	mov.u64 	%rd6999, %rd2274;
	bra.uni 	$L__BB3_4817;
$L__BB3_4888:
	and.b32  	%r52576, %r10295, -2147483648;
	add.s32 	%r105071, %r105071, 4;
	add.s64 	%rd2275, %rd6997, 16;
	ld.local.u32 	%r105049, [%rd6997+16];
	and.b32  	%r52577, %r105049, 2147483646;
	or.b32  	%r52578, %r52577, %r52576;
	ld.local.u32 	%r52579, [%rd6997+1600];
	shr.u32 	%r52580, %r52578, 1;
	and.b32  	%r52581, %r105049, 1;
	setp.eq.b32 	%p5389, %r52581, 1;
	selp.b32 	%r52582, -1727483681, 0, %p5389;
	xor.b32  	%r52583, %r52582, %r52579;
	xor.b32  	%r52584, %r52583, %r52580;
	st.local.u32 	[%rd6997+12], %r52584;
	mov.u64 	%rd6997, %rd2275;
	bra.uni 	$L__BB3_4811;
$L__BB3_4889:
	and.b32  	%r52481, %r10282, -2147483648;
	add.s32 	%r105065, %r105065, 4;
	add.s64 	%rd2276, %rd6995, 16;
	ld.local.u32 	%r105049, [%rd6995+16];
	and.b32  	%r52482, %r105049, 2147483646;
	or.b32  	%r52483, %r52482, %r52481;
	ld.local.u32 	%r52484, [%rd6995+1600];
	shr.u32 	%r52485, %r52483, 1;
	and.b32  	%r52486, %r105049, 1;
	setp.eq.b32 	%p5377, %r52486, 1;
	selp.b32 	%r52487, -1727483681, 0, %p5377;
	xor.b32  	%r52488, %r52487, %r52484;
	xor.b32  	%r52489, %r52488, %r52485;
	st.local.u32 	[%rd6995+12], %r52489;
	mov.u64 	%rd6995, %rd2276;
	bra.uni 	$L__BB3_4805;
$L__BB3_4890:
	and.b32  	%r52386, %r10269, -2147483648;
	add.s32 	%r105059, %r105059, 4;
	add.s64 	%rd2277, %rd6993, 16;
	ld.local.u32 	%r105049, [%rd6993+16];
	and.b32  	%r52387, %r105049, 2147483646;
	or.b32  	%r52388, %r52387, %r52386;
	ld.local.u32 	%r52389, [%rd6993+1600];
	shr.u32 	%r52390, %r52388, 1;
	and.b32  	%r52391, %r105049, 1;
	setp.eq.b32 	%p5365, %r52391, 1;
	selp.b32 	%r52392, -1727483681, 0, %p5365;
	xor.b32  	%r52393, %r52392, %r52389;
	xor.b32  	%r52394, %r52393, %r52390;
	st.local.u32 	[%rd6993+12], %r52394;
	mov.u64 	%rd6993, %rd2277;
	bra.uni 	$L__BB3_4799;
$L__BB3_4891:
	and.b32  	%r52291, %r10256, -2147483648;
	add.s32 	%r105053, %r105053, 4;
	add.s64 	%rd2278, %rd6991, 16;
	ld.local.u32 	%r105049, [%rd6991+16];
	and.b32  	%r52292, %r105049, 2147483646;
	or.b32  	%r52293, %r52292, %r52291;
	ld.local.u32 	%r52294, [%rd6991+1600];
	shr.u32 	%r52295, %r52293, 1;
	and.b32  	%r52296, %r105049, 1;
	setp.eq.b32 	%p5353, %r52296, 1;
	selp.b32 	%r52297, -1727483681, 0, %p5353;
	xor.b32  	%r52298, %r52297, %r52294;
	xor.b32  	%r52299, %r52298, %r52295;
	st.local.u32 	[%rd6991+12], %r52299;
	mov.u64 	%rd6991, %rd2278;
	bra.uni 	$L__BB3_4793;
$L__BB3_4892:
	and.b32  	%r52201, %r10241, -2147483648;
	add.s32 	%r105045, %r105045, 4;
	add.s64 	%rd2279, %rd6990, 16;
	ld.local.u32 	%r105049, [%rd6990+16];
	and.b32  	%r52202, %r105049, 2147483646;
	or.b32  	%r52203, %r52202, %r52201;
	ld.local.u32 	%r52204, [%rd6990+1600];
	shr.u32 	%r52205, %r52203, 1;
	and.b32  	%r52206, %r105049, 1;
	setp.eq.b32 	%p5340, %r52206, 1;
	selp.b32 	%r52207, -1727483681, 0, %p5340;
	xor.b32  	%r52208, %r52207, %r52204;
	xor.b32  	%r52209, %r52208, %r52205;
	st.local.u32 	[%rd6990+12], %r52209;
	mov.u64 	%rd6990, %rd2279;
	bra.uni 	$L__BB3_4786;
$L__BB3_4893:
	shr.u32 	%r53587, %r10478, 30;
	xor.b32  	%r53588, %r53587, %r10478;
	mad.lo.s32 	%r105146, %r53588, 1812433253, %r10479;
	st.local.u32 	[%rd2280+12], %r105146;
	add.s32 	%r105147, %r105147, 4;
$L__BB3_4894:
	shr.u32 	%r53577, %r105146, 30;
	xor.b32  	%r53578, %r53577, %r105146;
	mad.lo.s32 	%r53579, %r53578, 1812433253, %r105147;
	mul.wide.u32 	%rd4508, %r105147, 4;
	add.s64 	%rd2280, %rd3, %rd4508;
	st.local.u32 	[%rd2280], %r53579;
	shr.u32 	%r53580, %r53579, 30;
	xor.b32  	%r53581, %r53580, %r53579;
	mad.lo.s32 	%r53582, %r53581, 1812433253, %r105147;
	add.s32 	%r53583, %r53582, 1;
	st.local.u32 	[%rd2280+4], %r53583;
	shr.u32 	%r53584, %r53583, 30;
	xor.b32  	%r53585, %r53584, %r53583;
	mad.lo.s32 	%r53586, %r53585, 1812433253, %r105147;
	add.s32 	%r10478, %r53586, 2;
	st.local.u32 	[%rd2280+8], %r10478;
	add.s32 	%r10479, %r105147, 3;
	setp.ne.s32 	%p5518, %r10479, 624;
	@%p5518 bra 	$L__BB3_4893;
	setp.lt.s32 	%p5519, %r15023, -62;
	ld.local.u32 	%r105155, [%rd1645];
	mov.u32 	%r105156, %r7526;
	@%p5519 bra 	$L__BB3_4904;
	mov.b32 	%r105150, 0;
	mov.u32 	%r105156, %r7526;
$L__BB3_4897:
	setp.lt.s32 	%p5520, %r105155, 624;
	@%p5520 bra 	$L__BB3_4903;
	mov.b32 	%r105152, 0;
	mov.u64 	%rd7010, %rd3;
$L__BB3_4899:
	and.b32  	%r53591, %r105156, -2147483648;
	ld.local.u32 	%r53592, [%rd7010+4];
	and.b32  	%r53593, %r53592, 2147483646;
	or.b32  	%r53594, %r53593, %r53591;
	ld.local.u32 	%r53595, [%rd7010+1588];
	shr.u32 	%r53596, %r53594, 1;
	and.b32  	%r53597, %r53592, 1;
	setp.eq.b32 	%p5521, %r53597, 1;
	selp.b32 	%r53598, -1727483681, 0, %p5521;
	xor.b32  	%r53599, %r53598, %r53595;
	xor.b32  	%r53600, %r53599, %r53596;
	st.local.u32 	[%rd7010], %r53600;
	and.b32  	%r53601, %r53592, -2147483648;
	ld.local.u32 	%r53602, [%rd7010+8];
	and.b32  	%r53603, %r53602, 2147483646;
	or.b32  	%r53604, %r53603, %r53601;
	ld.local.u32 	%r53605, [%rd7010+1592];
	shr.u32 	%r53606, %r53604, 1;
	and.b32  	%r53607, %r53602, 1;
	setp.eq.b32 	%p5522, %r53607, 1;
	selp.b32 	%r53608, -1727483681, 0, %p5522;
	xor.b32  	%r53609, %r53608, %r53605;
	xor.b32  	%r53610, %r53609, %r53606;
	st.local.u32 	[%rd7010+4], %r53610;
	and.b32  	%r53611, %r53602, -2147483648;
	ld.local.u32 	%r10486, [%rd7010+12];
	and.b32  	%r53612, %r10486, 2147483646;
	or.b32  	%r53613, %r53612, %r53611;
	ld.local.u32 	%r53614, [%rd7010+1596];
	shr.u32 	%r53615, %r53613, 1;
	and.b32  	%r53616, %r10486, 1;
	setp.eq.b32 	%p5523, %r53616, 1;
	selp.b32 	%r53617, -1727483681, 0, %p5523;
	xor.b32  	%r53618, %r53617, %r53614;
	xor.b32  	%r53619, %r53618, %r53615;
	st.local.u32 	[%rd7010+8], %r53619;
	setp.ne.s32 	%p5524, %r105152, 224;
	@%p5524 bra 	$L__BB3_5005;
	ld.local.u32 	%r105153, [%rd3+908];
	mov.b32 	%r105154, 227;
$L__BB3_4901:
	mul.wide.u32 	%rd4509, %r105154, 4;
	add.s64 	%rd4510, %rd3, %rd4509;
	and.b32  	%r53630, %r105153, -2147483648;
	ld.local.u32 	%r53631, [%rd4510+4];
	and.b32  	%r53632, %r53631, 2147483646;
	or.b32  	%r53633, %r53632, %r53630;
	ld.local.u32 	%r53634, [%rd4510+-908];
	shr.u32 	%r53635, %r53633, 1;
	and.b32  	%r53636, %r53631, 1;
	setp.eq.b32 	%p5526, %r53636, 1;
	selp.b32 	%r53637, -1727483681, 0, %p5526;
	xor.b32  	%r53638, %r53637, %r53634;
	xor.b32  	%r53639, %r53638, %r53635;
	st.local.u32 	[%rd4510], %r53639;
	and.b32  	%r53640, %r53631, -2147483648;
	ld.local.u32 	%r53641, [%rd4510+8];
	and.b32  	%r53642, %r53641, 2147483646;
	or.b32  	%r53643, %r53642, %r53640;
	ld.local.u32 	%r53644, [%rd4510+-904];
	shr.u32 	%r53645, %r53643, 1;
	and.b32  	%r53646, %r53641, 1;
	setp.eq.b32 	%p5527, %r53646, 1;
	selp.b32 	%r53647, -1727483681, 0, %p5527;
	xor.b32  	%r53648, %r53647, %r53644;
	xor.b32  	%r53649, %r53648, %r53645;
	st.local.u32 	[%rd4510+4], %r53649;
	and.b32  	%r53650, %r53641, -2147483648;
	ld.local.u32 	%r53651, [%rd4510+12];
	and.b32  	%r53652, %r53651, 2147483646;
	or.b32  	%r53653, %r53652, %r53650;
	ld.local.u32 	%r53654, [%rd4510+-900];
	shr.u32 	%r53655, %r53653, 1;
	and.b32  	%r53656, %r53651, 1;
	setp.eq.b32 	%p5528, %r53656, 1;
	selp.b32 	%r53657, -1727483681, 0, %p5528;
	xor.b32  	%r53658, %r53657, %r53654;
	xor.b32  	%r53659, %r53658, %r53655;
	st.local.u32 	[%rd4510+8], %r53659;
	and.b32  	%r53660, %r53651, -2147483648;
	add.s32 	%r105154, %r105154, 4;
	ld.local.u32 	%r105153, [%rd4510+16];
	and.b32  	%r53661, %r105153, 2147483646;
	or.b32  	%r53662, %r53661, %r53660;
	ld.local.u32 	%r53663, [%rd4510+-896];
	shr.u32 	%r53664, %r53662, 1;
	and.b32  	%r53665, %r105153, 1;
	setp.eq.b32 	%p5529, %r53665, 1;
	selp.b32 	%r53666, -1727483681, 0, %p5529;
	xor.b32  	%r53667, %r53666, %r53663;
	xor.b32  	%r53668, %r53667, %r53664;
	st.local.u32 	[%rd4510+12], %r53668;
	setp.ne.s32 	%p5530, %r105154, 623;
	@%p5530 bra 	$L__BB3_4901;
	ld.local.u32 	%r53670, [%rd3+2492];
	and.b32  	%r53671, %r53670, -2147483648;
	ld.local.u32 	%r105156, [%rd3];
	and.b32  	%r53672, %r105156, 2147483646;
	or.b32  	%r53673, %r53672, %r53671;
	ld.local.u32 	%r53674, [%rd3+1584];
	shr.u32 	%r53675, %r53673, 1;
	and.b32  	%r53676, %r105156, 1;
	setp.eq.b32 	%p5531, %r53676, 1;
	selp.b32 	%r53677, -1727483681, 0, %p5531;
	xor.b32  	%r53678, %r53677, %r53674;
	xor.b32  	%r53679, %r53678, %r53675;
	st.local.u32 	[%rd3+2492], %r53679;
	mov.b32 	%r105155, 0;
	st.local.u32 	[%rd3+2496], %r105155;
$L__BB3_4903:
	add.s32 	%r105155, %r105155, 1;
	st.local.u32 	[%rd1645], %r105155;
	add.s32 	%r10496, %r105150, 1;
	setp.ne.s32 	%p5532, %r105150, %r7530;
	mov.u32 	%r105150, %r10496;
	@%p5532 bra 	$L__BB3_4897;
$L__BB3_4904:
	setp.lt.s32 	%p5533, %r105155, 624;
	@%p5533 bra 	$L__BB3_4910;
	mov.b32 	%r105160, 0;
	mov.u64 	%rd7011, %rd3;
$L__BB3_4906:
	and.b32  	%r53681, %r105156, -2147483648;
	ld.local.u32 	%r53682, [%rd7011+4];
	and.b32  	%r53683, %r53682, 2147483646;
	or.b32  	%r53684, %r53683, %r53681;
	ld.local.u32 	%r53685, [%rd7011+1588];
	shr.u32 	%r53686, %r53684, 1;
	and.b32  	%r53687, %r53682, 1;
	setp.eq.b32 	%p5534, %r53687, 1;
	selp.b32 	%r53688, -1727483681, 0, %p5534;
	xor.b32  	%r53689, %r53688, %r53685;
	xor.b32  	%r53690, %r53689, %r53686;
	st.local.u32 	[%rd7011], %r53690;
	and.b32  	%r53691, %r53682, -2147483648;
	ld.local.u32 	%r53692, [%rd7011+8];
	and.b32  	%r53693, %r53692, 2147483646;
	or.b32  	%r53694, %r53693, %r53691;
	ld.local.u32 	%r53695, [%rd7011+1592];
	shr.u32 	%r53696, %r53694, 1;
	and.b32  	%r53697, %r53692, 1;
	setp.eq.b32 	%p5535, %r53697, 1;
	selp.b32 	%r53698, -1727483681, 0, %p5535;
	xor.b32  	%r53699, %r53698, %r53695;
	xor.b32  	%r53700, %r53699, %r53696;
	st.local.u32 	[%rd7011+4], %r53700;
	and.b32  	%r53701, %r53692, -2147483648;
	ld.local.u32 	%r10501, [%rd7011+12];
	and.b32  	%r53702, %r10501, 2147483646;
	or.b32  	%r53703, %r53702, %r53701;
	ld.local.u32 	%r53704, [%rd7011+1596];
	shr.u32 	%r53705, %r53703, 1;
	and.b32  	%r53706, %r10501, 1;
	setp.eq.b32 	%p5536, %r53706, 1;
	selp.b32 	%r53707, -1727483681, 0, %p5536;
	xor.b32  	%r53708, %r53707, %r53704;
	xor.b32  	%r53709, %r53708, %r53705;
	st.local.u32 	[%rd7011+8], %r53709;
	setp.ne.s32 	%p5537, %r105160, 224;
	@%p5537 bra 	$L__BB3_5004;
	ld.local.u32 	%r105162, [%rd3+908];
	add.s64 	%rd7012, %rd3, 924;
	mov.b32 	%r105161, 0;
$L__BB3_4908:
	and.b32  	%r53720, %r105162, -2147483648;
	ld.local.u32 	%r53721, [%rd7012+-12];
	and.b32  	%r53722, %r53721, 2147483646;
	or.b32  	%r53723, %r53722, %r53720;
	ld.local.u32 	%r53724, [%rd7012+-924];
	shr.u32 	%r53725, %r53723, 1;
	and.b32  	%r53726, %r53721, 1;
	setp.eq.b32 	%p5539, %r53726, 1;
	selp.b32 	%r53727, -1727483681, 0, %p5539;
	xor.b32  	%r53728, %r53727, %r53724;
	xor.b32  	%r53729, %r53728, %r53725;
	st.local.u32 	[%rd7012+-16], %r53729;
	and.b32  	%r53730, %r53721, -2147483648;
	ld.local.u32 	%r53731, [%rd7012+-8];
	and.b32  	%r53732, %r53731, 2147483646;
	or.b32  	%r53733, %r53732, %r53730;
	ld.local.u32 	%r53734, [%rd7012+-920];
	shr.u32 	%r53735, %r53733, 1;
	and.b32  	%r53736, %r53731, 1;
	setp.eq.b32 	%p5540, %r53736, 1;
	selp.b32 	%r53737, -1727483681, 0, %p5540;
	xor.b32  	%r53738, %r53737, %r53734;
	xor.b32  	%r53739, %r53738, %r53735;
	st.local.u32 	[%rd7012+-12], %r53739;
	and.b32  	%r53740, %r53731, -2147483648;
	ld.local.u32 	%r53741, [%rd7012+-4];
	and.b32  	%r53742, %r53741, 2147483646;
	or.b32  	%r53743, %r53742, %r53740;
	ld.local.u32 	%r53744, [%rd7012+-916];
	shr.u32 	%r53745, %r53743, 1;
	and.b32  	%r53746, %r53741, 1;
	setp.eq.b32 	%p5541, %r53746, 1;
	selp.b32 	%r53747, -1727483681, 0, %p5541;
	xor.b32  	%r53748, %r53747, %r53744;
	xor.b32  	%r53749, %r53748, %r53745;
	st.local.u32 	[%rd7012+-8], %r53749;
	and.b32  	%r53750, %r53741, -2147483648;
	ld.local.u32 	%r105162, [%rd7012];
	and.b32  	%r53751, %r105162, 2147483646;
	or.b32  	%r53752, %r53751, %r53750;
	ld.local.u32 	%r53753, [%rd7012+-912];
	shr.u32 	%r53754, %r53752, 1;
	and.b32  	%r53755, %r105162, 1;
	setp.eq.b32 	%p5542, %r53755, 1;
	selp.b32 	%r53756, -1727483681, 0, %p5542;
	xor.b32  	%r53757, %r53756, %r53753;
	xor.b32  	%r53758, %r53757, %r53754;
	st.local.u32 	[%rd7012+-4], %r53758;
	add.s32 	%r105161, %r105161, 4;
	add.s64 	%rd7012, %rd7012, 16;
	setp.ne.s32 	%p5543, %r105161, 396;
	@%p5543 bra 	$L__BB3_4908;
	ld.local.u32 	%r53760, [%rd3+2492];
	and.b32  	%r53761, %r53760, -2147483648;
	ld.local.u32 	%r105156, [%rd3];
	and.b32  	%r53762, %r105156, 2147483646;
	or.b32  	%r53763, %r53762, %r53761;
	ld.local.u32 	%r53764, [%rd3+1584];
	shr.u32 	%r53765, %r53763, 1;
	and.b32  	%r53766, %r105156, 1;
	setp.eq.b32 	%p5544, %r53766, 1;
	selp.b32 	%r53767, -1727483681, 0, %p5544;
	xor.b32  	%r53768, %r53767, %r53764;
	xor.b32  	%r53769, %r53768, %r53765;
	st.local.u32 	[%rd3+2492], %r53769;
	mov.b32 	%r105155, 0;
	st.local.u32 	[%rd1645], %r105155;
$L__BB3_4910:
	add.s32 	%r105170, %r105155, 1;
	st.local.u32 	[%rd3+2496], %r105170;
	mul.wide.s32 	%rd4511, %r105155, 4;
	add.s64 	%rd4512, %rd3, %rd4511;
	ld.local.u32 	%r53770, [%rd4512];
	shr.u32 	%r53771, %r53770, 11;
	xor.b32  	%r53772, %r53771, %r53770;
	shl.b32 	%r53773, %r53772, 7;
	and.b32  	%r53774, %r53773, -1658038656;
	xor.b32  	%r10511, %r53774, %r53772;
	setp.lt.s32 	%p5545, %r105155, 623;
	@%p5545 bra 	$L__BB3_4916;
	mov.b32 	%r105166, 0;
	mov.u64 	%rd7013, %rd3;
$L__BB3_4912:
	and.b32  	%r53776, %r105156, -2147483648;
	ld.local.u32 	%r53777, [%rd7013+4];
	and.b32  	%r53778, %r53777, 2147483646;
	or.b32  	%r53779, %r53778, %r53776;
	ld.local.u32 	%r53780, [%rd7013+1588];
	shr.u32 	%r53781, %r53779, 1;
	and.b32  	%r53782, %r53777, 1;
	setp.eq.b32 	%p5546, %r53782, 1;
	selp.b32 	%r53783, -1727483681, 0, %p5546;
	xor.b32  	%r53784, %r53783, %r53780;
	xor.b32  	%r53785, %r53784, %r53781;
	st.local.u32 	[%rd7013], %r53785;
	and.b32  	%r53786, %r53777, -2147483648;
	ld.local.u32 	%r53787, [%rd7013+8];
	and.b32  	%r53788, %r53787, 2147483646;
	or.b32  	%r53789, %r53788, %r53786;
	ld.local.u32 	%r53790, [%rd7013+1592];
	shr.u32 	%r53791, %r53789, 1;
	and.b32  	%r53792, %r53787, 1;
	setp.eq.b32 	%p5547, %r53792, 1;
	selp.b32 	%r53793, -1727483681, 0, %p5547;
	xor.b32  	%r53794, %r53793, %r53790;
	xor.b32  	%r53795, %r53794, %r53791;
	st.local.u32 	[%rd7013+4], %r53795;
	and.b32  	%r53796, %r53787, -2147483648;
	ld.local.u32 	%r10514, [%rd7013+12];
	and.b32  	%r53797, %r10514, 2147483646;
	or.b32  	%r53798, %r53797, %r53796;
	ld.local.u32 	%r53799, [%rd7013+1596];
	shr.u32 	%r53800, %r53798, 1;
	and.b32  	%r53801, %r10514, 1;
	setp.eq.b32 	%p5548, %r53801, 1;
	selp.b32 	%r53802, -1727483681, 0, %p5548;
	xor.b32  	%r53803, %r53802, %r53799;
	xor.b32  	%r53804, %r53803, %r53800;
	st.local.u32 	[%rd7013+8], %r53804;
	setp.ne.s32 	%p5549, %r105166, 224;
	@%p5549 bra 	$L__BB3_5003;
	ld.local.u32 	%r105168, [%rd3+908];
	add.s64 	%rd7014, %rd3, 924;
	mov.b32 	%r105167, 0;
$L__BB3_4914:
	and.b32  	%r53815, %r105168, -2147483648;
	ld.local.u32 	%r53816, [%rd7014+-12];
	and.b32  	%r53817, %r53816, 2147483646;
	or.b32  	%r53818, %r53817, %r53815;
	ld.local.u32 	%r53819, [%rd7014+-924];
	shr.u32 	%r53820, %r53818, 1;
	and.b32  	%r53821, %r53816, 1;
	setp.eq.b32 	%p5551, %r53821, 1;
	selp.b32 	%r53822, -1727483681, 0, %p5551;
	xor.b32  	%r53823, %r53822, %r53819;
	xor.b32  	%r53824, %r53823, %r53820;
	st.local.u32 	[%rd7014+-16], %r53824;
	and.b32  	%r53825, %r53816, -2147483648;
	ld.local.u32 	%r53826, [%rd7014+-8];
	and.b32  	%r53827, %r53826, 2147483646;
	or.b32  	%r53828, %r53827, %r53825;
	ld.local.u32 	%r53829, [%rd7014+-920];
	shr.u32 	%r53830, %r53828, 1;
	and.b32  	%r53831, %r53826, 1;
	setp.eq.b32 	%p5552, %r53831, 1;
	selp.b32 	%r53832, -1727483681, 0, %p5552;
	xor.b32  	%r53833, %r53832, %r53829;
	xor.b32  	%r53834, %r53833, %r53830;
	st.local.u32 	[%rd7014+-12], %r53834;
	and.b32  	%r53835, %r53826, -2147483648;
	ld.local.u32 	%r53836, [%rd7014+-4];
	and.b32  	%r53837, %r53836, 2147483646;
	or.b32  	%r53838, %r53837, %r53835;
	ld.local.u32 	%r53839, [%rd7014+-916];
	shr.u32 	%r53840, %r53838, 1;
	and.b32  	%r53841, %r53836, 1;
	setp.eq.b32 	%p5553, %r53841, 1;
	selp.b32 	%r53842, -1727483681, 0, %p5553;
	xor.b32  	%r53843, %r53842, %r53839;
	xor.b32  	%r53844, %r53843, %r53840;
	st.local.u32 	[%rd7014+-8], %r53844;
	and.b32  	%r53845, %r53836, -2147483648;
	ld.local.u32 	%r105168, [%rd7014];
	and.b32  	%r53846, %r105168, 2147483646;
	or.b32  	%r53847, %r53846, %r53845;
	ld.local.u32 	%r53848, [%rd7014+-912];
	shr.u32 	%r53849, %r53847, 1;
	and.b32  	%r53850, %r105168, 1;
	setp.eq.b32 	%p5554, %r53850, 1;
	selp.b32 	%r53851, -1727483681, 0, %p5554;
	xor.b32  	%r53852, %r53851, %r53848;
	xor.b32  	%r53853, %r53852, %r53849;
	st.local.u32 	[%rd7014+-4], %r53853;
	add.s32 	%r105167, %r105167, 4;
	add.s64 	%rd7014, %rd7014, 16;
	setp.ne.s32 	%p5555, %r105167, 396;
	@%p5555 bra 	$L__BB3_4914;
	ld.local.u32 	%r53855, [%rd3+2492];
	and.b32  	%r53856, %r53855, -2147483648;
	ld.local.u32 	%r105156, [%rd3];
	and.b32  	%r53857, %r105156, 2147483646;
	or.b32  	%r53858, %r53857, %r53856;
	ld.local.u32 	%r53859, [%rd3+1584];
	shr.u32 	%r53860, %r53858, 1;
	and.b32  	%r53861, %r105156, 1;
	setp.eq.b32 	%p5556, %r53861, 1;
	selp.b32 	%r53862, -1727483681, 0, %p5556;
	xor.b32  	%r53863, %r53862, %r53859;
	xor.b32  	%r53864, %r53863, %r53860;
	st.local.u32 	[%rd3+2492], %r53864;
	mov.b32 	%r105170, 0;
	st.local.u32 	[%rd1645], %r105170;
$L__BB3_4916:
	add.s32 	%r105176, %r105170, 1;
	st.local.u32 	[%rd3+2496], %r105176;
	mul.wide.s32 	%rd4513, %r105170, 4;
	add.s64 	%rd4514, %rd3, %rd4513;
	ld.local.u32 	%r53865, [%rd4514];
	shr.u32 	%r53866, %r53865, 11;
	xor.b32  	%r53867, %r53866, %r53865;
	shl.b32 	%r53868, %r53867, 7;
	and.b32  	%r53869, %r53868, -1658038656;
	xor.b32  	%r10524, %r53869, %r53867;
	setp.lt.s32 	%p5557, %r105170, 623;
	@%p5557 bra 	$L__BB3_4922;
	mov.b32 	%r105172, 0;
	mov.u64 	%rd7015, %rd3;
$L__BB3_4918:
	and.b32  	%r53871, %r105156, -2147483648;
	ld.local.u32 	%r53872, [%rd7015+4];
	and.b32  	%r53873, %r53872, 2147483646;
	or.b32  	%r53874, %r53873, %r53871;
	ld.local.u32 	%r53875, [%rd7015+1588];
	shr.u32 	%r53876, %r53874, 1;
	and.b32  	%r53877, %r53872, 1;
	setp.eq.b32 	%p5558, %r53877, 1;
	selp.b32 	%r53878, -1727483681, 0, %p5558;
	xor.b32  	%r53879, %r53878, %r53875;
	xor.b32  	%r53880, %r53879, %r53876;
	st.local.u32 	[%rd7015], %r53880;
	and.b32  	%r53881, %r53872, -2147483648;
	ld.local.u32 	%r53882, [%rd7015+8];
	and.b32  	%r53883, %r53882, 2147483646;
	or.b32  	%r53884, %r53883, %r53881;
	ld.local.u32 	%r53885, [%rd7015+1592];
	shr.u32 	%r53886, %r53884, 1;
	and.b32  	%r53887, %r53882, 1;
	setp.eq.b32 	%p5559, %r53887, 1;
	selp.b32 	%r53888, -1727483681, 0, %p5559;
	xor.b32  	%r53889, %r53888, %r53885;
	xor.b32  	%r53890, %r53889, %r53886;
	st.local.u32 	[%rd7015+4], %r53890;
	and.b32  	%r53891, %r53882, -2147483648;
	ld.local.u32 	%r10527, [%rd7015+12];
	and.b32  	%r53892, %r10527, 2147483646;
	or.b32  	%r53893, %r53892, %r53891;
	ld.local.u32 	%r53894, [%rd7015+1596];
	shr.u32 	%r53895, %r53893, 1;
	and.b32  	%r53896, %r10527, 1;
	setp.eq.b32 	%p5560, %r53896, 1;
	selp.b32 	%r53897, -1727483681, 0, %p5560;
	xor.b32  	%r53898, %r53897, %r53894;
	xor.b32  	%r53899, %r53898, %r53895;
	st.local.u32 	[%rd7015+8], %r53899;
	setp.ne.s32 	%p5561, %r105172, 224;
	@%p5561 bra 	$L__BB3_5002;
	ld.local.u32 	%r105174, [%rd3+908];
	add.s64 	%rd7016, %rd3, 924;
	mov.b32 	%r105173, 0;
$L__BB3_4920:
	and.b32  	%r53910, %r105174, -2147483648;
	ld.local.u32 	%r53911, [%rd7016+-12];
	and.b32  	%r53912, %r53911, 2147483646;
	or.b32  	%r53913, %r53912, %r53910;
	ld.local.u32 	%r53914, [%rd7016+-924];
	shr.u32 	%r53915, %r53913, 1;
	and.b32  	%r53916, %r53911, 1;
	setp.eq.b32 	%p5563, %r53916, 1;
	selp.b32 	%r53917, -1727483681, 0, %p5563;
	xor.b32  	%r53918, %r53917, %r53914;
	xor.b32  	%r53919, %r53918, %r53915;
	st.local.u32 	[%rd7016+-16], %r53919;
	and.b32  	%r53920, %r53911, -2147483648;
	ld.local.u32 	%r53921, [%rd7016+-8];
	and.b32  	%r53922, %r53921, 2147483646;
	or.b32  	%r53923, %r53922, %r53920;
	ld.local.u32 	%r53924, [%rd7016+-920];
	shr.u32 	%r53925, %r53923, 1;
	and.b32  	%r53926, %r53921, 1;
	setp.eq.b32 	%p5564, %r53926, 1;
	selp.b32 	%r53927, -1727483681, 0, %p5564;
	xor.b32  	%r53928, %r53927, %r53924;
	xor.b32  	%r53929, %r53928, %r53925;
	st.local.u32 	[%rd7016+-12], %r53929;
	and.b32  	%r53930, %r53921, -2147483648;
	ld.local.u32 	%r53931, [%rd7016+-4];
	and.b32  	%r53932, %r53931, 2147483646;
	or.b32  	%r53933, %r53932, %r53930;
	ld.local.u32 	%r53934, [%rd7016+-916];
	shr.u32 	%r53935, %r53933, 1;
	and.b32  	%r53936, %r53931, 1;
	setp.eq.b32 	%p5565, %r53936, 1;
	selp.b32 	%r53937, -1727483681, 0, %p5565;
	xor.b32  	%r53938, %r53937, %r53934;
	xor.b32  	%r53939, %r53938, %r53935;
	st.local.u32 	[%rd7016+-8], %r53939;
	and.b32  	%r53940, %r53931, -2147483648;
	ld.local.u32 	%r105174, [%rd7016];
	and.b32  	%r53941, %r105174, 2147483646;
	or.b32  	%r53942, %r53941, %r53940;
	ld.local.u32 	%r53943, [%rd7016+-912];
	shr.u32 	%r53944, %r53942, 1;
	and.b32  	%r53945, %r105174, 1;
	setp.eq.b32 	%p5566, %r53945, 1;
	selp.b32 	%r53946, -1727483681, 0, %p5566;
	xor.b32  	%r53947, %r53946, %r53943;
	xor.b32  	%r53948, %r53947, %r53944;
	st.local.u32 	[%rd7016+-4], %r53948;
	add.s32 	%r105173, %r105173, 4;
	add.s64 	%rd7016, %rd7016, 16;
	setp.ne.s32 	%p5567, %r105173, 396;
	@%p5567 bra 	$L__BB3_4920;
	ld.local.u32 	%r53950, [%rd3+2492];
	and.b32  	%r53951, %r53950, -2147483648;
	ld.local.u32 	%r105156, [%rd3];
	and.b32  	%r53952, %r105156, 2147483646;
	or.b32  	%r53953, %r53952, %r53951;
	ld.local.u32 	%r53954, [%rd3+1584];
	shr.u32 	%r53955, %r53953, 1;
	and.b32  	%r53956, %r105156, 1;
	setp.eq.b32 	%p5568, %r53956, 1;
	selp.b32 	%r53957, -1727483681, 0, %p5568;
	xor.b32  	%r53958, %r53957, %r53954;
	xor.b32  	%r53959, %r53958, %r53955;
	st.local.u32 	[%rd3+2492], %r53959;
	mov.b32 	%r105176, 0;
	st.local.u32 	[%rd1645], %r105176;
$L__BB3_4922:
	add.s32 	%r105182, %r105176, 1;
	st.local.u32 	[%rd3+2496], %r105182;
	mul.wide.s32 	%rd4515, %r105176, 4;
	add.s64 	%rd4516, %rd3, %rd4515;
	ld.local.u32 	%r53960, [%rd4516];
	shr.u32 	%r53961, %r53960, 11;
	xor.b32  	%r53962, %r53961, %r53960;
	shl.b32 	%r53963, %r53962, 7;
	and.b32  	%r53964, %r53963, -1658038656;
	xor.b32  	%r10537, %r53964, %r53962;
	setp.lt.s32 	%p5569, %r105176, 623;
	@%p5569 bra 	$L__BB3_4928;
	mov.b32 	%r105178, 0;
	mov.u64 	%rd7017, %rd3;
$L__BB3_4924:
	and.b32  	%r53966, %r105156, -2147483648;
	ld.local.u32 	%r53967, [%rd7017+4];
	and.b32  	%r53968, %r53967, 2147483646;
	or.b32  	%r53969, %r53968, %r53966;
	ld.local.u32 	%r53970, [%rd7017+1588];
	shr.u32 	%r53971, %r53969, 1;
	and.b32  	%r53972, %r53967, 1;
	setp.eq.b32 	%p5570, %r53972, 1;
	selp.b32 	%r53973, -1727483681, 0, %p5570;
	xor.b32  	%r53974, %r53973, %r53970;
	xor.b32  	%r53975, %r53974, %r53971;
	st.local.u32 	[%rd7017], %r53975;
	and.b32  	%r53976, %r53967, -2147483648;
	ld.local.u32 	%r53977, [%rd7017+8];
	and.b32  	%r53978, %r53977, 2147483646;
	or.b32  	%r53979, %r53978, %r53976;
	ld.local.u32 	%r53980, [%rd7017+1592];
	shr.u32 	%r53981, %r53979, 1;
	and.b32  	%r53982, %r53977, 1;
	setp.eq.b32 	%p5571, %r53982, 1;
	selp.b32 	%r53983, -1727483681, 0, %p5571;
	xor.b32  	%r53984, %r53983, %r53980;
	xor.b32  	%r53985, %r53984, %r53981;
	st.local.u32 	[%rd7017+4], %r53985;
	and.b32  	%r53986, %r53977, -2147483648;
	ld.local.u32 	%r10540, [%rd7017+12];
	and.b32  	%r53987, %r10540, 2147483646;
	or.b32  	%r53988, %r53987, %r53986;
	ld.local.u32 	%r53989, [%rd7017+1596];
	shr.u32 	%r53990, %r53988, 1;
	and.b32  	%r53991, %r10540, 1;
	setp.eq.b32 	%p5572, %r53991, 1;
	selp.b32 	%r53992, -1727483681, 0, %p5572;
	xor.b32  	%r53993, %r53992, %r53989;
	xor.b32  	%r53994, %r53993, %r53990;
	st.local.u32 	[%rd7017+8], %r53994;
	setp.ne.s32 	%p5573, %r105178, 224;
	@%p5573 bra 	$L__BB3_5001;
	ld.local.u32 	%r105180, [%rd3+908];
	add.s64 	%rd7018, %rd3, 924;
	mov.b32 	%r105179, 0;
$L__BB3_4926:
	and.b32  	%r54005, %r105180, -2147483648;
	ld.local.u32 	%r54006, [%rd7018+-12];
	and.b32  	%r54007, %r54006, 2147483646;
	or.b32  	%r54008, %r54007, %r54005;
	ld.local.u32 	%r54009, [%rd7018+-924];
	shr.u32 	%r54010, %r54008, 1;
	and.b32  	%r54011, %r54006, 1;
	setp.eq.b32 	%p5575, %r54011, 1;
	selp.b32 	%r54012, -1727483681, 0, %p5575;
	xor.b32  	%r54013, %r54012, %r54009;
	xor.b32  	%r54014, %r54013, %r54010;
	st.local.u32 	[%rd7018+-16], %r54014;
	and.b32  	%r54015, %r54006, -2147483648;
	ld.local.u32 	%r54016, [%rd7018+-8];
	and.b32  	%r54017, %r54016, 2147483646;
	or.b32  	%r54018, %r54017, %r54015;
	ld.local.u32 	%r54019, [%rd7018+-920];
	shr.u32 	%r54020, %r54018, 1;
	and.b32  	%r54021, %r54016, 1;
	setp.eq.b32 	%p5576, %r54021, 1;
	selp.b32 	%r54022, -1727483681, 0, %p5576;
	xor.b32  	%r54023, %r54022, %r54019;
	xor.b32  	%r54024, %r54023, %r54020;
	st.local.u32 	[%rd7018+-12], %r54024;
	and.b32  	%r54025, %r54016, -2147483648;
	ld.local.u32 	%r54026, [%rd7018+-4];
	and.b32  	%r54027, %r54026, 2147483646;
	or.b32  	%r54028, %r54027, %r54025;
	ld.local.u32 	%r54029, [%rd7018+-916];
	shr.u32 	%r54030, %r54028, 1;
	and.b32  	%r54031, %r54026, 1;
	setp.eq.b32 	%p5577, %r54031, 1;
	selp.b32 	%r54032, -1727483681, 0, %p5577;
	xor.b32  	%r54033, %r54032, %r54029;
	xor.b32  	%r54034, %r54033, %r54030;
	st.local.u32 	[%rd7018+-8], %r54034;
	and.b32  	%r54035, %r54026, -2147483648;
	ld.local.u32 	%r105180, [%rd7018];
	and.b32  	%r54036, %r105180, 2147483646;
	or.b32  	%r54037, %r54036, %r54035;
	ld.local.u32 	%r54038, [%rd7018+-912];
	shr.u32 	%r54039, %r54037, 1;
	and.b32  	%r54040, %r105180, 1;
	setp.eq.b32 	%p5578, %r54040, 1;
	selp.b32 	%r54041, -1727483681, 0, %p5578;
	xor.b32  	%r54042, %r54041, %r54038;
	xor.b32  	%r54043, %r54042, %r54039;
	st.local.u32 	[%rd7018+-4], %r54043;
	add.s32 	%r105179, %r105179, 4;
	add.s64 	%rd7018, %rd7018, 16;
	setp.ne.s32 	%p5579, %r105179, 396;
	@%p5579 bra 	$L__BB3_4926;
	ld.local.u32 	%r54045, [%rd3+2492];
	and.b32  	%r54046, %r54045, -2147483648;
	ld.local.u32 	%r105156, [%rd3];
	and.b32  	%r54047, %r105156, 2147483646;
	or.b32  	%r54048, %r54047, %r54046;
	ld.local.u32 	%r54049, [%rd3+1584];
	shr.u32 	%r54050, %r54048, 1;
	and.b32  	%r54051, %r105156, 1;
	setp.eq.b32 	%p5580, %r54051, 1;
	selp.b32 	%r54052, -1727483681, 0, %p5580;
	xor.b32  	%r54053, %r54052, %r54049;
	xor.b32  	%r54054, %r54053, %r54050;
	st.local.u32 	[%rd3+2492], %r54054;
	mov.b32 	%r105182, 0;
	st.local.u32 	[%rd1645], %r105182;
$L__BB3_4928:
	add.s32 	%r105188, %r105182, 1;
	st.local.u32 	[%rd3+2496], %r105188;
	mul.wide.s32 	%rd4517, %r105182, 4;
	add.s64 	%rd4518, %rd3, %rd4517;
	ld.local.u32 	%r54055, [%rd4518];
	shr.u32 	%r54056, %r54055, 11;
	xor.b32  	%r54057, %r54056, %r54055;
	shl.b32 	%r54058, %r54057, 7;
	and.b32  	%r54059, %r54058, -1658038656;
	xor.b32  	%r10550, %r54059, %r54057;
	setp.lt.s32 	%p5581, %r105182, 623;
	@%p5581 bra 	$L__BB3_4934;
	mov.b32 	%r105184, 0;
	mov.u64 	%rd7019, %rd3;
$L__BB3_4930:
	and.b32  	%r54061, %r105156, -2147483648;
	ld.local.u32 	%r54062, [%rd7019+4];
	and.b32  	%r54063, %r54062, 2147483646;
	or.b32  	%r54064, %r54063, %r54061;
	ld.local.u32 	%r54065, [%rd7019+1588];
	shr.u32 	%r54066, %r54064, 1;
	and.b32  	%r54067, %r54062, 1;
	setp.eq.b32 	%p5582, %r54067, 1;
	selp.b32 	%r54068, -1727483681, 0, %p5582;
	xor.b32  	%r54069, %r54068, %r54065;
	xor.b32  	%r54070, %r54069, %r54066;
	st.local.u32 	[%rd7019], %r54070;
	and.b32  	%r54071, %r54062, -2147483648;
	ld.local.u32 	%r54072, [%rd7019+8];
	and.b32  	%r54073, %r54072, 2147483646;
	or.b32  	%r54074, %r54073, %r54071;
	ld.local.u32 	%r54075, [%rd7019+1592];
	shr.u32 	%r54076, %r54074, 1;
	and.b32  	%r54077, %r54072, 1;
	setp.eq.b32 	%p5583, %r54077, 1;
	selp.b32 	%r54078, -1727483681, 0, %p5583;
	xor.b32  	%r54079, %r54078, %r54075;
	xor.b32  	%r54080, %r54079, %r54076;
	st.local.u32 	[%rd7019+4], %r54080;
	and.b32  	%r54081, %r54072, -2147483648;
	ld.local.u32 	%r10553, [%rd7019+12];
	and.b32  	%r54082, %r10553, 2147483646;
	or.b32  	%r54083, %r54082, %r54081;
	ld.local.u32 	%r54084, [%rd7019+1596];
	shr.u32 	%r54085, %r54083, 1;
	and.b32  	%r54086, %r10553, 1;
	setp.eq.b32 	%p5584, %r54086, 1;
	selp.b32 	%r54087, -1727483681, 0, %p5584;
	xor.b32  	%r54088, %r54087, %r54084;
	xor.b32  	%r54089, %r54088, %r54085;
	st.local.u32 	[%rd7019+8], %r54089;
	setp.ne.s32 	%p5585, %r105184, 224;
	@%p5585 bra 	$L__BB3_5000;
	ld.local.u32 	%r105185, [%rd3+908];
	mov.b32 	%r105186, 227;
$L__BB3_4932:
	mul.wide.u32 	%rd4519, %r105186, 4;
	add.s64 	%rd4520, %rd3, %rd4519;
	and.b32  	%r54100, %r105185, -2147483648;
	ld.local.u32 	%r54101, [%rd4520+4];
	and.b32  	%r54102, %r54101, 2147483646;
	or.b32  	%r54103, %r54102, %r54100;
	ld.local.u32 	%r54104, [%rd4520+-908];
	shr.u32 	%r54105, %r54103, 1;
	and.b32  	%r54106, %r54101, 1;
	setp.eq.b32 	%p5587, %r54106, 1;
	selp.b32 	%r54107, -1727483681, 0, %p5587;
	xor.b32  	%r54108, %r54107, %r54104;
	xor.b32  	%r54109, %r54108, %r54105;
	st.local.u32 	[%rd4520], %r54109;
	and.b32  	%r54110, %r54101, -2147483648;
	ld.local.u32 	%r54111, [%rd4520+8];
	and.b32  	%r54112, %r54111, 2147483646;
	or.b32  	%r54113, %r54112, %r54110;
	ld.local.u32 	%r54114, [%rd4520+-904];
	shr.u32 	%r54115, %r54113, 1;
	and.b32  	%r54116, %r54111, 1;
	setp.eq.b32 	%p5588, %r54116, 1;
	selp.b32 	%r54117, -1727483681, 0, %p5588;
	xor.b32  	%r54118, %r54117, %r54114;
	xor.b32  	%r54119, %r54118, %r54115;
	st.local.u32 	[%rd4520+4], %r54119;
	and.b32  	%r54120, %r54111, -2147483648;
	ld.local.u32 	%r54121, [%rd4520+12];
	and.b32  	%r54122, %r54121, 2147483646;
	or.b32  	%r54123, %r54122, %r54120;
	ld.local.u32 	%r54124, [%rd4520+-900];
	shr.u32 	%r54125, %r54123, 1;
	and.b32  	%r54126, %r54121, 1;
	setp.eq.b32 	%p5589, %r54126, 1;
	selp.b32 	%r54127, -1727483681, 0, %p5589;
	xor.b32  	%r54128, %r54127, %r54124;
	xor.b32  	%r54129, %r54128, %r54125;
	st.local.u32 	[%rd4520+8], %r54129;
	and.b32  	%r54130, %r54121, -2147483648;
	add.s32 	%r105186, %r105186, 4;
	ld.local.u32 	%r105185, [%rd4520+16];
	and.b32  	%r54131, %r105185, 2147483646;
	or.b32  	%r54132, %r54131, %r54130;
	ld.local.u32 	%r54133, [%rd4520+-896];
	shr.u32 	%r54134, %r54132, 1;
	and.b32  	%r54135, %r105185, 1;
	setp.eq.b32 	%p5590, %r54135, 1;
	selp.b32 	%r54136, -1727483681, 0, %p5590;
	xor.b32  	%r54137, %r54136, %r54133;
	xor.b32  	%r54138, %r54137, %r54134;
	st.local.u32 	[%rd4520+12], %r54138;
	setp.ne.s32 	%p5591, %r105186, 623;
	@%p5591 bra 	$L__BB3_4932;
	ld.local.u32 	%r54140, [%rd3+2492];
	and.b32  	%r54141, %r54140, -2147483648;
	ld.local.u32 	%r105156, [%rd3];
	and.b32  	%r54142, %r105156, 2147483646;
	or.b32  	%r54143, %r54142, %r54141;
	ld.local.u32 	%r54144, [%rd3+1584];
	shr.u32 	%r54145, %r54143, 1;
	and.b32  	%r54146, %r105156, 1;
	setp.eq.b32 	%p5592, %r54146, 1;
	selp.b32 	%r54147, -1727483681, 0, %p5592;
	xor.b32  	%r54148, %r54147, %r54144;
	xor.b32  	%r54149, %r54148, %r54145;
	st.local.u32 	[%rd3+2492], %r54149;
	mov.b32 	%r105188, 0;
	st.local.u32 	[%rd3+2496], %r105188;
$L__BB3_4934:
	setp.gt.u32 	%p5594, %r15023, %r15024;
	add.s32 	%r105208, %r105188, 1;
	st.local.u32 	[%rd3+2496], %r105208;
	mul.wide.s32 	%rd4521, %r105188, 4;
	add.s64 	%rd4522, %rd3, %rd4521;
	ld.local.u32 	%r54150, [%rd4522];
	shr.u32 	%r54151, %r54150, 11;
	xor.b32  	%r54152, %r54151, %r54150;
	shl.b32 	%r54153, %r54152, 7;
	and.b32  	%r54154, %r54153, -1658038656;
	xor.b32  	%r54155, %r54154, %r54152;
	shl.b32 	%r54156, %r54155, 15;
	and.b32  	%r54157, %r54156, -402653184;
	xor.b32  	%r54158, %r54157, %r54155;
	shr.u32 	%r54159, %r54158, 27;
	shl.b32 	%r54160, %r10511, 15;
	and.b32  	%r54161, %r54160, -402653184;
	xor.b32  	%r54162, %r54161, %r10511;
	shr.u32 	%r54163, %r54162, 7;
	and.b32  	%r54164, %r54163, 32505856;
	shl.b32 	%r54165, %r10524, 15;
	and.b32  	%r54166, %r54165, -402653184;
	xor.b32  	%r54167, %r54166, %r10524;
	shr.u32 	%r54168, %r54167, 12;
	and.b32  	%r54169, %r54168, 1015808;
	or.b32  	%r54170, %r54169, %r54164;
	shl.b32 	%r54171, %r10537, 15;
	and.b32  	%r54172, %r54171, -402653184;
	xor.b32  	%r54173, %r54172, %r10537;
	shr.u32 	%r54174, %r54173, 17;
	and.b32  	%r54175, %r54174, 31744;
	or.b32  	%r54176, %r54170, %r54175;
	shl.b32 	%r54177, %r10550, 15;
	and.b32  	%r54178, %r54177, -402653184;
	xor.b32  	%r54179, %r54178, %r10550;
	shr.u32 	%r54180, %r54179, 22;
	and.b32  	%r54181, %r54180, 992;
	or.b32  	%r54182, %r54176, %r54181;
	or.b32  	%r105192, %r54182, %r54159;
	mov.pred 	%p12001, 0;
	@%p5594 bra 	$L__BB3_4943;
	mov.pred 	%p12001, 0;
	mov.u32 	%r105197, %r105208;
	mov.u32 	%r105191, %r15023;
$L__BB3_4936:
	shl.b32 	%r10569, %r105192, 5;
	setp.lt.s32 	%p5596, %r105197, 624;
	@%p5596 bra 	$L__BB3_4942;
	mov.b32 	%r105194, 0;
$L__BB3_4938:
	mul.wide.u32 	%rd4523, %r105194, 4;
	add.s64 	%rd2299, %rd3, %rd4523;
	and.b32  	%r54184, %r105156, -2147483648;
	ld.local.u32 	%r54185, [%rd2299+4];
	and.b32  	%r54186, %r54185, 2147483646;
	or.b32  	%r54187, %r54186, %r54184;
	ld.local.u32 	%r54188, [%rd2299+1588];
	shr.u32 	%r54189, %r54187, 1;
	and.b32  	%r54190, %r54185, 1;
	setp.eq.b32 	%p5597, %r54190, 1;
	selp.b32 	%r54191, -1727483681, 0, %p5597;
	xor.b32  	%r54192, %r54191, %r54188;
	xor.b32  	%r54193, %r54192, %r54189;
	st.local.u32 	[%rd2299], %r54193;
	and.b32  	%r54194, %r54185, -2147483648;
	ld.local.u32 	%r54195, [%rd2299+8];
	and.b32  	%r54196, %r54195, 2147483646;
	or.b32  	%r54197, %r54196, %r54194;
	ld.local.u32 	%r54198, [%rd2299+1592];
	shr.u32 	%r54199, %r54197, 1;
	and.b32  	%r54200, %r54195, 1;
	setp.eq.b32 	%p5598, %r54200, 1;
	selp.b32 	%r54201, -1727483681, 0, %p5598;
	xor.b32  	%r54202, %r54201, %r54198;
	xor.b32  	%r54203, %r54202, %r54199;
	st.local.u32 	[%rd2299+4], %r54203;
	and.b32  	%r54204, %r54195, -2147483648;
	ld.local.u32 	%r10572, [%rd2299+12];
	and.b32  	%r54205, %r10572, 2147483646;
	or.b32  	%r54206, %r54205, %r54204;
	ld.local.u32 	%r54207, [%rd2299+1596];
	shr.u32 	%r54208, %r54206, 1;
	and.b32  	%r54209, %r10572, 1;
	setp.eq.b32 	%p5599, %r54209, 1;
	selp.b32 	%r54210, -1727483681, 0, %p5599;
	xor.b32  	%r54211, %r54210, %r54207;
	xor.b32  	%r54212, %r54211, %r54208;
	st.local.u32 	[%rd2299+8], %r54212;
	setp.ne.s32 	%p5600, %r105194, 224;
	@%p5600 bra 	$L__BB3_7278;
	ld.local.u32 	%r105195, [%rd3+908];
	mov.b32 	%r105196, 227;
$L__BB3_4940:
	mul.wide.u32 	%rd4524, %r105196, 4;
	add.s64 	%rd4525, %rd3, %rd4524;
	and.b32  	%r54223, %r105195, -2147483648;
	ld.local.u32 	%r54224, [%rd4525+4];
	and.b32  	%r54225, %r54224, 2147483646;
	or.b32  	%r54226, %r54225, %r54223;
	ld.local.u32 	%r54227, [%rd4525+-908];
	shr.u32 	%r54228, %r54226, 1;
	and.b32  	%r54229, %r54224, 1;
	setp.eq.b32 	%p5602, %r54229, 1;
	selp.b32 	%r54230, -1727483681, 0, %p5602;
	xor.b32  	%r54231, %r54230, %r54227;
	xor.b32  	%r54232, %r54231, %r54228;
	st.local.u32 	[%rd4525], %r54232;
	and.b32  	%r54233, %r54224, -2147483648;
	ld.local.u32 	%r54234, [%rd4525+8];
	and.b32  	%r54235, %r54234, 2147483646;
	or.b32  	%r54236, %r54235, %r54233;
	ld.local.u32 	%r54237, [%rd4525+-904];
	shr.u32 	%r54238, %r54236, 1;
	and.b32  	%r54239, %r54234, 1;
	setp.eq.b32 	%p5603, %r54239, 1;
	selp.b32 	%r54240, -1727483681, 0, %p5603;
	xor.b32  	%r54241, %r54240, %r54237;
	xor.b32  	%r54242, %r54241, %r54238;
	st.local.u32 	[%rd4525+4], %r54242;
	and.b32  	%r54243, %r54234, -2147483648;
	ld.local.u32 	%r54244, [%rd4525+12];
	and.b32  	%r54245, %r54244, 2147483646;
	or.b32  	%r54246, %r54245, %r54243;
	ld.local.u32 	%r54247, [%rd4525+-900];
	shr.u32 	%r54248, %r54246, 1;
	and.b32  	%r54249, %r54244, 1;
	setp.eq.b32 	%p5604, %r54249, 1;
	selp.b32 	%r54250, -1727483681, 0, %p5604;
	xor.b32  	%r54251, %r54250, %r54247;
	xor.b32  	%r54252, %r54251, %r54248;
	st.local.u32 	[%rd4525+8], %r54252;
	and.b32  	%r54253, %r54244, -2147483648;
	add.s32 	%r105196, %r105196, 4;
	ld.local.u32 	%r105195, [%rd4525+16];
	and.b32  	%r54254, %r105195, 2147483646;
	or.b32  	%r54255, %r54254, %r54253;
	ld.local.u32 	%r54256, [%rd4525+-896];
	shr.u32 	%r54257, %r54255, 1;
	and.b32  	%r54258, %r105195, 1;
	setp.eq.b32 	%p5605, %r54258, 1;
	selp.b32 	%r54259, -1727483681, 0, %p5605;
	xor.b32  	%r54260, %r54259, %r54256;
	xor.b32  	%r54261, %r54260, %r54257;
	st.local.u32 	[%rd4525+12], %r54261;
	setp.ne.s32 	%p5606, %r105196, 623;
	@%p5606 bra 	$L__BB3_4940;
	ld.local.u32 	%r54263, [%rd3+2492];
	and.b32  	%r54264, %r54263, -2147483648;
	ld.local.u32 	%r105156, [%rd3];
	and.b32  	%r54265, %r105156, 2147483646;
	or.b32  	%r54266, %r54265, %r54264;
	ld.local.u32 	%r54267, [%rd3+1584];
	shr.u32 	%r54268, %r54266, 1;
	and.b32  	%r54269, %r105156, 1;
	setp.eq.b32 	%p5607, %r54269, 1;
	selp.b32 	%r54270, -1727483681, 0, %p5607;
	xor.b32  	%r54271, %r54270, %r54267;
	xor.b32  	%r54272, %r54271, %r54268;
	st.local.u32 	[%rd3+2492], %r54272;
	mov.b32 	%r105197, 0;
	st.local.u32 	[%rd3+2496], %r105197;
$L__BB3_4942:
	add.s32 	%r105208, %r105197, 1;
	st.local.u32 	[%rd3+2496], %r105208;
	mul.wide.s32 	%rd4526, %r105197, 4;
	add.s64 	%rd4527, %rd3, %rd4526;
	ld.local.u32 	%r54273, [%rd4527];
	shr.u32 	%r54274, %r54273, 11;
	xor.b32  	%r54275, %r54274, %r54273;
	shl.b32 	%r54276, %r54275, 7;
	and.b32  	%r54277, %r54276, -1658038656;
	xor.b32  	%r54278, %r54277, %r54275;
	shl.b32 	%r54279, %r54278, 15;
	and.b32  	%r54280, %r54279, -402653184;
	xor.b32  	%r54281, %r54280, %r54278;
	shr.u32 	%r54282, %r54281, 27;
	and.b32  	%r54284, %r10569, 1073741792;
	or.b32  	%r105192, %r54282, %r54284;
	setp.eq.s32 	%p5608, %r105192, %r15021;
	or.pred  	%p12001, %p12001, %p5608;
	add.s32 	%r105191, %r105191, 1;
	setp.gt.u32 	%p5609, %r105191, %r15024;
	mov.u32 	%r105197, %r105208;
	@%p5609 bra 	$L__BB3_4943;
	bra.uni 	$L__BB3_4936;
$L__BB3_4943:
	add.s64 	%rd2300, %rd3, 2496;
	sub.s32 	%r54285, %r15025, %r15024;
	add.s32 	%r54286, %r54285, -6;
	setp.lt.s32 	%p5610, %r54286, 1;
	@%p5610 bra 	$L__BB3_4952;
	mov.b32 	%r105203, 0;
$L__BB3_4945:
	setp.lt.s32 	%p5611, %r105208, 624;
	@%p5611 bra 	$L__BB3_4951;
	mov.b32 	%r105205, 0;
	mov.u64 	%rd7020, %rd3;
$L__BB3_4947:
	and.b32  	%r54289, %r105156, -2147483648;
	ld.local.u32 	%r54290, [%rd7020+4];
	and.b32  	%r54291, %r54290, 2147483646;
	or.b32  	%r54292, %r54291, %r54289;
	ld.local.u32 	%r54293, [%rd7020+1588];
	shr.u32 	%r54294, %r54292, 1;
	and.b32  	%r54295, %r54290, 1;
	setp.eq.b32 	%p5612, %r54295, 1;
	selp.b32 	%r54296, -1727483681, 0, %p5612;
	xor.b32  	%r54297, %r54296, %r54293;
	xor.b32  	%r54298, %r54297, %r54294;
	st.local.u32 	[%rd7020], %r54298;
	and.b32  	%r54299, %r54290, -2147483648;
	ld.local.u32 	%r54300, [%rd7020+8];
	and.b32  	%r54301, %r54300, 2147483646;
	or.b32  	%r54302, %r54301, %r54299;
	ld.local.u32 	%r54303, [%rd7020+1592];
	shr.u32 	%r54304, %r54302, 1;
	and.b32  	%r54305, %r54300, 1;
	setp.eq.b32 	%p5613, %r54305, 1;
	selp.b32 	%r54306, -1727483681, 0, %p5613;
	xor.b32  	%r54307, %r54306, %r54303;
	xor.b32  	%r54308, %r54307, %r54304;
	st.local.u32 	[%rd7020+4], %r54308;
	and.b32  	%r54309, %r54300, -2147483648;
	ld.local.u32 	%r10593, [%rd7020+12];
	and.b32  	%r54310, %r10593, 2147483646;
	or.b32  	%r54311, %r54310, %r54309;
	ld.local.u32 	%r54312, [%rd7020+1596];
	shr.u32 	%r54313, %r54311, 1;
	and.b32  	%r54314, %r10593, 1;
	setp.eq.b32 	%p5614, %r54314, 1;
	selp.b32 	%r54315, -1727483681, 0, %p5614;
	xor.b32  	%r54316, %r54315, %r54312;
	xor.b32  	%r54317, %r54316, %r54313;
	st.local.u32 	[%rd7020+8], %r54317;
	setp.ne.s32 	%p5615, %r105205, 224;
	@%p5615 bra 	$L__BB3_4999;
	ld.local.u32 	%r105206, [%rd3+908];
	mov.b32 	%r105207, 227;
$L__BB3_4949:
	mul.wide.u32 	%rd4528, %r105207, 4;
	add.s64 	%rd4529, %rd3, %rd4528;
	and.b32  	%r54328, %r105206, -2147483648;
	ld.local.u32 	%r54329, [%rd4529+4];
	and.b32  	%r54330, %r54329, 2147483646;
	or.b32  	%r54331, %r54330, %r54328;
	ld.local.u32 	%r54332, [%rd4529+-908];
	shr.u32 	%r54333, %r54331, 1;
	and.b32  	%r54334, %r54329, 1;
	setp.eq.b32 	%p5617, %r54334, 1;
	selp.b32 	%r54335, -1727483681, 0, %p5617;
	xor.b32  	%r54336, %r54335, %r54332;
	xor.b32  	%r54337, %r54336, %r54333;
	st.local.u32 	[%rd4529], %r54337;
	and.b32  	%r54338, %r54329, -2147483648;
	ld.local.u32 	%r54339, [%rd4529+8];
	and.b32  	%r54340, %r54339, 2147483646;
	or.b32  	%r54341, %r54340, %r54338;
	ld.local.u32 	%r54342, [%rd4529+-904];
	shr.u32 	%r54343, %r54341, 1;
	and.b32  	%r54344, %r54339, 1;
	setp.eq.b32 	%p5618, %r54344, 1;
	selp.b32 	%r54345, -1727483681, 0, %p5618;
	xor.b32  	%r54346, %r54345, %r54342;
	xor.b32  	%r54347, %r54346, %r54343;
	st.local.u32 	[%rd4529+4], %r54347;
	and.b32  	%r54348, %r54339, -2147483648;
	ld.local.u32 	%r54349, [%rd4529+12];
	and.b32  	%r54350, %r54349, 2147483646;
	or.b32  	%r54351, %r54350, %r54348;
	ld.local.u32 	%r54352, [%rd4529+-900];
	shr.u32 	%r54353, %r54351, 1;
	and.b32  	%r54354, %r54349, 1;
	setp.eq.b32 	%p5619, %r54354, 1;
	selp.b32 	%r54355, -1727483681, 0, %p5619;
	xor.b32  	%r54356, %r54355, %r54352;
	xor.b32  	%r54357, %r54356, %r54353;
	st.local.u32 	[%rd4529+8], %r54357;
	and.b32  	%r54358, %r54349, -2147483648;
	add.s32 	%r105207, %r105207, 4;
	ld.local.u32 	%r105206, [%rd4529+16];
	and.b32  	%r54359, %r105206, 2147483646;
	or.b32  	%r54360, %r54359, %r54358;
	ld.local.u32 	%r54361, [%rd4529+-896];
	shr.u32 	%r54362, %r54360, 1;
	and.b32  	%r54363, %r105206, 1;
	setp.eq.b32 	%p5620, %r54363, 1;
	selp.b32 	%r54364, -1727483681, 0, %p5620;
	xor.b32  	%r54365, %r54364, %r54361;
	xor.b32  	%r54366, %r54365, %r54362;
	st.local.u32 	[%rd4529+12], %r54366;
	setp.ne.s32 	%p5621, %r105207, 623;
	@%p5621 bra 	$L__BB3_4949;
	ld.local.u32 	%r54368, [%rd3+2492];
	and.b32  	%r54369, %r54368, -2147483648;
	ld.local.u32 	%r105156, [%rd3];
	and.b32  	%r54370, %r105156, 2147483646;
	or.b32  	%r54371, %r54370, %r54369;
	ld.local.u32 	%r54372, [%rd3+1584];
	shr.u32 	%r54373, %r54371, 1;
	and.b32  	%r54374, %r105156, 1;
	setp.eq.b32 	%p5622, %r54374, 1;
	selp.b32 	%r54375, -1727483681, 0, %p5622;
	xor.b32  	%r54376, %r54375, %r54372;
	xor.b32  	%r54377, %r54376, %r54373;
	st.local.u32 	[%rd3+2492], %r54377;
	mov.b32 	%r105208, 0;
	st.local.u32 	[%rd3+2496], %r105208;
$L__BB3_4951:
	add.s32 	%r105208, %r105208, 1;
	st.local.u32 	[%rd2300], %r105208;
	add.s32 	%r105203, %r105203, 1;
	setp.ne.s32 	%p5623, %r105203, %r54286;
	@%p5623 bra 	$L__BB3_4945;
$L__BB3_4952:
	setp.lt.s32 	%p5624, %r105208, 624;
	@%p5624 bra 	$L__BB3_4958;
	mov.b32 	%r105213, 0;
	mov.u64 	%rd7021, %rd3;
$L__BB3_4954:
	and.b32  	%r54381, %r105156, -2147483648;
	ld.local.u32 	%r54382, [%rd7021+4];
	and.b32  	%r54383, %r54382, 2147483646;
	or.b32  	%r54384, %r54383, %r54381;
	ld.local.u32 	%r54385, [%rd7021+1588];
	shr.u32 	%r54386, %r54384, 1;
	and.b32  	%r54387, %r54382, 1;
	setp.eq.b32 	%p5625, %r54387, 1;
	selp.b32 	%r54388, -1727483681, 0, %p5625;
	xor.b32  	%r54389, %r54388, %r54385;
	xor.b32  	%r54390, %r54389, %r54386;
	st.local.u32 	[%rd7021], %r54390;
	and.b32  	%r54391, %r54382, -2147483648;
	ld.local.u32 	%r54392, [%rd7021+8];
	and.b32  	%r54393, %r54392, 2147483646;
	or.b32  	%r54394, %r54393, %r54391;
	ld.local.u32 	%r54395, [%rd7021+1592];
	shr.u32 	%r54396, %r54394, 1;
	and.b32  	%r54397, %r54392, 1;
	setp.eq.b32 	%p5626, %r54397, 1;
	selp.b32 	%r54398, -1727483681, 0, %p5626;
	xor.b32  	%r54399, %r54398, %r54395;
	xor.b32  	%r54400, %r54399, %r54396;
	st.local.u32 	[%rd7021+4], %r54400;
	and.b32  	%r54401, %r54392, -2147483648;
	ld.local.u32 	%r10608, [%rd7021+12];
	and.b32  	%r54402, %r10608, 2147483646;
	or.b32  	%r54403, %r54402, %r54401;
	ld.local.u32 	%r54404, [%rd7021+1596];
	shr.u32 	%r54405, %r54403, 1;
	and.b32  	%r54406, %r10608, 1;
	setp.eq.b32 	%p5627, %r54406, 1;
	selp.b32 	%r54407, -1727483681, 0, %p5627;
	xor.b32  	%r54408, %r54407, %r54404;
	xor.b32  	%r54409, %r54408, %r54405;
	st.local.u32 	[%rd7021+8], %r54409;
	setp.ne.s32 	%p5628, %r105213, 224;
	@%p5628 bra 	$L__BB3_4998;
	ld.local.u32 	%r105215, [%rd3+908];
	add.s64 	%rd7022, %rd3, 924;
	mov.b32 	%r105214, 0;
$L__BB3_4956:
	and.b32  	%r54420, %r105215, -2147483648;
	ld.local.u32 	%r54421, [%rd7022+-12];
	and.b32  	%r54422, %r54421, 2147483646;
	or.b32  	%r54423, %r54422, %r54420;
	ld.local.u32 	%r54424, [%rd7022+-924];
	shr.u32 	%r54425, %r54423, 1;
	and.b32  	%r54426, %r54421, 1;
	setp.eq.b32 	%p5630, %r54426, 1;
	selp.b32 	%r54427, -1727483681, 0, %p5630;
	xor.b32  	%r54428, %r54427, %r54424;
	xor.b32  	%r54429, %r54428, %r54425;
	st.local.u32 	[%rd7022+-16], %r54429;
	and.b32  	%r54430, %r54421, -2147483648;
	ld.local.u32 	%r54431, [%rd7022+-8];
	and.b32  	%r54432, %r54431, 2147483646;
	or.b32  	%r54433, %r54432, %r54430;
	ld.local.u32 	%r54434, [%rd7022+-920];
	shr.u32 	%r54435, %r54433, 1;
	and.b32  	%r54436, %r54431, 1;
	setp.eq.b32 	%p5631, %r54436, 1;
	selp.b32 	%r54437, -1727483681, 0, %p5631;
	xor.b32  	%r54438, %r54437, %r54434;
	xor.b32  	%r54439, %r54438, %r54435;
	st.local.u32 	[%rd7022+-12], %r54439;
	and.b32  	%r54440, %r54431, -2147483648;
	ld.local.u32 	%r54441, [%rd7022+-4];
	and.b32  	%r54442, %r54441, 2147483646;
	or.b32  	%r54443, %r54442, %r54440;
	ld.local.u32 	%r54444, [%rd7022+-916];
	shr.u32 	%r54445, %r54443, 1;
	and.b32  	%r54446, %r54441, 1;
	setp.eq.b32 	%p5632, %r54446, 1;
	selp.b32 	%r54447, -1727483681, 0, %p5632;
	xor.b32  	%r54448, %r54447, %r54444;
	xor.b32  	%r54449, %r54448, %r54445;
	st.local.u32 	[%rd7022+-8], %r54449;
	and.b32  	%r54450, %r54441, -2147483648;
	ld.local.u32 	%r105215, [%rd7022];
	and.b32  	%r54451, %r105215, 2147483646;
	or.b32  	%r54452, %r54451, %r54450;
	ld.local.u32 	%r54453, [%rd7022+-912];
	shr.u32 	%r54454, %r54452, 1;
	and.b32  	%r54455, %r105215, 1;
	setp.eq.b32 	%p5633, %r54455, 1;
	selp.b32 	%r54456, -1727483681, 0, %p5633;
	xor.b32  	%r54457, %r54456, %r54453;
	xor.b32  	%r54458, %r54457, %r54454;
	st.local.u32 	[%rd7022+-4], %r54458;
	add.s32 	%r105214, %r105214, 4;
	add.s64 	%rd7022, %rd7022, 16;
	setp.ne.s32 	%p5634, %r105214, 396;
	@%p5634 bra 	$L__BB3_4956;
	ld.local.u32 	%r54460, [%rd3+2492];
	and.b32  	%r54461, %r54460, -2147483648;
	ld.local.u32 	%r105156, [%rd3];
	and.b32  	%r54462, %r105156, 2147483646;
	or.b32  	%r54463, %r54462, %r54461;
	ld.local.u32 	%r54464, [%rd3+1584];
	shr.u32 	%r54465, %r54463, 1;
	and.b32  	%r54466, %r105156, 1;
	setp.eq.b32 	%p5635, %r54466, 1;
	selp.b32 	%r54467, -1727483681, 0, %p5635;
	xor.b32  	%r54468, %r54467, %r54464;
	xor.b32  	%r54469, %r54468, %r54465;
	st.local.u32 	[%rd3+2492], %r54469;
	mov.b32 	%r105208, 0;
	st.local.u32 	[%rd2300], %r105208;
$L__BB3_4958:
	add.s32 	%r105223, %r105208, 1;
	st.local.u32 	[%rd3+2496], %r105223;
	mul.wide.s32 	%rd4530, %r105208, 4;
	add.s64 	%rd4531, %rd3, %rd4530;
	ld.local.u32 	%r54470, [%rd4531];
	shr.u32 	%r54471, %r54470, 11;
	xor.b32  	%r54472, %r54471, %r54470;
	shl.b32 	%r54473, %r54472, 7;
	and.b32  	%r54474, %r54473, -1658038656;
	xor.b32  	%r10618, %r54474, %r54472;
	setp.lt.s32 	%p5636, %r105208, 623;
	@%p5636 bra 	$L__BB3_4964;
	mov.b32 	%r105219, 0;
	mov.u64 	%rd7023, %rd3;
$L__BB3_4960:
	and.b32  	%r54476, %r105156, -2147483648;
	ld.local.u32 	%r54477, [%rd7023+4];
	and.b32  	%r54478, %r54477, 2147483646;
	or.b32  	%r54479, %r54478, %r54476;
	ld.local.u32 	%r54480, [%rd7023+1588];
	shr.u32 	%r54481, %r54479, 1;
	and.b32  	%r54482, %r54477, 1;
	setp.eq.b32 	%p5637, %r54482, 1;
	selp.b32 	%r54483, -1727483681, 0, %p5637;
	xor.b32  	%r54484, %r54483, %r54480;
	xor.b32  	%r54485, %r54484, %r54481;
	st.local.u32 	[%rd7023], %r54485;
	and.b32  	%r54486, %r54477, -2147483648;
	ld.local.u32 	%r54487, [%rd7023+8];
	and.b32  	%r54488, %r54487, 2147483646;
	or.b32  	%r54489, %r54488, %r54486;
	ld.local.u32 	%r54490, [%rd7023+1592];
	shr.u32 	%r54491, %r54489, 1;
	and.b32  	%r54492, %r54487, 1;
	setp.eq.b32 	%p5638, %r54492, 1;
	selp.b32 	%r54493, -1727483681, 0, %p5638;
	xor.b32  	%r54494, %r54493, %r54490;
	xor.b32  	%r54495, %r54494, %r54491;
	st.local.u32 	[%rd7023+4], %r54495;
	and.b32  	%r54496, %r54487, -2147483648;
	ld.local.u32 	%r10621, [%rd7023+12];
	and.b32  	%r54497, %r10621, 2147483646;
	or.b32  	%r54498, %r54497, %r54496;
	ld.local.u32 	%r54499, [%rd7023+1596];
	shr.u32 	%r54500, %r54498, 1;
	and.b32  	%r54501, %r10621, 1;
	setp.eq.b32 	%p5639, %r54501, 1;
	selp.b32 	%r54502, -1727483681, 0, %p5639;
	xor.b32  	%r54503, %r54502, %r54499;
	xor.b32  	%r54504, %r54503, %r54500;
	st.local.u32 	[%rd7023+8], %r54504;
	setp.ne.s32 	%p5640, %r105219, 224;
	@%p5640 bra 	$L__BB3_4997;
	ld.local.u32 	%r105221, [%rd3+908];
	add.s64 	%rd7024, %rd3, 924;
	mov.b32 	%r105220, 0;
$L__BB3_4962:
	and.b32  	%r54515, %r105221, -2147483648;
	ld.local.u32 	%r54516, [%rd7024+-12];
	and.b32  	%r54517, %r54516, 2147483646;
	or.b32  	%r54518, %r54517, %r54515;
	ld.local.u32 	%r54519, [%rd7024+-924];
	shr.u32 	%r54520, %r54518, 1;
	and.b32  	%r54521, %r54516, 1;
	setp.eq.b32 	%p5642, %r54521, 1;
	selp.b32 	%r54522, -1727483681, 0, %p5642;
	xor.b32  	%r54523, %r54522, %r54519;
	xor.b32  	%r54524, %r54523, %r54520;
	st.local.u32 	[%rd7024+-16], %r54524;
	and.b32  	%r54525, %r54516, -2147483648;
	ld.local.u32 	%r54526, [%rd7024+-8];
	and.b32  	%r54527, %r54526, 2147483646;
	or.b32  	%r54528, %r54527, %r54525;
	ld.local.u32 	%r54529, [%rd7024+-920];
	shr.u32 	%r54530, %r54528, 1;
	and.b32  	%r54531, %r54526, 1;
	setp.eq.b32 	%p5643, %r54531, 1;
	selp.b32 	%r54532, -1727483681, 0, %p5643;
	xor.b32  	%r54533, %r54532, %r54529;
	xor.b32  	%r54534, %r54533, %r54530;
	st.local.u32 	[%rd7024+-12], %r54534;
	and.b32  	%r54535, %r54526, -2147483648;
	ld.local.u32 	%r54536, [%rd7024+-4];
	and.b32  	%r54537, %r54536, 2147483646;
	or.b32  	%r54538, %r54537, %r54535;
	ld.local.u32 	%r54539, [%rd7024+-916];
	shr.u32 	%r54540, %r54538, 1;
	and.b32  	%r54541, %r54536, 1;
	setp.eq.b32 	%p5644, %r54541, 1;
	selp.b32 	%r54542, -1727483681, 0, %p5644;
	xor.b32  	%r54543, %r54542, %r54539;
	xor.b32  	%r54544, %r54543, %r54540;
	st.local.u32 	[%rd7024+-8], %r54544;
	and.b32  	%r54545, %r54536, -2147483648;
	ld.local.u32 	%r105221, [%rd7024];
	and.b32  	%r54546, %r105221, 2147483646;
	or.b32  	%r54547, %r54546, %r54545;
	ld.local.u32 	%r54548, [%rd7024+-912];
	shr.u32 	%r54549, %r54547, 1;
	and.b32  	%r54550, %r105221, 1;
	setp.eq.b32 	%p5645, %r54550, 1;
	selp.b32 	%r54551, -1727483681, 0, %p5645;
	xor.b32  	%r54552, %r54551, %r54548;
	xor.b32  	%r54553, %r54552, %r54549;
	st.local.u32 	[%rd7024+-4], %r54553;
	add.s32 	%r105220, %r105220, 4;
	add.s64 	%rd7024, %rd7024, 16;
	setp.ne.s32 	%p5646, %r105220, 396;
	@%p5646 bra 	$L__BB3_4962;
	ld.local.u32 	%r54555, [%rd3+2492];
	and.b32  	%r54556, %r54555, -2147483648;
	ld.local.u32 	%r105156, [%rd3];
	and.b32  	%r54557, %r105156, 2147483646;
	or.b32  	%r54558, %r54557, %r54556;
	ld.local.u32 	%r54559, [%rd3+1584];
	shr.u32 	%r54560, %r54558, 1;
	and.b32  	%r54561, %r105156, 1;
	setp.eq.b32 	%p5647, %r54561, 1;
	selp.b32 	%r54562, -1727483681, 0, %p5647;
	xor.b32  	%r54563, %r54562, %r54559;
	xor.b32  	%r54564, %r54563, %r54560;
	st.local.u32 	[%rd3+2492], %r54564;
	mov.b32 	%r105223, 0;
	st.local.u32 	[%rd2300], %r105223;
$L__BB3_4964:
	add.s32 	%r105229, %r105223, 1;
	st.local.u32 	[%rd3+2496], %r105229;
	mul.wide.s32 	%rd4532, %r105223, 4;
	add.s64 	%rd4533, %rd3, %rd4532;
	ld.local.u32 	%r54565, [%rd4533];
	shr.u32 	%r54566, %r54565, 11;
	xor.b32  	%r54567, %r54566, %r54565;
	shl.b32 	%r54568, %r54567, 7;
	and.b32  	%r54569, %r54568, -1658038656;
	xor.b32  	%r10631, %r54569, %r54567;
	setp.lt.s32 	%p5648, %r105223, 623;
	@%p5648 bra 	$L__BB3_4970;
	mov.b32 	%r105225, 0;
	mov.u64 	%rd7025, %rd3;
$L__BB3_4966:
	and.b32  	%r54571, %r105156, -2147483648;
	ld.local.u32 	%r54572, [%rd7025+4];
	and.b32  	%r54573, %r54572, 2147483646;
	or.b32  	%r54574, %r54573, %r54571;
	ld.local.u32 	%r54575, [%rd7025+1588];
	shr.u32 	%r54576, %r54574, 1;
	and.b32  	%r54577, %r54572, 1;
	setp.eq.b32 	%p5649, %r54577, 1;
	selp.b32 	%r54578, -1727483681, 0, %p5649;
	xor.b32  	%r54579, %r54578, %r54575;
	xor.b32  	%r54580, %r54579, %r54576;
	st.local.u32 	[%rd7025], %r54580;
	and.b32  	%r54581, %r54572, -2147483648;
	ld.local.u32 	%r54582, [%rd7025+8];
	and.b32  	%r54583, %r54582, 2147483646;
	or.b32  	%r54584, %r54583, %r54581;
	ld.local.u32 	%r54585, [%rd7025+1592];
	shr.u32 	%r54586, %r54584, 1;
	and.b32  	%r54587, %r54582, 1;
	setp.eq.b32 	%p5650, %r54587, 1;
	selp.b32 	%r54588, -1727483681, 0, %p5650;
	xor.b32  	%r54589, %r54588, %r54585;
	xor.b32  	%r54590, %r54589, %r54586;
	st.local.u32 	[%rd7025+4], %r54590;
	and.b32  	%r54591, %r54582, -2147483648;
	ld.local.u32 	%r10634, [%rd7025+12];
	and.b32  	%r54592, %r10634, 2147483646;
	or.b32  	%r54593, %r54592, %r54591;
	ld.local.u32 	%r54594, [%rd7025+1596];
	shr.u32 	%r54595, %r54593, 1;
	and.b32  	%r54596, %r10634, 1;
	setp.eq.b32 	%p5651, %r54596, 1;
	selp.b32 	%r54597, -1727483681, 0, %p5651;
	xor.b32  	%r54598, %r54597, %r54594;
	xor.b32  	%r54599, %r54598, %r54595;
	st.local.u32 	[%rd7025+8], %r54599;
	setp.ne.s32 	%p5652, %r105225, 224;
	@%p5652 bra 	$L__BB3_4996;
	ld.local.u32 	%r105227, [%rd3+908];
	add.s64 	%rd7026, %rd3, 924;
	mov.b32 	%r105226, 0;
$L__BB3_4968:
	and.b32  	%r54610, %r105227, -2147483648;
	ld.local.u32 	%r54611, [%rd7026+-12];
	and.b32  	%r54612, %r54611, 2147483646;
	or.b32  	%r54613, %r54612, %r54610;
	ld.local.u32 	%r54614, [%rd7026+-924];
	shr.u32 	%r54615, %r54613, 1;
	and.b32  	%r54616, %r54611, 1;
	setp.eq.b32 	%p5654, %r54616, 1;
	selp.b32 	%r54617, -1727483681, 0, %p5654;
	xor.b32  	%r54618, %r54617, %r54614;
	xor.b32  	%r54619, %r54618, %r54615;
	st.local.u32 	[%rd7026+-16], %r54619;
	and.b32  	%r54620, %r54611, -2147483648;
	ld.local.u32 	%r54621, [%rd7026+-8];
	and.b32  	%r54622, %r54621, 2147483646;
	or.b32  	%r54623, %r54622, %r54620;
	ld.local.u32 	%r54624, [%rd7026+-920];
	shr.u32 	%r54625, %r54623, 1;
	and.b32  	%r54626, %r54621, 1;
	setp.eq.b32 	%p5655, %r54626, 1;
	selp.b32 	%r54627, -1727483681, 0, %p5655;
	xor.b32  	%r54628, %r54627, %r54624;
	xor.b32  	%r54629, %r54628, %r54625;
	st.local.u32 	[%rd7026+-12], %r54629;
	and.b32  	%r54630, %r54621, -2147483648;
	ld.local.u32 	%r54631, [%rd7026+-4];
	and.b32  	%r54632, %r54631, 2147483646;
	or.b32  	%r54633, %r54632, %r54630;
	ld.local.u32 	%r54634, [%rd7026+-916];
	shr.u32 	%r54635, %r54633, 1;
	and.b32  	%r54636, %r54631, 1;
	setp.eq.b32 	%p5656, %r54636, 1;
	selp.b32 	%r54637, -1727483681, 0, %p5656;
	xor.b32  	%r54638, %r54637, %r54634;
	xor.b32  	%r54639, %r54638, %r54635;
	st.local.u32 	[%rd7026+-8], %r54639;
	and.b32  	%r54640, %r54631, -2147483648;
	ld.local.u32 	%r105227, [%rd7026];
	and.b32  	%r54641, %r105227, 2147483646;
	or.b32  	%r54642, %r54641, %r54640;
	ld.local.u32 	%r54643, [%rd7026+-912];
	shr.u32 	%r54644, %r54642, 1;
	and.b32  	%r54645, %r105227, 1;
	setp.eq.b32 	%p5657, %r54645, 1;
	selp.b32 	%r54646, -1727483681, 0, %p5657;
	xor.b32  	%r54647, %r54646, %r54643;
	xor.b32  	%r54648, %r54647, %r54644;
	st.local.u32 	[%rd7026+-4], %r54648;
	add.s32 	%r105226, %r105226, 4;
	add.s64 	%rd7026, %rd7026, 16;
	setp.ne.s32 	%p5658, %r105226, 396;
	@%p5658 bra 	$L__BB3_4968;
	ld.local.u32 	%r54650, [%rd3+2492];
	and.b32  	%r54651, %r54650, -2147483648;
	ld.local.u32 	%r105156, [%rd3];
	and.b32  	%r54652, %r105156, 2147483646;
	or.b32  	%r54653, %r54652, %r54651;
	ld.local.u32 	%r54654, [%rd3+1584];
	shr.u32 	%r54655, %r54653, 1;
	and.b32  	%r54656, %r105156, 1;
	setp.eq.b32 	%p5659, %r54656, 1;
	selp.b32 	%r54657, -1727483681, 0, %p5659;
	xor.b32  	%r54658, %r54657, %r54654;
	xor.b32  	%r54659, %r54658, %r54655;
	st.local.u32 	[%rd3+2492], %r54659;
	mov.b32 	%r105229, 0;
	st.local.u32 	[%rd2300], %r105229;
$L__BB3_4970:
	add.s32 	%r105235, %r105229, 1;
	st.local.u32 	[%rd3+2496], %r105235;
	mul.wide.s32 	%rd4534, %r105229, 4;
	add.s64 	%rd4535, %rd3, %rd4534;
	ld.local.u32 	%r54660, [%rd4535];
	shr.u32 	%r54661, %r54660, 11;
	xor.b32  	%r54662, %r54661, %r54660;
	shl.b32 	%r54663, %r54662, 7;
	and.b32  	%r54664, %r54663, -1658038656;
	xor.b32  	%r10644, %r54664, %r54662;
	setp.lt.s32 	%p5660, %r105229, 623;
	@%p5660 bra 	$L__BB3_4976;
	mov.b32 	%r105231, 0;
	mov.u64 	%rd7027, %rd3;
$L__BB3_4972:
	and.b32  	%r54666, %r105156, -2147483648;
	ld.local.u32 	%r54667, [%rd7027+4];
	and.b32  	%r54668, %r54667, 2147483646;
	or.b32  	%r54669, %r54668, %r54666;
	ld.local.u32 	%r54670, [%rd7027+1588];
	shr.u32 	%r54671, %r54669, 1;
	and.b32  	%r54672, %r54667, 1;
	setp.eq.b32 	%p5661, %r54672, 1;
	selp.b32 	%r54673, -1727483681, 0, %p5661;
	xor.b32  	%r54674, %r54673, %r54670;
	xor.b32  	%r54675, %r54674, %r54671;
	st.local.u32 	[%rd7027], %r54675;
	and.b32  	%r54676, %r54667, -2147483648;
	ld.local.u32 	%r54677, [%rd7027+8];
	and.b32  	%r54678, %r54677, 2147483646;
	or.b32  	%r54679, %r54678, %r54676;
	ld.local.u32 	%r54680, [%rd7027+1592];
	shr.u32 	%r54681, %r54679, 1;
	and.b32  	%r54682, %r54677, 1;
	setp.eq.b32 	%p5662, %r54682, 1;
	selp.b32 	%r54683, -1727483681, 0, %p5662;
	xor.b32  	%r54684, %r54683, %r54680;
	xor.b32  	%r54685, %r54684, %r54681;
	st.local.u32 	[%rd7027+4], %r54685;
	and.b32  	%r54686, %r54677, -2147483648;
	ld.local.u32 	%r10647, [%rd7027+12];
	and.b32  	%r54687, %r10647, 2147483646;
	or.b32  	%r54688, %r54687, %r54686;
	ld.local.u32 	%r54689, [%rd7027+1596];
	shr.u32 	%r54690, %r54688, 1;
	and.b32  	%r54691, %r10647, 1;
	setp.eq.b32 	%p5663, %r54691, 1;
	selp.b32 	%r54692, -1727483681, 0, %p5663;
	xor.b32  	%r54693, %r54692, %r54689;
	xor.b32  	%r54694, %r54693, %r54690;
	st.local.u32 	[%rd7027+8], %r54694;
	setp.ne.s32 	%p5664, %r105231, 224;
	@%p5664 bra 	$L__BB3_4995;
	ld.local.u32 	%r105233, [%rd3+908];
	add.s64 	%rd7028, %rd3, 924;
	mov.b32 	%r105232, 0;
$L__BB3_4974:
	and.b32  	%r54705, %r105233, -2147483648;
	ld.local.u32 	%r54706, [%rd7028+-12];
	and.b32  	%r54707, %r54706, 2147483646;
	or.b32  	%r54708, %r54707, %r54705;
	ld.local.u32 	%r54709, [%rd7028+-924];
	shr.u32 	%r54710, %r54708, 1;
	and.b32  	%r54711, %r54706, 1;
	setp.eq.b32 	%p5666, %r54711, 1;
	selp.b32 	%r54712, -1727483681, 0, %p5666;
	xor.b32  	%r54713, %r54712, %r54709;
	xor.b32  	%r54714, %r54713, %r54710;
	st.local.u32 	[%rd7028+-16], %r54714;
	and.b32  	%r54715, %r54706, -2147483648;
	ld.local.u32 	%r54716, [%rd7028+-8];
	and.b32  	%r54717, %r54716, 2147483646;
	or.b32  	%r54718, %r54717, %r54715;
	ld.local.u32 	%r54719, [%rd7028+-920];
	shr.u32 	%r54720, %r54718, 1;
	and.b32  	%r54721, %r54716, 1;
	setp.eq.b32 	%p5667, %r54721, 1;
	selp.b32 	%r54722, -1727483681, 0, %p5667;
	xor.b32  	%r54723, %r54722, %r54719;
	xor.b32  	%r54724, %r54723, %r54720;
	st.local.u32 	[%rd7028+-12], %r54724;
	and.b32  	%r54725, %r54716, -2147483648;
	ld.local.u32 	%r54726, [%rd7028+-4];
	and.b32  	%r54727, %r54726, 2147483646;
	or.b32  	%r54728, %r54727, %r54725;
	ld.local.u32 	%r54729, [%rd7028+-916];
	shr.u32 	%r54730, %r54728, 1;
	and.b32  	%r54731, %r54726, 1;
	setp.eq.b32 	%p5668, %r54731, 1;
	selp.b32 	%r54732, -1727483681, 0, %p5668;
	xor.b32  	%r54733, %r54732, %r54729;
	xor.b32  	%r54734, %r54733, %r54730;
	st.local.u32 	[%rd7028+-8], %r54734;
	and.b32  	%r54735, %r54726, -2147483648;
	ld.local.u32 	%r105233, [%rd7028];
	and.b32  	%r54736, %r105233, 2147483646;
	or.b32  	%r54737, %r54736, %r54735;
	ld.local.u32 	%r54738, [%rd7028+-912];
	shr.u32 	%r54739, %r54737, 1;
	and.b32  	%r54740, %r105233, 1;
	setp.eq.b32 	%p5669, %r54740, 1;
	selp.b32 	%r54741, -1727483681, 0, %p5669;
	xor.b32  	%r54742, %r54741, %r54738;
	xor.b32  	%r54743, %r54742, %r54739;
	st.local.u32 	[%rd7028+-4], %r54743;
	add.s32 	%r105232, %r105232, 4;
	add.s64 	%rd7028, %rd7028, 16;
	setp.ne.s32 	%p5670, %r105232, 396;
	@%p5670 bra 	$L__BB3_4974;
	ld.local.u32 	%r54745, [%rd3+2492];
	and.b32  	%r54746, %r54745, -2147483648;
	ld.local.u32 	%r105156, [%rd3];
	and.b32  	%r54747, %r105156, 2147483646;
	or.b32  	%r54748, %r54747, %r54746;
	ld.local.u32 	%r54749, [%rd3+1584];
	shr.u32 	%r54750, %r54748, 1;
	and.b32  	%r54751, %r105156, 1;
	setp.eq.b32 	%p5671, %r54751, 1;
	selp.b32 	%r54752, -1727483681, 0, %p5671;
	xor.b32  	%r54753, %r54752, %r54749;
	xor.b32  	%r54754, %r54753, %r54750;
	st.local.u32 	[%rd3+2492], %r54754;
	mov.b32 	%r105235, 0;
	st.local.u32 	[%rd2300], %r105235;
$L__BB3_4976:
	add.s32 	%r105241, %r105235, 1;
	st.local.u32 	[%rd3+2496], %r105241;
	mul.wide.s32 	%rd4536, %r105235, 4;
	add.s64 	%rd4537, %rd3, %rd4536;
	ld.local.u32 	%r54755, [%rd4537];
	shr.u32 	%r54756, %r54755, 11;
	xor.b32  	%r54757, %r54756, %r54755;
	shl.b32 	%r54758, %r54757, 7;
	and.b32  	%r54759, %r54758, -1658038656;
	xor.b32  	%r10657, %r54759, %r54757;
	setp.lt.s32 	%p5672, %r105235, 623;
	@%p5672 bra 	$L__BB3_4982;
	mov.b32 	%r105237, 0;
	mov.u64 	%rd7029, %rd3;
$L__BB3_4978:
	and.b32  	%r54761, %r105156, -2147483648;
	ld.local.u32 	%r54762, [%rd7029+4];
	and.b32  	%r54763, %r54762, 2147483646;
	or.b32  	%r54764, %r54763, %r54761;
	ld.local.u32 	%r54765, [%rd7029+1588];
	shr.u32 	%r54766, %r54764, 1;
	and.b32  	%r54767, %r54762, 1;
	setp.eq.b32 	%p5673, %r54767, 1;
	selp.b32 	%r54768, -1727483681, 0, %p5673;
	xor.b32  	%r54769, %r54768, %r54765;
	xor.b32  	%r54770, %r54769, %r54766;
	st.local.u32 	[%rd7029], %r54770;
	and.b32  	%r54771, %r54762, -2147483648;
	ld.local.u32 	%r54772, [%rd7029+8];
	and.b32  	%r54773, %r54772, 2147483646;
	or.b32  	%r54774, %r54773, %r54771;
	ld.local.u32 	%r54775, [%rd7029+1592];
	shr.u32 	%r54776, %r54774, 1;
	and.b32  	%r54777, %r54772, 1;
	setp.eq.b32 	%p5674, %r54777, 1;
	selp.b32 	%r54778, -1727483681, 0, %p5674;
	xor.b32  	%r54779, %r54778, %r54775;
	xor.b32  	%r54780, %r54779, %r54776;
	st.local.u32 	[%rd7029+4], %r54780;
	and.b32  	%r54781, %r54772, -2147483648;
	ld.local.u32 	%r10660, [%rd7029+12];
	and.b32  	%r54782, %r10660, 2147483646;
	or.b32  	%r54783, %r54782, %r54781;
	ld.local.u32 	%r54784, [%rd7029+1596];
	shr.u32 	%r54785, %r54783, 1;
	and.b32  	%r54786, %r10660, 1;
	setp.eq.b32 	%p5675, %r54786, 1;
	selp.b32 	%r54787, -1727483681, 0, %p5675;
	xor.b32  	%r54788, %r54787, %r54784;
	xor.b32  	%r54789, %r54788, %r54785;
	st.local.u32 	[%rd7029+8], %r54789;
	setp.ne.s32 	%p5676, %r105237, 224;
	@%p5676 bra 	$L__BB3_4994;
	ld.local.u32 	%r105238, [%rd3+908];
	mov.b32 	%r105239, 227;
$L__BB3_4980:
	mul.wide.u32 	%rd4538, %r105239, 4;
	add.s64 	%rd4539, %rd3, %rd4538;
	and.b32  	%r54800, %r105238, -2147483648;
	ld.local.u32 	%r54801, [%rd4539+4];
	and.b32  	%r54802, %r54801, 2147483646;
	or.b32  	%r54803, %r54802, %r54800;
	ld.local.u32 	%r54804, [%rd4539+-908];
	shr.u32 	%r54805, %r54803, 1;
	and.b32  	%r54806, %r54801, 1;
	setp.eq.b32 	%p5678, %r54806, 1;
	selp.b32 	%r54807, -1727483681, 0, %p5678;
	xor.b32  	%r54808, %r54807, %r54804;
	xor.b32  	%r54809, %r54808, %r54805;
	st.local.u32 	[%rd4539], %r54809;
	and.b32  	%r54810, %r54801, -2147483648;
	ld.local.u32 	%r54811, [%rd4539+8];
	and.b32  	%r54812, %r54811, 2147483646;
	or.b32  	%r54813, %r54812, %r54810;
	ld.local.u32 	%r54814, [%rd4539+-904];
	shr.u32 	%r54815, %r54813, 1;
	and.b32  	%r54816, %r54811, 1;
	setp.eq.b32 	%p5679, %r54816, 1;
	selp.b32 	%r54817, -1727483681, 0, %p5679;
	xor.b32  	%r54818, %r54817, %r54814;
	xor.b32  	%r54819, %r54818, %r54815;
	st.local.u32 	[%rd4539+4], %r54819;
	and.b32  	%r54820, %r54811, -2147483648;
	ld.local.u32 	%r54821, [%rd4539+12];
	and.b32  	%r54822, %r54821, 2147483646;
	or.b32  	%r54823, %r54822, %r54820;
	ld.local.u32 	%r54824, [%rd4539+-900];
	shr.u32 	%r54825, %r54823, 1;
	and.b32  	%r54826, %r54821, 1;
	setp.eq.b32 	%p5680, %r54826, 1;
	selp.b32 	%r54827, -1727483681, 0, %p5680;
	xor.b32  	%r54828, %r54827, %r54824;
	xor.b32  	%r54829, %r54828, %r54825;
	st.local.u32 	[%rd4539+8], %r54829;
	and.b32  	%r54830, %r54821, -2147483648;
	add.s32 	%r105239, %r105239, 4;
	ld.local.u32 	%r105238, [%rd4539+16];
	and.b32  	%r54831, %r105238, 2147483646;
	or.b32  	%r54832, %r54831, %r54830;
	ld.local.u32 	%r54833, [%rd4539+-896];
	shr.u32 	%r54834, %r54832, 1;
	and.b32  	%r54835, %r105238, 1;
	setp.eq.b32 	%p5681, %r54835, 1;
	selp.b32 	%r54836, -1727483681, 0, %p5681;
	xor.b32  	%r54837, %r54836, %r54833;
	xor.b32  	%r54838, %r54837, %r54834;
	st.local.u32 	[%rd4539+12], %r54838;
	setp.ne.s32 	%p5682, %r105239, 623;
	@%p5682 bra 	$L__BB3_4980;
	ld.local.u32 	%r54840, [%rd3+2492];
	and.b32  	%r54841, %r54840, -2147483648;
	ld.local.u32 	%r105156, [%rd3];
	and.b32  	%r54842, %r105156, 2147483646;
	or.b32  	%r54843, %r54842, %r54841;
	ld.local.u32 	%r54844, [%rd3+1584];
	shr.u32 	%r54845, %r54843, 1;
	and.b32  	%r54846, %r105156, 1;
	setp.eq.b32 	%p5683, %r54846, 1;
	selp.b32 	%r54847, -1727483681, 0, %p5683;
	xor.b32  	%r54848, %r54847, %r54844;
	xor.b32  	%r54849, %r54848, %r54845;
	st.local.u32 	[%rd3+2492], %r54849;
	mov.b32 	%r105241, 0;
	st.local.u32 	[%rd3+2496], %r105241;
$L__BB3_4982:
	setp.gt.u32 	%p5685, %r15025, %r15026;
	add.s32 	%r105250, %r105241, 1;
	st.local.u32 	[%rd3+2496], %r105250;
	mul.wide.s32 	%rd4540, %r105241, 4;
	add.s64 	%rd4541, %rd3, %rd4540;
	ld.local.u32 	%r54850, [%rd4541];
	shr.u32 	%r54851, %r54850, 11;
	xor.b32  	%r54852, %r54851, %r54850;
	shl.b32 	%r54853, %r54852, 7;
	and.b32  	%r54854, %r54853, -1658038656;
	xor.b32  	%r54855, %r54854, %r54852;
	shl.b32 	%r54856, %r54855, 15;
	and.b32  	%r54857, %r54856, -402653184;
	xor.b32  	%r54858, %r54857, %r54855;
	shr.u32 	%r54859, %r54858, 27;
	shl.b32 	%r54860, %r10618, 15;
	and.b32  	%r54861, %r54860, -402653184;
	xor.b32  	%r54862, %r54861, %r10618;
	shr.u32 	%r54863, %r54862, 7;
	and.b32  	%r54864, %r54863, 32505856;
	shl.b32 	%r54865, %r10631, 15;
	and.b32  	%r54866, %r54865, -402653184;
	xor.b32  	%r54867, %r54866, %r10631;
	shr.u32 	%r54868, %r54867, 12;
	and.b32  	%r54869, %r54868, 1015808;
	or.b32  	%r54870, %r54869, %r54864;
	shl.b32 	%r54871, %r10644, 15;
	and.b32  	%r54872, %r54871, -402653184;
	xor.b32  	%r54873, %r54872, %r10644;
	shr.u32 	%r54874, %r54873, 17;
	and.b32  	%r54875, %r54874, 31744;
	or.b32  	%r54876, %r54870, %r54875;
	shl.b32 	%r54877, %r10657, 15;
	and.b32  	%r54878, %r54877, -402653184;
	xor.b32  	%r54879, %r54878, %r10657;
	shr.u32 	%r54880, %r54879, 22;
	and.b32  	%r54881, %r54880, 992;
	or.b32  	%r54882, %r54876, %r54881;
	or.b32  	%r105245, %r54882, %r54859;
	mov.pred 	%p12003, 0;
	@%p5685 bra 	$L__BB3_4991;
	mov.pred 	%p12003, 0;
	mov.u32 	%r105244, %r15025;
$L__BB3_4984:
	shl.b32 	%r10676, %r105245, 5;
	setp.lt.s32 	%p5687, %r105250, 624;
	@%p5687 bra 	$L__BB3_4990;
	mov.b32 	%r105247, 0;
$L__BB3_4986:
	mul.wide.u32 	%rd4542, %r105247, 4;
	add.s64 	%rd2319, %rd3, %rd4542;
	and.b32  	%r54884, %r105156, -2147483648;
	ld.local.u32 	%r54885, [%rd2319+4];
	and.b32  	%r54886, %r54885, 2147483646;
	or.b32  	%r54887, %r54886, %r54884;
	ld.local.u32 	%r54888, [%rd2319+1588];
	shr.u32 	%r54889, %r54887, 1;
	and.b32  	%r54890, %r54885, 1;
	setp.eq.b32 	%p5688, %r54890, 1;
	selp.b32 	%r54891, -1727483681, 0, %p5688;
	xor.b32  	%r54892, %r54891, %r54888;
	xor.b32  	%r54893, %r54892, %r54889;
	st.local.u32 	[%rd2319], %r54893;
	and.b32  	%r54894, %r54885, -2147483648;
	ld.local.u32 	%r54895, [%rd2319+8];
	and.b32  	%r54896, %r54895, 2147483646;
	or.b32  	%r54897, %r54896, %r54894;
	ld.local.u32 	%r54898, [%rd2319+1592];
	shr.u32 	%r54899, %r54897, 1;
	and.b32  	%r54900, %r54895, 1;
	setp.eq.b32 	%p5689, %r54900, 1;
	selp.b32 	%r54901, -1727483681, 0, %p5689;
	xor.b32  	%r54902, %r54901, %r54898;
	xor.b32  	%r54903, %r54902, %r54899;
	st.local.u32 	[%rd2319+4], %r54903;
	and.b32  	%r54904, %r54895, -2147483648;
	ld.local.u32 	%r10679, [%rd2319+12];
	and.b32  	%r54905, %r10679, 2147483646;
	or.b32  	%r54906, %r54905, %r54904;
	ld.local.u32 	%r54907, [%rd2319+1596];
	shr.u32 	%r54908, %r54906, 1;
	and.b32  	%r54909, %r10679, 1;
	setp.eq.b32 	%p5690, %r54909, 1;
	selp.b32 	%r54910, -1727483681, 0, %p5690;
	xor.b32  	%r54911, %r54910, %r54907;
	xor.b32  	%r54912, %r54911, %r54908;
	st.local.u32 	[%rd2319+8], %r54912;
	setp.ne.s32 	%p5691, %r105247, 224;
	@%p5691 bra 	$L__BB3_7279;
	ld.local.u32 	%r105248, [%rd3+908];
	mov.b32 	%r105249, 227;
$L__BB3_4988:
	mul.wide.u32 	%rd4543, %r105249, 4;
	add.s64 	%rd4544, %rd3, %rd4543;
	and.b32  	%r54923, %r105248, -2147483648;
	ld.local.u32 	%r54924, [%rd4544+4];
	and.b32  	%r54925, %r54924, 2147483646;
	or.b32  	%r54926, %r54925, %r54923;
	ld.local.u32 	%r54927, [%rd4544+-908];
	shr.u32 	%r54928, %r54926, 1;
	and.b32  	%r54929, %r54924, 1;
	setp.eq.b32 	%p5693, %r54929, 1;
	selp.b32 	%r54930, -1727483681, 0, %p5693;
	xor.b32  	%r54931, %r54930, %r54927;
	xor.b32  	%r54932, %r54931, %r54928;
	st.local.u32 	[%rd4544], %r54932;
	and.b32  	%r54933, %r54924, -2147483648;
	ld.local.u32 	%r54934, [%rd4544+8];
	and.b32  	%r54935, %r54934, 2147483646;
	or.b32  	%r54936, %r54935, %r54933;
	ld.local.u32 	%r54937, [%rd4544+-904];
	shr.u32 	%r54938, %r54936, 1;
	and.b32  	%r54939, %r54934, 1;
	setp.eq.b32 	%p5694, %r54939, 1;
	selp.b32 	%r54940, -1727483681, 0, %p5694;
	xor.b32  	%r54941, %r54940, %r54937;
	xor.b32  	%r54942, %r54941, %r54938;
	st.local.u32 	[%rd4544+4], %r54942;
	and.b32  	%r54943, %r54934, -2147483648;
	ld.local.u32 	%r54944, [%rd4544+12];
	and.b32  	%r54945, %r54944, 2147483646;
	or.b32  	%r54946, %r54945, %r54943;
	ld.local.u32 	%r54947, [%rd4544+-900];
	shr.u32 	%r54948, %r54946, 1;
	and.b32  	%r54949, %r54944, 1;
	setp.eq.b32 	%p5695, %r54949, 1;
	selp.b32 	%r54950, -1727483681, 0, %p5695;
	xor.b32  	%r54951, %r54950, %r54947;
	xor.b32  	%r54952, %r54951, %r54948;
	st.local.u32 	[%rd4544+8], %r54952;
	and.b32  	%r54953, %r54944, -2147483648;
	add.s32 	%r105249, %r105249, 4;
	ld.local.u32 	%r105248, [%rd4544+16];
	and.b32  	%r54954, %r105248, 2147483646;
	or.b32  	%r54955, %r54954, %r54953;
	ld.local.u32 	%r54956, [%rd4544+-896];
	shr.u32 	%r54957, %r54955, 1;
	and.b32  	%r54958, %r105248, 1;
	setp.eq.b32 	%p5696, %r54958, 1;
	selp.b32 	%r54959, -1727483681, 0, %p5696;
	xor.b32  	%r54960, %r54959, %r54956;
	xor.b32  	%r54961, %r54960, %r54957;
	st.local.u32 	[%rd4544+12], %r54961;
	setp.ne.s32 	%p5697, %r105249, 623;
	@%p5697 bra 	$L__BB3_4988;
	ld.local.u32 	%r54963, [%rd3+2492];
	and.b32  	%r54964, %r54963, -2147483648;
	ld.local.u32 	%r105156, [%rd3];
	and.b32  	%r54965, %r105156, 2147483646;
	or.b32  	%r54966, %r54965, %r54964;
	ld.local.u32 	%r54967, [%rd3+1584];
	shr.u32 	%r54968, %r54966, 1;
	and.b32  	%r54969, %r105156, 1;
	setp.eq.b32 	%p5698, %r54969, 1;
	selp.b32 	%r54970, -1727483681, 0, %p5698;
	xor.b32  	%r54971, %r54970, %r54967;
	xor.b32  	%r54972, %r54971, %r54968;
	st.local.u32 	[%rd3+2492], %r54972;
	mov.b32 	%r105250, 0;
	st.local.u32 	[%rd3+2496], %r105250;
$L__BB3_4990:
	add.s32 	%r10688, %r105250, 1;
	st.local.u32 	[%rd3+2496], %r10688;
	mul.wide.s32 	%rd4545, %r105250, 4;
	add.s64 	%rd4546, %rd3, %rd4545;
	ld.local.u32 	%r54973, [%rd4546];
	shr.u32 	%r54974, %r54973, 11;
	xor.b32  	%r54975, %r54974, %r54973;
	shl.b32 	%r54976, %r54975, 7;
	and.b32  	%r54977, %r54976, -1658038656;
	xor.b32  	%r54978, %r54977, %r54975;
	shl.b32 	%r54979, %r54978, 15;
	and.b32  	%r54980, %r54979, -402653184;
	xor.b32  	%r54981, %r54980, %r54978;
	shr.u32 	%r54982, %r54981, 27;
	and.b32  	%r54984, %r10676, 1073741792;
	or.b32  	%r105245, %r54982, %r54984;
	setp.eq.s32 	%p5699, %r105245, %r15022;
	or.pred  	%p12003, %p12003, %p5699;
	add.s32 	%r105244, %r105244, 1;
	setp.gt.u32 	%p5700, %r105244, %r15026;
	mov.u32 	%r105250, %r10688;
	@%p5700 bra 	$L__BB3_4991;
	bra.uni 	$L__BB3_4984;
$L__BB3_4991:
	and.pred  	%p5701, %p12001, %p12003;
	selp.u32 	%r10694, 1, 0, %p5701;
$L__BB3_4992:
	ld.param.u32 	%r100655, [_ZN3cub18CUB_300001_SM_10006detail6select23DeviceSelectSweepKernelINS2_10policy_hubIjNS0_8NullTypeEiLb0ELNS0_10SelectImplE0EE10Policy1000EN6thrust24THRUST_300001_SM_1000_NS17counting_iteratorIjNSA_11use_defaultESC_SC_EEPS5_NSA_6detail15normal_iteratorINSA_10device_ptrIjEEEEPlNS0_13ScanTileStateIiLb1EEEN36_GLOBAL__N__b0bc9b25_4_k_cu_7da0064a6is_hitES5_iNS2_19streaming_context_tIlLb1EEELS6_0EEEvT0_T1_T2_T3_T4_T5_T6_T7_iT8_NS1_7vsmem_tE_param_7];
	mov.u32 	%r54986, %tid.x;
	mad.lo.s32 	%r54987, %r54986, 15, 13;
	mov.u32 	%r54988, %ctaid.x;
	mov.u32 	%r54989, %nctaid.y;
	mov.u32 	%r54990, %ctaid.y;
	mad.lo.s32 	%r54991, %r54988, %r54989, %r54990;
	mul.lo.s32 	%r54992, %r54991, 5760;
	sub.s32 	%r54993, %r100655, %r54992;
	setp.lt.s32 	%p5702, %r54987, %r54993;
	mov.b32 	%r10939, 1;
	@%p5702 bra 	$L__BB3_4993;
	bra.uni 	$L__BB3_5105;
$L__BB3_4993:
	mov.b32 	%r54995, 624;
	st.local.u32 	[%rd3+2496], %r54995;
	st.local.u32 	[%rd3], %r7527;
	mov.b32 	%r105254, 1;
	mov.u32 	%r105253, %r7527;
	bra.uni 	$L__BB3_5007;
$L__BB3_4994:
	and.b32  	%r54790, %r10660, -2147483648;
	add.s32 	%r105237, %r105237, 4;
	add.s64 	%rd2320, %rd7029, 16;
	ld.local.u32 	%r105156, [%rd7029+16];
	and.b32  	%r54791, %r105156, 2147483646;
	or.b32  	%r54792, %r54791, %r54790;
	ld.local.u32 	%r54793, [%rd7029+1600];
	shr.u32 	%r54794, %r54792, 1;
	and.b32  	%r54795, %r105156, 1;
	setp.eq.b32 	%p5677, %r54795, 1;
	selp.b32 	%r54796, -1727483681, 0, %p5677;
	xor.b32  	%r54797, %r54796, %r54793;
	xor.b32  	%r54798, %r54797, %r54794;
	st.local.u32 	[%rd7029+12], %r54798;
	mov.u64 	%rd7029, %rd2320;
	bra.uni 	$L__BB3_4978;
$L__BB3_4995:
	and.b32  	%r54695, %r10647, -2147483648;
	add.s32 	%r105231, %r105231, 4;
	add.s64 	%rd2321, %rd7027, 16;
	ld.local.u32 	%r105156, [%rd7027+16];
	and.b32  	%r54696, %r105156, 2147483646;
	or.b32  	%r54697, %r54696, %r54695;
	ld.local.u32 	%r54698, [%rd7027+1600];
	shr.u32 	%r54699, %r54697, 1;
	and.b32  	%r54700, %r105156, 1;
	setp.eq.b32 	%p5665, %r54700, 1;
	selp.b32 	%r54701, -1727483681, 0, %p5665;
	xor.b32  	%r54702, %r54701, %r54698;
	xor.b32  	%r54703, %r54702, %r54699;
	st.local.u32 	[%rd7027+12], %r54703;
	mov.u64 	%rd7027, %rd2321;
	bra.uni 	$L__BB3_4972;
$L__BB3_4996:
	and.b32  	%r54600, %r10634, -2147483648;
	add.s32 	%r105225, %r105225, 4;
	add.s64 	%rd2322, %rd7025, 16;
	ld.local.u32 	%r105156, [%rd7025+16];
	and.b32  	%r54601, %r105156, 2147483646;
	or.b32  	%r54602, %r54601, %r54600;
	ld.local.u32 	%r54603, [%rd7025+1600];
	shr.u32 	%r54604, %r54602, 1;
	and.b32  	%r54605, %r105156, 1;
	setp.eq.b32 	%p5653, %r54605, 1;
	selp.b32 	%r54606, -1727483681, 0, %p5653;
	xor.b32  	%r54607, %r54606, %r54603;
	xor.b32  	%r54608, %r54607, %r54604;
	st.local.u32 	[%rd7025+12], %r54608;
	mov.u64 	%rd7025, %rd2322;
	bra.uni 	$L__BB3_4966;
$L__BB3_4997:
	and.b32  	%r54505, %r10621, -2147483648;
	add.s32 	%r105219, %r105219, 4;
	add.s64 	%rd2323, %rd7023, 16;
	ld.local.u32 	%r105156, [%rd7023+16];
	and.b32  	%r54506, %r105156, 2147483646;
	or.b32  	%r54507, %r54506, %r54505;
	ld.local.u32 	%r54508, [%rd7023+1600];
	shr.u32 	%r54509, %r54507, 1;
	and.b32  	%r54510, %r105156, 1;
	setp.eq.b32 	%p5641, %r54510, 1;
	selp.b32 	%r54511, -1727483681, 0, %p5641;
	xor.b32  	%r54512, %r54511, %r54508;
	xor.b32  	%r54513, %r54512, %r54509;
	st.local.u32 	[%rd7023+12], %r54513;
	mov.u64 	%rd7023, %rd2323;
	bra.uni 	$L__BB3_4960;
$L__BB3_4998:
	and.b32  	%r54410, %r10608, -2147483648;
	add.s32 	%r105213, %r105213, 4;
	add.s64 	%rd2324, %rd7021, 16;
	ld.local.u32 	%r105156, [%rd7021+16];
	and.b32  	%r54411, %r105156, 2147483646;
	or.b32  	%r54412, %r54411, %r54410;
	ld.local.u32 	%r54413, [%rd7021+1600];
	shr.u32 	%r54414, %r54412, 1;
	and.b32  	%r54415, %r105156, 1;
	setp.eq.b32 	%p5629, %r54415, 1;
	selp.b32 	%r54416, -1727483681, 0, %p5629;
	xor.b32  	%r54417, %r54416, %r54413;
	xor.b32  	%r54418, %r54417, %r54414;
	st.local.u32 	[%rd7021+12], %r54418;
	mov.u64 	%rd7021, %rd2324;
	bra.uni 	$L__BB3_4954;
$L__BB3_4999:
	and.b32  	%r54318, %r10593, -2147483648;
	add.s32 	%r105205, %r105205, 4;
	add.s64 	%rd2325, %rd7020, 16;
	ld.local.u32 	%r105156, [%rd7020+16];
	and.b32  	%r54319, %r105156, 2147483646;
	or.b32  	%r54320, %r54319, %r54318;
	ld.local.u32 	%r54321, [%rd7020+1600];
	shr.u32 	%r54322, %r54320, 1;
	and.b32  	%r54323, %r105156, 1;
	setp.eq.b32 	%p5616, %r54323, 1;
	selp.b32 	%r54324, -1727483681, 0, %p5616;
	xor.b32  	%r54325, %r54324, %r54321;
	xor.b32  	%r54326, %r54325, %r54322;
	st.local.u32 	[%rd7020+12], %r54326;
	mov.u64 	%rd7020, %rd2325;
	bra.uni 	$L__BB3_4947;
$L__BB3_5000:
	and.b32  	%r54090, %r10553, -2147483648;
	add.s32 	%r105184, %r105184, 4;
	add.s64 	%rd2326, %rd7019, 16;
	ld.local.u32 	%r105156, [%rd7019+16];
	and.b32  	%r54091, %r105156, 2147483646;
	or.b32  	%r54092, %r54091, %r54090;
	ld.local.u32 	%r54093, [%rd7019+1600];
	shr.u32 	%r54094, %r54092, 1;
	and.b32  	%r54095, %r105156, 1;
	setp.eq.b32 	%p5586, %r54095, 1;
	selp.b32 	%r54096, -1727483681, 0, %p5586;
	xor.b32  	%r54097, %r54096, %r54093;
	xor.b32  	%r54098, %r54097, %r54094;
	st.local.u32 	[%rd7019+12], %r54098;
	mov.u64 	%rd7019, %rd2326;
	bra.uni 	$L__BB3_4930;
$L__BB3_5001:
	and.b32  	%r53995, %r10540, -2147483648;
	add.s32 	%r105178, %r105178, 4;
	add.s64 	%rd2327, %rd7017, 16;
	ld.local.u32 	%r105156, [%rd7017+16];
	and.b32  	%r53996, %r105156, 2147483646;
	or.b32  	%r53997, %r53996, %r53995;
	ld.local.u32 	%r53998, [%rd7017+1600];
	shr.u32 	%r53999, %r53997, 1;
	and.b32  	%r54000, %r105156, 1;
	setp.eq.b32 	%p5574, %r54000, 1;
	selp.b32 	%r54001, -1727483681, 0, %p5574;
	xor.b32  	%r54002, %r54001, %r53998;
	xor.b32  	%r54003, %r54002, %r53999;
	st.local.u32 	[%rd7017+12], %r54003;
	mov.u64 	%rd7017, %rd2327;
	bra.uni 	$L__BB3_4924;
$L__BB3_5002:
	and.b32  	%r53900, %r10527, -2147483648;
	add.s32 	%r105172, %r105172, 4;
	add.s64 	%rd2328, %rd7015, 16;
	ld.local.u32 	%r105156, [%rd7015+16];
	and.b32  	%r53901, %r105156, 2147483646;
	or.b32  	%r53902, %r53901, %r53900;
	ld.local.u32 	%r53903, [%rd7015+1600];
	shr.u32 	%r53904, %r53902, 1;
	and.b32  	%r53905, %r105156, 1;
	setp.eq.b32 	%p5562, %r53905, 1;
	selp.b32 	%r53906, -1727483681, 0, %p5562;
	xor.b32  	%r53907, %r53906, %r53903;
	xor.b32  	%r53908, %r53907, %r53904;
	st.local.u32 	[%rd7015+12], %r53908;
	mov.u64 	%rd7015, %rd2328;
	bra.uni 	$L__BB3_4918;
$L__BB3_5003:
	and.b32  	%r53805, %r10514, -2147483648;
	add.s32 	%r105166, %r105166, 4;
	add.s64 	%rd2329, %rd7013, 16;
	ld.local.u32 	%r105156, [%rd7013+16];
	and.b32  	%r53806, %r105156, 2147483646;
	or.b32  	%r53807, %r53806, %r53805;
	ld.local.u32 	%r53808, [%rd7013+1600];
	shr.u32 	%r53809, %r53807, 1;
	and.b32  	%r53810, %r105156, 1;
	setp.eq.b32 	%p5550, %r53810, 1;
	selp.b32 	%r53811, -1727483681, 0, %p5550;
	xor.b32  	%r53812, %r53811, %r53808;
	xor.b32  	%r53813, %r53812, %r53809;
	st.local.u32 	[%rd7013+12], %r53813;
	mov.u64 	%rd7013, %rd2329;
	bra.uni 	$L__BB3_4912;
$L__BB3_5004:
	and.b32  	%r53710, %r10501, -2147483648;
	add.s32 	%r105160, %r105160, 4;
	add.s64 	%rd2330, %rd7011, 16;
	ld.local.u32 	%r105156, [%rd7011+16];
	and.b32  	%r53711, %r105156, 2147483646;
	or.b32  	%r53712, %r53711, %r53710;
	ld.local.u32 	%r53713, [%rd7011+1600];
	shr.u32 	%r53714, %r53712, 1;
	and.b32  	%r53715, %r105156, 1;
	setp.eq.b32 	%p5538, %r53715, 1;
	selp.b32 	%r53716, -1727483681, 0, %p5538;
	xor.b32  	%r53717, %r53716, %r53713;
	xor.b32  	%r53718, %r53717, %r53714;
	st.local.u32 	[%rd7011+12], %r53718;
	mov.u64 	%rd7011, %rd2330;
	bra.uni 	$L__BB3_4906;
$L__BB3_5005:
	and.b32  	%r53620, %r10486, -2147483648;
	add.s32 	%r105152, %r105152, 4;
	add.s64 	%rd2331, %rd7010, 16;
	ld.local.u32 	%r105156, [%rd7010+16];
	and.b32  	%r53621, %r105156, 2147483646;
	or.b32  	%r53622, %r53621, %r53620;
	ld.local.u32 	%r53623, [%rd7010+1600];
	shr.u32 	%r53624, %r53622, 1;
	and.b32  	%r53625, %r105156, 1;
	setp.eq.b32 	%p5525, %r53625, 1;
	selp.b32 	%r53626, -1727483681, 0, %p5525;
	xor.b32  	%r53627, %r53626, %r53623;
	xor.b32  	%r53628, %r53627, %r53624;
	st.local.u32 	[%rd7010+12], %r53628;
	mov.u64 	%rd7010, %rd2331;
	bra.uni 	$L__BB3_4899;
$L__BB3_5006:
	shr.u32 	%r55006, %r10723, 30;
	xor.b32  	%r55007, %r55006, %r10723;
	mad.lo.s32 	%r105253, %r55007, 1812433253, %r10724;
	st.local.u32 	[%rd2332+12], %r105253;
	add.s32 	%r105254, %r105254, 4;
$L__BB3_5007:
	shr.u32 	%r54996, %r105253, 30;
	xor.b32  	%r54997, %r54996, %r105253;
	mad.lo.s32 	%r54998, %r54997, 1812433253, %r105254;
	mul.wide.u32 	%rd4547, %r105254, 4;
	add.s64 	%rd2332, %rd3, %rd4547;
	st.local.u32 	[%rd2332], %r54998;
	shr.u32 	%r54999, %r54998, 30;
	xor.b32  	%r55000, %r54999, %r54998;
	mad.lo.s32 	%r55001, %r55000, 1812433253, %r105254;
	add.s32 	%r55002, %r55001, 1;
	st.local.u32 	[%rd2332+4], %r55002;
	shr.u32 	%r55003, %r55002, 30;
	xor.b32  	%r55004, %r55003, %r55002;
	mad.lo.s32 	%r55005, %r55004, 1812433253, %r105254;
	add.s32 	%r10723, %r55005, 2;
	st.local.u32 	[%rd2332+8], %r10723;
	add.s32 	%r10724, %r105254, 3;
	setp.ne.s32 	%p5703, %r10724, 624;
	@%p5703 bra 	$L__BB3_5006;
	setp.lt.s32 	%p5704, %r15023, -62;
	add.s64 	%rd2333, %rd3, 2496;
	ld.local.u32 	%r105262, [%rd3+2496];
	mov.u32 	%r105263, %r7527;
	@%p5704 bra 	$L__BB3_5017;
	mov.b32 	%r105257, 0;
	mov.u32 	%r105263, %r7527;
$L__BB3_5010:
	setp.lt.s32 	%p5705, %r105262, 624;
	@%p5705 bra 	$L__BB3_5016;
	mov.b32 	%r105259, 0;
	mov.u64 	%rd7030, %rd3;
$L__BB3_5012:
	and.b32  	%r55010, %r105263, -2147483648;
	ld.local.u32 	%r55011, [%rd7030+4];
	and.b32  	%r55012, %r55011, 2147483646;
	or.b32  	%r55013, %r55012, %r55010;
	ld.local.u32 	%r55014, [%rd7030+1588];
	shr.u32 	%r55015, %r55013, 1;
	and.b32  	%r55016, %r55011, 1;
	setp.eq.b32 	%p5706, %r55016, 1;
	selp.b32 	%r55017, -1727483681, 0, %p5706;
	xor.b32  	%r55018, %r55017, %r55014;
	xor.b32  	%r55019, %r55018, %r55015;
	st.local.u32 	[%rd7030], %r55019;
	and.b32  	%r55020, %r55011, -2147483648;
	ld.local.u32 	%r55021, [%rd7030+8];
	and.b32  	%r55022, %r55021, 2147483646;
	or.b32  	%r55023, %r55022, %r55020;
	ld.local.u32 	%r55024, [%rd7030+1592];
	shr.u32 	%r55025, %r55023, 1;
	and.b32  	%r55026, %r55021, 1;
	setp.eq.b32 	%p5707, %r55026, 1;
	selp.b32 	%r55027, -1727483681, 0, %p5707;
	xor.b32  	%r55028, %r55027, %r55024;
	xor.b32  	%r55029, %r55028, %r55025;
	st.local.u32 	[%rd7030+4], %r55029;
	and.b32  	%r55030, %r55021, -2147483648;
	ld.local.u32 	%r10731, [%rd7030+12];
	and.b32  	%r55031, %r10731, 2147483646;
	or.b32  	%r55032, %r55031, %r55030;
	ld.local.u32 	%r55033, [%rd7030+1596];
	shr.u32 	%r55034, %r55032, 1;
	and.b32  	%r55035, %r10731, 1;
	setp.eq.b32 	%p5708, %r55035, 1;
	selp.b32 	%r55036, -1727483681, 0, %p5708;
	xor.b32  	%r55037, %r55036, %r55033;
	xor.b32  	%r55038, %r55037, %r55034;
	st.local.u32 	[%rd7030+8], %r55038;
	setp.ne.s32 	%p5709, %r105259, 224;
	@%p5709 bra 	$L__BB3_5118;
	ld.local.u32 	%r105260, [%rd3+908];
	mov.b32 	%r105261, 227;
$L__BB3_5014:
	mul.wide.u32 	%rd4548, %r105261, 4;
	add.s64 	%rd4549, %rd3, %rd4548;
	and.b32  	%r55049, %r105260, -2147483648;
	ld.local.u32 	%r55050, [%rd4549+4];
	and.b32  	%r55051, %r55050, 2147483646;
	or.b32  	%r55052, %r55051, %r55049;
	ld.local.u32 	%r55053, [%rd4549+-908];
	shr.u32 	%r55054, %r55052, 1;
	and.b32  	%r55055, %r55050, 1;
	setp.eq.b32 	%p5711, %r55055, 1;
	selp.b32 	%r55056, -1727483681, 0, %p5711;
	xor.b32  	%r55057, %r55056, %r55053;
	xor.b32  	%r55058, %r55057, %r55054;
	st.local.u32 	[%rd4549], %r55058;
	and.b32  	%r55059, %r55050, -2147483648;
	ld.local.u32 	%r55060, [%rd4549+8];
	and.b32  	%r55061, %r55060, 2147483646;
	or.b32  	%r55062, %r55061, %r55059;
	ld.local.u32 	%r55063, [%rd4549+-904];
	shr.u32 	%r55064, %r55062, 1;
	and.b32  	%r55065, %r55060, 1;
	setp.eq.b32 	%p5712, %r55065, 1;
	selp.b32 	%r55066, -1727483681, 0, %p5712;
	xor.b32  	%r55067, %r55066, %r55063;
	xor.b32  	%r55068, %r55067, %r55064;
	st.local.u32 	[%rd4549+4], %r55068;
	and.b32  	%r55069, %r55060, -2147483648;
	ld.local.u32 	%r55070, [%rd4549+12];
	and.b32  	%r55071, %r55070, 2147483646;
	or.b32  	%r55072, %r55071, %r55069;
	ld.local.u32 	%r55073, [%rd4549+-900];
	shr.u32 	%r55074, %r55072, 1;
	and.b32  	%r55075, %r55070, 1;
	setp.eq.b32 	%p5713, %r55075, 1;
	selp.b32 	%r55076, -1727483681, 0, %p5713;
	xor.b32  	%r55077, %r55076, %r55073;
	xor.b32  	%r55078, %r55077, %r55074;
	st.local.u32 	[%rd4549+8], %r55078;
	and.b32  	%r55079, %r55070, -2147483648;
	add.s32 	%r105261, %r105261, 4;
	ld.local.u32 	%r105260, [%rd4549+16];
	and.b32  	%r55080, %r105260, 2147483646;
	or.b32  	%r55081, %r55080, %r55079;
	ld.local.u32 	%r55082, [%rd4549+-896];
	shr.u32 	%r55083, %r55081, 1;
	and.b32  	%r55084, %r105260, 1;
	setp.eq.b32 	%p5714, %r55084, 1;
	selp.b32 	%r55085, -1727483681, 0, %p5714;
	xor.b32  	%r55086, %r55085, %r55082;
	xor.b32  	%r55087, %r55086, %r55083;
	st.local.u32 	[%rd4549+12], %r55087;
	setp.ne.s32 	%p5715, %r105261, 623;
	@%p5715 bra 	$L__BB3_5014;
	ld.local.u32 	%r55089, [%rd3+2492];
	and.b32  	%r55090, %r55089, -2147483648;
	ld.local.u32 	%r105263, [%rd3];
	and.b32  	%r55091, %r105263, 2147483646;
	or.b32  	%r55092, %r55091, %r55090;
	ld.local.u32 	%r55093, [%rd3+1584];
	shr.u32 	%r55094, %r55092, 1;
	and.b32  	%r55095, %r105263, 1;
	setp.eq.b32 	%p5716, %r55095, 1;
	selp.b32 	%r55096, -1727483681, 0, %p5716;
	xor.b32  	%r55097, %r55096, %r55093;
	xor.b32  	%r55098, %r55097, %r55094;
	st.local.u32 	[%rd3+2492], %r55098;
	mov.b32 	%r105262, 0;
	st.local.u32 	[%rd3+2496], %r105262;
$L__BB3_5016:
	add.s32 	%r105262, %r105262, 1;
	st.local.u32 	[%rd2333], %r105262;
	add.s32 	%r10741, %r105257, 1;
	setp.ne.s32 	%p5717, %r105257, %r7530;
	mov.u32 	%r105257, %r10741;
	@%p5717 bra 	$L__BB3_5010;
$L__BB3_5017:
	setp.lt.s32 	%p5718, %r105262, 624;
	@%p5718 bra 	$L__BB3_5023;
	mov.b32 	%r105267, 0;
	mov.u64 	%rd7031, %rd3;
$L__BB3_5019:
	and.b32  	%r55100, %r105263, -2147483648;
	ld.local.u32 	%r55101, [%rd7031+4];
	and.b32  	%r55102, %r55101, 2147483646;
	or.b32  	%r55103, %r55102, %r55100;
	ld.local.u32 	%r55104, [%rd7031+1588];
	shr.u32 	%r55105, %r55103, 1;
	and.b32  	%r55106, %r55101, 1;
	setp.eq.b32 	%p5719, %r55106, 1;
	selp.b32 	%r55107, -1727483681, 0, %p5719;
	xor.b32  	%r55108, %r55107, %r55104;
	xor.b32  	%r55109, %r55108, %r55105;
	st.local.u32 	[%rd7031], %r55109;
	and.b32  	%r55110, %r55101, -2147483648;
	ld.local.u32 	%r55111, [%rd7031+8];
	and.b32  	%r55112, %r55111, 2147483646;
	or.b32  	%r55113, %r55112, %r55110;
	ld.local.u32 	%r55114, [%rd7031+1592];
	shr.u32 	%r55115, %r55113, 1;
	and.b32  	%r55116, %r55111, 1;
	setp.eq.b32 	%p5720, %r55116, 1;
	selp.b32 	%r55117, -1727483681, 0, %p5720;
	xor.b32  	%r55118, %r55117, %r55114;
	xor.b32  	%r55119, %r55118, %r55115;
	st.local.u32 	[%rd7031+4], %r55119;
	and.b32  	%r55120, %r55111, -2147483648;
	ld.local.u32 	%r10746, [%rd7031+12];
	and.b32  	%r55121, %r10746, 2147483646;
	or.b32  	%r55122, %r55121, %r55120;
	ld.local.u32 	%r55123, [%rd7031+1596];
	shr.u32 	%r55124, %r55122, 1;
	and.b32  	%r55125, %r10746, 1;
	setp.eq.b32 	%p5721, %r55125, 1;
	selp.b32 	%r55126, -1727483681, 0, %p5721;
	xor.b32  	%r55127, %r55126, %r55123;
	xor.b32  	%r55128, %r55127, %r55124;
	st.local.u32 	[%rd7031+8], %r55128;
	setp.ne.s32 	%p5722, %r105267, 224;
	@%p5722 bra 	$L__BB3_5117;
	ld.local.u32 	%r105269, [%rd3+908];
	add.s64 	%rd7032, %rd3, 924;
	mov.b32 	%r105268, 0;
$L__BB3_5021:
	and.b32  	%r55139, %r105269, -2147483648;
	ld.local.u32 	%r55140, [%rd7032+-12];
	and.b32  	%r55141, %r55140, 2147483646;
	or.b32  	%r55142, %r55141, %r55139;
	ld.local.u32 	%r55143, [%rd7032+-924];
	shr.u32 	%r55144, %r55142, 1;
	and.b32  	%r55145, %r55140, 1;
	setp.eq.b32 	%p5724, %r55145, 1;
	selp.b32 	%r55146, -1727483681, 0, %p5724;
	xor.b32  	%r55147, %r55146, %r55143;
	xor.b32  	%r55148, %r55147, %r55144;
	st.local.u32 	[%rd7032+-16], %r55148;
	and.b32  	%r55149, %r55140, -2147483648;
	ld.local.u32 	%r55150, [%rd7032+-8];
	and.b32  	%r55151, %r55150, 2147483646;
	or.b32  	%r55152, %r55151, %r55149;
	ld.local.u32 	%r55153, [%rd7032+-920];
	shr.u32 	%r55154, %r55152, 1;
	and.b32  	%r55155, %r55150, 1;
	setp.eq.b32 	%p5725, %r55155, 1;
	selp.b32 	%r55156, -1727483681, 0, %p5725;
	xor.b32  	%r55157, %r55156, %r55153;
	xor.b32  	%r55158, %r55157, %r55154;
	st.local.u32 	[%rd7032+-12], %r55158;
	and.b32  	%r55159, %r55150, -2147483648;
	ld.local.u32 	%r55160, [%rd7032+-4];
	and.b32  	%r55161, %r55160, 2147483646;
	or.b32  	%r55162, %r55161, %r55159;
	ld.local.u32 	%r55163, [%rd7032+-916];
	shr.u32 	%r55164, %r55162, 1;
	and.b32  	%r55165, %r55160, 1;
	setp.eq.b32 	%p5726, %r55165, 1;
	selp.b32 	%r55166, -1727483681, 0, %p5726;
	xor.b32  	%r55167, %r55166, %r55163;
	xor.b32  	%r55168, %r55167, %r55164;
	st.local.u32 	[%rd7032+-8], %r55168;
	and.b32  	%r55169, %r55160, -2147483648;
	ld.local.u32 	%r105269, [%rd7032];
	and.b32  	%r55170, %r105269, 2147483646;
	or.b32  	%r55171, %r55170, %r55169;
	ld.local.u32 	%r55172, [%rd7032+-912];
	shr.u32 	%r55173, %r55171, 1;
	and.b32  	%r55174, %r105269, 1;
	setp.eq.b32 	%p5727, %r55174, 1;
	selp.b32 	%r55175, -1727483681, 0, %p5727;
	xor.b32  	%r55176, %r55175, %r55172;
	xor.b32  	%r55177, %r55176, %r55173;
	st.local.u32 	[%rd7032+-4], %r55177;
	add.s32 	%r105268, %r105268, 4;
	add.s64 	%rd7032, %rd7032, 16;
	setp.ne.s32 	%p5728, %r105268, 396;
	@%p5728 bra 	$L__BB3_5021;
	ld.local.u32 	%r55179, [%rd3+2492];
	and.b32  	%r55180, %r55179, -2147483648;
	ld.local.u32 	%r105263, [%rd3];
	and.b32  	%r55181, %r105263, 2147483646;
	or.b32  	%r55182, %r55181, %r55180;
	ld.local.u32 	%r55183, [%rd3+1584];
	shr.u32 	%r55184, %r55182, 1;
	and.b32  	%r55185, %r105263, 1;
	setp.eq.b32 	%p5729, %r55185, 1;
	selp.b32 	%r55186, -1727483681, 0, %p5729;
	xor.b32  	%r55187, %r55186, %r55183;
	xor.b32  	%r55188, %r55187, %r55184;
	st.local.u32 	[%rd3+2492], %r55188;
	mov.b32 	%r105262, 0;
	st.local.u32 	[%rd2333], %r105262;
$L__BB3_5023:
	add.s32 	%r105277, %r105262, 1;
	st.local.u32 	[%rd3+2496], %r105277;
	mul.wide.s32 	%rd4550, %r105262, 4;
	add.s64 	%rd4551, %rd3, %rd4550;
	ld.local.u32 	%r55189, [%rd4551];
	shr.u32 	%r55190, %r55189, 11;
	xor.b32  	%r55191, %r55190, %r55189;
	shl.b32 	%r55192, %r55191, 7;
	and.b32  	%r55193, %r55192, -1658038656;
	xor.b32  	%r10756, %r55193, %r55191;
	setp.lt.s32 	%p5730, %r105262, 623;
	@%p5730 bra 	$L__BB3_5029;
	mov.b32 	%r105273, 0;
	mov.u64 	%rd7033, %rd3;
$L__BB3_5025:
	and.b32  	%r55195, %r105263, -2147483648;
	ld.local.u32 	%r55196, [%rd7033+4];
	and.b32  	%r55197, %r55196, 2147483646;
	or.b32  	%r55198, %r55197, %r55195;
	ld.local.u32 	%r55199, [%rd7033+1588];
	shr.u32 	%r55200, %r55198, 1;
	and.b32  	%r55201, %r55196, 1;
	setp.eq.b32 	%p5731, %r55201, 1;
	selp.b32 	%r55202, -1727483681, 0, %p5731;
	xor.b32  	%r55203, %r55202, %r55199;
	xor.b32  	%r55204, %r55203, %r55200;
	st.local.u32 	[%rd7033], %r55204;
	and.b32  	%r55205, %r55196, -2147483648;
	ld.local.u32 	%r55206, [%rd7033+8];
	and.b32  	%r55207, %r55206, 2147483646;
	or.b32  	%r55208, %r55207, %r55205;
	ld.local.u32 	%r55209, [%rd7033+1592];
	shr.u32 	%r55210, %r55208, 1;
	and.b32  	%r55211, %r55206, 1;
	setp.eq.b32 	%p5732, %r55211, 1;
	selp.b32 	%r55212, -1727483681, 0, %p5732;
	xor.b32  	%r55213, %r55212, %r55209;
	xor.b32  	%r55214, %r55213, %r55210;
	st.local.u32 	[%rd7033+4], %r55214;
	and.b32  	%r55215, %r55206, -2147483648;
	ld.local.u32 	%r10759, [%rd7033+12];
	and.b32  	%r55216, %r10759, 2147483646;
	or.b32  	%r55217, %r55216, %r55215;
	ld.local.u32 	%r55218, [%rd7033+1596];
	shr.u32 	%r55219, %r55217, 1;
	and.b32  	%r55220, %r10759, 1;
	setp.eq.b32 	%p5733, %r55220, 1;
	selp.b32 	%r55221, -1727483681, 0, %p5733;
	xor.b32  	%r55222, %r55221, %r55218;
	xor.b32  	%r55223, %r55222, %r55219;
	st.local.u32 	[%rd7033+8], %r55223;
	setp.ne.s32 	%p5734, %r105273, 224;
	@%p5734 bra 	$L__BB3_5116;
	ld.local.u32 	%r105275, [%rd3+908];
	add.s64 	%rd7034, %rd3, 924;
	mov.b32 	%r105274, 0;
$L__BB3_5027:
	and.b32  	%r55234, %r105275, -2147483648;
	ld.local.u32 	%r55235, [%rd7034+-12];
	and.b32  	%r55236, %r55235, 2147483646;
	or.b32  	%r55237, %r55236, %r55234;
	ld.local.u32 	%r55238, [%rd7034+-924];
	shr.u32 	%r55239, %r55237, 1;
	and.b32  	%r55240, %r55235, 1;
	setp.eq.b32 	%p5736, %r55240, 1;
	selp.b32 	%r55241, -1727483681, 0, %p5736;
	xor.b32  	%r55242, %r55241, %r55238;
	xor.b32  	%r55243, %r55242, %r55239;
	st.local.u32 	[%rd7034+-16], %r55243;
	and.b32  	%r55244, %r55235, -2147483648;
	ld.local.u32 	%r55245, [%rd7034+-8];
	and.b32  	%r55246, %r55245, 2147483646;
	or.b32  	%r55247, %r55246, %r55244;
	ld.local.u32 	%r55248, [%rd7034+-920];
	shr.u32 	%r55249, %r55247, 1;
	and.b32  	%r55250, %r55245, 1;
	setp.eq.b32 	%p5737, %r55250, 1;
	selp.b32 	%r55251, -1727483681, 0, %p5737;
	xor.b32  	%r55252, %r55251, %r55248;
	xor.b32  	%r55253, %r55252, %r55249;
	st.local.u32 	[%rd7034+-12], %r55253;
	and.b32  	%r55254, %r55245, -2147483648;
	ld.local.u32 	%r55255, [%rd7034+-4];
	and.b32  	%r55256, %r55255, 2147483646;
	or.b32  	%r55257, %r55256, %r55254;
	ld.local.u32 	%r55258, [%rd7034+-916];
	shr.u32 	%r55259, %r55257, 1;
	and.b32  	%r55260, %r55255, 1;
	setp.eq.b32 	%p5738, %r55260, 1;
	selp.b32 	%r55261, -1727483681, 0, %p5738;
	xor.b32  	%r55262, %r55261, %r55258;
	xor.b32  	%r55263, %r55262, %r55259;
	st.local.u32 	[%rd7034+-8], %r55263;
	and.b32  	%r55264, %r55255, -2147483648;
	ld.local.u32 	%r105275, [%rd7034];
	and.b32  	%r55265, %r105275, 2147483646;
	or.b32  	%r55266, %r55265, %r55264;
	ld.local.u32 	%r55267, [%rd7034+-912];
	shr.u32 	%r55268, %r55266, 1;
	and.b32  	%r55269, %r105275, 1;
	setp.eq.b32 	%p5739, %r55269, 1;
	selp.b32 	%r55270, -1727483681, 0, %p5739;
	xor.b32  	%r55271, %r55270, %r55267;
	xor.b32  	%r55272, %r55271, %r55268;
	st.local.u32 	[%rd7034+-4], %r55272;
	add.s32 	%r105274, %r105274, 4;
	add.s64 	%rd7034, %rd7034, 16;
	setp.ne.s32 	%p5740, %r105274, 396;
	@%p5740 bra 	$L__BB3_5027;
	ld.local.u32 	%r55274, [%rd3+2492];
	and.b32  	%r55275, %r55274, -2147483648;
	ld.local.u32 	%r105263, [%rd3];
	and.b32  	%r55276, %r105263, 2147483646;
	or.b32  	%r55277, %r55276, %r55275;
	ld.local.u32 	%r55278, [%rd3+1584];
	shr.u32 	%r55279, %r55277, 1;
	and.b32  	%r55280, %r105263, 1;
	setp.eq.b32 	%p5741, %r55280, 1;
	selp.b32 	%r55281, -1727483681, 0, %p5741;
	xor.b32  	%r55282, %r55281, %r55278;
	xor.b32  	%r55283, %r55282, %r55279;
	st.local.u32 	[%rd3+2492], %r55283;
	mov.b32 	%r105277, 0;
	st.local.u32 	[%rd2333], %r105277;
$L__BB3_5029:
	add.s32 	%r105283, %r105277, 1;
	st.local.u32 	[%rd3+2496], %r105283;
	mul.wide.s32 	%rd4552, %r105277, 4;
	add.s64 	%rd4553, %rd3, %rd4552;
	ld.local.u32 	%r55284, [%rd4553];
	shr.u32 	%r55285, %r55284, 11;
	xor.b32  	%r55286, %r55285, %r55284;
	shl.b32 	%r55287, %r55286, 7;
	and.b32  	%r55288, %r55287, -1658038656;
	xor.b32  	%r10769, %r55288, %r55286;
	setp.lt.s32 	%p5742, %r105277, 623;
	@%p5742 bra 	$L__BB3_5035;
	mov.b32 	%r105279, 0;
	mov.u64 	%rd7035, %rd3;
$L__BB3_5031:
	and.b32  	%r55290, %r105263, -2147483648;
	ld.local.u32 	%r55291, [%rd7035+4];
	and.b32  	%r55292, %r55291, 2147483646;
	or.b32  	%r55293, %r55292, %r55290;
	ld.local.u32 	%r55294, [%rd7035+1588];
	shr.u32 	%r55295, %r55293, 1;
	and.b32  	%r55296, %r55291, 1;
	setp.eq.b32 	%p5743, %r55296, 1;
	selp.b32 	%r55297, -1727483681, 0, %p5743;
	xor.b32  	%r55298, %r55297, %r55294;
	xor.b32  	%r55299, %r55298, %r55295;
	st.local.u32 	[%rd7035], %r55299;
	and.b32  	%r55300, %r55291, -2147483648;
	ld.local.u32 	%r55301, [%rd7035+8];
	and.b32  	%r55302, %r55301, 2147483646;
	or.b32  	%r55303, %r55302, %r55300;
	ld.local.u32 	%r55304, [%rd7035+1592];
	shr.u32 	%r55305, %r55303, 1;
	and.b32  	%r55306, %r55301, 1;
	setp.eq.b32 	%p5744, %r55306, 1;
	selp.b32 	%r55307, -1727483681, 0, %p5744;
	xor.b32  	%r55308, %r55307, %r55304;
	xor.b32  	%r55309, %r55308, %r55305;
	st.local.u32 	[%rd7035+4], %r55309;
	and.b32  	%r55310, %r55301, -2147483648;
	ld.local.u32 	%r10772, [%rd7035+12];
	and.b32  	%r55311, %r10772, 2147483646;
	or.b32  	%r55312, %r55311, %r55310;
	ld.local.u32 	%r55313, [%rd7035+1596];
	shr.u32 	%r55314, %r55312, 1;
	and.b32  	%r55315, %r10772, 1;
	setp.eq.b32 	%p5745, %r55315, 1;
	selp.b32 	%r55316, -1727483681, 0, %p5745;
	xor.b32  	%r55317, %r55316, %r55313;
	xor.b32  	%r55318, %r55317, %r55314;
	st.local.u32 	[%rd7035+8], %r55318;
	setp.ne.s32 	%p5746, %r105279, 224;
	@%p5746 bra 	$L__BB3_5115;
	ld.local.u32 	%r105281, [%rd3+908];
	add.s64 	%rd7036, %rd3, 924;
	mov.b32 	%r105280, 0;
$L__BB3_5033:
	and.b32  	%r55329, %r105281, -2147483648;
	ld.local.u32 	%r55330, [%rd7036+-12];
	and.b32  	%r55331, %r55330, 2147483646;
	or.b32  	%r55332, %r55331, %r55329;
	ld.local.u32 	%r55333, [%rd7036+-924];
	shr.u32 	%r55334, %r55332, 1;
	and.b32  	%r55335, %r55330, 1;
	setp.eq.b32 	%p5748, %r55335, 1;
	selp.b32 	%r55336, -1727483681, 0, %p5748;
	xor.b32  	%r55337, %r55336, %r55333;
	xor.b32  	%r55338, %r55337, %r55334;
	st.local.u32 	[%rd7036+-16], %r55338;
	and.b32  	%r55339, %r55330, -2147483648;
	ld.local.u32 	%r55340, [%rd7036+-8];
	and.b32  	%r55341, %r55340, 2147483646;
	or.b32  	%r55342, %r55341, %r55339;
	ld.local.u32 	%r55343, [%rd7036+-920];
	shr.u32 	%r55344, %r55342, 1;
	and.b32  	%r55345, %r55340, 1;
	setp.eq.b32 	%p5749, %r55345, 1;
	selp.b32 	%r55346, -1727483681, 0, %p5749;
	xor.b32  	%r55347, %r55346, %r55343;
	xor.b32  	%r55348, %r55347, %r55344;
	st.local.u32 	[%rd7036+-12], %r55348;
	and.b32  	%r55349, %r55340, -2147483648;
	ld.local.u32 	%r55350, [%rd7036+-4];
	and.b32  	%r55351, %r55350, 2147483646;
	or.b32  	%r55352, %r55351, %r55349;
	ld.local.u32 	%r55353, [%rd7036+-916];
	shr.u32 	%r55354, %r55352, 1;
	and.b32  	%r55355, %r55350, 1;
	setp.eq.b32 	%p5750, %r55355, 1;
	selp.b32 	%r55356, -1727483681, 0, %p5750;
	xor.b32  	%r55357, %r55356, %r55353;
	xor.b32  	%r55358, %r55357, %r55354;
	st.local.u32 	[%rd7036+-8], %r55358;
	and.b32  	%r55359, %r55350, -2147483648;
	ld.local.u32 	%r105281, [%rd7036];
	and.b32  	%r55360, %r105281, 2147483646;
	or.b32  	%r55361, %r55360, %r55359;
	ld.local.u32 	%r55362, [%rd7036+-912];
	shr.u32 	%r55363, %r55361, 1;
	and.b32  	%r55364, %r105281, 1;
	setp.eq.b32 	%p5751, %r55364, 1;
	selp.b32 	%r55365, -1727483681, 0, %p5751;
	xor.b32  	%r55366, %r55365, %r55362;
	xor.b32  	%r55367, %r55366, %r55363;
	st.local.u32 	[%rd7036+-4], %r55367;
	add.s32 	%r105280, %r105280, 4;
	add.s64 	%rd7036, %rd7036, 16;
	setp.ne.s32 	%p5752, %r105280, 396;
	@%p5752 bra 	$L__BB3_5033;
	ld.local.u32 	%r55369, [%rd3+2492];
	and.b32  	%r55370, %r55369, -2147483648;
	ld.local.u32 	%r105263, [%rd3];
	and.b32  	%r55371, %r105263, 2147483646;
	or.b32  	%r55372, %r55371, %r55370;
	ld.local.u32 	%r55373, [%rd3+1584];
	shr.u32 	%r55374, %r55372, 1;
	and.b32  	%r55375, %r105263, 1;
	setp.eq.b32 	%p5753, %r55375, 1;
	selp.b32 	%r55376, -1727483681, 0, %p5753;
	xor.b32  	%r55377, %r55376, %r55373;
	xor.b32  	%r55378, %r55377, %r55374;
	st.local.u32 	[%rd3+2492], %r55378;
	mov.b32 	%r105283, 0;
	st.local.u32 	[%rd2333], %r105283;
$L__BB3_5035:
	add.s32 	%r105289, %r105283, 1;
	st.local.u32 	[%rd3+2496], %r105289;
	mul.wide.s32 	%rd4554, %r105283, 4;
	add.s64 	%rd4555, %rd3, %rd4554;
	ld.local.u32 	%r55379, [%rd4555];
	shr.u32 	%r55380, %r55379, 11;
	xor.b32  	%r55381, %r55380, %r55379;
	shl.b32 	%r55382, %r55381, 7;
	and.b32  	%r55383, %r55382, -1658038656;
	xor.b32  	%r10782, %r55383, %r55381;
	setp.lt.s32 	%p5754, %r105283, 623;
	@%p5754 bra 	$L__BB3_5041;
	mov.b32 	%r105285, 0;
	mov.u64 	%rd7037, %rd3;
$L__BB3_5037:
	and.b32  	%r55385, %r105263, -2147483648;
	ld.local.u32 	%r55386, [%rd7037+4];
	and.b32  	%r55387, %r55386, 2147483646;
	or.b32  	%r55388, %r55387, %r55385;
	ld.local.u32 	%r55389, [%rd7037+1588];
	shr.u32 	%r55390, %r55388, 1;
	and.b32  	%r55391, %r55386, 1;
	setp.eq.b32 	%p5755, %r55391, 1;
	selp.b32 	%r55392, -1727483681, 0, %p5755;
	xor.b32  	%r55393, %r55392, %r55389;
	xor.b32  	%r55394, %r55393, %r55390;
	st.local.u32 	[%rd7037], %r55394;
	and.b32  	%r55395, %r55386, -2147483648;
	ld.local.u32 	%r55396, [%rd7037+8];
	and.b32  	%r55397, %r55396, 2147483646;
	or.b32  	%r55398, %r55397, %r55395;
	ld.local.u32 	%r55399, [%rd7037+1592];
	shr.u32 	%r55400, %r55398, 1;
	and.b32  	%r55401, %r55396, 1;
	setp.eq.b32 	%p5756, %r55401, 1;
	selp.b32 	%r55402, -1727483681, 0, %p5756;
	xor.b32  	%r55403, %r55402, %r55399;
	xor.b32  	%r55404, %r55403, %r55400;
	st.local.u32 	[%rd7037+4], %r55404;
	and.b32  	%r55405, %r55396, -2147483648;
	ld.local.u32 	%r10785, [%rd7037+12];
	and.b32  	%r55406, %r10785, 2147483646;
	or.b32  	%r55407, %r55406, %r55405;
	ld.local.u32 	%r55408, [%rd7037+1596];
	shr.u32 	%r55409, %r55407, 1;
	and.b32  	%r55410, %r10785, 1;
	setp.eq.b32 	%p5757, %r55410, 1;
	selp.b32 	%r55411, -1727483681, 0, %p5757;
	xor.b32  	%r55412, %r55411, %r55408;
	xor.b32  	%r55413, %r55412, %r55409;
	st.local.u32 	[%rd7037+8], %r55413;
	setp.ne.s32 	%p5758, %r105285, 224;
	@%p5758 bra 	$L__BB3_5114;
	ld.local.u32 	%r105287, [%rd3+908];
	add.s64 	%rd7038, %rd3, 924;
	mov.b32 	%r105286, 0;
$L__BB3_5039:
	and.b32  	%r55424, %r105287, -2147483648;
	ld.local.u32 	%r55425, [%rd7038+-12];
	and.b32  	%r55426, %r55425, 2147483646;
	or.b32  	%r55427, %r55426, %r55424;
	ld.local.u32 	%r55428, [%rd7038+-924];
	shr.u32 	%r55429, %r55427, 1;
	and.b32  	%r55430, %r55425, 1;
	setp.eq.b32 	%p5760, %r55430, 1;
	selp.b32 	%r55431, -1727483681, 0, %p5760;
	xor.b32  	%r55432, %r55431, %r55428;
	xor.b32  	%r55433, %r55432, %r55429;
	st.local.u32 	[%rd7038+-16], %r55433;
	and.b32  	%r55434, %r55425, -2147483648;
	ld.local.u32 	%r55435, [%rd7038+-8];
	and.b32  	%r55436, %r55435, 2147483646;
	or.b32  	%r55437, %r55436, %r55434;
	ld.local.u32 	%r55438, [%rd7038+-920];
	shr.u32 	%r55439, %r55437, 1;
	and.b32  	%r55440, %r55435, 1;
	setp.eq.b32 	%p5761, %r55440, 1;
	selp.b32 	%r55441, -1727483681, 0, %p5761;
	xor.b32  	%r55442, %r55441, %r55438;
	xor.b32  	%r55443, %r55442, %r55439;
	st.local.u32 	[%rd7038+-12], %r55443;
	and.b32  	%r55444, %r55435, -2147483648;
	ld.local.u32 	%r55445, [%rd7038+-4];
	and.b32  	%r55446, %r55445, 2147483646;
	or.b32  	%r55447, %r55446, %r55444;
	ld.local.u32 	%r55448, [%rd7038+-916];
	shr.u32 	%r55449, %r55447, 1;
	and.b32  	%r55450, %r55445, 1;
	setp.eq.b32 	%p5762, %r55450, 1;
	selp.b32 	%r55451, -1727483681, 0, %p5762;
	xor.b32  	%r55452, %r55451, %r55448;
	xor.b32  	%r55453, %r55452, %r55449;
	st.local.u32 	[%rd7038+-8], %r55453;
	and.b32  	%r55454, %r55445, -2147483648;
	ld.local.u32 	%r105287, [%rd7038];
	and.b32  	%r55455, %r105287, 2147483646;
	or.b32  	%r55456, %r55455, %r55454;
	ld.local.u32 	%r55457, [%rd7038+-912];
	shr.u32 	%r55458, %r55456, 1;
	and.b32  	%r55459, %r105287, 1;
	setp.eq.b32 	%p5763, %r55459, 1;
	selp.b32 	%r55460, -1727483681, 0, %p5763;
	xor.b32  	%r55461, %r55460, %r55457;
	xor.b32  	%r55462, %r55461, %r55458;
	st.local.u32 	[%rd7038+-4], %r55462;
	add.s32 	%r105286, %r105286, 4;
	add.s64 	%rd7038, %rd7038, 16;
	setp.ne.s32 	%p5764, %r105286, 396;
	@%p5764 bra 	$L__BB3_5039;
	ld.local.u32 	%r55464, [%rd3+2492];
	and.b32  	%r55465, %r55464, -2147483648;
	ld.local.u32 	%r105263, [%rd3];
	and.b32  	%r55466, %r105263, 2147483646;
	or.b32  	%r55467, %r55466, %r55465;
	ld.local.u32 	%r55468, [%rd3+1584];
	shr.u32 	%r55469, %r55467, 1;
	and.b32  	%r55470, %r105263, 1;
	setp.eq.b32 	%p5765, %r55470, 1;
	selp.b32 	%r55471, -1727483681, 0, %p5765;
	xor.b32  	%r55472, %r55471, %r55468;
	xor.b32  	%r55473, %r55472, %r55469;
	st.local.u32 	[%rd3+2492], %r55473;
	mov.b32 	%r105289, 0;
	st.local.u32 	[%rd3+2496], %r105289;
$L__BB3_5041:
	add.s32 	%r105295, %r105289, 1;
	st.local.u32 	[%rd3+2496], %r105295;
	mul.wide.s32 	%rd4556, %r105289, 4;
	add.s64 	%rd4557, %rd3, %rd4556;
	ld.local.u32 	%r55474, [%rd4557];
	shr.u32 	%r55475, %r55474, 11;
	xor.b32  	%r55476, %r55475, %r55474;
	shl.b32 	%r55477, %r55476, 7;
	and.b32  	%r55478, %r55477, -1658038656;
	xor.b32  	%r10795, %r55478, %r55476;
	setp.lt.s32 	%p5766, %r105289, 623;
	@%p5766 bra 	$L__BB3_5047;
	mov.b32 	%r105291, 0;
	mov.u64 	%rd7039, %rd3;
$L__BB3_5043:
	and.b32  	%r55480, %r105263, -2147483648;
	ld.local.u32 	%r55481, [%rd7039+4];
	and.b32  	%r55482, %r55481, 2147483646;
	or.b32  	%r55483, %r55482, %r55480;
	ld.local.u32 	%r55484, [%rd7039+1588];
	shr.u32 	%r55485, %r55483, 1;
	and.b32  	%r55486, %r55481, 1;
	setp.eq.b32 	%p5767, %r55486, 1;
	selp.b32 	%r55487, -1727483681, 0, %p5767;
	xor.b32  	%r55488, %r55487, %r55484;
	xor.b32  	%r55489, %r55488, %r55485;
	st.local.u32 	[%rd7039], %r55489;
	and.b32  	%r55490, %r55481, -2147483648;
	ld.local.u32 	%r55491, [%rd7039+8];
	and.b32  	%r55492, %r55491, 2147483646;
	or.b32  	%r55493, %r55492, %r55490;
	ld.local.u32 	%r55494, [%rd7039+1592];
	shr.u32 	%r55495, %r55493, 1;
	and.b32  	%r55496, %r55491, 1;
	setp.eq.b32 	%p5768, %r55496, 1;
	selp.b32 	%r55497, -1727483681, 0, %p5768;
	xor.b32  	%r55498, %r55497, %r55494;
	xor.b32  	%r55499, %r55498, %r55495;
	st.local.u32 	[%rd7039+4], %r55499;
	and.b32  	%r55500, %r55491, -2147483648;
	ld.local.u32 	%r10798, [%rd7039+12];
	and.b32  	%r55501, %r10798, 2147483646;
	or.b32  	%r55502, %r55501, %r55500;
	ld.local.u32 	%r55503, [%rd7039+1596];
	shr.u32 	%r55504, %r55502, 1;
	and.b32  	%r55505, %r10798, 1;
	setp.eq.b32 	%p5769, %r55505, 1;
	selp.b32 	%r55506, -1727483681, 0, %p5769;
	xor.b32  	%r55507, %r55506, %r55503;
	xor.b32  	%r55508, %r55507, %r55504;
	st.local.u32 	[%rd7039+8], %r55508;
	setp.ne.s32 	%p5770, %r105291, 224;
	@%p5770 bra 	$L__BB3_5113;
	ld.local.u32 	%r105292, [%rd3+908];
	mov.b32 	%r105293, 227;
$L__BB3_5045:
	mul.wide.u32 	%rd4558, %r105293, 4;
	add.s64 	%rd4559, %rd3, %rd4558;
	and.b32  	%r55519, %r105292, -2147483648;
	ld.local.u32 	%r55520, [%rd4559+4];
	and.b32  	%r55521, %r55520, 2147483646;
	or.b32  	%r55522, %r55521, %r55519;
	ld.local.u32 	%r55523, [%rd4559+-908];
	shr.u32 	%r55524, %r55522, 1;
	and.b32  	%r55525, %r55520, 1;
	setp.eq.b32 	%p5772, %r55525, 1;
	selp.b32 	%r55526, -1727483681, 0, %p5772;
	xor.b32  	%r55527, %r55526, %r55523;
	xor.b32  	%r55528, %r55527, %r55524;
	st.local.u32 	[%rd4559], %r55528;
	and.b32  	%r55529, %r55520, -2147483648;
	ld.local.u32 	%r55530, [%rd4559+8];
	and.b32  	%r55531, %r55530, 2147483646;
	or.b32  	%r55532, %r55531, %r55529;
	ld.local.u32 	%r55533, [%rd4559+-904];
	shr.u32 	%r55534, %r55532, 1;
	and.b32  	%r55535, %r55530, 1;
	setp.eq.b32 	%p5773, %r55535, 1;
	selp.b32 	%r55536, -1727483681, 0, %p5773;
	xor.b32  	%r55537, %r55536, %r55533;
	xor.b32  	%r55538, %r55537, %r55534;
	st.local.u32 	[%rd4559+4], %r55538;
	and.b32  	%r55539, %r55530, -2147483648;
	ld.local.u32 	%r55540, [%rd4559+12];
	and.b32  	%r55541, %r55540, 2147483646;
	or.b32  	%r55542, %r55541, %r55539;
	ld.local.u32 	%r55543, [%rd4559+-900];
	shr.u32 	%r55544, %r55542, 1;
	and.b32  	%r55545, %r55540, 1;
	setp.eq.b32 	%p5774, %r55545, 1;
	selp.b32 	%r55546, -1727483681, 0, %p5774;
	xor.b32  	%r55547, %r55546, %r55543;
	xor.b32  	%r55548, %r55547, %r55544;
	st.local.u32 	[%rd4559+8], %r55548;
	and.b32  	%r55549, %r55540, -2147483648;
	add.s32 	%r105293, %r105293, 4;
	ld.local.u32 	%r105292, [%rd4559+16];
	and.b32  	%r55550, %r105292, 2147483646;
	or.b32  	%r55551, %r55550, %r55549;
	ld.local.u32 	%r55552, [%rd4559+-896];
	shr.u32 	%r55553, %r55551, 1;
	and.b32  	%r55554, %r105292, 1;
	setp.eq.b32 	%p5775, %r55554, 1;
	selp.b32 	%r55555, -1727483681, 0, %p5775;
	xor.b32  	%r55556, %r55555, %r55552;
	xor.b32  	%r55557, %r55556, %r55553;
	st.local.u32 	[%rd4559+12], %r55557;
	setp.ne.s32 	%p5776, %r105293, 623;
	@%p5776 bra 	$L__BB3_5045;
	ld.local.u32 	%r55559, [%rd3+2492];
	and.b32  	%r55560, %r55559, -2147483648;
	ld.local.u32 	%r105263, [%rd3];
	and.b32  	%r55561, %r105263, 2147483646;
	or.b32  	%r55562, %r55561, %r55560;
	ld.local.u32 	%r55563, [%rd3+1584];
	shr.u32 	%r55564, %r55562, 1;
	and.b32  	%r55565, %r105263, 1;
	setp.eq.b32 	%p5777, %r55565, 1;
	selp.b32 	%r55566, -1727483681, 0, %p5777;
	xor.b32  	%r55567, %r55566, %r55563;
	xor.b32  	%r55568, %r55567, %r55564;
	st.local.u32 	[%rd3+2492], %r55568;
	mov.b32 	%r105295, 0;
	st.local.u32 	[%rd3+2496], %r105295;
$L__BB3_5047:
	setp.gt.u32 	%p5779, %r15023, %r15024;
	add.s32 	%r105315, %r105295, 1;
	st.local.u32 	[%rd3+2496], %r105315;
	mul.wide.s32 	%rd4560, %r105295, 4;
	add.s64 	%rd4561, %rd3, %rd4560;
	ld.local.u32 	%r55569, [%rd4561];
	shr.u32 	%r55570, %r55569, 11;
	xor.b32  	%r55571, %r55570, %r55569;
	shl.b32 	%r55572, %r55571, 7;
	and.b32  	%r55573, %r55572, -1658038656;
	xor.b32  	%r55574, %r55573, %r55571;
	shl.b32 	%r55575, %r55574, 15;
	and.b32  	%r55576, %r55575, -402653184;
	xor.b32  	%r55577, %r55576, %r55574;
	shr.u32 	%r55578, %r55577, 27;
	shl.b32 	%r55579, %r10756, 15;
	and.b32  	%r55580, %r55579, -402653184;
	xor.b32  	%r55581, %r55580, %r10756;
	shr.u32 	%r55582, %r55581, 7;
	and.b32  	%r55583, %r55582, 32505856;
	shl.b32 	%r55584, %r10769, 15;
	and.b32  	%r55585, %r55584, -402653184;
	xor.b32  	%r55586, %r55585, %r10769;
	shr.u32 	%r55587, %r55586, 12;
	and.b32  	%r55588, %r55587, 1015808;
	or.b32  	%r55589, %r55588, %r55583;
	shl.b32 	%r55590, %r10782, 15;
	and.b32  	%r55591, %r55590, -402653184;
	xor.b32  	%r55592, %r55591, %r10782;
	shr.u32 	%r55593, %r55592, 17;
	and.b32  	%r55594, %r55593, 31744;
	or.b32  	%r55595, %r55589, %r55594;
	shl.b32 	%r55596, %r10795, 15;
	and.b32  	%r55597, %r55596, -402653184;
	xor.b32  	%r55598, %r55597, %r10795;
	shr.u32 	%r55599, %r55598, 22;
	and.b32  	%r55600, %r55599, 992;
	or.b32  	%r55601, %r55595, %r55600;
	or.b32  	%r105299, %r55601, %r55578;
	mov.pred 	%p12005, 0;
	@%p5779 bra 	$L__BB3_5056;
	mov.pred 	%p12005, 0;
	mov.u32 	%r105304, %r105315;
	mov.u32 	%r105298, %r15023;
$L__BB3_5049:
	shl.b32 	%r10814, %r105299, 5;
	setp.lt.s32 	%p5781, %r105304, 624;
	@%p5781 bra 	$L__BB3_5055;
	mov.b32 	%r105301, 0;
$L__BB3_5051:
	mul.wide.u32 	%rd4562, %r105301, 4;
	add.s64 	%rd2352, %rd3, %rd4562;
	and.b32  	%r55603, %r105263, -2147483648;
	ld.local.u32 	%r55604, [%rd2352+4];
	and.b32  	%r55605, %r55604, 2147483646;
	or.b32  	%r55606, %r55605, %r55603;
	ld.local.u32 	%r55607, [%rd2352+1588];
	shr.u32 	%r55608, %r55606, 1;
	and.b32  	%r55609, %r55604, 1;
	setp.eq.b32 	%p5782, %r55609, 1;
	selp.b32 	%r55610, -1727483681, 0, %p5782;
	xor.b32  	%r55611, %r55610, %r55607;
	xor.b32  	%r55612, %r55611, %r55608;
	st.local.u32 	[%rd2352], %r55612;
	and.b32  	%r55613, %r55604, -2147483648;
	ld.local.u32 	%r55614, [%rd2352+8];
	and.b32  	%r55615, %r55614, 2147483646;
	or.b32  	%r55616, %r55615, %r55613;
	ld.local.u32 	%r55617, [%rd2352+1592];
	shr.u32 	%r55618, %r55616, 1;
	and.b32  	%r55619, %r55614, 1;
	setp.eq.b32 	%p5783, %r55619, 1;
	selp.b32 	%r55620, -1727483681, 0, %p5783;
	xor.b32  	%r55621, %r55620, %r55617;
	xor.b32  	%r55622, %r55621, %r55618;
	st.local.u32 	[%rd2352+4], %r55622;
	and.b32  	%r55623, %r55614, -2147483648;
	ld.local.u32 	%r10817, [%rd2352+12];
	and.b32  	%r55624, %r10817, 2147483646;
	or.b32  	%r55625, %r55624, %r55623;
	ld.local.u32 	%r55626, [%rd2352+1596];
	shr.u32 	%r55627, %r55625, 1;
	and.b32  	%r55628, %r10817, 1;
	setp.eq.b32 	%p5784, %r55628, 1;
	selp.b32 	%r55629, -1727483681, 0, %p5784;
	xor.b32  	%r55630, %r55629, %r55626;
	xor.b32  	%r55631, %r55630, %r55627;
	st.local.u32 	[%rd2352+8], %r55631;
	setp.ne.s32 	%p5785, %r105301, 224;
	@%p5785 bra 	$L__BB3_7280;
	ld.local.u32 	%r105302, [%rd3+908];
	mov.b32 	%r105303, 227;
$L__BB3_5053:
	mul.wide.u32 	%rd4563, %r105303, 4;
	add.s64 	%rd4564, %rd3, %rd4563;
	and.b32  	%r55642, %r105302, -2147483648;
	ld.local.u32 	%r55643, [%rd4564+4];
	and.b32  	%r55644, %r55643, 2147483646;
	or.b32  	%r55645, %r55644, %r55642;
	ld.local.u32 	%r55646, [%rd4564+-908];
	shr.u32 	%r55647, %r55645, 1;
	and.b32  	%r55648, %r55643, 1;
	setp.eq.b32 	%p5787, %r55648, 1;
	selp.b32 	%r55649, -1727483681, 0, %p5787;
	xor.b32  	%r55650, %r55649, %r55646;
	xor.b32  	%r55651, %r55650, %r55647;
	st.local.u32 	[%rd4564], %r55651;
	and.b32  	%r55652, %r55643, -2147483648;
	ld.local.u32 	%r55653, [%rd4564+8];
	and.b32  	%r55654, %r55653, 2147483646;
	or.b32  	%r55655, %r55654, %r55652;
	ld.local.u32 	%r55656, [%rd4564+-904];
	shr.u32 	%r55657, %r55655, 1;
	and.b32  	%r55658, %r55653, 1;
	setp.eq.b32 	%p5788, %r55658, 1;
	selp.b32 	%r55659, -1727483681, 0, %p5788;
	xor.b32  	%r55660, %r55659, %r55656;
	xor.b32  	%r55661, %r55660, %r55657;
	st.local.u32 	[%rd4564+4], %r55661;
	and.b32  	%r55662, %r55653, -2147483648;
	ld.local.u32 	%r55663, [%rd4564+12];
	and.b32  	%r55664, %r55663, 2147483646;
	or.b32  	%r55665, %r55664, %r55662;
	ld.local.u32 	%r55666, [%rd4564+-900];
	shr.u32 	%r55667, %r55665, 1;
	and.b32  	%r55668, %r55663, 1;
	setp.eq.b32 	%p5789, %r55668, 1;
	selp.b32 	%r55669, -1727483681, 0, %p5789;
	xor.b32  	%r55670, %r55669, %r55666;
	xor.b32  	%r55671, %r55670, %r55667;
	st.local.u32 	[%rd4564+8], %r55671;
	and.b32  	%r55672, %r55663, -2147483648;
	add.s32 	%r105303, %r105303, 4;
	ld.local.u32 	%r105302, [%rd4564+16];
	and.b32  	%r55673, %r105302, 2147483646;
	or.b32  	%r55674, %r55673, %r55672;
	ld.local.u32 	%r55675, [%rd4564+-896];
	shr.u32 	%r55676, %r55674, 1;
	and.b32  	%r55677, %r105302, 1;
	setp.eq.b32 	%p5790, %r55677, 1;
	selp.b32 	%r55678, -1727483681, 0, %p5790;
	xor.b32  	%r55679, %r55678, %r55675;
	xor.b32  	%r55680, %r55679, %r55676;
	st.local.u32 	[%rd4564+12], %r55680;
	setp.ne.s32 	%p5791, %r105303, 623;
	@%p5791 bra 	$L__BB3_5053;
	ld.local.u32 	%r55682, [%rd3+2492];
	and.b32  	%r55683, %r55682, -2147483648;
	ld.local.u32 	%r105263, [%rd3];
	and.b32  	%r55684, %r105263, 2147483646;
	or.b32  	%r55685, %r55684, %r55683;
	ld.local.u32 	%r55686, [%rd3+1584];
	shr.u32 	%r55687, %r55685, 1;
	and.b32  	%r55688, %r105263, 1;
	setp.eq.b32 	%p5792, %r55688, 1;
	selp.b32 	%r55689, -1727483681, 0, %p5792;
	xor.b32  	%r55690, %r55689, %r55686;
	xor.b32  	%r55691, %r55690, %r55687;
	st.local.u32 	[%rd3+2492], %r55691;
	mov.b32 	%r105304, 0;
	st.local.u32 	[%rd3+2496], %r105304;
$L__BB3_5055:
	add.s32 	%r105315, %r105304, 1;
	st.local.u32 	[%rd3+2496], %r105315;
	mul.wide.s32 	%rd4565, %r105304, 4;
	add.s64 	%rd4566, %rd3, %rd4565;
	ld.local.u32 	%r55692, [%rd4566];
	shr.u32 	%r55693, %r55692, 11;
	xor.b32  	%r55694, %r55693, %r55692;
	shl.b32 	%r55695, %r55694, 7;
	and.b32  	%r55696, %r55695, -1658038656;
	xor.b32  	%r55697, %r55696, %r55694;
	shl.b32 	%r55698, %r55697, 15;
	and.b32  	%r55699, %r55698, -402653184;
	xor.b32  	%r55700, %r55699, %r55697;
	shr.u32 	%r55701, %r55700, 27;
	and.b32  	%r55703, %r10814, 1073741792;
	or.b32  	%r105299, %r55701, %r55703;
	setp.eq.s32 	%p5793, %r105299, %r15021;
	or.pred  	%p12005, %p12005, %p5793;
	add.s32 	%r105298, %r105298, 1;
	setp.gt.u32 	%p5794, %r105298, %r15024;
	mov.u32 	%r105304, %r105315;
	@%p5794 bra 	$L__BB3_5056;
	bra.uni 	$L__BB3_5049;
$L__BB3_5056:
	add.s64 	%rd2353, %rd3, 2496;
	sub.s32 	%r55704, %r15025, %r15024;
	add.s32 	%r55705, %r55704, -6;
	setp.lt.s32 	%p5795, %r55705, 1;
	@%p5795 bra 	$L__BB3_5065;
	mov.b32 	%r105310, 0;
$L__BB3_5058:
	setp.lt.s32 	%p5796, %r105315, 624;
	@%p5796 bra 	$L__BB3_5064;
	mov.b32 	%r105312, 0;
	mov.u64 	%rd7040, %rd3;
$L__BB3_5060:
	and.b32  	%r55708, %r105263, -2147483648;
	ld.local.u32 	%r55709, [%rd7040+4];
	and.b32  	%r55710, %r55709, 2147483646;
	or.b32  	%r55711, %r55710, %r55708;
	ld.local.u32 	%r55712, [%rd7040+1588];
	shr.u32 	%r55713, %r55711, 1;
	and.b32  	%r55714, %r55709, 1;
	setp.eq.b32 	%p5797, %r55714, 1;
	selp.b32 	%r55715, -1727483681, 0, %p5797;
	xor.b32  	%r55716, %r55715, %r55712;
	xor.b32  	%r55717, %r55716, %r55713;
	st.local.u32 	[%rd7040], %r55717;
	and.b32  	%r55718, %r55709, -2147483648;
	ld.local.u32 	%r55719, [%rd7040+8];
	and.b32  	%r55720, %r55719, 2147483646;
	or.b32  	%r55721, %r55720, %r55718;
	ld.local.u32 	%r55722, [%rd7040+1592];
	shr.u32 	%r55723, %r55721, 1;
	and.b32  	%r55724, %r55719, 1;
	setp.eq.b32 	%p5798, %r55724, 1;
	selp.b32 	%r55725, -1727483681, 0, %p5798;
	xor.b32  	%r55726, %r55725, %r55722;
	xor.b32  	%r55727, %r55726, %r55723;
	st.local.u32 	[%rd7040+4], %r55727;
	and.b32  	%r55728, %r55719, -2147483648;
	ld.local.u32 	%r10838, [%rd7040+12];
	and.b32  	%r55729, %r10838, 2147483646;
	or.b32  	%r55730, %r55729, %r55728;
	ld.local.u32 	%r55731, [%rd7040+1596];
	shr.u32 	%r55732, %r55730, 1;
	and.b32  	%r55733, %r10838, 1;
	setp.eq.b32 	%p5799, %r55733, 1;
	selp.b32 	%r55734, -1727483681, 0, %p5799;
	xor.b32  	%r55735, %r55734, %r55731;
	xor.b32  	%r55736, %r55735, %r55732;
	st.local.u32 	[%rd7040+8], %r55736;
	setp.ne.s32 	%p5800, %r105312, 224;
	@%p5800 bra 	$L__BB3_5112;
	ld.local.u32 	%r105313, [%rd3+908];
	mov.b32 	%r105314, 227;
$L__BB3_5062:
	mul.wide.u32 	%rd4567, %r105314, 4;
	add.s64 	%rd4568, %rd3, %rd4567;
	and.b32  	%r55747, %r105313, -2147483648;
	ld.local.u32 	%r55748, [%rd4568+4];
	and.b32  	%r55749, %r55748, 2147483646;
	or.b32  	%r55750, %r55749, %r55747;
	ld.local.u32 	%r55751, [%rd4568+-908];
	shr.u32 	%r55752, %r55750, 1;
	and.b32  	%r55753, %r55748, 1;
	setp.eq.b32 	%p5802, %r55753, 1;
	selp.b32 	%r55754, -1727483681, 0, %p5802;
	xor.b32  	%r55755, %r55754, %r55751;
	xor.b32  	%r55756, %r55755, %r55752;
	st.local.u32 	[%rd4568], %r55756;
	and.b32  	%r55757, %r55748, -2147483648;
	ld.local.u32 	%r55758, [%rd4568+8];
	and.b32  	%r55759, %r55758, 2147483646;
	or.b32  	%r55760, %r55759, %r55757;
	ld.local.u32 	%r55761, [%rd4568+-904];
	shr.u32 	%r55762, %r55760, 1;
	and.b32  	%r55763, %r55758, 1;
	setp.eq.b32 	%p5803, %r55763, 1;
	selp.b32 	%r55764, -1727483681, 0, %p5803;
	xor.b32  	%r55765, %r55764, %r55761;
	xor.b32  	%r55766, %r55765, %r55762;
	st.local.u32 	[%rd4568+4], %r55766;
	and.b32  	%r55767, %r55758, -2147483648;
	ld.local.u32 	%r55768, [%rd4568+12];
	and.b32  	%r55769, %r55768, 2147483646;
	or.b32  	%r55770, %r55769, %r55767;
	ld.local.u32 	%r55771, [%rd4568+-900];
	shr.u32 	%r55772, %r55770, 1;
	and.b32  	%r55773, %r55768, 1;
	setp.eq.b32 	%p5804, %r55773, 1;
	selp.b32 	%r55774, -1727483681, 0, %p5804;
	xor.b32  	%r55775, %r55774, %r55771;
	xor.b32  	%r55776, %r55775, %r55772;
	st.local.u32 	[%rd4568+8], %r55776;
	and.b32  	%r55777, %r55768, -2147483648;
	add.s32 	%r105314, %r105314, 4;
	ld.local.u32 	%r105313, [%rd4568+16];
	and.b32  	%r55778, %r105313, 2147483646;
	or.b32  	%r55779, %r55778, %r55777;
	ld.local.u32 	%r55780, [%rd4568+-896];
	shr.u32 	%r55781, %r55779, 1;
	and.b32  	%r55782, %r105313, 1;
	setp.eq.b32 	%p5805, %r55782, 1;
	selp.b32 	%r55783, -1727483681, 0, %p5805;
	xor.b32  	%r55784, %r55783, %r55780;
	xor.b32  	%r55785, %r55784, %r55781;
	st.local.u32 	[%rd4568+12], %r55785;
	setp.ne.s32 	%p5806, %r105314, 623;
	@%p5806 bra 	$L__BB3_5062;
	ld.local.u32 	%r55787, [%rd3+2492];
	and.b32  	%r55788, %r55787, -2147483648;
	ld.local.u32 	%r105263, [%rd3];
	and.b32  	%r55789, %r105263, 2147483646;
	or.b32  	%r55790, %r55789, %r55788;
	ld.local.u32 	%r55791, [%rd3+1584];
	shr.u32 	%r55792, %r55790, 1;
	and.b32  	%r55793, %r105263, 1;
	setp.eq.b32 	%p5807, %r55793, 1;
	selp.b32 	%r55794, -1727483681, 0, %p5807;
	xor.b32  	%r55795, %r55794, %r55791;
	xor.b32  	%r55796, %r55795, %r55792;
	st.local.u32 	[%rd3+2492], %r55796;
	mov.b32 	%r105315, 0;
	st.local.u32 	[%rd3+2496], %r105315;
$L__BB3_5064:
	add.s32 	%r105315, %r105315, 1;
	st.local.u32 	[%rd2353], %r105315;
	add.s32 	%r105310, %r105310, 1;
	setp.ne.s32 	%p5808, %r105310, %r55705;
	@%p5808 bra 	$L__BB3_5058;
$L__BB3_5065:
	setp.lt.s32 	%p5809, %r105315, 624;
	@%p5809 bra 	$L__BB3_5071;
	mov.b32 	%r105320, 0;
	mov.u64 	%rd7041, %rd3;
$L__BB3_5067:
	and.b32  	%r55800, %r105263, -2147483648;
	ld.local.u32 	%r55801, [%rd7041+4];
	and.b32  	%r55802, %r55801, 2147483646;
	or.b32  	%r55803, %r55802, %r55800;
	ld.local.u32 	%r55804, [%rd7041+1588];
	shr.u32 	%r55805, %r55803, 1;
	and.b32  	%r55806, %r55801, 1;
	setp.eq.b32 	%p5810, %r55806, 1;
	selp.b32 	%r55807, -1727483681, 0, %p5810;
	xor.b32  	%r55808, %r55807, %r55804;
	xor.b32  	%r55809, %r55808, %r55805;
	st.local.u32 	[%rd7041], %r55809;
	and.b32  	%r55810, %r55801, -2147483648;
	ld.local.u32 	%r55811, [%rd7041+8];
	and.b32  	%r55812, %r55811, 2147483646;
	or.b32  	%r55813, %r55812, %r55810;
	ld.local.u32 	%r55814, [%rd7041+1592];
	shr.u32 	%r55815, %r55813, 1;
	and.b32  	%r55816, %r55811, 1;
	setp.eq.b32 	%p5811, %r55816, 1;
	selp.b32 	%r55817, -1727483681, 0, %p5811;
	xor.b32  	%r55818, %r55817, %r55814;
	xor.b32  	%r55819, %r55818, %r55815;
	st.local.u32 	[%rd7041+4], %r55819;
	and.b32  	%r55820, %r55811, -2147483648;
	ld.local.u32 	%r10853, [%rd7041+12];
	and.b32  	%r55821, %r10853, 2147483646;
	or.b32  	%r55822, %r55821, %r55820;
	ld.local.u32 	%r55823, [%rd7041+1596];
	shr.u32 	%r55824, %r55822, 1;
	and.b32  	%r55825, %r10853, 1;
	setp.eq.b32 	%p5812, %r55825, 1;
	selp.b32 	%r55826, -1727483681, 0, %p5812;
	xor.b32  	%r55827, %r55826, %r55823;
	xor.b32  	%r55828, %r55827, %r55824;
	st.local.u32 	[%rd7041+8], %r55828;
	setp.ne.s32 	%p5813, %r105320, 224;
	@%p5813 bra 	$L__BB3_5111;
	ld.local.u32 	%r105322, [%rd3+908];
	add.s64 	%rd7042, %rd3, 924;
	mov.b32 	%r105321, 0;
$L__BB3_5069:
	and.b32  	%r55839, %r105322, -2147483648;
	ld.local.u32 	%r55840, [%rd7042+-12];
	and.b32  	%r55841, %r55840, 2147483646;
	or.b32  	%r55842, %r55841, %r55839;
	ld.local.u32 	%r55843, [%rd7042+-924];
	shr.u32 	%r55844, %r55842, 1;
	and.b32  	%r55845, %r55840, 1;
	setp.eq.b32 	%p5815, %r55845, 1;
	selp.b32 	%r55846, -1727483681, 0, %p5815;
	xor.b32  	%r55847, %r55846, %r55843;
	xor.b32  	%r55848, %r55847, %r55844;
	st.local.u32 	[%rd7042+-16], %r55848;
	and.b32  	%r55849, %r55840, -2147483648;
	ld.local.u32 	%r55850, [%rd7042+-8];
	and.b32  	%r55851, %r55850, 2147483646;
	or.b32  	%r55852, %r55851, %r55849;
	ld.local.u32 	%r55853, [%rd7042+-920];
	shr.u32 	%r55854, %r55852, 1;
	and.b32  	%r55855, %r55850, 1;
	setp.eq.b32 	%p5816, %r55855, 1;
	selp.b32 	%r55856, -1727483681, 0, %p5816;
	xor.b32  	%r55857, %r55856, %r55853;
	xor.b32  	%r55858, %r55857, %r55854;
	st.local.u32 	[%rd7042+-12], %r55858;
	and.b32  	%r55859, %r55850, -2147483648;
	ld.local.u32 	%r55860, [%rd7042+-4];
	and.b32  	%r55861, %r55860, 2147483646;
	or.b32  	%r55862, %r55861, %r55859;
	ld.local.u32 	%r55863, [%rd7042+-916];
	shr.u32 	%r55864, %r55862, 1;
	and.b32  	%r55865, %r55860, 1;
	setp.eq.b32 	%p5817, %r55865, 1;
	selp.b32 	%r55866, -1727483681, 0, %p5817;
	xor.b32  	%r55867, %r55866, %r55863;
	xor.b32  	%r55868, %r55867, %r55864;
	st.local.u32 	[%rd7042+-8], %r55868;
	and.b32  	%r55869, %r55860, -2147483648;
	ld.local.u32 	%r105322, [%rd7042];
	and.b32  	%r55870, %r105322, 2147483646;
	or.b32  	%r55871, %r55870, %r55869;
	ld.local.u32 	%r55872, [%rd7042+-912];
	shr.u32 	%r55873, %r55871, 1;
	and.b32  	%r55874, %r105322, 1;
	setp.eq.b32 	%p5818, %r55874, 1;
	selp.b32 	%r55875, -1727483681, 0, %p5818;
	xor.b32  	%r55876, %r55875, %r55872;
	xor.b32  	%r55877, %r55876, %r55873;
	st.local.u32 	[%rd7042+-4], %r55877;
	add.s32 	%r105321, %r105321, 4;
	add.s64 	%rd7042, %rd7042, 16;
	setp.ne.s32 	%p5819, %r105321, 396;
	@%p5819 bra 	$L__BB3_5069;
	ld.local.u32 	%r55879, [%rd3+2492];
	and.b32  	%r55880, %r55879, -2147483648;
	ld.local.u32 	%r105263, [%rd3];
	and.b32  	%r55881, %r105263, 2147483646;
	or.b32  	%r55882, %r55881, %r55880;
	ld.local.u32 	%r55883, [%rd3+1584];
	shr.u32 	%r55884, %r55882, 1;
	and.b32  	%r55885, %r105263, 1;
	setp.eq.b32 	%p5820, %r55885, 1;
	selp.b32 	%r55886, -1727483681, 0, %p5820;
	xor.b32  	%r55887, %r55886, %r55883;
	xor.b32  	%r55888, %r55887, %r55884;
	st.local.u32 	[%rd3+2492], %r55888;
	mov.b32 	%r105315, 0;
	st.local.u32 	[%rd2353], %r105315;
$L__BB3_5071:
	add.s32 	%r105330, %r105315, 1;
	st.local.u32 	[%rd3+2496], %r105330;
	mul.wide.s32 	%rd4569, %r105315, 4;
	add.s64 	%rd4570, %rd3, %rd4569;
	ld.local.u32 	%r55889, [%rd4570];
	shr.u32 	%r55890, %r55889, 11;
	xor.b32  	%r55891, %r55890, %r55889;
	shl.b32 	%r55892, %r55891, 7;
	and.b32  	%r55893, %r55892, -1658038656;
	xor.b32  	%r10863, %r55893, %r55891;
	setp.lt.s32 	%p5821, %r105315, 623;
	@%p5821 bra 	$L__BB3_5077;
	mov.b32 	%r105326, 0;
	mov.u64 	%rd7043, %rd3;
$L__BB3_5073:
	and.b32  	%r55895, %r105263, -2147483648;
	ld.local.u32 	%r55896, [%rd7043+4];
	and.b32  	%r55897, %r55896, 2147483646;
	or.b32  	%r55898, %r55897, %r55895;
	ld.local.u32 	%r55899, [%rd7043+1588];
	shr.u32 	%r55900, %r55898, 1;
	and.b32  	%r55901, %r55896, 1;
	setp.eq.b32 	%p5822, %r55901, 1;
	selp.b32 	%r55902, -1727483681, 0, %p5822;
	xor.b32  	%r55903, %r55902, %r55899;
	xor.b32  	%r55904, %r55903, %r55900;
	st.local.u32 	[%rd7043], %r55904;
	and.b32  	%r55905, %r55896, -2147483648;
	ld.local.u32 	%r55906, [%rd7043+8];
	and.b32  	%r55907, %r55906, 2147483646;
	or.b32  	%r55908, %r55907, %r55905;
	ld.local.u32 	%r55909, [%rd7043+1592];
	shr.u32 	%r55910, %r55908, 1;
	and.b32  	%r55911, %r55906, 1;
	setp.eq.b32 	%p5823, %r55911, 1;
	selp.b32 	%r55912, -1727483681, 0, %p5823;
	xor.b32  	%r55913, %r55912, %r55909;
	xor.b32  	%r55914, %r55913, %r55910;
	st.local.u32 	[%rd7043+4], %r55914;
	and.b32  	%r55915, %r55906, -2147483648;
	ld.local.u32 	%r10866, [%rd7043+12];
	and.b32  	%r55916, %r10866, 2147483646;
	or.b32  	%r55917, %r55916, %r55915;
	ld.local.u32 	%r55918, [%rd7043+1596];
	shr.u32 	%r55919, %r55917, 1;
	and.b32  	%r55920, %r10866, 1;
	setp.eq.b32 	%p5824, %r55920, 1;
	selp.b32 	%r55921, -1727483681, 0, %p5824;
	xor.b32  	%r55922, %r55921, %r55918;
	xor.b32  	%r55923, %r55922, %r55919;
	st.local.u32 	[%rd7043+8], %r55923;
	setp.ne.s32 	%p5825, %r105326, 224;
	@%p5825 bra 	$L__BB3_5110;
	ld.local.u32 	%r105328, [%rd3+908];
	add.s64 	%rd7044, %rd3, 924;
	mov.b32 	%r105327, 0;
$L__BB3_5075:
	and.b32  	%r55934, %r105328, -2147483648;
	ld.local.u32 	%r55935, [%rd7044+-12];
	and.b32  	%r55936, %r55935, 2147483646;
	or.b32  	%r55937, %r55936, %r55934;
	ld.local.u32 	%r55938, [%rd7044+-924];
	shr.u32 	%r55939, %r55937, 1;
	and.b32  	%r55940, %r55935, 1;
	setp.eq.b32 	%p5827, %r55940, 1;
	selp.b32 	%r55941, -1727483681, 0, %p5827;
	xor.b32  	%r55942, %r55941, %r55938;
	xor.b32  	%r55943, %r55942, %r55939;
	st.local.u32 	[%rd7044+-16], %r55943;
	and.b32  	%r55944, %r55935, -2147483648;
	ld.local.u32 	%r55945, [%rd7044+-8];
	and.b32  	%r55946, %r55945, 2147483646;
	or.b32  	%r55947, %r55946, %r55944;
	ld.local.u32 	%r55948, [%rd7044+-920];
	shr.u32 	%r55949, %r55947, 1;
	and.b32  	%r55950, %r55945, 1;
	setp.eq.b32 	%p5828, %r55950, 1;
	selp.b32 	%r55951, -1727483681, 0, %p5828;
	xor.b32  	%r55952, %r55951, %r55948;
	xor.b32  	%r55953, %r55952, %r55949;
	st.local.u32 	[%rd7044+-12], %r55953;
	and.b32  	%r55954, %r55945, -2147483648;
	ld.local.u32 	%r55955, [%rd7044+-4];
	and.b32  	%r55956, %r55955, 2147483646;
	or.b32  	%r55957, %r55956, %r55954;
	ld.local.u32 	%r55958, [%rd7044+-916];
	shr.u32 	%r55959, %r55957, 1;
	and.b32  	%r55960, %r55955, 1;
	setp.eq.b32 	%p5829, %r55960, 1;
	selp.b32 	%r55961, -1727483681, 0, %p5829;
	xor.b32  	%r55962, %r55961, %r55958;
	xor.b32  	%r55963, %r55962, %r55959;
	st.local.u32 	[%rd7044+-8], %r55963;
	and.b32  	%r55964, %r55955, -2147483648;
	ld.local.u32 	%r105328, [%rd7044];
	and.b32  	%r55965, %r105328, 2147483646;
	or.b32  	%r55966, %r55965, %r55964;
	ld.local.u32 	%r55967, [%rd7044+-912];
	shr.u32 	%r55968, %r55966, 1;
	and.b32  	%r55969, %r105328, 1;
	setp.eq.b32 	%p5830, %r55969, 1;
	selp.b32 	%r55970, -1727483681, 0, %p5830;
	xor.b32  	%r55971, %r55970, %r55967;
	xor.b32  	%r55972, %r55971, %r55968;
	st.local.u32 	[%rd7044+-4], %r55972;
	add.s32 	%r105327, %r105327, 4;
	add.s64 	%rd7044, %rd7044, 16;
	setp.ne.s32 	%p5831, %r105327, 396;
	@%p5831 bra 	$L__BB3_5075;
	ld.local.u32 	%r55974, [%rd3+2492];
	and.b32  	%r55975, %r55974, -2147483648;
	ld.local.u32 	%r105263, [%rd3];
	and.b32  	%r55976, %r105263, 2147483646;
	or.b32  	%r55977, %r55976, %r55975;
	ld.local.u32 	%r55978, [%rd3+1584];
	shr.u32 	%r55979, %r55977, 1;
	and.b32  	%r55980, %r105263, 1;
	setp.eq.b32 	%p5832, %r55980, 1;
	selp.b32 	%r55981, -1727483681, 0, %p5832;
	xor.b32  	%r55982, %r55981, %r55978;
	xor.b32  	%r55983, %r55982, %r55979;
	st.local.u32 	[%rd3+2492], %r55983;
	mov.b32 	%r105330, 0;
	st.local.u32 	[%rd2353], %r105330;
$L__BB3_5077:
	add.s32 	%r105336, %r105330, 1;
	st.local.u32 	[%rd3+2496], %r105336;
	mul.wide.s32 	%rd4571, %r105330, 4;
	add.s64 	%rd4572, %rd3, %rd4571;
	ld.local.u32 	%r55984, [%rd4572];
	shr.u32 	%r55985, %r55984, 11;
	xor.b32  	%r55986, %r55985, %r55984;
	shl.b32 	%r55987, %r55986, 7;
	and.b32  	%r55988, %r55987, -1658038656;
	xor.b32  	%r10876, %r55988, %r55986;
	setp.lt.s32 	%p5833, %r105330, 623;
	@%p5833 bra 	$L__BB3_5083;
	mov.b32 	%r105332, 0;
	mov.u64 	%rd7045, %rd3;
$L__BB3_5079:
	and.b32  	%r55990, %r105263, -2147483648;
	ld.local.u32 	%r55991, [%rd7045+4];
	and.b32  	%r55992, %r55991, 2147483646;
	or.b32  	%r55993, %r55992, %r55990;
	ld.local.u32 	%r55994, [%rd7045+1588];
	shr.u32 	%r55995, %r55993, 1;
	and.b32  	%r55996, %r55991, 1;
	setp.eq.b32 	%p5834, %r55996, 1;
	selp.b32 	%r55997, -1727483681, 0, %p5834;
	xor.b32  	%r55998, %r55997, %r55994;
	xor.b32  	%r55999, %r55998, %r55995;
	st.local.u32 	[%rd7045], %r55999;
	and.b32  	%r56000, %r55991, -2147483648;
	ld.local.u32 	%r56001, [%rd7045+8];
	and.b32  	%r56002, %r56001, 2147483646;
	or.b32  	%r56003, %r56002, %r56000;
	ld.local.u32 	%r56004, [%rd7045+1592];
	shr.u32 	%r56005, %r56003, 1;
	and.b32  	%r56006, %r56001, 1;
	setp.eq.b32 	%p5835, %r56006, 1;
	selp.b32 	%r56007, -1727483681, 0, %p5835;
	xor.b32  	%r56008, %r56007, %r56004;
	xor.b32  	%r56009, %r56008, %r56005;
	st.local.u32 	[%rd7045+4], %r56009;
	and.b32  	%r56010, %r56001, -2147483648;
	ld.local.u32 	%r10879, [%rd7045+12];
	and.b32  	%r56011, %r10879, 2147483646;
	or.b32  	%r56012, %r56011, %r56010;
	ld.local.u32 	%r56013, [%rd7045+1596];
	shr.u32 	%r56014, %r56012, 1;
	and.b32  	%r56015, %r10879, 1;
	setp.eq.b32 	%p5836, %r56015, 1;
	selp.b32 	%r56016, -1727483681, 0, %p5836;
	xor.b32  	%r56017, %r56016, %r56013;
	xor.b32  	%r56018, %r56017, %r56014;
	st.local.u32 	[%rd7045+8], %r56018;
	setp.ne.s32 	%p5837, %r105332, 224;
	@%p5837 bra 	$L__BB3_5109;
	ld.local.u32 	%r105334, [%rd3+908];
	add.s64 	%rd7046, %rd3, 924;
	mov.b32 	%r105333, 0;
$L__BB3_5081:
	and.b32  	%r56029, %r105334, -2147483648;
	ld.local.u32 	%r56030, [%rd7046+-12];
	and.b32  	%r56031, %r56030, 2147483646;
	or.b32  	%r56032, %r56031, %r56029;
	ld.local.u32 	%r56033, [%rd7046+-924];
	shr.u32 	%r56034, %r56032, 1;
	and.b32  	%r56035, %r56030, 1;
	setp.eq.b32 	%p5839, %r56035, 1;
	selp.b32 	%r56036, -1727483681, 0, %p5839;
	xor.b32  	%r56037, %r56036, %r56033;
	xor.b32  	%r56038, %r56037, %r56034;
	st.local.u32 	[%rd7046+-16], %r56038;
	and.b32  	%r56039, %r56030, -2147483648;
	ld.local.u32 	%r56040, [%rd7046+-8];
	and.b32  	%r56041, %r56040, 2147483646;
	or.b32  	%r56042, %r56041, %r56039;
	ld.local.u32 	%r56043, [%rd7046+-920];
	shr.u32 	%r56044, %r56042, 1;
	and.b32  	%r56045, %r56040, 1;
	setp.eq.b32 	%p5840, %r56045, 1;
	selp.b32 	%r56046, -1727483681, 0, %p5840;
	xor.b32  	%r56047, %r56046, %r56043;
	xor.b32  	%r56048, %r56047, %r56044;
	st.local.u32 	[%rd7046+-12], %r56048;
	and.b32  	%r56049, %r56040, -2147483648;
	ld.local.u32 	%r56050, [%rd7046+-4];
	and.b32  	%r56051, %r56050, 2147483646;
	or.b32  	%r56052, %r56051, %r56049;
	ld.local.u32 	%r56053, [%rd7046+-916];
	shr.u32 	%r56054, %r56052, 1;
	and.b32  	%r56055, %r56050, 1;
	setp.eq.b32 	%p5841, %r56055, 1;
	selp.b32 	%r56056, -1727483681, 0, %p5841;
	xor.b32  	%r56057, %r56056, %r56053;
	xor.b32  	%r56058, %r56057, %r56054;
	st.local.u32 	[%rd7046+-8], %r56058;
	and.b32  	%r56059, %r56050, -2147483648;
	ld.local.u32 	%r105334, [%rd7046];
	and.b32  	%r56060, %r105334, 2147483646;
	or.b32  	%r56061, %r56060, %r56059;
	ld.local.u32 	%r56062, [%rd7046+-912];
	shr.u32 	%r56063, %r56061, 1;
	and.b32  	%r56064, %r105334, 1;
	setp.eq.b32 	%p5842, %r56064, 1;
	selp.b32 	%r56065, -1727483681, 0, %p5842;
	xor.b32  	%r56066, %r56065, %r56062;
	xor.b32  	%r56067, %r56066, %r56063;
	st.local.u32 	[%rd7046+-4], %r56067;
	add.s32 	%r105333, %r105333, 4;
	add.s64 	%rd7046, %rd7046, 16;
	setp.ne.s32 	%p5843, %r105333, 396;
	@%p5843 bra 	$L__BB3_5081;
	ld.local.u32 	%r56069, [%rd3+2492];
	and.b32  	%r56070, %r56069, -2147483648;
	ld.local.u32 	%r105263, [%rd3];
	and.b32  	%r56071, %r105263, 2147483646;
	or.b32  	%r56072, %r56071, %r56070;
	ld.local.u32 	%r56073, [%rd3+1584];
	shr.u32 	%r56074, %r56072, 1;
	and.b32  	%r56075, %r105263, 1;
	setp.eq.b32 	%p5844, %r56075, 1;
	selp.b32 	%r56076, -1727483681, 0, %p5844;
	xor.b32  	%r56077, %r56076, %r56073;
	xor.b32  	%r56078, %r56077, %r56074;
	st.local.u32 	[%rd3+2492], %r56078;
	mov.b32 	%r105336, 0;
	st.local.u32 	[%rd2353], %r105336;
$L__BB3_5083:
	add.s32 	%r105342, %r105336, 1;
	st.local.u32 	[%rd3+2496], %r105342;
	mul.wide.s32 	%rd4573, %r105336, 4;
	add.s64 	%rd4574, %rd3, %rd4573;
	ld.local.u32 	%r56079, [%rd4574];
	shr.u32 	%r56080, %r56079, 11;
	xor.b32  	%r56081, %r56080, %r56079;
	shl.b32 	%r56082, %r56081, 7;
	and.b32  	%r56083, %r56082, -1658038656;
	xor.b32  	%r10889, %r56083, %r56081;
	setp.lt.s32 	%p5845, %r105336, 623;
	@%p5845 bra 	$L__BB3_5089;
	mov.b32 	%r105338, 0;
	mov.u64 	%rd7047, %rd3;
$L__BB3_5085:
	and.b32  	%r56085, %r105263, -2147483648;
	ld.local.u32 	%r56086, [%rd7047+4];
	and.b32  	%r56087, %r56086, 2147483646;
	or.b32  	%r56088, %r56087, %r56085;
	ld.local.u32 	%r56089, [%rd7047+1588];
	shr.u32 	%r56090, %r56088, 1;
	and.b32  	%r56091, %r56086, 1;
	setp.eq.b32 	%p5846, %r56091, 1;
	selp.b32 	%r56092, -1727483681, 0, %p5846;
	xor.b32  	%r56093, %r56092, %r56089;
	xor.b32  	%r56094, %r56093, %r56090;
	st.local.u32 	[%rd7047], %r56094;
	and.b32  	%r56095, %r56086, -2147483648;
	ld.local.u32 	%r56096, [%rd7047+8];
	and.b32  	%r56097, %r56096, 2147483646;
	or.b32  	%r56098, %r56097, %r56095;
	ld.local.u32 	%r56099, [%rd7047+1592];
	shr.u32 	%r56100, %r56098, 1;
	and.b32  	%r56101, %r56096, 1;
	setp.eq.b32 	%p5847, %r56101, 1;
	selp.b32 	%r56102, -1727483681, 0, %p5847;
	xor.b32  	%r56103, %r56102, %r56099;
	xor.b32  	%r56104, %r56103, %r56100;
	st.local.u32 	[%rd7047+4], %r56104;
	and.b32  	%r56105, %r56096, -2147483648;
	ld.local.u32 	%r10892, [%rd7047+12];
	and.b32  	%r56106, %r10892, 2147483646;
	or.b32  	%r56107, %r56106, %r56105;
	ld.local.u32 	%r56108, [%rd7047+1596];
	shr.u32 	%r56109, %r56107, 1;
	and.b32  	%r56110, %r10892, 1;
	setp.eq.b32 	%p5848, %r56110, 1;
	selp.b32 	%r56111, -1727483681, 0, %p5848;
	xor.b32  	%r56112, %r56111, %r56108;
	xor.b32  	%r56113, %r56112, %r56109;
	st.local.u32 	[%rd7047+8], %r56113;
	setp.ne.s32 	%p5849, %r105338, 224;
	@%p5849 bra 	$L__BB3_5108;
	ld.local.u32 	%r105340, [%rd3+908];
	add.s64 	%rd7048, %rd3, 924;
	mov.b32 	%r105339, 0;
$L__BB3_5087:
	and.b32  	%r56124, %r105340, -2147483648;
	ld.local.u32 	%r56125, [%rd7048+-12];
	and.b32  	%r56126, %r56125, 2147483646;
	or.b32  	%r56127, %r56126, %r56124;
	ld.local.u32 	%r56128, [%rd7048+-924];
	shr.u32 	%r56129, %r56127, 1;
	and.b32  	%r56130, %r56125, 1;
	setp.eq.b32 	%p5851, %r56130, 1;
	selp.b32 	%r56131, -1727483681, 0, %p5851;
	xor.b32  	%r56132, %r56131, %r56128;
	xor.b32  	%r56133, %r56132, %r56129;
	st.local.u32 	[%rd7048+-16], %r56133;
	and.b32  	%r56134, %r56125, -2147483648;
	ld.local.u32 	%r56135, [%rd7048+-8];
	and.b32  	%r56136, %r56135, 2147483646;
	or.b32  	%r56137, %r56136, %r56134;
	ld.local.u32 	%r56138, [%rd7048+-920];
	shr.u32 	%r56139, %r56137, 1;
	and.b32  	%r56140, %r56135, 1;
	setp.eq.b32 	%p5852, %r56140, 1;
	selp.b32 	%r56141, -1727483681, 0, %p5852;
	xor.b32  	%r56142, %r56141, %r56138;
	xor.b32  	%r56143, %r56142, %r56139;
	st.local.u32 	[%rd7048+-12], %r56143;
	and.b32  	%r56144, %r56135, -2147483648;
	ld.local.u32 	%r56145, [%rd7048+-4];
	and.b32  	%r56146, %r56145, 2147483646;
	or.b32  	%r56147, %r56146, %r56144;
	ld.local.u32 	%r56148, [%rd7048+-916];
	shr.u32 	%r56149, %r56147, 1;
	and.b32  	%r56150, %r56145, 1;
	setp.eq.b32 	%p5853, %r56150, 1;
	selp.b32 	%r56151, -1727483681, 0, %p5853;
	xor.b32  	%r56152, %r56151, %r56148;
	xor.b32  	%r56153, %r56152, %r56149;
	st.local.u32 	[%rd7048+-8], %r56153;
	and.b32  	%r56154, %r56145, -2147483648;
	ld.local.u32 	%r105340, [%rd7048];
	and.b32  	%r56155, %r105340, 2147483646;
	or.b32  	%r56156, %r56155, %r56154;
	ld.local.u32 	%r56157, [%rd7048+-912];
	shr.u32 	%r56158, %r56156, 1;
	and.b32  	%r56159, %r105340, 1;
	setp.eq.b32 	%p5854, %r56159, 1;
	selp.b32 	%r56160, -1727483681, 0, %p5854;
	xor.b32  	%r56161, %r56160, %r56157;
	xor.b32  	%r56162, %r56161, %r56158;
	st.local.u32 	[%rd7048+-4], %r56162;
	add.s32 	%r105339, %r105339, 4;
	add.s64 	%rd7048, %rd7048, 16;
	setp.ne.s32 	%p5855, %r105339, 396;
	@%p5855 bra 	$L__BB3_5087;
	ld.local.u32 	%r56164, [%rd3+2492];
	and.b32  	%r56165, %r56164, -2147483648;
	ld.local.u32 	%r105263, [%rd3];
	and.b32  	%r56166, %r105263, 2147483646;
	or.b32  	%r56167, %r56166, %r56165;
	ld.local.u32 	%r56168, [%rd3+1584];
	shr.u32 	%r56169, %r56167, 1;
	and.b32  	%r56170, %r105263, 1;
	setp.eq.b32 	%p5856, %r56170, 1;
	selp.b32 	%r56171, -1727483681, 0, %p5856;
	xor.b32  	%r56172, %r56171, %r56168;
	xor.b32  	%r56173, %r56172, %r56169;
	st.local.u32 	[%rd3+2492], %r56173;
	mov.b32 	%r105342, 0;
	st.local.u32 	[%rd3+2496], %r105342;
$L__BB3_5089:
	add.s32 	%r105348, %r105342, 1;
	st.local.u32 	[%rd3+2496], %r105348;
	mul.wide.s32 	%rd4575, %r105342, 4;
	add.s64 	%rd4576, %rd3, %rd4575;
	ld.local.u32 	%r56174, [%rd4576];
	shr.u32 	%r56175, %r56174, 11;
	xor.b32  	%r56176, %r56175, %r56174;
	shl.b32 	%r56177, %r56176, 7;
	and.b32  	%r56178, %r56177, -1658038656;
	xor.b32  	%r10902, %r56178, %r56176;
	setp.lt.s32 	%p5857, %r105342, 623;
	@%p5857 bra 	$L__BB3_5095;
	mov.b32 	%r105344, 0;
	mov.u64 	%rd7049, %rd3;
$L__BB3_5091:
	and.b32  	%r56180, %r105263, -2147483648;
	ld.local.u32 	%r56181, [%rd7049+4];
	and.b32  	%r56182, %r56181, 2147483646;
	or.b32  	%r56183, %r56182, %r56180;
	ld.local.u32 	%r56184, [%rd7049+1588];
	shr.u32 	%r56185, %r56183, 1;
	and.b32  	%r56186, %r56181, 1;
	setp.eq.b32 	%p5858, %r56186, 1;
	selp.b32 	%r56187, -1727483681, 0, %p5858;
	xor.b32  	%r56188, %r56187, %r56184;
	xor.b32  	%r56189, %r56188, %r56185;
	st.local.u32 	[%rd7049], %r56189;
	and.b32  	%r56190, %r56181, -2147483648;
	ld.local.u32 	%r56191, [%rd7049+8];
	and.b32  	%r56192, %r56191, 2147483646;
	or.b32  	%r56193, %r56192, %r56190;
	ld.local.u32 	%r56194, [%rd7049+1592];
	shr.u32 	%r56195, %r56193, 1;
	and.b32  	%r56196, %r56191, 1;
	setp.eq.b32 	%p5859, %r56196, 1;
	selp.b32 	%r56197, -1727483681, 0, %p5859;
	xor.b32  	%r56198, %r56197, %r56194;
	xor.b32  	%r56199, %r56198, %r56195;
	st.local.u32 	[%rd7049+4], %r56199;
	and.b32  	%r56200, %r56191, -2147483648;
	ld.local.u32 	%r10905, [%rd7049+12];
	and.b32  	%r56201, %r10905, 2147483646;
	or.b32  	%r56202, %r56201, %r56200;
	ld.local.u32 	%r56203, [%rd7049+1596];
	shr.u32 	%r56204, %r56202, 1;
	and.b32  	%r56205, %r10905, 1;
	setp.eq.b32 	%p5860, %r56205, 1;
	selp.b32 	%r56206, -1727483681, 0, %p5860;
	xor.b32  	%r56207, %r56206, %r56203;
	xor.b32  	%r56208, %r56207, %r56204;
	st.local.u32 	[%rd7049+8], %r56208;
	setp.ne.s32 	%p5861, %r105344, 224;
	@%p5861 bra 	$L__BB3_5107;
	ld.local.u32 	%r105345, [%rd3+908];
	mov.b32 	%r105346, 227;
$L__BB3_5093:
	mul.wide.u32 	%rd4577, %r105346, 4;
	add.s64 	%rd4578, %rd3, %rd4577;
	and.b32  	%r56219, %r105345, -2147483648;
	ld.local.u32 	%r56220, [%rd4578+4];
	and.b32  	%r56221, %r56220, 2147483646;
	or.b32  	%r56222, %r56221, %r56219;
	ld.local.u32 	%r56223, [%rd4578+-908];
	shr.u32 	%r56224, %r56222, 1;
	and.b32  	%r56225, %r56220, 1;
	setp.eq.b32 	%p5863, %r56225, 1;
	selp.b32 	%r56226, -1727483681, 0, %p5863;
	xor.b32  	%r56227, %r56226, %r56223;
	xor.b32  	%r56228, %r56227, %r56224;
	st.local.u32 	[%rd4578], %r56228;
	and.b32  	%r56229, %r56220, -2147483648;
	ld.local.u32 	%r56230, [%rd4578+8];
	and.b32  	%r56231, %r56230, 2147483646;
	or.b32  	%r56232, %r56231, %r56229;
	ld.local.u32 	%r56233, [%rd4578+-904];
	shr.u32 	%r56234, %r56232, 1;
	and.b32  	%r56235, %r56230, 1;
	setp.eq.b32 	%p5864, %r56235, 1;
	selp.b32 	%r56236, -1727483681, 0, %p5864;
	xor.b32  	%r56237, %r56236, %r56233;
	xor.b32  	%r56238, %r56237, %r56234;
	st.local.u32 	[%rd4578+4], %r56238;
	and.b32  	%r56239, %r56230, -2147483648;
	ld.local.u32 	%r56240, [%rd4578+12];
	and.b32  	%r56241, %r56240, 2147483646;
	or.b32  	%r56242, %r56241, %r56239;
	ld.local.u32 	%r56243, [%rd4578+-900];
	shr.u32 	%r56244, %r56242, 1;
	and.b32  	%r56245, %r56240, 1;
	setp.eq.b32 	%p5865, %r56245, 1;
	selp.b32 	%r56246, -1727483681, 0, %p5865;
	xor.b32  	%r56247, %r56246, %r56243;
	xor.b32  	%r56248, %r56247, %r56244;
	st.local.u32 	[%rd4578+8], %r56248;
	and.b32  	%r56249, %r56240, -2147483648;
	add.s32 	%r105346, %r105346, 4;
	ld.local.u32 	%r105345, [%rd4578+16];
	and.b32  	%r56250, %r105345, 2147483646;
	or.b32  	%r56251, %r56250, %r56249;
	ld.local.u32 	%r56252, [%rd4578+-896];
	shr.u32 	%r56253, %r56251, 1;
	and.b32  	%r56254, %r105345, 1;
	setp.eq.b32 	%p5866, %r56254, 1;
	selp.b32 	%r56255, -1727483681, 0, %p5866;
	xor.b32  	%r56256, %r56255, %r56252;
	xor.b32  	%r56257, %r56256, %r56253;
	st.local.u32 	[%rd4578+12], %r56257;
	setp.ne.s32 	%p5867, %r105346, 623;
	@%p5867 bra 	$L__BB3_5093;
	ld.local.u32 	%r56259, [%rd3+2492];
	and.b32  	%r56260, %r56259, -2147483648;
	ld.local.u32 	%r105263, [%rd3];
	and.b32  	%r56261, %r105263, 2147483646;
	or.b32  	%r56262, %r56261, %r56260;
	ld.local.u32 	%r56263, [%rd3+1584];
	shr.u32 	%r56264, %r56262, 1;
	and.b32  	%r56265, %r105263, 1;
	setp.eq.b32 	%p5868, %r56265, 1;
	selp.b32 	%r56266, -1727483681, 0, %p5868;
	xor.b32  	%r56267, %r56266, %r56263;
	xor.b32  	%r56268, %r56267, %r56264;
	st.local.u32 	[%rd3+2492], %r56268;
	mov.b32 	%r105348, 0;
	st.local.u32 	[%rd3+2496], %r105348;
$L__BB3_5095:
	setp.gt.u32 	%p5870, %r15025, %r15026;
	add.s32 	%r105357, %r105348, 1;
	st.local.u32 	[%rd3+2496], %r105357;
	mul.wide.s32 	%rd4579, %r105348, 4;
	add.s64 	%rd4580, %rd3, %rd4579;
	ld.local.u32 	%r56269, [%rd4580];
	shr.u32 	%r56270, %r56269, 11;
	xor.b32  	%r56271, %r56270, %r56269;
	shl.b32 	%r56272, %r56271, 7;
	and.b32  	%r56273, %r56272, -1658038656;
	xor.b32  	%r56274, %r56273, %r56271;
	shl.b32 	%r56275, %r56274, 15;
	and.b32  	%r56276, %r56275, -402653184;
	xor.b32  	%r56277, %r56276, %r56274;
	shr.u32 	%r56278, %r56277, 27;
	shl.b32 	%r56279, %r10863, 15;
	and.b32  	%r56280, %r56279, -402653184;
	xor.b32  	%r56281, %r56280, %r10863;
	shr.u32 	%r56282, %r56281, 7;
	and.b32  	%r56283, %r56282, 32505856;
	shl.b32 	%r56284, %r10876, 15;
	and.b32  	%r56285, %r56284, -402653184;
	xor.b32  	%r56286, %r56285, %r10876;
	shr.u32 	%r56287, %r56286, 12;
	and.b32  	%r56288, %r56287, 1015808;
	or.b32  	%r56289, %r56288, %r56283;
	shl.b32 	%r56290, %r10889, 15;
	and.b32  	%r56291, %r56290, -402653184;
	xor.b32  	%r56292, %r56291, %r10889;
	shr.u32 	%r56293, %r56292, 17;
	and.b32  	%r56294, %r56293, 31744;
	or.b32  	%r56295, %r56289, %r56294;
	shl.b32 	%r56296, %r10902, 15;
	and.b32  	%r56297, %r56296, -402653184;
	xor.b32  	%r56298, %r56297, %r10902;
	shr.u32 	%r56299, %r56298, 22;
	and.b32  	%r56300, %r56299, 992;
	or.b32  	%r56301, %r56295, %r56300;
	or.b32  	%r105352, %r56301, %r56278;
	mov.pred 	%p12007, 0;
	@%p5870 bra 	$L__BB3_5104;
	mov.pred 	%p12007, 0;
	mov.u32 	%r105351, %r15025;
$L__BB3_5097:
	shl.b32 	%r10921, %r105352, 5;
	setp.lt.s32 	%p5872, %r105357, 624;
	@%p5872 bra 	$L__BB3_5103;
	mov.b32 	%r105354, 0;
$L__BB3_5099:
	mul.wide.u32 	%rd4581, %r105354, 4;
	add.s64 	%rd2372, %rd3, %rd4581;
	and.b32  	%r56303, %r105263, -2147483648;
	ld.local.u32 	%r56304, [%rd2372+4];
	and.b32  	%r56305, %r56304, 2147483646;
	or.b32  	%r56306, %r56305, %r56303;
	ld.local.u32 	%r56307, [%rd2372+1588];
	shr.u32 	%r56308, %r56306, 1;
	and.b32  	%r56309, %r56304, 1;
	setp.eq.b32 	%p5873, %r56309, 1;
	selp.b32 	%r56310, -1727483681, 0, %p5873;
	xor.b32  	%r56311, %r56310, %r56307;
	xor.b32  	%r56312, %r56311, %r56308;
	st.local.u32 	[%rd2372], %r56312;
	and.b32  	%r56313, %r56304, -2147483648;
	ld.local.u32 	%r56314, [%rd2372+8];
	and.b32  	%r56315, %r56314, 2147483646;
	or.b32  	%r56316, %r56315, %r56313;
	ld.local.u32 	%r56317, [%rd2372+1592];
	shr.u32 	%r56318, %r56316, 1;
	and.b32  	%r56319, %r56314, 1;
	setp.eq.b32 	%p5874, %r56319, 1;
	selp.b32 	%r56320, -1727483681, 0, %p5874;
	xor.b32  	%r56321, %r56320, %r56317;
	xor.b32  	%r56322, %r56321, %r56318;
	st.local.u32 	[%rd2372+4], %r56322;
	and.b32  	%r56323, %r56314, -2147483648;
	ld.local.u32 	%r10924, [%rd2372+12];
	and.b32  	%r56324, %r10924, 2147483646;
	or.b32  	%r56325, %r56324, %r56323;
	ld.local.u32 	%r56326, [%rd2372+1596];
	shr.u32 	%r56327, %r56325, 1;
	and.b32  	%r56328, %r10924, 1;
	setp.eq.b32 	%p5875, %r56328, 1;
	selp.b32 	%r56329, -1727483681, 0, %p5875;
	xor.b32  	%r56330, %r56329, %r56326;
	xor.b32  	%r56331, %r56330, %r56327;
	st.local.u32 	[%rd2372+8], %r56331;
	setp.ne.s32 	%p5876, %r105354, 224;
	@%p5876 bra 	$L__BB3_7281;
	ld.local.u32 	%r105355, [%rd3+908];
	mov.b32 	%r105356, 227;
$L__BB3_5101:
	mul.wide.u32 	%rd4582, %r105356, 4;
	add.s64 	%rd4583, %rd3, %rd4582;
	and.b32  	%r56342, %r105355, -2147483648;
	ld.local.u32 	%r56343, [%rd4583+4];
	and.b32  	%r56344, %r56343, 2147483646;
	or.b32  	%r56345, %r56344, %r56342;
	ld.local.u32 	%r56346, [%rd4583+-908];
	shr.u32 	%r56347, %r56345, 1;
	and.b32  	%r56348, %r56343, 1;
	setp.eq.b32 	%p5878, %r56348, 1;
	selp.b32 	%r56349, -1727483681, 0, %p5878;
	xor.b32  	%r56350, %r56349, %r56346;
	xor.b32  	%r56351, %r56350, %r56347;
	st.local.u32 	[%rd4583], %r56351;
	and.b32  	%r56352, %r56343, -2147483648;
	ld.local.u32 	%r56353, [%rd4583+8];
	and.b32  	%r56354, %r56353, 2147483646;
	or.b32  	%r56355, %r56354, %r56352;
	ld.local.u32 	%r56356, [%rd4583+-904];
	shr.u32 	%r56357, %r56355, 1;
	and.b32  	%r56358, %r56353, 1;
	setp.eq.b32 	%p5879, %r56358, 1;
	selp.b32 	%r56359, -1727483681, 0, %p5879;
	xor.b32  	%r56360, %r56359, %r56356;
	xor.b32  	%r56361, %r56360, %r56357;
	st.local.u32 	[%rd4583+4], %r56361;
	and.b32  	%r56362, %r56353, -2147483648;
	ld.local.u32 	%r56363, [%rd4583+12];
	and.b32  	%r56364, %r56363, 2147483646;
	or.b32  	%r56365, %r56364, %r56362;
	ld.local.u32 	%r56366, [%rd4583+-900];
	shr.u32 	%r56367, %r56365, 1;
	and.b32  	%r56368, %r56363, 1;
	setp.eq.b32 	%p5880, %r56368, 1;
	selp.b32 	%r56369, -1727483681, 0, %p5880;
	xor.b32  	%r56370, %r56369, %r56366;
	xor.b32  	%r56371, %r56370, %r56367;
	st.local.u32 	[%rd4583+8], %r56371;
	and.b32  	%r56372, %r56363, -2147483648;
	add.s32 	%r105356, %r105356, 4;
	ld.local.u32 	%r105355, [%rd4583+16];
	and.b32  	%r56373, %r105355, 2147483646;
	or.b32  	%r56374, %r56373, %r56372;
	ld.local.u32 	%r56375, [%rd4583+-896];
	shr.u32 	%r56376, %r56374, 1;
	and.b32  	%r56377, %r105355, 1;
	setp.eq.b32 	%p5881, %r56377, 1;
	selp.b32 	%r56378, -1727483681, 0, %p5881;
	xor.b32  	%r56379, %r56378, %r56375;
	xor.b32  	%r56380, %r56379, %r56376;
	st.local.u32 	[%rd4583+12], %r56380;
	setp.ne.s32 	%p5882, %r105356, 623;
	@%p5882 bra 	$L__BB3_5101;
	ld.local.u32 	%r56382, [%rd3+2492];
	and.b32  	%r56383, %r56382, -2147483648;
	ld.local.u32 	%r105263, [%rd3];
	and.b32  	%r56384, %r105263, 2147483646;
	or.b32  	%r56385, %r56384, %r56383;
	ld.local.u32 	%r56386, [%rd3+1584];
	shr.u32 	%r56387, %r56385, 1;
	and.b32  	%r56388, %r105263, 1;
	setp.eq.b32 	%p5883, %r56388, 1;
	selp.b32 	%r56389, -1727483681, 0, %p5883;
	xor.b32  	%r56390, %r56389, %r56386;
	xor.b32  	%r56391, %r56390, %r56387;
	st.local.u32 	[%rd3+2492], %r56391;
	mov.b32 	%r105357, 0;
	st.local.u32 	[%rd3+2496], %r105357;
$L__BB3_5103:
	add.s32 	%r10933, %r105357, 1;
	st.local.u32 	[%rd3+2496], %r10933;
	mul.wide.s32 	%rd4584, %r105357, 4;
	add.s64 	%rd4585, %rd3, %rd4584;
	ld.local.u32 	%r56392, [%rd4585];
	shr.u32 	%r56393, %r56392, 11;
	xor.b32  	%r56394, %r56393, %r56392;
	shl.b32 	%r56395, %r56394, 7;
	and.b32  	%r56396, %r56395, -1658038656;
	xor.b32  	%r56397, %r56396, %r56394;
	shl.b32 	%r56398, %r56397, 15;
	and.b32  	%r56399, %r56398, -402653184;
	xor.b32  	%r56400, %r56399, %r56397;
	shr.u32 	%r56401, %r56400, 27;
	and.b32  	%r56403, %r10921, 1073741792;
	or.b32  	%r105352, %r56401, %r56403;
	setp.eq.s32 	%p5884, %r105352, %r15022;
	or.pred  	%p12007, %p12007, %p5884;
	add.s32 	%r105351, %r105351, 1;
	setp.gt.u32 	%p5885, %r105351, %r15026;
	mov.u32 	%r105357, %r10933;
	@%p5885 bra 	$L__BB3_5104;
	bra.uni 	$L__BB3_5097;
$L__BB3_5104:
	and.pred  	%p5886, %p12005, %p12007;
	selp.u32 	%r10939, 1, 0, %p5886;
$L__BB3_5105:
	ld.param.u32 	%r100656, [_ZN3cub18CUB_300001_SM_10006detail6select23DeviceSelectSweepKernelINS2_10policy_hubIjNS0_8NullTypeEiLb0ELNS0_10SelectImplE0EE10Policy1000EN6thrust24THRUST_300001_SM_1000_NS17counting_iteratorIjNSA_11use_defaultESC_SC_EEPS5_NSA_6detail15normal_iteratorINSA_10device_ptrIjEEEEPlNS0_13ScanTileStateIiLb1EEEN36_GLOBAL__N__b0bc9b25_4_k_cu_7da0064a6is_hitES5_iNS2_19streaming_context_tIlLb1EEELS6_0EEEvT0_T1_T2_T3_T4_T5_T6_T7_iT8_NS1_7vsmem_tE_param_7];
	mov.u32 	%r56405, %tid.x;
	mad.lo.s32 	%r56406, %r56405, 15, 14;
	mov.u32 	%r56407, %ctaid.x;
	mov.u32 	%r56408, %nctaid.y;
	mov.u32 	%r56409, %ctaid.y;
	mad.lo.s32 	%r56410, %r56407, %r56408, %r56409;
	mul.lo.s32 	%r56411, %r56410, 5760;
	sub.s32 	%r56412, %r100656, %r56411;
	setp.lt.s32 	%p5887, %r56406, %r56412;
	mov.b32 	%r11184, 1;
	@%p5887 bra 	$L__BB3_5106;
	bra.uni 	$L__BB3_5218;
$L__BB3_5106:
	mov.b32 	%r56414, 624;
	st.local.u32 	[%rd3+2496], %r56414;
	st.local.u32 	[%rd3], %r7528;
	mov.b32 	%r105361, 1;
	mov.u32 	%r105360, %r7528;
	bra.uni 	$L__BB3_5120;
$L__BB3_5107:
	and.b32  	%r56209, %r10905, -2147483648;
	add.s32 	%r105344, %r105344, 4;
	add.s64 	%rd2373, %rd7049, 16;
	ld.local.u32 	%r105263, [%rd7049+16];
	and.b32  	%r56210, %r105263, 2147483646;
	or.b32  	%r56211, %r56210, %r56209;
	ld.local.u32 	%r56212, [%rd7049+1600];
	shr.u32 	%r56213, %r56211, 1;
	and.b32  	%r56214, %r105263, 1;
	setp.eq.b32 	%p5862, %r56214, 1;
	selp.b32 	%r56215, -1727483681, 0, %p5862;
	xor.b32  	%r56216, %r56215, %r56212;
	xor.b32  	%r56217, %r56216, %r56213;
	st.local.u32 	[%rd7049+12], %r56217;
	mov.u64 	%rd7049, %rd2373;
	bra.uni 	$L__BB3_5091;
$L__BB3_5108:
	and.b32  	%r56114, %r10892, -2147483648;
	add.s32 	%r105338, %r105338, 4;
	add.s64 	%rd2374, %rd7047, 16;
	ld.local.u32 	%r105263, [%rd7047+16];
	and.b32  	%r56115, %r105263, 2147483646;
	or.b32  	%r56116, %r56115, %r56114;
	ld.local.u32 	%r56117, [%rd7047+1600];
	shr.u32 	%r56118, %r56116, 1;
	and.b32  	%r56119, %r105263, 1;
	setp.eq.b32 	%p5850, %r56119, 1;
	selp.b32 	%r56120, -1727483681, 0, %p5850;
	xor.b32  	%r56121, %r56120, %r56117;
	xor.b32  	%r56122, %r56121, %r56118;
	st.local.u32 	[%rd7047+12], %r56122;
	mov.u64 	%rd7047, %rd2374;
	bra.uni 	$L__BB3_5085;
$L__BB3_5109:
	and.b32  	%r56019, %r10879, -2147483648;
	add.s32 	%r105332, %r105332, 4;
	add.s64 	%rd2375, %rd7045, 16;
	ld.local.u32 	%r105263, [%rd7045+16];
	and.b32  	%r56020, %r105263, 2147483646;
	or.b32  	%r56021, %r56020, %r56019;
	ld.local.u32 	%r56022, [%rd7045+1600];
	shr.u32 	%r56023, %r56021, 1;
	and.b32  	%r56024, %r105263, 1;
	setp.eq.b32 	%p5838, %r56024, 1;
	selp.b32 	%r56025, -1727483681, 0, %p5838;
	xor.b32  	%r56026, %r56025, %r56022;
	xor.b32  	%r56027, %r56026, %r56023;
	st.local.u32 	[%rd7045+12], %r56027;
	mov.u64 	%rd7045, %rd2375;
	bra.uni 	$L__BB3_5079;
$L__BB3_5110:
	and.b32  	%r55924, %r10866, -2147483648;
	add.s32 	%r105326, %r105326, 4;
	add.s64 	%rd2376, %rd7043, 16;
	ld.local.u32 	%r105263, [%rd7043+16];
	and.b32  	%r55925, %r105263, 2147483646;
	or.b32  	%r55926, %r55925, %r55924;
	ld.local.u32 	%r55927, [%rd7043+1600];
	shr.u32 	%r55928, %r55926, 1;
	and.b32  	%r55929, %r105263, 1;
	setp.eq.b32 	%p5826, %r55929, 1;
	selp.b32 	%r55930, -1727483681, 0, %p5826;
	xor.b32  	%r55931, %r55930, %r55927;
	xor.b32  	%r55932, %r55931, %r55928;
	st.local.u32 	[%rd7043+12], %r55932;
	mov.u64 	%rd7043, %rd2376;
	bra.uni 	$L__BB3_5073;
$L__BB3_5111:
	and.b32  	%r55829, %r10853, -2147483648;
	add.s32 	%r105320, %r105320, 4;
	add.s64 	%rd2377, %rd7041, 16;
	ld.local.u32 	%r105263, [%rd7041+16];
	and.b32  	%r55830, %r105263, 2147483646;
	or.b32  	%r55831, %r55830, %r55829;
	ld.local.u32 	%r55832, [%rd7041+1600];
	shr.u32 	%r55833, %r55831, 1;
	and.b32  	%r55834, %r105263, 1;
	setp.eq.b32 	%p5814, %r55834, 1;
	selp.b32 	%r55835, -1727483681, 0, %p5814;
	xor.b32  	%r55836, %r55835, %r55832;
	xor.b32  	%r55837, %r55836, %r55833;
	st.local.u32 	[%rd7041+12], %r55837;
	mov.u64 	%rd7041, %rd2377;
	bra.uni 	$L__BB3_5067;
$L__BB3_5112:
	and.b32  	%r55737, %r10838, -2147483648;
	add.s32 	%r105312, %r105312, 4;
	add.s64 	%rd2378, %rd7040, 16;
	ld.local.u32 	%r105263, [%rd7040+16];
	and.b32  	%r55738, %r105263, 2147483646;
	or.b32  	%r55739, %r55738, %r55737;
	ld.local.u32 	%r55740, [%rd7040+1600];
	shr.u32 	%r55741, %r55739, 1;
	and.b32  	%r55742, %r105263, 1;
	setp.eq.b32 	%p5801, %r55742, 1;
	selp.b32 	%r55743, -1727483681, 0, %p5801;
	xor.b32  	%r55744, %r55743, %r55740;
	xor.b32  	%r55745, %r55744, %r55741;
	st.local.u32 	[%rd7040+12], %r55745;
	mov.u64 	%rd7040, %rd2378;
	bra.uni 	$L__BB3_5060;
$L__BB3_5113:
	and.b32  	%r55509, %r10798, -2147483648;
	add.s32 	%r105291, %r105291, 4;
	add.s64 	%rd2379, %rd7039, 16;
	ld.local.u32 	%r105263, [%rd7039+16];
	and.b32  	%r55510, %r105263, 2147483646;
	or.b32  	%r55511, %r55510, %r55509;
	ld.local.u32 	%r55512, [%rd7039+1600];
	shr.u32 	%r55513, %r55511, 1;
	and.b32  	%r55514, %r105263, 1;
	setp.eq.b32 	%p5771, %r55514, 1;
	selp.b32 	%r55515, -1727483681, 0, %p5771;
	xor.b32  	%r55516, %r55515, %r55512;
	xor.b32  	%r55517, %r55516, %r55513;
	st.local.u32 	[%rd7039+12], %r55517;
	mov.u64 	%rd7039, %rd2379;
	bra.uni 	$L__BB3_5043;
$L__BB3_5114:
	and.b32  	%r55414, %r10785, -2147483648;
	add.s32 	%r105285, %r105285, 4;
	add.s64 	%rd2380, %rd7037, 16;
	ld.local.u32 	%r105263, [%rd7037+16];
	and.b32  	%r55415, %r105263, 2147483646;
	or.b32  	%r55416, %r55415, %r55414;
	ld.local.u32 	%r55417, [%rd7037+1600];
	shr.u32 	%r55418, %r55416, 1;
	and.b32  	%r55419, %r105263, 1;
	setp.eq.b32 	%p5759, %r55419, 1;
	selp.b32 	%r55420, -1727483681, 0, %p5759;
	xor.b32  	%r55421, %r55420, %r55417;
	xor.b32  	%r55422, %r55421, %r55418;
	st.local.u32 	[%rd7037+12], %r55422;
	mov.u64 	%rd7037, %rd2380;
	bra.uni 	$L__BB3_5037;
$L__BB3_5115:
	and.b32  	%r55319, %r10772, -2147483648;
	add.s32 	%r105279, %r105279, 4;
	add.s64 	%rd2381, %rd7035, 16;
	ld.local.u32 	%r105263, [%rd7035+16];
	and.b32  	%r55320, %r105263, 2147483646;
	or.b32  	%r55321, %r55320, %r55319;
	ld.local.u32 	%r55322, [%rd7035+1600];
	shr.u32 	%r55323, %r55321, 1;
	and.b32  	%r55324, %r105263, 1;
	setp.eq.b32 	%p5747, %r55324, 1;
	selp.b32 	%r55325, -1727483681, 0, %p5747;
	xor.b32  	%r55326, %r55325, %r55322;
	xor.b32  	%r55327, %r55326, %r55323;
	st.local.u32 	[%rd7035+12], %r55327;
	mov.u64 	%rd7035, %rd2381;
	bra.uni 	$L__BB3_5031;
$L__BB3_5116:
	and.b32  	%r55224, %r10759, -2147483648;
	add.s32 	%r105273, %r105273, 4;
	add.s64 	%rd2382, %rd7033, 16;
	ld.local.u32 	%r105263, [%rd7033+16];
	and.b32  	%r55225, %r105263, 2147483646;
	or.b32  	%r55226, %r55225, %r55224;
	ld.local.u32 	%r55227, [%rd7033+1600];
	shr.u32 	%r55228, %r55226, 1;
	and.b32  	%r55229, %r105263, 1;
	setp.eq.b32 	%p5735, %r55229, 1;
	selp.b32 	%r55230, -1727483681, 0, %p5735;
	xor.b32  	%r55231, %r55230, %r55227;
	xor.b32  	%r55232, %r55231, %r55228;
	st.local.u32 	[%rd7033+12], %r55232;
	mov.u64 	%rd7033, %rd2382;
	bra.uni 	$L__BB3_5025;
$L__BB3_5117:
	and.b32  	%r55129, %r10746, -2147483648;
	add.s32 	%r105267, %r105267, 4;
	add.s64 	%rd2383, %rd7031, 16;
	ld.local.u32 	%r105263, [%rd7031+16];
	and.b32  	%r55130, %r105263, 2147483646;
	or.b32  	%r55131, %r55130, %r55129;
	ld.local.u32 	%r55132, [%rd7031+1600];
	shr.u32 	%r55133, %r55131, 1;
	and.b32  	%r55134, %r105263, 1;
	setp.eq.b32 	%p5723, %r55134, 1;
	selp.b32 	%r55135, -1727483681, 0, %p5723;
	xor.b32  	%r55136, %r55135, %r55132;
	xor.b32  	%r55137, %r55136, %r55133;
	st.local.u32 	[%rd7031+12], %r55137;
	mov.u64 	%rd7031, %rd2383;
	bra.uni 	$L__BB3_5019;
$L__BB3_5118:
	and.b32  	%r55039, %r10731, -2147483648;
	add.s32 	%r105259, %r105259, 4;
	add.s64 	%rd2384, %rd7030, 16;
	ld.local.u32 	%r105263, [%rd7030+16];
	and.b32  	%r55040, %r105263, 2147483646;
	or.b32  	%r55041, %r55040, %r55039;
	ld.local.u32 	%r55042, [%rd7030+1600];
	shr.u32 	%r55043, %r55041, 1;
	and.b32  	%r55044, %r105263, 1;
	setp.eq.b32 	%p5710, %r55044, 1;
	selp.b32 	%r55045, -1727483681, 0, %p5710;
	xor.b32  	%r55046, %r55045, %r55042;
	xor.b32  	%r55047, %r55046, %r55043;
	st.local.u32 	[%rd7030+12], %r55047;
	mov.u64 	%rd7030, %rd2384;
	bra.uni 	$L__BB3_5012;
$L__BB3_5119:
	shr.u32 	%r56425, %r10968, 30;
	xor.b32  	%r56426, %r56425, %r10968;
	mad.lo.s32 	%r105360, %r56426, 1812433253, %r10969;
	st.local.u32 	[%rd2385+12], %r105360;
	add.s32 	%r105361, %r105361, 4;
$L__BB3_5120:
	shr.u32 	%r56415, %r105360, 30;
	xor.b32  	%r56416, %r56415, %r105360;
	mad.lo.s32 	%r56417, %r56416, 1812433253, %r105361;
	mul.wide.u32 	%rd4586, %r105361, 4;
	add.s64 	%rd2385, %rd3, %rd4586;
	st.local.u32 	[%rd2385], %r56417;
	shr.u32 	%r56418, %r56417, 30;
	xor.b32  	%r56419, %r56418, %r56417;
	mad.lo.s32 	%r56420, %r56419, 1812433253, %r105361;
	add.s32 	%r56421, %r56420, 1;
	st.local.u32 	[%rd2385+4], %r56421;
	shr.u32 	%r56422, %r56421, 30;
	xor.b32  	%r56423, %r56422, %r56421;
	mad.lo.s32 	%r56424, %r56423, 1812433253, %r105361;
	add.s32 	%r10968, %r56424, 2;
	st.local.u32 	[%rd2385+8], %r10968;
	add.s32 	%r10969, %r105361, 3;
	setp.ne.s32 	%p5888, %r10969, 624;
	@%p5888 bra 	$L__BB3_5119;
	setp.lt.s32 	%p5889, %r15023, -62;
	add.s64 	%rd2386, %rd3, 2496;
	ld.local.u32 	%r105369, [%rd3+2496];
	mov.u32 	%r105370, %r7528;
	@%p5889 bra 	$L__BB3_5130;
	mov.b32 	%r105364, 0;
	mov.u32 	%r105370, %r7528;
$L__BB3_5123:
	setp.lt.s32 	%p5890, %r105369, 624;
	@%p5890 bra 	$L__BB3_5129;
	mov.b32 	%r105366, 0;
	mov.u64 	%rd7050, %rd3;
$L__BB3_5125:
	and.b32  	%r56429, %r105370, -2147483648;
	ld.local.u32 	%r56430, [%rd7050+4];
	and.b32  	%r56431, %r56430, 2147483646;
	or.b32  	%r56432, %r56431, %r56429;
	ld.local.u32 	%r56433, [%rd7050+1588];
	shr.u32 	%r56434, %r56432, 1;
	and.b32  	%r56435, %r56430, 1;
	setp.eq.b32 	%p5891, %r56435, 1;
	selp.b32 	%r56436, -1727483681, 0, %p5891;
	xor.b32  	%r56437, %r56436, %r56433;
	xor.b32  	%r56438, %r56437, %r56434;
	st.local.u32 	[%rd7050], %r56438;
	and.b32  	%r56439, %r56430, -2147483648;
	ld.local.u32 	%r56440, [%rd7050+8];
	and.b32  	%r56441, %r56440, 2147483646;
	or.b32  	%r56442, %r56441, %r56439;
	ld.local.u32 	%r56443, [%rd7050+1592];
	shr.u32 	%r56444, %r56442, 1;
	and.b32  	%r56445, %r56440, 1;
	setp.eq.b32 	%p5892, %r56445, 1;
	selp.b32 	%r56446, -1727483681, 0, %p5892;
	xor.b32  	%r56447, %r56446, %r56443;
	xor.b32  	%r56448, %r56447, %r56444;
	st.local.u32 	[%rd7050+4], %r56448;
	and.b32  	%r56449, %r56440, -2147483648;
	ld.local.u32 	%r10976, [%rd7050+12];
	and.b32  	%r56450, %r10976, 2147483646;
	or.b32  	%r56451, %r56450, %r56449;
	ld.local.u32 	%r56452, [%rd7050+1596];
	shr.u32 	%r56453, %r56451, 1;
	and.b32  	%r56454, %r10976, 1;
	setp.eq.b32 	%p5893, %r56454, 1;
	selp.b32 	%r56455, -1727483681, 0, %p5893;
	xor.b32  	%r56456, %r56455, %r56452;
	xor.b32  	%r56457, %r56456, %r56453;
	st.local.u32 	[%rd7050+8], %r56457;
	setp.ne.s32 	%p5894, %r105366, 224;
	@%p5894 bra 	$L__BB3_5292;
	ld.local.u32 	%r105367, [%rd3+908];
	mov.b32 	%r105368, 227;
$L__BB3_5127:
	mul.wide.u32 	%rd4587, %r105368, 4;
	add.s64 	%rd4588, %rd3, %rd4587;
	and.b32  	%r56468, %r105367, -2147483648;
	ld.local.u32 	%r56469, [%rd4588+4];
	and.b32  	%r56470, %r56469, 2147483646;
	or.b32  	%r56471, %r56470, %r56468;
	ld.local.u32 	%r56472, [%rd4588+-908];
	shr.u32 	%r56473, %r56471, 1;
	and.b32  	%r56474, %r56469, 1;
	setp.eq.b32 	%p5896, %r56474, 1;
	selp.b32 	%r56475, -1727483681, 0, %p5896;
	xor.b32  	%r56476, %r56475, %r56472;
	xor.b32  	%r56477, %r56476, %r56473;
	st.local.u32 	[%rd4588], %r56477;
	and.b32  	%r56478, %r56469, -2147483648;
	ld.local.u32 	%r56479, [%rd4588+8];
	and.b32  	%r56480, %r56479, 2147483646;
	or.b32  	%r56481, %r56480, %r56478;
	ld.local.u32 	%r56482, [%rd4588+-904];
	shr.u32 	%r56483, %r56481, 1;
	and.b32  	%r56484, %r56479, 1;
	setp.eq.b32 	%p5897, %r56484, 1;
	selp.b32 	%r56485, -1727483681, 0, %p5897;
	xor.b32  	%r56486, %r56485, %r56482;
	xor.b32  	%r56487, %r56486, %r56483;
	st.local.u32 	[%rd4588+4], %r56487;
	and.b32  	%r56488, %r56479, -2147483648;
	ld.local.u32 	%r56489, [%rd4588+12];
	and.b32  	%r56490, %r56489, 2147483646;
	or.b32  	%r56491, %r56490, %r56488;
	ld.local.u32 	%r56492, [%rd4588+-900];
	shr.u32 	%r56493, %r56491, 1;
	and.b32  	%r56494, %r56489, 1;
	setp.eq.b32 	%p5898, %r56494, 1;
	selp.b32 	%r56495, -1727483681, 0, %p5898;
	xor.b32  	%r56496, %r56495, %r56492;
	xor.b32  	%r56497, %r56496, %r56493;
	st.local.u32 	[%rd4588+8], %r56497;
	and.b32  	%r56498, %r56489, -2147483648;
	add.s32 	%r105368, %r105368, 4;
	ld.local.u32 	%r105367, [%rd4588+16];
	and.b32  	%r56499, %r105367, 2147483646;
	or.b32  	%r56500, %r56499, %r56498;
	ld.local.u32 	%r56501, [%rd4588+-896];
	shr.u32 	%r56502, %r56500, 1;
	and.b32  	%r56503, %r105367, 1;
	setp.eq.b32 	%p5899, %r56503, 1;
	selp.b32 	%r56504, -1727483681, 0, %p5899;
	xor.b32  	%r56505, %r56504, %r56501;
	xor.b32  	%r56506, %r56505, %r56502;
	st.local.u32 	[%rd4588+12], %r56506;
	setp.ne.s32 	%p5900, %r105368, 623;
	@%p5900 bra 	$L__BB3_5127;
	ld.local.u32 	%r56508, [%rd3+2492];
	and.b32  	%r56509, %r56508, -2147483648;
	ld.local.u32 	%r105370, [%rd3];
	and.b32  	%r56510, %r105370, 2147483646;
	or.b32  	%r56511, %r56510, %r56509;
	ld.local.u32 	%r56512, [%rd3+1584];
	shr.u32 	%r56513, %r56511, 1;
	and.b32  	%r56514, %r105370, 1;
	setp.eq.b32 	%p5901, %r56514, 1;
	selp.b32 	%r56515, -1727483681, 0, %p5901;
	xor.b32  	%r56516, %r56515, %r56512;
	xor.b32  	%r56517, %r56516, %r56513;
	st.local.u32 	[%rd3+2492], %r56517;
	mov.b32 	%r105369, 0;
	st.local.u32 	[%rd3+2496], %r105369;
$L__BB3_5129:
	add.s32 	%r105369, %r105369, 1;
	st.local.u32 	[%rd2386], %r105369;
	add.s32 	%r10986, %r105364, 1;
	setp.ne.s32 	%p5902, %r105364, %r7530;
	mov.u32 	%r105364, %r10986;
	@%p5902 bra 	$L__BB3_5123;
$L__BB3_5130:
	setp.lt.s32 	%p5903, %r105369, 624;
	@%p5903 bra 	$L__BB3_5136;
	mov.b32 	%r105374, 0;
	mov.u64 	%rd7051, %rd3;
$L__BB3_5132:
	and.b32  	%r56519, %r105370, -2147483648;
	ld.local.u32 	%r56520, [%rd7051+4];
	and.b32  	%r56521, %r56520, 2147483646;
	or.b32  	%r56522, %r56521, %r56519;
	ld.local.u32 	%r56523, [%rd7051+1588];
	shr.u32 	%r56524, %r56522, 1;
	and.b32  	%r56525, %r56520, 1;
	setp.eq.b32 	%p5904, %r56525, 1;
	selp.b32 	%r56526, -1727483681, 0, %p5904;
	xor.b32  	%r56527, %r56526, %r56523;
	xor.b32  	%r56528, %r56527, %r56524;
	st.local.u32 	[%rd7051], %r56528;
	and.b32  	%r56529, %r56520, -2147483648;
	ld.local.u32 	%r56530, [%rd7051+8];
	and.b32  	%r56531, %r56530, 2147483646;
	or.b32  	%r56532, %r56531, %r56529;
	ld.local.u32 	%r56533, [%rd7051+1592];
	shr.u32 	%r56534, %r56532, 1;
	and.b32  	%r56535, %r56530, 1;
	setp.eq.b32 	%p5905, %r56535, 1;
	selp.b32 	%r56536, -1727483681, 0, %p5905;
	xor.b32  	%r56537, %r56536, %r56533;
	xor.b32  	%r56538, %r56537, %r56534;
	st.local.u32 	[%rd7051+4], %r56538;
	and.b32  	%r56539, %r56530, -2147483648;
	ld.local.u32 	%r10991, [%rd7051+12];
	and.b32  	%r56540, %r10991, 2147483646;
	or.b32  	%r56541, %r56540, %r56539;
	ld.local.u32 	%r56542, [%rd7051+1596];
	shr.u32 	%r56543, %r56541, 1;
	and.b32  	%r56544, %r10991, 1;
	setp.eq.b32 	%p5906, %r56544, 1;
	selp.b32 	%r56545, -1727483681, 0, %p5906;
	xor.b32  	%r56546, %r56545, %r56542;
	xor.b32  	%r56547, %r56546, %r56543;
	st.local.u32 	[%rd7051+8], %r56547;
	setp.ne.s32 	%p5907, %r105374, 224;
	@%p5907 bra 	$L__BB3_5291;
	ld.local.u32 	%r105376, [%rd3+908];
	add.s64 	%rd7052, %rd3, 924;
	mov.b32 	%r105375, 0;
$L__BB3_5134:
	and.b32  	%r56558, %r105376, -2147483648;
	ld.local.u32 	%r56559, [%rd7052+-12];
	and.b32  	%r56560, %r56559, 2147483646;
	or.b32  	%r56561, %r56560, %r56558;
	ld.local.u32 	%r56562, [%rd7052+-924];
	shr.u32 	%r56563, %r56561, 1;
	and.b32  	%r56564, %r56559, 1;
	setp.eq.b32 	%p5909, %r56564, 1;
	selp.b32 	%r56565, -1727483681, 0, %p5909;
	xor.b32  	%r56566, %r56565, %r56562;
	xor.b32  	%r56567, %r56566, %r56563;
	st.local.u32 	[%rd7052+-16], %r56567;
	and.b32  	%r56568, %r56559, -2147483648;
	ld.local.u32 	%r56569, [%rd7052+-8];
	and.b32  	%r56570, %r56569, 2147483646;
	or.b32  	%r56571, %r56570, %r56568;
	ld.local.u32 	%r56572, [%rd7052+-920];
	shr.u32 	%r56573, %r56571, 1;
	and.b32  	%r56574, %r56569, 1;
	setp.eq.b32 	%p5910, %r56574, 1;
	selp.b32 	%r56575, -1727483681, 0, %p5910;
	xor.b32  	%r56576, %r56575, %r56572;
	xor.b32  	%r56577, %r56576, %r56573;
	st.local.u32 	[%rd7052+-12], %r56577;
	and.b32  	%r56578, %r56569, -2147483648;
	ld.local.u32 	%r56579, [%rd7052+-4];
	and.b32  	%r56580, %r56579, 2147483646;
	or.b32  	%r56581, %r56580, %r56578;
	ld.local.u32 	%r56582, [%rd7052+-916];
	shr.u32 	%r56583, %r56581, 1;
	and.b32  	%r56584, %r56579, 1;
	setp.eq.b32 	%p5911, %r56584, 1;
	selp.b32 	%r56585, -1727483681, 0, %p5911;
	xor.b32  	%r56586, %r56585, %r56582;
	xor.b32  	%r56587, %r56586, %r56583;
	st.local.u32 	[%rd7052+-8], %r56587;
	and.b32  	%r56588, %r56579, -2147483648;
	ld.local.u32 	%r105376, [%rd7052];
	and.b32  	%r56589, %r105376, 2147483646;
	or.b32  	%r56590, %r56589, %r56588;
	ld.local.u32 	%r56591, [%rd7052+-912];
	shr.u32 	%r56592, %r56590, 1;
	and.b32  	%r56593, %r105376, 1;
	setp.eq.b32 	%p5912, %r56593, 1;
	selp.b32 	%r56594, -1727483681, 0, %p5912;
	xor.b32  	%r56595, %r56594, %r56591;
	xor.b32  	%r56596, %r56595, %r56592;
	st.local.u32 	[%rd7052+-4], %r56596;
	add.s32 	%r105375, %r105375, 4;
	add.s64 	%rd7052, %rd7052, 16;
	setp.ne.s32 	%p5913, %r105375, 396;
	@%p5913 bra 	$L__BB3_5134;
	ld.local.u32 	%r56598, [%rd3+2492];
	and.b32  	%r56599, %r56598, -2147483648;
	ld.local.u32 	%r105370, [%rd3];
	and.b32  	%r56600, %r105370, 2147483646;
	or.b32  	%r56601, %r56600, %r56599;
	ld.local.u32 	%r56602, [%rd3+1584];
	shr.u32 	%r56603, %r56601, 1;
	and.b32  	%r56604, %r105370, 1;
	setp.eq.b32 	%p5914, %r56604, 1;
	selp.b32 	%r56605, -1727483681, 0, %p5914;
	xor.b32  	%r56606, %r56605, %r56602;
	xor.b32  	%r56607, %r56606, %r56603;
	st.local.u32 	[%rd3+2492], %r56607;
	mov.b32 	%r105369, 0;
	st.local.u32 	[%rd2386], %r105369;
$L__BB3_5136:
	add.s32 	%r105384, %r105369, 1;
	st.local.u32 	[%rd3+2496], %r105384;
	mul.wide.s32 	%rd4589, %r105369, 4;
	add.s64 	%rd4590, %rd3, %rd4589;
	ld.local.u32 	%r56608, [%rd4590];
	shr.u32 	%r56609, %r56608, 11;
	xor.b32  	%r56610, %r56609, %r56608;
	shl.b32 	%r56611, %r56610, 7;
	and.b32  	%r56612, %r56611, -1658038656;
	xor.b32  	%r11001, %r56612, %r56610;
	setp.lt.s32 	%p5915, %r105369, 623;
	@%p5915 bra 	$L__BB3_5142;
	mov.b32 	%r105380, 0;
	mov.u64 	%rd7053, %rd3;
$L__BB3_5138:
	and.b32  	%r56614, %r105370, -2147483648;
	ld.local.u32 	%r56615, [%rd7053+4];
	and.b32  	%r56616, %r56615, 2147483646;
	or.b32  	%r56617, %r56616, %r56614;
	ld.local.u32 	%r56618, [%rd7053+1588];
	shr.u32 	%r56619, %r56617, 1;
	and.b32  	%r56620, %r56615, 1;
	setp.eq.b32 	%p5916, %r56620, 1;
	selp.b32 	%r56621, -1727483681, 0, %p5916;
	xor.b32  	%r56622, %r56621, %r56618;
	xor.b32  	%r56623, %r56622, %r56619;
	st.local.u32 	[%rd7053], %r56623;
	and.b32  	%r56624, %r56615, -2147483648;
	ld.local.u32 	%r56625, [%rd7053+8];
	and.b32  	%r56626, %r56625, 2147483646;
	or.b32  	%r56627, %r56626, %r56624;
	ld.local.u32 	%r56628, [%rd7053+1592];
	shr.u32 	%r56629, %r56627, 1;
	and.b32  	%r56630, %r56625, 1;
	setp.eq.b32 	%p5917, %r56630, 1;
	selp.b32 	%r56631, -1727483681, 0, %p5917;
	xor.b32  	%r56632, %r56631, %r56628;
	xor.b32  	%r56633, %r56632, %r56629;
	st.local.u32 	[%rd7053+4], %r56633;
	and.b32  	%r56634, %r56625, -2147483648;
	ld.local.u32 	%r11004, [%rd7053+12];
	and.b32  	%r56635, %r11004, 2147483646;
	or.b32  	%r56636, %r56635, %r56634;
	ld.local.u32 	%r56637, [%rd7053+1596];
	shr.u32 	%r56638, %r56636, 1;
	and.b32  	%r56639, %r11004, 1;
	setp.eq.b32 	%p5918, %r56639, 1;
	selp.b32 	%r56640, -1727483681, 0, %p5918;
	xor.b32  	%r56641, %r56640, %r56637;
	xor.b32  	%r56642, %r56641, %r56638;
	st.local.u32 	[%rd7053+8], %r56642;
	setp.ne.s32 	%p5919, %r105380, 224;
	@%p5919 bra 	$L__BB3_5290;
	ld.local.u32 	%r105382, [%rd3+908];
	add.s64 	%rd7054, %rd3, 924;
	mov.b32 	%r105381, 0;
$L__BB3_5140:
	and.b32  	%r56653, %r105382, -2147483648;
	ld.local.u32 	%r56654, [%rd7054+-12];
	and.b32  	%r56655, %r56654, 2147483646;
	or.b32  	%r56656, %r56655, %r56653;
	ld.local.u32 	%r56657, [%rd7054+-924];
	shr.u32 	%r56658, %r56656, 1;
	and.b32  	%r56659, %r56654, 1;
	setp.eq.b32 	%p5921, %r56659, 1;
	selp.b32 	%r56660, -1727483681, 0, %p5921;
	xor.b32  	%r56661, %r56660, %r56657;
	xor.b32  	%r56662, %r56661, %r56658;
	st.local.u32 	[%rd7054+-16], %r56662;
	and.b32  	%r56663, %r56654, -2147483648;
	ld.local.u32 	%r56664, [%rd7054+-8];
	and.b32  	%r56665, %r56664, 2147483646;
	or.b32  	%r56666, %r56665, %r56663;
	ld.local.u32 	%r56667, [%rd7054+-920];
	shr.u32 	%r56668, %r56666, 1;
	and.b32  	%r56669, %r56664, 1;
	setp.eq.b32 	%p5922, %r56669, 1;
	selp.b32 	%r56670, -1727483681, 0, %p5922;
	xor.b32  	%r56671, %r56670, %r56667;
	xor.b32  	%r56672, %r56671, %r56668;
	st.local.u32 	[%rd7054+-12], %r56672;
	and.b32  	%r56673, %r56664, -2147483648;
	ld.local.u32 	%r56674, [%rd7054+-4];
	and.b32  	%r56675, %r56674, 2147483646;
	or.b32  	%r56676, %r56675, %r56673;
	ld.local.u32 	%r56677, [%rd7054+-916];
	shr.u32 	%r56678, %r56676, 1;
	and.b32  	%r56679, %r56674, 1;
	setp.eq.b32 	%p5923, %r56679, 1;
	selp.b32 	%r56680, -1727483681, 0, %p5923;
	xor.b32  	%r56681, %r56680, %r56677;
	xor.b32  	%r56682, %r56681, %r56678;
	st.local.u32 	[%rd7054+-8], %r56682;
	and.b32  	%r56683, %r56674, -2147483648;
	ld.local.u32 	%r105382, [%rd7054];
	and.b32  	%r56684, %r105382, 2147483646;
	or.b32  	%r56685, %r56684, %r56683;
	ld.local.u32 	%r56686, [%rd7054+-912];
	shr.u32 	%r56687, %r56685, 1;
	and.b32  	%r56688, %r105382, 1;
	setp.eq.b32 	%p5924, %r56688, 1;
	selp.b32 	%r56689, -1727483681, 0, %p5924;
	xor.b32  	%r56690, %r56689, %r56686;
	xor.b32  	%r56691, %r56690, %r56687;
	st.local.u32 	[%rd7054+-4], %r56691;
	add.s32 	%r105381, %r105381, 4;
	add.s64 	%rd7054, %rd7054, 16;
	setp.ne.s32 	%p5925, %r105381, 396;
	@%p5925 bra 	$L__BB3_5140;
	ld.local.u32 	%r56693, [%rd3+2492];
	and.b32  	%r56694, %r56693, -2147483648;
	ld.local.u32 	%r105370, [%rd3];
	and.b32  	%r56695, %r105370, 2147483646;
	or.b32  	%r56696, %r56695, %r56694;
	ld.local.u32 	%r56697, [%rd3+1584];
	shr.u32 	%r56698, %r56696, 1;
	and.b32  	%r56699, %r105370, 1;
	setp.eq.b32 	%p5926, %r56699, 1;
	selp.b32 	%r56700, -1727483681, 0, %p5926;
	xor.b32  	%r56701, %r56700, %r56697;
	xor.b32  	%r56702, %r56701, %r56698;
	st.local.u32 	[%rd3+2492], %r56702;
	mov.b32 	%r105384, 0;
	st.local.u32 	[%rd2386], %r105384;
$L__BB3_5142:
	add.s32 	%r105390, %r105384, 1;
	st.local.u32 	[%rd3+2496], %r105390;
	mul.wide.s32 	%rd4591, %r105384, 4;
	add.s64 	%rd4592, %rd3, %rd4591;
	ld.local.u32 	%r56703, [%rd4592];
	shr.u32 	%r56704, %r56703, 11;
	xor.b32  	%r56705, %r56704, %r56703;
	shl.b32 	%r56706, %r56705, 7;
	and.b32  	%r56707, %r56706, -1658038656;
	xor.b32  	%r11014, %r56707, %r56705;
	setp.lt.s32 	%p5927, %r105384, 623;
	@%p5927 bra 	$L__BB3_5148;
	mov.b32 	%r105386, 0;
	mov.u64 	%rd7055, %rd3;
$L__BB3_5144:
	and.b32  	%r56709, %r105370, -2147483648;
	ld.local.u32 	%r56710, [%rd7055+4];
	and.b32  	%r56711, %r56710, 2147483646;
	or.b32  	%r56712, %r56711, %r56709;
	ld.local.u32 	%r56713, [%rd7055+1588];
	shr.u32 	%r56714, %r56712, 1;
	and.b32  	%r56715, %r56710, 1;
	setp.eq.b32 	%p5928, %r56715, 1;
	selp.b32 	%r56716, -1727483681, 0, %p5928;
	xor.b32  	%r56717, %r56716, %r56713;
	xor.b32  	%r56718, %r56717, %r56714;
	st.local.u32 	[%rd7055], %r56718;
	and.b32  	%r56719, %r56710, -2147483648;
	ld.local.u32 	%r56720, [%rd7055+8];
	and.b32  	%r56721, %r56720, 2147483646;
	or.b32  	%r56722, %r56721, %r56719;
	ld.local.u32 	%r56723, [%rd7055+1592];
	shr.u32 	%r56724, %r56722, 1;
	and.b32  	%r56725, %r56720, 1;
	setp.eq.b32 	%p5929, %r56725, 1;
	selp.b32 	%r56726, -1727483681, 0, %p5929;
	xor.b32  	%r56727, %r56726, %r56723;
	xor.b32  	%r56728, %r56727, %r56724;
	st.local.u32 	[%rd7055+4], %r56728;
	and.b32  	%r56729, %r56720, -2147483648;
	ld.local.u32 	%r11017, [%rd7055+12];
	and.b32  	%r56730, %r11017, 2147483646;
	or.b32  	%r56731, %r56730, %r56729;
	ld.local.u32 	%r56732, [%rd7055+1596];
	shr.u32 	%r56733, %r56731, 1;
	and.b32  	%r56734, %r11017, 1;
	setp.eq.b32 	%p5930, %r56734, 1;
	selp.b32 	%r56735, -1727483681, 0, %p5930;
	xor.b32  	%r56736, %r56735, %r56732;
	xor.b32  	%r56737, %r56736, %r56733;
	st.local.u32 	[%rd7055+8], %r56737;
	setp.ne.s32 	%p5931, %r105386, 224;
	@%p5931 bra 	$L__BB3_5289;
	ld.local.u32 	%r105388, [%rd3+908];
	add.s64 	%rd7056, %rd3, 924;
	mov.b32 	%r105387, 0;
$L__BB3_5146:
	and.b32  	%r56748, %r105388, -2147483648;
	ld.local.u32 	%r56749, [%rd7056+-12];
	and.b32  	%r56750, %r56749, 2147483646;
	or.b32  	%r56751, %r56750, %r56748;
	ld.local.u32 	%r56752, [%rd7056+-924];
	shr.u32 	%r56753, %r56751, 1;
	and.b32  	%r56754, %r56749, 1;
	setp.eq.b32 	%p5933, %r56754, 1;
	selp.b32 	%r56755, -1727483681, 0, %p5933;
	xor.b32  	%r56756, %r56755, %r56752;
	xor.b32  	%r56757, %r56756, %r56753;
	st.local.u32 	[%rd7056+-16], %r56757;
	and.b32  	%r56758, %r56749, -2147483648;
	ld.local.u32 	%r56759, [%rd7056+-8];
	and.b32  	%r56760, %r56759, 2147483646;
	or.b32  	%r56761, %r56760, %r56758;
	ld.local.u32 	%r56762, [%rd7056+-920];
	shr.u32 	%r56763, %r56761, 1;
	and.b32  	%r56764, %r56759, 1;
	setp.eq.b32 	%p5934, %r56764, 1;
	selp.b32 	%r56765, -1727483681, 0, %p5934;
	xor.b32  	%r56766, %r56765, %r56762;
	xor.b32  	%r56767, %r56766, %r56763;
	st.local.u32 	[%rd7056+-12], %r56767;
	and.b32  	%r56768, %r56759, -2147483648;
	ld.local.u32 	%r56769, [%rd7056+-4];
	and.b32  	%r56770, %r56769, 2147483646;
	or.b32  	%r56771, %r56770, %r56768;
	ld.local.u32 	%r56772, [%rd7056+-916];
	shr.u32 	%r56773, %r56771, 1;
	and.b32  	%r56774, %r56769, 1;
	setp.eq.b32 	%p5935, %r56774, 1;
	selp.b32 	%r56775, -1727483681, 0, %p5935;
	xor.b32  	%r56776, %r56775, %r56772;
	xor.b32  	%r56777, %r56776, %r56773;
	st.local.u32 	[%rd7056+-8], %r56777;
	and.b32  	%r56778, %r56769, -2147483648;
	ld.local.u32 	%r105388, [%rd7056];
	and.b32  	%r56779, %r105388, 2147483646;
	or.b32  	%r56780, %r56779, %r56778;
	ld.local.u32 	%r56781, [%rd7056+-912];
	shr.u32 	%r56782, %r56780, 1;
	and.b32  	%r56783, %r105388, 1;
	setp.eq.b32 	%p5936, %r56783, 1;
	selp.b32 	%r56784, -1727483681, 0, %p5936;
	xor.b32  	%r56785, %r56784, %r56781;
	xor.b32  	%r56786, %r56785, %r56782;
	st.local.u32 	[%rd7056+-4], %r56786;
	add.s32 	%r105387, %r105387, 4;
	add.s64 	%rd7056, %rd7056, 16;
	setp.ne.s32 	%p5937, %r105387, 396;
	@%p5937 bra 	$L__BB3_5146;
	ld.local.u32 	%r56788, [%rd3+2492];
	and.b32  	%r56789, %r56788, -2147483648;
	ld.local.u32 	%r105370, [%rd3];
	and.b32  	%r56790, %r105370, 2147483646;
	or.b32  	%r56791, %r56790, %r56789;
	ld.local.u32 	%r56792, [%rd3+1584];
	shr.u32 	%r56793, %r56791, 1;
	and.b32  	%r56794, %r105370, 1;
	setp.eq.b32 	%p5938, %r56794, 1;
	selp.b32 	%r56795, -1727483681, 0, %p5938;
	xor.b32  	%r56796, %r56795, %r56792;
	xor.b32  	%r56797, %r56796, %r56793;
	st.local.u32 	[%rd3+2492], %r56797;
	mov.b32 	%r105390, 0;
	st.local.u32 	[%rd2386], %r105390;
$L__BB3_5148:
	add.s32 	%r105396, %r105390, 1;
	st.local.u32 	[%rd3+2496], %r105396;
	mul.wide.s32 	%rd4593, %r105390, 4;
	add.s64 	%rd4594, %rd3, %rd4593;
	ld.local.u32 	%r56798, [%rd4594];
	shr.u32 	%r56799, %r56798, 11;
	xor.b32  	%r56800, %r56799, %r56798;
	shl.b32 	%r56801, %r56800, 7;
	and.b32  	%r56802, %r56801, -1658038656;
	xor.b32  	%r11027, %r56802, %r56800;
	setp.lt.s32 	%p5939, %r105390, 623;
	@%p5939 bra 	$L__BB3_5154;
	mov.b32 	%r105392, 0;
	mov.u64 	%rd7057, %rd3;
$L__BB3_5150:
	and.b32  	%r56804, %r105370, -2147483648;
	ld.local.u32 	%r56805, [%rd7057+4];
	and.b32  	%r56806, %r56805, 2147483646;
	or.b32  	%r56807, %r56806, %r56804;
	ld.local.u32 	%r56808, [%rd7057+1588];
	shr.u32 	%r56809, %r56807, 1;
	and.b32  	%r56810, %r56805, 1;
	setp.eq.b32 	%p5940, %r56810, 1;
	selp.b32 	%r56811, -1727483681, 0, %p5940;
	xor.b32  	%r56812, %r56811, %r56808;
	xor.b32  	%r56813, %r56812, %r56809;
	st.local.u32 	[%rd7057], %r56813;
	and.b32  	%r56814, %r56805, -2147483648;
	ld.local.u32 	%r56815, [%rd7057+8];
	and.b32  	%r56816, %r56815, 2147483646;
	or.b32  	%r56817, %r56816, %r56814;
	ld.local.u32 	%r56818, [%rd7057+1592];
	shr.u32 	%r56819, %r56817, 1;
	and.b32  	%r56820, %r56815, 1;
	setp.eq.b32 	%p5941, %r56820, 1;
	selp.b32 	%r56821, -1727483681, 0, %p5941;
	xor.b32  	%r56822, %r56821, %r56818;
	xor.b32  	%r56823, %r56822, %r56819;
	st.local.u32 	[%rd7057+4], %r56823;
	and.b32  	%r56824, %r56815, -2147483648;
	ld.local.u32 	%r11030, [%rd7057+12];
	and.b32  	%r56825, %r11030, 2147483646;
	or.b32  	%r56826, %r56825, %r56824;
	ld.local.u32 	%r56827, [%rd7057+1596];
	shr.u32 	%r56828, %r56826, 1;
	and.b32  	%r56829, %r11030, 1;
	setp.eq.b32 	%p5942, %r56829, 1;
	selp.b32 	%r56830, -1727483681, 0, %p5942;
	xor.b32  	%r56831, %r56830, %r56827;
	xor.b32  	%r56832, %r56831, %r56828;
	st.local.u32 	[%rd7057+8], %r56832;
	setp.ne.s32 	%p5943, %r105392, 224;
	@%p5943 bra 	$L__BB3_5288;
	ld.local.u32 	%r105394, [%rd3+908];
	add.s64 	%rd7058, %rd3, 924;
	mov.b32 	%r105393, 0;
$L__BB3_5152:
	and.b32  	%r56843, %r105394, -2147483648;
	ld.local.u32 	%r56844, [%rd7058+-12];
	and.b32  	%r56845, %r56844, 2147483646;
	or.b32  	%r56846, %r56845, %r56843;
	ld.local.u32 	%r56847, [%rd7058+-924];
	shr.u32 	%r56848, %r56846, 1;
	and.b32  	%r56849, %r56844, 1;
	setp.eq.b32 	%p5945, %r56849, 1;
	selp.b32 	%r56850, -1727483681, 0, %p5945;
	xor.b32  	%r56851, %r56850, %r56847;
	xor.b32  	%r56852, %r56851, %r56848;
	st.local.u32 	[%rd7058+-16], %r56852;
	and.b32  	%r56853, %r56844, -2147483648;
	ld.local.u32 	%r56854, [%rd7058+-8];
	and.b32  	%r56855, %r56854, 2147483646;
	or.b32  	%r56856, %r56855, %r56853;
	ld.local.u32 	%r56857, [%rd7058+-920];
	shr.u32 	%r56858, %r56856, 1;
	and.b32  	%r56859, %r56854, 1;
	setp.eq.b32 	%p5946, %r56859, 1;
	selp.b32 	%r56860, -1727483681, 0, %p5946;
	xor.b32  	%r56861, %r56860, %r56857;
	xor.b32  	%r56862, %r56861, %r56858;
	st.local.u32 	[%rd7058+-12], %r56862;
	and.b32  	%r56863, %r56854, -2147483648;
	ld.local.u32 	%r56864, [%rd7058+-4];
	and.b32  	%r56865, %r56864, 2147483646;
	or.b32  	%r56866, %r56865, %r56863;
	ld.local.u32 	%r56867, [%rd7058+-916];
	shr.u32 	%r56868, %r56866, 1;
	and.b32  	%r56869, %r56864, 1;
	setp.eq.b32 	%p5947, %r56869, 1;
	selp.b32 	%r56870, -1727483681, 0, %p5947;
	xor.b32  	%r56871, %r56870, %r56867;
	xor.b32  	%r56872, %r56871, %r56868;
	st.local.u32 	[%rd7058+-8], %r56872;
	and.b32  	%r56873, %r56864, -2147483648;
	ld.local.u32 	%r105394, [%rd7058];
	and.b32  	%r56874, %r105394, 2147483646;
	or.b32  	%r56875, %r56874, %r56873;
	ld.local.u32 	%r56876, [%rd7058+-912];
	shr.u32 	%r56877, %r56875, 1;
	and.b32  	%r56878, %r105394, 1;
	setp.eq.b32 	%p5948, %r56878, 1;
	selp.b32 	%r56879, -1727483681, 0, %p5948;
	xor.b32  	%r56880, %r56879, %r56876;
	xor.b32  	%r56881, %r56880, %r56877;
	st.local.u32 	[%rd7058+-4], %r56881;
	add.s32 	%r105393, %r105393, 4;
	add.s64 	%rd7058, %rd7058, 16;
	setp.ne.s32 	%p5949, %r105393, 396;
	@%p5949 bra 	$L__BB3_5152;
	ld.local.u32 	%r56883, [%rd3+2492];
	and.b32  	%r56884, %r56883, -2147483648;
	ld.local.u32 	%r105370, [%rd3];
	and.b32  	%r56885, %r105370, 2147483646;
	or.b32  	%r56886, %r56885, %r56884;
	ld.local.u32 	%r56887, [%rd3+1584];
	shr.u32 	%r56888, %r56886, 1;
	and.b32  	%r56889, %r105370, 1;
	setp.eq.b32 	%p5950, %r56889, 1;
	selp.b32 	%r56890, -1727483681, 0, %p5950;
	xor.b32  	%r56891, %r56890, %r56887;
	xor.b32  	%r56892, %r56891, %r56888;
	st.local.u32 	[%rd3+2492], %r56892;
	mov.b32 	%r105396, 0;
	st.local.u32 	[%rd3+2496], %r105396;
$L__BB3_5154:
	add.s32 	%r105402, %r105396, 1;
	st.local.u32 	[%rd3+2496], %r105402;
	mul.wide.s32 	%rd4595, %r105396, 4;
	add.s64 	%rd4596, %rd3, %rd4595;
	ld.local.u32 	%r56893, [%rd4596];
	shr.u32 	%r56894, %r56893, 11;
	xor.b32  	%r56895, %r56894, %r56893;
	shl.b32 	%r56896, %r56895, 7;
	and.b32  	%r56897, %r56896, -1658038656;
	xor.b32  	%r11040, %r56897, %r56895;
	setp.lt.s32 	%p5951, %r105396, 623;
	@%p5951 bra 	$L__BB3_5160;
	mov.b32 	%r105398, 0;
	mov.u64 	%rd7059, %rd3;
$L__BB3_5156:
	and.b32  	%r56899, %r105370, -2147483648;
	ld.local.u32 	%r56900, [%rd7059+4];
	and.b32  	%r56901, %r56900, 2147483646;
	or.b32  	%r56902, %r56901, %r56899;
	ld.local.u32 	%r56903, [%rd7059+1588];
	shr.u32 	%r56904, %r56902, 1;
	and.b32  	%r56905, %r56900, 1;
	setp.eq.b32 	%p5952, %r56905, 1;
	selp.b32 	%r56906, -1727483681, 0, %p5952;
	xor.b32  	%r56907, %r56906, %r56903;
	xor.b32  	%r56908, %r56907, %r56904;
	st.local.u32 	[%rd7059], %r56908;
	and.b32  	%r56909, %r56900, -2147483648;
	ld.local.u32 	%r56910, [%rd7059+8];
	and.b32  	%r56911, %r56910, 2147483646;
	or.b32  	%r56912, %r56911, %r56909;
	ld.local.u32 	%r56913, [%rd7059+1592];
	shr.u32 	%r56914, %r56912, 1;
	and.b32  	%r56915, %r56910, 1;
	setp.eq.b32 	%p5953, %r56915, 1;
	selp.b32 	%r56916, -1727483681, 0, %p5953;
	xor.b32  	%r56917, %r56916, %r56913;
	xor.b32  	%r56918, %r56917, %r56914;
	st.local.u32 	[%rd7059+4], %r56918;
	and.b32  	%r56919, %r56910, -2147483648;
	ld.local.u32 	%r11043, [%rd7059+12];
	and.b32  	%r56920, %r11043, 2147483646;
	or.b32  	%r56921, %r56920, %r56919;
	ld.local.u32 	%r56922, [%rd7059+1596];
	shr.u32 	%r56923, %r56921, 1;
	and.b32  	%r56924, %r11043, 1;
	setp.eq.b32 	%p5954, %r56924, 1;
	selp.b32 	%r56925, -1727483681, 0, %p5954;
	xor.b32  	%r56926, %r56925, %r56922;
	xor.b32  	%r56927, %r56926, %r56923;
	st.local.u32 	[%rd7059+8], %r56927;
	setp.ne.s32 	%p5955, %r105398, 224;
	@%p5955 bra 	$L__BB3_5287;
	ld.local.u32 	%r105399, [%rd3+908];
	mov.b32 	%r105400, 227;
$L__BB3_5158:
	mul.wide.u32 	%rd4597, %r105400, 4;
	add.s64 	%rd4598, %rd3, %rd4597;
	and.b32  	%r56938, %r105399, -2147483648;
	ld.local.u32 	%r56939, [%rd4598+4];
	and.b32  	%r56940, %r56939, 2147483646;
	or.b32  	%r56941, %r56940, %r56938;
	ld.local.u32 	%r56942, [%rd4598+-908];
	shr.u32 	%r56943, %r56941, 1;
	and.b32  	%r56944, %r56939, 1;
	setp.eq.b32 	%p5957, %r56944, 1;
	selp.b32 	%r56945, -1727483681, 0, %p5957;
	xor.b32  	%r56946, %r56945, %r56942;
	xor.b32  	%r56947, %r56946, %r56943;
	st.local.u32 	[%rd4598], %r56947;
	and.b32  	%r56948, %r56939, -2147483648;
	ld.local.u32 	%r56949, [%rd4598+8];
	and.b32  	%r56950, %r56949, 2147483646;
	or.b32  	%r56951, %r56950, %r56948;
	ld.local.u32 	%r56952, [%rd4598+-904];
	shr.u32 	%r56953, %r56951, 1;
	and.b32  	%r56954, %r56949, 1;
	setp.eq.b32 	%p5958, %r56954, 1;
	selp.b32 	%r56955, -1727483681, 0, %p5958;
	xor.b32  	%r56956, %r56955, %r56952;
	xor.b32  	%r56957, %r56956, %r56953;
	st.local.u32 	[%rd4598+4], %r56957;
	and.b32  	%r56958, %r56949, -2147483648;
	ld.local.u32 	%r56959, [%rd4598+12];
	and.b32  	%r56960, %r56959, 2147483646;
	or.b32  	%r56961, %r56960, %r56958;
	ld.local.u32 	%r56962, [%rd4598+-900];
	shr.u32 	%r56963, %r56961, 1;
	and.b32  	%r56964, %r56959, 1;
	setp.eq.b32 	%p5959, %r56964, 1;
	selp.b32 	%r56965, -1727483681, 0, %p5959;
	xor.b32  	%r56966, %r56965, %r56962;
	xor.b32  	%r56967, %r56966, %r56963;
	st.local.u32 	[%rd4598+8], %r56967;
	and.b32  	%r56968, %r56959, -2147483648;
	add.s32 	%r105400, %r105400, 4;
	ld.local.u32 	%r105399, [%rd4598+16];
	and.b32  	%r56969, %r105399, 2147483646;
	or.b32  	%r56970, %r56969, %r56968;
	ld.local.u32 	%r56971, [%rd4598+-896];
	shr.u32 	%r56972, %r56970, 1;
	and.b32  	%r56973, %r105399, 1;
	setp.eq.b32 	%p5960, %r56973, 1;
	selp.b32 	%r56974, -1727483681, 0, %p5960;
	xor.b32  	%r56975, %r56974, %r56971;
	xor.b32  	%r56976, %r56975, %r56972;
	st.local.u32 	[%rd4598+12], %r56976;
	setp.ne.s32 	%p5961, %r105400, 623;
	@%p5961 bra 	$L__BB3_5158;
	ld.local.u32 	%r56978, [%rd3+2492];
	and.b32  	%r56979, %r56978, -2147483648;
	ld.local.u32 	%r105370, [%rd3];
	and.b32  	%r56980, %r105370, 2147483646;
	or.b32  	%r56981, %r56980, %r56979;
	ld.local.u32 	%r56982, [%rd3+1584];
	shr.u32 	%r56983, %r56981, 1;
	and.b32  	%r56984, %r105370, 1;
	setp.eq.b32 	%p5962, %r56984, 1;
	selp.b32 	%r56985, -1727483681, 0, %p5962;
	xor.b32  	%r56986, %r56985, %r56982;
	xor.b32  	%r56987, %r56986, %r56983;
	st.local.u32 	[%rd3+2492], %r56987;
	mov.b32 	%r105402, 0;
	st.local.u32 	[%rd3+2496], %r105402;
$L__BB3_5160:
	setp.gt.u32 	%p5964, %r15023, %r15024;
	add.s32 	%r105422, %r105402, 1;
	st.local.u32 	[%rd3+2496], %r105422;
	mul.wide.s32 	%rd4599, %r105402, 4;
	add.s64 	%rd4600, %rd3, %rd4599;
	ld.local.u32 	%r56988, [%rd4600];
	shr.u32 	%r56989, %r56988, 11;
	xor.b32  	%r56990, %r56989, %r56988;
	shl.b32 	%r56991, %r56990, 7;
	and.b32  	%r56992, %r56991, -1658038656;
	xor.b32  	%r56993, %r56992, %r56990;
	shl.b32 	%r56994, %r56993, 15;
	and.b32  	%r56995, %r56994, -402653184;
	xor.b32  	%r56996, %r56995, %r56993;
	shr.u32 	%r56997, %r56996, 27;
	shl.b32 	%r56998, %r11001, 15;
	and.b32  	%r56999, %r56998, -402653184;
	xor.b32  	%r57000, %r56999, %r11001;
	shr.u32 	%r57001, %r57000, 7;
	and.b32  	%r57002, %r57001, 32505856;
	shl.b32 	%r57003, %r11014, 15;
	and.b32  	%r57004, %r57003, -402653184;
	xor.b32  	%r57005, %r57004, %r11014;
	shr.u32 	%r57006, %r57005, 12;
	and.b32  	%r57007, %r57006, 1015808;
	or.b32  	%r57008, %r57007, %r57002;
	shl.b32 	%r57009, %r11027, 15;
	and.b32  	%r57010, %r57009, -402653184;
	xor.b32  	%r57011, %r57010, %r11027;
	shr.u32 	%r57012, %r57011, 17;
	and.b32  	%r57013, %r57012, 31744;
	or.b32  	%r57014, %r57008, %r57013;
	shl.b32 	%r57015, %r11040, 15;
	and.b32  	%r57016, %r57015, -402653184;
	xor.b32  	%r57017, %r57016, %r11040;
	shr.u32 	%r57018, %r57017, 22;
	and.b32  	%r57019, %r57018, 992;
	or.b32  	%r57020, %r57014, %r57019;
	or.b32  	%r105406, %r57020, %r56997;
	mov.pred 	%p12009, 0;
	@%p5964 bra 	$L__BB3_5169;
	mov.pred 	%p12009, 0;
	mov.u32 	%r105411, %r105422;
$L__BB3_5162:
	shl.b32 	%r11059, %r105406, 5;
	setp.lt.s32 	%p5966, %r105411, 624;
	@%p5966 bra 	$L__BB3_5168;
	mov.b32 	%r105408, 0;
$L__BB3_5164:
	mul.wide.u32 	%rd4601, %r105408, 4;
	add.s64 	%rd2405, %rd3, %rd4601;
	and.b32  	%r57022, %r105370, -2147483648;
	ld.local.u32 	%r57023, [%rd2405+4];
	and.b32  	%r57024, %r57023, 2147483646;
	or.b32  	%r57025, %r57024, %r57022;
	ld.local.u32 	%r57026, [%rd2405+1588];
	shr.u32 	%r57027, %r57025, 1;
	and.b32  	%r57028, %r57023, 1;
	setp.eq.b32 	%p5967, %r57028, 1;
	selp.b32 	%r57029, -1727483681, 0, %p5967;
	xor.b32  	%r57030, %r57029, %r57026;
	xor.b32  	%r57031, %r57030, %r57027;
	st.local.u32 	[%rd2405], %r57031;
	and.b32  	%r57032, %r57023, -2147483648;
	ld.local.u32 	%r57033, [%rd2405+8];
	and.b32  	%r57034, %r57033, 2147483646;
	or.b32  	%r57035, %r57034, %r57032;
	ld.local.u32 	%r57036, [%rd2405+1592];
	shr.u32 	%r57037, %r57035, 1;
	and.b32  	%r57038, %r57033, 1;
	setp.eq.b32 	%p5968, %r57038, 1;
	selp.b32 	%r57039, -1727483681, 0, %p5968;
	xor.b32  	%r57040, %r57039, %r57036;
	xor.b32  	%r57041, %r57040, %r57037;
	st.local.u32 	[%rd2405+4], %r57041;
	and.b32  	%r57042, %r57033, -2147483648;
	ld.local.u32 	%r11062, [%rd2405+12];
	and.b32  	%r57043, %r11062, 2147483646;
	or.b32  	%r57044, %r57043, %r57042;
	ld.local.u32 	%r57045, [%rd2405+1596];
	shr.u32 	%r57046, %r57044, 1;
	and.b32  	%r57047, %r11062, 1;
	setp.eq.b32 	%p5969, %r57047, 1;
	selp.b32 	%r57048, -1727483681, 0, %p5969;
	xor.b32  	%r57049, %r57048, %r57045;
	xor.b32  	%r57050, %r57049, %r57046;
	st.local.u32 	[%rd2405+8], %r57050;
	setp.ne.s32 	%p5970, %r105408, 224;
	@%p5970 bra 	$L__BB3_7282;
	ld.local.u32 	%r105409, [%rd3+908];
	mov.b32 	%r105410, 227;
$L__BB3_5166:
	mul.wide.u32 	%rd4602, %r105410, 4;
	add.s64 	%rd4603, %rd3, %rd4602;
	and.b32  	%r57061, %r105409, -2147483648;
	ld.local.u32 	%r57062, [%rd4603+4];
	and.b32  	%r57063, %r57062, 2147483646;
	or.b32  	%r57064, %r57063, %r57061;
	ld.local.u32 	%r57065, [%rd4603+-908];
	shr.u32 	%r57066, %r57064, 1;
	and.b32  	%r57067, %r57062, 1;
	setp.eq.b32 	%p5972, %r57067, 1;
	selp.b32 	%r57068, -1727483681, 0, %p5972;
	xor.b32  	%r57069, %r57068, %r57065;
	xor.b32  	%r57070, %r57069, %r57066;
	st.local.u32 	[%rd4603], %r57070;
	and.b32  	%r57071, %r57062, -2147483648;
	ld.local.u32 	%r57072, [%rd4603+8];
	and.b32  	%r57073, %r57072, 2147483646;
	or.b32  	%r57074, %r57073, %r57071;
	ld.local.u32 	%r57075, [%rd4603+-904];
	shr.u32 	%r57076, %r57074, 1;
	and.b32  	%r57077, %r57072, 1;
	setp.eq.b32 	%p5973, %r57077, 1;
	selp.b32 	%r57078, -1727483681, 0, %p5973;
	xor.b32  	%r57079, %r57078, %r57075;
	xor.b32  	%r57080, %r57079, %r57076;
	st.local.u32 	[%rd4603+4], %r57080;
	and.b32  	%r57081, %r57072, -2147483648;
	ld.local.u32 	%r57082, [%rd4603+12];
	and.b32  	%r57083, %r57082, 2147483646;
	or.b32  	%r57084, %r57083, %r57081;
	ld.local.u32 	%r57085, [%rd4603+-900];
	shr.u32 	%r57086, %r57084, 1;
	and.b32  	%r57087, %r57082, 1;
	setp.eq.b32 	%p5974, %r57087, 1;
	selp.b32 	%r57088, -1727483681, 0, %p5974;
	xor.b32  	%r57089, %r57088, %r57085;
	xor.b32  	%r57090, %r57089, %r57086;
	st.local.u32 	[%rd4603+8], %r57090;
	and.b32  	%r57091, %r57082, -2147483648;
	add.s32 	%r105410, %r105410, 4;
	ld.local.u32 	%r105409, [%rd4603+16];
	and.b32  	%r57092, %r105409, 2147483646;
	or.b32  	%r57093, %r57092, %r57091;
	ld.local.u32 	%r57094, [%rd4603+-896];
	shr.u32 	%r57095, %r57093, 1;
	and.b32  	%r57096, %r105409, 1;
	setp.eq.b32 	%p5975, %r57096, 1;
	selp.b32 	%r57097, -1727483681, 0, %p5975;
	xor.b32  	%r57098, %r57097, %r57094;
	xor.b32  	%r57099, %r57098, %r57095;
	st.local.u32 	[%rd4603+12], %r57099;
	setp.ne.s32 	%p5976, %r105410, 623;
	@%p5976 bra 	$L__BB3_5166;
	ld.local.u32 	%r57101, [%rd3+2492];
	and.b32  	%r57102, %r57101, -2147483648;
	ld.local.u32 	%r105370, [%rd3];
	and.b32  	%r57103, %r105370, 2147483646;
	or.b32  	%r57104, %r57103, %r57102;
	ld.local.u32 	%r57105, [%rd3+1584];
	shr.u32 	%r57106, %r57104, 1;
	and.b32  	%r57107, %r105370, 1;
	setp.eq.b32 	%p5977, %r57107, 1;
	selp.b32 	%r57108, -1727483681, 0, %p5977;
	xor.b32  	%r57109, %r57108, %r57105;
	xor.b32  	%r57110, %r57109, %r57106;
	st.local.u32 	[%rd3+2492], %r57110;
	mov.b32 	%r105411, 0;
	st.local.u32 	[%rd3+2496], %r105411;
$L__BB3_5168:
	add.s32 	%r105422, %r105411, 1;
	st.local.u32 	[%rd3+2496], %r105422;
	mul.wide.s32 	%rd4604, %r105411, 4;
	add.s64 	%rd4605, %rd3, %rd4604;
	ld.local.u32 	%r57111, [%rd4605];
	shr.u32 	%r57112, %r57111, 11;
	xor.b32  	%r57113, %r57112, %r57111;
	shl.b32 	%r57114, %r57113, 7;
	and.b32  	%r57115, %r57114, -1658038656;
	xor.b32  	%r57116, %r57115, %r57113;
	shl.b32 	%r57117, %r57116, 15;
	and.b32  	%r57118, %r57117, -402653184;
	xor.b32  	%r57119, %r57118, %r57116;
	shr.u32 	%r57120, %r57119, 27;
	and.b32  	%r57122, %r11059, 1073741792;
	or.b32  	%r105406, %r57120, %r57122;
	setp.eq.s32 	%p5978, %r105406, %r15021;
	or.pred  	%p12009, %p12009, %p5978;
	add.s32 	%r15023, %r15023, 1;
	setp.gt.u32 	%p5979, %r15023, %r15024;
	mov.u32 	%r105411, %r105422;
	@%p5979 bra 	$L__BB3_5169;
	bra.uni 	$L__BB3_5162;
$L__BB3_5169:
	add.s64 	%rd2406, %rd3, 2496;
	sub.s32 	%r57123, %r15025, %r15024;
	add.s32 	%r57124, %r57123, -6;
	setp.lt.s32 	%p5980, %r57124, 1;
	@%p5980 bra 	$L__BB3_5178;
	mov.b32 	%r105417, 0;
$L__BB3_5171:
	setp.lt.s32 	%p5981, %r105422, 624;
	@%p5981 bra 	$L__BB3_5177;
	mov.b32 	%r105419, 0;
	mov.u64 	%rd7060, %rd3;
$L__BB3_5173:
	and.b32  	%r57127, %r105370, -2147483648;
	ld.local.u32 	%r57128, [%rd7060+4];
	and.b32  	%r57129, %r57128, 2147483646;
	or.b32  	%r57130, %r57129, %r57127;
	ld.local.u32 	%r57131, [%rd7060+1588];
	shr.u32 	%r57132, %r57130, 1;
	and.b32  	%r57133, %r57128, 1;
	setp.eq.b32 	%p5982, %r57133, 1;
	selp.b32 	%r57134, -1727483681, 0, %p5982;
	xor.b32  	%r57135, %r57134, %r57131;
	xor.b32  	%r57136, %r57135, %r57132;
	st.local.u32 	[%rd7060], %r57136;
	and.b32  	%r57137, %r57128, -2147483648;
	ld.local.u32 	%r57138, [%rd7060+8];
	and.b32  	%r57139, %r57138, 2147483646;
	or.b32  	%r57140, %r57139, %r57137;
	ld.local.u32 	%r57141, [%rd7060+1592];
	shr.u32 	%r57142, %r57140, 1;
	and.b32  	%r57143, %r57138, 1;
	setp.eq.b32 	%p5983, %r57143, 1;
	selp.b32 	%r57144, -1727483681, 0, %p5983;
	xor.b32  	%r57145, %r57144, %r57141;
	xor.b32  	%r57146, %r57145, %r57142;
	st.local.u32 	[%rd7060+4], %r57146;
	and.b32  	%r57147, %r57138, -2147483648;
	ld.local.u32 	%r11083, [%rd7060+12];
	and.b32  	%r57148, %r11083, 2147483646;
	or.b32  	%r57149, %r57148, %r57147;
	ld.local.u32 	%r57150, [%rd7060+1596];
	shr.u32 	%r57151, %r57149, 1;
	and.b32  	%r57152, %r11083, 1;
	setp.eq.b32 	%p5984, %r57152, 1;
	selp.b32 	%r57153, -1727483681, 0, %p5984;
	xor.b32  	%r57154, %r57153, %r57150;
	xor.b32  	%r57155, %r57154, %r57151;
	st.local.u32 	[%rd7060+8], %r57155;
	setp.ne.s32 	%p5985, %r105419, 224;
	@%p5985 bra 	$L__BB3_5286;
	ld.local.u32 	%r105420, [%rd3+908];
	mov.b32 	%r105421, 227;
$L__BB3_5175:
	mul.wide.u32 	%rd4606, %r105421, 4;
	add.s64 	%rd4607, %rd3, %rd4606;
	and.b32  	%r57166, %r105420, -2147483648;
	ld.local.u32 	%r57167, [%rd4607+4];
	and.b32  	%r57168, %r57167, 2147483646;
	or.b32  	%r57169, %r57168, %r57166;
	ld.local.u32 	%r57170, [%rd4607+-908];
	shr.u32 	%r57171, %r57169, 1;
	and.b32  	%r57172, %r57167, 1;
	setp.eq.b32 	%p5987, %r57172, 1;
	selp.b32 	%r57173, -1727483681, 0, %p5987;
	xor.b32  	%r57174, %r57173, %r57170;
	xor.b32  	%r57175, %r57174, %r57171;
	st.local.u32 	[%rd4607], %r57175;
	and.b32  	%r57176, %r57167, -2147483648;
	ld.local.u32 	%r57177, [%rd4607+8];
	and.b32  	%r57178, %r57177, 2147483646;
	or.b32  	%r57179, %r57178, %r57176;
	ld.local.u32 	%r57180, [%rd4607+-904];
	shr.u32 	%r57181, %r57179, 1;
	and.b32  	%r57182, %r57177, 1;
	setp.eq.b32 	%p5988, %r57182, 1;
	selp.b32 	%r57183, -1727483681, 0, %p5988;
	xor.b32  	%r57184, %r57183, %r57180;
	xor.b32  	%r57185, %r57184, %r57181;
	st.local.u32 	[%rd4607+4], %r57185;
	and.b32  	%r57186, %r57177, -2147483648;
	ld.local.u32 	%r57187, [%rd4607+12];
	and.b32  	%r57188, %r57187, 2147483646;
	or.b32  	%r57189, %r57188, %r57186;
	ld.local.u32 	%r57190, [%rd4607+-900];
	shr.u32 	%r57191, %r57189, 1;
	and.b32  	%r57192, %r57187, 1;
	setp.eq.b32 	%p5989, %r57192, 1;
	selp.b32 	%r57193, -1727483681, 0, %p5989;
	xor.b32  	%r57194, %r57193, %r57190;
	xor.b32  	%r57195, %r57194, %r57191;
	st.local.u32 	[%rd4607+8], %r57195;
	and.b32  	%r57196, %r57187, -2147483648;
	add.s32 	%r105421, %r105421, 4;
	ld.local.u32 	%r105420, [%rd4607+16];
	and.b32  	%r57197, %r105420, 2147483646;
	or.b32  	%r57198, %r57197, %r57196;
	ld.local.u32 	%r57199, [%rd4607+-896];
	shr.u32 	%r57200, %r57198, 1;
	and.b32  	%r57201, %r105420, 1;
	setp.eq.b32 	%p5990, %r57201, 1;
	selp.b32 	%r57202, -1727483681, 0, %p5990;
	xor.b32  	%r57203, %r57202, %r57199;
	xor.b32  	%r57204, %r57203, %r57200;
	st.local.u32 	[%rd4607+12], %r57204;
	setp.ne.s32 	%p5991, %r105421, 623;
	@%p5991 bra 	$L__BB3_5175;
	ld.local.u32 	%r57206, [%rd3+2492];
	and.b32  	%r57207, %r57206, -2147483648;
	ld.local.u32 	%r105370, [%rd3];
	and.b32  	%r57208, %r105370, 2147483646;
	or.b32  	%r57209, %r57208, %r57207;
	ld.local.u32 	%r57210, [%rd3+1584];
	shr.u32 	%r57211, %r57209, 1;
	and.b32  	%r57212, %r105370, 1;
	setp.eq.b32 	%p5992, %r57212, 1;
	selp.b32 	%r57213, -1727483681, 0, %p5992;
	xor.b32  	%r57214, %r57213, %r57210;
	xor.b32  	%r57215, %r57214, %r57211;
	st.local.u32 	[%rd3+2492], %r57215;
	mov.b32 	%r105422, 0;
	st.local.u32 	[%rd3+2496], %r105422;
$L__BB3_5177:
	add.s32 	%r105422, %r105422, 1;
	st.local.u32 	[%rd2406], %r105422;
	add.s32 	%r105417, %r105417, 1;
	setp.ne.s32 	%p5993, %r105417, %r57124;
	@%p5993 bra 	$L__BB3_5171;
$L__BB3_5178:
	setp.lt.s32 	%p5994, %r105422, 624;
	@%p5994 bra 	$L__BB3_5184;
	mov.b32 	%r105427, 0;
	mov.u64 	%rd7061, %rd3;
$L__BB3_5180:
	and.b32  	%r57219, %r105370, -2147483648;
	ld.local.u32 	%r57220, [%rd7061+4];
	and.b32  	%r57221, %r57220, 2147483646;
	or.b32  	%r57222, %r57221, %r57219;
	ld.local.u32 	%r57223, [%rd7061+1588];
	shr.u32 	%r57224, %r57222, 1;
	and.b32  	%r57225, %r57220, 1;
	setp.eq.b32 	%p5995, %r57225, 1;
	selp.b32 	%r57226, -1727483681, 0, %p5995;
	xor.b32  	%r57227, %r57226, %r57223;
	xor.b32  	%r57228, %r57227, %r57224;
	st.local.u32 	[%rd7061], %r57228;
	and.b32  	%r57229, %r57220, -2147483648;
	ld.local.u32 	%r57230, [%rd7061+8];
	and.b32  	%r57231, %r57230, 2147483646;
	or.b32  	%r57232, %r57231, %r57229;
	ld.local.u32 	%r57233, [%rd7061+1592];
	shr.u32 	%r57234, %r57232, 1;
	and.b32  	%r57235, %r57230, 1;
	setp.eq.b32 	%p5996, %r57235, 1;
	selp.b32 	%r57236, -1727483681, 0, %p5996;
	xor.b32  	%r57237, %r57236, %r57233;
	xor.b32  	%r57238, %r57237, %r57234;
	st.local.u32 	[%rd7061+4], %r57238;
	and.b32  	%r57239, %r57230, -2147483648;
	ld.local.u32 	%r11098, [%rd7061+12];
	and.b32  	%r57240, %r11098, 2147483646;
	or.b32  	%r57241, %r57240, %r57239;
	ld.local.u32 	%r57242, [%rd7061+1596];
	shr.u32 	%r57243, %r57241, 1;
	and.b32  	%r57244, %r11098, 1;
	setp.eq.b32 	%p5997, %r57244, 1;
	selp.b32 	%r57245, -1727483681, 0, %p5997;
	xor.b32  	%r57246, %r57245, %r57242;
	xor.b32  	%r57247, %r57246, %r57243;
	st.local.u32 	[%rd7061+8], %r57247;
	setp.ne.s32 	%p5998, %r105427, 224;
	@%p5998 bra 	$L__BB3_5285;
	ld.local.u32 	%r105429, [%rd3+908];
	add.s64 	%rd7062, %rd3, 924;
	mov.b32 	%r105428, 0;
$L__BB3_5182:
	and.b32  	%r57258, %r105429, -2147483648;
	ld.local.u32 	%r57259, [%rd7062+-12];
	and.b32  	%r57260, %r57259, 2147483646;
	or.b32  	%r57261, %r57260, %r57258;
	ld.local.u32 	%r57262, [%rd7062+-924];
	shr.u32 	%r57263, %r57261, 1;
	and.b32  	%r57264, %r57259, 1;
	setp.eq.b32 	%p6000, %r57264, 1;
	selp.b32 	%r57265, -1727483681, 0, %p6000;
	xor.b32  	%r57266, %r57265, %r57262;
	xor.b32  	%r57267, %r57266, %r57263;
	st.local.u32 	[%rd7062+-16], %r57267;
	and.b32  	%r57268, %r57259, -2147483648;
	ld.local.u32 	%r57269, [%rd7062+-8];
	and.b32  	%r57270, %r57269, 2147483646;
	or.b32  	%r57271, %r57270, %r57268;
	ld.local.u32 	%r57272, [%rd7062+-920];
	shr.u32 	%r57273, %r57271, 1;
	and.b32  	%r57274, %r57269, 1;
	setp.eq.b32 	%p6001, %r57274, 1;
	selp.b32 	%r57275, -1727483681, 0, %p6001;
	xor.b32  	%r57276, %r57275, %r57272;
	xor.b32  	%r57277, %r57276, %r57273;
	st.local.u32 	[%rd7062+-12], %r57277;
	and.b32  	%r57278, %r57269, -2147483648;
	ld.local.u32 	%r57279, [%rd7062+-4];
	and.b32  	%r57280, %r57279, 2147483646;
	or.b32  	%r57281, %r57280, %r57278;
	ld.local.u32 	%r57282, [%rd7062+-916];
	shr.u32 	%r57283, %r57281, 1;
	and.b32  	%r57284, %r57279, 1;
	setp.eq.b32 	%p6002, %r57284, 1;
	selp.b32 	%r57285, -1727483681, 0, %p6002;
	xor.b32  	%r57286, %r57285, %r57282;
	xor.b32  	%r57287, %r57286, %r57283;
	st.local.u32 	[%rd7062+-8], %r57287;
	and.b32  	%r57288, %r57279, -2147483648;
	ld.local.u32 	%r105429, [%rd7062];
	and.b32  	%r57289, %r105429, 2147483646;
	or.b32  	%r57290, %r57289, %r57288;
	ld.local.u32 	%r57291, [%rd7062+-912];
	shr.u32 	%r57292, %r57290, 1;
	and.b32  	%r57293, %r105429, 1;
	setp.eq.b32 	%p6003, %r57293, 1;
	selp.b32 	%r57294, -1727483681, 0, %p6003;
	xor.b32  	%r57295, %r57294, %r57291;
	xor.b32  	%r57296, %r57295, %r57292;
	st.local.u32 	[%rd7062+-4], %r57296;
	add.s32 	%r105428, %r105428, 4;
	add.s64 	%rd7062, %rd7062, 16;
	setp.ne.s32 	%p6004, %r105428, 396;
	@%p6004 bra 	$L__BB3_5182;
	ld.local.u32 	%r57298, [%rd3+2492];
	and.b32  	%r57299, %r57298, -2147483648;
	ld.local.u32 	%r105370, [%rd3];
	and.b32  	%r57300, %r105370, 2147483646;
	or.b32  	%r57301, %r57300, %r57299;
	ld.local.u32 	%r57302, [%rd3+1584];
	shr.u32 	%r57303, %r57301, 1;
	and.b32  	%r57304, %r105370, 1;
	setp.eq.b32 	%p6005, %r57304, 1;
	selp.b32 	%r57305, -1727483681, 0, %p6005;
	xor.b32  	%r57306, %r57305, %r57302;
	xor.b32  	%r57307, %r57306, %r57303;
	st.local.u32 	[%rd3+2492], %r57307;
	mov.b32 	%r105422, 0;
	st.local.u32 	[%rd2406], %r105422;
$L__BB3_5184:
	add.s32 	%r105437, %r105422, 1;
	st.local.u32 	[%rd3+2496], %r105437;
	mul.wide.s32 	%rd4608, %r105422, 4;
	add.s64 	%rd4609, %rd3, %rd4608;
	ld.local.u32 	%r57308, [%rd4609];
	shr.u32 	%r57309, %r57308, 11;
	xor.b32  	%r57310, %r57309, %r57308;
	shl.b32 	%r57311, %r57310, 7;
	and.b32  	%r57312, %r57311, -1658038656;
	xor.b32  	%r11108, %r57312, %r57310;
	setp.lt.s32 	%p6006, %r105422, 623;
	@%p6006 bra 	$L__BB3_5190;
	mov.b32 	%r105433, 0;
	mov.u64 	%rd7063, %rd3;
$L__BB3_5186:
	and.b32  	%r57314, %r105370, -2147483648;
	ld.local.u32 	%r57315, [%rd7063+4];
	and.b32  	%r57316, %r57315, 2147483646;
	or.b32  	%r57317, %r57316, %r57314;
	ld.local.u32 	%r57318, [%rd7063+1588];
	shr.u32 	%r57319, %r57317, 1;
	and.b32  	%r57320, %r57315, 1;
	setp.eq.b32 	%p6007, %r57320, 1;
	selp.b32 	%r57321, -1727483681, 0, %p6007;
	xor.b32  	%r57322, %r57321, %r57318;
	xor.b32  	%r57323, %r57322, %r57319;
	st.local.u32 	[%rd7063], %r57323;
	and.b32  	%r57324, %r57315, -2147483648;
	ld.local.u32 	%r57325, [%rd7063+8];
	and.b32  	%r57326, %r57325, 2147483646;
	or.b32  	%r57327, %r57326, %r57324;
	ld.local.u32 	%r57328, [%rd7063+1592];
	shr.u32 	%r57329, %r57327, 1;
	and.b32  	%r57330, %r57325, 1;
	setp.eq.b32 	%p6008, %r57330, 1;
	selp.b32 	%r57331, -1727483681, 0, %p6008;
	xor.b32  	%r57332, %r57331, %r57328;
	xor.b32  	%r57333, %r57332, %r57329;
	st.local.u32 	[%rd7063+4], %r57333;
	and.b32  	%r57334, %r57325, -2147483648;
	ld.local.u32 	%r11111, [%rd7063+12];
	and.b32  	%r57335, %r11111, 2147483646;
	or.b32  	%r57336, %r57335, %r57334;
	ld.local.u32 	%r57337, [%rd7063+1596];
	shr.u32 	%r57338, %r57336, 1;
	and.b32  	%r57339, %r11111, 1;
	setp.eq.b32 	%p6009, %r57339, 1;
	selp.b32 	%r57340, -1727483681, 0, %p6009;
	xor.b32  	%r57341, %r57340, %r57337;
	xor.b32  	%r57342, %r57341, %r57338;
	st.local.u32 	[%rd7063+8], %r57342;
	setp.ne.s32 	%p6010, %r105433, 224;
	@%p6010 bra 	$L__BB3_5284;
	ld.local.u32 	%r105435, [%rd3+908];
	add.s64 	%rd7064, %rd3, 924;
	mov.b32 	%r105434, 0;
$L__BB3_5188:
	and.b32  	%r57353, %r105435, -2147483648;
	ld.local.u32 	%r57354, [%rd7064+-12];
	and.b32  	%r57355, %r57354, 2147483646;
	or.b32  	%r57356, %r57355, %r57353;
	ld.local.u32 	%r57357, [%rd7064+-924];
	shr.u32 	%r57358, %r57356, 1;
	and.b32  	%r57359, %r57354, 1;
	setp.eq.b32 	%p6012, %r57359, 1;
	selp.b32 	%r57360, -1727483681, 0, %p6012;
	xor.b32  	%r57361, %r57360, %r57357;
	xor.b32  	%r57362, %r57361, %r57358;
	st.local.u32 	[%rd7064+-16], %r57362;
	and.b32  	%r57363, %r57354, -2147483648;
	ld.local.u32 	%r57364, [%rd7064+-8];
	and.b32  	%r57365, %r57364, 2147483646;
	or.b32  	%r57366, %r57365, %r57363;
	ld.local.u32 	%r57367, [%rd7064+-920];
	shr.u32 	%r57368, %r57366, 1;
	and.b32  	%r57369, %r57364, 1;
	setp.eq.b32 	%p6013, %r57369, 1;
	selp.b32 	%r57370, -1727483681, 0, %p6013;
	xor.b32  	%r57371, %r57370, %r57367;
	xor.b32  	%r57372, %r57371, %r57368;
	st.local.u32 	[%rd7064+-12], %r57372;
	and.b32  	%r57373, %r57364, -2147483648;
	ld.local.u32 	%r57374, [%rd7064+-4];
	and.b32  	%r57375, %r57374, 2147483646;
	or.b32  	%r57376, %r57375, %r57373;
	ld.local.u32 	%r57377, [%rd7064+-916];
	shr.u32 	%r57378, %r57376, 1;
	and.b32  	%r57379, %r57374, 1;
	setp.eq.b32 	%p6014, %r57379, 1;
	selp.b32 	%r57380, -1727483681, 0, %p6014;
	xor.b32  	%r57381, %r57380, %r57377;
	xor.b32  	%r57382, %r57381, %r57378;
	st.local.u32 	[%rd7064+-8], %r57382;
	and.b32  	%r57383, %r57374, -2147483648;
	ld.local.u32 	%r105435, [%rd7064];
	and.b32  	%r57384, %r105435, 2147483646;
	or.b32  	%r57385, %r57384, %r57383;
	ld.local.u32 	%r57386, [%rd7064+-912];
	shr.u32 	%r57387, %r57385, 1;
	and.b32  	%r57388, %r105435, 1;
	setp.eq.b32 	%p6015, %r57388, 1;
	selp.b32 	%r57389, -1727483681, 0, %p6015;
	xor.b32  	%r57390, %r57389, %r57386;
	xor.b32  	%r57391, %r57390, %r57387;
	st.local.u32 	[%rd7064+-4], %r57391;
	add.s32 	%r105434, %r105434, 4;
	add.s64 	%rd7064, %rd7064, 16;
	setp.ne.s32 	%p6016, %r105434, 396;
	@%p6016 bra 	$L__BB3_5188;
	ld.local.u32 	%r57393, [%rd3+2492];
	and.b32  	%r57394, %r57393, -2147483648;
	ld.local.u32 	%r105370, [%rd3];
	and.b32  	%r57395, %r105370, 2147483646;
	or.b32  	%r57396, %r57395, %r57394;
	ld.local.u32 	%r57397, [%rd3+1584];
	shr.u32 	%r57398, %r57396, 1;
	and.b32  	%r57399, %r105370, 1;
	setp.eq.b32 	%p6017, %r57399, 1;
	selp.b32 	%r57400, -1727483681, 0, %p6017;
	xor.b32  	%r57401, %r57400, %r57397;
	xor.b32  	%r57402, %r57401, %r57398;
	st.local.u32 	[%rd3+2492], %r57402;
	mov.b32 	%r105437, 0;
	st.local.u32 	[%rd2406], %r105437;
$L__BB3_5190:
	add.s32 	%r105443, %r105437, 1;
	st.local.u32 	[%rd3+2496], %r105443;
	mul.wide.s32 	%rd4610, %r105437, 4;
	add.s64 	%rd4611, %rd3, %rd4610;
	ld.local.u32 	%r57403, [%rd4611];
	shr.u32 	%r57404, %r57403, 11;
	xor.b32  	%r57405, %r57404, %r57403;
	shl.b32 	%r57406, %r57405, 7;
	and.b32  	%r57407, %r57406, -1658038656;
	xor.b32  	%r11121, %r57407, %r57405;
	setp.lt.s32 	%p6018, %r105437, 623;
	@%p6018 bra 	$L__BB3_5196;
	mov.b32 	%r105439, 0;
	mov.u64 	%rd7065, %rd3;
$L__BB3_5192:
	and.b32  	%r57409, %r105370, -2147483648;
	ld.local.u32 	%r57410, [%rd7065+4];
	and.b32  	%r57411, %r57410, 2147483646;
	or.b32  	%r57412, %r57411, %r57409;
	ld.local.u32 	%r57413, [%rd7065+1588];
	shr.u32 	%r57414, %r57412, 1;
	and.b32  	%r57415, %r57410, 1;
	setp.eq.b32 	%p6019, %r57415, 1;
	selp.b32 	%r57416, -1727483681, 0, %p6019;
	xor.b32  	%r57417, %r57416, %r57413;
	xor.b32  	%r57418, %r57417, %r57414;
	st.local.u32 	[%rd7065], %r57418;
	and.b32  	%r57419, %r57410, -2147483648;
	ld.local.u32 	%r57420, [%rd7065+8];
	and.b32  	%r57421, %r57420, 2147483646;
	or.b32  	%r57422, %r57421, %r57419;
	ld.local.u32 	%r57423, [%rd7065+1592];
	shr.u32 	%r57424, %r57422, 1;
	and.b32  	%r57425, %r57420, 1;
	setp.eq.b32 	%p6020, %r57425, 1;
	selp.b32 	%r57426, -1727483681, 0, %p6020;
	xor.b32  	%r57427, %r57426, %r57423;
	xor.b32  	%r57428, %r57427, %r57424;
	st.local.u32 	[%rd7065+4], %r57428;
	and.b32  	%r57429, %r57420, -2147483648;
	ld.local.u32 	%r11124, [%rd7065+12];
	and.b32  	%r57430, %r11124, 2147483646;
	or.b32  	%r57431, %r57430, %r57429;
	ld.local.u32 	%r57432, [%rd7065+1596];
	shr.u32 	%r57433, %r57431, 1;
	and.b32  	%r57434, %r11124, 1;
	setp.eq.b32 	%p6021, %r57434, 1;
	selp.b32 	%r57435, -1727483681, 0, %p6021;
	xor.b32  	%r57436, %r57435, %r57432;
	xor.b32  	%r57437, %r57436, %r57433;
	st.local.u32 	[%rd7065+8], %r57437;
	setp.ne.s32 	%p6022, %r105439, 224;
	@%p6022 bra 	$L__BB3_5283;
	ld.local.u32 	%r105441, [%rd3+908];
	add.s64 	%rd7066, %rd3, 924;
	mov.b32 	%r105440, 0;
$L__BB3_5194:
	and.b32  	%r57448, %r105441, -2147483648;
	ld.local.u32 	%r57449, [%rd7066+-12];
	and.b32  	%r57450, %r57449, 2147483646;
	or.b32  	%r57451, %r57450, %r57448;
	ld.local.u32 	%r57452, [%rd7066+-924];
	shr.u32 	%r57453, %r57451, 1;
	and.b32  	%r57454, %r57449, 1;
	setp.eq.b32 	%p6024, %r57454, 1;
	selp.b32 	%r57455, -1727483681, 0, %p6024;
	xor.b32  	%r57456, %r57455, %r57452;
	xor.b32  	%r57457, %r57456, %r57453;
	st.local.u32 	[%rd7066+-16], %r57457;
	and.b32  	%r57458, %r57449, -2147483648;
	ld.local.u32 	%r57459, [%rd7066+-8];
	and.b32  	%r57460, %r57459, 2147483646;
	or.b32  	%r57461, %r57460, %r57458;
	ld.local.u32 	%r57462, [%rd7066+-920];
	shr.u32 	%r57463, %r57461, 1;
	and.b32  	%r57464, %r57459, 1;
	setp.eq.b32 	%p6025, %r57464, 1;
	selp.b32 	%r57465, -1727483681, 0, %p6025;
	xor.b32  	%r57466, %r57465, %r57462;
	xor.b32  	%r57467, %r57466, %r57463;
	st.local.u32 	[%rd7066+-12], %r57467;
	and.b32  	%r57468, %r57459, -2147483648;
	ld.local.u32 	%r57469, [%rd7066+-4];
	and.b32  	%r57470, %r57469, 2147483646;
	or.b32  	%r57471, %r57470, %r57468;
	ld.local.u32 	%r57472, [%rd7066+-916];
	shr.u32 	%r57473, %r57471, 1;
	and.b32  	%r57474, %r57469, 1;
	setp.eq.b32 	%p6026, %r57474, 1;
	selp.b32 	%r57475, -1727483681, 0, %p6026;
	xor.b32  	%r57476, %r57475, %r57472;
	xor.b32  	%r57477, %r57476, %r57473;
	st.local.u32 	[%rd7066+-8], %r57477;
	and.b32  	%r57478, %r57469, -2147483648;
	ld.local.u32 	%r105441, [%rd7066];
	and.b32  	%r57479, %r105441, 2147483646;
	or.b32  	%r57480, %r57479, %r57478;
	ld.local.u32 	%r57481, [%rd7066+-912];
	shr.u32 	%r57482, %r57480, 1;
	and.b32  	%r57483, %r105441, 1;
	setp.eq.b32 	%p6027, %r57483, 1;
	selp.b32 	%r57484, -1727483681, 0, %p6027;
	xor.b32  	%r57485, %r57484, %r57481;
	xor.b32  	%r57486, %r57485, %r57482;
	st.local.u32 	[%rd7066+-4], %r57486;
	add.s32 	%r105440, %r105440, 4;
	add.s64 	%rd7066, %rd7066, 16;
	setp.ne.s32 	%p6028, %r105440, 396;
	@%p6028 bra 	$L__BB3_5194;
	ld.local.u32 	%r57488, [%rd3+2492];
	and.b32  	%r57489, %r57488, -2147483648;
	ld.local.u32 	%r105370, [%rd3];
	and.b32  	%r57490, %r105370, 2147483646;
	or.b32  	%r57491, %r57490, %r57489;
	ld.local.u32 	%r57492, [%rd3+1584];
	shr.u32 	%r57493, %r57491, 1;
	and.b32  	%r57494, %r105370, 1;
	setp.eq.b32 	%p6029, %r57494, 1;
	selp.b32 	%r57495, -1727483681, 0, %p6029;
	xor.b32  	%r57496, %r57495, %r57492;
	xor.b32  	%r57497, %r57496, %r57493;
	st.local.u32 	[%rd3+2492], %r57497;
	mov.b32 	%r105443, 0;
	st.local.u32 	[%rd2406], %r105443;
$L__BB3_5196:
	add.s32 	%r105449, %r105443, 1;
	st.local.u32 	[%rd3+2496], %r105449;
	mul.wide.s32 	%rd4612, %r105443, 4;
	add.s64 	%rd4613, %rd3, %rd4612;
	ld.local.u32 	%r57498, [%rd4613];
	shr.u32 	%r57499, %r57498, 11;
	xor.b32  	%r57500, %r57499, %r57498;
	shl.b32 	%r57501, %r57500, 7;
	and.b32  	%r57502, %r57501, -1658038656;
	xor.b32  	%r11134, %r57502, %r57500;
	setp.lt.s32 	%p6030, %r105443, 623;
	@%p6030 bra 	$L__BB3_5202;
	mov.b32 	%r105445, 0;
	mov.u64 	%rd7067, %rd3;
$L__BB3_5198:
	and.b32  	%r57504, %r105370, -2147483648;
	ld.local.u32 	%r57505, [%rd7067+4];
	and.b32  	%r57506, %r57505, 2147483646;
	or.b32  	%r57507, %r57506, %r57504;
	ld.local.u32 	%r57508, [%rd7067+1588];
	shr.u32 	%r57509, %r57507, 1;
	and.b32  	%r57510, %r57505, 1;
	setp.eq.b32 	%p6031, %r57510, 1;
	selp.b32 	%r57511, -1727483681, 0, %p6031;
	xor.b32  	%r57512, %r57511, %r57508;
	xor.b32  	%r57513, %r57512, %r57509;
	st.local.u32 	[%rd7067], %r57513;
	and.b32  	%r57514, %r57505, -2147483648;
	ld.local.u32 	%r57515, [%rd7067+8];
	and.b32  	%r57516, %r57515, 2147483646;
	or.b32  	%r57517, %r57516, %r57514;
	ld.local.u32 	%r57518, [%rd7067+1592];
	shr.u32 	%r57519, %r57517, 1;
	and.b32  	%r57520, %r57515, 1;
	setp.eq.b32 	%p6032, %r57520, 1;
	selp.b32 	%r57521, -1727483681, 0, %p6032;
	xor.b32  	%r57522, %r57521, %r57518;
	xor.b32  	%r57523, %r57522, %r57519;
	st.local.u32 	[%rd7067+4], %r57523;
	and.b32  	%r57524, %r57515, -2147483648;
	ld.local.u32 	%r11137, [%rd7067+12];
	and.b32  	%r57525, %r11137, 2147483646;
	or.b32  	%r57526, %r57525, %r57524;
	ld.local.u32 	%r57527, [%rd7067+1596];
	shr.u32 	%r57528, %r57526, 1;
	and.b32  	%r57529, %r11137, 1;
	setp.eq.b32 	%p6033, %r57529, 1;
	selp.b32 	%r57530, -1727483681, 0, %p6033;
	xor.b32  	%r57531, %r57530, %r57527;
	xor.b32  	%r57532, %r57531, %r57528;
	st.local.u32 	[%rd7067+8], %r57532;
	setp.ne.s32 	%p6034, %r105445, 224;
	@%p6034 bra 	$L__BB3_5282;
	ld.local.u32 	%r105447, [%rd3+908];
	add.s64 	%rd7068, %rd3, 924;
	mov.b32 	%r105446, 0;
$L__BB3_5200:
	and.b32  	%r57543, %r105447, -2147483648;
	ld.local.u32 	%r57544, [%rd7068+-12];
	and.b32  	%r57545, %r57544, 2147483646;
	or.b32  	%r57546, %r57545, %r57543;
	ld.local.u32 	%r57547, [%rd7068+-924];
	shr.u32 	%r57548, %r57546, 1;
	and.b32  	%r57549, %r57544, 1;
	setp.eq.b32 	%p6036, %r57549, 1;
	selp.b32 	%r57550, -1727483681, 0, %p6036;
	xor.b32  	%r57551, %r57550, %r57547;
	xor.b32  	%r57552, %r57551, %r57548;
	st.local.u32 	[%rd7068+-16], %r57552;
	and.b32  	%r57553, %r57544, -2147483648;
	ld.local.u32 	%r57554, [%rd7068+-8];
	and.b32  	%r57555, %r57554, 2147483646;
	or.b32  	%r57556, %r57555, %r57553;
	ld.local.u32 	%r57557, [%rd7068+-920];
	shr.u32 	%r57558, %r57556, 1;
	and.b32  	%r57559, %r57554, 1;
	setp.eq.b32 	%p6037, %r57559, 1;
	selp.b32 	%r57560, -1727483681, 0, %p6037;
	xor.b32  	%r57561, %r57560, %r57557;
	xor.b32  	%r57562, %r57561, %r57558;
	st.local.u32 	[%rd7068+-12], %r57562;
	and.b32  	%r57563, %r57554, -2147483648;
	ld.local.u32 	%r57564, [%rd7068+-4];
	and.b32  	%r57565, %r57564, 2147483646;
	or.b32  	%r57566, %r57565, %r57563;
	ld.local.u32 	%r57567, [%rd7068+-916];
	shr.u32 	%r57568, %r57566, 1;
	and.b32  	%r57569, %r57564, 1;
	setp.eq.b32 	%p6038, %r57569, 1;
	selp.b32 	%r57570, -1727483681, 0, %p6038;
	xor.b32  	%r57571, %r57570, %r57567;
	xor.b32  	%r57572, %r57571, %r57568;
	st.local.u32 	[%rd7068+-8], %r57572;
	and.b32  	%r57573, %r57564, -2147483648;
	ld.local.u32 	%r105447, [%rd7068];
	and.b32  	%r57574, %r105447, 2147483646;
	or.b32  	%r57575, %r57574, %r57573;
	ld.local.u32 	%r57576, [%rd7068+-912];
	shr.u32 	%r57577, %r57575, 1;
	and.b32  	%r57578, %r105447, 1;
	setp.eq.b32 	%p6039, %r57578, 1;
	selp.b32 	%r57579, -1727483681, 0, %p6039;
	xor.b32  	%r57580, %r57579, %r57576;
	xor.b32  	%r57581, %r57580, %r57577;
	st.local.u32 	[%rd7068+-4], %r57581;
	add.s32 	%r105446, %r105446, 4;
	add.s64 	%rd7068, %rd7068, 16;
	setp.ne.s32 	%p6040, %r105446, 396;
	@%p6040 bra 	$L__BB3_5200;
	ld.local.u32 	%r57583, [%rd3+2492];
	and.b32  	%r57584, %r57583, -2147483648;
	ld.local.u32 	%r105370, [%rd3];
	and.b32  	%r57585, %r105370, 2147483646;
	or.b32  	%r57586, %r57585, %r57584;
	ld.local.u32 	%r57587, [%rd3+1584];
	shr.u32 	%r57588, %r57586, 1;
	and.b32  	%r57589, %r105370, 1;
	setp.eq.b32 	%p6041, %r57589, 1;
	selp.b32 	%r57590, -1727483681, 0, %p6041;
	xor.b32  	%r57591, %r57590, %r57587;
	xor.b32  	%r57592, %r57591, %r57588;
	st.local.u32 	[%rd3+2492], %r57592;
	mov.b32 	%r105449, 0;
	st.local.u32 	[%rd3+2496], %r105449;
$L__BB3_5202:
	add.s32 	%r105455, %r105449, 1;
	st.local.u32 	[%rd3+2496], %r105455;
	mul.wide.s32 	%rd4614, %r105449, 4;
	add.s64 	%rd4615, %rd3, %rd4614;
	ld.local.u32 	%r57593, [%rd4615];
	shr.u32 	%r57594, %r57593, 11;
	xor.b32  	%r57595, %r57594, %r57593;
	shl.b32 	%r57596, %r57595, 7;
	and.b32  	%r57597, %r57596, -1658038656;
	xor.b32  	%r11147, %r57597, %r57595;
	setp.lt.s32 	%p6042, %r105449, 623;
	@%p6042 bra 	$L__BB3_5208;
	mov.b32 	%r105451, 0;
	mov.u64 	%rd7069, %rd3;
$L__BB3_5204:
	and.b32  	%r57599, %r105370, -2147483648;
	ld.local.u32 	%r57600, [%rd7069+4];
	and.b32  	%r57601, %r57600, 2147483646;
	or.b32  	%r57602, %r57601, %r57599;
	ld.local.u32 	%r57603, [%rd7069+1588];
	shr.u32 	%r57604, %r57602, 1;
	and.b32  	%r57605, %r57600, 1;
	setp.eq.b32 	%p6043, %r57605, 1;
	selp.b32 	%r57606, -1727483681, 0, %p6043;
	xor.b32  	%r57607, %r57606, %r57603;
	xor.b32  	%r57608, %r57607, %r57604;
	st.local.u32 	[%rd7069], %r57608;
	and.b32  	%r57609, %r57600, -2147483648;
	ld.local.u32 	%r57610, [%rd7069+8];
	and.b32  	%r57611, %r57610, 2147483646;
	or.b32  	%r57612, %r57611, %r57609;
	ld.local.u32 	%r57613, [%rd7069+1592];
	shr.u32 	%r57614, %r57612, 1;
	and.b32  	%r57615, %r57610, 1;
	setp.eq.b32 	%p6044, %r57615, 1;
	selp.b32 	%r57616, -1727483681, 0, %p6044;
	xor.b32  	%r57617, %r57616, %r57613;
	xor.b32  	%r57618, %r57617, %r57614;
	st.local.u32 	[%rd7069+4], %r57618;
	and.b32  	%r57619, %r57610, -2147483648;
	ld.local.u32 	%r11150, [%rd7069+12];
	and.b32  	%r57620, %r11150, 2147483646;
	or.b32  	%r57621, %r57620, %r57619;
	ld.local.u32 	%r57622, [%rd7069+1596];
	shr.u32 	%r57623, %r57621, 1;
	and.b32  	%r57624, %r11150, 1;
	setp.eq.b32 	%p6045, %r57624, 1;
	selp.b32 	%r57625, -1727483681, 0, %p6045;
	xor.b32  	%r57626, %r57625, %r57622;
	xor.b32  	%r57627, %r57626, %r57623;
	st.local.u32 	[%rd7069+8], %r57627;
	setp.ne.s32 	%p6046, %r105451, 224;
	@%p6046 bra 	$L__BB3_5281;
	ld.local.u32 	%r105452, [%rd3+908];
	mov.b32 	%r105453, 227;
$L__BB3_5206:
	mul.wide.u32 	%rd4616, %r105453, 4;
	add.s64 	%rd4617, %rd3, %rd4616;
	and.b32  	%r57638, %r105452, -2147483648;
	ld.local.u32 	%r57639, [%rd4617+4];
	and.b32  	%r57640, %r57639, 2147483646;
	or.b32  	%r57641, %r57640, %r57638;
	ld.local.u32 	%r57642, [%rd4617+-908];
	shr.u32 	%r57643, %r57641, 1;
	and.b32  	%r57644, %r57639, 1;
	setp.eq.b32 	%p6048, %r57644, 1;
	selp.b32 	%r57645, -1727483681, 0, %p6048;
	xor.b32  	%r57646, %r57645, %r57642;
	xor.b32  	%r57647, %r57646, %r57643;
	st.local.u32 	[%rd4617], %r57647;
	and.b32  	%r57648, %r57639, -2147483648;
	ld.local.u32 	%r57649, [%rd4617+8];
	and.b32  	%r57650, %r57649, 2147483646;
	or.b32  	%r57651, %r57650, %r57648;
	ld.local.u32 	%r57652, [%rd4617+-904];
	shr.u32 	%r57653, %r57651, 1;
	and.b32  	%r57654, %r57649, 1;
	setp.eq.b32 	%p6049, %r57654, 1;
	selp.b32 	%r57655, -1727483681, 0, %p6049;
	xor.b32  	%r57656, %r57655, %r57652;
	xor.b32  	%r57657, %r57656, %r57653;
	st.local.u32 	[%rd4617+4], %r57657;
	and.b32  	%r57658, %r57649, -2147483648;
	ld.local.u32 	%r57659, [%rd4617+12];
	and.b32  	%r57660, %r57659, 2147483646;
	or.b32  	%r57661, %r57660, %r57658;
	ld.local.u32 	%r57662, [%rd4617+-900];
	shr.u32 	%r57663, %r57661, 1;
	and.b32  	%r57664, %r57659, 1;
	setp.eq.b32 	%p6050, %r57664, 1;
	selp.b32 	%r57665, -1727483681, 0, %p6050;
	xor.b32  	%r57666, %r57665, %r57662;
	xor.b32  	%r57667, %r57666, %r57663;
	st.local.u32 	[%rd4617+8], %r57667;
	and.b32  	%r57668, %r57659, -2147483648;
	add.s32 	%r105453, %r105453, 4;
	ld.local.u32 	%r105452, [%rd4617+16];
	and.b32  	%r57669, %r105452, 2147483646;
	or.b32  	%r57670, %r57669, %r57668;
	ld.local.u32 	%r57671, [%rd4617+-896];
	shr.u32 	%r57672, %r57670, 1;
	and.b32  	%r57673, %r105452, 1;
	setp.eq.b32 	%p6051, %r57673, 1;
	selp.b32 	%r57674, -1727483681, 0, %p6051;
	xor.b32  	%r57675, %r57674, %r57671;
	xor.b32  	%r57676, %r57675, %r57672;
	st.local.u32 	[%rd4617+12], %r57676;
	setp.ne.s32 	%p6052, %r105453, 623;
	@%p6052 bra 	$L__BB3_5206;
	ld.local.u32 	%r57678, [%rd3+2492];
	and.b32  	%r57679, %r57678, -2147483648;
	ld.local.u32 	%r105370, [%rd3];
	and.b32  	%r57680, %r105370, 2147483646;
	or.b32  	%r57681, %r57680, %r57679;
	ld.local.u32 	%r57682, [%rd3+1584];
	shr.u32 	%r57683, %r57681, 1;
	and.b32  	%r57684, %r105370, 1;
	setp.eq.b32 	%p6053, %r57684, 1;
	selp.b32 	%r57685, -1727483681, 0, %p6053;
	xor.b32  	%r57686, %r57685, %r57682;
	xor.b32  	%r57687, %r57686, %r57683;
	st.local.u32 	[%rd3+2492], %r57687;
	mov.b32 	%r105455, 0;
	st.local.u32 	[%rd3+2496], %r105455;
$L__BB3_5208:
	setp.gt.u32 	%p6055, %r15025, %r15026;
	add.s32 	%r105464, %r105455, 1;
	st.local.u32 	[%rd3+2496], %r105464;
	mul.wide.s32 	%rd4618, %r105455, 4;
	add.s64 	%rd4619, %rd3, %rd4618;
	ld.local.u32 	%r57688, [%rd4619];
	shr.u32 	%r57689, %r57688, 11;
	xor.b32  	%r57690, %r57689, %r57688;
	shl.b32 	%r57691, %r57690, 7;
	and.b32  	%r57692, %r57691, -1658038656;
	xor.b32  	%r57693, %r57692, %r57690;
	shl.b32 	%r57694, %r57693, 15;
	and.b32  	%r57695, %r57694, -402653184;
	xor.b32  	%r57696, %r57695, %r57693;
	shr.u32 	%r57697, %r57696, 27;
	shl.b32 	%r57698, %r11108, 15;
	and.b32  	%r57699, %r57698, -402653184;
	xor.b32  	%r57700, %r57699, %r11108;
	shr.u32 	%r57701, %r57700, 7;
	and.b32  	%r57702, %r57701, 32505856;
	shl.b32 	%r57703, %r11121, 15;
	and.b32  	%r57704, %r57703, -402653184;
	xor.b32  	%r57705, %r57704, %r11121;
	shr.u32 	%r57706, %r57705, 12;
	and.b32  	%r57707, %r57706, 1015808;
	or.b32  	%r57708, %r57707, %r57702;
	shl.b32 	%r57709, %r11134, 15;
	and.b32  	%r57710, %r57709, -402653184;
	xor.b32  	%r57711, %r57710, %r11134;
	shr.u32 	%r57712, %r57711, 17;
	and.b32  	%r57713, %r57712, 31744;
	or.b32  	%r57714, %r57708, %r57713;
	shl.b32 	%r57715, %r11147, 15;
	and.b32  	%r57716, %r57715, -402653184;
	xor.b32  	%r57717, %r57716, %r11147;
	shr.u32 	%r57718, %r57717, 22;
	and.b32  	%r57719, %r57718, 992;
	or.b32  	%r57720, %r57714, %r57719;
	or.b32  	%r105459, %r57720, %r57697;
	mov.pred 	%p12011, 0;
	@%p6055 bra 	$L__BB3_5217;
	mov.pred 	%p12011, 0;
$L__BB3_5210:
	shl.b32 	%r11166, %r105459, 5;
	setp.lt.s32 	%p6057, %r105464, 624;
	@%p6057 bra 	$L__BB3_5216;
	mov.b32 	%r105461, 0;
$L__BB3_5212:
	mul.wide.u32 	%rd4620, %r105461, 4;
	add.s64 	%rd2425, %rd3, %rd4620;
	and.b32  	%r57722, %r105370, -2147483648;
	ld.local.u32 	%r57723, [%rd2425+4];
	and.b32  	%r57724, %r57723, 2147483646;
	or.b32  	%r57725, %r57724, %r57722;
	ld.local.u32 	%r57726, [%rd2425+1588];
	shr.u32 	%r57727, %r57725, 1;
	and.b32  	%r57728, %r57723, 1;
	setp.eq.b32 	%p6058, %r57728, 1;
	selp.b32 	%r57729, -1727483681, 0, %p6058;
	xor.b32  	%r57730, %r57729, %r57726;
	xor.b32  	%r57731, %r57730, %r57727;
	st.local.u32 	[%rd2425], %r57731;
	and.b32  	%r57732, %r57723, -2147483648;
	ld.local.u32 	%r57733, [%rd2425+8];
	and.b32  	%r57734, %r57733, 2147483646;
	or.b32  	%r57735, %r57734, %r57732;
	ld.local.u32 	%r57736, [%rd2425+1592];
	shr.u32 	%r57737, %r57735, 1;
	and.b32  	%r57738, %r57733, 1;
	setp.eq.b32 	%p6059, %r57738, 1;
	selp.b32 	%r57739, -1727483681, 0, %p6059;
	xor.b32  	%r57740, %r57739, %r57736;
	xor.b32  	%r57741, %r57740, %r57737;
	st.local.u32 	[%rd2425+4], %r57741;
	and.b32  	%r57742, %r57733, -2147483648;
	ld.local.u32 	%r11169, [%rd2425+12];
	and.b32  	%r57743, %r11169, 2147483646;
	or.b32  	%r57744, %r57743, %r57742;
	ld.local.u32 	%r57745, [%rd2425+1596];
	shr.u32 	%r57746, %r57744, 1;
	and.b32  	%r57747, %r11169, 1;
	setp.eq.b32 	%p6060, %r57747, 1;
	selp.b32 	%r57748, -1727483681, 0, %p6060;
	xor.b32  	%r57749, %r57748, %r57745;
	xor.b32  	%r57750, %r57749, %r57746;
	st.local.u32 	[%rd2425+8], %r57750;
	setp.ne.s32 	%p6061, %r105461, 224;
	@%p6061 bra 	$L__BB3_7283;
	ld.local.u32 	%r105462, [%rd3+908];
	mov.b32 	%r105463, 227;
$L__BB3_5214:
	mul.wide.u32 	%rd4621, %r105463, 4;
	add.s64 	%rd4622, %rd3, %rd4621;
	and.b32  	%r57761, %r105462, -2147483648;
	ld.local.u32 	%r57762, [%rd4622+4];
	and.b32  	%r57763, %r57762, 2147483646;
	or.b32  	%r57764, %r57763, %r57761;
	ld.local.u32 	%r57765, [%rd4622+-908];
	shr.u32 	%r57766, %r57764, 1;
	and.b32  	%r57767, %r57762, 1;
	setp.eq.b32 	%p6063, %r57767, 1;
	selp.b32 	%r57768, -1727483681, 0, %p6063;
	xor.b32  	%r57769, %r57768, %r57765;
	xor.b32  	%r57770, %r57769, %r57766;
	st.local.u32 	[%rd4622], %r57770;
	and.b32  	%r57771, %r57762, -2147483648;
	ld.local.u32 	%r57772, [%rd4622+8];
	and.b32  	%r57773, %r57772, 2147483646;
	or.b32  	%r57774, %r57773, %r57771;
	ld.local.u32 	%r57775, [%rd4622+-904];
	shr.u32 	%r57776, %r57774, 1;
	and.b32  	%r57777, %r57772, 1;
	setp.eq.b32 	%p6064, %r57777, 1;
	selp.b32 	%r57778, -1727483681, 0, %p6064;
	xor.b32  	%r57779, %r57778, %r57775;
	xor.b32  	%r57780, %r57779, %r57776;
	st.local.u32 	[%rd4622+4], %r57780;
	and.b32  	%r57781, %r57772, -2147483648;
	ld.local.u32 	%r57782, [%rd4622+12];
	and.b32  	%r57783, %r57782, 2147483646;
	or.b32  	%r57784, %r57783, %r57781;
	ld.local.u32 	%r57785, [%rd4622+-900];
	shr.u32 	%r57786, %r57784, 1;
	and.b32  	%r57787, %r57782, 1;
	setp.eq.b32 	%p6065, %r57787, 1;
	selp.b32 	%r57788, -1727483681, 0, %p6065;
	xor.b32  	%r57789, %r57788, %r57785;
	xor.b32  	%r57790, %r57789, %r57786;
	st.local.u32 	[%rd4622+8], %r57790;
	and.b32  	%r57791, %r57782, -2147483648;
	add.s32 	%r105463, %r105463, 4;
	ld.local.u32 	%r105462, [%rd4622+16];
	and.b32  	%r57792, %r105462, 2147483646;
	or.b32  	%r57793, %r57792, %r57791;
	ld.local.u32 	%r57794, [%rd4622+-896];
	shr.u32 	%r57795, %r57793, 1;
	and.b32  	%r57796, %r105462, 1;
	setp.eq.b32 	%p6066, %r57796, 1;
	selp.b32 	%r57797, -1727483681, 0, %p6066;
	xor.b32  	%r57798, %r57797, %r57794;
	xor.b32  	%r57799, %r57798, %r57795;
	st.local.u32 	[%rd4622+12], %r57799;
	setp.ne.s32 	%p6067, %r105463, 623;
	@%p6067 bra 	$L__BB3_5214;
	ld.local.u32 	%r57801, [%rd3+2492];
	and.b32  	%r57802, %r57801, -2147483648;
	ld.local.u32 	%r105370, [%rd3];
	and.b32  	%r57803, %r105370, 2147483646;
	or.b32  	%r57804, %r57803, %r57802;
	ld.local.u32 	%r57805, [%rd3+1584];
	shr.u32 	%r57806, %r57804, 1;
	and.b32  	%r57807, %r105370, 1;
	setp.eq.b32 	%p6068, %r57807, 1;
	selp.b32 	%r57808, -1727483681, 0, %p6068;
	xor.b32  	%r57809, %r57808, %r57805;
	xor.b32  	%r57810, %r57809, %r57806;
	st.local.u32 	[%rd3+2492], %r57810;
	mov.b32 	%r105464, 0;
	st.local.u32 	[%rd3+2496], %r105464;
$L__BB3_5216:
	add.s32 	%r11178, %r105464, 1;
	st.local.u32 	[%rd3+2496], %r11178;
	mul.wide.s32 	%rd4623, %r105464, 4;
	add.s64 	%rd4624, %rd3, %rd4623;
	ld.local.u32 	%r57811, [%rd4624];
	shr.u32 	%r57812, %r57811, 11;
	xor.b32  	%r57813, %r57812, %r57811;
	shl.b32 	%r57814, %r57813, 7;
	and.b32  	%r57815, %r57814, -1658038656;
	xor.b32  	%r57816, %r57815, %r57813;
	shl.b32 	%r57817, %r57816, 15;
	and.b32  	%r57818, %r57817, -402653184;
	xor.b32  	%r57819, %r57818, %r57816;
	shr.u32 	%r57820, %r57819, 27;
	and.b32  	%r57822, %r11166, 1073741792;
	or.b32  	%r105459, %r57820, %r57822;
	setp.eq.s32 	%p6069, %r105459, %r15022;
	or.pred  	%p12011, %p12011, %p6069;
	add.s32 	%r15025, %r15025, 1;
	setp.gt.u32 	%p6070, %r15025, %r15026;
	mov.u32 	%r105464, %r11178;
	@%p6070 bra 	$L__BB3_5217;
	bra.uni 	$L__BB3_5210;
$L__BB3_5217:
	and.pred  	%p6071, %p12009, %p12011;
	selp.u32 	%r11184, 1, 0, %p6071;
$L__BB3_5218:
	bar.sync 	0;
	add.s32 	%r57853, %r7996, %r103968;
	add.s32 	%r57854, %r8242, %r57853;
	add.s32 	%r57855, %r8488, %r57854;
	add.s32 	%r57856, %r8734, %r57855;
	add.s32 	%r57857, %r8979, %r57856;
	add.s32 	%r57858, %r9224, %r57857;
	add.s32 	%r57859, %r9469, %r57858;
	add.s32 	%r57860, %r9714, %r57859;
	add.s32 	%r57861, %r9959, %r57860;
	add.s32 	%r11185, %r10204, %r57861;
	add.s32 	%r57862, %r10449, %r11185;
	add.s32 	%r57863, %r10694, %r57862;
	add.s32 	%r57864, %r10939, %r57863;
	add.s32 	%r57827, %r11184, %r57864;
	mov.b32 	%r57825, 1;
	mov.b32 	%r57850, 0;
	mov.b32 	%r57852, -1;
	// begin inline asm
	{  .reg .s32 r0;  .reg .pred p;  shfl.sync.up.b32 r0|p, %r57827, %r57825, %r57850, %r57852;  @p add.s32 r0, r0, %r57827;  mov.s32 %r57823, r0;}
	// end inline asm
	mov.b32 	%r57831, 2;
	// begin inline asm
	{  .reg .s32 r0;  .reg .pred p;  shfl.sync.up.b32 r0|p, %r57823, %r57831, %r57850, %r57852;  @p add.s32 r0, r0, %r57823;  mov.s32 %r57829, r0;}
	// end inline asm
	mov.b32 	%r57837, 4;
	// begin inline asm
	{  .reg .s32 r0;  .reg .pred p;  shfl.sync.up.b32 r0|p, %r57829, %r57837, %r57850, %r57852;  @p add.s32 r0, r0, %r57829;  mov.s32 %r57835, r0;}
	// end inline asm
	mov.b32 	%r57843, 8;
	// begin inline asm
	{  .reg .s32 r0;  .reg .pred p;  shfl.sync.up.b32 r0|p, %r57835, %r57843, %r57850, %r57852;  @p add.s32 r0, r0, %r57835;  mov.s32 %r57841, r0;}
	// end inline asm
	mov.b32 	%r57849, 16;
	// begin inline asm
	{  .reg .s32 r0;  .reg .pred p;  shfl.sync.up.b32 r0|p, %r57841, %r57849, %r57850, %r57852;  @p add.s32 r0, r0, %r57841;  mov.s32 %r57847, r0;}
	// end inline asm
	setp.eq.s32 	%p6072, %r36595, 31;
	@%p6072 bra 	$L__BB3_5219;
	bra.uni 	$L__BB3_5220;
$L__BB3_5219:
	mov.u32 	%r57865, %tid.x;
	shr.u32 	%r57866, %r57865, 3;
	and.b32  	%r57867, %r57866, 124;
	mov.u32 	%r57868, _ZZN3cub18CUB_300001_SM_10006detail6select23DeviceSelectSweepKernelINS2_10policy_hubIjNS0_8NullTypeEiLb0ELNS0_10SelectImplE0EE10Policy1000EN6thrust24THRUST_300001_SM_1000_NS17counting_iteratorIjNSA_11use_defaultESC_SC_EEPS5_NSA_6detail15normal_iteratorINSA_10device_ptrIjEEEEPlNS0_13ScanTileStateIiLb1EEEN36_GLOBAL__N__b0bc9b25_4_k_cu_7da0064a6is_hitES5_iNS2_19streaming_context_tIlLb1EEELS6_0EEEvT0_T1_T2_T3_T4_T5_T6_T7_iT8_NS1_7vsmem_tEE19static_temp_storage;
	add.s32 	%r57869, %r57868, %r57867;
	st.shared.u32 	[%r57869], %r57847;
$L__BB3_5220:
	ld.param.u32 	%r100657, [_ZN3cub18CUB_300001_SM_10006detail6select23DeviceSelectSweepKernelINS2_10policy_hubIjNS0_8NullTypeEiLb0ELNS0_10SelectImplE0EE10Policy1000EN6thrust24THRUST_300001_SM_1000_NS17counting_iteratorIjNSA_11use_defaultESC_SC_EEPS5_NSA_6detail15normal_iteratorINSA_10device_ptrIjEEEEPlNS0_13ScanTileStateIiLb1EEEN36_GLOBAL__N__b0bc9b25_4_k_cu_7da0064a6is_hitES5_iNS2_19streaming_context_tIlLb1EEELS6_0EEEvT0_T1_T2_T3_T4_T5_T6_T7_iT8_NS1_7vsmem_tE_param_7];
	bar.sync 	0;
	ld.shared.v4.u32 	{%r11213, %r11214, %r11215, %r11216}, [_ZZN3cub18CUB_300001_SM_10006detail6select23DeviceSelectSweepKernelINS2_10policy_hubIjNS0_8NullTypeEiLb0ELNS0_10SelectImplE0EE10Policy1000EN6thrust24THRUST_300001_SM_1000_NS17counting_iteratorIjNSA_11use_defaultESC_SC_EEPS5_NSA_6detail15normal_iteratorINSA_10device_ptrIjEEEEPlNS0_13ScanTileStateIiLb1EEEN36_GLOBAL__N__b0bc9b25_4_k_cu_7da0064a6is_hitES5_iNS2_19streaming_context_tIlLb1EEELS6_0EEEvT0_T1_T2_T3_T4_T5_T6_T7_iT8_NS1_7vsmem_tEE19static_temp_storage];
	mov.u32 	%r57870, %tid.x;
	shr.u32 	%r57871, %r57870, 5;
	add.s32 	%r57872, %r11214, %r11213;
	setp.eq.s32 	%p6073, %r57871, 2;
	selp.b32 	%r57873, %r57872, %r11213, %p6073;
	add.s32 	%r57874, %r57872, %r11215;
	setp.eq.s32 	%p6074, %r57871, 3;
	selp.b32 	%r57875, %r57874, %r57873, %p6074;
	add.s32 	%r57876, %r57874, %r11216;
	setp.eq.s32 	%p6075, %r57871, 4;
	selp.b32 	%r57877, %r57876, %r57875, %p6075;
	ld.shared.v4.u32 	{%r11217, %r11218, %r11219, %r11220}, [_ZZN3cub18CUB_300001_SM_10006detail6select23DeviceSelectSweepKernelINS2_10policy_hubIjNS0_8NullTypeEiLb0ELNS0_10SelectImplE0EE10Policy1000EN6thrust24THRUST_300001_SM_1000_NS17counting_iteratorIjNSA_11use_defaultESC_SC_EEPS5_NSA_6detail15normal_iteratorINSA_10device_ptrIjEEEEPlNS0_13ScanTileStateIiLb1EEEN36_GLOBAL__N__b0bc9b25_4_k_cu_7da0064a6is_hitES5_iNS2_19streaming_context_tIlLb1EEELS6_0EEEvT0_T1_T2_T3_T4_T5_T6_T7_iT8_NS1_7vsmem_tEE19static_temp_storage+16];
	add.s32 	%r57878, %r57876, %r11217;
	setp.eq.s32 	%p6076, %r57871, 5;
	selp.b32 	%r57879, %r57878, %r57877, %p6076;
	add.s32 	%r57880, %r57878, %r11218;
	setp.eq.s32 	%p6077, %r57871, 6;
	selp.b32 	%r57881, %r57880, %r57879, %p6077;
	add.s32 	%r57882, %r57880, %r11219;
	setp.eq.s32 	%p6078, %r57871, 7;
	selp.b32 	%r57883, %r57882, %r57881, %p6078;
	add.s32 	%r57884, %r57882, %r11220;
	setp.eq.s32 	%p6079, %r57871, 8;
	selp.b32 	%r57885, %r57884, %r57883, %p6079;
	ld.shared.v4.u32 	{%r11221, %r11222, %r11223, %r11224}, [_ZZN3cub18CUB_300001_SM_10006detail6select23DeviceSelectSweepKernelINS2_10policy_hubIjNS0_8NullTypeEiLb0ELNS0_10SelectImplE0EE10Policy1000EN6thrust24THRUST_300001_SM_1000_NS17counting_iteratorIjNSA_11use_defaultESC_SC_EEPS5_NSA_6detail15normal_iteratorINSA_10device_ptrIjEEEEPlNS0_13ScanTileStateIiLb1EEEN36_GLOBAL__N__b0bc9b25_4_k_cu_7da0064a6is_hitES5_iNS2_19streaming_context_tIlLb1EEELS6_0EEEvT0_T1_T2_T3_T4_T5_T6_T7_iT8_NS1_7vsmem_tEE19static_temp_storage+32];
	add.s32 	%r57886, %r57884, %r11221;
	setp.eq.s32 	%p6080, %r57871, 9;
	selp.b32 	%r57887, %r57886, %r57885, %p6080;
	add.s32 	%r57888, %r57886, %r11222;
	setp.eq.s32 	%p6081, %r57871, 10;
	selp.b32 	%r57889, %r57888, %r57887, %p6081;
	add.s32 	%r57890, %r57888, %r11223;
	setp.eq.s32 	%p6082, %r57871, 11;
	selp.b32 	%r57891, %r57890, %r57889, %p6082;
	setp.lt.u32 	%p6083, %r57870, 32;
	selp.b32 	%r57892, 0, %r57891, %p6083;
	setp.eq.s32 	%p6084, %r36595, 0;
	add.s32 	%r57893, %r10449, %r11185;
	add.s32 	%r57894, %r10694, %r57893;
	add.s32 	%r57895, %r10939, %r57894;
	add.s32 	%r57896, %r11184, %r57895;
	sub.s32 	%r57897, %r57847, %r57896;
	selp.b32 	%r57898, 0, %r57897, %p6084;
	add.s32 	%r11225, %r57892, %r57898;
	add.s32 	%r11226, %r11225, %r103968;
	add.s32 	%r57899, %r7996, %r103968;
	add.s32 	%r11227, %r57899, %r11225;
	add.s32 	%r11228, %r11227, %r8242;
	add.s32 	%r11229, %r11228, %r8488;
	add.s32 	%r11230, %r11229, %r8734;
	add.s32 	%r11231, %r11230, %r8979;
	add.s32 	%r11232, %r11231, %r9224;
	add.s32 	%r11233, %r11232, %r9469;
	add.s32 	%r11234, %r11233, %r9714;
	add.s32 	%r11235, %r11234, %r9959;
	add.s32 	%r11236, %r11185, %r11225;
	add.s32 	%r11237, %r57893, %r11225;
	add.s32 	%r11238, %r57894, %r11225;
	add.s32 	%r11239, %r57895, %r11225;
	mov.u32 	%r57900, %ctaid.x;
	mov.u32 	%r57901, %nctaid.y;
	mov.u32 	%r57902, %ctaid.y;
	mad.lo.s32 	%r57903, %r57900, %r57901, %r57902;
	mul.lo.s32 	%r57904, %r57903, 5760;
	sub.s32 	%r57905, %r100657, %r57904;
	add.s32 	%r57906, %r57905, %r11224;
	add.s32 	%r57907, %r57906, %r57890;
	add.s32 	%r107094, %r57907, -5760;
	setp.gt.s32 	%p6085, %r107094, 384;
	@%p6085 bra 	$L__BB3_5293;
	mov.u64 	%rd4625, %rd3328;
	ld.param.u8 	%rs5, [%rd4625];
	setp.ne.s32 	%p6086, %r103968, 0;
	setp.lt.s32 	%p6087, %r11225, %r107094;
	and.pred  	%p6088, %p6086, %p6087;
	@%p6088 bra 	$L__BB3_5222;
	bra.uni 	$L__BB3_5225;
$L__BB3_5222:
	setp.ne.s16 	%p6089, %rs5, 0;
	mov.b64 	%rd7075, 0;
	@%p6089 bra 	$L__BB3_5224;
	mov.u64 	%rd4627, %rd3328;
	ld.param.u64 	%rd4628, [%rd4627+24];
	cvta.to.global.u64 	%rd4629, %rd4628;
	ld.global.u64 	%rd7075, [%rd4629];
$L__BB3_5224:
	cvt.s64.s32 	%rd4630, %r11225;
	add.s64 	%rd4631, %rd7075, %rd4630;
	shl.b64 	%rd4632, %rd4631, 2;
	add.s64 	%rd4633, %rd7, %rd4632;
	st.global.u32 	[%rd4633], %r7514;
$L__BB3_5225:
	setp.eq.s32 	%p6090, %r7996, 0;
	setp.ge.s32 	%p6091, %r11226, %r107094;
	or.pred  	%p6092, %p6090, %p6091;
	@%p6092 bra 	$L__BB3_5229;
	mov.u64 	%rd4635, %rd3328;
	ld.param.u8 	%rs34, [%rd4635];
	setp.ne.s16 	%p6093, %rs34, 0;
	mov.b64 	%rd7076, 0;
	@%p6093 bra 	$L__BB3_5228;
	mov.u64 	%rd4636, %rd3328;
	ld.param.u64 	%rd4637, [%rd4636+24];
	cvta.to.global.u64 	%rd4638, %rd4637;
	ld.global.u64 	%rd7076, [%rd4638];
$L__BB3_5228:
	cvt.s64.s32 	%rd4639, %r11226;
	add.s64 	%rd4640, %rd7076, %rd4639;
	shl.b64 	%rd4641, %rd4640, 2;
	add.s64 	%rd4642, %rd7, %rd4641;
	st.global.u32 	[%rd4642], %r7515;
$L__BB3_5229:
	mov.u64 	%rd4643, %rd3328;
	ld.param.u64 	%rd4644, [%rd4643+24];
	cvta.to.global.u64 	%rd2454, %rd4644;
	ld.param.u8 	%rs7, [%rd4643];
	setp.eq.s32 	%p6094, %r8242, 0;
	setp.ge.s32 	%p6095, %r11227, %r107094;
	or.pred  	%p6096, %p6094, %p6095;
	@%p6096 bra 	$L__BB3_5233;
	setp.ne.s16 	%p6097, %rs7, 0;
	mov.b64 	%rd7077, 0;
	@%p6097 bra 	$L__BB3_5232;
	ld.global.u64 	%rd7077, [%rd2454];
$L__BB3_5232:
	cvt.s64.s32 	%rd4646, %r11227;
	add.s64 	%rd4647, %rd7077, %rd4646;
	shl.b64 	%rd4648, %rd4647, 2;
	add.s64 	%rd4649, %rd7, %rd4648;
	st.global.u32 	[%rd4649], %r7516;
$L__BB3_5233:
	setp.eq.s32 	%p6098, %r8488, 0;
	setp.ge.s32 	%p6099, %r11228, %r107094;
	or.pred  	%p6100, %p6098, %p6099;
	@%p6100 bra 	$L__BB3_5237;
	setp.ne.s16 	%p6101, %rs7, 0;
	mov.b64 	%rd7078, 0;
	@%p6101 bra 	$L__BB3_5236;
	ld.global.u64 	%rd7078, [%rd2454];
$L__BB3_5236:
	cvt.s64.s32 	%rd4651, %r11228;
	add.s64 	%rd4652, %rd7078, %rd4651;
	shl.b64 	%rd4653, %rd4652, 2;
	add.s64 	%rd4654, %rd7, %rd4653;
	st.global.u32 	[%rd4654], %r7517;
$L__BB3_5237:
	setp.eq.s32 	%p6102, %r8734, 0;
	setp.ge.s32 	%p6103, %r11229, %r107094;
	or.pred  	%p6104, %p6102, %p6103;
	@%p6104 bra 	$L__BB3_5241;
	setp.ne.s16 	%p6105, %rs7, 0;
	mov.b64 	%rd7079, 0;
	@%p6105 bra 	$L__BB3_5240;
	ld.global.u64 	%rd7079, [%rd2454];
$L__BB3_5240:
	cvt.s64.s32 	%rd4656, %r11229;
	add.s64 	%rd4657, %rd7079, %rd4656;
	shl.b64 	%rd4658, %rd4657, 2;
	add.s64 	%rd4659, %rd7, %rd4658;
	st.global.u32 	[%rd4659], %r7518;
$L__BB3_5241:
	setp.eq.s32 	%p6106, %r8979, 0;
	setp.ge.s32 	%p6107, %r11230, %r107094;
	or.pred  	%p6108, %p6106, %p6107;
	@%p6108 bra 	$L__BB3_5245;
	setp.ne.s16 	%p6109, %rs7, 0;
	mov.b64 	%rd7080, 0;
	@%p6109 bra 	$L__BB3_5244;
	ld.global.u64 	%rd7080, [%rd2454];
$L__BB3_5244:
	cvt.s64.s32 	%rd4661, %r11230;
	add.s64 	%rd4662, %rd7080, %rd4661;
	shl.b64 	%rd4663, %rd4662, 2;
	add.s64 	%rd4664, %rd7, %rd4663;
	st.global.u32 	[%rd4664], %r7519;
$L__BB3_5245:
	setp.eq.s32 	%p6110, %r9224, 0;
	setp.ge.s32 	%p6111, %r11231, %r107094;
	or.pred  	%p6112, %p6110, %p6111;
	@%p6112 bra 	$L__BB3_5249;
	setp.ne.s16 	%p6113, %rs7, 0;
	mov.b64 	%rd7081, 0;
	@%p6113 bra 	$L__BB3_5248;
	ld.global.u64 	%rd7081, [%rd2454];
$L__BB3_5248:
	cvt.s64.s32 	%rd4666, %r11231;
	add.s64 	%rd4667, %rd7081, %rd4666;
	shl.b64 	%rd4668, %rd4667, 2;
	add.s64 	%rd4669, %rd7, %rd4668;
	st.global.u32 	[%rd4669], %r7520;
$L__BB3_5249:
	setp.eq.s32 	%p6114, %r9469, 0;
	setp.ge.s32 	%p6115, %r11232, %r107094;
	or.pred  	%p6116, %p6114, %p6115;
	@%p6116 bra 	$L__BB3_5253;
	setp.ne.s16 	%p6117, %rs7, 0;
	mov.b64 	%rd7082, 0;
	@%p6117 bra 	$L__BB3_5252;
	ld.global.u64 	%rd7082, [%rd2454];
$L__BB3_5252:
	cvt.s64.s32 	%rd4671, %r11232;
	add.s64 	%rd4672, %rd7082, %rd4671;
	shl.b64 	%rd4673, %rd4672, 2;
	add.s64 	%rd4674, %rd7, %rd4673;
	st.global.u32 	[%rd4674], %r7521;
$L__BB3_5253:
	setp.eq.s32 	%p6118, %r9714, 0;
	setp.ge.s32 	%p6119, %r11233, %r107094;
	or.pred  	%p6120, %p6118, %p6119;
	@%p6120 bra 	$L__BB3_5257;
	setp.ne.s16 	%p6121, %rs7, 0;
	mov.b64 	%rd7083, 0;
	@%p6121 bra 	$L__BB3_5256;
	ld.global.u64 	%rd7083, [%rd2454];
$L__BB3_5256:
	cvt.s64.s32 	%rd4676, %r11233;
	add.s64 	%rd4677, %rd7083, %rd4676;
	shl.b64 	%rd4678, %rd4677, 2;
	add.s64 	%rd4679, %rd7, %rd4678;
	st.global.u32 	[%rd4679], %r7522;
$L__BB3_5257:
	setp.eq.s32 	%p6122, %r9959, 0;
	setp.ge.s32 	%p6123, %r11234, %r107094;
	or.pred  	%p6124, %p6122, %p6123;
	@%p6124 bra 	$L__BB3_5261;
	setp.ne.s16 	%p6125, %rs7, 0;
	mov.b64 	%rd7084, 0;
	@%p6125 bra 	$L__BB3_5260;
	ld.global.u64 	%rd7084, [%rd2454];
$L__BB3_5260:
	cvt.s64.s32 	%rd4681, %r11234;
	add.s64 	%rd4682, %rd7084, %rd4681;
	shl.b64 	%rd4683, %rd4682, 2;
	add.s64 	%rd4684, %rd7, %rd4683;
	st.global.u32 	[%rd4684], %r7523;
$L__BB3_5261:
	setp.eq.s32 	%p6126, %r10204, 0;
	setp.ge.s32 	%p6127, %r11235, %r107094;
	or.pred  	%p6128, %p6126, %p6127;
	@%p6128 bra 	$L__BB3_5265;
	setp.ne.s16 	%p6129, %rs7, 0;
	mov.b64 	%rd7085, 0;
	@%p6129 bra 	$L__BB3_5264;
	ld.global.u64 	%rd7085, [%rd2454];
$L__BB3_5264:
	cvt.s64.s32 	%rd4686, %r11235;
	add.s64 	%rd4687, %rd7085, %rd4686;
	shl.b64 	%rd4688, %rd4687, 2;
	add.s64 	%rd4689, %rd7, %rd4688;
	st.global.u32 	[%rd4689], %r7524;
$L__BB3_5265:
	setp.eq.s32 	%p6130, %r10449, 0;
	setp.ge.s32 	%p6131, %r11236, %r107094;
	or.pred  	%p6132, %p6130, %p6131;
	@%p6132 bra 	$L__BB3_5269;
	setp.ne.s16 	%p6133, %rs7, 0;
	mov.b64 	%rd7086, 0;
	@%p6133 bra 	$L__BB3_5268;
	ld.global.u64 	%rd7086, [%rd2454];
$L__BB3_5268:
	cvt.s64.s32 	%rd4691, %r11236;
	add.s64 	%rd4692, %rd7086, %rd4691;
	shl.b64 	%rd4693, %rd4692, 2;
	add.s64 	%rd4694, %rd7, %rd4693;
	st.global.u32 	[%rd4694], %r7525;
$L__BB3_5269:
	setp.eq.s32 	%p6134, %r10694, 0;
	setp.ge.s32 	%p6135, %r11237, %r107094;
	or.pred  	%p6136, %p6134, %p6135;
	@%p6136 bra 	$L__BB3_5273;
	setp.ne.s16 	%p6137, %rs7, 0;
	mov.b64 	%rd7087, 0;
	@%p6137 bra 	$L__BB3_5272;
	ld.global.u64 	%rd7087, [%rd2454];
$L__BB3_5272:
	cvt.s64.s32 	%rd4696, %r11237;
	add.s64 	%rd4697, %rd7087, %rd4696;
	shl.b64 	%rd4698, %rd4697, 2;
	add.s64 	%rd4699, %rd7, %rd4698;
	st.global.u32 	[%rd4699], %r7526;
$L__BB3_5273:
	setp.eq.s32 	%p6138, %r10939, 0;
	setp.ge.s32 	%p6139, %r11238, %r107094;
	or.pred  	%p6140, %p6138, %p6139;
	@%p6140 bra 	$L__BB3_5277;
	setp.ne.s16 	%p6141, %rs7, 0;
	mov.b64 	%rd7088, 0;
	@%p6141 bra 	$L__BB3_5276;
	ld.global.u64 	%rd7088, [%rd2454];
$L__BB3_5276:
	cvt.s64.s32 	%rd4701, %r11238;
	add.s64 	%rd4702, %rd7088, %rd4701;
	shl.b64 	%rd4703, %rd4702, 2;
	add.s64 	%rd4704, %rd7, %rd4703;
	st.global.u32 	[%rd4704], %r7527;
$L__BB3_5277:
	setp.eq.s32 	%p6142, %r11184, 0;
	setp.ge.s32 	%p6143, %r11239, %r107094;
	or.pred  	%p6144, %p6142, %p6143;
	@%p6144 bra 	$L__BB3_7149;
	setp.ne.s16 	%p6145, %rs7, 0;
	mov.b64 	%rd7089, 0;
	@%p6145 bra 	$L__BB3_5280;
	ld.global.u64 	%rd7089, [%rd2454];
$L__BB3_5280:
	cvt.s64.s32 	%rd4706, %r11239;
	add.s64 	%rd4707, %rd7089, %rd4706;
	shl.b64 	%rd4708, %rd4707, 2;
	add.s64 	%rd4709, %rd7, %rd4708;
	st.global.u32 	[%rd4709], %r7528;
	bra.uni 	$L__BB3_7149;
$L__BB3_5281:
	and.b32  	%r57628, %r11150, -2147483648;
	add.s32 	%r105451, %r105451, 4;
	add.s64 	%rd2426, %rd7069, 16;
	ld.local.u32 	%r105370, [%rd7069+16];
	and.b32  	%r57629, %r105370, 2147483646;
	or.b32  	%r57630, %r57629, %r57628;
	ld.local.u32 	%r57631, [%rd7069+1600];
	shr.u32 	%r57632, %r57630, 1;
	and.b32  	%r57633, %r105370, 1;
	setp.eq.b32 	%p6047, %r57633, 1;
	selp.b32 	%r57634, -1727483681, 0, %p6047;
	xor.b32  	%r57635, %r57634, %r57631;
	xor.b32  	%r57636, %r57635, %r57632;
	st.local.u32 	[%rd7069+12], %r57636;
	mov.u64 	%rd7069, %rd2426;
	bra.uni 	$L__BB3_5204;
$L__BB3_5282:
	and.b32  	%r57533, %r11137, -2147483648;
	add.s32 	%r105445, %r105445, 4;
	add.s64 	%rd2427, %rd7067, 16;
	ld.local.u32 	%r105370, [%rd7067+16];
	and.b32  	%r57534, %r105370, 2147483646;
	or.b32  	%r57535, %r57534, %r57533;
	ld.local.u32 	%r57536, [%rd7067+1600];
	shr.u32 	%r57537, %r57535, 1;
	and.b32  	%r57538, %r105370, 1;
	setp.eq.b32 	%p6035, %r57538, 1;
	selp.b32 	%r57539, -1727483681, 0, %p6035;
	xor.b32  	%r57540, %r57539, %r57536;
	xor.b32  	%r57541, %r57540, %r57537;
	st.local.u32 	[%rd7067+12], %r57541;
	mov.u64 	%rd7067, %rd2427;
	bra.uni 	$L__BB3_5198;
$L__BB3_5283:
	and.b32  	%r57438, %r11124, -2147483648;
	add.s32 	%r105439, %r105439, 4;
	add.s64 	%rd2428, %rd7065, 16;
	ld.local.u32 	%r105370, [%rd7065+16];
	and.b32  	%r57439, %r105370, 2147483646;
	or.b32  	%r57440, %r57439, %r57438;
	ld.local.u32 	%r57441, [%rd7065+1600];
	shr.u32 	%r57442, %r57440, 1;
	and.b32  	%r57443, %r105370, 1;
	setp.eq.b32 	%p6023, %r57443, 1;
	selp.b32 	%r57444, -1727483681, 0, %p6023;
	xor.b32  	%r57445, %r57444, %r57441;
	xor.b32  	%r57446, %r57445, %r57442;
	st.local.u32 	[%rd7065+12], %r57446;
	mov.u64 	%rd7065, %rd2428;
	bra.uni 	$L__BB3_5192;
$L__BB3_5284:
	and.b32  	%r57343, %r11111, -2147483648;
	add.s32 	%r105433, %r105433, 4;
	add.s64 	%rd2429, %rd7063, 16;
	ld.local.u32 	%r105370, [%rd7063+16];
	and.b32  	%r57344, %r105370, 2147483646;
	or.b32  	%r57345, %r57344, %r57343;
	ld.local.u32 	%r57346, [%rd7063+1600];
	shr.u32 	%r57347, %r57345, 1;
	and.b32  	%r57348, %r105370, 1;
	setp.eq.b32 	%p6011, %r57348, 1;
	selp.b32 	%r57349, -1727483681, 0, %p6011;
	xor.b32  	%r57350, %r57349, %r57346;
	xor.b32  	%r57351, %r57350, %r57347;
	st.local.u32 	[%rd7063+12], %r57351;
	mov.u64 	%rd7063, %rd2429;
	bra.uni 	$L__BB3_5186;
$L__BB3_5285:
	and.b32  	%r57248, %r11098, -2147483648;
	add.s32 	%r105427, %r105427, 4;
	add.s64 	%rd2430, %rd7061, 16;
	ld.local.u32 	%r105370, [%rd7061+16];
	and.b32  	%r57249, %r105370, 2147483646;
	or.b32  	%r57250, %r57249, %r57248;
	ld.local.u32 	%r57251, [%rd7061+1600];
	shr.u32 	%r57252, %r57250, 1;
	and.b32  	%r57253, %r105370, 1;
	setp.eq.b32 	%p5999, %r57253, 1;
	selp.b32 	%r57254, -1727483681, 0, %p5999;
	xor.b32  	%r57255, %r57254, %r57251;
	xor.b32  	%r57256, %r57255, %r57252;
	st.local.u32 	[%rd7061+12], %r57256;
	mov.u64 	%rd7061, %rd2430;
	bra.uni 	$L__BB3_5180;
$L__BB3_5286:
	and.b32  	%r57156, %r11083, -2147483648;
	add.s32 	%r105419, %r105419, 4;
	add.s64 	%rd2431, %rd7060, 16;
	ld.local.u32 	%r105370, [%rd7060+16];
	and.b32  	%r57157, %r105370, 2147483646;
	or.b32  	%r57158, %r57157, %r57156;
	ld.local.u32 	%r57159, [%rd7060+1600];
	shr.u32 	%r57160, %r57158, 1;
	and.b32  	%r57161, %r105370, 1;
	setp.eq.b32 	%p5986, %r57161, 1;
	selp.b32 	%r57162, -1727483681, 0, %p5986;
	xor.b32  	%r57163, %r57162, %r57159;
	xor.b32  	%r57164, %r57163, %r57160;
	st.local.u32 	[%rd7060+12], %r57164;
	mov.u64 	%rd7060, %rd2431;
	bra.uni 	$L__BB3_5173;
$L__BB3_5287:
	and.b32  	%r56928, %r11043, -2147483648;
	add.s32 	%r105398, %r105398, 4;
	add.s64 	%rd2432, %rd7059, 16;
	ld.local.u32 	%r105370, [%rd7059+16];
	and.b32  	%r56929, %r105370, 2147483646;
	or.b32  	%r56930, %r56929, %r56928;
	ld.local.u32 	%r56931, [%rd7059+1600];
	shr.u32 	%r56932, %r56930, 1;
	and.b32  	%r56933, %r105370, 1;
	setp.eq.b32 	%p5956, %r56933, 1;
	selp.b32 	%r56934, -1727483681, 0, %p5956;
	xor.b32  	%r56935, %r56934, %r56931;
	xor.b32  	%r56936, %r56935, %r56932;
	st.local.u32 	[%rd7059+12], %r56936;
	mov.u64 	%rd7059, %rd2432;
	bra.uni 	$L__BB3_5156;
$L__BB3_5288:
	and.b32  	%r56833, %r11030, -2147483648;
	add.s32 	%r105392, %r105392, 4;
	add.s64 	%rd2433, %rd7057, 16;
	ld.local.u32 	%r105370, [%rd7057+16];
	and.b32  	%r56834, %r105370, 2147483646;
	or.b32  	%r56835, %r56834, %r56833;
	ld.local.u32 	%r56836, [%rd7057+1600];
	shr.u32 	%r56837, %r56835, 1;
	and.b32  	%r56838, %r105370, 1;
	setp.eq.b32 	%p5944, %r56838, 1;
	selp.b32 	%r56839, -1727483681, 0, %p5944;
	xor.b32  	%r56840, %r56839, %r56836;
	xor.b32  	%r56841, %r56840, %r56837;
	st.local.u32 	[%rd7057+12], %r56841;
	mov.u64 	%rd7057, %rd2433;
	bra.uni 	$L__BB3_5150;
$L__BB3_5289:
	and.b32  	%r56738, %r11017, -2147483648;
	add.s32 	%r105386, %r105386, 4;
	add.s64 	%rd2434, %rd7055, 16;
	ld.local.u32 	%r105370, [%rd7055+16];
	and.b32  	%r56739, %r105370, 2147483646;
	or.b32  	%r56740, %r56739, %r56738;
	ld.local.u32 	%r56741, [%rd7055+1600];
	shr.u32 	%r56742, %r56740, 1;
	and.b32  	%r56743, %r105370, 1;
	setp.eq.b32 	%p5932, %r56743, 1;
	selp.b32 	%r56744, -1727483681, 0, %p5932;
	xor.b32  	%r56745, %r56744, %r56741;
	xor.b32  	%r56746, %r56745, %r56742;
	st.local.u32 	[%rd7055+12], %r56746;
	mov.u64 	%rd7055, %rd2434;
	bra.uni 	$L__BB3_5144;
$L__BB3_5290:
	and.b32  	%r56643, %r11004, -2147483648;
	add.s32 	%r105380, %r105380, 4;
	add.s64 	%rd2435, %rd7053, 16;
	ld.local.u32 	%r105370, [%rd7053+16];
	and.b32  	%r56644, %r105370, 2147483646;
	or.b32  	%r56645, %r56644, %r56643;
	ld.local.u32 	%r56646, [%rd7053+1600];
	shr.u32 	%r56647, %r56645, 1;
	and.b32  	%r56648, %r105370, 1;
	setp.eq.b32 	%p5920, %r56648, 1;
	selp.b32 	%r56649, -1727483681, 0, %p5920;
	xor.b32  	%r56650, %r56649, %r56646;
	xor.b32  	%r56651, %r56650, %r56647;
	st.local.u32 	[%rd7053+12], %r56651;
	mov.u64 	%rd7053, %rd2435;
	bra.uni 	$L__BB3_5138;
$L__BB3_5291:
	and.b32  	%r56548, %r10991, -2147483648;
	add.s32 	%r105374, %r105374, 4;
	add.s64 	%rd2436, %rd7051, 16;
	ld.local.u32 	%r105370, [%rd7051+16];
	and.b32  	%r56549, %r105370, 2147483646;
	or.b32  	%r56550, %r56549, %r56548;
	ld.local.u32 	%r56551, [%rd7051+1600];
	shr.u32 	%r56552, %r56550, 1;
	and.b32  	%r56553, %r105370, 1;
	setp.eq.b32 	%p5908, %r56553, 1;
	selp.b32 	%r56554, -1727483681, 0, %p5908;
	xor.b32  	%r56555, %r56554, %r56551;
	xor.b32  	%r56556, %r56555, %r56552;
	st.local.u32 	[%rd7051+12], %r56556;
	mov.u64 	%rd7051, %rd2436;
	bra.uni 	$L__BB3_5132;
$L__BB3_5292:
	and.b32  	%r56458, %r10976, -2147483648;
	add.s32 	%r105366, %r105366, 4;
	add.s64 	%rd2437, %rd7050, 16;
	ld.local.u32 	%r105370, [%rd7050+16];
	and.b32  	%r56459, %r105370, 2147483646;
	or.b32  	%r56460, %r56459, %r56458;
	ld.local.u32 	%r56461, [%rd7050+1600];
	shr.u32 	%r56462, %r56460, 1;
	and.b32  	%r56463, %r105370, 1;
	setp.eq.b32 	%p5895, %r56463, 1;
	selp.b32 	%r56464, -1727483681, 0, %p5895;
	xor.b32  	%r56465, %r56464, %r56461;
	xor.b32  	%r56466, %r56465, %r56462;
	st.local.u32 	[%rd7050+12], %r56466;
	mov.u64 	%rd7050, %rd2437;
	bra.uni 	$L__BB3_5125;
$L__BB3_5293:
	bar.sync 	0;
	setp.eq.s32 	%p6146, %r103968, 0;
	@%p6146 bra 	$L__BB3_5295;
	shl.b32 	%r57908, %r11225, 2;
	mov.u32 	%r57909, _ZZN3cub18CUB_300001_SM_10006detail6select23DeviceSelectSweepKernelINS2_10policy_hubIjNS0_8NullTypeEiLb0ELNS0_10SelectImplE0EE10Policy1000EN6thrust24THRUST_300001_SM_1000_NS17counting_iteratorIjNSA_11use_defaultESC_SC_EEPS5_NSA_6detail15normal_iteratorINSA_10device_ptrIjEEEEPlNS0_13ScanTileStateIiLb1EEEN36_GLOBAL__N__b0bc9b25_4_k_cu_7da0064a6is_hitES5_iNS2_19streaming_context_tIlLb1EEELS6_0EEEvT0_T1_T2_T3_T4_T5_T6_T7_iT8_NS1_7vsmem_tEE19static_temp_storage;
	add.s32 	%r57910, %r57909, %r57908;
	st.shared.u32 	[%r57910], %r7514;
$L__BB3_5295:
	setp.eq.s32 	%p6147, %r7996, 0;
	@%p6147 bra 	$L__BB3_5297;
	shl.b32 	%r57911, %r11226, 2;
	mov.u32 	%r57912, _ZZN3cub18CUB_300001_SM_10006detail6select23DeviceSelectSweepKernelINS2_10policy_hubIjNS0_8NullTypeEiLb0ELNS0_10SelectImplE0EE10Policy1000EN6thrust24THRUST_300001_SM_1000_NS17counting_iteratorIjNSA_11use_defaultESC_SC_EEPS5_NSA_6detail15normal_iteratorINSA_10device_ptrIjEEEEPlNS0_13ScanTileStateIiLb1EEEN36_GLOBAL__N__b0bc9b25_4_k_cu_7da0064a6is_hitES5_iNS2_19streaming_context_tIlLb1EEELS6_0EEEvT0_T1_T2_T3_T4_T5_T6_T7_iT8_NS1_7vsmem_tEE19static_temp_storage;
	add.s32 	%r57913, %r57912, %r57911;
	st.shared.u32 	[%r57913], %r7515;
$L__BB3_5297:
	setp.eq.s32 	%p6148, %r8242, 0;
	@%p6148 bra 	$L__BB3_5299;
	shl.b32 	%r57914, %r11227, 2;
	mov.u32 	%r57915, _ZZN3cub18CUB_300001_SM_10006detail6select23DeviceSelectSweepKernelINS2_10policy_hubIjNS0_8NullTypeEiLb0ELNS0_10SelectImplE0EE10Policy1000EN6thrust24THRUST_300001_SM_1000_NS17counting_iteratorIjNSA_11use_defaultESC_SC_EEPS5_NSA_6detail15normal_iteratorINSA_10device_ptrIjEEEEPlNS0_13ScanTileStateIiLb1EEEN36_GLOBAL__N__b0bc9b25_4_k_cu_7da0064a6is_hitES5_iNS2_19streaming_context_tIlLb1EEELS6_0EEEvT0_T1_T2_T3_T4_T5_T6_T7_iT8_NS1_7vsmem_tEE19static_temp_storage;
	add.s32 	%r57916, %r57915, %r57914;
	st.shared.u32 	[%r57916], %r7516;
$L__BB3_5299:
	setp.eq.s32 	%p6149, %r8488, 0;
	@%p6149 bra 	$L__BB3_5301;
	shl.b32 	%r57917, %r11228, 2;
	mov.u32 	%r57918, _ZZN3cub18CUB_300001_SM_10006detail6select23DeviceSelectSweepKernelINS2_10policy_hubIjNS0_8NullTypeEiLb0ELNS0_10SelectImplE0EE10Policy1000EN6thrust24THRUST_300001_SM_1000_NS17counting_iteratorIjNSA_11use_defaultESC_SC_EEPS5_NSA_6detail15normal_iteratorINSA_10device_ptrIjEEEEPlNS0_13ScanTileStateIiLb1EEEN36_GLOBAL__N__b0bc9b25_4_k_cu_7da0064a6is_hitES5_iNS2_19streaming_context_tIlLb1EEELS6_0EEEvT0_T1_T2_T3_T4_T5_T6_T7_iT8_NS1_7vsmem_tEE19static_temp_storage;
	add.s32 	%r57919, %r57918, %r57917;
	st.shared.u32 	[%r57919], %r7517;
$L__BB3_5301:
	setp.eq.s32 	%p6150, %r8734, 0;
	@%p6150 bra 	$L__BB3_5303;
	shl.b32 	%r57920, %r11229, 2;
	mov.u32 	%r57921, _ZZN3cub18CUB_300001_SM_10006detail6select23DeviceSelectSweepKernelINS2_10policy_hubIjNS0_8NullTypeEiLb0ELNS0_10SelectImplE0EE10Policy1000EN6thrust24THRUST_300001_SM_1000_NS17counting_iteratorIjNSA_11use_defaultESC_SC_EEPS5_NSA_6detail15normal_iteratorINSA_10device_ptrIjEEEEPlNS0_13ScanTileStateIiLb1EEEN36_GLOBAL__N__b0bc9b25_4_k_cu_7da0064a6is_hitES5_iNS2_19streaming_context_tIlLb1EEELS6_0EEEvT0_T1_T2_T3_T4_T5_T6_T7_iT8_NS1_7vsmem_tEE19static_temp_storage;
	add.s32 	%r57922, %r57921, %r57920;
	st.shared.u32 	[%r57922], %r7518;
$L__BB3_5303:
	setp.eq.s32 	%p6151, %r8979, 0;
	@%p6151 bra 	$L__BB3_5305;
	shl.b32 	%r57923, %r11230, 2;
	mov.u32 	%r57924, _ZZN3cub18CUB_300001_SM_10006detail6select23DeviceSelectSweepKernelINS2_10policy_hubIjNS0_8NullTypeEiLb0ELNS0_10SelectImplE0EE10Policy1000EN6thrust24THRUST_300001_SM_1000_NS17counting_iteratorIjNSA_11use_defaultESC_SC_EEPS5_NSA_6detail15normal_iteratorINSA_10device_ptrIjEEEEPlNS0_13ScanTileStateIiLb1EEEN36_GLOBAL__N__b0bc9b25_4_k_cu_7da0064a6is_hitES5_iNS2_19streaming_context_tIlLb1EEELS6_0EEEvT0_T1_T2_T3_T4_T5_T6_T7_iT8_NS1_7vsmem_tEE19static_temp_storage;
	add.s32 	%r57925, %r57924, %r57923;
	st.shared.u32 	[%r57925], %r7519;
$L__BB3_5305:
	setp.eq.s32 	%p6152, %r9224, 0;
	@%p6152 bra 	$L__BB3_5307;
	shl.b32 	%r57926, %r11231, 2;
	mov.u32 	%r57927, _ZZN3cub18CUB_300001_SM_10006detail6select23DeviceSelectSweepKernelINS2_10policy_hubIjNS0_8NullTypeEiLb0ELNS0_10SelectImplE0EE10Policy1000EN6thrust24THRUST_300001_SM_1000_NS17counting_iteratorIjNSA_11use_defaultESC_SC_EEPS5_NSA_6detail15normal_iteratorINSA_10device_ptrIjEEEEPlNS0_13ScanTileStateIiLb1EEEN36_GLOBAL__N__b0bc9b25_4_k_cu_7da0064a6is_hitES5_iNS2_19streaming_context_tIlLb1EEELS6_0EEEvT0_T1_T2_T3_T4_T5_T6_T7_iT8_NS1_7vsmem_tEE19static_temp_storage;
	add.s32 	%r57928, %r57927, %r57926;
	st.shared.u32 	[%r57928], %r7520;
$L__BB3_5307:
	setp.eq.s32 	%p6153, %r9469, 0;
	@%p6153 bra 	$L__BB3_5309;
	shl.b32 	%r57929, %r11232, 2;
	mov.u32 	%r57930, _ZZN3cub18CUB_300001_SM_10006detail6select23DeviceSelectSweepKernelINS2_10policy_hubIjNS0_8NullTypeEiLb0ELNS0_10SelectImplE0EE10Policy1000EN6thrust24THRUST_300001_SM_1000_NS17counting_iteratorIjNSA_11use_defaultESC_SC_EEPS5_NSA_6detail15normal_iteratorINSA_10device_ptrIjEEEEPlNS0_13ScanTileStateIiLb1EEEN36_GLOBAL__N__b0bc9b25_4_k_cu_7da0064a6is_hitES5_iNS2_19streaming_context_tIlLb1EEELS6_0EEEvT0_T1_T2_T3_T4_T5_T6_T7_iT8_NS1_7vsmem_tEE19static_temp_storage;
	add.s32 	%r57931, %r57930, %r57929;
	st.shared.u32 	[%r57931], %r7521;
$L__BB3_5309:
	setp.eq.s32 	%p6154, %r9714, 0;
	@%p6154 bra 	$L__BB3_5311;
	shl.b32 	%r57932, %r11233, 2;
	mov.u32 	%r57933, _ZZN3cub18CUB_300001_SM_10006detail6select23DeviceSelectSweepKernelINS2_10policy_hubIjNS0_8NullTypeEiLb0ELNS0_10SelectImplE0EE10Policy1000EN6thrust24THRUST_300001_SM_1000_NS17counting_iteratorIjNSA_11use_defaultESC_SC_EEPS5_NSA_6detail15normal_iteratorINSA_10device_ptrIjEEEEPlNS0_13ScanTileStateIiLb1EEEN36_GLOBAL__N__b0bc9b25_4_k_cu_7da0064a6is_hitES5_iNS2_19streaming_context_tIlLb1EEELS6_0EEEvT0_T1_T2_T3_T4_T5_T6_T7_iT8_NS1_7vsmem_tEE19static_temp_storage;
	add.s32 	%r57934, %r57933, %r57932;
	st.shared.u32 	[%r57934], %r7522;
$L__BB3_5311:
	setp.eq.s32 	%p6155, %r9959, 0;
	@%p6155 bra 	$L__BB3_5313;
	shl.b32 	%r57935, %r11234, 2;
	mov.u32 	%r57936, _ZZN3cub18CUB_300001_SM_10006detail6select23DeviceSelectSweepKernelINS2_10policy_hubIjNS0_8NullTypeEiLb0ELNS0_10SelectImplE0EE10Policy1000EN6thrust24THRUST_300001_SM_1000_NS17counting_iteratorIjNSA_11use_defaultESC_SC_EEPS5_NSA_6detail15normal_iteratorINSA_10device_ptrIjEEEEPlNS0_13ScanTileStateIiLb1EEEN36_GLOBAL__N__b0bc9b25_4_k_cu_7da0064a6is_hitES5_iNS2_19streaming_context_tIlLb1EEELS6_0EEEvT0_T1_T2_T3_T4_T5_T6_T7_iT8_NS1_7vsmem_tEE19static_temp_storage;
	add.s32 	%r57937, %r57936, %r57935;
	st.shared.u32 	[%r57937], %r7523;
$L__BB3_5313:
	setp.eq.s32 	%p6156, %r10204, 0;
	@%p6156 bra 	$L__BB3_5315;
	shl.b32 	%r57938, %r11235, 2;
	mov.u32 	%r57939, _ZZN3cub18CUB_300001_SM_10006detail6select23DeviceSelectSweepKernelINS2_10policy_hubIjNS0_8NullTypeEiLb0ELNS0_10SelectImplE0EE10Policy1000EN6thrust24THRUST_300001_SM_1000_NS17counting_iteratorIjNSA_11use_defaultESC_SC_EEPS5_NSA_6detail15normal_iteratorINSA_10device_ptrIjEEEEPlNS0_13ScanTileStateIiLb1EEEN36_GLOBAL__N__b0bc9b25_4_k_cu_7da0064a6is_hitES5_iNS2_19streaming_context_tIlLb1EEELS6_0EEEvT0_T1_T2_T3_T4_T5_T6_T7_iT8_NS1_7vsmem_tEE19static_temp_storage;
	add.s32 	%r57940, %r57939, %r57938;
	st.shared.u32 	[%r57940], %r7524;
$L__BB3_5315:
	setp.eq.s32 	%p6157, %r10449, 0;
	@%p6157 bra 	$L__BB3_5317;
	shl.b32 	%r57941, %r11236, 2;
	mov.u32 	%r57942, _ZZN3cub18CUB_300001_SM_10006detail6select23DeviceSelectSweepKernelINS2_10policy_hubIjNS0_8NullTypeEiLb0ELNS0_10SelectImplE0EE10Policy1000EN6thrust24THRUST_300001_SM_1000_NS17counting_iteratorIjNSA_11use_defaultESC_SC_EEPS5_NSA_6detail15normal_iteratorINSA_10device_ptrIjEEEEPlNS0_13ScanTileStateIiLb1EEEN36_GLOBAL__N__b0bc9b25_4_k_cu_7da0064a6is_hitES5_iNS2_19streaming_context_tIlLb1EEELS6_0EEEvT0_T1_T2_T3_T4_T5_T6_T7_iT8_NS1_7vsmem_tEE19static_temp_storage;
	add.s32 	%r57943, %r57942, %r57941;
	st.shared.u32 	[%r57943], %r7525;
$L__BB3_5317:
	setp.eq.s32 	%p6158, %r10694, 0;
	@%p6158 bra 	$L__BB3_5319;
	shl.b32 	%r57944, %r11237, 2;
	mov.u32 	%r57945, _ZZN3cub18CUB_300001_SM_10006detail6select23DeviceSelectSweepKernelINS2_10policy_hubIjNS0_8NullTypeEiLb0ELNS0_10SelectImplE0EE10Policy1000EN6thrust24THRUST_300001_SM_1000_NS17counting_iteratorIjNSA_11use_defaultESC_SC_EEPS5_NSA_6detail15normal_iteratorINSA_10device_ptrIjEEEEPlNS0_13ScanTileStateIiLb1EEEN36_GLOBAL__N__b0bc9b25_4_k_cu_7da0064a6is_hitES5_iNS2_19streaming_context_tIlLb1EEELS6_0EEEvT0_T1_T2_T3_T4_T5_T6_T7_iT8_NS1_7vsmem_tEE19static_temp_storage;
	add.s32 	%r57946, %r57945, %r57944;
	st.shared.u32 	[%r57946], %r7526;
$L__BB3_5319:
	setp.eq.s32 	%p6159, %r10939, 0;
	@%p6159 bra 	$L__BB3_5321;
	shl.b32 	%r57947, %r11238, 2;
	mov.u32 	%r57948, _ZZN3cub18CUB_300001_SM_10006detail6select23DeviceSelectSweepKernelINS2_10policy_hubIjNS0_8NullTypeEiLb0ELNS0_10SelectImplE0EE10Policy1000EN6thrust24THRUST_300001_SM_1000_NS17counting_iteratorIjNSA_11use_defaultESC_SC_EEPS5_NSA_6detail15normal_iteratorINSA_10device_ptrIjEEEEPlNS0_13ScanTileStateIiLb1EEEN36_GLOBAL__N__b0bc9b25_4_k_cu_7da0064a6is_hitES5_iNS2_19streaming_context_tIlLb1EEELS6_0EEEvT0_T1_T2_T3_T4_T5_T6_T7_iT8_NS1_7vsmem_tEE19static_temp_storage;
	add.s32 	%r57949, %r57948, %r57947;
	st.shared.u32 	[%r57949], %r7527;
$L__BB3_5321:
	setp.eq.s32 	%p6160, %r11184, 0;
	@%p6160 bra 	$L__BB3_5323;
	shl.b32 	%r57950, %r11239, 2;
	mov.u32 	%r57951, _ZZN3cub18CUB_300001_SM_10006detail6select23DeviceSelectSweepKernelINS2_10policy_hubIjNS0_8NullTypeEiLb0ELNS0_10SelectImplE0EE10Policy1000EN6thrust24THRUST_300001_SM_1000_NS17counting_iteratorIjNSA_11use_defaultESC_SC_EEPS5_NSA_6detail15normal_iteratorINSA_10device_ptrIjEEEEPlNS0_13ScanTileStateIiLb1EEEN36_GLOBAL__N__b0bc9b25_4_k_cu_7da0064a6is_hitES5_iNS2_19streaming_context_tIlLb1EEELS6_0EEEvT0_T1_T2_T3_T4_T5_T6_T7_iT8_NS1_7vsmem_tEE19static_temp_storage;
	add.s32 	%r57952, %r57951, %r57950;
	st.shared.u32 	[%r57952], %r7528;
$L__BB3_5323:
	bar.sync 	0;
	mov.u32 	%r105469, %tid.x;
	setp.ge.s32 	%p6161, %r105469, %r107094;
	@%p6161 bra 	$L__BB3_7149;
	ld.param.u32 	%r100658, [_ZN3cub18CUB_300001_SM_10006detail6select23DeviceSelectSweepKernelINS2_10policy_hubIjNS0_8NullTypeEiLb0ELNS0_10SelectImplE0EE10Policy1000EN6thrust24THRUST_300001_SM_1000_NS17counting_iteratorIjNSA_11use_defaultESC_SC_EEPS5_NSA_6detail15normal_iteratorINSA_10device_ptrIjEEEEPlNS0_13ScanTileStateIiLb1EEEN36_GLOBAL__N__b0bc9b25_4_k_cu_7da0064a6is_hitES5_iNS2_19streaming_context_tIlLb1EEELS6_0EEEvT0_T1_T2_T3_T4_T5_T6_T7_iT8_NS1_7vsmem_tE_param_7];
	mov.u64 	%rd4710, %rd3328;
	ld.param.u8 	%rs6, [%rd4710];
	ld.param.u64 	%rd4711, [%rd4710+24];
	cvta.to.global.u64 	%rd2438, %rd4711;
	add.s32 	%r57953, %r11214, %r11215;
	add.s32 	%r57954, %r57953, %r11216;
	add.s32 	%r57955, %r57954, %r11217;
	add.s32 	%r57956, %r57955, %r11218;
	add.s32 	%r57957, %r57956, %r11219;
	add.s32 	%r57958, %r57957, %r11220;
	add.s32 	%r57959, %r57958, %r11221;
	add.s32 	%r57960, %r57959, %r11222;
	add.s32 	%r57961, %r57960, %r11223;
	add.s32 	%r57962, %r57961, %r11224;
	add.s32 	%r57963, %r57962, %r11213;
	add.s32 	%r57964, %r57963, %r100658;
	sub.s32 	%r57965, %r57964, %r105469;
	add.s32 	%r11242, %r57965, -5761;
	mul.hi.u32 	%r57966, %r11242, -1431655765;
	shr.u32 	%r57967, %r57966, 8;
	add.s32 	%r11243, %r57967, 1;
	and.b32  	%r57968, %r57967, 3;
	setp.eq.s32 	%p6162, %r57968, 3;
	@%p6162 bra 	$L__BB3_5329;
	and.b32  	%r11244, %r11243, 3;
	mov.b32 	%r105468, 0;
$L__BB3_5326:
	.pragma "nounroll";
	setp.ne.s16 	%p6163, %rs6, 0;
	mov.b64 	%rd7070, 0;
	@%p6163 bra 	$L__BB3_5328;
	ld.global.u64 	%rd7070, [%rd2438];
$L__BB3_5328:
	cvt.u64.u32 	%rd4713, %r105469;
	add.s64 	%rd4714, %rd7070, %rd4713;
	shl.b64 	%rd4715, %rd4714, 2;
	add.s64 	%rd4716, %rd7, %rd4715;
	shl.b32 	%r57970, %r105469, 2;
	mov.u32 	%r57971, _ZZN3cub18CUB_300001_SM_10006detail6select23DeviceSelectSweepKernelINS2_10policy_hubIjNS0_8NullTypeEiLb0ELNS0_10SelectImplE0EE10Policy1000EN6thrust24THRUST_300001_SM_1000_NS17counting_iteratorIjNSA_11use_defaultESC_SC_EEPS5_NSA_6detail15normal_iteratorINSA_10device_ptrIjEEEEPlNS0_13ScanTileStateIiLb1EEEN36_GLOBAL__N__b0bc9b25_4_k_cu_7da0064a6is_hitES5_iNS2_19streaming_context_tIlLb1EEELS6_0EEEvT0_T1_T2_T3_T4_T5_T6_T7_iT8_NS1_7vsmem_tEE19static_temp_storage;
	add.s32 	%r57972, %r57971, %r57970;
	ld.shared.u32 	%r57973, [%r57972];
	st.global.u32 	[%rd4716], %r57973;
	add.s32 	%r105469, %r105469, 384;
	add.s32 	%r105468, %r105468, 1;
	setp.ne.s32 	%p6164, %r105468, %r11244;
	@%p6164 bra 	$L__BB3_5326;
$L__BB3_5329:
	setp.lt.u32 	%p6165, %r11242, 1152;
	@%p6165 bra 	$L__BB3_7149;
	mov.u32 	%r57975, _ZZN3cub18CUB_300001_SM_10006detail6select23DeviceSelectSweepKernelINS2_10policy_hubIjNS0_8NullTypeEiLb0ELNS0_10SelectImplE0EE10Policy1000EN6thrust24THRUST_300001_SM_1000_NS17counting_iteratorIjNSA_11use_defaultESC_SC_EEPS5_NSA_6detail15normal_iteratorINSA_10device_ptrIjEEEEPlNS0_13ScanTileStateIiLb1EEEN36_GLOBAL__N__b0bc9b25_4_k_cu_7da0064a6is_hitES5_iNS2_19streaming_context_tIlLb1EEELS6_0EEEvT0_T1_T2_T3_T4_T5_T6_T7_iT8_NS1_7vsmem_tEE19static_temp_storage;
$L__BB3_5331:
	setp.ne.s16 	%p6166, %rs6, 0;
	mov.b64 	%rd7071, 0;
	@%p6166 bra 	$L__BB3_5333;
	ld.global.u64 	%rd7071, [%rd2438];
$L__BB3_5333:
	shl.b32 	%r57974, %r105469, 2;
	add.s32 	%r11251, %r57975, %r57974;
	setp.ne.s16 	%p6167, %rs6, 0;
	cvt.u64.u32 	%rd2443, %r105469;
	add.s64 	%rd4719, %rd7071, %rd2443;
	shl.b64 	%rd4720, %rd4719, 2;
	add.s64 	%rd4721, %rd7, %rd4720;
	ld.shared.u32 	%r57976, [%r11251];
	st.global.u32 	[%rd4721], %r57976;
	mov.b64 	%rd7072, 0;
	@%p6167 bra 	$L__BB3_5335;
	ld.global.u64 	%rd7072, [%rd2438];
$L__BB3_5335:
	setp.ne.s16 	%p6168, %rs6, 0;
	add.s64 	%rd4723, %rd7072, %rd2443;
	shl.b64 	%rd4724, %rd4723, 2;
	add.s64 	%rd4725, %rd7, %rd4724;
	ld.shared.u32 	%r57977, [%r11251+1536];
	st.global.u32 	[%rd4725+1536], %r57977;
	mov.b64 	%rd7073, 0;
	@%p6168 bra 	$L__BB3_5337;
	ld.global.u64 	%rd7073, [%rd2438];
$L__BB3_5337:
	setp.ne.s16 	%p6169, %rs6, 0;
	add.s64 	%rd4727, %rd7073, %rd2443;
	shl.b64 	%rd4728, %rd4727, 2;
	add.s64 	%rd4729, %rd7, %rd4728;
	ld.shared.u32 	%r57978, [%r11251+3072];
	st.global.u32 	[%rd4729+3072], %r57978;
	mov.b64 	%rd7074, 0;
	@%p6169 bra 	$L__BB3_5339;
	ld.global.u64 	%rd7074, [%rd2438];
$L__BB3_5339:
	add.s64 	%rd4730, %rd7074, %rd2443;
	shl.b64 	%rd4731, %rd4730, 2;
	add.s64 	%rd4732, %rd7, %rd4731;
	ld.shared.u32 	%r57979, [%r11251+4608];
	st.global.u32 	[%rd4732+4608], %r57979;
	add.s32 	%r105469, %r105469, 1536;
	setp.lt.s32 	%p6170, %r105469, %r107094;
	@%p6170 bra 	$L__BB3_5331;
	bra.uni 	$L__BB3_7149;
$L__BB3_5340:
	add.s64 	%rd2481, %rd2, 908;
	ld.param.u8 	%rs11, [%rd1];
	setp.eq.s16 	%p393, %rs11, 0;
	ld.param.u32 	%r15035, [%rd1+16];
	selp.b32 	%r15036, %r15035, 0, %p393;
	mov.u32 	%r15037, %tid.x;
	and.b32  	%r15038, %r15037, 31;
	and.b32  	%r15039, %r15037, 992;
	mul.lo.s32 	%r15040, %r15039, 15;
	or.b32  	%r15041, %r15040, %r15038;
	add.s32 	%r15042, %r1, %r6;
	add.s32 	%r15043, %r15042, %r15036;
	add.s32 	%r15044, %r15043, %r15041;
	add.s32 	%r15045, %r15044, 32;
	add.s32 	%r15046, %r15044, 64;
	add.s32 	%r15047, %r15044, 96;
	add.s32 	%r15048, %r15044, 128;
	add.s32 	%r15049, %r15044, 160;
	add.s32 	%r15050, %r15044, 192;
	add.s32 	%r15051, %r15044, 224;
	add.s32 	%r15052, %r15044, 256;
	add.s32 	%r15053, %r15044, 288;
	add.s32 	%r15054, %r15044, 320;
	add.s32 	%r15055, %r15044, 352;
	add.s32 	%r15056, %r15044, 384;
	add.s32 	%r15057, %r15044, 416;
	add.s32 	%r15058, %r15044, 448;
	// begin inline asm
	mov.u32 %r15033, %laneid;
	// end inline asm
	shr.u32 	%r15059, %r15037, 5;
	mad.lo.s32 	%r15060, %r15059, 480, %r15033;
	shl.b32 	%r15061, %r15060, 2;
	mov.u32 	%r15062, _ZZN3cub18CUB_300001_SM_10006detail6select23DeviceSelectSweepKernelINS2_10policy_hubIjNS0_8NullTypeEiLb0ELNS0_10SelectImplE0EE10Policy1000EN6thrust24THRUST_300001_SM_1000_NS17counting_iteratorIjNSA_11use_defaultESC_SC_EEPS5_NSA_6detail15normal_iteratorINSA_10device_ptrIjEEEEPlNS0_13ScanTileStateIiLb1EEEN36_GLOBAL__N__b0bc9b25_4_k_cu_7da0064a6is_hitES5_iNS2_19streaming_context_tIlLb1EEELS6_0EEEvT0_T1_T2_T3_T4_T5_T6_T7_iT8_NS1_7vsmem_tEE19static_temp_storage;
	add.s32 	%r15063, %r15062, %r15061;
	st.shared.u32 	[%r15063], %r15044;
	st.shared.u32 	[%r15063+128], %r15045;
	st.shared.u32 	[%r15063+256], %r15046;
	st.shared.u32 	[%r15063+384], %r15047;
	st.shared.u32 	[%r15063+512], %r15048;
	st.shared.u32 	[%r15063+640], %r15049;
	st.shared.u32 	[%r15063+768], %r15050;
	st.shared.u32 	[%r15063+896], %r15051;
	st.shared.u32 	[%r15063+1024], %r15052;
	st.shared.u32 	[%r15063+1152], %r15053;
	st.shared.u32 	[%r15063+1280], %r15054;
	st.shared.u32 	[%r15063+1408], %r15055;
	st.shared.u32 	[%r15063+1536], %r15056;
	st.shared.u32 	[%r15063+1664], %r15057;
	st.shared.u32 	[%r15063+1792], %r15058;
	bar.warp.sync 	-1;
	mad.lo.s32 	%r15064, %r15033, 56, %r15063;
	ld.shared.u32 	%r11254, [%r15064];
	ld.shared.u32 	%r11255, [%r15064+4];
	ld.shared.u32 	%r11256, [%r15064+8];
	ld.shared.u32 	%r11257, [%r15064+12];
	ld.shared.u32 	%r11258, [%r15064+16];
	ld.shared.u32 	%r11259, [%r15064+20];
	ld.shared.u32 	%r11260, [%r15064+24];
	ld.shared.u32 	%r11261, [%r15064+28];
	ld.shared.u32 	%r11262, [%r15064+32];
	ld.shared.u32 	%r11263, [%r15064+36];
	ld.shared.u32 	%r11264, [%r15064+40];
	ld.shared.u32 	%r11265, [%r15064+44];
	ld.shared.u32 	%r11266, [%r15064+48];
	ld.shared.u32 	%r11267, [%r15064+52];
	ld.shared.u32 	%r11268, [%r15064+56];
	mul.lo.s32 	%r15065, %r15037, 15;
	add.s64 	%rd2483, %rd2, 2496;
	add.s64 	%rd2484, %rd2, 2492;
	add.s64 	%rd2485, %rd2, 1584;
	add.s32 	%r15066, %r15023, 62;
	max.s32 	%r11269, %r15066, 0;
	setp.ge.s32 	%p394, %r15065, %r7512;
	mov.b32 	%r105577, 1;
	@%p394 bra 	$L__BB3_5441;
	mov.b32 	%r15068, 624;
	st.local.u32 	[%rd2+2496], %r15068;
	st.local.u32 	[%rd2], %r11254;
	mov.b32 	%r105472, 1;
	mov.u32 	%r105471, %r11254;
$L__BB3_5342:
	shr.u32 	%r15069, %r105471, 30;
	xor.b32  	%r15070, %r15069, %r105471;
	mad.lo.s32 	%r15071, %r15070, 1812433253, %r105472;
	mul.wide.u32 	%rd3334, %r105472, 4;
	add.s64 	%rd2486, %rd2, %rd3334;
	st.local.u32 	[%rd2486], %r15071;
	shr.u32 	%r15072, %r15071, 30;
	xor.b32  	%r15073, %r15072, %r15071;
	mad.lo.s32 	%r15074, %r15073, 1812433253, %r105472;
	add.s32 	%r15075, %r15074, 1;
	st.local.u32 	[%rd2486+4], %r15075;
	shr.u32 	%r15076, %r15075, 30;
	xor.b32  	%r15077, %r15076, %r15075;
	mad.lo.s32 	%r15078, %r15077, 1812433253, %r105472;
	add.s32 	%r11272, %r15078, 2;
	st.local.u32 	[%rd2486+8], %r11272;
	add.s32 	%r11273, %r105472, 3;
	setp.eq.s32 	%p395, %r11273, 624;
	@%p395 bra 	$L__BB3_5344;
	shr.u32 	%r15079, %r11272, 30;
	xor.b32  	%r15080, %r15079, %r11272;
	mad.lo.s32 	%r105471, %r15080, 1812433253, %r11273;
	st.local.u32 	[%rd2486+12], %r105471;
	add.s32 	%r105472, %r105472, 4;
	bra.uni 	$L__BB3_5342;
$L__BB3_5344:
	setp.lt.s32 	%p396, %r15023, -62;
	ld.local.u32 	%r105480, [%rd2483];
	mov.u32 	%r105481, %r11254;
	@%p396 bra 	$L__BB3_5353;
	mov.b32 	%r105475, 0;
	mov.u32 	%r105481, %r11254;
$L__BB3_5346:
	setp.lt.s32 	%p397, %r105480, 624;
	@%p397 bra 	$L__BB3_5352;
	mov.b32 	%r105477, 0;
	mov.u64 	%rd7090, %rd2;
$L__BB3_5348:
	and.b32  	%r15083, %r105481, -2147483648;
	ld.local.u32 	%r15084, [%rd7090+4];
	and.b32  	%r15085, %r15084, 2147483646;
	or.b32  	%r15086, %r15085, %r15083;
	ld.local.u32 	%r15087, [%rd7090+1588];
	shr.u32 	%r15088, %r15086, 1;
	and.b32  	%r15089, %r15084, 1;
	setp.eq.b32 	%p398, %r15089, 1;
	selp.b32 	%r15090, -1727483681, 0, %p398;
	xor.b32  	%r15091, %r15090, %r15087;
	xor.b32  	%r15092, %r15091, %r15088;
	st.local.u32 	[%rd7090], %r15092;
	and.b32  	%r15093, %r15084, -2147483648;
	ld.local.u32 	%r15094, [%rd7090+8];
	and.b32  	%r15095, %r15094, 2147483646;
	or.b32  	%r15096, %r15095, %r15093;
	ld.local.u32 	%r15097, [%rd7090+1592];
	shr.u32 	%r15098, %r15096, 1;
	and.b32  	%r15099, %r15094, 1;
	setp.eq.b32 	%p399, %r15099, 1;
	selp.b32 	%r15100, -1727483681, 0, %p399;
	xor.b32  	%r15101, %r15100, %r15097;
	xor.b32  	%r15102, %r15101, %r15098;
	st.local.u32 	[%rd7090+4], %r15102;
	and.b32  	%r15103, %r15094, -2147483648;
	ld.local.u32 	%r11282, [%rd7090+12];
	and.b32  	%r15104, %r11282, 2147483646;
	or.b32  	%r15105, %r15104, %r15103;
	ld.local.u32 	%r15106, [%rd7090+1596];
	shr.u32 	%r15107, %r15105, 1;
	and.b32  	%r15108, %r11282, 1;
	setp.eq.b32 	%p400, %r15108, 1;
	selp.b32 	%r15109, -1727483681, 0, %p400;
	xor.b32  	%r15110, %r15109, %r15106;
	xor.b32  	%r15111, %r15110, %r15107;
	st.local.u32 	[%rd7090+8], %r15111;
	setp.ne.s32 	%p401, %r105477, 224;
	@%p401 bra 	$L__BB3_7284;
	ld.local.u32 	%r105478, [%rd2481];
	mov.b32 	%r105479, 227;
$L__BB3_5350:
	mul.wide.u32 	%rd3335, %r105479, 4;
	add.s64 	%rd3336, %rd2, %rd3335;
	and.b32  	%r15122, %r105478, -2147483648;
	ld.local.u32 	%r15123, [%rd3336+4];
	and.b32  	%r15124, %r15123, 2147483646;
	or.b32  	%r15125, %r15124, %r15122;
	ld.local.u32 	%r15126, [%rd3336+-908];
	shr.u32 	%r15127, %r15125, 1;
	and.b32  	%r15128, %r15123, 1;
	setp.eq.b32 	%p403, %r15128, 1;
	selp.b32 	%r15129, -1727483681, 0, %p403;
	xor.b32  	%r15130, %r15129, %r15126;
	xor.b32  	%r15131, %r15130, %r15127;
	st.local.u32 	[%rd3336], %r15131;
	and.b32  	%r15132, %r15123, -2147483648;
	ld.local.u32 	%r15133, [%rd3336+8];
	and.b32  	%r15134, %r15133, 2147483646;
	or.b32  	%r15135, %r15134, %r15132;
	ld.local.u32 	%r15136, [%rd3336+-904];
	shr.u32 	%r15137, %r15135, 1;
	and.b32  	%r15138, %r15133, 1;
	setp.eq.b32 	%p404, %r15138, 1;
	selp.b32 	%r15139, -1727483681, 0, %p404;
	xor.b32  	%r15140, %r15139, %r15136;
	xor.b32  	%r15141, %r15140, %r15137;
	st.local.u32 	[%rd3336+4], %r15141;
	and.b32  	%r15142, %r15133, -2147483648;
	ld.local.u32 	%r15143, [%rd3336+12];
	and.b32  	%r15144, %r15143, 2147483646;
	or.b32  	%r15145, %r15144, %r15142;
	ld.local.u32 	%r15146, [%rd3336+-900];
	shr.u32 	%r15147, %r15145, 1;
	and.b32  	%r15148, %r15143, 1;
	setp.eq.b32 	%p405, %r15148, 1;
	selp.b32 	%r15149, -1727483681, 0, %p405;
	xor.b32  	%r15150, %r15149, %r15146;
	xor.b32  	%r15151, %r15150, %r15147;
	st.local.u32 	[%rd3336+8], %r15151;
	and.b32  	%r15152, %r15143, -2147483648;
	add.s32 	%r105479, %r105479, 4;
	ld.local.u32 	%r105478, [%rd3336+16];
	and.b32  	%r15153, %r105478, 2147483646;
	or.b32  	%r15154, %r15153, %r15152;
	ld.local.u32 	%r15155, [%rd3336+-896];
	shr.u32 	%r15156, %r15154, 1;
	and.b32  	%r15157, %r105478, 1;
	setp.eq.b32 	%p406, %r15157, 1;
	selp.b32 	%r15158, -1727483681, 0, %p406;
	xor.b32  	%r15159, %r15158, %r15155;
	xor.b32  	%r15160, %r15159, %r15156;
	st.local.u32 	[%rd3336+12], %r15160;
	setp.ne.s32 	%p407, %r105479, 623;
	@%p407 bra 	$L__BB3_5350;
	ld.local.u32 	%r15162, [%rd2+2492];
	and.b32  	%r15163, %r15162, -2147483648;
	ld.local.u32 	%r105481, [%rd2];
	and.b32  	%r15164, %r105481, 2147483646;
	or.b32  	%r15165, %r15164, %r15163;
	ld.local.u32 	%r15166, [%rd2+1584];
	shr.u32 	%r15167, %r15165, 1;
	and.b32  	%r15168, %r105481, 1;
	setp.eq.b32 	%p408, %r15168, 1;
	selp.b32 	%r15169, -1727483681, 0, %p408;
	xor.b32  	%r15170, %r15169, %r15166;
	xor.b32  	%r15171, %r15170, %r15167;
	st.local.u32 	[%rd2+2492], %r15171;
	mov.b32 	%r105480, 0;
	st.local.u32 	[%rd2+2496], %r105480;
$L__BB3_5352:
	add.s32 	%r105480, %r105480, 1;
	st.local.u32 	[%rd2483], %r105480;
	add.s32 	%r11294, %r105475, 1;
	setp.ne.s32 	%p409, %r105475, %r11269;
	mov.u32 	%r105475, %r11294;
	@%p409 bra 	$L__BB3_5346;
$L__BB3_5353:
	setp.lt.s32 	%p410, %r105480, 624;
	@%p410 bra 	$L__BB3_5359;
	mov.b32 	%r105485, 0;
	mov.u64 	%rd7091, %rd2;
$L__BB3_5355:
	and.b32  	%r15173, %r105481, -2147483648;
	ld.local.u32 	%r15174, [%rd7091+4];
	and.b32  	%r15175, %r15174, 2147483646;
	or.b32  	%r15176, %r15175, %r15173;
	ld.local.u32 	%r15177, [%rd7091+1588];
	shr.u32 	%r15178, %r15176, 1;
	and.b32  	%r15179, %r15174, 1;
	setp.eq.b32 	%p411, %r15179, 1;
	selp.b32 	%r15180, -1727483681, 0, %p411;
	xor.b32  	%r15181, %r15180, %r15177;
	xor.b32  	%r15182, %r15181, %r15178;
	st.local.u32 	[%rd7091], %r15182;
	and.b32  	%r15183, %r15174, -2147483648;
	ld.local.u32 	%r15184, [%rd7091+8];
	and.b32  	%r15185, %r15184, 2147483646;
	or.b32  	%r15186, %r15185, %r15183;
	ld.local.u32 	%r15187, [%rd7091+1592];
	shr.u32 	%r15188, %r15186, 1;
	and.b32  	%r15189, %r15184, 1;
	setp.eq.b32 	%p412, %r15189, 1;
	selp.b32 	%r15190, -1727483681, 0, %p412;
	xor.b32  	%r15191, %r15190, %r15187;
	xor.b32  	%r15192, %r15191, %r15188;
	st.local.u32 	[%rd7091+4], %r15192;
	and.b32  	%r15193, %r15184, -2147483648;
	ld.local.u32 	%r11299, [%rd7091+12];
	and.b32  	%r15194, %r11299, 2147483646;
	or.b32  	%r15195, %r15194, %r15193;
	ld.local.u32 	%r15196, [%rd7091+1596];
	shr.u32 	%r15197, %r15195, 1;
	and.b32  	%r15198, %r11299, 1;
	setp.eq.b32 	%p413, %r15198, 1;
	selp.b32 	%r15199, -1727483681, 0, %p413;
	xor.b32  	%r15200, %r15199, %r15196;
	xor.b32  	%r15201, %r15200, %r15197;
	st.local.u32 	[%rd7091+8], %r15201;
	setp.ne.s32 	%p414, %r105485, 224;
	@%p414 bra 	$L__BB3_7285;
	ld.local.u32 	%r105487, [%rd2+908];
	add.s64 	%rd7092, %rd2, 924;
	mov.b32 	%r105486, 0;
$L__BB3_5357:
	and.b32  	%r15212, %r105487, -2147483648;
	ld.local.u32 	%r15213, [%rd7092+-12];
	and.b32  	%r15214, %r15213, 2147483646;
	or.b32  	%r15215, %r15214, %r15212;
	ld.local.u32 	%r15216, [%rd7092+-924];
	shr.u32 	%r15217, %r15215, 1;
	and.b32  	%r15218, %r15213, 1;
	setp.eq.b32 	%p416, %r15218, 1;
	selp.b32 	%r15219, -1727483681, 0, %p416;
	xor.b32  	%r15220, %r15219, %r15216;
	xor.b32  	%r15221, %r15220, %r15217;
	st.local.u32 	[%rd7092+-16], %r15221;
	and.b32  	%r15222, %r15213, -2147483648;
	ld.local.u32 	%r15223, [%rd7092+-8];
	and.b32  	%r15224, %r15223, 2147483646;
	or.b32  	%r15225, %r15224, %r15222;
	ld.local.u32 	%r15226, [%rd7092+-920];
	shr.u32 	%r15227, %r15225, 1;
	and.b32  	%r15228, %r15223, 1;
	setp.eq.b32 	%p417, %r15228, 1;
	selp.b32 	%r15229, -1727483681, 0, %p417;
	xor.b32  	%r15230, %r15229, %r15226;
	xor.b32  	%r15231, %r15230, %r15227;
	st.local.u32 	[%rd7092+-12], %r15231;
	and.b32  	%r15232, %r15223, -2147483648;
	ld.local.u32 	%r15233, [%rd7092+-4];
	and.b32  	%r15234, %r15233, 2147483646;
	or.b32  	%r15235, %r15234, %r15232;
	ld.local.u32 	%r15236, [%rd7092+-916];
	shr.u32 	%r15237, %r15235, 1;
	and.b32  	%r15238, %r15233, 1;
	setp.eq.b32 	%p418, %r15238, 1;
	selp.b32 	%r15239, -1727483681, 0, %p418;
	xor.b32  	%r15240, %r15239, %r15236;
	xor.b32  	%r15241, %r15240, %r15237;
	st.local.u32 	[%rd7092+-8], %r15241;
	and.b32  	%r15242, %r15233, -2147483648;
	ld.local.u32 	%r105487, [%rd7092];
	and.b32  	%r15243, %r105487, 2147483646;
	or.b32  	%r15244, %r15243, %r15242;
	ld.local.u32 	%r15245, [%rd7092+-912];
	shr.u32 	%r15246, %r15244, 1;
	and.b32  	%r15247, %r105487, 1;
	setp.eq.b32 	%p419, %r15247, 1;
	selp.b32 	%r15248, -1727483681, 0, %p419;
	xor.b32  	%r15249, %r15248, %r15245;
	xor.b32  	%r15250, %r15249, %r15246;
	st.local.u32 	[%rd7092+-4], %r15250;
	add.s32 	%r105486, %r105486, 4;
	add.s64 	%rd7092, %rd7092, 16;
	setp.ne.s32 	%p420, %r105486, 396;
	@%p420 bra 	$L__BB3_5357;
	ld.local.u32 	%r15252, [%rd2484];
	and.b32  	%r15253, %r15252, -2147483648;
	ld.local.u32 	%r105481, [%rd2];
	and.b32  	%r15254, %r105481, 2147483646;
	or.b32  	%r15255, %r15254, %r15253;
	ld.local.u32 	%r15256, [%rd2485];
	shr.u32 	%r15257, %r15255, 1;
	and.b32  	%r15258, %r105481, 1;
	setp.eq.b32 	%p421, %r15258, 1;
	selp.b32 	%r15259, -1727483681, 0, %p421;
	xor.b32  	%r15260, %r15259, %r15256;
	xor.b32  	%r15261, %r15260, %r15257;
	st.local.u32 	[%rd2484], %r15261;
	mov.b32 	%r105480, 0;
	st.local.u32 	[%rd2483], %r105480;
$L__BB3_5359:
	add.s32 	%r105495, %r105480, 1;
	st.local.u32 	[%rd2+2496], %r105495;
	mul.wide.s32 	%rd3337, %r105480, 4;
	add.s64 	%rd3338, %rd2, %rd3337;
	ld.local.u32 	%r15262, [%rd3338];
	shr.u32 	%r15263, %r15262, 11;
	xor.b32  	%r15264, %r15263, %r15262;
	shl.b32 	%r15265, %r15264, 7;
	and.b32  	%r15266, %r15265, -1658038656;
	xor.b32  	%r11311, %r15266, %r15264;
	setp.lt.s32 	%p422, %r105480, 623;
	@%p422 bra 	$L__BB3_5365;
	mov.b32 	%r105491, 0;
	mov.u64 	%rd7093, %rd2;
$L__BB3_5361:
	and.b32  	%r15268, %r105481, -2147483648;
	ld.local.u32 	%r15269, [%rd7093+4];
	and.b32  	%r15270, %r15269, 2147483646;
	or.b32  	%r15271, %r15270, %r15268;
	ld.local.u32 	%r15272, [%rd7093+1588];
	shr.u32 	%r15273, %r15271, 1;
	and.b32  	%r15274, %r15269, 1;
	setp.eq.b32 	%p423, %r15274, 1;
	selp.b32 	%r15275, -1727483681, 0, %p423;
	xor.b32  	%r15276, %r15275, %r15272;
	xor.b32  	%r15277, %r15276, %r15273;
	st.local.u32 	[%rd7093], %r15277;
	and.b32  	%r15278, %r15269, -2147483648;
	ld.local.u32 	%r15279, [%rd7093+8];
	and.b32  	%r15280, %r15279, 2147483646;
	or.b32  	%r15281, %r15280, %r15278;
	ld.local.u32 	%r15282, [%rd7093+1592];
	shr.u32 	%r15283, %r15281, 1;
	and.b32  	%r15284, %r15279, 1;
	setp.eq.b32 	%p424, %r15284, 1;
	selp.b32 	%r15285, -1727483681, 0, %p424;
	xor.b32  	%r15286, %r15285, %r15282;
	xor.b32  	%r15287, %r15286, %r15283;
	st.local.u32 	[%rd7093+4], %r15287;
	and.b32  	%r15288, %r15279, -2147483648;
	ld.local.u32 	%r11314, [%rd7093+12];
	and.b32  	%r15289, %r11314, 2147483646;
	or.b32  	%r15290, %r15289, %r15288;
	ld.local.u32 	%r15291, [%rd7093+1596];
	shr.u32 	%r15292, %r15290, 1;
	and.b32  	%r15293, %r11314, 1;
	setp.eq.b32 	%p425, %r15293, 1;
	selp.b32 	%r15294, -1727483681, 0, %p425;
	xor.b32  	%r15295, %r15294, %r15291;
	xor.b32  	%r15296, %r15295, %r15292;
	st.local.u32 	[%rd7093+8], %r15296;
	setp.ne.s32 	%p426, %r105491, 224;
	@%p426 bra 	$L__BB3_7286;
	ld.local.u32 	%r105493, [%rd2+908];
	add.s64 	%rd7094, %rd2, 924;
	mov.b32 	%r105492, 0;
$L__BB3_5363:
	and.b32  	%r15307, %r105493, -2147483648;
	ld.local.u32 	%r15308, [%rd7094+-12];
	and.b32  	%r15309, %r15308, 2147483646;
	or.b32  	%r15310, %r15309, %r15307;
	ld.local.u32 	%r15311, [%rd7094+-924];
	shr.u32 	%r15312, %r15310, 1;
	and.b32  	%r15313, %r15308, 1;
	setp.eq.b32 	%p428, %r15313, 1;
	selp.b32 	%r15314, -1727483681, 0, %p428;
	xor.b32  	%r15315, %r15314, %r15311;
	xor.b32  	%r15316, %r15315, %r15312;
	st.local.u32 	[%rd7094+-16], %r15316;
	and.b32  	%r15317, %r15308, -2147483648;
	ld.local.u32 	%r15318, [%rd7094+-8];
	and.b32  	%r15319, %r15318, 2147483646;
	or.b32  	%r15320, %r15319, %r15317;
	ld.local.u32 	%r15321, [%rd7094+-920];
	shr.u32 	%r15322, %r15320, 1;
	and.b32  	%r15323, %r15318, 1;
	setp.eq.b32 	%p429, %r15323, 1;
	selp.b32 	%r15324, -1727483681, 0, %p429;
	xor.b32  	%r15325, %r15324, %r15321;
	xor.b32  	%r15326, %r15325, %r15322;
	st.local.u32 	[%rd7094+-12], %r15326;
	and.b32  	%r15327, %r15318, -2147483648;
	ld.local.u32 	%r15328, [%rd7094+-4];
	and.b32  	%r15329, %r15328, 2147483646;
	or.b32  	%r15330, %r15329, %r15327;
	ld.local.u32 	%r15331, [%rd7094+-916];
	shr.u32 	%r15332, %r15330, 1;
	and.b32  	%r15333, %r15328, 1;
	setp.eq.b32 	%p430, %r15333, 1;
	selp.b32 	%r15334, -1727483681, 0, %p430;
	xor.b32  	%r15335, %r15334, %r15331;
	xor.b32  	%r15336, %r15335, %r15332;
	st.local.u32 	[%rd7094+-8], %r15336;
	and.b32  	%r15337, %r15328, -2147483648;
	ld.local.u32 	%r105493, [%rd7094];
	and.b32  	%r15338, %r105493, 2147483646;
	or.b32  	%r15339, %r15338, %r15337;
	ld.local.u32 	%r15340, [%rd7094+-912];
	shr.u32 	%r15341, %r15339, 1;
	and.b32  	%r15342, %r105493, 1;
	setp.eq.b32 	%p431, %r15342, 1;
	selp.b32 	%r15343, -1727483681, 0, %p431;
	xor.b32  	%r15344, %r15343, %r15340;
	xor.b32  	%r15345, %r15344, %r15341;
	st.local.u32 	[%rd7094+-4], %r15345;
	add.s32 	%r105492, %r105492, 4;
	add.s64 	%rd7094, %rd7094, 16;
	setp.ne.s32 	%p432, %r105492, 396;
	@%p432 bra 	$L__BB3_5363;
	ld.local.u32 	%r15347, [%rd2484];
	and.b32  	%r15348, %r15347, -2147483648;
	ld.local.u32 	%r105481, [%rd2];
	and.b32  	%r15349, %r105481, 2147483646;
	or.b32  	%r15350, %r15349, %r15348;
	ld.local.u32 	%r15351, [%rd2485];
	shr.u32 	%r15352, %r15350, 1;
	and.b32  	%r15353, %r105481, 1;
	setp.eq.b32 	%p433, %r15353, 1;
	selp.b32 	%r15354, -1727483681, 0, %p433;
	xor.b32  	%r15355, %r15354, %r15351;
	xor.b32  	%r15356, %r15355, %r15352;
	st.local.u32 	[%rd2484], %r15356;
	mov.b32 	%r105495, 0;
	st.local.u32 	[%rd2483], %r105495;
$L__BB3_5365:
	add.s32 	%r105501, %r105495, 1;
	st.local.u32 	[%rd2+2496], %r105501;
	mul.wide.s32 	%rd3339, %r105495, 4;
	add.s64 	%rd3340, %rd2, %rd3339;
	ld.local.u32 	%r15357, [%rd3340];
	shr.u32 	%r15358, %r15357, 11;
	xor.b32  	%r15359, %r15358, %r15357;
	shl.b32 	%r15360, %r15359, 7;
	and.b32  	%r15361, %r15360, -1658038656;
	xor.b32  	%r11326, %r15361, %r15359;
	setp.lt.s32 	%p434, %r105495, 623;
	@%p434 bra 	$L__BB3_5371;
	mov.b32 	%r105497, 0;
	mov.u64 	%rd7095, %rd2;
$L__BB3_5367:
	and.b32  	%r15363, %r105481, -2147483648;
	ld.local.u32 	%r15364, [%rd7095+4];
	and.b32  	%r15365, %r15364, 2147483646;
	or.b32  	%r15366, %r15365, %r15363;
	ld.local.u32 	%r15367, [%rd7095+1588];
	shr.u32 	%r15368, %r15366, 1;
	and.b32  	%r15369, %r15364, 1;
	setp.eq.b32 	%p435, %r15369, 1;
	selp.b32 	%r15370, -1727483681, 0, %p435;
	xor.b32  	%r15371, %r15370, %r15367;
	xor.b32  	%r15372, %r15371, %r15368;
	st.local.u32 	[%rd7095], %r15372;
	and.b32  	%r15373, %r15364, -2147483648;
	ld.local.u32 	%r15374, [%rd7095+8];
	and.b32  	%r15375, %r15374, 2147483646;
	or.b32  	%r15376, %r15375, %r15373;
	ld.local.u32 	%r15377, [%rd7095+1592];
	shr.u32 	%r15378, %r15376, 1;
	and.b32  	%r15379, %r15374, 1;
	setp.eq.b32 	%p436, %r15379, 1;
	selp.b32 	%r15380, -1727483681, 0, %p436;
	xor.b32  	%r15381, %r15380, %r15377;
	xor.b32  	%r15382, %r15381, %r15378;
	st.local.u32 	[%rd7095+4], %r15382;
	and.b32  	%r15383, %r15374, -2147483648;
	ld.local.u32 	%r11329, [%rd7095+12];
	and.b32  	%r15384, %r11329, 2147483646;
	or.b32  	%r15385, %r15384, %r15383;
	ld.local.u32 	%r15386, [%rd7095+1596];
	shr.u32 	%r15387, %r15385, 1;
	and.b32  	%r15388, %r11329, 1;
	setp.eq.b32 	%p437, %r15388, 1;
	selp.b32 	%r15389, -1727483681, 0, %p437;
	xor.b32  	%r15390, %r15389, %r15386;
	xor.b32  	%r15391, %r15390, %r15387;
	st.local.u32 	[%rd7095+8], %r15391;
	setp.ne.s32 	%p438, %r105497, 224;
	@%p438 bra 	$L__BB3_7287;
	ld.local.u32 	%r105499, [%rd2+908];
	add.s64 	%rd7096, %rd2, 924;
	mov.b32 	%r105498, 0;
$L__BB3_5369:
	and.b32  	%r15402, %r105499, -2147483648;
	ld.local.u32 	%r15403, [%rd7096+-12];
	and.b32  	%r15404, %r15403, 2147483646;
	or.b32  	%r15405, %r15404, %r15402;
	ld.local.u32 	%r15406, [%rd7096+-924];
	shr.u32 	%r15407, %r15405, 1;
	and.b32  	%r15408, %r15403, 1;
	setp.eq.b32 	%p440, %r15408, 1;
	selp.b32 	%r15409, -1727483681, 0, %p440;
	xor.b32  	%r15410, %r15409, %r15406;
	xor.b32  	%r15411, %r15410, %r15407;
	st.local.u32 	[%rd7096+-16], %r15411;
	and.b32  	%r15412, %r15403, -2147483648;
	ld.local.u32 	%r15413, [%rd7096+-8];
	and.b32  	%r15414, %r15413, 2147483646;
	or.b32  	%r15415, %r15414, %r15412;
	ld.local.u32 	%r15416, [%rd7096+-920];
	shr.u32 	%r15417, %r15415, 1;
	and.b32  	%r15418, %r15413, 1;
	setp.eq.b32 	%p441, %r15418, 1;
	selp.b32 	%r15419, -1727483681, 0, %p441;
	xor.b32  	%r15420, %r15419, %r15416;
	xor.b32  	%r15421, %r15420, %r15417;
	st.local.u32 	[%rd7096+-12], %r15421;
	and.b32  	%r15422, %r15413, -2147483648;
	ld.local.u32 	%r15423, [%rd7096+-4];
	and.b32  	%r15424, %r15423, 2147483646;
	or.b32  	%r15425, %r15424, %r15422;
	ld.local.u32 	%r15426, [%rd7096+-916];
	shr.u32 	%r15427, %r15425, 1;
	and.b32  	%r15428, %r15423, 1;
	setp.eq.b32 	%p442, %r15428, 1;
	selp.b32 	%r15429, -1727483681, 0, %p442;
	xor.b32  	%r15430, %r15429, %r15426;
	xor.b32  	%r15431, %r15430, %r15427;
	st.local.u32 	[%rd7096+-8], %r15431;
	and.b32  	%r15432, %r15423, -2147483648;
	ld.local.u32 	%r105499, [%rd7096];
	and.b32  	%r15433, %r105499, 2147483646;
	or.b32  	%r15434, %r15433, %r15432;
	ld.local.u32 	%r15435, [%rd7096+-912];
	shr.u32 	%r15436, %r15434, 1;
	and.b32  	%r15437, %r105499, 1;
	setp.eq.b32 	%p443, %r15437, 1;
	selp.b32 	%r15438, -1727483681, 0, %p443;
	xor.b32  	%r15439, %r15438, %r15435;
	xor.b32  	%r15440, %r15439, %r15436;
	st.local.u32 	[%rd7096+-4], %r15440;
	add.s32 	%r105498, %r105498, 4;
	add.s64 	%rd7096, %rd7096, 16;
	setp.ne.s32 	%p444, %r105498, 396;
	@%p444 bra 	$L__BB3_5369;
	ld.local.u32 	%r15442, [%rd2484];
	and.b32  	%r15443, %r15442, -2147483648;
	ld.local.u32 	%r105481, [%rd2];
	and.b32  	%r15444, %r105481, 2147483646;
	or.b32  	%r15445, %r15444, %r15443;
	ld.local.u32 	%r15446, [%rd2485];
	shr.u32 	%r15447, %r15445, 1;
	and.b32  	%r15448, %r105481, 1;
	setp.eq.b32 	%p445, %r15448, 1;
	selp.b32 	%r15449, -1727483681, 0, %p445;
	xor.b32  	%r15450, %r15449, %r15446;
	xor.b32  	%r15451, %r15450, %r15447;
	st.local.u32 	[%rd2484], %r15451;
	mov.b32 	%r105501, 0;
	st.local.u32 	[%rd2483], %r105501;
$L__BB3_5371:
	add.s32 	%r105507, %r105501, 1;
	st.local.u32 	[%rd2+2496], %r105507;
	mul.wide.s32 	%rd3341, %r105501, 4;
	add.s64 	%rd3342, %rd2, %rd3341;
	ld.local.u32 	%r15452, [%rd3342];
	shr.u32 	%r15453, %r15452, 11;
	xor.b32  	%r15454, %r15453, %r15452;
	shl.b32 	%r15455, %r15454, 7;
	and.b32  	%r15456, %r15455, -1658038656;
	xor.b32  	%r11341, %r15456, %r15454;
	setp.lt.s32 	%p446, %r105501, 623;
	@%p446 bra 	$L__BB3_5377;
	mov.b32 	%r105503, 0;
	mov.u64 	%rd7097, %rd2;
$L__BB3_5373:
	and.b32  	%r15458, %r105481, -2147483648;
	ld.local.u32 	%r15459, [%rd7097+4];
	and.b32  	%r15460, %r15459, 2147483646;
	or.b32  	%r15461, %r15460, %r15458;
	ld.local.u32 	%r15462, [%rd7097+1588];
	shr.u32 	%r15463, %r15461, 1;
	and.b32  	%r15464, %r15459, 1;
	setp.eq.b32 	%p447, %r15464, 1;
	selp.b32 	%r15465, -1727483681, 0, %p447;
	xor.b32  	%r15466, %r15465, %r15462;
	xor.b32  	%r15467, %r15466, %r15463;
	st.local.u32 	[%rd7097], %r15467;
	and.b32  	%r15468, %r15459, -2147483648;
	ld.local.u32 	%r15469, [%rd7097+8];
	and.b32  	%r15470, %r15469, 2147483646;
	or.b32  	%r15471, %r15470, %r15468;
	ld.local.u32 	%r15472, [%rd7097+1592];
	shr.u32 	%r15473, %r15471, 1;
	and.b32  	%r15474, %r15469, 1;
	setp.eq.b32 	%p448, %r15474, 1;
	selp.b32 	%r15475, -1727483681, 0, %p448;
	xor.b32  	%r15476, %r15475, %r15472;
	xor.b32  	%r15477, %r15476, %r15473;
	st.local.u32 	[%rd7097+4], %r15477;
	and.b32  	%r15478, %r15469, -2147483648;
	ld.local.u32 	%r11344, [%rd7097+12];
	and.b32  	%r15479, %r11344, 2147483646;
	or.b32  	%r15480, %r15479, %r15478;
	ld.local.u32 	%r15481, [%rd7097+1596];
	shr.u32 	%r15482, %r15480, 1;
	and.b32  	%r15483, %r11344, 1;
	setp.eq.b32 	%p449, %r15483, 1;
	selp.b32 	%r15484, -1727483681, 0, %p449;
	xor.b32  	%r15485, %r15484, %r15481;
	xor.b32  	%r15486, %r15485, %r15482;
	st.local.u32 	[%rd7097+8], %r15486;
	setp.ne.s32 	%p450, %r105503, 224;
	@%p450 bra 	$L__BB3_7288;
	ld.local.u32 	%r105505, [%rd2+908];
	add.s64 	%rd7098, %rd2, 924;
	mov.b32 	%r105504, 0;
$L__BB3_5375:
	and.b32  	%r15497, %r105505, -2147483648;
	ld.local.u32 	%r15498, [%rd7098+-12];
	and.b32  	%r15499, %r15498, 2147483646;
	or.b32  	%r15500, %r15499, %r15497;
	ld.local.u32 	%r15501, [%rd7098+-924];
	shr.u32 	%r15502, %r15500, 1;
	and.b32  	%r15503, %r15498, 1;
	setp.eq.b32 	%p452, %r15503, 1;
	selp.b32 	%r15504, -1727483681, 0, %p452;
	xor.b32  	%r15505, %r15504, %r15501;
	xor.b32  	%r15506, %r15505, %r15502;
	st.local.u32 	[%rd7098+-16], %r15506;
	and.b32  	%r15507, %r15498, -2147483648;
	ld.local.u32 	%r15508, [%rd7098+-8];
	and.b32  	%r15509, %r15508, 2147483646;
	or.b32  	%r15510, %r15509, %r15507;
	ld.local.u32 	%r15511, [%rd7098+-920];
	shr.u32 	%r15512, %r15510, 1;
	and.b32  	%r15513, %r15508, 1;
	setp.eq.b32 	%p453, %r15513, 1;
	selp.b32 	%r15514, -1727483681, 0, %p453;
	xor.b32  	%r15515, %r15514, %r15511;
	xor.b32  	%r15516, %r15515, %r15512;
	st.local.u32 	[%rd7098+-12], %r15516;
	and.b32  	%r15517, %r15508, -2147483648;
	ld.local.u32 	%r15518, [%rd7098+-4];
	and.b32  	%r15519, %r15518, 2147483646;
	or.b32  	%r15520, %r15519, %r15517;
	ld.local.u32 	%r15521, [%rd7098+-916];
	shr.u32 	%r15522, %r15520, 1;
	and.b32  	%r15523, %r15518, 1;
	setp.eq.b32 	%p454, %r15523, 1;
	selp.b32 	%r15524, -1727483681, 0, %p454;
	xor.b32  	%r15525, %r15524, %r15521;
	xor.b32  	%r15526, %r15525, %r15522;
	st.local.u32 	[%rd7098+-8], %r15526;
	and.b32  	%r15527, %r15518, -2147483648;
	ld.local.u32 	%r105505, [%rd7098];
	and.b32  	%r15528, %r105505, 2147483646;
	or.b32  	%r15529, %r15528, %r15527;
	ld.local.u32 	%r15530, [%rd7098+-912];
	shr.u32 	%r15531, %r15529, 1;
	and.b32  	%r15532, %r105505, 1;
	setp.eq.b32 	%p455, %r15532, 1;
	selp.b32 	%r15533, -1727483681, 0, %p455;
	xor.b32  	%r15534, %r15533, %r15530;
	xor.b32  	%r15535, %r15534, %r15531;
	st.local.u32 	[%rd7098+-4], %r15535;
	add.s32 	%r105504, %r105504, 4;
	add.s64 	%rd7098, %rd7098, 16;
	setp.ne.s32 	%p456, %r105504, 396;
	@%p456 bra 	$L__BB3_5375;
	ld.local.u32 	%r15537, [%rd2484];
	and.b32  	%r15538, %r15537, -2147483648;
	ld.local.u32 	%r105481, [%rd2];
	and.b32  	%r15539, %r105481, 2147483646;
	or.b32  	%r15540, %r15539, %r15538;
	ld.local.u32 	%r15541, [%rd2485];
	shr.u32 	%r15542, %r15540, 1;
	and.b32  	%r15543, %r105481, 1;
	setp.eq.b32 	%p457, %r15543, 1;
	selp.b32 	%r15544, -1727483681, 0, %p457;
	xor.b32  	%r15545, %r15544, %r15541;
	xor.b32  	%r15546, %r15545, %r15542;
	st.local.u32 	[%rd2484], %r15546;
	mov.b32 	%r105507, 0;
	st.local.u32 	[%rd2483], %r105507;
$L__BB3_5377:
	add.s32 	%r105513, %r105507, 1;
	st.local.u32 	[%rd2+2496], %r105513;
	mul.wide.s32 	%rd3343, %r105507, 4;
	add.s64 	%rd3344, %rd2, %rd3343;
	ld.local.u32 	%r15547, [%rd3344];
	shr.u32 	%r15548, %r15547, 11;
	xor.b32  	%r15549, %r15548, %r15547;
	shl.b32 	%r15550, %r15549, 7;
	and.b32  	%r15551, %r15550, -1658038656;
	xor.b32  	%r11356, %r15551, %r15549;
	setp.lt.s32 	%p458, %r105507, 623;
	@%p458 bra 	$L__BB3_5383;
	mov.b32 	%r105509, 0;
	mov.u64 	%rd7099, %rd2;
$L__BB3_5379:
	and.b32  	%r15553, %r105481, -2147483648;
	ld.local.u32 	%r15554, [%rd7099+4];
	and.b32  	%r15555, %r15554, 2147483646;
	or.b32  	%r15556, %r15555, %r15553;
	ld.local.u32 	%r15557, [%rd7099+1588];
	shr.u32 	%r15558, %r15556, 1;
	and.b32  	%r15559, %r15554, 1;
	setp.eq.b32 	%p459, %r15559, 1;
	selp.b32 	%r15560, -1727483681, 0, %p459;
	xor.b32  	%r15561, %r15560, %r15557;
	xor.b32  	%r15562, %r15561, %r15558;
	st.local.u32 	[%rd7099], %r15562;
	and.b32  	%r15563, %r15554, -2147483648;
	ld.local.u32 	%r15564, [%rd7099+8];
	and.b32  	%r15565, %r15564, 2147483646;
	or.b32  	%r15566, %r15565, %r15563;
	ld.local.u32 	%r15567, [%rd7099+1592];
	shr.u32 	%r15568, %r15566, 1;
	and.b32  	%r15569, %r15564, 1;
	setp.eq.b32 	%p460, %r15569, 1;
	selp.b32 	%r15570, -1727483681, 0, %p460;
	xor.b32  	%r15571, %r15570, %r15567;
	xor.b32  	%r15572, %r15571, %r15568;
	st.local.u32 	[%rd7099+4], %r15572;
	and.b32  	%r15573, %r15564, -2147483648;
	ld.local.u32 	%r11359, [%rd7099+12];
	and.b32  	%r15574, %r11359, 2147483646;
	or.b32  	%r15575, %r15574, %r15573;
	ld.local.u32 	%r15576, [%rd7099+1596];
	shr.u32 	%r15577, %r15575, 1;
	and.b32  	%r15578, %r11359, 1;
	setp.eq.b32 	%p461, %r15578, 1;
	selp.b32 	%r15579, -1727483681, 0, %p461;
	xor.b32  	%r15580, %r15579, %r15576;
	xor.b32  	%r15581, %r15580, %r15577;
	st.local.u32 	[%rd7099+8], %r15581;
	setp.ne.s32 	%p462, %r105509, 224;
	@%p462 bra 	$L__BB3_7289;
	ld.local.u32 	%r105510, [%rd2481];
	mov.b32 	%r105511, 227;
$L__BB3_5381:
	mul.wide.u32 	%rd3345, %r105511, 4;
	add.s64 	%rd3346, %rd2, %rd3345;
	and.b32  	%r15592, %r105510, -2147483648;
	ld.local.u32 	%r15593, [%rd3346+4];
	and.b32  	%r15594, %r15593, 2147483646;
	or.b32  	%r15595, %r15594, %r15592;
	ld.local.u32 	%r15596, [%rd3346+-908];
	shr.u32 	%r15597, %r15595, 1;
	and.b32  	%r15598, %r15593, 1;
	setp.eq.b32 	%p464, %r15598, 1;
	selp.b32 	%r15599, -1727483681, 0, %p464;
	xor.b32  	%r15600, %r15599, %r15596;
	xor.b32  	%r15601, %r15600, %r15597;
	st.local.u32 	[%rd3346], %r15601;
	and.b32  	%r15602, %r15593, -2147483648;
	ld.local.u32 	%r15603, [%rd3346+8];
	and.b32  	%r15604, %r15603, 2147483646;
	or.b32  	%r15605, %r15604, %r15602;
	ld.local.u32 	%r15606, [%rd3346+-904];
	shr.u32 	%r15607, %r15605, 1;
	and.b32  	%r15608, %r15603, 1;
	setp.eq.b32 	%p465, %r15608, 1;
	selp.b32 	%r15609, -1727483681, 0, %p465;
	xor.b32  	%r15610, %r15609, %r15606;
	xor.b32  	%r15611, %r15610, %r15607;
	st.local.u32 	[%rd3346+4], %r15611;
	and.b32  	%r15612, %r15603, -2147483648;
	ld.local.u32 	%r15613, [%rd3346+12];
	and.b32  	%r15614, %r15613, 2147483646;
	or.b32  	%r15615, %r15614, %r15612;
	ld.local.u32 	%r15616, [%rd3346+-900];
	shr.u32 	%r15617, %r15615, 1;
	and.b32  	%r15618, %r15613, 1;
	setp.eq.b32 	%p466, %r15618, 1;
	selp.b32 	%r15619, -1727483681, 0, %p466;
	xor.b32  	%r15620, %r15619, %r15616;
	xor.b32  	%r15621, %r15620, %r15617;
	st.local.u32 	[%rd3346+8], %r15621;
	and.b32  	%r15622, %r15613, -2147483648;
	add.s32 	%r105511, %r105511, 4;
	ld.local.u32 	%r105510, [%rd3346+16];
	and.b32  	%r15623, %r105510, 2147483646;
	or.b32  	%r15624, %r15623, %r15622;
	ld.local.u32 	%r15625, [%rd3346+-896];
	shr.u32 	%r15626, %r15624, 1;
	and.b32  	%r15627, %r105510, 1;
	setp.eq.b32 	%p467, %r15627, 1;
	selp.b32 	%r15628, -1727483681, 0, %p467;
	xor.b32  	%r15629, %r15628, %r15625;
	xor.b32  	%r15630, %r15629, %r15626;
	st.local.u32 	[%rd3346+12], %r15630;
	setp.ne.s32 	%p468, %r105511, 623;
	@%p468 bra 	$L__BB3_5381;
	ld.local.u32 	%r15632, [%rd2+2492];
	and.b32  	%r15633, %r15632, -2147483648;
	ld.local.u32 	%r105481, [%rd2];
	and.b32  	%r15634, %r105481, 2147483646;
	or.b32  	%r15635, %r15634, %r15633;
	ld.local.u32 	%r15636, [%rd2+1584];
	shr.u32 	%r15637, %r15635, 1;
	and.b32  	%r15638, %r105481, 1;
	setp.eq.b32 	%p469, %r15638, 1;
	selp.b32 	%r15639, -1727483681, 0, %p469;
	xor.b32  	%r15640, %r15639, %r15636;
	xor.b32  	%r15641, %r15640, %r15637;
	st.local.u32 	[%rd2+2492], %r15641;
	mov.b32 	%r105513, 0;
	st.local.u32 	[%rd2+2496], %r105513;
$L__BB3_5383:
	setp.gt.u32 	%p471, %r15023, %r15024;
	add.s32 	%r105533, %r105513, 1;
	st.local.u32 	[%rd2+2496], %r105533;
	mul.wide.s32 	%rd3347, %r105513, 4;
	add.s64 	%rd3348, %rd2, %rd3347;
	ld.local.u32 	%r15642, [%rd3348];
	shr.u32 	%r15643, %r15642, 11;
	xor.b32  	%r15644, %r15643, %r15642;
	shl.b32 	%r15645, %r15644, 7;
	and.b32  	%r15646, %r15645, -1658038656;
	xor.b32  	%r15647, %r15646, %r15644;
	shl.b32 	%r15648, %r15647, 15;
	and.b32  	%r15649, %r15648, -402653184;
	xor.b32  	%r15650, %r15649, %r15647;
	shr.u32 	%r15651, %r15650, 27;
	shl.b32 	%r15652, %r11311, 15;
	and.b32  	%r15653, %r15652, -402653184;
	xor.b32  	%r15654, %r15653, %r11311;
	shr.u32 	%r15655, %r15654, 7;
	and.b32  	%r15656, %r15655, 32505856;
	shl.b32 	%r15657, %r11326, 15;
	and.b32  	%r15658, %r15657, -402653184;
	xor.b32  	%r15659, %r15658, %r11326;
	shr.u32 	%r15660, %r15659, 12;
	and.b32  	%r15661, %r15660, 1015808;
	or.b32  	%r15662, %r15661, %r15656;
	shl.b32 	%r15663, %r11341, 15;
	and.b32  	%r15664, %r15663, -402653184;
	xor.b32  	%r15665, %r15664, %r11341;
	shr.u32 	%r15666, %r15665, 17;
	and.b32  	%r15667, %r15666, 31744;
	or.b32  	%r15668, %r15662, %r15667;
	shl.b32 	%r15669, %r11356, 15;
	and.b32  	%r15670, %r15669, -402653184;
	xor.b32  	%r15671, %r15670, %r11356;
	shr.u32 	%r15672, %r15671, 22;
	and.b32  	%r15673, %r15672, 992;
	or.b32  	%r15674, %r15668, %r15673;
	or.b32  	%r105517, %r15674, %r15651;
	mov.pred 	%p12014, 0;
	@%p471 bra 	$L__BB3_5392;
	mov.pred 	%p12014, 0;
	mov.u32 	%r105522, %r105533;
	mov.u32 	%r105516, %r15023;
$L__BB3_5385:
	shl.b32 	%r11377, %r105517, 5;
	setp.lt.s32 	%p473, %r105522, 624;
	@%p473 bra 	$L__BB3_5391;
	mov.b32 	%r105519, 0;
$L__BB3_5387:
	mul.wide.u32 	%rd3349, %r105519, 4;
	add.s64 	%rd2511, %rd2, %rd3349;
	and.b32  	%r15676, %r105481, -2147483648;
	ld.local.u32 	%r15677, [%rd2511+4];
	and.b32  	%r15678, %r15677, 2147483646;
	or.b32  	%r15679, %r15678, %r15676;
	ld.local.u32 	%r15680, [%rd2511+1588];
	shr.u32 	%r15681, %r15679, 1;
	and.b32  	%r15682, %r15677, 1;
	setp.eq.b32 	%p474, %r15682, 1;
	selp.b32 	%r15683, -1727483681, 0, %p474;
	xor.b32  	%r15684, %r15683, %r15680;
	xor.b32  	%r15685, %r15684, %r15681;
	st.local.u32 	[%rd2511], %r15685;
	and.b32  	%r15686, %r15677, -2147483648;
	ld.local.u32 	%r15687, [%rd2511+8];
	and.b32  	%r15688, %r15687, 2147483646;
	or.b32  	%r15689, %r15688, %r15686;
	ld.local.u32 	%r15690, [%rd2511+1592];
	shr.u32 	%r15691, %r15689, 1;
	and.b32  	%r15692, %r15687, 1;
	setp.eq.b32 	%p475, %r15692, 1;
	selp.b32 	%r15693, -1727483681, 0, %p475;
	xor.b32  	%r15694, %r15693, %r15690;
	xor.b32  	%r15695, %r15694, %r15691;
	st.local.u32 	[%rd2511+4], %r15695;
	and.b32  	%r15696, %r15687, -2147483648;
	ld.local.u32 	%r11380, [%rd2511+12];
	and.b32  	%r15697, %r11380, 2147483646;
	or.b32  	%r15698, %r15697, %r15696;
	ld.local.u32 	%r15699, [%rd2511+1596];
	shr.u32 	%r15700, %r15698, 1;
	and.b32  	%r15701, %r11380, 1;
	setp.eq.b32 	%p476, %r15701, 1;
	selp.b32 	%r15702, -1727483681, 0, %p476;
	xor.b32  	%r15703, %r15702, %r15699;
	xor.b32  	%r15704, %r15703, %r15700;
	st.local.u32 	[%rd2511+8], %r15704;
	setp.ne.s32 	%p477, %r105519, 224;
	@%p477 bra 	$L__BB3_7290;
	ld.local.u32 	%r105520, [%rd2481];
	mov.b32 	%r105521, 227;
$L__BB3_5389:
	mul.wide.u32 	%rd3350, %r105521, 4;
	add.s64 	%rd3351, %rd2, %rd3350;
	and.b32  	%r15715, %r105520, -2147483648;
	ld.local.u32 	%r15716, [%rd3351+4];
	and.b32  	%r15717, %r15716, 2147483646;
	or.b32  	%r15718, %r15717, %r15715;
	ld.local.u32 	%r15719, [%rd3351+-908];
	shr.u32 	%r15720, %r15718, 1;
	and.b32  	%r15721, %r15716, 1;
	setp.eq.b32 	%p479, %r15721, 1;
	selp.b32 	%r15722, -1727483681, 0, %p479;
	xor.b32  	%r15723, %r15722, %r15719;
	xor.b32  	%r15724, %r15723, %r15720;
	st.local.u32 	[%rd3351], %r15724;
	and.b32  	%r15725, %r15716, -2147483648;
	ld.local.u32 	%r15726, [%rd3351+8];
	and.b32  	%r15727, %r15726, 2147483646;
	or.b32  	%r15728, %r15727, %r15725;
	ld.local.u32 	%r15729, [%rd3351+-904];
	shr.u32 	%r15730, %r15728, 1;
	and.b32  	%r15731, %r15726, 1;
	setp.eq.b32 	%p480, %r15731, 1;
	selp.b32 	%r15732, -1727483681, 0, %p480;
	xor.b32  	%r15733, %r15732, %r15729;
	xor.b32  	%r15734, %r15733, %r15730;
	st.local.u32 	[%rd3351+4], %r15734;
	and.b32  	%r15735, %r15726, -2147483648;
	ld.local.u32 	%r15736, [%rd3351+12];
	and.b32  	%r15737, %r15736, 2147483646;
	or.b32  	%r15738, %r15737, %r15735;
	ld.local.u32 	%r15739, [%rd3351+-900];
	shr.u32 	%r15740, %r15738, 1;
	and.b32  	%r15741, %r15736, 1;
	setp.eq.b32 	%p481, %r15741, 1;
	selp.b32 	%r15742, -1727483681, 0, %p481;
	xor.b32  	%r15743, %r15742, %r15739;
	xor.b32  	%r15744, %r15743, %r15740;
	st.local.u32 	[%rd3351+8], %r15744;
	and.b32  	%r15745, %r15736, -2147483648;
	add.s32 	%r105521, %r105521, 4;
	ld.local.u32 	%r105520, [%rd3351+16];
	and.b32  	%r15746, %r105520, 2147483646;
	or.b32  	%r15747, %r15746, %r15745;
	ld.local.u32 	%r15748, [%rd3351+-896];
	shr.u32 	%r15749, %r15747, 1;
	and.b32  	%r15750, %r105520, 1;
	setp.eq.b32 	%p482, %r15750, 1;
	selp.b32 	%r15751, -1727483681, 0, %p482;
	xor.b32  	%r15752, %r15751, %r15748;
	xor.b32  	%r15753, %r15752, %r15749;
	st.local.u32 	[%rd3351+12], %r15753;
	setp.ne.s32 	%p483, %r105521, 623;
	@%p483 bra 	$L__BB3_5389;
	ld.local.u32 	%r15755, [%rd2+2492];
	and.b32  	%r15756, %r15755, -2147483648;
	ld.local.u32 	%r105481, [%rd2];
	and.b32  	%r15757, %r105481, 2147483646;
	or.b32  	%r15758, %r15757, %r15756;
	ld.local.u32 	%r15759, [%rd2+1584];
	shr.u32 	%r15760, %r15758, 1;
	and.b32  	%r15761, %r105481, 1;
	setp.eq.b32 	%p484, %r15761, 1;
	selp.b32 	%r15762, -1727483681, 0, %p484;
	xor.b32  	%r15763, %r15762, %r15759;
	xor.b32  	%r15764, %r15763, %r15760;
	st.local.u32 	[%rd2+2492], %r15764;
	mov.b32 	%r105522, 0;
	st.local.u32 	[%rd2+2496], %r105522;
$L__BB3_5391:
	add.s32 	%r105533, %r105522, 1;
	st.local.u32 	[%rd2+2496], %r105533;
	mul.wide.s32 	%rd3352, %r105522, 4;
	add.s64 	%rd3353, %rd2, %rd3352;
	ld.local.u32 	%r15765, [%rd3353];
	shr.u32 	%r15766, %r15765, 11;
	xor.b32  	%r15767, %r15766, %r15765;
	shl.b32 	%r15768, %r15767, 7;
	and.b32  	%r15769, %r15768, -1658038656;
	xor.b32  	%r15770, %r15769, %r15767;
	shl.b32 	%r15771, %r15770, 15;
	and.b32  	%r15772, %r15771, -402653184;
	xor.b32  	%r15773, %r15772, %r15770;
	shr.u32 	%r15774, %r15773, 27;
	and.b32  	%r15776, %r11377, 1073741792;
	or.b32  	%r105517, %r15774, %r15776;
	setp.eq.s32 	%p485, %r105517, %r15021;
	or.pred  	%p12014, %p12014, %p485;
	add.s32 	%r105516, %r105516, 1;
	setp.le.u32 	%p486, %r105516, %r15024;
	mov.u32 	%r105522, %r105533;
	@%p486 bra 	$L__BB3_5385;
$L__BB3_5392:
	sub.s32 	%r15777, %r15025, %r15024;
	add.s32 	%r11396, %r15777, -6;
	setp.lt.s32 	%p487, %r11396, 1;
	@%p487 bra 	$L__BB3_5401;
	mov.b32 	%r105528, 0;
$L__BB3_5394:
	setp.lt.s32 	%p488, %r105533, 624;
	@%p488 bra 	$L__BB3_5400;
	mov.b32 	%r105530, 0;
	mov.u64 	%rd7100, %rd2;
$L__BB3_5396:
	and.b32  	%r15780, %r105481, -2147483648;
	ld.local.u32 	%r15781, [%rd7100+4];
	and.b32  	%r15782, %r15781, 2147483646;
	or.b32  	%r15783, %r15782, %r15780;
	ld.local.u32 	%r15784, [%rd7100+1588];
	shr.u32 	%r15785, %r15783, 1;
	and.b32  	%r15786, %r15781, 1;
	setp.eq.b32 	%p489, %r15786, 1;
	selp.b32 	%r15787, -1727483681, 0, %p489;
	xor.b32  	%r15788, %r15787, %r15784;
	xor.b32  	%r15789, %r15788, %r15785;
	st.local.u32 	[%rd7100], %r15789;
	and.b32  	%r15790, %r15781, -2147483648;
	ld.local.u32 	%r15791, [%rd7100+8];
	and.b32  	%r15792, %r15791, 2147483646;
	or.b32  	%r15793, %r15792, %r15790;
	ld.local.u32 	%r15794, [%rd7100+1592];
	shr.u32 	%r15795, %r15793, 1;
	and.b32  	%r15796, %r15791, 1;
	setp.eq.b32 	%p490, %r15796, 1;
	selp.b32 	%r15797, -1727483681, 0, %p490;
	xor.b32  	%r15798, %r15797, %r15794;
	xor.b32  	%r15799, %r15798, %r15795;
	st.local.u32 	[%rd7100+4], %r15799;
	and.b32  	%r15800, %r15791, -2147483648;
	ld.local.u32 	%r11402, [%rd7100+12];
	and.b32  	%r15801, %r11402, 2147483646;
	or.b32  	%r15802, %r15801, %r15800;
	ld.local.u32 	%r15803, [%rd7100+1596];
	shr.u32 	%r15804, %r15802, 1;
	and.b32  	%r15805, %r11402, 1;
	setp.eq.b32 	%p491, %r15805, 1;
	selp.b32 	%r15806, -1727483681, 0, %p491;
	xor.b32  	%r15807, %r15806, %r15803;
	xor.b32  	%r15808, %r15807, %r15804;
	st.local.u32 	[%rd7100+8], %r15808;
	setp.ne.s32 	%p492, %r105530, 224;
	@%p492 bra 	$L__BB3_7291;
	ld.local.u32 	%r105531, [%rd2481];
	mov.b32 	%r105532, 227;
$L__BB3_5398:
	mul.wide.u32 	%rd3354, %r105532, 4;
	add.s64 	%rd3355, %rd2, %rd3354;
	and.b32  	%r15819, %r105531, -2147483648;
	ld.local.u32 	%r15820, [%rd3355+4];
	and.b32  	%r15821, %r15820, 2147483646;
	or.b32  	%r15822, %r15821, %r15819;
	ld.local.u32 	%r15823, [%rd3355+-908];
	shr.u32 	%r15824, %r15822, 1;
	and.b32  	%r15825, %r15820, 1;
	setp.eq.b32 	%p494, %r15825, 1;
	selp.b32 	%r15826, -1727483681, 0, %p494;
	xor.b32  	%r15827, %r15826, %r15823;
	xor.b32  	%r15828, %r15827, %r15824;
	st.local.u32 	[%rd3355], %r15828;
	and.b32  	%r15829, %r15820, -2147483648;
	ld.local.u32 	%r15830, [%rd3355+8];
	and.b32  	%r15831, %r15830, 2147483646;
	or.b32  	%r15832, %r15831, %r15829;
	ld.local.u32 	%r15833, [%rd3355+-904];
	shr.u32 	%r15834, %r15832, 1;
	and.b32  	%r15835, %r15830, 1;
	setp.eq.b32 	%p495, %r15835, 1;
	selp.b32 	%r15836, -1727483681, 0, %p495;
	xor.b32  	%r15837, %r15836, %r15833;
	xor.b32  	%r15838, %r15837, %r15834;
	st.local.u32 	[%rd3355+4], %r15838;
	and.b32  	%r15839, %r15830, -2147483648;
	ld.local.u32 	%r15840, [%rd3355+12];
	and.b32  	%r15841, %r15840, 2147483646;
	or.b32  	%r15842, %r15841, %r15839;
	ld.local.u32 	%r15843, [%rd3355+-900];
	shr.u32 	%r15844, %r15842, 1;
	and.b32  	%r15845, %r15840, 1;
	setp.eq.b32 	%p496, %r15845, 1;
	selp.b32 	%r15846, -1727483681, 0, %p496;
	xor.b32  	%r15847, %r15846, %r15843;
	xor.b32  	%r15848, %r15847, %r15844;
	st.local.u32 	[%rd3355+8], %r15848;
	and.b32  	%r15849, %r15840, -2147483648;
	add.s32 	%r105532, %r105532, 4;
	ld.local.u32 	%r105531, [%rd3355+16];
	and.b32  	%r15850, %r105531, 2147483646;
	or.b32  	%r15851, %r15850, %r15849;
	ld.local.u32 	%r15852, [%rd3355+-896];
	shr.u32 	%r15853, %r15851, 1;
	and.b32  	%r15854, %r105531, 1;
	setp.eq.b32 	%p497, %r15854, 1;
	selp.b32 	%r15855, -1727483681, 0, %p497;
	xor.b32  	%r15856, %r15855, %r15852;
	xor.b32  	%r15857, %r15856, %r15853;
	st.local.u32 	[%rd3355+12], %r15857;
	setp.ne.s32 	%p498, %r105532, 623;
	@%p498 bra 	$L__BB3_5398;
	ld.local.u32 	%r15859, [%rd2+2492];
	and.b32  	%r15860, %r15859, -2147483648;
	ld.local.u32 	%r105481, [%rd2];
	and.b32  	%r15861, %r105481, 2147483646;
	or.b32  	%r15862, %r15861, %r15860;
	ld.local.u32 	%r15863, [%rd2+1584];
	shr.u32 	%r15864, %r15862, 1;
	and.b32  	%r15865, %r105481, 1;
	setp.eq.b32 	%p499, %r15865, 1;
	selp.b32 	%r15866, -1727483681, 0, %p499;
	xor.b32  	%r15867, %r15866, %r15863;
	xor.b32  	%r15868, %r15867, %r15864;
	st.local.u32 	[%rd2+2492], %r15868;
	mov.b32 	%r105533, 0;
	st.local.u32 	[%rd2+2496], %r105533;
$L__BB3_5400:
	add.s32 	%r105533, %r105533, 1;
	st.local.u32 	[%rd2483], %r105533;
	add.s32 	%r105528, %r105528, 1;
	setp.ne.s32 	%p500, %r105528, %r11396;
	@%p500 bra 	$L__BB3_5394;
$L__BB3_5401:
	setp.lt.s32 	%p501, %r105533, 624;
	@%p501 bra 	$L__BB3_5407;
	mov.b32 	%r105538, 0;
	mov.u64 	%rd7101, %rd2;
$L__BB3_5403:
	and.b32  	%r15870, %r105481, -2147483648;
	ld.local.u32 	%r15871, [%rd7101+4];
	and.b32  	%r15872, %r15871, 2147483646;
	or.b32  	%r15873, %r15872, %r15870;
	ld.local.u32 	%r15874, [%rd7101+1588];
	shr.u32 	%r15875, %r15873, 1;
	and.b32  	%r15876, %r15871, 1;
	setp.eq.b32 	%p502, %r15876, 1;
	selp.b32 	%r15877, -1727483681, 0, %p502;
	xor.b32  	%r15878, %r15877, %r15874;
	xor.b32  	%r15879, %r15878, %r15875;
	st.local.u32 	[%rd7101], %r15879;
	and.b32  	%r15880, %r15871, -2147483648;
	ld.local.u32 	%r15881, [%rd7101+8];
	and.b32  	%r15882, %r15881, 2147483646;
	or.b32  	%r15883, %r15882, %r15880;
	ld.local.u32 	%r15884, [%rd7101+1592];
	shr.u32 	%r15885, %r15883, 1;
	and.b32  	%r15886, %r15881, 1;
	setp.eq.b32 	%p503, %r15886, 1;
	selp.b32 	%r15887, -1727483681, 0, %p503;
	xor.b32  	%r15888, %r15887, %r15884;
	xor.b32  	%r15889, %r15888, %r15885;
	st.local.u32 	[%rd7101+4], %r15889;
	and.b32  	%r15890, %r15881, -2147483648;
	ld.local.u32 	%r11419, [%rd7101+12];
	and.b32  	%r15891, %r11419, 2147483646;
	or.b32  	%r15892, %r15891, %r15890;
	ld.local.u32 	%r15893, [%rd7101+1596];
	shr.u32 	%r15894, %r15892, 1;
	and.b32  	%r15895, %r11419, 1;
	setp.eq.b32 	%p504, %r15895, 1;
	selp.b32 	%r15896, -1727483681, 0, %p504;
	xor.b32  	%r15897, %r15896, %r15893;
	xor.b32  	%r15898, %r15897, %r15894;
	st.local.u32 	[%rd7101+8], %r15898;
	setp.ne.s32 	%p505, %r105538, 224;
	@%p505 bra 	$L__BB3_7292;
	ld.local.u32 	%r105540, [%rd2+908];
	add.s64 	%rd7102, %rd2, 924;
	mov.b32 	%r105539, 0;
$L__BB3_5405:
	and.b32  	%r15909, %r105540, -2147483648;
	ld.local.u32 	%r15910, [%rd7102+-12];
	and.b32  	%r15911, %r15910, 2147483646;
	or.b32  	%r15912, %r15911, %r15909;
	ld.local.u32 	%r15913, [%rd7102+-924];
	shr.u32 	%r15914, %r15912, 1;
	and.b32  	%r15915, %r15910, 1;
	setp.eq.b32 	%p507, %r15915, 1;
	selp.b32 	%r15916, -1727483681, 0, %p507;
	xor.b32  	%r15917, %r15916, %r15913;
	xor.b32  	%r15918, %r15917, %r15914;
	st.local.u32 	[%rd7102+-16], %r15918;
	and.b32  	%r15919, %r15910, -2147483648;
	ld.local.u32 	%r15920, [%rd7102+-8];
	and.b32  	%r15921, %r15920, 2147483646;
	or.b32  	%r15922, %r15921, %r15919;
	ld.local.u32 	%r15923, [%rd7102+-920];
	shr.u32 	%r15924, %r15922, 1;
	and.b32  	%r15925, %r15920, 1;
	setp.eq.b32 	%p508, %r15925, 1;
	selp.b32 	%r15926, -1727483681, 0, %p508;
	xor.b32  	%r15927, %r15926, %r15923;
	xor.b32  	%r15928, %r15927, %r15924;
	st.local.u32 	[%rd7102+-12], %r15928;
	and.b32  	%r15929, %r15920, -2147483648;
	ld.local.u32 	%r15930, [%rd7102+-4];
	and.b32  	%r15931, %r15930, 2147483646;
	or.b32  	%r15932, %r15931, %r15929;
	ld.local.u32 	%r15933, [%rd7102+-916];
	shr.u32 	%r15934, %r15932, 1;
	and.b32  	%r15935, %r15930, 1;
	setp.eq.b32 	%p509, %r15935, 1;
	selp.b32 	%r15936, -1727483681, 0, %p509;
	xor.b32  	%r15937, %r15936, %r15933;
	xor.b32  	%r15938, %r15937, %r15934;
	st.local.u32 	[%rd7102+-8], %r15938;
	and.b32  	%r15939, %r15930, -2147483648;
	ld.local.u32 	%r105540, [%rd7102];
	and.b32  	%r15940, %r105540, 2147483646;
	or.b32  	%r15941, %r15940, %r15939;
	ld.local.u32 	%r15942, [%rd7102+-912];
	shr.u32 	%r15943, %r15941, 1;
	and.b32  	%r15944, %r105540, 1;
	setp.eq.b32 	%p510, %r15944, 1;
	selp.b32 	%r15945, -1727483681, 0, %p510;
	xor.b32  	%r15946, %r15945, %r15942;
	xor.b32  	%r15947, %r15946, %r15943;
	st.local.u32 	[%rd7102+-4], %r15947;
	add.s32 	%r105539, %r105539, 4;
	add.s64 	%rd7102, %rd7102, 16;
	setp.ne.s32 	%p511, %r105539, 396;
	@%p511 bra 	$L__BB3_5405;
	ld.local.u32 	%r15949, [%rd2484];
	and.b32  	%r15950, %r15949, -2147483648;
	ld.local.u32 	%r105481, [%rd2];
	and.b32  	%r15951, %r105481, 2147483646;
	or.b32  	%r15952, %r15951, %r15950;
	ld.local.u32 	%r15953, [%rd2485];
	shr.u32 	%r15954, %r15952, 1;
	and.b32  	%r15955, %r105481, 1;
	setp.eq.b32 	%p512, %r15955, 1;
	selp.b32 	%r15956, -1727483681, 0, %p512;
	xor.b32  	%r15957, %r15956, %r15953;
	xor.b32  	%r15958, %r15957, %r15954;
	st.local.u32 	[%rd2484], %r15958;
	mov.b32 	%r105533, 0;
	st.local.u32 	[%rd2483], %r105533;
$L__BB3_5407:
	add.s32 	%r105548, %r105533, 1;
	st.local.u32 	[%rd2+2496], %r105548;
	mul.wide.s32 	%rd3356, %r105533, 4;
	add.s64 	%rd3357, %rd2, %rd3356;
	ld.local.u32 	%r15959, [%rd3357];
	shr.u32 	%r15960, %r15959, 11;
	xor.b32  	%r15961, %r15960, %r15959;
	shl.b32 	%r15962, %r15961, 7;
	and.b32  	%r15963, %r15962, -1658038656;
	xor.b32  	%r11431, %r15963, %r15961;
	setp.lt.s32 	%p513, %r105533, 623;
	@%p513 bra 	$L__BB3_5413;
	mov.b32 	%r105544, 0;
	mov.u64 	%rd7103, %rd2;
$L__BB3_5409:
	and.b32  	%r15965, %r105481, -2147483648;
	ld.local.u32 	%r15966, [%rd7103+4];
	and.b32  	%r15967, %r15966, 2147483646;
	or.b32  	%r15968, %r15967, %r15965;
	ld.local.u32 	%r15969, [%rd7103+1588];
	shr.u32 	%r15970, %r15968, 1;
	and.b32  	%r15971, %r15966, 1;
	setp.eq.b32 	%p514, %r15971, 1;
	selp.b32 	%r15972, -1727483681, 0, %p514;
	xor.b32  	%r15973, %r15972, %r15969;
	xor.b32  	%r15974, %r15973, %r15970;
	st.local.u32 	[%rd7103], %r15974;
	and.b32  	%r15975, %r15966, -2147483648;
	ld.local.u32 	%r15976, [%rd7103+8];
	and.b32  	%r15977, %r15976, 2147483646;
	or.b32  	%r15978, %r15977, %r15975;
	ld.local.u32 	%r15979, [%rd7103+1592];
	shr.u32 	%r15980, %r15978, 1;
	and.b32  	%r15981, %r15976, 1;
	setp.eq.b32 	%p515, %r15981, 1;
	selp.b32 	%r15982, -1727483681, 0, %p515;
	xor.b32  	%r15983, %r15982, %r15979;
	xor.b32  	%r15984, %r15983, %r15980;
	st.local.u32 	[%rd7103+4], %r15984;
	and.b32  	%r15985, %r15976, -2147483648;
	ld.local.u32 	%r11434, [%rd7103+12];
	and.b32  	%r15986, %r11434, 2147483646;
	or.b32  	%r15987, %r15986, %r15985;
	ld.local.u32 	%r15988, [%rd7103+1596];
	shr.u32 	%r15989, %r15987, 1;
	and.b32  	%r15990, %r11434, 1;
	setp.eq.b32 	%p516, %r15990, 1;
	selp.b32 	%r15991, -1727483681, 0, %p516;
	xor.b32  	%r15992, %r15991, %r15988;
	xor.b32  	%r15993, %r15992, %r15989;
	st.local.u32 	[%rd7103+8], %r15993;
	setp.ne.s32 	%p517, %r105544, 224;
	@%p517 bra 	$L__BB3_7293;
	ld.local.u32 	%r105546, [%rd2+908];
	add.s64 	%rd7104, %rd2, 924;
	mov.b32 	%r105545, 0;
$L__BB3_5411:
	and.b32  	%r16004, %r105546, -2147483648;
	ld.local.u32 	%r16005, [%rd7104+-12];
	and.b32  	%r16006, %r16005, 2147483646;
	or.b32  	%r16007, %r16006, %r16004;
	ld.local.u32 	%r16008, [%rd7104+-924];
	shr.u32 	%r16009, %r16007, 1;
	and.b32  	%r16010, %r16005, 1;
	setp.eq.b32 	%p519, %r16010, 1;
	selp.b32 	%r16011, -1727483681, 0, %p519;
	xor.b32  	%r16012, %r16011, %r16008;
	xor.b32  	%r16013, %r16012, %r16009;
	st.local.u32 	[%rd7104+-16], %r16013;
	and.b32  	%r16014, %r16005, -2147483648;
	ld.local.u32 	%r16015, [%rd7104+-8];
	and.b32  	%r16016, %r16015, 2147483646;
	or.b32  	%r16017, %r16016, %r16014;
	ld.local.u32 	%r16018, [%rd7104+-920];
	shr.u32 	%r16019, %r16017, 1;
	and.b32  	%r16020, %r16015, 1;
	setp.eq.b32 	%p520, %r16020, 1;
	selp.b32 	%r16021, -1727483681, 0, %p520;
	xor.b32  	%r16022, %r16021, %r16018;
	xor.b32  	%r16023, %r16022, %r16019;
	st.local.u32 	[%rd7104+-12], %r16023;
	and.b32  	%r16024, %r16015, -2147483648;
	ld.local.u32 	%r16025, [%rd7104+-4];
	and.b32  	%r16026, %r16025, 2147483646;
	or.b32  	%r16027, %r16026, %r16024;
	ld.local.u32 	%r16028, [%rd7104+-916];
	shr.u32 	%r16029, %r16027, 1;
	and.b32  	%r16030, %r16025, 1;
	setp.eq.b32 	%p521, %r16030, 1;
	selp.b32 	%r16031, -1727483681, 0, %p521;
	xor.b32  	%r16032, %r16031, %r16028;
	xor.b32  	%r16033, %r16032, %r16029;
	st.local.u32 	[%rd7104+-8], %r16033;
	and.b32  	%r16034, %r16025, -2147483648;
	ld.local.u32 	%r105546, [%rd7104];
	and.b32  	%r16035, %r105546, 2147483646;
	or.b32  	%r16036, %r16035, %r16034;
	ld.local.u32 	%r16037, [%rd7104+-912];
	shr.u32 	%r16038, %r16036, 1;
	and.b32  	%r16039, %r105546, 1;
	setp.eq.b32 	%p522, %r16039, 1;
	selp.b32 	%r16040, -1727483681, 0, %p522;
	xor.b32  	%r16041, %r16040, %r16037;
	xor.b32  	%r16042, %r16041, %r16038;
	st.local.u32 	[%rd7104+-4], %r16042;
	add.s32 	%r105545, %r105545, 4;
	add.s64 	%rd7104, %rd7104, 16;
	setp.ne.s32 	%p523, %r105545, 396;
	@%p523 bra 	$L__BB3_5411;
	ld.local.u32 	%r16044, [%rd2484];
	and.b32  	%r16045, %r16044, -2147483648;
	ld.local.u32 	%r105481, [%rd2];
	and.b32  	%r16046, %r105481, 2147483646;
	or.b32  	%r16047, %r16046, %r16045;
	ld.local.u32 	%r16048, [%rd2485];
	shr.u32 	%r16049, %r16047, 1;
	and.b32  	%r16050, %r105481, 1;
	setp.eq.b32 	%p524, %r16050, 1;
	selp.b32 	%r16051, -1727483681, 0, %p524;
	xor.b32  	%r16052, %r16051, %r16048;
	xor.b32  	%r16053, %r16052, %r16049;
	st.local.u32 	[%rd2484], %r16053;
	mov.b32 	%r105548, 0;
	st.local.u32 	[%rd2483], %r105548;
$L__BB3_5413:
	add.s32 	%r105554, %r105548, 1;
	st.local.u32 	[%rd2+2496], %r105554;
	mul.wide.s32 	%rd3358, %r105548, 4;
	add.s64 	%rd3359, %rd2, %rd3358;
	ld.local.u32 	%r16054, [%rd3359];
	shr.u32 	%r16055, %r16054, 11;
	xor.b32  	%r16056, %r16055, %r16054;
	shl.b32 	%r16057, %r16056, 7;
	and.b32  	%r16058, %r16057, -1658038656;
	xor.b32  	%r11446, %r16058, %r16056;
	setp.lt.s32 	%p525, %r105548, 623;
	@%p525 bra 	$L__BB3_5419;
	mov.b32 	%r105550, 0;
	mov.u64 	%rd7105, %rd2;
$L__BB3_5415:
	and.b32  	%r16060, %r105481, -2147483648;
	ld.local.u32 	%r16061, [%rd7105+4];
	and.b32  	%r16062, %r16061, 2147483646;
	or.b32  	%r16063, %r16062, %r16060;
	ld.local.u32 	%r16064, [%rd7105+1588];
	shr.u32 	%r16065, %r16063, 1;
	and.b32  	%r16066, %r16061, 1;
	setp.eq.b32 	%p526, %r16066, 1;
	selp.b32 	%r16067, -1727483681, 0, %p526;
	xor.b32  	%r16068, %r16067, %r16064;
	xor.b32  	%r16069, %r16068, %r16065;
	st.local.u32 	[%rd7105], %r16069;
	and.b32  	%r16070, %r16061, -2147483648;
	ld.local.u32 	%r16071, [%rd7105+8];
	and.b32  	%r16072, %r16071, 2147483646;
	or.b32  	%r16073, %r16072, %r16070;
	ld.local.u32 	%r16074, [%rd7105+1592];
	shr.u32 	%r16075, %r16073, 1;
	and.b32  	%r16076, %r16071, 1;
	setp.eq.b32 	%p527, %r16076, 1;
	selp.b32 	%r16077, -1727483681, 0, %p527;
	xor.b32  	%r16078, %r16077, %r16074;
	xor.b32  	%r16079, %r16078, %r16075;
	st.local.u32 	[%rd7105+4], %r16079;
	and.b32  	%r16080, %r16071, -2147483648;
	ld.local.u32 	%r11449, [%rd7105+12];
	and.b32  	%r16081, %r11449, 2147483646;
	or.b32  	%r16082, %r16081, %r16080;
	ld.local.u32 	%r16083, [%rd7105+1596];
	shr.u32 	%r16084, %r16082, 1;
	and.b32  	%r16085, %r11449, 1;
	setp.eq.b32 	%p528, %r16085, 1;
	selp.b32 	%r16086, -1727483681, 0, %p528;
	xor.b32  	%r16087, %r16086, %r16083;
	xor.b32  	%r16088, %r16087, %r16084;
	st.local.u32 	[%rd7105+8], %r16088;
	setp.ne.s32 	%p529, %r105550, 224;
	@%p529 bra 	$L__BB3_7294;
	ld.local.u32 	%r105552, [%rd2+908];
	add.s64 	%rd7106, %rd2, 924;
	mov.b32 	%r105551, 0;
$L__BB3_5417:
	and.b32  	%r16099, %r105552, -2147483648;
	ld.local.u32 	%r16100, [%rd7106+-12];
	and.b32  	%r16101, %r16100, 2147483646;
	or.b32  	%r16102, %r16101, %r16099;
	ld.local.u32 	%r16103, [%rd7106+-924];
	shr.u32 	%r16104, %r16102, 1;
	and.b32  	%r16105, %r16100, 1;
	setp.eq.b32 	%p531, %r16105, 1;
	selp.b32 	%r16106, -1727483681, 0, %p531;
	xor.b32  	%r16107, %r16106, %r16103;
	xor.b32  	%r16108, %r16107, %r16104;
	st.local.u32 	[%rd7106+-16], %r16108;
	and.b32  	%r16109, %r16100, -2147483648;
	ld.local.u32 	%r16110, [%rd7106+-8];
	and.b32  	%r16111, %r16110, 2147483646;
	or.b32  	%r16112, %r16111, %r16109;
	ld.local.u32 	%r16113, [%rd7106+-920];
	shr.u32 	%r16114, %r16112, 1;
	and.b32  	%r16115, %r16110, 1;
	setp.eq.b32 	%p532, %r16115, 1;
	selp.b32 	%r16116, -1727483681, 0, %p532;
	xor.b32  	%r16117, %r16116, %r16113;
	xor.b32  	%r16118, %r16117, %r16114;
	st.local.u32 	[%rd7106+-12], %r16118;
	and.b32  	%r16119, %r16110, -2147483648;
	ld.local.u32 	%r16120, [%rd7106+-4];
	and.b32  	%r16121, %r16120, 2147483646;
	or.b32  	%r16122, %r16121, %r16119;
	ld.local.u32 	%r16123, [%rd7106+-916];
	shr.u32 	%r16124, %r16122, 1;
	and.b32  	%r16125, %r16120, 1;
	setp.eq.b32 	%p533, %r16125, 1;
	selp.b32 	%r16126, -1727483681, 0, %p533;
	xor.b32  	%r16127, %r16126, %r16123;
	xor.b32  	%r16128, %r16127, %r16124;
	st.local.u32 	[%rd7106+-8], %r16128;
	and.b32  	%r16129, %r16120, -2147483648;
	ld.local.u32 	%r105552, [%rd7106];
	and.b32  	%r16130, %r105552, 2147483646;
	or.b32  	%r16131, %r16130, %r16129;
	ld.local.u32 	%r16132, [%rd7106+-912];
	shr.u32 	%r16133, %r16131, 1;
	and.b32  	%r16134, %r105552, 1;
	setp.eq.b32 	%p534, %r16134, 1;
	selp.b32 	%r16135, -1727483681, 0, %p534;
	xor.b32  	%r16136, %r16135, %r16132;
	xor.b32  	%r16137, %r16136, %r16133;
	st.local.u32 	[%rd7106+-4], %r16137;
	add.s32 	%r105551, %r105551, 4;
	add.s64 	%rd7106, %rd7106, 16;
	setp.ne.s32 	%p535, %r105551, 396;
	@%p535 bra 	$L__BB3_5417;
	ld.local.u32 	%r16139, [%rd2484];
	and.b32  	%r16140, %r16139, -2147483648;
	ld.local.u32 	%r105481, [%rd2];
	and.b32  	%r16141, %r105481, 2147483646;
	or.b32  	%r16142, %r16141, %r16140;
	ld.local.u32 	%r16143, [%rd2485];
	shr.u32 	%r16144, %r16142, 1;
	and.b32  	%r16145, %r105481, 1;
	setp.eq.b32 	%p536, %r16145, 1;
	selp.b32 	%r16146, -1727483681, 0, %p536;
	xor.b32  	%r16147, %r16146, %r16143;
	xor.b32  	%r16148, %r16147, %r16144;
	st.local.u32 	[%rd2484], %r16148;
	mov.b32 	%r105554, 0;
	st.local.u32 	[%rd2483], %r105554;
$L__BB3_5419:
	add.s32 	%r105560, %r105554, 1;
	st.local.u32 	[%rd2+2496], %r105560;
	mul.wide.s32 	%rd3360, %r105554, 4;
	add.s64 	%rd3361, %rd2, %rd3360;
	ld.local.u32 	%r16149, [%rd3361];
	shr.u32 	%r16150, %r16149, 11;
	xor.b32  	%r16151, %r16150, %r16149;
	shl.b32 	%r16152, %r16151, 7;
	and.b32  	%r16153, %r16152, -1658038656;
	xor.b32  	%r11461, %r16153, %r16151;
	setp.lt.s32 	%p537, %r105554, 623;
	@%p537 bra 	$L__BB3_5425;
	mov.b32 	%r105556, 0;
	mov.u64 	%rd7107, %rd2;
$L__BB3_5421:
	and.b32  	%r16155, %r105481, -2147483648;
	ld.local.u32 	%r16156, [%rd7107+4];
	and.b32  	%r16157, %r16156, 2147483646;
	or.b32  	%r16158, %r16157, %r16155;
	ld.local.u32 	%r16159, [%rd7107+1588];
	shr.u32 	%r16160, %r16158, 1;
	and.b32  	%r16161, %r16156, 1;
	setp.eq.b32 	%p538, %r16161, 1;
	selp.b32 	%r16162, -1727483681, 0, %p538;
	xor.b32  	%r16163, %r16162, %r16159;
	xor.b32  	%r16164, %r16163, %r16160;
	st.local.u32 	[%rd7107], %r16164;
	and.b32  	%r16165, %r16156, -2147483648;
	ld.local.u32 	%r16166, [%rd7107+8];
	and.b32  	%r16167, %r16166, 2147483646;
	or.b32  	%r16168, %r16167, %r16165;
	ld.local.u32 	%r16169, [%rd7107+1592];
	shr.u32 	%r16170, %r16168, 1;
	and.b32  	%r16171, %r16166, 1;
	setp.eq.b32 	%p539, %r16171, 1;
	selp.b32 	%r16172, -1727483681, 0, %p539;
	xor.b32  	%r16173, %r16172, %r16169;
	xor.b32  	%r16174, %r16173, %r16170;
	st.local.u32 	[%rd7107+4], %r16174;
	and.b32  	%r16175, %r16166, -2147483648;
	ld.local.u32 	%r11464, [%rd7107+12];
	and.b32  	%r16176, %r11464, 2147483646;
	or.b32  	%r16177, %r16176, %r16175;
	ld.local.u32 	%r16178, [%rd7107+1596];
	shr.u32 	%r16179, %r16177, 1;
	and.b32  	%r16180, %r11464, 1;
	setp.eq.b32 	%p540, %r16180, 1;
	selp.b32 	%r16181, -1727483681, 0, %p540;
	xor.b32  	%r16182, %r16181, %r16178;
	xor.b32  	%r16183, %r16182, %r16179;
	st.local.u32 	[%rd7107+8], %r16183;
	setp.ne.s32 	%p541, %r105556, 224;
	@%p541 bra 	$L__BB3_7295;
	ld.local.u32 	%r105558, [%rd2+908];
	add.s64 	%rd7108, %rd2, 924;
	mov.b32 	%r105557, 0;
$L__BB3_5423:
	and.b32  	%r16194, %r105558, -2147483648;
	ld.local.u32 	%r16195, [%rd7108+-12];
	and.b32  	%r16196, %r16195, 2147483646;
	or.b32  	%r16197, %r16196, %r16194;
	ld.local.u32 	%r16198, [%rd7108+-924];
	shr.u32 	%r16199, %r16197, 1;
	and.b32  	%r16200, %r16195, 1;
	setp.eq.b32 	%p543, %r16200, 1;
	selp.b32 	%r16201, -1727483681, 0, %p543;
	xor.b32  	%r16202, %r16201, %r16198;
	xor.b32  	%r16203, %r16202, %r16199;
	st.local.u32 	[%rd7108+-16], %r16203;
	and.b32  	%r16204, %r16195, -2147483648;
	ld.local.u32 	%r16205, [%rd7108+-8];
	and.b32  	%r16206, %r16205, 2147483646;
	or.b32  	%r16207, %r16206, %r16204;
	ld.local.u32 	%r16208, [%rd7108+-920];
	shr.u32 	%r16209, %r16207, 1;
	and.b32  	%r16210, %r16205, 1;
	setp.eq.b32 	%p544, %r16210, 1;
	selp.b32 	%r16211, -1727483681, 0, %p544;
	xor.b32  	%r16212, %r16211, %r16208;
	xor.b32  	%r16213, %r16212, %r16209;
	st.local.u32 	[%rd7108+-12], %r16213;
	and.b32  	%r16214, %r16205, -2147483648;
	ld.local.u32 	%r16215, [%rd7108+-4];
	and.b32  	%r16216, %r16215, 2147483646;
	or.b32  	%r16217, %r16216, %r16214;
	ld.local.u32 	%r16218, [%rd7108+-916];
	shr.u32 	%r16219, %r16217, 1;
	and.b32  	%r16220, %r16215, 1;
	setp.eq.b32 	%p545, %r16220, 1;
	selp.b32 	%r16221, -1727483681, 0, %p545;
	xor.b32  	%r16222, %r16221, %r16218;
	xor.b32  	%r16223, %r16222, %r16219;
	st.local.u32 	[%rd7108+-8], %r16223;
	and.b32  	%r16224, %r16215, -2147483648;
	ld.local.u32 	%r105558, [%rd7108];
	and.b32  	%r16225, %r105558, 2147483646;
	or.b32  	%r16226, %r16225, %r16224;
	ld.local.u32 	%r16227, [%rd7108+-912];
	shr.u32 	%r16228, %r16226, 1;
	and.b32  	%r16229, %r105558, 1;
	setp.eq.b32 	%p546, %r16229, 1;
	selp.b32 	%r16230, -1727483681, 0, %p546;
	xor.b32  	%r16231, %r16230, %r16227;
	xor.b32  	%r16232, %r16231, %r16228;
	st.local.u32 	[%rd7108+-4], %r16232;
	add.s32 	%r105557, %r105557, 4;
	add.s64 	%rd7108, %rd7108, 16;
	setp.ne.s32 	%p547, %r105557, 396;
	@%p547 bra 	$L__BB3_5423;
	ld.local.u32 	%r16234, [%rd2484];
	and.b32  	%r16235, %r16234, -2147483648;
	ld.local.u32 	%r105481, [%rd2];
	and.b32  	%r16236, %r105481, 2147483646;
	or.b32  	%r16237, %r16236, %r16235;
	ld.local.u32 	%r16238, [%rd2485];
	shr.u32 	%r16239, %r16237, 1;
	and.b32  	%r16240, %r105481, 1;
	setp.eq.b32 	%p548, %r16240, 1;
	selp.b32 	%r16241, -1727483681, 0, %p548;
	xor.b32  	%r16242, %r16241, %r16238;
	xor.b32  	%r16243, %r16242, %r16239;
	st.local.u32 	[%rd2484], %r16243;
	mov.b32 	%r105560, 0;
	st.local.u32 	[%rd2483], %r105560;
$L__BB3_5425:
	add.s32 	%r105566, %r105560, 1;
	st.local.u32 	[%rd2+2496], %r105566;
	mul.wide.s32 	%rd3362, %r105560, 4;
	add.s64 	%rd3363, %rd2, %rd3362;
	ld.local.u32 	%r16244, [%rd3363];
	shr.u32 	%r16245, %r16244, 11;
	xor.b32  	%r16246, %r16245, %r16244;
	shl.b32 	%r16247, %r16246, 7;
	and.b32  	%r16248, %r16247, -1658038656;
	xor.b32  	%r11476, %r16248, %r16246;
	setp.lt.s32 	%p549, %r105560, 623;
	@%p549 bra 	$L__BB3_5431;
	mov.b32 	%r105562, 0;
	mov.u64 	%rd7109, %rd2;
$L__BB3_5427:
	and.b32  	%r16250, %r105481, -2147483648;
	ld.local.u32 	%r16251, [%rd7109+4];
	and.b32  	%r16252, %r16251, 2147483646;
	or.b32  	%r16253, %r16252, %r16250;
	ld.local.u32 	%r16254, [%rd7109+1588];
	shr.u32 	%r16255, %r16253, 1;
	and.b32  	%r16256, %r16251, 1;
	setp.eq.b32 	%p550, %r16256, 1;
	selp.b32 	%r16257, -1727483681, 0, %p550;
	xor.b32  	%r16258, %r16257, %r16254;
	xor.b32  	%r16259, %r16258, %r16255;
	st.local.u32 	[%rd7109], %r16259;
	and.b32  	%r16260, %r16251, -2147483648;
	ld.local.u32 	%r16261, [%rd7109+8];
	and.b32  	%r16262, %r16261, 2147483646;
	or.b32  	%r16263, %r16262, %r16260;
	ld.local.u32 	%r16264, [%rd7109+1592];
	shr.u32 	%r16265, %r16263, 1;
	and.b32  	%r16266, %r16261, 1;
	setp.eq.b32 	%p551, %r16266, 1;
	selp.b32 	%r16267, -1727483681, 0, %p551;
	xor.b32  	%r16268, %r16267, %r16264;
	xor.b32  	%r16269, %r16268, %r16265;
	st.local.u32 	[%rd7109+4], %r16269;
	and.b32  	%r16270, %r16261, -2147483648;
	ld.local.u32 	%r11479, [%rd7109+12];
	and.b32  	%r16271, %r11479, 2147483646;
	or.b32  	%r16272, %r16271, %r16270;
	ld.local.u32 	%r16273, [%rd7109+1596];
	shr.u32 	%r16274, %r16272, 1;
	and.b32  	%r16275, %r11479, 1;
	setp.eq.b32 	%p552, %r16275, 1;
	selp.b32 	%r16276, -1727483681, 0, %p552;
	xor.b32  	%r16277, %r16276, %r16273;
	xor.b32  	%r16278, %r16277, %r16274;
	st.local.u32 	[%rd7109+8], %r16278;
	setp.ne.s32 	%p553, %r105562, 224;
	@%p553 bra 	$L__BB3_7296;
	ld.local.u32 	%r105563, [%rd2481];
	mov.b32 	%r105564, 227;
$L__BB3_5429:
	mul.wide.u32 	%rd3364, %r105564, 4;
	add.s64 	%rd3365, %rd2, %rd3364;
	and.b32  	%r16289, %r105563, -2147483648;
	ld.local.u32 	%r16290, [%rd3365+4];
	and.b32  	%r16291, %r16290, 2147483646;
	or.b32  	%r16292, %r16291, %r16289;
	ld.local.u32 	%r16293, [%rd3365+-908];
	shr.u32 	%r16294, %r16292, 1;
	and.b32  	%r16295, %r16290, 1;
	setp.eq.b32 	%p555, %r16295, 1;
	selp.b32 	%r16296, -1727483681, 0, %p555;
	xor.b32  	%r16297, %r16296, %r16293;
	xor.b32  	%r16298, %r16297, %r16294;
	st.local.u32 	[%rd3365], %r16298;
	and.b32  	%r16299, %r16290, -2147483648;
	ld.local.u32 	%r16300, [%rd3365+8];
	and.b32  	%r16301, %r16300, 2147483646;
	or.b32  	%r16302, %r16301, %r16299;
	ld.local.u32 	%r16303, [%rd3365+-904];
	shr.u32 	%r16304, %r16302, 1;
	and.b32  	%r16305, %r16300, 1;
	setp.eq.b32 	%p556, %r16305, 1;
	selp.b32 	%r16306, -1727483681, 0, %p556;
	xor.b32  	%r16307, %r16306, %r16303;
	xor.b32  	%r16308, %r16307, %r16304;
	st.local.u32 	[%rd3365+4], %r16308;
	and.b32  	%r16309, %r16300, -2147483648;
	ld.local.u32 	%r16310, [%rd3365+12];
	and.b32  	%r16311, %r16310, 2147483646;
	or.b32  	%r16312, %r16311, %r16309;
	ld.local.u32 	%r16313, [%rd3365+-900];
	shr.u32 	%r16314, %r16312, 1;
	and.b32  	%r16315, %r16310, 1;
	setp.eq.b32 	%p557, %r16315, 1;
	selp.b32 	%r16316, -1727483681, 0, %p557;
	xor.b32  	%r16317, %r16316, %r16313;
	xor.b32  	%r16318, %r16317, %r16314;
	st.local.u32 	[%rd3365+8], %r16318;
	and.b32  	%r16319, %r16310, -2147483648;
	add.s32 	%r105564, %r105564, 4;
	ld.local.u32 	%r105563, [%rd3365+16];
	and.b32  	%r16320, %r105563, 2147483646;
	or.b32  	%r16321, %r16320, %r16319;
	ld.local.u32 	%r16322, [%rd3365+-896];
	shr.u32 	%r16323, %r16321, 1;
	and.b32  	%r16324, %r105563, 1;
	setp.eq.b32 	%p558, %r16324, 1;
	selp.b32 	%r16325, -1727483681, 0, %p558;
	xor.b32  	%r16326, %r16325, %r16322;
	xor.b32  	%r16327, %r16326, %r16323;
	st.local.u32 	[%rd3365+12], %r16327;
	setp.ne.s32 	%p559, %r105564, 623;
	@%p559 bra 	$L__BB3_5429;
	ld.local.u32 	%r16329, [%rd2+2492];
	and.b32  	%r16330, %r16329, -2147483648;
	ld.local.u32 	%r105481, [%rd2];
	and.b32  	%r16331, %r105481, 2147483646;
	or.b32  	%r16332, %r16331, %r16330;
	ld.local.u32 	%r16333, [%rd2+1584];
	shr.u32 	%r16334, %r16332, 1;
	and.b32  	%r16335, %r105481, 1;
	setp.eq.b32 	%p560, %r16335, 1;
	selp.b32 	%r16336, -1727483681, 0, %p560;
	xor.b32  	%r16337, %r16336, %r16333;
	xor.b32  	%r16338, %r16337, %r16334;
	st.local.u32 	[%rd2+2492], %r16338;
	mov.b32 	%r105566, 0;
	st.local.u32 	[%rd2+2496], %r105566;
$L__BB3_5431:
	setp.gt.u32 	%p562, %r15025, %r15026;
	add.s32 	%r105575, %r105566, 1;
	st.local.u32 	[%rd2+2496], %r105575;
	mul.wide.s32 	%rd3366, %r105566, 4;
	add.s64 	%rd3367, %rd2, %rd3366;
	ld.local.u32 	%r16339, [%rd3367];
	shr.u32 	%r16340, %r16339, 11;
	xor.b32  	%r16341, %r16340, %r16339;
	shl.b32 	%r16342, %r16341, 7;
	and.b32  	%r16343, %r16342, -1658038656;
	xor.b32  	%r16344, %r16343, %r16341;
	shl.b32 	%r16345, %r16344, 15;
	and.b32  	%r16346, %r16345, -402653184;
	xor.b32  	%r16347, %r16346, %r16344;
	shr.u32 	%r16348, %r16347, 27;
	shl.b32 	%r16349, %r11431, 15;
	and.b32  	%r16350, %r16349, -402653184;
	xor.b32  	%r16351, %r16350, %r11431;
	shr.u32 	%r16352, %r16351, 7;
	and.b32  	%r16353, %r16352, 32505856;
	shl.b32 	%r16354, %r11446, 15;
	and.b32  	%r16355, %r16354, -402653184;
	xor.b32  	%r16356, %r16355, %r11446;
	shr.u32 	%r16357, %r16356, 12;
	and.b32  	%r16358, %r16357, 1015808;
	or.b32  	%r16359, %r16358, %r16353;
	shl.b32 	%r16360, %r11461, 15;
	and.b32  	%r16361, %r16360, -402653184;
	xor.b32  	%r16362, %r16361, %r11461;
	shr.u32 	%r16363, %r16362, 17;
	and.b32  	%r16364, %r16363, 31744;
	or.b32  	%r16365, %r16359, %r16364;
	shl.b32 	%r16366, %r11476, 15;
	and.b32  	%r16367, %r16366, -402653184;
	xor.b32  	%r16368, %r16367, %r11476;
	shr.u32 	%r16369, %r16368, 22;
	and.b32  	%r16370, %r16369, 992;
	or.b32  	%r16371, %r16365, %r16370;
	or.b32  	%r105570, %r16371, %r16348;
	mov.pred 	%p12016, 0;
	@%p562 bra 	$L__BB3_5440;
	mov.pred 	%p12016, 0;
	mov.u32 	%r105569, %r15025;
$L__BB3_5433:
	shl.b32 	%r11497, %r105570, 5;
	setp.lt.s32 	%p564, %r105575, 624;
	@%p564 bra 	$L__BB3_5439;
	mov.b32 	%r105572, 0;
$L__BB3_5435:
	mul.wide.u32 	%rd3368, %r105572, 4;
	add.s64 	%rd2536, %rd2, %rd3368;
	and.b32  	%r16373, %r105481, -2147483648;
	ld.local.u32 	%r16374, [%rd2536+4];
	and.b32  	%r16375, %r16374, 2147483646;
	or.b32  	%r16376, %r16375, %r16373;
	ld.local.u32 	%r16377, [%rd2536+1588];
	shr.u32 	%r16378, %r16376, 1;
	and.b32  	%r16379, %r16374, 1;
	setp.eq.b32 	%p565, %r16379, 1;
	selp.b32 	%r16380, -1727483681, 0, %p565;
	xor.b32  	%r16381, %r16380, %r16377;
	xor.b32  	%r16382, %r16381, %r16378;
	st.local.u32 	[%rd2536], %r16382;
	and.b32  	%r16383, %r16374, -2147483648;
	ld.local.u32 	%r16384, [%rd2536+8];
	and.b32  	%r16385, %r16384, 2147483646;
	or.b32  	%r16386, %r16385, %r16383;
	ld.local.u32 	%r16387, [%rd2536+1592];
	shr.u32 	%r16388, %r16386, 1;
	and.b32  	%r16389, %r16384, 1;
	setp.eq.b32 	%p566, %r16389, 1;
	selp.b32 	%r16390, -1727483681, 0, %p566;
	xor.b32  	%r16391, %r16390, %r16387;
	xor.b32  	%r16392, %r16391, %r16388;
	st.local.u32 	[%rd2536+4], %r16392;
	and.b32  	%r16393, %r16384, -2147483648;
	ld.local.u32 	%r11500, [%rd2536+12];
	and.b32  	%r16394, %r11500, 2147483646;
	or.b32  	%r16395, %r16394, %r16393;
	ld.local.u32 	%r16396, [%rd2536+1596];
	shr.u32 	%r16397, %r16395, 1;
	and.b32  	%r16398, %r11500, 1;
	setp.eq.b32 	%p567, %r16398, 1;
	selp.b32 	%r16399, -1727483681, 0, %p567;
	xor.b32  	%r16400, %r16399, %r16396;
	xor.b32  	%r16401, %r16400, %r16397;
	st.local.u32 	[%rd2536+8], %r16401;
	setp.ne.s32 	%p568, %r105572, 224;
	@%p568 bra 	$L__BB3_7297;
	ld.local.u32 	%r105573, [%rd2481];
	mov.b32 	%r105574, 227;
$L__BB3_5437:
	mul.wide.u32 	%rd3369, %r105574, 4;
	add.s64 	%rd3370, %rd2, %rd3369;
	and.b32  	%r16412, %r105573, -2147483648;
	ld.local.u32 	%r16413, [%rd3370+4];
	and.b32  	%r16414, %r16413, 2147483646;
	or.b32  	%r16415, %r16414, %r16412;
	ld.local.u32 	%r16416, [%rd3370+-908];
	shr.u32 	%r16417, %r16415, 1;
	and.b32  	%r16418, %r16413, 1;
	setp.eq.b32 	%p570, %r16418, 1;
	selp.b32 	%r16419, -1727483681, 0, %p570;
	xor.b32  	%r16420, %r16419, %r16416;
	xor.b32  	%r16421, %r16420, %r16417;
	st.local.u32 	[%rd3370], %r16421;
	and.b32  	%r16422, %r16413, -2147483648;
	ld.local.u32 	%r16423, [%rd3370+8];
	and.b32  	%r16424, %r16423, 2147483646;
	or.b32  	%r16425, %r16424, %r16422;
	ld.local.u32 	%r16426, [%rd3370+-904];
	shr.u32 	%r16427, %r16425, 1;
	and.b32  	%r16428, %r16423, 1;
	setp.eq.b32 	%p571, %r16428, 1;
	selp.b32 	%r16429, -1727483681, 0, %p571;
	xor.b32  	%r16430, %r16429, %r16426;
	xor.b32  	%r16431, %r16430, %r16427;
	st.local.u32 	[%rd3370+4], %r16431;
	and.b32  	%r16432, %r16423, -2147483648;
	ld.local.u32 	%r16433, [%rd3370+12];
	and.b32  	%r16434, %r16433, 2147483646;
	or.b32  	%r16435, %r16434, %r16432;
	ld.local.u32 	%r16436, [%rd3370+-900];
	shr.u32 	%r16437, %r16435, 1;
	and.b32  	%r16438, %r16433, 1;
	setp.eq.b32 	%p572, %r16438, 1;
	selp.b32 	%r16439, -1727483681, 0, %p572;
	xor.b32  	%r16440, %r16439, %r16436;
	xor.b32  	%r16441, %r16440, %r16437;
	st.local.u32 	[%rd3370+8], %r16441;
	and.b32  	%r16442, %r16433, -2147483648;
	add.s32 	%r105574, %r105574, 4;
	ld.local.u32 	%r105573, [%rd3370+16];
	and.b32  	%r16443, %r105573, 2147483646;
	or.b32  	%r16444, %r16443, %r16442;
	ld.local.u32 	%r16445, [%rd3370+-896];
	shr.u32 	%r16446, %r16444, 1;
	and.b32  	%r16447, %r105573, 1;
	setp.eq.b32 	%p573, %r16447, 1;
	selp.b32 	%r16448, -1727483681, 0, %p573;
	xor.b32  	%r16449, %r16448, %r16445;
	xor.b32  	%r16450, %r16449, %r16446;
	st.local.u32 	[%rd3370+12], %r16450;
	setp.ne.s32 	%p574, %r105574, 623;
	@%p574 bra 	$L__BB3_5437;
	ld.local.u32 	%r16452, [%rd2+2492];
	and.b32  	%r16453, %r16452, -2147483648;
	ld.local.u32 	%r105481, [%rd2];
	and.b32  	%r16454, %r105481, 2147483646;
	or.b32  	%r16455, %r16454, %r16453;
	ld.local.u32 	%r16456, [%rd2+1584];
	shr.u32 	%r16457, %r16455, 1;
	and.b32  	%r16458, %r105481, 1;
	setp.eq.b32 	%p575, %r16458, 1;
	selp.b32 	%r16459, -1727483681, 0, %p575;
	xor.b32  	%r16460, %r16459, %r16456;
	xor.b32  	%r16461, %r16460, %r16457;
	st.local.u32 	[%rd2+2492], %r16461;
	mov.b32 	%r105575, 0;
	st.local.u32 	[%rd2+2496], %r105575;
$L__BB3_5439:
	add.s32 	%r11511, %r105575, 1;
	st.local.u32 	[%rd2+2496], %r11511;
	mul.wide.s32 	%rd3371, %r105575, 4;
	add.s64 	%rd3372, %rd2, %rd3371;
	ld.local.u32 	%r16462, [%rd3372];
	shr.u32 	%r16463, %r16462, 11;
	xor.b32  	%r16464, %r16463, %r16462;
	shl.b32 	%r16465, %r16464, 7;
	and.b32  	%r16466, %r16465, -1658038656;
	xor.b32  	%r16467, %r16466, %r16464;
	shl.b32 	%r16468, %r16467, 15;
	and.b32  	%r16469, %r16468, -402653184;
	xor.b32  	%r16470, %r16469, %r16467;
	shr.u32 	%r16471, %r16470, 27;
	and.b32  	%r16473, %r11497, 1073741792;
	or.b32  	%r105570, %r16471, %r16473;
	setp.eq.s32 	%p576, %r105570, %r15022;
	or.pred  	%p12016, %p12016, %p576;
	add.s32 	%r105569, %r105569, 1;
	setp.le.u32 	%p577, %r105569, %r15026;
	mov.u32 	%r105575, %r11511;
	@%p577 bra 	$L__BB3_5433;
$L__BB3_5440:
	and.pred  	%p578, %p12014, %p12016;
	selp.u32 	%r105577, 1, 0, %p578;
$L__BB3_5441:
	mad.lo.s32 	%r16476, %r15037, 15, 1;
	setp.ge.s32 	%p579, %r16476, %r7512;
	mov.b32 	%r11735, 1;
	@%p579 bra 	$L__BB3_5541;
	mov.b32 	%r16478, 624;
	st.local.u32 	[%rd2+2496], %r16478;
	st.local.u32 	[%rd2], %r11255;
	mov.b32 	%r105579, 1;
	mov.u32 	%r105578, %r11255;
$L__BB3_5443:
	shr.u32 	%r16479, %r105578, 30;
	xor.b32  	%r16480, %r16479, %r105578;
	mad.lo.s32 	%r16481, %r16480, 1812433253, %r105579;
	mul.wide.u32 	%rd3373, %r105579, 4;
	add.s64 	%rd2537, %rd2, %rd3373;
	st.local.u32 	[%rd2537], %r16481;
	shr.u32 	%r16482, %r16481, 30;
	xor.b32  	%r16483, %r16482, %r16481;
	mad.lo.s32 	%r16484, %r16483, 1812433253, %r105579;
	add.s32 	%r16485, %r16484, 1;
	st.local.u32 	[%rd2537+4], %r16485;
	shr.u32 	%r16486, %r16485, 30;
	xor.b32  	%r16487, %r16486, %r16485;
	mad.lo.s32 	%r16488, %r16487, 1812433253, %r105579;
	add.s32 	%r11518, %r16488, 2;
	st.local.u32 	[%rd2537+8], %r11518;
	add.s32 	%r11519, %r105579, 3;
	setp.ne.s32 	%p580, %r11519, 624;
	@%p580 bra 	$L__BB3_5555;
	setp.lt.s32 	%p581, %r15023, -62;
	ld.local.u32 	%r105587, [%rd2483];
	mov.u32 	%r105588, %r11255;
	@%p581 bra 	$L__BB3_5453;
	mov.b32 	%r105582, 0;
	mov.u32 	%r105588, %r11255;
$L__BB3_5446:
	setp.lt.s32 	%p582, %r105587, 624;
	@%p582 bra 	$L__BB3_5452;
	mov.b32 	%r105584, 0;
	mov.u64 	%rd7110, %rd2;
$L__BB3_5448:
	and.b32  	%r16493, %r105588, -2147483648;
	ld.local.u32 	%r16494, [%rd7110+4];
	and.b32  	%r16495, %r16494, 2147483646;
	or.b32  	%r16496, %r16495, %r16493;
	ld.local.u32 	%r16497, [%rd7110+1588];
	shr.u32 	%r16498, %r16496, 1;
	and.b32  	%r16499, %r16494, 1;
	setp.eq.b32 	%p583, %r16499, 1;
	selp.b32 	%r16500, -1727483681, 0, %p583;
	xor.b32  	%r16501, %r16500, %r16497;
	xor.b32  	%r16502, %r16501, %r16498;
	st.local.u32 	[%rd7110], %r16502;
	and.b32  	%r16503, %r16494, -2147483648;
	ld.local.u32 	%r16504, [%rd7110+8];
	and.b32  	%r16505, %r16504, 2147483646;
	or.b32  	%r16506, %r16505, %r16503;
	ld.local.u32 	%r16507, [%rd7110+1592];
	shr.u32 	%r16508, %r16506, 1;
	and.b32  	%r16509, %r16504, 1;
	setp.eq.b32 	%p584, %r16509, 1;
	selp.b32 	%r16510, -1727483681, 0, %p584;
	xor.b32  	%r16511, %r16510, %r16507;
	xor.b32  	%r16512, %r16511, %r16508;
	st.local.u32 	[%rd7110+4], %r16512;
	and.b32  	%r16513, %r16504, -2147483648;
	ld.local.u32 	%r11526, [%rd7110+12];
	and.b32  	%r16514, %r11526, 2147483646;
	or.b32  	%r16515, %r16514, %r16513;
	ld.local.u32 	%r16516, [%rd7110+1596];
	shr.u32 	%r16517, %r16515, 1;
	and.b32  	%r16518, %r11526, 1;
	setp.eq.b32 	%p585, %r16518, 1;
	selp.b32 	%r16519, -1727483681, 0, %p585;
	xor.b32  	%r16520, %r16519, %r16516;
	xor.b32  	%r16521, %r16520, %r16517;
	st.local.u32 	[%rd7110+8], %r16521;
	setp.ne.s32 	%p586, %r105584, 224;
	@%p586 bra 	$L__BB3_5554;
	ld.local.u32 	%r105585, [%rd2481];
	mov.b32 	%r105586, 227;
$L__BB3_5450:
	mul.wide.u32 	%rd3374, %r105586, 4;
	add.s64 	%rd3375, %rd2, %rd3374;
	and.b32  	%r16532, %r105585, -2147483648;
	ld.local.u32 	%r16533, [%rd3375+4];
	and.b32  	%r16534, %r16533, 2147483646;
	or.b32  	%r16535, %r16534, %r16532;
	ld.local.u32 	%r16536, [%rd3375+-908];
	shr.u32 	%r16537, %r16535, 1;
	and.b32  	%r16538, %r16533, 1;
	setp.eq.b32 	%p588, %r16538, 1;
	selp.b32 	%r16539, -1727483681, 0, %p588;
	xor.b32  	%r16540, %r16539, %r16536;
	xor.b32  	%r16541, %r16540, %r16537;
	st.local.u32 	[%rd3375], %r16541;
	and.b32  	%r16542, %r16533, -2147483648;
	ld.local.u32 	%r16543, [%rd3375+8];
	and.b32  	%r16544, %r16543, 2147483646;
	or.b32  	%r16545, %r16544, %r16542;
	ld.local.u32 	%r16546, [%rd3375+-904];
	shr.u32 	%r16547, %r16545, 1;
	and.b32  	%r16548, %r16543, 1;
	setp.eq.b32 	%p589, %r16548, 1;
	selp.b32 	%r16549, -1727483681, 0, %p589;
	xor.b32  	%r16550, %r16549, %r16546;
	xor.b32  	%r16551, %r16550, %r16547;
	st.local.u32 	[%rd3375+4], %r16551;
	and.b32  	%r16552, %r16543, -2147483648;
	ld.local.u32 	%r16553, [%rd3375+12];
	and.b32  	%r16554, %r16553, 2147483646;
	or.b32  	%r16555, %r16554, %r16552;
	ld.local.u32 	%r16556, [%rd3375+-900];
	shr.u32 	%r16557, %r16555, 1;
	and.b32  	%r16558, %r16553, 1;
	setp.eq.b32 	%p590, %r16558, 1;
	selp.b32 	%r16559, -1727483681, 0, %p590;
	xor.b32  	%r16560, %r16559, %r16556;
	xor.b32  	%r16561, %r16560, %r16557;
	st.local.u32 	[%rd3375+8], %r16561;
	and.b32  	%r16562, %r16553, -2147483648;
	add.s32 	%r105586, %r105586, 4;
	ld.local.u32 	%r105585, [%rd3375+16];
	and.b32  	%r16563, %r105585, 2147483646;
	or.b32  	%r16564, %r16563, %r16562;
	ld.local.u32 	%r16565, [%rd3375+-896];
	shr.u32 	%r16566, %r16564, 1;
	and.b32  	%r16567, %r105585, 1;
	setp.eq.b32 	%p591, %r16567, 1;
	selp.b32 	%r16568, -1727483681, 0, %p591;
	xor.b32  	%r16569, %r16568, %r16565;
	xor.b32  	%r16570, %r16569, %r16566;
	st.local.u32 	[%rd3375+12], %r16570;
	setp.ne.s32 	%p592, %r105586, 623;
	@%p592 bra 	$L__BB3_5450;
	ld.local.u32 	%r16572, [%rd2+2492];
	and.b32  	%r16573, %r16572, -2147483648;
	ld.local.u32 	%r105588, [%rd2];
	and.b32  	%r16574, %r105588, 2147483646;
	or.b32  	%r16575, %r16574, %r16573;
	ld.local.u32 	%r16576, [%rd2+1584];
	shr.u32 	%r16577, %r16575, 1;
	and.b32  	%r16578, %r105588, 1;
	setp.eq.b32 	%p593, %r16578, 1;
	selp.b32 	%r16579, -1727483681, 0, %p593;
	xor.b32  	%r16580, %r16579, %r16576;
	xor.b32  	%r16581, %r16580, %r16577;
	st.local.u32 	[%rd2+2492], %r16581;
	mov.b32 	%r105587, 0;
	st.local.u32 	[%rd2+2496], %r105587;
$L__BB3_5452:
	add.s32 	%r105587, %r105587, 1;
	st.local.u32 	[%rd2483], %r105587;
	add.s32 	%r11536, %r105582, 1;
	setp.ne.s32 	%p594, %r105582, %r11269;
	mov.u32 	%r105582, %r11536;
	@%p594 bra 	$L__BB3_5446;
$L__BB3_5453:
	setp.lt.s32 	%p595, %r105587, 624;
	@%p595 bra 	$L__BB3_5459;
	mov.b32 	%r105592, 0;
	mov.u64 	%rd7111, %rd2;
$L__BB3_5455:
	and.b32  	%r16583, %r105588, -2147483648;
	ld.local.u32 	%r16584, [%rd7111+4];
	and.b32  	%r16585, %r16584, 2147483646;
	or.b32  	%r16586, %r16585, %r16583;
	ld.local.u32 	%r16587, [%rd7111+1588];
	shr.u32 	%r16588, %r16586, 1;
	and.b32  	%r16589, %r16584, 1;
	setp.eq.b32 	%p596, %r16589, 1;
	selp.b32 	%r16590, -1727483681, 0, %p596;
	xor.b32  	%r16591, %r16590, %r16587;
	xor.b32  	%r16592, %r16591, %r16588;
	st.local.u32 	[%rd7111], %r16592;
	and.b32  	%r16593, %r16584, -2147483648;
	ld.local.u32 	%r16594, [%rd7111+8];
	and.b32  	%r16595, %r16594, 2147483646;
	or.b32  	%r16596, %r16595, %r16593;
	ld.local.u32 	%r16597, [%rd7111+1592];
	shr.u32 	%r16598, %r16596, 1;
	and.b32  	%r16599, %r16594, 1;
	setp.eq.b32 	%p597, %r16599, 1;
	selp.b32 	%r16600, -1727483681, 0, %p597;
	xor.b32  	%r16601, %r16600, %r16597;
	xor.b32  	%r16602, %r16601, %r16598;
	st.local.u32 	[%rd7111+4], %r16602;
	and.b32  	%r16603, %r16594, -2147483648;
	ld.local.u32 	%r11541, [%rd7111+12];
	and.b32  	%r16604, %r11541, 2147483646;
	or.b32  	%r16605, %r16604, %r16603;
	ld.local.u32 	%r16606, [%rd7111+1596];
	shr.u32 	%r16607, %r16605, 1;
	and.b32  	%r16608, %r11541, 1;
	setp.eq.b32 	%p598, %r16608, 1;
	selp.b32 	%r16609, -1727483681, 0, %p598;
	xor.b32  	%r16610, %r16609, %r16606;
	xor.b32  	%r16611, %r16610, %r16607;
	st.local.u32 	[%rd7111+8], %r16611;
	setp.ne.s32 	%p599, %r105592, 224;
	@%p599 bra 	$L__BB3_5553;
	ld.local.u32 	%r105594, [%rd2+908];
	add.s64 	%rd7112, %rd2, 924;
	mov.b32 	%r105593, 0;
$L__BB3_5457:
	and.b32  	%r16622, %r105594, -2147483648;
	ld.local.u32 	%r16623, [%rd7112+-12];
	and.b32  	%r16624, %r16623, 2147483646;
	or.b32  	%r16625, %r16624, %r16622;
	ld.local.u32 	%r16626, [%rd7112+-924];
	shr.u32 	%r16627, %r16625, 1;
	and.b32  	%r16628, %r16623, 1;
	setp.eq.b32 	%p601, %r16628, 1;
	selp.b32 	%r16629, -1727483681, 0, %p601;
	xor.b32  	%r16630, %r16629, %r16626;
	xor.b32  	%r16631, %r16630, %r16627;
	st.local.u32 	[%rd7112+-16], %r16631;
	and.b32  	%r16632, %r16623, -2147483648;
	ld.local.u32 	%r16633, [%rd7112+-8];
	and.b32  	%r16634, %r16633, 2147483646;
	or.b32  	%r16635, %r16634, %r16632;
	ld.local.u32 	%r16636, [%rd7112+-920];
	shr.u32 	%r16637, %r16635, 1;
	and.b32  	%r16638, %r16633, 1;
	setp.eq.b32 	%p602, %r16638, 1;
	selp.b32 	%r16639, -1727483681, 0, %p602;
	xor.b32  	%r16640, %r16639, %r16636;
	xor.b32  	%r16641, %r16640, %r16637;
	st.local.u32 	[%rd7112+-12], %r16641;
	and.b32  	%r16642, %r16633, -2147483648;
	ld.local.u32 	%r16643, [%rd7112+-4];
	and.b32  	%r16644, %r16643, 2147483646;
	or.b32  	%r16645, %r16644, %r16642;
	ld.local.u32 	%r16646, [%rd7112+-916];
	shr.u32 	%r16647, %r16645, 1;
	and.b32  	%r16648, %r16643, 1;
	setp.eq.b32 	%p603, %r16648, 1;
	selp.b32 	%r16649, -1727483681, 0, %p603;
	xor.b32  	%r16650, %r16649, %r16646;
	xor.b32  	%r16651, %r16650, %r16647;
	st.local.u32 	[%rd7112+-8], %r16651;
	and.b32  	%r16652, %r16643, -2147483648;
	ld.local.u32 	%r105594, [%rd7112];
	and.b32  	%r16653, %r105594, 2147483646;
	or.b32  	%r16654, %r16653, %r16652;
	ld.local.u32 	%r16655, [%rd7112+-912];
	shr.u32 	%r16656, %r16654, 1;
	and.b32  	%r16657, %r105594, 1;
	setp.eq.b32 	%p604, %r16657, 1;
	selp.b32 	%r16658, -1727483681, 0, %p604;
	xor.b32  	%r16659, %r16658, %r16655;
	xor.b32  	%r16660, %r16659, %r16656;
	st.local.u32 	[%rd7112+-4], %r16660;
	add.s32 	%r105593, %r105593, 4;
	add.s64 	%rd7112, %rd7112, 16;
	setp.ne.s32 	%p605, %r105593, 396;
	@%p605 bra 	$L__BB3_5457;
	ld.local.u32 	%r16662, [%rd2484];
	and.b32  	%r16663, %r16662, -2147483648;
	ld.local.u32 	%r105588, [%rd2];
	and.b32  	%r16664, %r105588, 2147483646;
	or.b32  	%r16665, %r16664, %r16663;
	ld.local.u32 	%r16666, [%rd2485];
	shr.u32 	%r16667, %r16665, 1;
	and.b32  	%r16668, %r105588, 1;
	setp.eq.b32 	%p606, %r16668, 1;
	selp.b32 	%r16669, -1727483681, 0, %p606;
	xor.b32  	%r16670, %r16669, %r16666;
	xor.b32  	%r16671, %r16670, %r16667;
	st.local.u32 	[%rd2484], %r16671;
	mov.b32 	%r105587, 0;
	st.local.u32 	[%rd2483], %r105587;
$L__BB3_5459:
	add.s32 	%r105602, %r105587, 1;
	st.local.u32 	[%rd2+2496], %r105602;
	mul.wide.s32 	%rd3376, %r105587, 4;
	add.s64 	%rd3377, %rd2, %rd3376;
	ld.local.u32 	%r16672, [%rd3377];
	shr.u32 	%r16673, %r16672, 11;
	xor.b32  	%r16674, %r16673, %r16672;
	shl.b32 	%r16675, %r16674, 7;
	and.b32  	%r16676, %r16675, -1658038656;
	xor.b32  	%r11551, %r16676, %r16674;
	setp.lt.s32 	%p607, %r105587, 623;
	@%p607 bra 	$L__BB3_5465;
	mov.b32 	%r105598, 0;
	mov.u64 	%rd7113, %rd2;
$L__BB3_5461:
	and.b32  	%r16678, %r105588, -2147483648;
	ld.local.u32 	%r16679, [%rd7113+4];
	and.b32  	%r16680, %r16679, 2147483646;
	or.b32  	%r16681, %r16680, %r16678;
	ld.local.u32 	%r16682, [%rd7113+1588];
	shr.u32 	%r16683, %r16681, 1;
	and.b32  	%r16684, %r16679, 1;
	setp.eq.b32 	%p608, %r16684, 1;
	selp.b32 	%r16685, -1727483681, 0, %p608;
	xor.b32  	%r16686, %r16685, %r16682;
	xor.b32  	%r16687, %r16686, %r16683;
	st.local.u32 	[%rd7113], %r16687;
	and.b32  	%r16688, %r16679, -2147483648;
	ld.local.u32 	%r16689, [%rd7113+8];
	and.b32  	%r16690, %r16689, 2147483646;
	or.b32  	%r16691, %r16690, %r16688;
	ld.local.u32 	%r16692, [%rd7113+1592];
	shr.u32 	%r16693, %r16691, 1;
	and.b32  	%r16694, %r16689, 1;
	setp.eq.b32 	%p609, %r16694, 1;
	selp.b32 	%r16695, -1727483681, 0, %p609;
	xor.b32  	%r16696, %r16695, %r16692;
	xor.b32  	%r16697, %r16696, %r16693;
	st.local.u32 	[%rd7113+4], %r16697;
	and.b32  	%r16698, %r16689, -2147483648;
	ld.local.u32 	%r11554, [%rd7113+12];
	and.b32  	%r16699, %r11554, 2147483646;
	or.b32  	%r16700, %r16699, %r16698;
	ld.local.u32 	%r16701, [%rd7113+1596];
	shr.u32 	%r16702, %r16700, 1;
	and.b32  	%r16703, %r11554, 1;
	setp.eq.b32 	%p610, %r16703, 1;
	selp.b32 	%r16704, -1727483681, 0, %p610;
	xor.b32  	%r16705, %r16704, %r16701;
	xor.b32  	%r16706, %r16705, %r16702;
	st.local.u32 	[%rd7113+8], %r16706;
	setp.ne.s32 	%p611, %r105598, 224;
	@%p611 bra 	$L__BB3_5552;
	ld.local.u32 	%r105600, [%rd2+908];
	add.s64 	%rd7114, %rd2, 924;
	mov.b32 	%r105599, 0;
$L__BB3_5463:
	and.b32  	%r16717, %r105600, -2147483648;
	ld.local.u32 	%r16718, [%rd7114+-12];
	and.b32  	%r16719, %r16718, 2147483646;
	or.b32  	%r16720, %r16719, %r16717;
	ld.local.u32 	%r16721, [%rd7114+-924];
	shr.u32 	%r16722, %r16720, 1;
	and.b32  	%r16723, %r16718, 1;
	setp.eq.b32 	%p613, %r16723, 1;
	selp.b32 	%r16724, -1727483681, 0, %p613;
	xor.b32  	%r16725, %r16724, %r16721;
	xor.b32  	%r16726, %r16725, %r16722;
	st.local.u32 	[%rd7114+-16], %r16726;
	and.b32  	%r16727, %r16718, -2147483648;
	ld.local.u32 	%r16728, [%rd7114+-8];
	and.b32  	%r16729, %r16728, 2147483646;
	or.b32  	%r16730, %r16729, %r16727;
	ld.local.u32 	%r16731, [%rd7114+-920];
	shr.u32 	%r16732, %r16730, 1;
	and.b32  	%r16733, %r16728, 1;
	setp.eq.b32 	%p614, %r16733, 1;
	selp.b32 	%r16734, -1727483681, 0, %p614;
	xor.b32  	%r16735, %r16734, %r16731;
	xor.b32  	%r16736, %r16735, %r16732;
	st.local.u32 	[%rd7114+-12], %r16736;
	and.b32  	%r16737, %r16728, -2147483648;
	ld.local.u32 	%r16738, [%rd7114+-4];
	and.b32  	%r16739, %r16738, 2147483646;
	or.b32  	%r16740, %r16739, %r16737;
	ld.local.u32 	%r16741, [%rd7114+-916];
	shr.u32 	%r16742, %r16740, 1;
	and.b32  	%r16743, %r16738, 1;
	setp.eq.b32 	%p615, %r16743, 1;
	selp.b32 	%r16744, -1727483681, 0, %p615;
	xor.b32  	%r16745, %r16744, %r16741;
	xor.b32  	%r16746, %r16745, %r16742;
	st.local.u32 	[%rd7114+-8], %r16746;
	and.b32  	%r16747, %r16738, -2147483648;
	ld.local.u32 	%r105600, [%rd7114];
	and.b32  	%r16748, %r105600, 2147483646;
	or.b32  	%r16749, %r16748, %r16747;
	ld.local.u32 	%r16750, [%rd7114+-912];
	shr.u32 	%r16751, %r16749, 1;
	and.b32  	%r16752, %r105600, 1;
	setp.eq.b32 	%p616, %r16752, 1;
	selp.b32 	%r16753, -1727483681, 0, %p616;
	xor.b32  	%r16754, %r16753, %r16750;
	xor.b32  	%r16755, %r16754, %r16751;
	st.local.u32 	[%rd7114+-4], %r16755;
	add.s32 	%r105599, %r105599, 4;
	add.s64 	%rd7114, %rd7114, 16;
	setp.ne.s32 	%p617, %r105599, 396;
	@%p617 bra 	$L__BB3_5463;
	ld.local.u32 	%r16757, [%rd2484];
	and.b32  	%r16758, %r16757, -2147483648;
	ld.local.u32 	%r105588, [%rd2];
	and.b32  	%r16759, %r105588, 2147483646;
	or.b32  	%r16760, %r16759, %r16758;
	ld.local.u32 	%r16761, [%rd2485];
	shr.u32 	%r16762, %r16760, 1;
	and.b32  	%r16763, %r105588, 1;
	setp.eq.b32 	%p618, %r16763, 1;
	selp.b32 	%r16764, -1727483681, 0, %p618;
	xor.b32  	%r16765, %r16764, %r16761;
	xor.b32  	%r16766, %r16765, %r16762;
	st.local.u32 	[%rd2484], %r16766;
	mov.b32 	%r105602, 0;
	st.local.u32 	[%rd2483], %r105602;
$L__BB3_5465:
	add.s32 	%r105608, %r105602, 1;
	st.local.u32 	[%rd2+2496], %r105608;
	mul.wide.s32 	%rd3378, %r105602, 4;
	add.s64 	%rd3379, %rd2, %rd3378;
	ld.local.u32 	%r16767, [%rd3379];
	shr.u32 	%r16768, %r16767, 11;
	xor.b32  	%r16769, %r16768, %r16767;
	shl.b32 	%r16770, %r16769, 7;
	and.b32  	%r16771, %r16770, -1658038656;
	xor.b32  	%r11564, %r16771, %r16769;
	setp.lt.s32 	%p619, %r105602, 623;
	@%p619 bra 	$L__BB3_5471;
	mov.b32 	%r105604, 0;
	mov.u64 	%rd7115, %rd2;
$L__BB3_5467:
	and.b32  	%r16773, %r105588, -2147483648;
	ld.local.u32 	%r16774, [%rd7115+4];
	and.b32  	%r16775, %r16774, 2147483646;
	or.b32  	%r16776, %r16775, %r16773;
	ld.local.u32 	%r16777, [%rd7115+1588];
	shr.u32 	%r16778, %r16776, 1;
	and.b32  	%r16779, %r16774, 1;
	setp.eq.b32 	%p620, %r16779, 1;
	selp.b32 	%r16780, -1727483681, 0, %p620;
	xor.b32  	%r16781, %r16780, %r16777;
	xor.b32  	%r16782, %r16781, %r16778;
	st.local.u32 	[%rd7115], %r16782;
	and.b32  	%r16783, %r16774, -2147483648;
	ld.local.u32 	%r16784, [%rd7115+8];
	and.b32  	%r16785, %r16784, 2147483646;
	or.b32  	%r16786, %r16785, %r16783;
	ld.local.u32 	%r16787, [%rd7115+1592];
	shr.u32 	%r16788, %r16786, 1;
	and.b32  	%r16789, %r16784, 1;
	setp.eq.b32 	%p621, %r16789, 1;
	selp.b32 	%r16790, -1727483681, 0, %p621;
	xor.b32  	%r16791, %r16790, %r16787;
	xor.b32  	%r16792, %r16791, %r16788;
	st.local.u32 	[%rd7115+4], %r16792;
	and.b32  	%r16793, %r16784, -2147483648;
	ld.local.u32 	%r11567, [%rd7115+12];
	and.b32  	%r16794, %r11567, 2147483646;
	or.b32  	%r16795, %r16794, %r16793;
	ld.local.u32 	%r16796, [%rd7115+1596];
	shr.u32 	%r16797, %r16795, 1;
	and.b32  	%r16798, %r11567, 1;
	setp.eq.b32 	%p622, %r16798, 1;
	selp.b32 	%r16799, -1727483681, 0, %p622;
	xor.b32  	%r16800, %r16799, %r16796;
	xor.b32  	%r16801, %r16800, %r16797;
	st.local.u32 	[%rd7115+8], %r16801;
	setp.ne.s32 	%p623, %r105604, 224;
	@%p623 bra 	$L__BB3_5551;
	ld.local.u32 	%r105606, [%rd2+908];
	add.s64 	%rd7116, %rd2, 924;
	mov.b32 	%r105605, 0;
$L__BB3_5469:
	and.b32  	%r16812, %r105606, -2147483648;
	ld.local.u32 	%r16813, [%rd7116+-12];
	and.b32  	%r16814, %r16813, 2147483646;
	or.b32  	%r16815, %r16814, %r16812;
	ld.local.u32 	%r16816, [%rd7116+-924];
	shr.u32 	%r16817, %r16815, 1;
	and.b32  	%r16818, %r16813, 1;
	setp.eq.b32 	%p625, %r16818, 1;
	selp.b32 	%r16819, -1727483681, 0, %p625;
	xor.b32  	%r16820, %r16819, %r16816;
	xor.b32  	%r16821, %r16820, %r16817;
	st.local.u32 	[%rd7116+-16], %r16821;
	and.b32  	%r16822, %r16813, -2147483648;
	ld.local.u32 	%r16823, [%rd7116+-8];
	and.b32  	%r16824, %r16823, 2147483646;
	or.b32  	%r16825, %r16824, %r16822;
	ld.local.u32 	%r16826, [%rd7116+-920];
	shr.u32 	%r16827, %r16825, 1;
	and.b32  	%r16828, %r16823, 1;
	setp.eq.b32 	%p626, %r16828, 1;
	selp.b32 	%r16829, -1727483681, 0, %p626;
	xor.b32  	%r16830, %r16829, %r16826;
	xor.b32  	%r16831, %r16830, %r16827;
	st.local.u32 	[%rd7116+-12], %r16831;
	and.b32  	%r16832, %r16823, -2147483648;
	ld.local.u32 	%r16833, [%rd7116+-4];
	and.b32  	%r16834, %r16833, 2147483646;
	or.b32  	%r16835, %r16834, %r16832;
	ld.local.u32 	%r16836, [%rd7116+-916];
	shr.u32 	%r16837, %r16835, 1;
	and.b32  	%r16838, %r16833, 1;
	setp.eq.b32 	%p627, %r16838, 1;
	selp.b32 	%r16839, -1727483681, 0, %p627;
	xor.b32  	%r16840, %r16839, %r16836;
	xor.b32  	%r16841, %r16840, %r16837;
	st.local.u32 	[%rd7116+-8], %r16841;
	and.b32  	%r16842, %r16833, -2147483648;
	ld.local.u32 	%r105606, [%rd7116];
	and.b32  	%r16843, %r105606, 2147483646;
	or.b32  	%r16844, %r16843, %r16842;
	ld.local.u32 	%r16845, [%rd7116+-912];
	shr.u32 	%r16846, %r16844, 1;
	and.b32  	%r16847, %r105606, 1;
	setp.eq.b32 	%p628, %r16847, 1;
	selp.b32 	%r16848, -1727483681, 0, %p628;
	xor.b32  	%r16849, %r16848, %r16845;
	xor.b32  	%r16850, %r16849, %r16846;
	st.local.u32 	[%rd7116+-4], %r16850;
	add.s32 	%r105605, %r105605, 4;
	add.s64 	%rd7116, %rd7116, 16;
	setp.ne.s32 	%p629, %r105605, 396;
	@%p629 bra 	$L__BB3_5469;
	ld.local.u32 	%r16852, [%rd2484];
	and.b32  	%r16853, %r16852, -2147483648;
	ld.local.u32 	%r105588, [%rd2];
	and.b32  	%r16854, %r105588, 2147483646;
	or.b32  	%r16855, %r16854, %r16853;
	ld.local.u32 	%r16856, [%rd2485];
	shr.u32 	%r16857, %r16855, 1;
	and.b32  	%r16858, %r105588, 1;
	setp.eq.b32 	%p630, %r16858, 1;
	selp.b32 	%r16859, -1727483681, 0, %p630;
	xor.b32  	%r16860, %r16859, %r16856;
	xor.b32  	%r16861, %r16860, %r16857;
	st.local.u32 	[%rd2484], %r16861;
	mov.b32 	%r105608, 0;
	st.local.u32 	[%rd2483], %r105608;
$L__BB3_5471:
	add.s32 	%r105614, %r105608, 1;
	st.local.u32 	[%rd2+2496], %r105614;
	mul.wide.s32 	%rd3380, %r105608, 4;
	add.s64 	%rd3381, %rd2, %rd3380;
	ld.local.u32 	%r16862, [%rd3381];
	shr.u32 	%r16863, %r16862, 11;
	xor.b32  	%r16864, %r16863, %r16862;
	shl.b32 	%r16865, %r16864, 7;
	and.b32  	%r16866, %r16865, -1658038656;
	xor.b32  	%r11577, %r16866, %r16864;
	setp.lt.s32 	%p631, %r105608, 623;
	@%p631 bra 	$L__BB3_5477;
	mov.b32 	%r105610, 0;
	mov.u64 	%rd7117, %rd2;
$L__BB3_5473:
	and.b32  	%r16868, %r105588, -2147483648;
	ld.local.u32 	%r16869, [%rd7117+4];
	and.b32  	%r16870, %r16869, 2147483646;
	or.b32  	%r16871, %r16870, %r16868;
	ld.local.u32 	%r16872, [%rd7117+1588];
	shr.u32 	%r16873, %r16871, 1;
	and.b32  	%r16874, %r16869, 1;
	setp.eq.b32 	%p632, %r16874, 1;
	selp.b32 	%r16875, -1727483681, 0, %p632;
	xor.b32  	%r16876, %r16875, %r16872;
	xor.b32  	%r16877, %r16876, %r16873;
	st.local.u32 	[%rd7117], %r16877;
	and.b32  	%r16878, %r16869, -2147483648;
	ld.local.u32 	%r16879, [%rd7117+8];
	and.b32  	%r16880, %r16879, 2147483646;
	or.b32  	%r16881, %r16880, %r16878;
	ld.local.u32 	%r16882, [%rd7117+1592];
	shr.u32 	%r16883, %r16881, 1;
	and.b32  	%r16884, %r16879, 1;
	setp.eq.b32 	%p633, %r16884, 1;
	selp.b32 	%r16885, -1727483681, 0, %p633;
	xor.b32  	%r16886, %r16885, %r16882;
	xor.b32  	%r16887, %r16886, %r16883;
	st.local.u32 	[%rd7117+4], %r16887;
	and.b32  	%r16888, %r16879, -2147483648;
	ld.local.u32 	%r11580, [%rd7117+12];
	and.b32  	%r16889, %r11580, 2147483646;
	or.b32  	%r16890, %r16889, %r16888;
	ld.local.u32 	%r16891, [%rd7117+1596];
	shr.u32 	%r16892, %r16890, 1;
	and.b32  	%r16893, %r11580, 1;
	setp.eq.b32 	%p634, %r16893, 1;
	selp.b32 	%r16894, -1727483681, 0, %p634;
	xor.b32  	%r16895, %r16894, %r16891;
	xor.b32  	%r16896, %r16895, %r16892;
	st.local.u32 	[%rd7117+8], %r16896;
	setp.ne.s32 	%p635, %r105610, 224;
	@%p635 bra 	$L__BB3_5550;
	ld.local.u32 	%r105612, [%rd2+908];
	add.s64 	%rd7118, %rd2, 924;
	mov.b32 	%r105611, 0;
$L__BB3_5475:
	and.b32  	%r16907, %r105612, -2147483648;
	ld.local.u32 	%r16908, [%rd7118+-12];
	and.b32  	%r16909, %r16908, 2147483646;
	or.b32  	%r16910, %r16909, %r16907;
	ld.local.u32 	%r16911, [%rd7118+-924];
	shr.u32 	%r16912, %r16910, 1;
	and.b32  	%r16913, %r16908, 1;
	setp.eq.b32 	%p637, %r16913, 1;
	selp.b32 	%r16914, -1727483681, 0, %p637;
	xor.b32  	%r16915, %r16914, %r16911;
	xor.b32  	%r16916, %r16915, %r16912;
	st.local.u32 	[%rd7118+-16], %r16916;
	and.b32  	%r16917, %r16908, -2147483648;
	ld.local.u32 	%r16918, [%rd7118+-8];
	and.b32  	%r16919, %r16918, 2147483646;
	or.b32  	%r16920, %r16919, %r16917;
	ld.local.u32 	%r16921, [%rd7118+-920];
	shr.u32 	%r16922, %r16920, 1;
	and.b32  	%r16923, %r16918, 1;
	setp.eq.b32 	%p638, %r16923, 1;
	selp.b32 	%r16924, -1727483681, 0, %p638;
	xor.b32  	%r16925, %r16924, %r16921;
	xor.b32  	%r16926, %r16925, %r16922;
	st.local.u32 	[%rd7118+-12], %r16926;
	and.b32  	%r16927, %r16918, -2147483648;
	ld.local.u32 	%r16928, [%rd7118+-4];
	and.b32  	%r16929, %r16928, 2147483646;
	or.b32  	%r16930, %r16929, %r16927;
	ld.local.u32 	%r16931, [%rd7118+-916];
	shr.u32 	%r16932, %r16930, 1;
	and.b32  	%r16933, %r16928, 1;
	setp.eq.b32 	%p639, %r16933, 1;
	selp.b32 	%r16934, -1727483681, 0, %p639;
	xor.b32  	%r16935, %r16934, %r16931;
	xor.b32  	%r16936, %r16935, %r16932;
	st.local.u32 	[%rd7118+-8], %r16936;
	and.b32  	%r16937, %r16928, -2147483648;
	ld.local.u32 	%r105612, [%rd7118];
	and.b32  	%r16938, %r105612, 2147483646;
	or.b32  	%r16939, %r16938, %r16937;
	ld.local.u32 	%r16940, [%rd7118+-912];
	shr.u32 	%r16941, %r16939, 1;
	and.b32  	%r16942, %r105612, 1;
	setp.eq.b32 	%p640, %r16942, 1;
	selp.b32 	%r16943, -1727483681, 0, %p640;
	xor.b32  	%r16944, %r16943, %r16940;
	xor.b32  	%r16945, %r16944, %r16941;
	st.local.u32 	[%rd7118+-4], %r16945;
	add.s32 	%r105611, %r105611, 4;
	add.s64 	%rd7118, %rd7118, 16;
	setp.ne.s32 	%p641, %r105611, 396;
	@%p641 bra 	$L__BB3_5475;
	ld.local.u32 	%r16947, [%rd2484];
	and.b32  	%r16948, %r16947, -2147483648;
	ld.local.u32 	%r105588, [%rd2];
	and.b32  	%r16949, %r105588, 2147483646;
	or.b32  	%r16950, %r16949, %r16948;
	ld.local.u32 	%r16951, [%rd2485];
	shr.u32 	%r16952, %r16950, 1;
	and.b32  	%r16953, %r105588, 1;
	setp.eq.b32 	%p642, %r16953, 1;
	selp.b32 	%r16954, -1727483681, 0, %p642;
	xor.b32  	%r16955, %r16954, %r16951;
	xor.b32  	%r16956, %r16955, %r16952;
	st.local.u32 	[%rd2484], %r16956;
	mov.b32 	%r105614, 0;
	st.local.u32 	[%rd2483], %r105614;
$L__BB3_5477:
	add.s32 	%r105620, %r105614, 1;
	st.local.u32 	[%rd2+2496], %r105620;
	mul.wide.s32 	%rd3382, %r105614, 4;
	add.s64 	%rd3383, %rd2, %rd3382;
	ld.local.u32 	%r16957, [%rd3383];
	shr.u32 	%r16958, %r16957, 11;
	xor.b32  	%r16959, %r16958, %r16957;
	shl.b32 	%r16960, %r16959, 7;
	and.b32  	%r16961, %r16960, -1658038656;
	xor.b32  	%r11590, %r16961, %r16959;
	setp.lt.s32 	%p643, %r105614, 623;
	@%p643 bra 	$L__BB3_5483;
	mov.b32 	%r105616, 0;
	mov.u64 	%rd7119, %rd2;
$L__BB3_5479:
	and.b32  	%r16963, %r105588, -2147483648;
	ld.local.u32 	%r16964, [%rd7119+4];
	and.b32  	%r16965, %r16964, 2147483646;
	or.b32  	%r16966, %r16965, %r16963;
	ld.local.u32 	%r16967, [%rd7119+1588];
	shr.u32 	%r16968, %r16966, 1;
	and.b32  	%r16969, %r16964, 1;
	setp.eq.b32 	%p644, %r16969, 1;
	selp.b32 	%r16970, -1727483681, 0, %p644;
	xor.b32  	%r16971, %r16970, %r16967;
	xor.b32  	%r16972, %r16971, %r16968;
	st.local.u32 	[%rd7119], %r16972;
	and.b32  	%r16973, %r16964, -2147483648;
	ld.local.u32 	%r16974, [%rd7119+8];
	and.b32  	%r16975, %r16974, 2147483646;
	or.b32  	%r16976, %r16975, %r16973;
	ld.local.u32 	%r16977, [%rd7119+1592];
	shr.u32 	%r16978, %r16976, 1;
	and.b32  	%r16979, %r16974, 1;
	setp.eq.b32 	%p645, %r16979, 1;
	selp.b32 	%r16980, -1727483681, 0, %p645;
	xor.b32  	%r16981, %r16980, %r16977;
	xor.b32  	%r16982, %r16981, %r16978;
	st.local.u32 	[%rd7119+4], %r16982;
	and.b32  	%r16983, %r16974, -2147483648;
	ld.local.u32 	%r11593, [%rd7119+12];
	and.b32  	%r16984, %r11593, 2147483646;
	or.b32  	%r16985, %r16984, %r16983;
	ld.local.u32 	%r16986, [%rd7119+1596];
	shr.u32 	%r16987, %r16985, 1;
	and.b32  	%r16988, %r11593, 1;
	setp.eq.b32 	%p646, %r16988, 1;
	selp.b32 	%r16989, -1727483681, 0, %p646;
	xor.b32  	%r16990, %r16989, %r16986;
	xor.b32  	%r16991, %r16990, %r16987;
	st.local.u32 	[%rd7119+8], %r16991;
	setp.ne.s32 	%p647, %r105616, 224;
	@%p647 bra 	$L__BB3_5549;
	ld.local.u32 	%r105617, [%rd2481];
	mov.b32 	%r105618, 227;
$L__BB3_5481:
	mul.wide.u32 	%rd3384, %r105618, 4;
	add.s64 	%rd3385, %rd2, %rd3384;
	and.b32  	%r17002, %r105617, -2147483648;
	ld.local.u32 	%r17003, [%rd3385+4];
	and.b32  	%r17004, %r17003, 2147483646;
	or.b32  	%r17005, %r17004, %r17002;
	ld.local.u32 	%r17006, [%rd3385+-908];
	shr.u32 	%r17007, %r17005, 1;
	and.b32  	%r17008, %r17003, 1;
	setp.eq.b32 	%p649, %r17008, 1;
	selp.b32 	%r17009, -1727483681, 0, %p649;
	xor.b32  	%r17010, %r17009, %r17006;
	xor.b32  	%r17011, %r17010, %r17007;
	st.local.u32 	[%rd3385], %r17011;
	and.b32  	%r17012, %r17003, -2147483648;
	ld.local.u32 	%r17013, [%rd3385+8];
	and.b32  	%r17014, %r17013, 2147483646;
	or.b32  	%r17015, %r17014, %r17012;
	ld.local.u32 	%r17016, [%rd3385+-904];
	shr.u32 	%r17017, %r17015, 1;
	and.b32  	%r17018, %r17013, 1;
	setp.eq.b32 	%p650, %r17018, 1;
	selp.b32 	%r17019, -1727483681, 0, %p650;
	xor.b32  	%r17020, %r17019, %r17016;
	xor.b32  	%r17021, %r17020, %r17017;
	st.local.u32 	[%rd3385+4], %r17021;
	and.b32  	%r17022, %r17013, -2147483648;
	ld.local.u32 	%r17023, [%rd3385+12];
	and.b32  	%r17024, %r17023, 2147483646;
	or.b32  	%r17025, %r17024, %r17022;
	ld.local.u32 	%r17026, [%rd3385+-900];
	shr.u32 	%r17027, %r17025, 1;
	and.b32  	%r17028, %r17023, 1;
	setp.eq.b32 	%p651, %r17028, 1;
	selp.b32 	%r17029, -1727483681, 0, %p651;
	xor.b32  	%r17030, %r17029, %r17026;
	xor.b32  	%r17031, %r17030, %r17027;
	st.local.u32 	[%rd3385+8], %r17031;
	and.b32  	%r17032, %r17023, -2147483648;
	add.s32 	%r105618, %r105618, 4;
	ld.local.u32 	%r105617, [%rd3385+16];
	and.b32  	%r17033, %r105617, 2147483646;
	or.b32  	%r17034, %r17033, %r17032;
	ld.local.u32 	%r17035, [%rd3385+-896];
	shr.u32 	%r17036, %r17034, 1;
	and.b32  	%r17037, %r105617, 1;
	setp.eq.b32 	%p652, %r17037, 1;
	selp.b32 	%r17038, -1727483681, 0, %p652;
	xor.b32  	%r17039, %r17038, %r17035;
	xor.b32  	%r17040, %r17039, %r17036;
	st.local.u32 	[%rd3385+12], %r17040;
	setp.ne.s32 	%p653, %r105618, 623;
	@%p653 bra 	$L__BB3_5481;
	ld.local.u32 	%r17042, [%rd2+2492];
	and.b32  	%r17043, %r17042, -2147483648;
	ld.local.u32 	%r105588, [%rd2];
	and.b32  	%r17044, %r105588, 2147483646;
	or.b32  	%r17045, %r17044, %r17043;
	ld.local.u32 	%r17046, [%rd2+1584];
	shr.u32 	%r17047, %r17045, 1;
	and.b32  	%r17048, %r105588, 1;
	setp.eq.b32 	%p654, %r17048, 1;
	selp.b32 	%r17049, -1727483681, 0, %p654;
	xor.b32  	%r17050, %r17049, %r17046;
	xor.b32  	%r17051, %r17050, %r17047;
	st.local.u32 	[%rd2+2492], %r17051;
	mov.b32 	%r105620, 0;
	st.local.u32 	[%rd2+2496], %r105620;
$L__BB3_5483:
	setp.gt.u32 	%p656, %r15023, %r15024;
	add.s32 	%r105640, %r105620, 1;
	st.local.u32 	[%rd2+2496], %r105640;
	mul.wide.s32 	%rd3386, %r105620, 4;
	add.s64 	%rd3387, %rd2, %rd3386;
	ld.local.u32 	%r17052, [%rd3387];
	shr.u32 	%r17053, %r17052, 11;
	xor.b32  	%r17054, %r17053, %r17052;
	shl.b32 	%r17055, %r17054, 7;
	and.b32  	%r17056, %r17055, -1658038656;
	xor.b32  	%r17057, %r17056, %r17054;
	shl.b32 	%r17058, %r17057, 15;
	and.b32  	%r17059, %r17058, -402653184;
	xor.b32  	%r17060, %r17059, %r17057;
	shr.u32 	%r17061, %r17060, 27;
	shl.b32 	%r17062, %r11551, 15;
	and.b32  	%r17063, %r17062, -402653184;
	xor.b32  	%r17064, %r17063, %r11551;
	shr.u32 	%r17065, %r17064, 7;
	and.b32  	%r17066, %r17065, 32505856;
	shl.b32 	%r17067, %r11564, 15;
	and.b32  	%r17068, %r17067, -402653184;
	xor.b32  	%r17069, %r17068, %r11564;
	shr.u32 	%r17070, %r17069, 12;
	and.b32  	%r17071, %r17070, 1015808;
	or.b32  	%r17072, %r17071, %r17066;
	shl.b32 	%r17073, %r11577, 15;
	and.b32  	%r17074, %r17073, -402653184;
	xor.b32  	%r17075, %r17074, %r11577;
	shr.u32 	%r17076, %r17075, 17;
	and.b32  	%r17077, %r17076, 31744;
	or.b32  	%r17078, %r17072, %r17077;
	shl.b32 	%r17079, %r11590, 15;
	and.b32  	%r17080, %r17079, -402653184;
	xor.b32  	%r17081, %r17080, %r11590;
	shr.u32 	%r17082, %r17081, 22;
	and.b32  	%r17083, %r17082, 992;
	or.b32  	%r17084, %r17078, %r17083;
	or.b32  	%r105624, %r17084, %r17061;
	mov.pred 	%p12017, 0;
	@%p656 bra 	$L__BB3_5492;
	mov.pred 	%p12017, 0;
	mov.u32 	%r105629, %r105640;
	mov.u32 	%r105623, %r15023;
$L__BB3_5485:
	shl.b32 	%r11609, %r105624, 5;
	setp.lt.s32 	%p658, %r105629, 624;
	@%p658 bra 	$L__BB3_5491;
	mov.b32 	%r105626, 0;
$L__BB3_5487:
	mul.wide.u32 	%rd3388, %r105626, 4;
	add.s64 	%rd2556, %rd2, %rd3388;
	and.b32  	%r17086, %r105588, -2147483648;
	ld.local.u32 	%r17087, [%rd2556+4];
	and.b32  	%r17088, %r17087, 2147483646;
	or.b32  	%r17089, %r17088, %r17086;
	ld.local.u32 	%r17090, [%rd2556+1588];
	shr.u32 	%r17091, %r17089, 1;
	and.b32  	%r17092, %r17087, 1;
	setp.eq.b32 	%p659, %r17092, 1;
	selp.b32 	%r17093, -1727483681, 0, %p659;
	xor.b32  	%r17094, %r17093, %r17090;
	xor.b32  	%r17095, %r17094, %r17091;
	st.local.u32 	[%rd2556], %r17095;
	and.b32  	%r17096, %r17087, -2147483648;
	ld.local.u32 	%r17097, [%rd2556+8];
	and.b32  	%r17098, %r17097, 2147483646;
	or.b32  	%r17099, %r17098, %r17096;
	ld.local.u32 	%r17100, [%rd2556+1592];
	shr.u32 	%r17101, %r17099, 1;
	and.b32  	%r17102, %r17097, 1;
	setp.eq.b32 	%p660, %r17102, 1;
	selp.b32 	%r17103, -1727483681, 0, %p660;
	xor.b32  	%r17104, %r17103, %r17100;
	xor.b32  	%r17105, %r17104, %r17101;
	st.local.u32 	[%rd2556+4], %r17105;
	and.b32  	%r17106, %r17097, -2147483648;
	ld.local.u32 	%r11612, [%rd2556+12];
	and.b32  	%r17107, %r11612, 2147483646;
	or.b32  	%r17108, %r17107, %r17106;
	ld.local.u32 	%r17109, [%rd2556+1596];
	shr.u32 	%r17110, %r17108, 1;
	and.b32  	%r17111, %r11612, 1;
	setp.eq.b32 	%p661, %r17111, 1;
	selp.b32 	%r17112, -1727483681, 0, %p661;
	xor.b32  	%r17113, %r17112, %r17109;
	xor.b32  	%r17114, %r17113, %r17110;
	st.local.u32 	[%rd2556+8], %r17114;
	setp.ne.s32 	%p662, %r105626, 224;
	@%p662 bra 	$L__BB3_7298;
	ld.local.u32 	%r105627, [%rd2481];
	mov.b32 	%r105628, 227;
$L__BB3_5489:
	mul.wide.u32 	%rd3389, %r105628, 4;
	add.s64 	%rd3390, %rd2, %rd3389;
	and.b32  	%r17125, %r105627, -2147483648;
	ld.local.u32 	%r17126, [%rd3390+4];
	and.b32  	%r17127, %r17126, 2147483646;
	or.b32  	%r17128, %r17127, %r17125;
	ld.local.u32 	%r17129, [%rd3390+-908];
	shr.u32 	%r17130, %r17128, 1;
	and.b32  	%r17131, %r17126, 1;
	setp.eq.b32 	%p664, %r17131, 1;
	selp.b32 	%r17132, -1727483681, 0, %p664;
	xor.b32  	%r17133, %r17132, %r17129;
	xor.b32  	%r17134, %r17133, %r17130;
	st.local.u32 	[%rd3390], %r17134;
	and.b32  	%r17135, %r17126, -2147483648;
	ld.local.u32 	%r17136, [%rd3390+8];
	and.b32  	%r17137, %r17136, 2147483646;
	or.b32  	%r17138, %r17137, %r17135;
	ld.local.u32 	%r17139, [%rd3390+-904];
	shr.u32 	%r17140, %r17138, 1;
	and.b32  	%r17141, %r17136, 1;
	setp.eq.b32 	%p665, %r17141, 1;
	selp.b32 	%r17142, -1727483681, 0, %p665;
	xor.b32  	%r17143, %r17142, %r17139;
	xor.b32  	%r17144, %r17143, %r17140;
	st.local.u32 	[%rd3390+4], %r17144;
	and.b32  	%r17145, %r17136, -2147483648;
	ld.local.u32 	%r17146, [%rd3390+12];
	and.b32  	%r17147, %r17146, 2147483646;
	or.b32  	%r17148, %r17147, %r17145;
	ld.local.u32 	%r17149, [%rd3390+-900];
	shr.u32 	%r17150, %r17148, 1;
	and.b32  	%r17151, %r17146, 1;
	setp.eq.b32 	%p666, %r17151, 1;
	selp.b32 	%r17152, -1727483681, 0, %p666;
	xor.b32  	%r17153, %r17152, %r17149;
	xor.b32  	%r17154, %r17153, %r17150;
	st.local.u32 	[%rd3390+8], %r17154;
	and.b32  	%r17155, %r17146, -2147483648;
	add.s32 	%r105628, %r105628, 4;
	ld.local.u32 	%r105627, [%rd3390+16];
	and.b32  	%r17156, %r105627, 2147483646;
	or.b32  	%r17157, %r17156, %r17155;
	ld.local.u32 	%r17158, [%rd3390+-896];
	shr.u32 	%r17159, %r17157, 1;
	and.b32  	%r17160, %r105627, 1;
	setp.eq.b32 	%p667, %r17160, 1;
	selp.b32 	%r17161, -1727483681, 0, %p667;
	xor.b32  	%r17162, %r17161, %r17158;
	xor.b32  	%r17163, %r17162, %r17159;
	st.local.u32 	[%rd3390+12], %r17163;
	setp.ne.s32 	%p668, %r105628, 623;
	@%p668 bra 	$L__BB3_5489;
	ld.local.u32 	%r17165, [%rd2+2492];
	and.b32  	%r17166, %r17165, -2147483648;
	ld.local.u32 	%r105588, [%rd2];
	and.b32  	%r17167, %r105588, 2147483646;
	or.b32  	%r17168, %r17167, %r17166;
	ld.local.u32 	%r17169, [%rd2+1584];
	shr.u32 	%r17170, %r17168, 1;
	and.b32  	%r17171, %r105588, 1;
	setp.eq.b32 	%p669, %r17171, 1;
	selp.b32 	%r17172, -1727483681, 0, %p669;
	xor.b32  	%r17173, %r17172, %r17169;
	xor.b32  	%r17174, %r17173, %r17170;
	st.local.u32 	[%rd2+2492], %r17174;
	mov.b32 	%r105629, 0;
	st.local.u32 	[%rd2+2496], %r105629;
$L__BB3_5491:
	add.s32 	%r105640, %r105629, 1;
	st.local.u32 	[%rd2+2496], %r105640;
	mul.wide.s32 	%rd3391, %r105629, 4;
	add.s64 	%rd3392, %rd2, %rd3391;
	ld.local.u32 	%r17175, [%rd3392];
	shr.u32 	%r17176, %r17175, 11;
	xor.b32  	%r17177, %r17176, %r17175;
	shl.b32 	%r17178, %r17177, 7;
	and.b32  	%r17179, %r17178, -1658038656;
	xor.b32  	%r17180, %r17179, %r17177;
	shl.b32 	%r17181, %r17180, 15;
	and.b32  	%r17182, %r17181, -402653184;
	xor.b32  	%r17183, %r17182, %r17180;
	shr.u32 	%r17184, %r17183, 27;
	and.b32  	%r17186, %r11609, 1073741792;
	or.b32  	%r105624, %r17184, %r17186;
	setp.eq.s32 	%p670, %r105624, %r15021;
	or.pred  	%p12017, %p12017, %p670;
	add.s32 	%r105623, %r105623, 1;
	setp.gt.u32 	%p671, %r105623, %r15024;
	mov.u32 	%r105629, %r105640;
	@%p671 bra 	$L__BB3_5492;
	bra.uni 	$L__BB3_5485;
$L__BB3_5492:
	sub.s32 	%r17187, %r15025, %r15024;
	add.s32 	%r11628, %r17187, -6;
	setp.lt.s32 	%p672, %r11628, 1;
	@%p672 bra 	$L__BB3_5501;
	mov.b32 	%r105635, 0;
$L__BB3_5494:
	setp.lt.s32 	%p673, %r105640, 624;
	@%p673 bra 	$L__BB3_5500;
	mov.b32 	%r105637, 0;
	mov.u64 	%rd7120, %rd2;
$L__BB3_5496:
	and.b32  	%r17190, %r105588, -2147483648;
	ld.local.u32 	%r17191, [%rd7120+4];
	and.b32  	%r17192, %r17191, 2147483646;
	or.b32  	%r17193, %r17192, %r17190;
	ld.local.u32 	%r17194, [%rd7120+1588];
	shr.u32 	%r17195, %r17193, 1;
	and.b32  	%r17196, %r17191, 1;
	setp.eq.b32 	%p674, %r17196, 1;
	selp.b32 	%r17197, -1727483681, 0, %p674;
	xor.b32  	%r17198, %r17197, %r17194;
	xor.b32  	%r17199, %r17198, %r17195;
	st.local.u32 	[%rd7120], %r17199;
	and.b32  	%r17200, %r17191, -2147483648;
	ld.local.u32 	%r17201, [%rd7120+8];
	and.b32  	%r17202, %r17201, 2147483646;
	or.b32  	%r17203, %r17202, %r17200;
	ld.local.u32 	%r17204, [%rd7120+1592];
	shr.u32 	%r17205, %r17203, 1;
	and.b32  	%r17206, %r17201, 1;
	setp.eq.b32 	%p675, %r17206, 1;
	selp.b32 	%r17207, -1727483681, 0, %p675;
	xor.b32  	%r17208, %r17207, %r17204;
	xor.b32  	%r17209, %r17208, %r17205;
	st.local.u32 	[%rd7120+4], %r17209;
	and.b32  	%r17210, %r17201, -2147483648;
	ld.local.u32 	%r11634, [%rd7120+12];
	and.b32  	%r17211, %r11634, 2147483646;
	or.b32  	%r17212, %r17211, %r17210;
	ld.local.u32 	%r17213, [%rd7120+1596];
	shr.u32 	%r17214, %r17212, 1;
	and.b32  	%r17215, %r11634, 1;
	setp.eq.b32 	%p676, %r17215, 1;
	selp.b32 	%r17216, -1727483681, 0, %p676;
	xor.b32  	%r17217, %r17216, %r17213;
	xor.b32  	%r17218, %r17217, %r17214;
	st.local.u32 	[%rd7120+8], %r17218;
	setp.ne.s32 	%p677, %r105637, 224;
	@%p677 bra 	$L__BB3_5548;
	ld.local.u32 	%r105638, [%rd2481];
	mov.b32 	%r105639, 227;
$L__BB3_5498:
	mul.wide.u32 	%rd3393, %r105639, 4;
	add.s64 	%rd3394, %rd2, %rd3393;
	and.b32  	%r17229, %r105638, -2147483648;
	ld.local.u32 	%r17230, [%rd3394+4];
	and.b32  	%r17231, %r17230, 2147483646;
	or.b32  	%r17232, %r17231, %r17229;
	ld.local.u32 	%r17233, [%rd3394+-908];
	shr.u32 	%r17234, %r17232, 1;
	and.b32  	%r17235, %r17230, 1;
	setp.eq.b32 	%p679, %r17235, 1;
	selp.b32 	%r17236, -1727483681, 0, %p679;
	xor.b32  	%r17237, %r17236, %r17233;
	xor.b32  	%r17238, %r17237, %r17234;
	st.local.u32 	[%rd3394], %r17238;
	and.b32  	%r17239, %r17230, -2147483648;
	ld.local.u32 	%r17240, [%rd3394+8];
	and.b32  	%r17241, %r17240, 2147483646;
	or.b32  	%r17242, %r17241, %r17239;
	ld.local.u32 	%r17243, [%rd3394+-904];
	shr.u32 	%r17244, %r17242, 1;
	and.b32  	%r17245, %r17240, 1;
	setp.eq.b32 	%p680, %r17245, 1;
	selp.b32 	%r17246, -1727483681, 0, %p680;
	xor.b32  	%r17247, %r17246, %r17243;
	xor.b32  	%r17248, %r17247, %r17244;
	st.local.u32 	[%rd3394+4], %r17248;
	and.b32  	%r17249, %r17240, -2147483648;
	ld.local.u32 	%r17250, [%rd3394+12];
	and.b32  	%r17251, %r17250, 2147483646;
	or.b32  	%r17252, %r17251, %r17249;
	ld.local.u32 	%r17253, [%rd3394+-900];
	shr.u32 	%r17254, %r17252, 1;
	and.b32  	%r17255, %r17250, 1;
	setp.eq.b32 	%p681, %r17255, 1;
	selp.b32 	%r17256, -1727483681, 0, %p681;
	xor.b32  	%r17257, %r17256, %r17253;
	xor.b32  	%r17258, %r17257, %r17254;
	st.local.u32 	[%rd3394+8], %r17258;
	and.b32  	%r17259, %r17250, -2147483648;
	add.s32 	%r105639, %r105639, 4;
	ld.local.u32 	%r105638, [%rd3394+16];
	and.b32  	%r17260, %r105638, 2147483646;
	or.b32  	%r17261, %r17260, %r17259;
	ld.local.u32 	%r17262, [%rd3394+-896];
	shr.u32 	%r17263, %r17261, 1;
	and.b32  	%r17264, %r105638, 1;
	setp.eq.b32 	%p682, %r17264, 1;
	selp.b32 	%r17265, -1727483681, 0, %p682;
	xor.b32  	%r17266, %r17265, %r17262;
	xor.b32  	%r17267, %r17266, %r17263;
	st.local.u32 	[%rd3394+12], %r17267;
	setp.ne.s32 	%p683, %r105639, 623;
	@%p683 bra 	$L__BB3_5498;
	ld.local.u32 	%r17269, [%rd2+2492];
	and.b32  	%r17270, %r17269, -2147483648;
	ld.local.u32 	%r105588, [%rd2];
	and.b32  	%r17271, %r105588, 2147483646;
	or.b32  	%r17272, %r17271, %r17270;
	ld.local.u32 	%r17273, [%rd2+1584];
	shr.u32 	%r17274, %r17272, 1;
	and.b32  	%r17275, %r105588, 1;
	setp.eq.b32 	%p684, %r17275, 1;
	selp.b32 	%r17276, -1727483681, 0, %p684;
	xor.b32  	%r17277, %r17276, %r17273;
	xor.b32  	%r17278, %r17277, %r17274;
	st.local.u32 	[%rd2+2492], %r17278;
	mov.b32 	%r105640, 0;
	st.local.u32 	[%rd2+2496], %r105640;
$L__BB3_5500:
	add.s32 	%r105640, %r105640, 1;
	st.local.u32 	[%rd2483], %r105640;
	add.s32 	%r105635, %r105635, 1;
	setp.ne.s32 	%p685, %r105635, %r11628;
	@%p685 bra 	$L__BB3_5494;
$L__BB3_5501:
	add.s64 	%rd2558, %rd2481, -908;
	setp.lt.s32 	%p686, %r105640, 624;
	@%p686 bra 	$L__BB3_5507;
	mov.b32 	%r105645, 0;
	mov.u64 	%rd7121, %rd2;
$L__BB3_5503:
	and.b32  	%r17280, %r105588, -2147483648;
	ld.local.u32 	%r17281, [%rd7121+4];
	and.b32  	%r17282, %r17281, 2147483646;
	or.b32  	%r17283, %r17282, %r17280;
	ld.local.u32 	%r17284, [%rd7121+1588];
	shr.u32 	%r17285, %r17283, 1;
	and.b32  	%r17286, %r17281, 1;
	setp.eq.b32 	%p687, %r17286, 1;
	selp.b32 	%r17287, -1727483681, 0, %p687;
	xor.b32  	%r17288, %r17287, %r17284;
	xor.b32  	%r17289, %r17288, %r17285;
	st.local.u32 	[%rd7121], %r17289;
	and.b32  	%r17290, %r17281, -2147483648;
	ld.local.u32 	%r17291, [%rd7121+8];
	and.b32  	%r17292, %r17291, 2147483646;
	or.b32  	%r17293, %r17292, %r17290;
	ld.local.u32 	%r17294, [%rd7121+1592];
	shr.u32 	%r17295, %r17293, 1;
	and.b32  	%r17296, %r17291, 1;
	setp.eq.b32 	%p688, %r17296, 1;
	selp.b32 	%r17297, -1727483681, 0, %p688;
	xor.b32  	%r17298, %r17297, %r17294;
	xor.b32  	%r17299, %r17298, %r17295;
	st.local.u32 	[%rd7121+4], %r17299;
	and.b32  	%r17300, %r17291, -2147483648;
	ld.local.u32 	%r11649, [%rd7121+12];
	and.b32  	%r17301, %r11649, 2147483646;
	or.b32  	%r17302, %r17301, %r17300;
	ld.local.u32 	%r17303, [%rd7121+1596];
	shr.u32 	%r17304, %r17302, 1;
	and.b32  	%r17305, %r11649, 1;
	setp.eq.b32 	%p689, %r17305, 1;
	selp.b32 	%r17306, -1727483681, 0, %p689;
	xor.b32  	%r17307, %r17306, %r17303;
	xor.b32  	%r17308, %r17307, %r17304;
	st.local.u32 	[%rd7121+8], %r17308;
	setp.ne.s32 	%p690, %r105645, 224;
	@%p690 bra 	$L__BB3_5547;
	ld.local.u32 	%r105647, [%rd2+908];
	add.s64 	%rd7122, %rd2, 924;
	mov.b32 	%r105646, 0;
$L__BB3_5505:
	and.b32  	%r17319, %r105647, -2147483648;
	ld.local.u32 	%r17320, [%rd7122+-12];
	and.b32  	%r17321, %r17320, 2147483646;
	or.b32  	%r17322, %r17321, %r17319;
	ld.local.u32 	%r17323, [%rd7122+-924];
	shr.u32 	%r17324, %r17322, 1;
	and.b32  	%r17325, %r17320, 1;
	setp.eq.b32 	%p692, %r17325, 1;
	selp.b32 	%r17326, -1727483681, 0, %p692;
	xor.b32  	%r17327, %r17326, %r17323;
	xor.b32  	%r17328, %r17327, %r17324;
	st.local.u32 	[%rd7122+-16], %r17328;
	and.b32  	%r17329, %r17320, -2147483648;
	ld.local.u32 	%r17330, [%rd7122+-8];
	and.b32  	%r17331, %r17330, 2147483646;
	or.b32  	%r17332, %r17331, %r17329;
	ld.local.u32 	%r17333, [%rd7122+-920];
	shr.u32 	%r17334, %r17332, 1;
	and.b32  	%r17335, %r17330, 1;
	setp.eq.b32 	%p693, %r17335, 1;
	selp.b32 	%r17336, -1727483681, 0, %p693;
	xor.b32  	%r17337, %r17336, %r17333;
	xor.b32  	%r17338, %r17337, %r17334;
	st.local.u32 	[%rd7122+-12], %r17338;
	and.b32  	%r17339, %r17330, -2147483648;
	ld.local.u32 	%r17340, [%rd7122+-4];
	and.b32  	%r17341, %r17340, 2147483646;
	or.b32  	%r17342, %r17341, %r17339;
	ld.local.u32 	%r17343, [%rd7122+-916];
	shr.u32 	%r17344, %r17342, 1;
	and.b32  	%r17345, %r17340, 1;
	setp.eq.b32 	%p694, %r17345, 1;
	selp.b32 	%r17346, -1727483681, 0, %p694;
	xor.b32  	%r17347, %r17346, %r17343;
	xor.b32  	%r17348, %r17347, %r17344;
	st.local.u32 	[%rd7122+-8], %r17348;
	and.b32  	%r17349, %r17340, -2147483648;
	ld.local.u32 	%r105647, [%rd7122];
	and.b32  	%r17350, %r105647, 2147483646;
	or.b32  	%r17351, %r17350, %r17349;
	ld.local.u32 	%r17352, [%rd7122+-912];
	shr.u32 	%r17353, %r17351, 1;
	and.b32  	%r17354, %r105647, 1;
	setp.eq.b32 	%p695, %r17354, 1;
	selp.b32 	%r17355, -1727483681, 0, %p695;
	xor.b32  	%r17356, %r17355, %r17352;
	xor.b32  	%r17357, %r17356, %r17353;
	st.local.u32 	[%rd7122+-4], %r17357;
	add.s32 	%r105646, %r105646, 4;
	add.s64 	%rd7122, %rd7122, 16;
	setp.ne.s32 	%p696, %r105646, 396;
	@%p696 bra 	$L__BB3_5505;
	ld.local.u32 	%r17359, [%rd2484];
	and.b32  	%r17360, %r17359, -2147483648;
	ld.local.u32 	%r105588, [%rd2558];
	and.b32  	%r17361, %r105588, 2147483646;
	or.b32  	%r17362, %r17361, %r17360;
	ld.local.u32 	%r17363, [%rd2485];
	shr.u32 	%r17364, %r17362, 1;
	and.b32  	%r17365, %r105588, 1;
	setp.eq.b32 	%p697, %r17365, 1;
	selp.b32 	%r17366, -1727483681, 0, %p697;
	xor.b32  	%r17367, %r17366, %r17363;
	xor.b32  	%r17368, %r17367, %r17364;
	st.local.u32 	[%rd2484], %r17368;
	mov.b32 	%r105640, 0;
	st.local.u32 	[%rd2483], %r105640;
$L__BB3_5507:
	add.s32 	%r105655, %r105640, 1;
	st.local.u32 	[%rd2+2496], %r105655;
	mul.wide.s32 	%rd3395, %r105640, 4;
	add.s64 	%rd3396, %rd2, %rd3395;
	ld.local.u32 	%r17369, [%rd3396];
	shr.u32 	%r17370, %r17369, 11;
	xor.b32  	%r17371, %r17370, %r17369;
	shl.b32 	%r17372, %r17371, 7;
	and.b32  	%r17373, %r17372, -1658038656;
	xor.b32  	%r11659, %r17373, %r17371;
	setp.lt.s32 	%p698, %r105640, 623;
	@%p698 bra 	$L__BB3_5513;
	mov.b32 	%r105651, 0;
	mov.u64 	%rd7123, %rd2;
$L__BB3_5509:
	and.b32  	%r17375, %r105588, -2147483648;
	ld.local.u32 	%r17376, [%rd7123+4];
	and.b32  	%r17377, %r17376, 2147483646;
	or.b32  	%r17378, %r17377, %r17375;
	ld.local.u32 	%r17379, [%rd7123+1588];
	shr.u32 	%r17380, %r17378, 1;
	and.b32  	%r17381, %r17376, 1;
	setp.eq.b32 	%p699, %r17381, 1;
	selp.b32 	%r17382, -1727483681, 0, %p699;
	xor.b32  	%r17383, %r17382, %r17379;
	xor.b32  	%r17384, %r17383, %r17380;
	st.local.u32 	[%rd7123], %r17384;
	and.b32  	%r17385, %r17376, -2147483648;
	ld.local.u32 	%r17386, [%rd7123+8];
	and.b32  	%r17387, %r17386, 2147483646;
	or.b32  	%r17388, %r17387, %r17385;
	ld.local.u32 	%r17389, [%rd7123+1592];
	shr.u32 	%r17390, %r17388, 1;
	and.b32  	%r17391, %r17386, 1;
	setp.eq.b32 	%p700, %r17391, 1;
	selp.b32 	%r17392, -1727483681, 0, %p700;
	xor.b32  	%r17393, %r17392, %r17389;
	xor.b32  	%r17394, %r17393, %r17390;
	st.local.u32 	[%rd7123+4], %r17394;
	and.b32  	%r17395, %r17386, -2147483648;
	ld.local.u32 	%r11662, [%rd7123+12];
	and.b32  	%r17396, %r11662, 2147483646;
	or.b32  	%r17397, %r17396, %r17395;
	ld.local.u32 	%r17398, [%rd7123+1596];
	shr.u32 	%r17399, %r17397, 1;
	and.b32  	%r17400, %r11662, 1;
	setp.eq.b32 	%p701, %r17400, 1;
	selp.b32 	%r17401, -1727483681, 0, %p701;
	xor.b32  	%r17402, %r17401, %r17398;
	xor.b32  	%r17403, %r17402, %r17399;
	st.local.u32 	[%rd7123+8], %r17403;
	setp.ne.s32 	%p702, %r105651, 224;
	@%p702 bra 	$L__BB3_5546;
	ld.local.u32 	%r105653, [%rd2+908];
	add.s64 	%rd7124, %rd2, 924;
	mov.b32 	%r105652, 0;
$L__BB3_5511:
	and.b32  	%r17414, %r105653, -2147483648;
	ld.local.u32 	%r17415, [%rd7124+-12];
	and.b32  	%r17416, %r17415, 2147483646;
	or.b32  	%r17417, %r17416, %r17414;
	ld.local.u32 	%r17418, [%rd7124+-924];
	shr.u32 	%r17419, %r17417, 1;
	and.b32  	%r17420, %r17415, 1;
	setp.eq.b32 	%p704, %r17420, 1;
	selp.b32 	%r17421, -1727483681, 0, %p704;
	xor.b32  	%r17422, %r17421, %r17418;
	xor.b32  	%r17423, %r17422, %r17419;
	st.local.u32 	[%rd7124+-16], %r17423;
	and.b32  	%r17424, %r17415, -2147483648;
	ld.local.u32 	%r17425, [%rd7124+-8];
	and.b32  	%r17426, %r17425, 2147483646;
	or.b32  	%r17427, %r17426, %r17424;
	ld.local.u32 	%r17428, [%rd7124+-920];
	shr.u32 	%r17429, %r17427, 1;
	and.b32  	%r17430, %r17425, 1;
	setp.eq.b32 	%p705, %r17430, 1;
	selp.b32 	%r17431, -1727483681, 0, %p705;
	xor.b32  	%r17432, %r17431, %r17428;
	xor.b32  	%r17433, %r17432, %r17429;
	st.local.u32 	[%rd7124+-12], %r17433;
	and.b32  	%r17434, %r17425, -2147483648;
	ld.local.u32 	%r17435, [%rd7124+-4];
	and.b32  	%r17436, %r17435, 2147483646;
	or.b32  	%r17437, %r17436, %r17434;
	ld.local.u32 	%r17438, [%rd7124+-916];
	shr.u32 	%r17439, %r17437, 1;
	and.b32  	%r17440, %r17435, 1;
	setp.eq.b32 	%p706, %r17440, 1;
	selp.b32 	%r17441, -1727483681, 0, %p706;
	xor.b32  	%r17442, %r17441, %r17438;
	xor.b32  	%r17443, %r17442, %r17439;
	st.local.u32 	[%rd7124+-8], %r17443;
	and.b32  	%r17444, %r17435, -2147483648;
	ld.local.u32 	%r105653, [%rd7124];
	and.b32  	%r17445, %r105653, 2147483646;
	or.b32  	%r17446, %r17445, %r17444;
	ld.local.u32 	%r17447, [%rd7124+-912];
	shr.u32 	%r17448, %r17446, 1;
	and.b32  	%r17449, %r105653, 1;
	setp.eq.b32 	%p707, %r17449, 1;
	selp.b32 	%r17450, -1727483681, 0, %p707;
	xor.b32  	%r17451, %r17450, %r17447;
	xor.b32  	%r17452, %r17451, %r17448;
	st.local.u32 	[%rd7124+-4], %r17452;
	add.s32 	%r105652, %r105652, 4;
	add.s64 	%rd7124, %rd7124, 16;
	setp.ne.s32 	%p708, %r105652, 396;
	@%p708 bra 	$L__BB3_5511;
	ld.local.u32 	%r17454, [%rd2484];
	and.b32  	%r17455, %r17454, -2147483648;
	ld.local.u32 	%r105588, [%rd2558];
	and.b32  	%r17456, %r105588, 2147483646;
	or.b32  	%r17457, %r17456, %r17455;
	ld.local.u32 	%r17458, [%rd2485];
	shr.u32 	%r17459, %r17457, 1;
	and.b32  	%r17460, %r105588, 1;
	setp.eq.b32 	%p709, %r17460, 1;
	selp.b32 	%r17461, -1727483681, 0, %p709;
	xor.b32  	%r17462, %r17461, %r17458;
	xor.b32  	%r17463, %r17462, %r17459;
	st.local.u32 	[%rd2484], %r17463;
	mov.b32 	%r105655, 0;
	st.local.u32 	[%rd2483], %r105655;
$L__BB3_5513:
	add.s32 	%r105661, %r105655, 1;
	st.local.u32 	[%rd2+2496], %r105661;
	mul.wide.s32 	%rd3397, %r105655, 4;
	add.s64 	%rd3398, %rd2, %rd3397;
	ld.local.u32 	%r17464, [%rd3398];
	shr.u32 	%r17465, %r17464, 11;
	xor.b32  	%r17466, %r17465, %r17464;
	shl.b32 	%r17467, %r17466, 7;
	and.b32  	%r17468, %r17467, -1658038656;
	xor.b32  	%r11672, %r17468, %r17466;
	setp.lt.s32 	%p710, %r105655, 623;
	@%p710 bra 	$L__BB3_5519;
	mov.b32 	%r105657, 0;
	mov.u64 	%rd7125, %rd2;
$L__BB3_5515:
	and.b32  	%r17470, %r105588, -2147483648;
	ld.local.u32 	%r17471, [%rd7125+4];
	and.b32  	%r17472, %r17471, 2147483646;
	or.b32  	%r17473, %r17472, %r17470;
	ld.local.u32 	%r17474, [%rd7125+1588];
	shr.u32 	%r17475, %r17473, 1;
	and.b32  	%r17476, %r17471, 1;
	setp.eq.b32 	%p711, %r17476, 1;
	selp.b32 	%r17477, -1727483681, 0, %p711;
	xor.b32  	%r17478, %r17477, %r17474;
	xor.b32  	%r17479, %r17478, %r17475;
	st.local.u32 	[%rd7125], %r17479;
	and.b32  	%r17480, %r17471, -2147483648;
	ld.local.u32 	%r17481, [%rd7125+8];
	and.b32  	%r17482, %r17481, 2147483646;
	or.b32  	%r17483, %r17482, %r17480;
	ld.local.u32 	%r17484, [%rd7125+1592];
	shr.u32 	%r17485, %r17483, 1;
	and.b32  	%r17486, %r17481, 1;
	setp.eq.b32 	%p712, %r17486, 1;
	selp.b32 	%r17487, -1727483681, 0, %p712;
	xor.b32  	%r17488, %r17487, %r17484;
	xor.b32  	%r17489, %r17488, %r17485;
	st.local.u32 	[%rd7125+4], %r17489;
	and.b32  	%r17490, %r17481, -2147483648;
	ld.local.u32 	%r11675, [%rd7125+12];
	and.b32  	%r17491, %r11675, 2147483646;
	or.b32  	%r17492, %r17491, %r17490;
	ld.local.u32 	%r17493, [%rd7125+1596];
	shr.u32 	%r17494, %r17492, 1;
	and.b32  	%r17495, %r11675, 1;
	setp.eq.b32 	%p713, %r17495, 1;
	selp.b32 	%r17496, -1727483681, 0, %p713;
	xor.b32  	%r17497, %r17496, %r17493;
	xor.b32  	%r17498, %r17497, %r17494;
	st.local.u32 	[%rd7125+8], %r17498;
	setp.ne.s32 	%p714, %r105657, 224;
	@%p714 bra 	$L__BB3_5545;
	ld.local.u32 	%r105659, [%rd2+908];
	add.s64 	%rd7126, %rd2, 924;
	mov.b32 	%r105658, 0;
$L__BB3_5517:
	and.b32  	%r17509, %r105659, -2147483648;
	ld.local.u32 	%r17510, [%rd7126+-12];
	and.b32  	%r17511, %r17510, 2147483646;
	or.b32  	%r17512, %r17511, %r17509;
	ld.local.u32 	%r17513, [%rd7126+-924];
	shr.u32 	%r17514, %r17512, 1;
	and.b32  	%r17515, %r17510, 1;
	setp.eq.b32 	%p716, %r17515, 1;
	selp.b32 	%r17516, -1727483681, 0, %p716;
	xor.b32  	%r17517, %r17516, %r17513;
	xor.b32  	%r17518, %r17517, %r17514;
	st.local.u32 	[%rd7126+-16], %r17518;
	and.b32  	%r17519, %r17510, -2147483648;
	ld.local.u32 	%r17520, [%rd7126+-8];
	and.b32  	%r17521, %r17520, 2147483646;
	or.b32  	%r17522, %r17521, %r17519;
	ld.local.u32 	%r17523, [%rd7126+-920];
	shr.u32 	%r17524, %r17522, 1;
	and.b32  	%r17525, %r17520, 1;
	setp.eq.b32 	%p717, %r17525, 1;
	selp.b32 	%r17526, -1727483681, 0, %p717;
	xor.b32  	%r17527, %r17526, %r17523;
	xor.b32  	%r17528, %r17527, %r17524;
	st.local.u32 	[%rd7126+-12], %r17528;
	and.b32  	%r17529, %r17520, -2147483648;
	ld.local.u32 	%r17530, [%rd7126+-4];
	and.b32  	%r17531, %r17530, 2147483646;
	or.b32  	%r17532, %r17531, %r17529;
	ld.local.u32 	%r17533, [%rd7126+-916];
	shr.u32 	%r17534, %r17532, 1;
	and.b32  	%r17535, %r17530, 1;
	setp.eq.b32 	%p718, %r17535, 1;
	selp.b32 	%r17536, -1727483681, 0, %p718;
	xor.b32  	%r17537, %r17536, %r17533;
	xor.b32  	%r17538, %r17537, %r17534;
	st.local.u32 	[%rd7126+-8], %r17538;
	and.b32  	%r17539, %r17530, -2147483648;
	ld.local.u32 	%r105659, [%rd7126];
	and.b32  	%r17540, %r105659, 2147483646;
	or.b32  	%r17541, %r17540, %r17539;
	ld.local.u32 	%r17542, [%rd7126+-912];
	shr.u32 	%r17543, %r17541, 1;
	and.b32  	%r17544, %r105659, 1;
	setp.eq.b32 	%p719, %r17544, 1;
	selp.b32 	%r17545, -1727483681, 0, %p719;
	xor.b32  	%r17546, %r17545, %r17542;
	xor.b32  	%r17547, %r17546, %r17543;
	st.local.u32 	[%rd7126+-4], %r17547;
	add.s32 	%r105658, %r105658, 4;
	add.s64 	%rd7126, %rd7126, 16;
	setp.ne.s32 	%p720, %r105658, 396;
	@%p720 bra 	$L__BB3_5517;
	ld.local.u32 	%r17549, [%rd2484];
	and.b32  	%r17550, %r17549, -2147483648;
	ld.local.u32 	%r105588, [%rd2558];
	and.b32  	%r17551, %r105588, 2147483646;
	or.b32  	%r17552, %r17551, %r17550;
	ld.local.u32 	%r17553, [%rd2485];
	shr.u32 	%r17554, %r17552, 1;
	and.b32  	%r17555, %r105588, 1;
	setp.eq.b32 	%p721, %r17555, 1;
	selp.b32 	%r17556, -1727483681, 0, %p721;
	xor.b32  	%r17557, %r17556, %r17553;
	xor.b32  	%r17558, %r17557, %r17554;
	st.local.u32 	[%rd2484], %r17558;
	mov.b32 	%r105661, 0;
	st.local.u32 	[%rd2483], %r105661;
$L__BB3_5519:
	add.s32 	%r105667, %r105661, 1;
	st.local.u32 	[%rd2+2496], %r105667;
	mul.wide.s32 	%rd3399, %r105661, 4;
	add.s64 	%rd3400, %rd2, %rd3399;
	ld.local.u32 	%r17559, [%rd3400];
	shr.u32 	%r17560, %r17559, 11;
	xor.b32  	%r17561, %r17560, %r17559;
	shl.b32 	%r17562, %r17561, 7;
	and.b32  	%r17563, %r17562, -1658038656;
	xor.b32  	%r11685, %r17563, %r17561;
	setp.lt.s32 	%p722, %r105661, 623;
	@%p722 bra 	$L__BB3_5525;
	mov.b32 	%r105663, 0;
	mov.u64 	%rd7127, %rd2;
$L__BB3_5521:
	and.b32  	%r17565, %r105588, -2147483648;
	ld.local.u32 	%r17566, [%rd7127+4];
	and.b32  	%r17567, %r17566, 2147483646;
	or.b32  	%r17568, %r17567, %r17565;
	ld.local.u32 	%r17569, [%rd7127+1588];
	shr.u32 	%r17570, %r17568, 1;
	and.b32  	%r17571, %r17566, 1;
	setp.eq.b32 	%p723, %r17571, 1;
	selp.b32 	%r17572, -1727483681, 0, %p723;
	xor.b32  	%r17573, %r17572, %r17569;
	xor.b32  	%r17574, %r17573, %r17570;
	st.local.u32 	[%rd7127], %r17574;
	and.b32  	%r17575, %r17566, -2147483648;
	ld.local.u32 	%r17576, [%rd7127+8];
	and.b32  	%r17577, %r17576, 2147483646;
	or.b32  	%r17578, %r17577, %r17575;
	ld.local.u32 	%r17579, [%rd7127+1592];
	shr.u32 	%r17580, %r17578, 1;
	and.b32  	%r17581, %r17576, 1;
	setp.eq.b32 	%p724, %r17581, 1;
	selp.b32 	%r17582, -1727483681, 0, %p724;
	xor.b32  	%r17583, %r17582, %r17579;
	xor.b32  	%r17584, %r17583, %r17580;
	st.local.u32 	[%rd7127+4], %r17584;
	and.b32  	%r17585, %r17576, -2147483648;
	ld.local.u32 	%r11688, [%rd7127+12];
	and.b32  	%r17586, %r11688, 2147483646;
	or.b32  	%r17587, %r17586, %r17585;
	ld.local.u32 	%r17588, [%rd7127+1596];
	shr.u32 	%r17589, %r17587, 1;
	and.b32  	%r17590, %r11688, 1;
	setp.eq.b32 	%p725, %r17590, 1;
	selp.b32 	%r17591, -1727483681, 0, %p725;
	xor.b32  	%r17592, %r17591, %r17588;
	xor.b32  	%r17593, %r17592, %r17589;
	st.local.u32 	[%rd7127+8], %r17593;
	setp.ne.s32 	%p726, %r105663, 224;
	@%p726 bra 	$L__BB3_5544;
	ld.local.u32 	%r105665, [%rd2+908];
	add.s64 	%rd7128, %rd2, 924;
	mov.b32 	%r105664, 0;
$L__BB3_5523:
	and.b32  	%r17604, %r105665, -2147483648;
	ld.local.u32 	%r17605, [%rd7128+-12];
	and.b32  	%r17606, %r17605, 2147483646;
	or.b32  	%r17607, %r17606, %r17604;
	ld.local.u32 	%r17608, [%rd7128+-924];
	shr.u32 	%r17609, %r17607, 1;
	and.b32  	%r17610, %r17605, 1;
	setp.eq.b32 	%p728, %r17610, 1;
	selp.b32 	%r17611, -1727483681, 0, %p728;
	xor.b32  	%r17612, %r17611, %r17608;
	xor.b32  	%r17613, %r17612, %r17609;
	st.local.u32 	[%rd7128+-16], %r17613;
	and.b32  	%r17614, %r17605, -2147483648;
	ld.local.u32 	%r17615, [%rd7128+-8];
	and.b32  	%r17616, %r17615, 2147483646;
	or.b32  	%r17617, %r17616, %r17614;
	ld.local.u32 	%r17618, [%rd7128+-920];
	shr.u32 	%r17619, %r17617, 1;
	and.b32  	%r17620, %r17615, 1;
	setp.eq.b32 	%p729, %r17620, 1;
	selp.b32 	%r17621, -1727483681, 0, %p729;
	xor.b32  	%r17622, %r17621, %r17618;
	xor.b32  	%r17623, %r17622, %r17619;
	st.local.u32 	[%rd7128+-12], %r17623;
	and.b32  	%r17624, %r17615, -2147483648;
	ld.local.u32 	%r17625, [%rd7128+-4];
	and.b32  	%r17626, %r17625, 2147483646;
	or.b32  	%r17627, %r17626, %r17624;
	ld.local.u32 	%r17628, [%rd7128+-916];
	shr.u32 	%r17629, %r17627, 1;
	and.b32  	%r17630, %r17625, 1;
	setp.eq.b32 	%p730, %r17630, 1;
	selp.b32 	%r17631, -1727483681, 0, %p730;
	xor.b32  	%r17632, %r17631, %r17628;
	xor.b32  	%r17633, %r17632, %r17629;
	st.local.u32 	[%rd7128+-8], %r17633;
	and.b32  	%r17634, %r17625, -2147483648;
	ld.local.u32 	%r105665, [%rd7128];
	and.b32  	%r17635, %r105665, 2147483646;
	or.b32  	%r17636, %r17635, %r17634;
	ld.local.u32 	%r17637, [%rd7128+-912];
	shr.u32 	%r17638, %r17636, 1;
	and.b32  	%r17639, %r105665, 1;
	setp.eq.b32 	%p731, %r17639, 1;
	selp.b32 	%r17640, -1727483681, 0, %p731;
	xor.b32  	%r17641, %r17640, %r17637;
	xor.b32  	%r17642, %r17641, %r17638;
	st.local.u32 	[%rd7128+-4], %r17642;
	add.s32 	%r105664, %r105664, 4;
	add.s64 	%rd7128, %rd7128, 16;
	setp.ne.s32 	%p732, %r105664, 396;
	@%p732 bra 	$L__BB3_5523;
	ld.local.u32 	%r17644, [%rd2484];
	and.b32  	%r17645, %r17644, -2147483648;
	ld.local.u32 	%r105588, [%rd2558];
	and.b32  	%r17646, %r105588, 2147483646;
	or.b32  	%r17647, %r17646, %r17645;
	ld.local.u32 	%r17648, [%rd2485];
	shr.u32 	%r17649, %r17647, 1;
	and.b32  	%r17650, %r105588, 1;
	setp.eq.b32 	%p733, %r17650, 1;
	selp.b32 	%r17651, -1727483681, 0, %p733;
	xor.b32  	%r17652, %r17651, %r17648;
	xor.b32  	%r17653, %r17652, %r17649;
	st.local.u32 	[%rd2484], %r17653;
	mov.b32 	%r105667, 0;
	st.local.u32 	[%rd2483], %r105667;
$L__BB3_5525:
	add.s32 	%r105673, %r105667, 1;
	st.local.u32 	[%rd2+2496], %r105673;
	mul.wide.s32 	%rd3401, %r105667, 4;
	add.s64 	%rd3402, %rd2, %rd3401;
	ld.local.u32 	%r17654, [%rd3402];
	shr.u32 	%r17655, %r17654, 11;
	xor.b32  	%r17656, %r17655, %r17654;
	shl.b32 	%r17657, %r17656, 7;
	and.b32  	%r17658, %r17657, -1658038656;
	xor.b32  	%r11698, %r17658, %r17656;
	setp.lt.s32 	%p734, %r105667, 623;
	@%p734 bra 	$L__BB3_5531;
	mov.b32 	%r105669, 0;
	mov.u64 	%rd7129, %rd2;
$L__BB3_5527:
	and.b32  	%r17660, %r105588, -2147483648;
	ld.local.u32 	%r17661, [%rd7129+4];
	and.b32  	%r17662, %r17661, 2147483646;
	or.b32  	%r17663, %r17662, %r17660;
	ld.local.u32 	%r17664, [%rd7129+1588];
	shr.u32 	%r17665, %r17663, 1;
	and.b32  	%r17666, %r17661, 1;
	setp.eq.b32 	%p735, %r17666, 1;
	selp.b32 	%r17667, -1727483681, 0, %p735;
	xor.b32  	%r17668, %r17667, %r17664;
	xor.b32  	%r17669, %r17668, %r17665;
	st.local.u32 	[%rd7129], %r17669;
	and.b32  	%r17670, %r17661, -2147483648;
	ld.local.u32 	%r17671, [%rd7129+8];
	and.b32  	%r17672, %r17671, 2147483646;
	or.b32  	%r17673, %r17672, %r17670;
	ld.local.u32 	%r17674, [%rd7129+1592];
	shr.u32 	%r17675, %r17673, 1;
	and.b32  	%r17676, %r17671, 1;
	setp.eq.b32 	%p736, %r17676, 1;
	selp.b32 	%r17677, -1727483681, 0, %p736;
	xor.b32  	%r17678, %r17677, %r17674;
	xor.b32  	%r17679, %r17678, %r17675;
	st.local.u32 	[%rd7129+4], %r17679;
	and.b32  	%r17680, %r17671, -2147483648;
	ld.local.u32 	%r11701, [%rd7129+12];
	and.b32  	%r17681, %r11701, 2147483646;
	or.b32  	%r17682, %r17681, %r17680;
	ld.local.u32 	%r17683, [%rd7129+1596];
	shr.u32 	%r17684, %r17682, 1;
	and.b32  	%r17685, %r11701, 1;
	setp.eq.b32 	%p737, %r17685, 1;
	selp.b32 	%r17686, -1727483681, 0, %p737;
	xor.b32  	%r17687, %r17686, %r17683;
	xor.b32  	%r17688, %r17687, %r17684;
	st.local.u32 	[%rd7129+8], %r17688;
	setp.ne.s32 	%p738, %r105669, 224;
	@%p738 bra 	$L__BB3_5543;
	ld.local.u32 	%r105670, [%rd2481];
	mov.b32 	%r105671, 227;
$L__BB3_5529:
	mul.wide.u32 	%rd3403, %r105671, 4;
	add.s64 	%rd3404, %rd2, %rd3403;
	and.b32  	%r17699, %r105670, -2147483648;
	ld.local.u32 	%r17700, [%rd3404+4];
	and.b32  	%r17701, %r17700, 2147483646;
	or.b32  	%r17702, %r17701, %r17699;
	ld.local.u32 	%r17703, [%rd3404+-908];
	shr.u32 	%r17704, %r17702, 1;
	and.b32  	%r17705, %r17700, 1;
	setp.eq.b32 	%p740, %r17705, 1;
	selp.b32 	%r17706, -1727483681, 0, %p740;
	xor.b32  	%r17707, %r17706, %r17703;
	xor.b32  	%r17708, %r17707, %r17704;
	st.local.u32 	[%rd3404], %r17708;
	and.b32  	%r17709, %r17700, -2147483648;
	ld.local.u32 	%r17710, [%rd3404+8];
	and.b32  	%r17711, %r17710, 2147483646;
	or.b32  	%r17712, %r17711, %r17709;
	ld.local.u32 	%r17713, [%rd3404+-904];
	shr.u32 	%r17714, %r17712, 1;
	and.b32  	%r17715, %r17710, 1;
	setp.eq.b32 	%p741, %r17715, 1;
	selp.b32 	%r17716, -1727483681, 0, %p741;
	xor.b32  	%r17717, %r17716, %r17713;
	xor.b32  	%r17718, %r17717, %r17714;
	st.local.u32 	[%rd3404+4], %r17718;
	and.b32  	%r17719, %r17710, -2147483648;
	ld.local.u32 	%r17720, [%rd3404+12];
	and.b32  	%r17721, %r17720, 2147483646;
	or.b32  	%r17722, %r17721, %r17719;
	ld.local.u32 	%r17723, [%rd3404+-900];
	shr.u32 	%r17724, %r17722, 1;
	and.b32  	%r17725, %r17720, 1;
	setp.eq.b32 	%p742, %r17725, 1;
	selp.b32 	%r17726, -1727483681, 0, %p742;
	xor.b32  	%r17727, %r17726, %r17723;
	xor.b32  	%r17728, %r17727, %r17724;
	st.local.u32 	[%rd3404+8], %r17728;
	and.b32  	%r17729, %r17720, -2147483648;
	add.s32 	%r105671, %r105671, 4;
	ld.local.u32 	%r105670, [%rd3404+16];
	and.b32  	%r17730, %r105670, 2147483646;
	or.b32  	%r17731, %r17730, %r17729;
	ld.local.u32 	%r17732, [%rd3404+-896];
	shr.u32 	%r17733, %r17731, 1;
	and.b32  	%r17734, %r105670, 1;
	setp.eq.b32 	%p743, %r17734, 1;
	selp.b32 	%r17735, -1727483681, 0, %p743;
	xor.b32  	%r17736, %r17735, %r17732;
	xor.b32  	%r17737, %r17736, %r17733;
	st.local.u32 	[%rd3404+12], %r17737;
	setp.ne.s32 	%p744, %r105671, 623;
	@%p744 bra 	$L__BB3_5529;
	ld.local.u32 	%r17739, [%rd2+2492];
	and.b32  	%r17740, %r17739, -2147483648;
	ld.local.u32 	%r105588, [%rd2];
	and.b32  	%r17741, %r105588, 2147483646;
	or.b32  	%r17742, %r17741, %r17740;
	ld.local.u32 	%r17743, [%rd2+1584];
	shr.u32 	%r17744, %r17742, 1;
	and.b32  	%r17745, %r105588, 1;
	setp.eq.b32 	%p745, %r17745, 1;
	selp.b32 	%r17746, -1727483681, 0, %p745;
	xor.b32  	%r17747, %r17746, %r17743;
	xor.b32  	%r17748, %r17747, %r17744;
	st.local.u32 	[%rd2+2492], %r17748;
	mov.b32 	%r105673, 0;
	st.local.u32 	[%rd2+2496], %r105673;
$L__BB3_5531:
	setp.gt.u32 	%p747, %r15025, %r15026;
	add.s32 	%r105682, %r105673, 1;
	st.local.u32 	[%rd2+2496], %r105682;
	mul.wide.s32 	%rd3405, %r105673, 4;
	add.s64 	%rd3406, %rd2, %rd3405;
	ld.local.u32 	%r17749, [%rd3406];
	shr.u32 	%r17750, %r17749, 11;
	xor.b32  	%r17751, %r17750, %r17749;
	shl.b32 	%r17752, %r17751, 7;
	and.b32  	%r17753, %r17752, -1658038656;
	xor.b32  	%r17754, %r17753, %r17751;
	shl.b32 	%r17755, %r17754, 15;
	and.b32  	%r17756, %r17755, -402653184;
	xor.b32  	%r17757, %r17756, %r17754;
	shr.u32 	%r17758, %r17757, 27;
	shl.b32 	%r17759, %r11659, 15;
	and.b32  	%r17760, %r17759, -402653184;
	xor.b32  	%r17761, %r17760, %r11659;
	shr.u32 	%r17762, %r17761, 7;
	and.b32  	%r17763, %r17762, 32505856;
	shl.b32 	%r17764, %r11672, 15;
	and.b32  	%r17765, %r17764, -402653184;
	xor.b32  	%r17766, %r17765, %r11672;
	shr.u32 	%r17767, %r17766, 12;
	and.b32  	%r17768, %r17767, 1015808;
	or.b32  	%r17769, %r17768, %r17763;
	shl.b32 	%r17770, %r11685, 15;
	and.b32  	%r17771, %r17770, -402653184;
	xor.b32  	%r17772, %r17771, %r11685;
	shr.u32 	%r17773, %r17772, 17;
	and.b32  	%r17774, %r17773, 31744;
	or.b32  	%r17775, %r17769, %r17774;
	shl.b32 	%r17776, %r11698, 15;
	and.b32  	%r17777, %r17776, -402653184;
	xor.b32  	%r17778, %r17777, %r11698;
	shr.u32 	%r17779, %r17778, 22;
	and.b32  	%r17780, %r17779, 992;
	or.b32  	%r17781, %r17775, %r17780;
	or.b32  	%r105677, %r17781, %r17758;
	mov.pred 	%p12019, 0;
	@%p747 bra 	$L__BB3_5540;
	mov.pred 	%p12019, 0;
	mov.u32 	%r105676, %r15025;
$L__BB3_5533:
	shl.b32 	%r11717, %r105677, 5;
	setp.lt.s32 	%p749, %r105682, 624;
	@%p749 bra 	$L__BB3_5539;
	mov.b32 	%r105679, 0;
$L__BB3_5535:
	mul.wide.u32 	%rd3407, %r105679, 4;
	add.s64 	%rd2576, %rd2, %rd3407;
	and.b32  	%r17783, %r105588, -2147483648;
	ld.local.u32 	%r17784, [%rd2576+4];
	and.b32  	%r17785, %r17784, 2147483646;
	or.b32  	%r17786, %r17785, %r17783;
	ld.local.u32 	%r17787, [%rd2576+1588];
	shr.u32 	%r17788, %r17786, 1;
	and.b32  	%r17789, %r17784, 1;
	setp.eq.b32 	%p750, %r17789, 1;
	selp.b32 	%r17790, -1727483681, 0, %p750;
	xor.b32  	%r17791, %r17790, %r17787;
	xor.b32  	%r17792, %r17791, %r17788;
	st.local.u32 	[%rd2576], %r17792;
	and.b32  	%r17793, %r17784, -2147483648;
	ld.local.u32 	%r17794, [%rd2576+8];
	and.b32  	%r17795, %r17794, 2147483646;
	or.b32  	%r17796, %r17795, %r17793;
	ld.local.u32 	%r17797, [%rd2576+1592];
	shr.u32 	%r17798, %r17796, 1;
	and.b32  	%r17799, %r17794, 1;
	setp.eq.b32 	%p751, %r17799, 1;
	selp.b32 	%r17800, -1727483681, 0, %p751;
	xor.b32  	%r17801, %r17800, %r17797;
	xor.b32  	%r17802, %r17801, %r17798;
	st.local.u32 	[%rd2576+4], %r17802;
	and.b32  	%r17803, %r17794, -2147483648;
	ld.local.u32 	%r11720, [%rd2576+12];
	and.b32  	%r17804, %r11720, 2147483646;
	or.b32  	%r17805, %r17804, %r17803;
	ld.local.u32 	%r17806, [%rd2576+1596];
	shr.u32 	%r17807, %r17805, 1;
	and.b32  	%r17808, %r11720, 1;
	setp.eq.b32 	%p752, %r17808, 1;
	selp.b32 	%r17809, -1727483681, 0, %p752;
	xor.b32  	%r17810, %r17809, %r17806;
	xor.b32  	%r17811, %r17810, %r17807;
	st.local.u32 	[%rd2576+8], %r17811;
	setp.ne.s32 	%p753, %r105679, 224;
	@%p753 bra 	$L__BB3_7299;
	ld.local.u32 	%r105680, [%rd2481];
	mov.b32 	%r105681, 227;
$L__BB3_5537:
	mul.wide.u32 	%rd3408, %r105681, 4;
	add.s64 	%rd3409, %rd2, %rd3408;
	and.b32  	%r17822, %r105680, -2147483648;
	ld.local.u32 	%r17823, [%rd3409+4];
	and.b32  	%r17824, %r17823, 2147483646;
	or.b32  	%r17825, %r17824, %r17822;
	ld.local.u32 	%r17826, [%rd3409+-908];
	shr.u32 	%r17827, %r17825, 1;
	and.b32  	%r17828, %r17823, 1;
	setp.eq.b32 	%p755, %r17828, 1;
	selp.b32 	%r17829, -1727483681, 0, %p755;
	xor.b32  	%r17830, %r17829, %r17826;
	xor.b32  	%r17831, %r17830, %r17827;
	st.local.u32 	[%rd3409], %r17831;
	and.b32  	%r17832, %r17823, -2147483648;
	ld.local.u32 	%r17833, [%rd3409+8];
	and.b32  	%r17834, %r17833, 2147483646;
	or.b32  	%r17835, %r17834, %r17832;
	ld.local.u32 	%r17836, [%rd3409+-904];
	shr.u32 	%r17837, %r17835, 1;
	and.b32  	%r17838, %r17833, 1;
	setp.eq.b32 	%p756, %r17838, 1;
	selp.b32 	%r17839, -1727483681, 0, %p756;
	xor.b32  	%r17840, %r17839, %r17836;
	xor.b32  	%r17841, %r17840, %r17837;
	st.local.u32 	[%rd3409+4], %r17841;
	and.b32  	%r17842, %r17833, -2147483648;
	ld.local.u32 	%r17843, [%rd3409+12];
	and.b32  	%r17844, %r17843, 2147483646;
	or.b32  	%r17845, %r17844, %r17842;
	ld.local.u32 	%r17846, [%rd3409+-900];
	shr.u32 	%r17847, %r17845, 1;
	and.b32  	%r17848, %r17843, 1;
	setp.eq.b32 	%p757, %r17848, 1;
	selp.b32 	%r17849, -1727483681, 0, %p757;
	xor.b32  	%r17850, %r17849, %r17846;
	xor.b32  	%r17851, %r17850, %r17847;
	st.local.u32 	[%rd3409+8], %r17851;
	and.b32  	%r17852, %r17843, -2147483648;
	add.s32 	%r105681, %r105681, 4;
	ld.local.u32 	%r105680, [%rd3409+16];
	and.b32  	%r17853, %r105680, 2147483646;
	or.b32  	%r17854, %r17853, %r17852;
	ld.local.u32 	%r17855, [%rd3409+-896];
	shr.u32 	%r17856, %r17854, 1;
	and.b32  	%r17857, %r105680, 1;
	setp.eq.b32 	%p758, %r17857, 1;
	selp.b32 	%r17858, -1727483681, 0, %p758;
	xor.b32  	%r17859, %r17858, %r17855;
	xor.b32  	%r17860, %r17859, %r17856;
	st.local.u32 	[%rd3409+12], %r17860;
	setp.ne.s32 	%p759, %r105681, 623;
	@%p759 bra 	$L__BB3_5537;
	ld.local.u32 	%r17862, [%rd2+2492];
	and.b32  	%r17863, %r17862, -2147483648;
	ld.local.u32 	%r105588, [%rd2];
	and.b32  	%r17864, %r105588, 2147483646;
	or.b32  	%r17865, %r17864, %r17863;
	ld.local.u32 	%r17866, [%rd2+1584];
	shr.u32 	%r17867, %r17865, 1;
	and.b32  	%r17868, %r105588, 1;
	setp.eq.b32 	%p760, %r17868, 1;
	selp.b32 	%r17869, -1727483681, 0, %p760;
	xor.b32  	%r17870, %r17869, %r17866;
	xor.b32  	%r17871, %r17870, %r17867;
	st.local.u32 	[%rd2+2492], %r17871;
	mov.b32 	%r105682, 0;
	st.local.u32 	[%rd2+2496], %r105682;
$L__BB3_5539:
	add.s32 	%r11729, %r105682, 1;
	st.local.u32 	[%rd2+2496], %r11729;
	mul.wide.s32 	%rd3410, %r105682, 4;
	add.s64 	%rd3411, %rd2, %rd3410;
	ld.local.u32 	%r17872, [%rd3411];
	shr.u32 	%r17873, %r17872, 11;
	xor.b32  	%r17874, %r17873, %r17872;
	shl.b32 	%r17875, %r17874, 7;
	and.b32  	%r17876, %r17875, -1658038656;
	xor.b32  	%r17877, %r17876, %r17874;
	shl.b32 	%r17878, %r17877, 15;
	and.b32  	%r17879, %r17878, -402653184;
	xor.b32  	%r17880, %r17879, %r17877;
	shr.u32 	%r17881, %r17880, 27;
	and.b32  	%r17883, %r11717, 1073741792;
	or.b32  	%r105677, %r17881, %r17883;
	setp.eq.s32 	%p761, %r105677, %r15022;
	or.pred  	%p12019, %p12019, %p761;
	add.s32 	%r105676, %r105676, 1;
	setp.gt.u32 	%p762, %r105676, %r15026;
	mov.u32 	%r105682, %r11729;
	@%p762 bra 	$L__BB3_5540;
	bra.uni 	$L__BB3_5533;
$L__BB3_5540:
	and.pred  	%p763, %p12017, %p12019;
	selp.u32 	%r11735, 1, 0, %p763;
$L__BB3_5541:
	mov.u32 	%r17885, %tid.x;
	mad.lo.s32 	%r17886, %r17885, 15, 2;
	setp.lt.s32 	%p764, %r17886, %r7512;
	mov.b32 	%r11980, 1;
	@%p764 bra 	$L__BB3_5542;
	bra.uni 	$L__BB3_5655;
$L__BB3_5542:
	mov.b32 	%r17888, 624;
	st.local.u32 	[%rd2+2496], %r17888;
	st.local.u32 	[%rd2], %r11256;
	mov.b32 	%r105686, 1;
	mov.u32 	%r105685, %r11256;
	bra.uni 	$L__BB3_5557;
$L__BB3_5543:
	and.b32  	%r17689, %r11701, -2147483648;
	add.s32 	%r105669, %r105669, 4;
	add.s64 	%rd2577, %rd7129, 16;
	ld.local.u32 	%r105588, [%rd7129+16];
	and.b32  	%r17690, %r105588, 2147483646;
	or.b32  	%r17691, %r17690, %r17689;
	ld.local.u32 	%r17692, [%rd7129+1600];
	shr.u32 	%r17693, %r17691, 1;
	and.b32  	%r17694, %r105588, 1;
	setp.eq.b32 	%p739, %r17694, 1;
	selp.b32 	%r17695, -1727483681, 0, %p739;
	xor.b32  	%r17696, %r17695, %r17692;
	xor.b32  	%r17697, %r17696, %r17693;
	st.local.u32 	[%rd7129+12], %r17697;
	mov.u64 	%rd7129, %rd2577;
	bra.uni 	$L__BB3_5527;
$L__BB3_5544:
	and.b32  	%r17594, %r11688, -2147483648;
	add.s32 	%r105663, %r105663, 4;
	add.s64 	%rd2578, %rd7127, 16;
	ld.local.u32 	%r105588, [%rd7127+16];
	and.b32  	%r17595, %r105588, 2147483646;
	or.b32  	%r17596, %r17595, %r17594;
	ld.local.u32 	%r17597, [%rd7127+1600];
	shr.u32 	%r17598, %r17596, 1;
	and.b32  	%r17599, %r105588, 1;
	setp.eq.b32 	%p727, %r17599, 1;
	selp.b32 	%r17600, -1727483681, 0, %p727;
	xor.b32  	%r17601, %r17600, %r17597;
	xor.b32  	%r17602, %r17601, %r17598;
	st.local.u32 	[%rd7127+12], %r17602;
	mov.u64 	%rd7127, %rd2578;
	bra.uni 	$L__BB3_5521;
$L__BB3_5545:
	and.b32  	%r17499, %r11675, -2147483648;
	add.s32 	%r105657, %r105657, 4;
	add.s64 	%rd2579, %rd7125, 16;
	ld.local.u32 	%r105588, [%rd7125+16];
	and.b32  	%r17500, %r105588, 2147483646;
	or.b32  	%r17501, %r17500, %r17499;
	ld.local.u32 	%r17502, [%rd7125+1600];
	shr.u32 	%r17503, %r17501, 1;
	and.b32  	%r17504, %r105588, 1;
	setp.eq.b32 	%p715, %r17504, 1;
	selp.b32 	%r17505, -1727483681, 0, %p715;
	xor.b32  	%r17506, %r17505, %r17502;
	xor.b32  	%r17507, %r17506, %r17503;
	st.local.u32 	[%rd7125+12], %r17507;
	mov.u64 	%rd7125, %rd2579;
	bra.uni 	$L__BB3_5515;
$L__BB3_5546:
	and.b32  	%r17404, %r11662, -2147483648;
	add.s32 	%r105651, %r105651, 4;
	add.s64 	%rd2580, %rd7123, 16;
	ld.local.u32 	%r105588, [%rd7123+16];
	and.b32  	%r17405, %r105588, 2147483646;
	or.b32  	%r17406, %r17405, %r17404;
	ld.local.u32 	%r17407, [%rd7123+1600];
	shr.u32 	%r17408, %r17406, 1;
	and.b32  	%r17409, %r105588, 1;
	setp.eq.b32 	%p703, %r17409, 1;
	selp.b32 	%r17410, -1727483681, 0, %p703;
	xor.b32  	%r17411, %r17410, %r17407;
	xor.b32  	%r17412, %r17411, %r17408;
	st.local.u32 	[%rd7123+12], %r17412;
	mov.u64 	%rd7123, %rd2580;
	bra.uni 	$L__BB3_5509;
$L__BB3_5547:
	and.b32  	%r17309, %r11649, -2147483648;
	add.s32 	%r105645, %r105645, 4;
	add.s64 	%rd2581, %rd7121, 16;
	ld.local.u32 	%r105588, [%rd7121+16];
	and.b32  	%r17310, %r105588, 2147483646;
	or.b32  	%r17311, %r17310, %r17309;
	ld.local.u32 	%r17312, [%rd7121+1600];
	shr.u32 	%r17313, %r17311, 1;
	and.b32  	%r17314, %r105588, 1;
	setp.eq.b32 	%p691, %r17314, 1;
	selp.b32 	%r17315, -1727483681, 0, %p691;
	xor.b32  	%r17316, %r17315, %r17312;
	xor.b32  	%r17317, %r17316, %r17313;
	st.local.u32 	[%rd7121+12], %r17317;
	mov.u64 	%rd7121, %rd2581;
	bra.uni 	$L__BB3_5503;
$L__BB3_5548:
	and.b32  	%r17219, %r11634, -2147483648;
	add.s32 	%r105637, %r105637, 4;
	add.s64 	%rd2582, %rd7120, 16;
	ld.local.u32 	%r105588, [%rd7120+16];
	and.b32  	%r17220, %r105588, 2147483646;
	or.b32  	%r17221, %r17220, %r17219;
	ld.local.u32 	%r17222, [%rd7120+1600];
	shr.u32 	%r17223, %r17221, 1;
	and.b32  	%r17224, %r105588, 1;
	setp.eq.b32 	%p678, %r17224, 1;
	selp.b32 	%r17225, -1727483681, 0, %p678;
	xor.b32  	%r17226, %r17225, %r17222;
	xor.b32  	%r17227, %r17226, %r17223;
	st.local.u32 	[%rd7120+12], %r17227;
	mov.u64 	%rd7120, %rd2582;
	bra.uni 	$L__BB3_5496;
$L__BB3_5549:
	and.b32  	%r16992, %r11593, -2147483648;
	add.s32 	%r105616, %r105616, 4;
	add.s64 	%rd2583, %rd7119, 16;
	ld.local.u32 	%r105588, [%rd7119+16];
	and.b32  	%r16993, %r105588, 2147483646;
	or.b32  	%r16994, %r16993, %r16992;
	ld.local.u32 	%r16995, [%rd7119+1600];
	shr.u32 	%r16996, %r16994, 1;
	and.b32  	%r16997, %r105588, 1;
	setp.eq.b32 	%p648, %r16997, 1;
	selp.b32 	%r16998, -1727483681, 0, %p648;
	xor.b32  	%r16999, %r16998, %r16995;
	xor.b32  	%r17000, %r16999, %r16996;
	st.local.u32 	[%rd7119+12], %r17000;
	mov.u64 	%rd7119, %rd2583;
	bra.uni 	$L__BB3_5479;
$L__BB3_5550:
	and.b32  	%r16897, %r11580, -2147483648;
	add.s32 	%r105610, %r105610, 4;
	add.s64 	%rd2584, %rd7117, 16;
	ld.local.u32 	%r105588, [%rd7117+16];
	and.b32  	%r16898, %r105588, 2147483646;
	or.b32  	%r16899, %r16898, %r16897;
	ld.local.u32 	%r16900, [%rd7117+1600];
	shr.u32 	%r16901, %r16899, 1;
	and.b32  	%r16902, %r105588, 1;
	setp.eq.b32 	%p636, %r16902, 1;
	selp.b32 	%r16903, -1727483681, 0, %p636;
	xor.b32  	%r16904, %r16903, %r16900;
	xor.b32  	%r16905, %r16904, %r16901;
	st.local.u32 	[%rd7117+12], %r16905;
	mov.u64 	%rd7117, %rd2584;
	bra.uni 	$L__BB3_5473;
$L__BB3_5551:
	and.b32  	%r16802, %r11567, -2147483648;
	add.s32 	%r105604, %r105604, 4;
	add.s64 	%rd2585, %rd7115, 16;
	ld.local.u32 	%r105588, [%rd7115+16];
	and.b32  	%r16803, %r105588, 2147483646;
	or.b32  	%r16804, %r16803, %r16802;
	ld.local.u32 	%r16805, [%rd7115+1600];
	shr.u32 	%r16806, %r16804, 1;
	and.b32  	%r16807, %r105588, 1;
	setp.eq.b32 	%p624, %r16807, 1;
	selp.b32 	%r16808, -1727483681, 0, %p624;
	xor.b32  	%r16809, %r16808, %r16805;
	xor.b32  	%r16810, %r16809, %r16806;
	st.local.u32 	[%rd7115+12], %r16810;
	mov.u64 	%rd7115, %rd2585;
	bra.uni 	$L__BB3_5467;
$L__BB3_5552:
	and.b32  	%r16707, %r11554, -2147483648;
	add.s32 	%r105598, %r105598, 4;
	add.s64 	%rd2586, %rd7113, 16;
	ld.local.u32 	%r105588, [%rd7113+16];
	and.b32  	%r16708, %r105588, 2147483646;
	or.b32  	%r16709, %r16708, %r16707;
	ld.local.u32 	%r16710, [%rd7113+1600];
	shr.u32 	%r16711, %r16709, 1;
	and.b32  	%r16712, %r105588, 1;
	setp.eq.b32 	%p612, %r16712, 1;
	selp.b32 	%r16713, -1727483681, 0, %p612;
	xor.b32  	%r16714, %r16713, %r16710;
	xor.b32  	%r16715, %r16714, %r16711;
	st.local.u32 	[%rd7113+12], %r16715;
	mov.u64 	%rd7113, %rd2586;
	bra.uni 	$L__BB3_5461;
$L__BB3_5553:
	and.b32  	%r16612, %r11541, -2147483648;
	add.s32 	%r105592, %r105592, 4;
	add.s64 	%rd2587, %rd7111, 16;
	ld.local.u32 	%r105588, [%rd7111+16];
	and.b32  	%r16613, %r105588, 2147483646;
	or.b32  	%r16614, %r16613, %r16612;
	ld.local.u32 	%r16615, [%rd7111+1600];
	shr.u32 	%r16616, %r16614, 1;
	and.b32  	%r16617, %r105588, 1;
	setp.eq.b32 	%p600, %r16617, 1;
	selp.b32 	%r16618, -1727483681, 0, %p600;
	xor.b32  	%r16619, %r16618, %r16615;
	xor.b32  	%r16620, %r16619, %r16616;
	st.local.u32 	[%rd7111+12], %r16620;
	mov.u64 	%rd7111, %rd2587;
	bra.uni 	$L__BB3_5455;
$L__BB3_5554:
	and.b32  	%r16522, %r11526, -2147483648;
	add.s32 	%r105584, %r105584, 4;
	add.s64 	%rd2588, %rd7110, 16;
	ld.local.u32 	%r105588, [%rd7110+16];
	and.b32  	%r16523, %r105588, 2147483646;
	or.b32  	%r16524, %r16523, %r16522;
	ld.local.u32 	%r16525, [%rd7110+1600];
	shr.u32 	%r16526, %r16524, 1;
	and.b32  	%r16527, %r105588, 1;
	setp.eq.b32 	%p587, %r16527, 1;
	selp.b32 	%r16528, -1727483681, 0, %p587;
	xor.b32  	%r16529, %r16528, %r16525;
	xor.b32  	%r16530, %r16529, %r16526;
	st.local.u32 	[%rd7110+12], %r16530;
	mov.u64 	%rd7110, %rd2588;
	bra.uni 	$L__BB3_5448;
$L__BB3_5555:
	shr.u32 	%r16489, %r11518, 30;
	xor.b32  	%r16490, %r16489, %r11518;
	mad.lo.s32 	%r105578, %r16490, 1812433253, %r11519;
	st.local.u32 	[%rd2537+12], %r105578;
	add.s32 	%r105579, %r105579, 4;
	bra.uni 	$L__BB3_5443;
$L__BB3_5556:
	shr.u32 	%r17899, %r11764, 30;
	xor.b32  	%r17900, %r17899, %r11764;
	mad.lo.s32 	%r105685, %r17900, 1812433253, %r11765;
	st.local.u32 	[%rd2589+12], %r105685;
	add.s32 	%r105686, %r105686, 4;
$L__BB3_5557:
	shr.u32 	%r17889, %r105685, 30;
	xor.b32  	%r17890, %r17889, %r105685;
	mad.lo.s32 	%r17891, %r17890, 1812433253, %r105686;
	mul.wide.u32 	%rd3412, %r105686, 4;
	add.s64 	%rd2589, %rd2, %rd3412;
	st.local.u32 	[%rd2589], %r17891;
	shr.u32 	%r17892, %r17891, 30;
	xor.b32  	%r17893, %r17892, %r17891;
	mad.lo.s32 	%r17894, %r17893, 1812433253, %r105686;
	add.s32 	%r17895, %r17894, 1;
	st.local.u32 	[%rd2589+4], %r17895;
	shr.u32 	%r17896, %r17895, 30;
	xor.b32  	%r17897, %r17896, %r17895;
	mad.lo.s32 	%r17898, %r17897, 1812433253, %r105686;
	add.s32 	%r11764, %r17898, 2;
	st.local.u32 	[%rd2589+8], %r11764;
	add.s32 	%r11765, %r105686, 3;
	setp.ne.s32 	%p765, %r11765, 624;
	@%p765 bra 	$L__BB3_5556;
	setp.lt.s32 	%p766, %r15023, -62;
	ld.local.u32 	%r105694, [%rd2483];
	mov.u32 	%r105695, %r11256;
	@%p766 bra 	$L__BB3_5567;
	mov.b32 	%r105689, 0;
	mov.u32 	%r105695, %r11256;
$L__BB3_5560:
	setp.lt.s32 	%p767, %r105694, 624;
	@%p767 bra 	$L__BB3_5566;
	mov.b32 	%r105691, 0;
	mov.u64 	%rd7130, %rd2;
$L__BB3_5562:
	and.b32  	%r17903, %r105695, -2147483648;
	ld.local.u32 	%r17904, [%rd7130+4];
	and.b32  	%r17905, %r17904, 2147483646;
	or.b32  	%r17906, %r17905, %r17903;
	ld.local.u32 	%r17907, [%rd7130+1588];
	shr.u32 	%r17908, %r17906, 1;
	and.b32  	%r17909, %r17904, 1;
	setp.eq.b32 	%p768, %r17909, 1;
	selp.b32 	%r17910, -1727483681, 0, %p768;
	xor.b32  	%r17911, %r17910, %r17907;
	xor.b32  	%r17912, %r17911, %r17908;
	st.local.u32 	[%rd7130], %r17912;
	and.b32  	%r17913, %r17904, -2147483648;
	ld.local.u32 	%r17914, [%rd7130+8];
	and.b32  	%r17915, %r17914, 2147483646;
	or.b32  	%r17916, %r17915, %r17913;
	ld.local.u32 	%r17917, [%rd7130+1592];
	shr.u32 	%r17918, %r17916, 1;
	and.b32  	%r17919, %r17914, 1;
	setp.eq.b32 	%p769, %r17919, 1;
	selp.b32 	%r17920, -1727483681, 0, %p769;
	xor.b32  	%r17921, %r17920, %r17917;
	xor.b32  	%r17922, %r17921, %r17918;
	st.local.u32 	[%rd7130+4], %r17922;
	and.b32  	%r17923, %r17914, -2147483648;
	ld.local.u32 	%r11772, [%rd7130+12];
	and.b32  	%r17924, %r11772, 2147483646;
	or.b32  	%r17925, %r17924, %r17923;
	ld.local.u32 	%r17926, [%rd7130+1596];
	shr.u32 	%r17927, %r17925, 1;
	and.b32  	%r17928, %r11772, 1;
	setp.eq.b32 	%p770, %r17928, 1;
	selp.b32 	%r17929, -1727483681, 0, %p770;
	xor.b32  	%r17930, %r17929, %r17926;
	xor.b32  	%r17931, %r17930, %r17927;
	st.local.u32 	[%rd7130+8], %r17931;
	setp.ne.s32 	%p771, %r105691, 224;
	@%p771 bra 	$L__BB3_5668;
	ld.local.u32 	%r105692, [%rd2481];
	mov.b32 	%r105693, 227;
$L__BB3_5564:
	mul.wide.u32 	%rd3413, %r105693, 4;
	add.s64 	%rd3414, %rd2, %rd3413;
	and.b32  	%r17942, %r105692, -2147483648;
	ld.local.u32 	%r17943, [%rd3414+4];
	and.b32  	%r17944, %r17943, 2147483646;
	or.b32  	%r17945, %r17944, %r17942;
	ld.local.u32 	%r17946, [%rd3414+-908];
	shr.u32 	%r17947, %r17945, 1;
	and.b32  	%r17948, %r17943, 1;
	setp.eq.b32 	%p773, %r17948, 1;
	selp.b32 	%r17949, -1727483681, 0, %p773;
	xor.b32  	%r17950, %r17949, %r17946;
	xor.b32  	%r17951, %r17950, %r17947;
	st.local.u32 	[%rd3414], %r17951;
	and.b32  	%r17952, %r17943, -2147483648;
	ld.local.u32 	%r17953, [%rd3414+8];
	and.b32  	%r17954, %r17953, 2147483646;
	or.b32  	%r17955, %r17954, %r17952;
	ld.local.u32 	%r17956, [%rd3414+-904];
	shr.u32 	%r17957, %r17955, 1;
	and.b32  	%r17958, %r17953, 1;
	setp.eq.b32 	%p774, %r17958, 1;
	selp.b32 	%r17959, -1727483681, 0, %p774;
	xor.b32  	%r17960, %r17959, %r17956;
	xor.b32  	%r17961, %r17960, %r17957;
	st.local.u32 	[%rd3414+4], %r17961;
	and.b32  	%r17962, %r17953, -2147483648;
	ld.local.u32 	%r17963, [%rd3414+12];
	and.b32  	%r17964, %r17963, 2147483646;
	or.b32  	%r17965, %r17964, %r17962;
	ld.local.u32 	%r17966, [%rd3414+-900];
	shr.u32 	%r17967, %r17965, 1;
	and.b32  	%r17968, %r17963, 1;
	setp.eq.b32 	%p775, %r17968, 1;
	selp.b32 	%r17969, -1727483681, 0, %p775;
	xor.b32  	%r17970, %r17969, %r17966;
	xor.b32  	%r17971, %r17970, %r17967;
	st.local.u32 	[%rd3414+8], %r17971;
	and.b32  	%r17972, %r17963, -2147483648;
	add.s32 	%r105693, %r105693, 4;
	ld.local.u32 	%r105692, [%rd3414+16];
	and.b32  	%r17973, %r105692, 2147483646;
	or.b32  	%r17974, %r17973, %r17972;
	ld.local.u32 	%r17975, [%rd3414+-896];
	shr.u32 	%r17976, %r17974, 1;
	and.b32  	%r17977, %r105692, 1;
	setp.eq.b32 	%p776, %r17977, 1;
	selp.b32 	%r17978, -1727483681, 0, %p776;
	xor.b32  	%r17979, %r17978, %r17975;
	xor.b32  	%r17980, %r17979, %r17976;
	st.local.u32 	[%rd3414+12], %r17980;
	setp.ne.s32 	%p777, %r105693, 623;
	@%p777 bra 	$L__BB3_5564;
	ld.local.u32 	%r17982, [%rd2+2492];
	and.b32  	%r17983, %r17982, -2147483648;
	ld.local.u32 	%r105695, [%rd2];
	and.b32  	%r17984, %r105695, 2147483646;
	or.b32  	%r17985, %r17984, %r17983;
	ld.local.u32 	%r17986, [%rd2+1584];
	shr.u32 	%r17987, %r17985, 1;
	and.b32  	%r17988, %r105695, 1;
	setp.eq.b32 	%p778, %r17988, 1;
	selp.b32 	%r17989, -1727483681, 0, %p778;
	xor.b32  	%r17990, %r17989, %r17986;
	xor.b32  	%r17991, %r17990, %r17987;
	st.local.u32 	[%rd2+2492], %r17991;
	mov.b32 	%r105694, 0;
	st.local.u32 	[%rd2+2496], %r105694;
$L__BB3_5566:
	add.s32 	%r105694, %r105694, 1;
	st.local.u32 	[%rd2483], %r105694;
	add.s32 	%r11782, %r105689, 1;
	setp.ne.s32 	%p779, %r105689, %r11269;
	mov.u32 	%r105689, %r11782;
	@%p779 bra 	$L__BB3_5560;
$L__BB3_5567:
	add.s64 	%rd2591, %rd2481, -908;
	setp.lt.s32 	%p780, %r105694, 624;
	@%p780 bra 	$L__BB3_5573;
	mov.b32 	%r105699, 0;
	mov.u64 	%rd7131, %rd2;
$L__BB3_5569:
	and.b32  	%r17993, %r105695, -2147483648;
	ld.local.u32 	%r17994, [%rd7131+4];
	and.b32  	%r17995, %r17994, 2147483646;
	or.b32  	%r17996, %r17995, %r17993;
	ld.local.u32 	%r17997, [%rd7131+1588];
	shr.u32 	%r17998, %r17996, 1;
	and.b32  	%r17999, %r17994, 1;
	setp.eq.b32 	%p781, %r17999, 1;
	selp.b32 	%r18000, -1727483681, 0, %p781;
	xor.b32  	%r18001, %r18000, %r17997;
	xor.b32  	%r18002, %r18001, %r17998;
	st.local.u32 	[%rd7131], %r18002;
	and.b32  	%r18003, %r17994, -2147483648;
	ld.local.u32 	%r18004, [%rd7131+8];
	and.b32  	%r18005, %r18004, 2147483646;
	or.b32  	%r18006, %r18005, %r18003;
	ld.local.u32 	%r18007, [%rd7131+1592];
	shr.u32 	%r18008, %r18006, 1;
	and.b32  	%r18009, %r18004, 1;
	setp.eq.b32 	%p782, %r18009, 1;
	selp.b32 	%r18010, -1727483681, 0, %p782;
	xor.b32  	%r18011, %r18010, %r18007;
	xor.b32  	%r18012, %r18011, %r18008;
	st.local.u32 	[%rd7131+4], %r18012;
	and.b32  	%r18013, %r18004, -2147483648;
	ld.local.u32 	%r11787, [%rd7131+12];
	and.b32  	%r18014, %r11787, 2147483646;
	or.b32  	%r18015, %r18014, %r18013;
	ld.local.u32 	%r18016, [%rd7131+1596];
	shr.u32 	%r18017, %r18015, 1;
	and.b32  	%r18018, %r11787, 1;
	setp.eq.b32 	%p783, %r18018, 1;
	selp.b32 	%r18019, -1727483681, 0, %p783;
	xor.b32  	%r18020, %r18019, %r18016;
	xor.b32  	%r18021, %r18020, %r18017;
	st.local.u32 	[%rd7131+8], %r18021;
	setp.ne.s32 	%p784, %r105699, 224;
	@%p784 bra 	$L__BB3_5667;
	ld.local.u32 	%r105701, [%rd2+908];
	add.s64 	%rd7132, %rd2, 924;
	mov.b32 	%r105700, 0;
$L__BB3_5571:
	and.b32  	%r18032, %r105701, -2147483648;
	ld.local.u32 	%r18033, [%rd7132+-12];
	and.b32  	%r18034, %r18033, 2147483646;
	or.b32  	%r18035, %r18034, %r18032;
	ld.local.u32 	%r18036, [%rd7132+-924];
	shr.u32 	%r18037, %r18035, 1;
	and.b32  	%r18038, %r18033, 1;
	setp.eq.b32 	%p786, %r18038, 1;
	selp.b32 	%r18039, -1727483681, 0, %p786;
	xor.b32  	%r18040, %r18039, %r18036;
	xor.b32  	%r18041, %r18040, %r18037;
	st.local.u32 	[%rd7132+-16], %r18041;
	and.b32  	%r18042, %r18033, -2147483648;
	ld.local.u32 	%r18043, [%rd7132+-8];
	and.b32  	%r18044, %r18043, 2147483646;
	or.b32  	%r18045, %r18044, %r18042;
	ld.local.u32 	%r18046, [%rd7132+-920];
	shr.u32 	%r18047, %r18045, 1;
	and.b32  	%r18048, %r18043, 1;
	setp.eq.b32 	%p787, %r18048, 1;
	selp.b32 	%r18049, -1727483681, 0, %p787;
	xor.b32  	%r18050, %r18049, %r18046;
	xor.b32  	%r18051, %r18050, %r18047;
	st.local.u32 	[%rd7132+-12], %r18051;
	and.b32  	%r18052, %r18043, -2147483648;
	ld.local.u32 	%r18053, [%rd7132+-4];
	and.b32  	%r18054, %r18053, 2147483646;
	or.b32  	%r18055, %r18054, %r18052;
	ld.local.u32 	%r18056, [%rd7132+-916];
	shr.u32 	%r18057, %r18055, 1;
	and.b32  	%r18058, %r18053, 1;
	setp.eq.b32 	%p788, %r18058, 1;
	selp.b32 	%r18059, -1727483681, 0, %p788;
	xor.b32  	%r18060, %r18059, %r18056;
	xor.b32  	%r18061, %r18060, %r18057;
	st.local.u32 	[%rd7132+-8], %r18061;
	and.b32  	%r18062, %r18053, -2147483648;
	ld.local.u32 	%r105701, [%rd7132];
	and.b32  	%r18063, %r105701, 2147483646;
	or.b32  	%r18064, %r18063, %r18062;
	ld.local.u32 	%r18065, [%rd7132+-912];
	shr.u32 	%r18066, %r18064, 1;
	and.b32  	%r18067, %r105701, 1;
	setp.eq.b32 	%p789, %r18067, 1;
	selp.b32 	%r18068, -1727483681, 0, %p789;
	xor.b32  	%r18069, %r18068, %r18065;
	xor.b32  	%r18070, %r18069, %r18066;
	st.local.u32 	[%rd7132+-4], %r18070;
	add.s32 	%r105700, %r105700, 4;
	add.s64 	%rd7132, %rd7132, 16;
	setp.ne.s32 	%p790, %r105700, 396;
	@%p790 bra 	$L__BB3_5571;
	ld.local.u32 	%r18072, [%rd2484];
	and.b32  	%r18073, %r18072, -2147483648;
	ld.local.u32 	%r105695, [%rd2591];
	and.b32  	%r18074, %r105695, 2147483646;
	or.b32  	%r18075, %r18074, %r18073;
	ld.local.u32 	%r18076, [%rd2485];
	shr.u32 	%r18077, %r18075, 1;
	and.b32  	%r18078, %r105695, 1;
	setp.eq.b32 	%p791, %r18078, 1;
	selp.b32 	%r18079, -1727483681, 0, %p791;
	xor.b32  	%r18080, %r18079, %r18076;
	xor.b32  	%r18081, %r18080, %r18077;
	st.local.u32 	[%rd2484], %r18081;
	mov.b32 	%r105694, 0;
	st.local.u32 	[%rd2483], %r105694;
$L__BB3_5573:
	add.s32 	%r105709, %r105694, 1;
	st.local.u32 	[%rd2+2496], %r105709;
	mul.wide.s32 	%rd3415, %r105694, 4;
	add.s64 	%rd3416, %rd2, %rd3415;
	ld.local.u32 	%r18082, [%rd3416];
	shr.u32 	%r18083, %r18082, 11;
	xor.b32  	%r18084, %r18083, %r18082;
	shl.b32 	%r18085, %r18084, 7;
	and.b32  	%r18086, %r18085, -1658038656;
	xor.b32  	%r11797, %r18086, %r18084;
	setp.lt.s32 	%p792, %r105694, 623;
	@%p792 bra 	$L__BB3_5579;
	mov.b32 	%r105705, 0;
	mov.u64 	%rd7133, %rd2;
$L__BB3_5575:
	and.b32  	%r18088, %r105695, -2147483648;
	ld.local.u32 	%r18089, [%rd7133+4];
	and.b32  	%r18090, %r18089, 2147483646;
	or.b32  	%r18091, %r18090, %r18088;
	ld.local.u32 	%r18092, [%rd7133+1588];
	shr.u32 	%r18093, %r18091, 1;
	and.b32  	%r18094, %r18089, 1;
	setp.eq.b32 	%p793, %r18094, 1;
	selp.b32 	%r18095, -1727483681, 0, %p793;
	xor.b32  	%r18096, %r18095, %r18092;
	xor.b32  	%r18097, %r18096, %r18093;
	st.local.u32 	[%rd7133], %r18097;
	and.b32  	%r18098, %r18089, -2147483648;
	ld.local.u32 	%r18099, [%rd7133+8];
	and.b32  	%r18100, %r18099, 2147483646;
	or.b32  	%r18101, %r18100, %r18098;
	ld.local.u32 	%r18102, [%rd7133+1592];
	shr.u32 	%r18103, %r18101, 1;
	and.b32  	%r18104, %r18099, 1;
	setp.eq.b32 	%p794, %r18104, 1;
	selp.b32 	%r18105, -1727483681, 0, %p794;
	xor.b32  	%r18106, %r18105, %r18102;
	xor.b32  	%r18107, %r18106, %r18103;
	st.local.u32 	[%rd7133+4], %r18107;
	and.b32  	%r18108, %r18099, -2147483648;
	ld.local.u32 	%r11800, [%rd7133+12];
	and.b32  	%r18109, %r11800, 2147483646;
	or.b32  	%r18110, %r18109, %r18108;
	ld.local.u32 	%r18111, [%rd7133+1596];
	shr.u32 	%r18112, %r18110, 1;
	and.b32  	%r18113, %r11800, 1;
	setp.eq.b32 	%p795, %r18113, 1;
	selp.b32 	%r18114, -1727483681, 0, %p795;
	xor.b32  	%r18115, %r18114, %r18111;
	xor.b32  	%r18116, %r18115, %r18112;
	st.local.u32 	[%rd7133+8], %r18116;
	setp.ne.s32 	%p796, %r105705, 224;
	@%p796 bra 	$L__BB3_5666;
	ld.local.u32 	%r105707, [%rd2+908];
	add.s64 	%rd7134, %rd2, 924;
	mov.b32 	%r105706, 0;
$L__BB3_5577:
	and.b32  	%r18127, %r105707, -2147483648;
	ld.local.u32 	%r18128, [%rd7134+-12];
	and.b32  	%r18129, %r18128, 2147483646;
	or.b32  	%r18130, %r18129, %r18127;
	ld.local.u32 	%r18131, [%rd7134+-924];
	shr.u32 	%r18132, %r18130, 1;
	and.b32  	%r18133, %r18128, 1;
	setp.eq.b32 	%p798, %r18133, 1;
	selp.b32 	%r18134, -1727483681, 0, %p798;
	xor.b32  	%r18135, %r18134, %r18131;
	xor.b32  	%r18136, %r18135, %r18132;
	st.local.u32 	[%rd7134+-16], %r18136;
	and.b32  	%r18137, %r18128, -2147483648;
	ld.local.u32 	%r18138, [%rd7134+-8];
	and.b32  	%r18139, %r18138, 2147483646;
	or.b32  	%r18140, %r18139, %r18137;
	ld.local.u32 	%r18141, [%rd7134+-920];
	shr.u32 	%r18142, %r18140, 1;
	and.b32  	%r18143, %r18138, 1;
	setp.eq.b32 	%p799, %r18143, 1;
	selp.b32 	%r18144, -1727483681, 0, %p799;
	xor.b32  	%r18145, %r18144, %r18141;
	xor.b32  	%r18146, %r18145, %r18142;
	st.local.u32 	[%rd7134+-12], %r18146;
	and.b32  	%r18147, %r18138, -2147483648;
	ld.local.u32 	%r18148, [%rd7134+-4];
	and.b32  	%r18149, %r18148, 2147483646;
	or.b32  	%r18150, %r18149, %r18147;
	ld.local.u32 	%r18151, [%rd7134+-916];
	shr.u32 	%r18152, %r18150, 1;
	and.b32  	%r18153, %r18148, 1;
	setp.eq.b32 	%p800, %r18153, 1;
	selp.b32 	%r18154, -1727483681, 0, %p800;
	xor.b32  	%r18155, %r18154, %r18151;
	xor.b32  	%r18156, %r18155, %r18152;
	st.local.u32 	[%rd7134+-8], %r18156;
	and.b32  	%r18157, %r18148, -2147483648;
	ld.local.u32 	%r105707, [%rd7134];
	and.b32  	%r18158, %r105707, 2147483646;
	or.b32  	%r18159, %r18158, %r18157;
	ld.local.u32 	%r18160, [%rd7134+-912];
	shr.u32 	%r18161, %r18159, 1;
	and.b32  	%r18162, %r105707, 1;
	setp.eq.b32 	%p801, %r18162, 1;
	selp.b32 	%r18163, -1727483681, 0, %p801;
	xor.b32  	%r18164, %r18163, %r18160;
	xor.b32  	%r18165, %r18164, %r18161;
	st.local.u32 	[%rd7134+-4], %r18165;
	add.s32 	%r105706, %r105706, 4;
	add.s64 	%rd7134, %rd7134, 16;
	setp.ne.s32 	%p802, %r105706, 396;
	@%p802 bra 	$L__BB3_5577;
	ld.local.u32 	%r18167, [%rd2484];
	and.b32  	%r18168, %r18167, -2147483648;
	ld.local.u32 	%r105695, [%rd2591];
	and.b32  	%r18169, %r105695, 2147483646;
	or.b32  	%r18170, %r18169, %r18168;
	ld.local.u32 	%r18171, [%rd2485];
	shr.u32 	%r18172, %r18170, 1;
	and.b32  	%r18173, %r105695, 1;
	setp.eq.b32 	%p803, %r18173, 1;
	selp.b32 	%r18174, -1727483681, 0, %p803;
	xor.b32  	%r18175, %r18174, %r18171;
	xor.b32  	%r18176, %r18175, %r18172;
	st.local.u32 	[%rd2484], %r18176;
	mov.b32 	%r105709, 0;
	st.local.u32 	[%rd2483], %r105709;
$L__BB3_5579:
	add.s32 	%r105715, %r105709, 1;
	st.local.u32 	[%rd2+2496], %r105715;
	mul.wide.s32 	%rd3417, %r105709, 4;
	add.s64 	%rd3418, %rd2, %rd3417;
	ld.local.u32 	%r18177, [%rd3418];
	shr.u32 	%r18178, %r18177, 11;
	xor.b32  	%r18179, %r18178, %r18177;
	shl.b32 	%r18180, %r18179, 7;
	and.b32  	%r18181, %r18180, -1658038656;
	xor.b32  	%r11810, %r18181, %r18179;
	setp.lt.s32 	%p804, %r105709, 623;
	@%p804 bra 	$L__BB3_5585;
	mov.b32 	%r105711, 0;
	mov.u64 	%rd7135, %rd2;
$L__BB3_5581:
	and.b32  	%r18183, %r105695, -2147483648;
	ld.local.u32 	%r18184, [%rd7135+4];
	and.b32  	%r18185, %r18184, 2147483646;
	or.b32  	%r18186, %r18185, %r18183;
	ld.local.u32 	%r18187, [%rd7135+1588];
	shr.u32 	%r18188, %r18186, 1;
	and.b32  	%r18189, %r18184, 1;
	setp.eq.b32 	%p805, %r18189, 1;
	selp.b32 	%r18190, -1727483681, 0, %p805;
	xor.b32  	%r18191, %r18190, %r18187;
	xor.b32  	%r18192, %r18191, %r18188;
	st.local.u32 	[%rd7135], %r18192;
	and.b32  	%r18193, %r18184, -2147483648;
	ld.local.u32 	%r18194, [%rd7135+8];
	and.b32  	%r18195, %r18194, 2147483646;
	or.b32  	%r18196, %r18195, %r18193;
	ld.local.u32 	%r18197, [%rd7135+1592];
	shr.u32 	%r18198, %r18196, 1;
	and.b32  	%r18199, %r18194, 1;
	setp.eq.b32 	%p806, %r18199, 1;
	selp.b32 	%r18200, -1727483681, 0, %p806;
	xor.b32  	%r18201, %r18200, %r18197;
	xor.b32  	%r18202, %r18201, %r18198;
	st.local.u32 	[%rd7135+4], %r18202;
	and.b32  	%r18203, %r18194, -2147483648;
	ld.local.u32 	%r11813, [%rd7135+12];
	and.b32  	%r18204, %r11813, 2147483646;
	or.b32  	%r18205, %r18204, %r18203;
	ld.local.u32 	%r18206, [%rd7135+1596];
	shr.u32 	%r18207, %r18205, 1;
	and.b32  	%r18208, %r11813, 1;
	setp.eq.b32 	%p807, %r18208, 1;
	selp.b32 	%r18209, -1727483681, 0, %p807;
	xor.b32  	%r18210, %r18209, %r18206;
	xor.b32  	%r18211, %r18210, %r18207;
	st.local.u32 	[%rd7135+8], %r18211;
	setp.ne.s32 	%p808, %r105711, 224;
	@%p808 bra 	$L__BB3_5665;
	ld.local.u32 	%r105713, [%rd2+908];
	add.s64 	%rd7136, %rd2, 924;
	mov.b32 	%r105712, 0;
$L__BB3_5583:
	and.b32  	%r18222, %r105713, -2147483648;
	ld.local.u32 	%r18223, [%rd7136+-12];
	and.b32  	%r18224, %r18223, 2147483646;
	or.b32  	%r18225, %r18224, %r18222;
	ld.local.u32 	%r18226, [%rd7136+-924];
	shr.u32 	%r18227, %r18225, 1;
	and.b32  	%r18228, %r18223, 1;
	setp.eq.b32 	%p810, %r18228, 1;
	selp.b32 	%r18229, -1727483681, 0, %p810;
	xor.b32  	%r18230, %r18229, %r18226;
	xor.b32  	%r18231, %r18230, %r18227;
	st.local.u32 	[%rd7136+-16], %r18231;
	and.b32  	%r18232, %r18223, -2147483648;
	ld.local.u32 	%r18233, [%rd7136+-8];
	and.b32  	%r18234, %r18233, 2147483646;
	or.b32  	%r18235, %r18234, %r18232;
	ld.local.u32 	%r18236, [%rd7136+-920];
	shr.u32 	%r18237, %r18235, 1;
	and.b32  	%r18238, %r18233, 1;
	setp.eq.b32 	%p811, %r18238, 1;
	selp.b32 	%r18239, -1727483681, 0, %p811;
	xor.b32  	%r18240, %r18239, %r18236;
	xor.b32  	%r18241, %r18240, %r18237;
	st.local.u32 	[%rd7136+-12], %r18241;
	and.b32  	%r18242, %r18233, -2147483648;
	ld.local.u32 	%r18243, [%rd7136+-4];
	and.b32  	%r18244, %r18243, 2147483646;
	or.b32  	%r18245, %r18244, %r18242;
	ld.local.u32 	%r18246, [%rd7136+-916];
	shr.u32 	%r18247, %r18245, 1;
	and.b32  	%r18248, %r18243, 1;
	setp.eq.b32 	%p812, %r18248, 1;
	selp.b32 	%r18249, -1727483681, 0, %p812;
	xor.b32  	%r18250, %r18249, %r18246;
	xor.b32  	%r18251, %r18250, %r18247;
	st.local.u32 	[%rd7136+-8], %r18251;
	and.b32  	%r18252, %r18243, -2147483648;
	ld.local.u32 	%r105713, [%rd7136];
	and.b32  	%r18253, %r105713, 2147483646;
	or.b32  	%r18254, %r18253, %r18252;
	ld.local.u32 	%r18255, [%rd7136+-912];
	shr.u32 	%r18256, %r18254, 1;
	and.b32  	%r18257, %r105713, 1;
	setp.eq.b32 	%p813, %r18257, 1;
	selp.b32 	%r18258, -1727483681, 0, %p813;
	xor.b32  	%r18259, %r18258, %r18255;
	xor.b32  	%r18260, %r18259, %r18256;
	st.local.u32 	[%rd7136+-4], %r18260;
	add.s32 	%r105712, %r105712, 4;
	add.s64 	%rd7136, %rd7136, 16;
	setp.ne.s32 	%p814, %r105712, 396;
	@%p814 bra 	$L__BB3_5583;
	ld.local.u32 	%r18262, [%rd2484];
	and.b32  	%r18263, %r18262, -2147483648;
	ld.local.u32 	%r105695, [%rd2591];
	and.b32  	%r18264, %r105695, 2147483646;
	or.b32  	%r18265, %r18264, %r18263;
	ld.local.u32 	%r18266, [%rd2485];
	shr.u32 	%r18267, %r18265, 1;
	and.b32  	%r18268, %r105695, 1;
	setp.eq.b32 	%p815, %r18268, 1;
	selp.b32 	%r18269, -1727483681, 0, %p815;
	xor.b32  	%r18270, %r18269, %r18266;
	xor.b32  	%r18271, %r18270, %r18267;
	st.local.u32 	[%rd2484], %r18271;
	mov.b32 	%r105715, 0;
	st.local.u32 	[%rd2483], %r105715;
$L__BB3_5585:
	add.s32 	%r105721, %r105715, 1;
	st.local.u32 	[%rd2+2496], %r105721;
	mul.wide.s32 	%rd3419, %r105715, 4;
	add.s64 	%rd3420, %rd2, %rd3419;
	ld.local.u32 	%r18272, [%rd3420];
	shr.u32 	%r18273, %r18272, 11;
	xor.b32  	%r18274, %r18273, %r18272;
	shl.b32 	%r18275, %r18274, 7;
	and.b32  	%r18276, %r18275, -1658038656;
	xor.b32  	%r11823, %r18276, %r18274;
	setp.lt.s32 	%p816, %r105715, 623;
	@%p816 bra 	$L__BB3_5591;
	mov.b32 	%r105717, 0;
	mov.u64 	%rd7137, %rd2;
$L__BB3_5587:
	and.b32  	%r18278, %r105695, -2147483648;
	ld.local.u32 	%r18279, [%rd7137+4];
	and.b32  	%r18280, %r18279, 2147483646;
	or.b32  	%r18281, %r18280, %r18278;
	ld.local.u32 	%r18282, [%rd7137+1588];
	shr.u32 	%r18283, %r18281, 1;
	and.b32  	%r18284, %r18279, 1;
	setp.eq.b32 	%p817, %r18284, 1;
	selp.b32 	%r18285, -1727483681, 0, %p817;
	xor.b32  	%r18286, %r18285, %r18282;
	xor.b32  	%r18287, %r18286, %r18283;
	st.local.u32 	[%rd7137], %r18287;
	and.b32  	%r18288, %r18279, -2147483648;
	ld.local.u32 	%r18289, [%rd7137+8];
	and.b32  	%r18290, %r18289, 2147483646;
	or.b32  	%r18291, %r18290, %r18288;
	ld.local.u32 	%r18292, [%rd7137+1592];
	shr.u32 	%r18293, %r18291, 1;
	and.b32  	%r18294, %r18289, 1;
	setp.eq.b32 	%p818, %r18294, 1;
	selp.b32 	%r18295, -1727483681, 0, %p818;
	xor.b32  	%r18296, %r18295, %r18292;
	xor.b32  	%r18297, %r18296, %r18293;
	st.local.u32 	[%rd7137+4], %r18297;
	and.b32  	%r18298, %r18289, -2147483648;
	ld.local.u32 	%r11826, [%rd7137+12];
	and.b32  	%r18299, %r11826, 2147483646;
	or.b32  	%r18300, %r18299, %r18298;
	ld.local.u32 	%r18301, [%rd7137+1596];
	shr.u32 	%r18302, %r18300, 1;
	and.b32  	%r18303, %r11826, 1;
	setp.eq.b32 	%p819, %r18303, 1;
	selp.b32 	%r18304, -1727483681, 0, %p819;
	xor.b32  	%r18305, %r18304, %r18301;
	xor.b32  	%r18306, %r18305, %r18302;
	st.local.u32 	[%rd7137+8], %r18306;
	setp.ne.s32 	%p820, %r105717, 224;
	@%p820 bra 	$L__BB3_5664;
	ld.local.u32 	%r105719, [%rd2+908];
	add.s64 	%rd7138, %rd2, 924;
	mov.b32 	%r105718, 0;
$L__BB3_5589:
	and.b32  	%r18317, %r105719, -2147483648;
	ld.local.u32 	%r18318, [%rd7138+-12];
	and.b32  	%r18319, %r18318, 2147483646;
	or.b32  	%r18320, %r18319, %r18317;
	ld.local.u32 	%r18321, [%rd7138+-924];
	shr.u32 	%r18322, %r18320, 1;
	and.b32  	%r18323, %r18318, 1;
	setp.eq.b32 	%p822, %r18323, 1;
	selp.b32 	%r18324, -1727483681, 0, %p822;
	xor.b32  	%r18325, %r18324, %r18321;
	xor.b32  	%r18326, %r18325, %r18322;
	st.local.u32 	[%rd7138+-16], %r18326;
	and.b32  	%r18327, %r18318, -2147483648;
	ld.local.u32 	%r18328, [%rd7138+-8];
	and.b32  	%r18329, %r18328, 2147483646;
	or.b32  	%r18330, %r18329, %r18327;
	ld.local.u32 	%r18331, [%rd7138+-920];
	shr.u32 	%r18332, %r18330, 1;
	and.b32  	%r18333, %r18328, 1;
	setp.eq.b32 	%p823, %r18333, 1;
	selp.b32 	%r18334, -1727483681, 0, %p823;
	xor.b32  	%r18335, %r18334, %r18331;
	xor.b32  	%r18336, %r18335, %r18332;
	st.local.u32 	[%rd7138+-12], %r18336;
	and.b32  	%r18337, %r18328, -2147483648;
	ld.local.u32 	%r18338, [%rd7138+-4];
	and.b32  	%r18339, %r18338, 2147483646;
	or.b32  	%r18340, %r18339, %r18337;
	ld.local.u32 	%r18341, [%rd7138+-916];
	shr.u32 	%r18342, %r18340, 1;
	and.b32  	%r18343, %r18338, 1;
	setp.eq.b32 	%p824, %r18343, 1;
	selp.b32 	%r18344, -1727483681, 0, %p824;
	xor.b32  	%r18345, %r18344, %r18341;
	xor.b32  	%r18346, %r18345, %r18342;
	st.local.u32 	[%rd7138+-8], %r18346;
	and.b32  	%r18347, %r18338, -2147483648;
	ld.local.u32 	%r105719, [%rd7138];
	and.b32  	%r18348, %r105719, 2147483646;
	or.b32  	%r18349, %r18348, %r18347;
	ld.local.u32 	%r18350, [%rd7138+-912];
	shr.u32 	%r18351, %r18349, 1;
	and.b32  	%r18352, %r105719, 1;
	setp.eq.b32 	%p825, %r18352, 1;
	selp.b32 	%r18353, -1727483681, 0, %p825;
	xor.b32  	%r18354, %r18353, %r18350;
	xor.b32  	%r18355, %r18354, %r18351;
	st.local.u32 	[%rd7138+-4], %r18355;
	add.s32 	%r105718, %r105718, 4;
	add.s64 	%rd7138, %rd7138, 16;
	setp.ne.s32 	%p826, %r105718, 396;
	@%p826 bra 	$L__BB3_5589;
	ld.local.u32 	%r18357, [%rd2484];
	and.b32  	%r18358, %r18357, -2147483648;
	ld.local.u32 	%r105695, [%rd2481+-908];
	and.b32  	%r18359, %r105695, 2147483646;
	or.b32  	%r18360, %r18359, %r18358;
	ld.local.u32 	%r18361, [%rd2485];
	shr.u32 	%r18362, %r18360, 1;
	and.b32  	%r18363, %r105695, 1;
	setp.eq.b32 	%p827, %r18363, 1;
	selp.b32 	%r18364, -1727483681, 0, %p827;
	xor.b32  	%r18365, %r18364, %r18361;
	xor.b32  	%r18366, %r18365, %r18362;
	st.local.u32 	[%rd2484], %r18366;
	mov.b32 	%r105721, 0;
	st.local.u32 	[%rd2483], %r105721;
$L__BB3_5591:
	add.s32 	%r105727, %r105721, 1;
	st.local.u32 	[%rd2+2496], %r105727;
	mul.wide.s32 	%rd3421, %r105721, 4;
	add.s64 	%rd3422, %rd2, %rd3421;
	ld.local.u32 	%r18367, [%rd3422];
	shr.u32 	%r18368, %r18367, 11;
	xor.b32  	%r18369, %r18368, %r18367;
	shl.b32 	%r18370, %r18369, 7;
	and.b32  	%r18371, %r18370, -1658038656;
	xor.b32  	%r11836, %r18371, %r18369;
	setp.lt.s32 	%p828, %r105721, 623;
	@%p828 bra 	$L__BB3_5597;
	mov.b32 	%r105723, 0;
	mov.u64 	%rd7139, %rd2;
$L__BB3_5593:
	and.b32  	%r18373, %r105695, -2147483648;
	ld.local.u32 	%r18374, [%rd7139+4];
	and.b32  	%r18375, %r18374, 2147483646;
	or.b32  	%r18376, %r18375, %r18373;
	ld.local.u32 	%r18377, [%rd7139+1588];
	shr.u32 	%r18378, %r18376, 1;
	and.b32  	%r18379, %r18374, 1;
	setp.eq.b32 	%p829, %r18379, 1;
	selp.b32 	%r18380, -1727483681, 0, %p829;
	xor.b32  	%r18381, %r18380, %r18377;
	xor.b32  	%r18382, %r18381, %r18378;
	st.local.u32 	[%rd7139], %r18382;
	and.b32  	%r18383, %r18374, -2147483648;
	ld.local.u32 	%r18384, [%rd7139+8];
	and.b32  	%r18385, %r18384, 2147483646;
	or.b32  	%r18386, %r18385, %r18383;
	ld.local.u32 	%r18387, [%rd7139+1592];
	shr.u32 	%r18388, %r18386, 1;
	and.b32  	%r18389, %r18384, 1;
	setp.eq.b32 	%p830, %r18389, 1;
	selp.b32 	%r18390, -1727483681, 0, %p830;
	xor.b32  	%r18391, %r18390, %r18387;
	xor.b32  	%r18392, %r18391, %r18388;
	st.local.u32 	[%rd7139+4], %r18392;
	and.b32  	%r18393, %r18384, -2147483648;
	ld.local.u32 	%r11839, [%rd7139+12];
	and.b32  	%r18394, %r11839, 2147483646;
	or.b32  	%r18395, %r18394, %r18393;
	ld.local.u32 	%r18396, [%rd7139+1596];
	shr.u32 	%r18397, %r18395, 1;
	and.b32  	%r18398, %r11839, 1;
	setp.eq.b32 	%p831, %r18398, 1;
	selp.b32 	%r18399, -1727483681, 0, %p831;
	xor.b32  	%r18400, %r18399, %r18396;
	xor.b32  	%r18401, %r18400, %r18397;
	st.local.u32 	[%rd7139+8], %r18401;
	setp.ne.s32 	%p832, %r105723, 224;
	@%p832 bra 	$L__BB3_5663;
	ld.local.u32 	%r105724, [%rd2481];
	mov.b32 	%r105725, 227;
$L__BB3_5595:
	mul.wide.u32 	%rd3423, %r105725, 4;
	add.s64 	%rd3424, %rd2, %rd3423;
	and.b32  	%r18412, %r105724, -2147483648;
	ld.local.u32 	%r18413, [%rd3424+4];
	and.b32  	%r18414, %r18413, 2147483646;
	or.b32  	%r18415, %r18414, %r18412;
	ld.local.u32 	%r18416, [%rd3424+-908];
	shr.u32 	%r18417, %r18415, 1;
	and.b32  	%r18418, %r18413, 1;
	setp.eq.b32 	%p834, %r18418, 1;
	selp.b32 	%r18419, -1727483681, 0, %p834;
	xor.b32  	%r18420, %r18419, %r18416;
	xor.b32  	%r18421, %r18420, %r18417;
	st.local.u32 	[%rd3424], %r18421;
	and.b32  	%r18422, %r18413, -2147483648;
	ld.local.u32 	%r18423, [%rd3424+8];
	and.b32  	%r18424, %r18423, 2147483646;
	or.b32  	%r18425, %r18424, %r18422;
	ld.local.u32 	%r18426, [%rd3424+-904];
	shr.u32 	%r18427, %r18425, 1;
	and.b32  	%r18428, %r18423, 1;
	setp.eq.b32 	%p835, %r18428, 1;
	selp.b32 	%r18429, -1727483681, 0, %p835;
	xor.b32  	%r18430, %r18429, %r18426;
	xor.b32  	%r18431, %r18430, %r18427;
	st.local.u32 	[%rd3424+4], %r18431;
	and.b32  	%r18432, %r18423, -2147483648;
	ld.local.u32 	%r18433, [%rd3424+12];
	and.b32  	%r18434, %r18433, 2147483646;
	or.b32  	%r18435, %r18434, %r18432;
	ld.local.u32 	%r18436, [%rd3424+-900];
	shr.u32 	%r18437, %r18435, 1;
	and.b32  	%r18438, %r18433, 1;
	setp.eq.b32 	%p836, %r18438, 1;
	selp.b32 	%r18439, -1727483681, 0, %p836;
	xor.b32  	%r18440, %r18439, %r18436;
	xor.b32  	%r18441, %r18440, %r18437;
	st.local.u32 	[%rd3424+8], %r18441;
	and.b32  	%r18442, %r18433, -2147483648;
	add.s32 	%r105725, %r105725, 4;
	ld.local.u32 	%r105724, [%rd3424+16];
	and.b32  	%r18443, %r105724, 2147483646;
	or.b32  	%r18444, %r18443, %r18442;
	ld.local.u32 	%r18445, [%rd3424+-896];
	shr.u32 	%r18446, %r18444, 1;
	and.b32  	%r18447, %r105724, 1;
	setp.eq.b32 	%p837, %r18447, 1;
	selp.b32 	%r18448, -1727483681, 0, %p837;
	xor.b32  	%r18449, %r18448, %r18445;
	xor.b32  	%r18450, %r18449, %r18446;
	st.local.u32 	[%rd3424+12], %r18450;
	setp.ne.s32 	%p838, %r105725, 623;
	@%p838 bra 	$L__BB3_5595;
	ld.local.u32 	%r18452, [%rd2+2492];
	and.b32  	%r18453, %r18452, -2147483648;
	ld.local.u32 	%r105695, [%rd2];
	and.b32  	%r18454, %r105695, 2147483646;
	or.b32  	%r18455, %r18454, %r18453;
	ld.local.u32 	%r18456, [%rd2+1584];
	shr.u32 	%r18457, %r18455, 1;
	and.b32  	%r18458, %r105695, 1;
	setp.eq.b32 	%p839, %r18458, 1;
	selp.b32 	%r18459, -1727483681, 0, %p839;
	xor.b32  	%r18460, %r18459, %r18456;
	xor.b32  	%r18461, %r18460, %r18457;
	st.local.u32 	[%rd2+2492], %r18461;
	mov.b32 	%r105727, 0;
	st.local.u32 	[%rd2+2496], %r105727;
$L__BB3_5597:
	setp.gt.u32 	%p841, %r15023, %r15024;
	add.s32 	%r105747, %r105727, 1;
	st.local.u32 	[%rd2+2496], %r105747;
	mul.wide.s32 	%rd3425, %r105727, 4;
	add.s64 	%rd3426, %rd2, %rd3425;
	ld.local.u32 	%r18462, [%rd3426];
	shr.u32 	%r18463, %r18462, 11;
	xor.b32  	%r18464, %r18463, %r18462;
	shl.b32 	%r18465, %r18464, 7;
	and.b32  	%r18466, %r18465, -1658038656;
	xor.b32  	%r18467, %r18466, %r18464;
	shl.b32 	%r18468, %r18467, 15;
	and.b32  	%r18469, %r18468, -402653184;
	xor.b32  	%r18470, %r18469, %r18467;
	shr.u32 	%r18471, %r18470, 27;
	shl.b32 	%r18472, %r11797, 15;
	and.b32  	%r18473, %r18472, -402653184;
	xor.b32  	%r18474, %r18473, %r11797;
	shr.u32 	%r18475, %r18474, 7;
	and.b32  	%r18476, %r18475, 32505856;
	shl.b32 	%r18477, %r11810, 15;
	and.b32  	%r18478, %r18477, -402653184;
	xor.b32  	%r18479, %r18478, %r11810;
	shr.u32 	%r18480, %r18479, 12;
	and.b32  	%r18481, %r18480, 1015808;
	or.b32  	%r18482, %r18481, %r18476;
	shl.b32 	%r18483, %r11823, 15;
	and.b32  	%r18484, %r18483, -402653184;
	xor.b32  	%r18485, %r18484, %r11823;
	shr.u32 	%r18486, %r18485, 17;
	and.b32  	%r18487, %r18486, 31744;
	or.b32  	%r18488, %r18482, %r18487;
	shl.b32 	%r18489, %r11836, 15;
	and.b32  	%r18490, %r18489, -402653184;
	xor.b32  	%r18491, %r18490, %r11836;
	shr.u32 	%r18492, %r18491, 22;
	and.b32  	%r18493, %r18492, 992;
	or.b32  	%r18494, %r18488, %r18493;
	or.b32  	%r105731, %r18494, %r18471;
	mov.pred 	%p12021, 0;
	@%p841 bra 	$L__BB3_5606;
	mov.pred 	%p12021, 0;
	mov.u32 	%r105736, %r105747;
	mov.u32 	%r105730, %r15023;
$L__BB3_5599:
	shl.b32 	%r11855, %r105731, 5;
	setp.lt.s32 	%p843, %r105736, 624;
	@%p843 bra 	$L__BB3_5605;
	mov.b32 	%r105733, 0;
$L__BB3_5601:
	mul.wide.u32 	%rd3427, %r105733, 4;
	add.s64 	%rd2609, %rd2, %rd3427;
	and.b32  	%r18496, %r105695, -2147483648;
	ld.local.u32 	%r18497, [%rd2609+4];
	and.b32  	%r18498, %r18497, 2147483646;
	or.b32  	%r18499, %r18498, %r18496;
	ld.local.u32 	%r18500, [%rd2609+1588];
	shr.u32 	%r18501, %r18499, 1;
	and.b32  	%r18502, %r18497, 1;
	setp.eq.b32 	%p844, %r18502, 1;
	selp.b32 	%r18503, -1727483681, 0, %p844;
	xor.b32  	%r18504, %r18503, %r18500;
	xor.b32  	%r18505, %r18504, %r18501;
	st.local.u32 	[%rd2609], %r18505;
	and.b32  	%r18506, %r18497, -2147483648;
	ld.local.u32 	%r18507, [%rd2609+8];
	and.b32  	%r18508, %r18507, 2147483646;
	or.b32  	%r18509, %r18508, %r18506;
	ld.local.u32 	%r18510, [%rd2609+1592];
	shr.u32 	%r18511, %r18509, 1;
	and.b32  	%r18512, %r18507, 1;
	setp.eq.b32 	%p845, %r18512, 1;
	selp.b32 	%r18513, -1727483681, 0, %p845;
	xor.b32  	%r18514, %r18513, %r18510;
	xor.b32  	%r18515, %r18514, %r18511;
	st.local.u32 	[%rd2609+4], %r18515;
	and.b32  	%r18516, %r18507, -2147483648;
	ld.local.u32 	%r11858, [%rd2609+12];
	and.b32  	%r18517, %r11858, 2147483646;
	or.b32  	%r18518, %r18517, %r18516;
	ld.local.u32 	%r18519, [%rd2609+1596];
	shr.u32 	%r18520, %r18518, 1;
	and.b32  	%r18521, %r11858, 1;
	setp.eq.b32 	%p846, %r18521, 1;
	selp.b32 	%r18522, -1727483681, 0, %p846;
	xor.b32  	%r18523, %r18522, %r18519;
	xor.b32  	%r18524, %r18523, %r18520;
	st.local.u32 	[%rd2609+8], %r18524;
	setp.ne.s32 	%p847, %r105733, 224;
	@%p847 bra 	$L__BB3_7300;
	ld.local.u32 	%r105734, [%rd2481];
	mov.b32 	%r105735, 227;
$L__BB3_5603:
	mul.wide.u32 	%rd3428, %r105735, 4;
	add.s64 	%rd3429, %rd2, %rd3428;
	and.b32  	%r18535, %r105734, -2147483648;
	ld.local.u32 	%r18536, [%rd3429+4];
	and.b32  	%r18537, %r18536, 2147483646;
	or.b32  	%r18538, %r18537, %r18535;
	ld.local.u32 	%r18539, [%rd3429+-908];
	shr.u32 	%r18540, %r18538, 1;
	and.b32  	%r18541, %r18536, 1;
	setp.eq.b32 	%p849, %r18541, 1;
	selp.b32 	%r18542, -1727483681, 0, %p849;
	xor.b32  	%r18543, %r18542, %r18539;
	xor.b32  	%r18544, %r18543, %r18540;
	st.local.u32 	[%rd3429], %r18544;
	and.b32  	%r18545, %r18536, -2147483648;
	ld.local.u32 	%r18546, [%rd3429+8];
	and.b32  	%r18547, %r18546, 2147483646;
	or.b32  	%r18548, %r18547, %r18545;
	ld.local.u32 	%r18549, [%rd3429+-904];
	shr.u32 	%r18550, %r18548, 1;
	and.b32  	%r18551, %r18546, 1;
	setp.eq.b32 	%p850, %r18551, 1;
	selp.b32 	%r18552, -1727483681, 0, %p850;
	xor.b32  	%r18553, %r18552, %r18549;
	xor.b32  	%r18554, %r18553, %r18550;
	st.local.u32 	[%rd3429+4], %r18554;
	and.b32  	%r18555, %r18546, -2147483648;
	ld.local.u32 	%r18556, [%rd3429+12];
	and.b32  	%r18557, %r18556, 2147483646;
	or.b32  	%r18558, %r18557, %r18555;
	ld.local.u32 	%r18559, [%rd3429+-900];
	shr.u32 	%r18560, %r18558, 1;
	and.b32  	%r18561, %r18556, 1;
	setp.eq.b32 	%p851, %r18561, 1;
	selp.b32 	%r18562, -1727483681, 0, %p851;
	xor.b32  	%r18563, %r18562, %r18559;
	xor.b32  	%r18564, %r18563, %r18560;
	st.local.u32 	[%rd3429+8], %r18564;
	and.b32  	%r18565, %r18556, -2147483648;
	add.s32 	%r105735, %r105735, 4;
	ld.local.u32 	%r105734, [%rd3429+16];
	and.b32  	%r18566, %r105734, 2147483646;
	or.b32  	%r18567, %r18566, %r18565;
	ld.local.u32 	%r18568, [%rd3429+-896];
	shr.u32 	%r18569, %r18567, 1;
	and.b32  	%r18570, %r105734, 1;
	setp.eq.b32 	%p852, %r18570, 1;
	selp.b32 	%r18571, -1727483681, 0, %p852;
	xor.b32  	%r18572, %r18571, %r18568;
	xor.b32  	%r18573, %r18572, %r18569;
	st.local.u32 	[%rd3429+12], %r18573;
	setp.ne.s32 	%p853, %r105735, 623;
	@%p853 bra 	$L__BB3_5603;
	ld.local.u32 	%r18575, [%rd2+2492];
	and.b32  	%r18576, %r18575, -2147483648;
	ld.local.u32 	%r105695, [%rd2];
	and.b32  	%r18577, %r105695, 2147483646;
	or.b32  	%r18578, %r18577, %r18576;
	ld.local.u32 	%r18579, [%rd2+1584];
	shr.u32 	%r18580, %r18578, 1;
	and.b32  	%r18581, %r105695, 1;
	setp.eq.b32 	%p854, %r18581, 1;
	selp.b32 	%r18582, -1727483681, 0, %p854;
	xor.b32  	%r18583, %r18582, %r18579;
	xor.b32  	%r18584, %r18583, %r18580;
	st.local.u32 	[%rd2+2492], %r18584;
	mov.b32 	%r105736, 0;
	st.local.u32 	[%rd2+2496], %r105736;
$L__BB3_5605:
	add.s32 	%r105747, %r105736, 1;
	st.local.u32 	[%rd2+2496], %r105747;
	mul.wide.s32 	%rd3430, %r105736, 4;
	add.s64 	%rd3431, %rd2, %rd3430;
	ld.local.u32 	%r18585, [%rd3431];
	shr.u32 	%r18586, %r18585, 11;
	xor.b32  	%r18587, %r18586, %r18585;
	shl.b32 	%r18588, %r18587, 7;
	and.b32  	%r18589, %r18588, -1658038656;
	xor.b32  	%r18590, %r18589, %r18587;
	shl.b32 	%r18591, %r18590, 15;
	and.b32  	%r18592, %r18591, -402653184;
	xor.b32  	%r18593, %r18592, %r18590;
	shr.u32 	%r18594, %r18593, 27;
	and.b32  	%r18596, %r11855, 1073741792;
	or.b32  	%r105731, %r18594, %r18596;
	setp.eq.s32 	%p855, %r105731, %r15021;
	or.pred  	%p12021, %p12021, %p855;
	add.s32 	%r105730, %r105730, 1;
	setp.gt.u32 	%p856, %r105730, %r15024;
	mov.u32 	%r105736, %r105747;
	@%p856 bra 	$L__BB3_5606;
	bra.uni 	$L__BB3_5599;
$L__BB3_5606:
	sub.s32 	%r18597, %r15025, %r15024;
	add.s32 	%r18598, %r18597, -6;
	setp.lt.s32 	%p857, %r18598, 1;
	@%p857 bra 	$L__BB3_5615;
	mov.b32 	%r105742, 0;
$L__BB3_5608:
	setp.lt.s32 	%p858, %r105747, 624;
	@%p858 bra 	$L__BB3_5614;
	mov.b32 	%r105744, 0;
	mov.u64 	%rd7140, %rd2;
$L__BB3_5610:
	and.b32  	%r18601, %r105695, -2147483648;
	ld.local.u32 	%r18602, [%rd7140+4];
	and.b32  	%r18603, %r18602, 2147483646;
	or.b32  	%r18604, %r18603, %r18601;
	ld.local.u32 	%r18605, [%rd7140+1588];
	shr.u32 	%r18606, %r18604, 1;
	and.b32  	%r18607, %r18602, 1;
	setp.eq.b32 	%p859, %r18607, 1;
	selp.b32 	%r18608, -1727483681, 0, %p859;
	xor.b32  	%r18609, %r18608, %r18605;
	xor.b32  	%r18610, %r18609, %r18606;
	st.local.u32 	[%rd7140], %r18610;
	and.b32  	%r18611, %r18602, -2147483648;
	ld.local.u32 	%r18612, [%rd7140+8];
	and.b32  	%r18613, %r18612, 2147483646;
	or.b32  	%r18614, %r18613, %r18611;
	ld.local.u32 	%r18615, [%rd7140+1592];
	shr.u32 	%r18616, %r18614, 1;
	and.b32  	%r18617, %r18612, 1;
	setp.eq.b32 	%p860, %r18617, 1;
	selp.b32 	%r18618, -1727483681, 0, %p860;
	xor.b32  	%r18619, %r18618, %r18615;
	xor.b32  	%r18620, %r18619, %r18616;
	st.local.u32 	[%rd7140+4], %r18620;
	and.b32  	%r18621, %r18612, -2147483648;
	ld.local.u32 	%r11879, [%rd7140+12];
	and.b32  	%r18622, %r11879, 2147483646;
	or.b32  	%r18623, %r18622, %r18621;
	ld.local.u32 	%r18624, [%rd7140+1596];
	shr.u32 	%r18625, %r18623, 1;
	and.b32  	%r18626, %r11879, 1;
	setp.eq.b32 	%p861, %r18626, 1;
	selp.b32 	%r18627, -1727483681, 0, %p861;
	xor.b32  	%r18628, %r18627, %r18624;
	xor.b32  	%r18629, %r18628, %r18625;
	st.local.u32 	[%rd7140+8], %r18629;
	setp.ne.s32 	%p862, %r105744, 224;
	@%p862 bra 	$L__BB3_5662;
	ld.local.u32 	%r105745, [%rd2481];
	mov.b32 	%r105746, 227;
$L__BB3_5612:
	mul.wide.u32 	%rd3432, %r105746, 4;
	add.s64 	%rd3433, %rd2, %rd3432;
	and.b32  	%r18640, %r105745, -2147483648;
	ld.local.u32 	%r18641, [%rd3433+4];
	and.b32  	%r18642, %r18641, 2147483646;
	or.b32  	%r18643, %r18642, %r18640;
	ld.local.u32 	%r18644, [%rd3433+-908];
	shr.u32 	%r18645, %r18643, 1;
	and.b32  	%r18646, %r18641, 1;
	setp.eq.b32 	%p864, %r18646, 1;
	selp.b32 	%r18647, -1727483681, 0, %p864;
	xor.b32  	%r18648, %r18647, %r18644;
	xor.b32  	%r18649, %r18648, %r18645;
	st.local.u32 	[%rd3433], %r18649;
	and.b32  	%r18650, %r18641, -2147483648;
	ld.local.u32 	%r18651, [%rd3433+8];
	and.b32  	%r18652, %r18651, 2147483646;
	or.b32  	%r18653, %r18652, %r18650;
	ld.local.u32 	%r18654, [%rd3433+-904];
	shr.u32 	%r18655, %r18653, 1;
	and.b32  	%r18656, %r18651, 1;
	setp.eq.b32 	%p865, %r18656, 1;
	selp.b32 	%r18657, -1727483681, 0, %p865;
	xor.b32  	%r18658, %r18657, %r18654;
	xor.b32  	%r18659, %r18658, %r18655;
	st.local.u32 	[%rd3433+4], %r18659;
	and.b32  	%r18660, %r18651, -2147483648;
	ld.local.u32 	%r18661, [%rd3433+12];
	and.b32  	%r18662, %r18661, 2147483646;
	or.b32  	%r18663, %r18662, %r18660;
	ld.local.u32 	%r18664, [%rd3433+-900];
	shr.u32 	%r18665, %r18663, 1;
	and.b32  	%r18666, %r18661, 1;
	setp.eq.b32 	%p866, %r18666, 1;
	selp.b32 	%r18667, -1727483681, 0, %p866;
	xor.b32  	%r18668, %r18667, %r18664;
	xor.b32  	%r18669, %r18668, %r18665;
	st.local.u32 	[%rd3433+8], %r18669;
	and.b32  	%r18670, %r18661, -2147483648;
	add.s32 	%r105746, %r105746, 4;
	ld.local.u32 	%r105745, [%rd3433+16];
	and.b32  	%r18671, %r105745, 2147483646;
	or.b32  	%r18672, %r18671, %r18670;
	ld.local.u32 	%r18673, [%rd3433+-896];
	shr.u32 	%r18674, %r18672, 1;
	and.b32  	%r18675, %r105745, 1;
	setp.eq.b32 	%p867, %r18675, 1;
	selp.b32 	%r18676, -1727483681, 0, %p867;
	xor.b32  	%r18677, %r18676, %r18673;
	xor.b32  	%r18678, %r18677, %r18674;
	st.local.u32 	[%rd3433+12], %r18678;
	setp.ne.s32 	%p868, %r105746, 623;
	@%p868 bra 	$L__BB3_5612;
	ld.local.u32 	%r18680, [%rd2+2492];
	and.b32  	%r18681, %r18680, -2147483648;
	ld.local.u32 	%r105695, [%rd2];
	and.b32  	%r18682, %r105695, 2147483646;
	or.b32  	%r18683, %r18682, %r18681;
	ld.local.u32 	%r18684, [%rd2+1584];
	shr.u32 	%r18685, %r18683, 1;
	and.b32  	%r18686, %r105695, 1;
	setp.eq.b32 	%p869, %r18686, 1;
	selp.b32 	%r18687, -1727483681, 0, %p869;
	xor.b32  	%r18688, %r18687, %r18684;
	xor.b32  	%r18689, %r18688, %r18685;
	st.local.u32 	[%rd2+2492], %r18689;
	mov.b32 	%r105747, 0;
	st.local.u32 	[%rd2+2496], %r105747;
$L__BB3_5614:
	add.s32 	%r105747, %r105747, 1;
	st.local.u32 	[%rd2483], %r105747;
	add.s32 	%r105742, %r105742, 1;
	setp.ne.s32 	%p870, %r105742, %r18598;
	@%p870 bra 	$L__BB3_5608;
$L__BB3_5615:
	add.s64 	%rd2611, %rd2481, -908;
	setp.lt.s32 	%p871, %r105747, 624;
	@%p871 bra 	$L__BB3_5621;
	mov.b32 	%r105752, 0;
	mov.u64 	%rd7141, %rd2;
$L__BB3_5617:
	and.b32  	%r18693, %r105695, -2147483648;
	ld.local.u32 	%r18694, [%rd7141+4];
	and.b32  	%r18695, %r18694, 2147483646;
	or.b32  	%r18696, %r18695, %r18693;
	ld.local.u32 	%r18697, [%rd7141+1588];
	shr.u32 	%r18698, %r18696, 1;
	and.b32  	%r18699, %r18694, 1;
	setp.eq.b32 	%p872, %r18699, 1;
	selp.b32 	%r18700, -1727483681, 0, %p872;
	xor.b32  	%r18701, %r18700, %r18697;
	xor.b32  	%r18702, %r18701, %r18698;
	st.local.u32 	[%rd7141], %r18702;
	and.b32  	%r18703, %r18694, -2147483648;
	ld.local.u32 	%r18704, [%rd7141+8];
	and.b32  	%r18705, %r18704, 2147483646;
	or.b32  	%r18706, %r18705, %r18703;
	ld.local.u32 	%r18707, [%rd7141+1592];
	shr.u32 	%r18708, %r18706, 1;
	and.b32  	%r18709, %r18704, 1;
	setp.eq.b32 	%p873, %r18709, 1;
	selp.b32 	%r18710, -1727483681, 0, %p873;
	xor.b32  	%r18711, %r18710, %r18707;
	xor.b32  	%r18712, %r18711, %r18708;
	st.local.u32 	[%rd7141+4], %r18712;
	and.b32  	%r18713, %r18704, -2147483648;
	ld.local.u32 	%r11894, [%rd7141+12];
	and.b32  	%r18714, %r11894, 2147483646;
	or.b32  	%r18715, %r18714, %r18713;
	ld.local.u32 	%r18716, [%rd7141+1596];
	shr.u32 	%r18717, %r18715, 1;
	and.b32  	%r18718, %r11894, 1;
	setp.eq.b32 	%p874, %r18718, 1;
	selp.b32 	%r18719, -1727483681, 0, %p874;
	xor.b32  	%r18720, %r18719, %r18716;
	xor.b32  	%r18721, %r18720, %r18717;
	st.local.u32 	[%rd7141+8], %r18721;
	setp.ne.s32 	%p875, %r105752, 224;
	@%p875 bra 	$L__BB3_5661;
	ld.local.u32 	%r105754, [%rd2+908];
	add.s64 	%rd7142, %rd2, 924;
	mov.b32 	%r105753, 0;
$L__BB3_5619:
	and.b32  	%r18732, %r105754, -2147483648;
	ld.local.u32 	%r18733, [%rd7142+-12];
	and.b32  	%r18734, %r18733, 2147483646;
	or.b32  	%r18735, %r18734, %r18732;
	ld.local.u32 	%r18736, [%rd7142+-924];
	shr.u32 	%r18737, %r18735, 1;
	and.b32  	%r18738, %r18733, 1;
	setp.eq.b32 	%p877, %r18738, 1;
	selp.b32 	%r18739, -1727483681, 0, %p877;
	xor.b32  	%r18740, %r18739, %r18736;
	xor.b32  	%r18741, %r18740, %r18737;
	st.local.u32 	[%rd7142+-16], %r18741;
	and.b32  	%r18742, %r18733, -2147483648;
	ld.local.u32 	%r18743, [%rd7142+-8];
	and.b32  	%r18744, %r18743, 2147483646;
	or.b32  	%r18745, %r18744, %r18742;
	ld.local.u32 	%r18746, [%rd7142+-920];
	shr.u32 	%r18747, %r18745, 1;
	and.b32  	%r18748, %r18743, 1;
	setp.eq.b32 	%p878, %r18748, 1;
	selp.b32 	%r18749, -1727483681, 0, %p878;
	xor.b32  	%r18750, %r18749, %r18746;
	xor.b32  	%r18751, %r18750, %r18747;
	st.local.u32 	[%rd7142+-12], %r18751;
	and.b32  	%r18752, %r18743, -2147483648;
	ld.local.u32 	%r18753, [%rd7142+-4];
	and.b32  	%r18754, %r18753, 2147483646;
	or.b32  	%r18755, %r18754, %r18752;
	ld.local.u32 	%r18756, [%rd7142+-916];
	shr.u32 	%r18757, %r18755, 1;
	and.b32  	%r18758, %r18753, 1;
	setp.eq.b32 	%p879, %r18758, 1;
	selp.b32 	%r18759, -1727483681, 0, %p879;
	xor.b32  	%r18760, %r18759, %r18756;
	xor.b32  	%r18761, %r18760, %r18757;
	st.local.u32 	[%rd7142+-8], %r18761;
	and.b32  	%r18762, %r18753, -2147483648;
	ld.local.u32 	%r105754, [%rd7142];
	and.b32  	%r18763, %r105754, 2147483646;
	or.b32  	%r18764, %r18763, %r18762;
	ld.local.u32 	%r18765, [%rd7142+-912];
	shr.u32 	%r18766, %r18764, 1;
	and.b32  	%r18767, %r105754, 1;
	setp.eq.b32 	%p880, %r18767, 1;
	selp.b32 	%r18768, -1727483681, 0, %p880;
	xor.b32  	%r18769, %r18768, %r18765;
	xor.b32  	%r18770, %r18769, %r18766;
	st.local.u32 	[%rd7142+-4], %r18770;
	add.s32 	%r105753, %r105753, 4;
	add.s64 	%rd7142, %rd7142, 16;
	setp.ne.s32 	%p881, %r105753, 396;
	@%p881 bra 	$L__BB3_5619;
	ld.local.u32 	%r18772, [%rd2484];
	and.b32  	%r18773, %r18772, -2147483648;
	ld.local.u32 	%r105695, [%rd2611];
	and.b32  	%r18774, %r105695, 2147483646;
	or.b32  	%r18775, %r18774, %r18773;
	ld.local.u32 	%r18776, [%rd2485];
	shr.u32 	%r18777, %r18775, 1;
	and.b32  	%r18778, %r105695, 1;
	setp.eq.b32 	%p882, %r18778, 1;
	selp.b32 	%r18779, -1727483681, 0, %p882;
	xor.b32  	%r18780, %r18779, %r18776;
	xor.b32  	%r18781, %r18780, %r18777;
	st.local.u32 	[%rd2484], %r18781;
	mov.b32 	%r105747, 0;
	st.local.u32 	[%rd2483], %r105747;
$L__BB3_5621:
	add.s32 	%r105762, %r105747, 1;
	st.local.u32 	[%rd2+2496], %r105762;
	mul.wide.s32 	%rd3434, %r105747, 4;
	add.s64 	%rd3435, %rd2, %rd3434;
	ld.local.u32 	%r18782, [%rd3435];
	shr.u32 	%r18783, %r18782, 11;
	xor.b32  	%r18784, %r18783, %r18782;
	shl.b32 	%r18785, %r18784, 7;
	and.b32  	%r18786, %r18785, -1658038656;
	xor.b32  	%r11904, %r18786, %r18784;
	setp.lt.s32 	%p883, %r105747, 623;
	@%p883 bra 	$L__BB3_5627;
	mov.b32 	%r105758, 0;
	mov.u64 	%rd7143, %rd2;
$L__BB3_5623:
	and.b32  	%r18788, %r105695, -2147483648;
	ld.local.u32 	%r18789, [%rd7143+4];
	and.b32  	%r18790, %r18789, 2147483646;
	or.b32  	%r18791, %r18790, %r18788;
	ld.local.u32 	%r18792, [%rd7143+1588];
	shr.u32 	%r18793, %r18791, 1;
	and.b32  	%r18794, %r18789, 1;
	setp.eq.b32 	%p884, %r18794, 1;
	selp.b32 	%r18795, -1727483681, 0, %p884;
	xor.b32  	%r18796, %r18795, %r18792;
	xor.b32  	%r18797, %r18796, %r18793;
	st.local.u32 	[%rd7143], %r18797;
	and.b32  	%r18798, %r18789, -2147483648;
	ld.local.u32 	%r18799, [%rd7143+8];
	and.b32  	%r18800, %r18799, 2147483646;
	or.b32  	%r18801, %r18800, %r18798;
	ld.local.u32 	%r18802, [%rd7143+1592];
	shr.u32 	%r18803, %r18801, 1;
	and.b32  	%r18804, %r18799, 1;
	setp.eq.b32 	%p885, %r18804, 1;
	selp.b32 	%r18805, -1727483681, 0, %p885;
	xor.b32  	%r18806, %r18805, %r18802;
	xor.b32  	%r18807, %r18806, %r18803;
	st.local.u32 	[%rd7143+4], %r18807;
	and.b32  	%r18808, %r18799, -2147483648;
	ld.local.u32 	%r11907, [%rd7143+12];
	and.b32  	%r18809, %r11907, 2147483646;
	or.b32  	%r18810, %r18809, %r18808;
	ld.local.u32 	%r18811, [%rd7143+1596];
	shr.u32 	%r18812, %r18810, 1;
	and.b32  	%r18813, %r11907, 1;
	setp.eq.b32 	%p886, %r18813, 1;
	selp.b32 	%r18814, -1727483681, 0, %p886;
	xor.b32  	%r18815, %r18814, %r18811;
	xor.b32  	%r18816, %r18815, %r18812;
	st.local.u32 	[%rd7143+8], %r18816;
	setp.ne.s32 	%p887, %r105758, 224;
	@%p887 bra 	$L__BB3_5660;
	ld.local.u32 	%r105760, [%rd2+908];
	add.s64 	%rd7144, %rd2, 924;
	mov.b32 	%r105759, 0;
$L__BB3_5625:
	and.b32  	%r18827, %r105760, -2147483648;
	ld.local.u32 	%r18828, [%rd7144+-12];
	and.b32  	%r18829, %r18828, 2147483646;
	or.b32  	%r18830, %r18829, %r18827;
	ld.local.u32 	%r18831, [%rd7144+-924];
	shr.u32 	%r18832, %r18830, 1;
	and.b32  	%r18833, %r18828, 1;
	setp.eq.b32 	%p889, %r18833, 1;
	selp.b32 	%r18834, -1727483681, 0, %p889;
	xor.b32  	%r18835, %r18834, %r18831;
	xor.b32  	%r18836, %r18835, %r18832;
	st.local.u32 	[%rd7144+-16], %r18836;
	and.b32  	%r18837, %r18828, -2147483648;
	ld.local.u32 	%r18838, [%rd7144+-8];
	and.b32  	%r18839, %r18838, 2147483646;
	or.b32  	%r18840, %r18839, %r18837;
	ld.local.u32 	%r18841, [%rd7144+-920];
	shr.u32 	%r18842, %r18840, 1;
	and.b32  	%r18843, %r18838, 1;
	setp.eq.b32 	%p890, %r18843, 1;
	selp.b32 	%r18844, -1727483681, 0, %p890;
	xor.b32  	%r18845, %r18844, %r18841;
	xor.b32  	%r18846, %r18845, %r18842;
	st.local.u32 	[%rd7144+-12], %r18846;
	and.b32  	%r18847, %r18838, -2147483648;
	ld.local.u32 	%r18848, [%rd7144+-4];
	and.b32  	%r18849, %r18848, 2147483646;
	or.b32  	%r18850, %r18849, %r18847;
	ld.local.u32 	%r18851, [%rd7144+-916];
	shr.u32 	%r18852, %r18850, 1;
	and.b32  	%r18853, %r18848, 1;
	setp.eq.b32 	%p891, %r18853, 1;
	selp.b32 	%r18854, -1727483681, 0, %p891;
	xor.b32  	%r18855, %r18854, %r18851;
	xor.b32  	%r18856, %r18855, %r18852;
	st.local.u32 	[%rd7144+-8], %r18856;
	and.b32  	%r18857, %r18848, -2147483648;
	ld.local.u32 	%r105760, [%rd7144];
	and.b32  	%r18858, %r105760, 2147483646;
	or.b32  	%r18859, %r18858, %r18857;
	ld.local.u32 	%r18860, [%rd7144+-912];
	shr.u32 	%r18861, %r18859, 1;
	and.b32  	%r18862, %r105760, 1;
	setp.eq.b32 	%p892, %r18862, 1;
	selp.b32 	%r18863, -1727483681, 0, %p892;
	xor.b32  	%r18864, %r18863, %r18860;
	xor.b32  	%r18865, %r18864, %r18861;
	st.local.u32 	[%rd7144+-4], %r18865;
	add.s32 	%r105759, %r105759, 4;
	add.s64 	%rd7144, %rd7144, 16;
	setp.ne.s32 	%p893, %r105759, 396;
	@%p893 bra 	$L__BB3_5625;
	ld.local.u32 	%r18867, [%rd2484];
	and.b32  	%r18868, %r18867, -2147483648;
	ld.local.u32 	%r105695, [%rd2611];
	and.b32  	%r18869, %r105695, 2147483646;
	or.b32  	%r18870, %r18869, %r18868;
	ld.local.u32 	%r18871, [%rd2485];
	shr.u32 	%r18872, %r18870, 1;
	and.b32  	%r18873, %r105695, 1;
	setp.eq.b32 	%p894, %r18873, 1;
	selp.b32 	%r18874, -1727483681, 0, %p894;
	xor.b32  	%r18875, %r18874, %r18871;
	xor.b32  	%r18876, %r18875, %r18872;
	st.local.u32 	[%rd2484], %r18876;
	mov.b32 	%r105762, 0;
	st.local.u32 	[%rd2483], %r105762;
$L__BB3_5627:
	add.s32 	%r105768, %r105762, 1;
	st.local.u32 	[%rd2+2496], %r105768;
	mul.wide.s32 	%rd3436, %r105762, 4;
	add.s64 	%rd3437, %rd2, %rd3436;
	ld.local.u32 	%r18877, [%rd3437];
	shr.u32 	%r18878, %r18877, 11;
	xor.b32  	%r18879, %r18878, %r18877;
	shl.b32 	%r18880, %r18879, 7;
	and.b32  	%r18881, %r18880, -1658038656;
	xor.b32  	%r11917, %r18881, %r18879;
	setp.lt.s32 	%p895, %r105762, 623;
	@%p895 bra 	$L__BB3_5633;
	mov.b32 	%r105764, 0;
	mov.u64 	%rd7145, %rd2;
$L__BB3_5629:
	and.b32  	%r18883, %r105695, -2147483648;
	ld.local.u32 	%r18884, [%rd7145+4];
	and.b32  	%r18885, %r18884, 2147483646;
	or.b32  	%r18886, %r18885, %r18883;
	ld.local.u32 	%r18887, [%rd7145+1588];
	shr.u32 	%r18888, %r18886, 1;
	and.b32  	%r18889, %r18884, 1;
	setp.eq.b32 	%p896, %r18889, 1;
	selp.b32 	%r18890, -1727483681, 0, %p896;
	xor.b32  	%r18891, %r18890, %r18887;
	xor.b32  	%r18892, %r18891, %r18888;
	st.local.u32 	[%rd7145], %r18892;
	and.b32  	%r18893, %r18884, -2147483648;
	ld.local.u32 	%r18894, [%rd7145+8];
	and.b32  	%r18895, %r18894, 2147483646;
	or.b32  	%r18896, %r18895, %r18893;
	ld.local.u32 	%r18897, [%rd7145+1592];
	shr.u32 	%r18898, %r18896, 1;
	and.b32  	%r18899, %r18894, 1;
	setp.eq.b32 	%p897, %r18899, 1;
	selp.b32 	%r18900, -1727483681, 0, %p897;
	xor.b32  	%r18901, %r18900, %r18897;
	xor.b32  	%r18902, %r18901, %r18898;
	st.local.u32 	[%rd7145+4], %r18902;
	and.b32  	%r18903, %r18894, -2147483648;
	ld.local.u32 	%r11920, [%rd7145+12];
	and.b32  	%r18904, %r11920, 2147483646;
	or.b32  	%r18905, %r18904, %r18903;
	ld.local.u32 	%r18906, [%rd7145+1596];
	shr.u32 	%r18907, %r18905, 1;
	and.b32  	%r18908, %r11920, 1;
	setp.eq.b32 	%p898, %r18908, 1;
	selp.b32 	%r18909, -1727483681, 0, %p898;
	xor.b32  	%r18910, %r18909, %r18906;
	xor.b32  	%r18911, %r18910, %r18907;
	st.local.u32 	[%rd7145+8], %r18911;
	setp.ne.s32 	%p899, %r105764, 224;
	@%p899 bra 	$L__BB3_5659;
	ld.local.u32 	%r105766, [%rd2+908];
	add.s64 	%rd7146, %rd2, 924;
	mov.b32 	%r105765, 0;
$L__BB3_5631:
	and.b32  	%r18922, %r105766, -2147483648;
	ld.local.u32 	%r18923, [%rd7146+-12];
	and.b32  	%r18924, %r18923, 2147483646;
	or.b32  	%r18925, %r18924, %r18922;
	ld.local.u32 	%r18926, [%rd7146+-924];
	shr.u32 	%r18927, %r18925, 1;
	and.b32  	%r18928, %r18923, 1;
	setp.eq.b32 	%p901, %r18928, 1;
	selp.b32 	%r18929, -1727483681, 0, %p901;
	xor.b32  	%r18930, %r18929, %r18926;
	xor.b32  	%r18931, %r18930, %r18927;
	st.local.u32 	[%rd7146+-16], %r18931;
	and.b32  	%r18932, %r18923, -2147483648;
	ld.local.u32 	%r18933, [%rd7146+-8];
	and.b32  	%r18934, %r18933, 2147483646;
	or.b32  	%r18935, %r18934, %r18932;
	ld.local.u32 	%r18936, [%rd7146+-920];
	shr.u32 	%r18937, %r18935, 1;
	and.b32  	%r18938, %r18933, 1;
	setp.eq.b32 	%p902, %r18938, 1;
	selp.b32 	%r18939, -1727483681, 0, %p902;
	xor.b32  	%r18940, %r18939, %r18936;
	xor.b32  	%r18941, %r18940, %r18937;
	st.local.u32 	[%rd7146+-12], %r18941;
	and.b32  	%r18942, %r18933, -2147483648;
	ld.local.u32 	%r18943, [%rd7146+-4];
	and.b32  	%r18944, %r18943, 2147483646;
	or.b32  	%r18945, %r18944, %r18942;
	ld.local.u32 	%r18946, [%rd7146+-916];
	shr.u32 	%r18947, %r18945, 1;
	and.b32  	%r18948, %r18943, 1;
	setp.eq.b32 	%p903, %r18948, 1;
	selp.b32 	%r18949, -1727483681, 0, %p903;
	xor.b32  	%r18950, %r18949, %r18946;
	xor.b32  	%r18951, %r18950, %r18947;
	st.local.u32 	[%rd7146+-8], %r18951;
	and.b32  	%r18952, %r18943, -2147483648;
	ld.local.u32 	%r105766, [%rd7146];
	and.b32  	%r18953, %r105766, 2147483646;
	or.b32  	%r18954, %r18953, %r18952;
	ld.local.u32 	%r18955, [%rd7146+-912];
	shr.u32 	%r18956, %r18954, 1;
	and.b32  	%r18957, %r105766, 1;
	setp.eq.b32 	%p904, %r18957, 1;
	selp.b32 	%r18958, -1727483681, 0, %p904;
	xor.b32  	%r18959, %r18958, %r18955;
	xor.b32  	%r18960, %r18959, %r18956;
	st.local.u32 	[%rd7146+-4], %r18960;
	add.s32 	%r105765, %r105765, 4;
	add.s64 	%rd7146, %rd7146, 16;
	setp.ne.s32 	%p905, %r105765, 396;
	@%p905 bra 	$L__BB3_5631;
	ld.local.u32 	%r18962, [%rd2484];
	and.b32  	%r18963, %r18962, -2147483648;
	ld.local.u32 	%r105695, [%rd2611];
	and.b32  	%r18964, %r105695, 2147483646;
	or.b32  	%r18965, %r18964, %r18963;
	ld.local.u32 	%r18966, [%rd2485];
	shr.u32 	%r18967, %r18965, 1;
	and.b32  	%r18968, %r105695, 1;
	setp.eq.b32 	%p906, %r18968, 1;
	selp.b32 	%r18969, -1727483681, 0, %p906;
	xor.b32  	%r18970, %r18969, %r18966;
	xor.b32  	%r18971, %r18970, %r18967;
	st.local.u32 	[%rd2484], %r18971;
	mov.b32 	%r105768, 0;
	st.local.u32 	[%rd2483], %r105768;
$L__BB3_5633:
	add.s32 	%r105774, %r105768, 1;
	st.local.u32 	[%rd2+2496], %r105774;
	mul.wide.s32 	%rd3438, %r105768, 4;
	add.s64 	%rd3439, %rd2, %rd3438;
	ld.local.u32 	%r18972, [%rd3439];
	shr.u32 	%r18973, %r18972, 11;
	xor.b32  	%r18974, %r18973, %r18972;
	shl.b32 	%r18975, %r18974, 7;
	and.b32  	%r18976, %r18975, -1658038656;
	xor.b32  	%r11930, %r18976, %r18974;
	setp.lt.s32 	%p907, %r105768, 623;
	@%p907 bra 	$L__BB3_5639;
	mov.b32 	%r105770, 0;
	mov.u64 	%rd7147, %rd2;
$L__BB3_5635:
	and.b32  	%r18978, %r105695, -2147483648;
	ld.local.u32 	%r18979, [%rd7147+4];
	and.b32  	%r18980, %r18979, 2147483646;
	or.b32  	%r18981, %r18980, %r18978;
	ld.local.u32 	%r18982, [%rd7147+1588];
	shr.u32 	%r18983, %r18981, 1;
	and.b32  	%r18984, %r18979, 1;
	setp.eq.b32 	%p908, %r18984, 1;
	selp.b32 	%r18985, -1727483681, 0, %p908;
	xor.b32  	%r18986, %r18985, %r18982;
	xor.b32  	%r18987, %r18986, %r18983;
	st.local.u32 	[%rd7147], %r18987;
	and.b32  	%r18988, %r18979, -2147483648;
	ld.local.u32 	%r18989, [%rd7147+8];
	and.b32  	%r18990, %r18989, 2147483646;
	or.b32  	%r18991, %r18990, %r18988;
	ld.local.u32 	%r18992, [%rd7147+1592];
	shr.u32 	%r18993, %r18991, 1;
	and.b32  	%r18994, %r18989, 1;
	setp.eq.b32 	%p909, %r18994, 1;
	selp.b32 	%r18995, -1727483681, 0, %p909;
	xor.b32  	%r18996, %r18995, %r18992;
	xor.b32  	%r18997, %r18996, %r18993;
	st.local.u32 	[%rd7147+4], %r18997;
	and.b32  	%r18998, %r18989, -2147483648;
	ld.local.u32 	%r11933, [%rd7147+12];
	and.b32  	%r18999, %r11933, 2147483646;
	or.b32  	%r19000, %r18999, %r18998;
	ld.local.u32 	%r19001, [%rd7147+1596];
	shr.u32 	%r19002, %r19000, 1;
	and.b32  	%r19003, %r11933, 1;
	setp.eq.b32 	%p910, %r19003, 1;
	selp.b32 	%r19004, -1727483681, 0, %p910;
	xor.b32  	%r19005, %r19004, %r19001;
	xor.b32  	%r19006, %r19005, %r19002;
	st.local.u32 	[%rd7147+8], %r19006;
	setp.ne.s32 	%p911, %r105770, 224;
	@%p911 bra 	$L__BB3_5658;
	ld.local.u32 	%r105772, [%rd2+908];
	add.s64 	%rd7148, %rd2, 924;
	mov.b32 	%r105771, 0;
$L__BB3_5637:
	and.b32  	%r19017, %r105772, -2147483648;
	ld.local.u32 	%r19018, [%rd7148+-12];
	and.b32  	%r19019, %r19018, 2147483646;
	or.b32  	%r19020, %r19019, %r19017;
	ld.local.u32 	%r19021, [%rd7148+-924];
	shr.u32 	%r19022, %r19020, 1;
	and.b32  	%r19023, %r19018, 1;
	setp.eq.b32 	%p913, %r19023, 1;
	selp.b32 	%r19024, -1727483681, 0, %p913;
	xor.b32  	%r19025, %r19024, %r19021;
	xor.b32  	%r19026, %r19025, %r19022;
	st.local.u32 	[%rd7148+-16], %r19026;
	and.b32  	%r19027, %r19018, -2147483648;
	ld.local.u32 	%r19028, [%rd7148+-8];
	and.b32  	%r19029, %r19028, 2147483646;
	or.b32  	%r19030, %r19029, %r19027;
	ld.local.u32 	%r19031, [%rd7148+-920];
	shr.u32 	%r19032, %r19030, 1;
	and.b32  	%r19033, %r19028, 1;
	setp.eq.b32 	%p914, %r19033, 1;
	selp.b32 	%r19034, -1727483681, 0, %p914;
	xor.b32  	%r19035, %r19034, %r19031;
	xor.b32  	%r19036, %r19035, %r19032;
	st.local.u32 	[%rd7148+-12], %r19036;
	and.b32  	%r19037, %r19028, -2147483648;
	ld.local.u32 	%r19038, [%rd7148+-4];
	and.b32  	%r19039, %r19038, 2147483646;
	or.b32  	%r19040, %r19039, %r19037;
	ld.local.u32 	%r19041, [%rd7148+-916];
	shr.u32 	%r19042, %r19040, 1;
	and.b32  	%r19043, %r19038, 1;
	setp.eq.b32 	%p915, %r19043, 1;
	selp.b32 	%r19044, -1727483681, 0, %p915;
	xor.b32  	%r19045, %r19044, %r19041;
	xor.b32  	%r19046, %r19045, %r19042;
	st.local.u32 	[%rd7148+-8], %r19046;
	and.b32  	%r19047, %r19038, -2147483648;
	ld.local.u32 	%r105772, [%rd7148];
	and.b32  	%r19048, %r105772, 2147483646;
	or.b32  	%r19049, %r19048, %r19047;
	ld.local.u32 	%r19050, [%rd7148+-912];
	shr.u32 	%r19051, %r19049, 1;
	and.b32  	%r19052, %r105772, 1;
	setp.eq.b32 	%p916, %r19052, 1;
	selp.b32 	%r19053, -1727483681, 0, %p916;
	xor.b32  	%r19054, %r19053, %r19050;
	xor.b32  	%r19055, %r19054, %r19051;
	st.local.u32 	[%rd7148+-4], %r19055;
	add.s32 	%r105771, %r105771, 4;
	add.s64 	%rd7148, %rd7148, 16;
	setp.ne.s32 	%p917, %r105771, 396;
	@%p917 bra 	$L__BB3_5637;
	ld.local.u32 	%r19057, [%rd2484];
	and.b32  	%r19058, %r19057, -2147483648;
	ld.local.u32 	%r105695, [%rd2481+-908];
	and.b32  	%r19059, %r105695, 2147483646;
	or.b32  	%r19060, %r19059, %r19058;
	ld.local.u32 	%r19061, [%rd2485];
	shr.u32 	%r19062, %r19060, 1;
	and.b32  	%r19063, %r105695, 1;
	setp.eq.b32 	%p918, %r19063, 1;
	selp.b32 	%r19064, -1727483681, 0, %p918;
	xor.b32  	%r19065, %r19064, %r19061;
	xor.b32  	%r19066, %r19065, %r19062;
	st.local.u32 	[%rd2484], %r19066;
	mov.b32 	%r105774, 0;
	st.local.u32 	[%rd2483], %r105774;
$L__BB3_5639:
	add.s32 	%r105780, %r105774, 1;
	st.local.u32 	[%rd2+2496], %r105780;
	mul.wide.s32 	%rd3440, %r105774, 4;
	add.s64 	%rd3441, %rd2, %rd3440;
	ld.local.u32 	%r19067, [%rd3441];
	shr.u32 	%r19068, %r19067, 11;
	xor.b32  	%r19069, %r19068, %r19067;
	shl.b32 	%r19070, %r19069, 7;
	and.b32  	%r19071, %r19070, -1658038656;
	xor.b32  	%r11943, %r19071, %r19069;
	setp.lt.s32 	%p919, %r105774, 623;
	@%p919 bra 	$L__BB3_5645;
	mov.b32 	%r105776, 0;
	mov.u64 	%rd7149, %rd2;
$L__BB3_5641:
	and.b32  	%r19073, %r105695, -2147483648;
	ld.local.u32 	%r19074, [%rd7149+4];
	and.b32  	%r19075, %r19074, 2147483646;
	or.b32  	%r19076, %r19075, %r19073;
	ld.local.u32 	%r19077, [%rd7149+1588];
	shr.u32 	%r19078, %r19076, 1;
	and.b32  	%r19079, %r19074, 1;
	setp.eq.b32 	%p920, %r19079, 1;
	selp.b32 	%r19080, -1727483681, 0, %p920;
	xor.b32  	%r19081, %r19080, %r19077;
	xor.b32  	%r19082, %r19081, %r19078;
	st.local.u32 	[%rd7149], %r19082;
	and.b32  	%r19083, %r19074, -2147483648;
	ld.local.u32 	%r19084, [%rd7149+8];
	and.b32  	%r19085, %r19084, 2147483646;
	or.b32  	%r19086, %r19085, %r19083;
	ld.local.u32 	%r19087, [%rd7149+1592];
	shr.u32 	%r19088, %r19086, 1;
	and.b32  	%r19089, %r19084, 1;
	setp.eq.b32 	%p921, %r19089, 1;
	selp.b32 	%r19090, -1727483681, 0, %p921;
	xor.b32  	%r19091, %r19090, %r19087;
	xor.b32  	%r19092, %r19091, %r19088;
	st.local.u32 	[%rd7149+4], %r19092;
	and.b32  	%r19093, %r19084, -2147483648;
	ld.local.u32 	%r11946, [%rd7149+12];
	and.b32  	%r19094, %r11946, 2147483646;
	or.b32  	%r19095, %r19094, %r19093;
	ld.local.u32 	%r19096, [%rd7149+1596];
	shr.u32 	%r19097, %r19095, 1;
	and.b32  	%r19098, %r11946, 1;
	setp.eq.b32 	%p922, %r19098, 1;
	selp.b32 	%r19099, -1727483681, 0, %p922;
	xor.b32  	%r19100, %r19099, %r19096;
	xor.b32  	%r19101, %r19100, %r19097;
	st.local.u32 	[%rd7149+8], %r19101;
	setp.ne.s32 	%p923, %r105776, 224;
	@%p923 bra 	$L__BB3_5657;
	ld.local.u32 	%r105777, [%rd2481];
	mov.b32 	%r105778, 227;
$L__BB3_5643:
	mul.wide.u32 	%rd3442, %r105778, 4;
	add.s64 	%rd3443, %rd2, %rd3442;
	and.b32  	%r19112, %r105777, -2147483648;
	ld.local.u32 	%r19113, [%rd3443+4];
	and.b32  	%r19114, %r19113, 2147483646;
	or.b32  	%r19115, %r19114, %r19112;
	ld.local.u32 	%r19116, [%rd3443+-908];
	shr.u32 	%r19117, %r19115, 1;
	and.b32  	%r19118, %r19113, 1;
	setp.eq.b32 	%p925, %r19118, 1;
	selp.b32 	%r19119, -1727483681, 0, %p925;
	xor.b32  	%r19120, %r19119, %r19116;
	xor.b32  	%r19121, %r19120, %r19117;
	st.local.u32 	[%rd3443], %r19121;
	and.b32  	%r19122, %r19113, -2147483648;
	ld.local.u32 	%r19123, [%rd3443+8];
	and.b32  	%r19124, %r19123, 2147483646;
	or.b32  	%r19125, %r19124, %r19122;
	ld.local.u32 	%r19126, [%rd3443+-904];
	shr.u32 	%r19127, %r19125, 1;
	and.b32  	%r19128, %r19123, 1;
	setp.eq.b32 	%p926, %r19128, 1;
	selp.b32 	%r19129, -1727483681, 0, %p926;
	xor.b32  	%r19130, %r19129, %r19126;
	xor.b32  	%r19131, %r19130, %r19127;
	st.local.u32 	[%rd3443+4], %r19131;
	and.b32  	%r19132, %r19123, -2147483648;
	ld.local.u32 	%r19133, [%rd3443+12];
	and.b32  	%r19134, %r19133, 2147483646;
	or.b32  	%r19135, %r19134, %r19132;
	ld.local.u32 	%r19136, [%rd3443+-900];
	shr.u32 	%r19137, %r19135, 1;
	and.b32  	%r19138, %r19133, 1;
	setp.eq.b32 	%p927, %r19138, 1;
	selp.b32 	%r19139, -1727483681, 0, %p927;
	xor.b32  	%r19140, %r19139, %r19136;
	xor.b32  	%r19141, %r19140, %r19137;
	st.local.u32 	[%rd3443+8], %r19141;
	and.b32  	%r19142, %r19133, -2147483648;
	add.s32 	%r105778, %r105778, 4;
	ld.local.u32 	%r105777, [%rd3443+16];
	and.b32  	%r19143, %r105777, 2147483646;
	or.b32  	%r19144, %r19143, %r19142;
	ld.local.u32 	%r19145, [%rd3443+-896];
	shr.u32 	%r19146, %r19144, 1;
	and.b32  	%r19147, %r105777, 1;
	setp.eq.b32 	%p928, %r19147, 1;
	selp.b32 	%r19148, -1727483681, 0, %p928;
	xor.b32  	%r19149, %r19148, %r19145;
	xor.b32  	%r19150, %r19149, %r19146;
	st.local.u32 	[%rd3443+12], %r19150;
	setp.ne.s32 	%p929, %r105778, 623;
	@%p929 bra 	$L__BB3_5643;
	ld.local.u32 	%r19152, [%rd2+2492];
	and.b32  	%r19153, %r19152, -2147483648;
	ld.local.u32 	%r105695, [%rd2];
	and.b32  	%r19154, %r105695, 2147483646;
	or.b32  	%r19155, %r19154, %r19153;
	ld.local.u32 	%r19156, [%rd2+1584];
	shr.u32 	%r19157, %r19155, 1;
	and.b32  	%r19158, %r105695, 1;
	setp.eq.b32 	%p930, %r19158, 1;
	selp.b32 	%r19159, -1727483681, 0, %p930;
	xor.b32  	%r19160, %r19159, %r19156;
	xor.b32  	%r19161, %r19160, %r19157;
	st.local.u32 	[%rd2+2492], %r19161;
	mov.b32 	%r105780, 0;
	st.local.u32 	[%rd2+2496], %r105780;
$L__BB3_5645:
	setp.gt.u32 	%p932, %r15025, %r15026;
	add.s32 	%r105789, %r105780, 1;
	st.local.u32 	[%rd2+2496], %r105789;
	mul.wide.s32 	%rd3444, %r105780, 4;
	add.s64 	%rd3445, %rd2, %rd3444;
	ld.local.u32 	%r19162, [%rd3445];
	shr.u32 	%r19163, %r19162, 11;
	xor.b32  	%r19164, %r19163, %r19162;
	shl.b32 	%r19165, %r19164, 7;
	and.b32  	%r19166, %r19165, -1658038656;
	xor.b32  	%r19167, %r19166, %r19164;
	shl.b32 	%r19168, %r19167, 15;
	and.b32  	%r19169, %r19168, -402653184;
	xor.b32  	%r19170, %r19169, %r19167;
	shr.u32 	%r19171, %r19170, 27;
	shl.b32 	%r19172, %r11904, 15;
	and.b32  	%r19173, %r19172, -402653184;
	xor.b32  	%r19174, %r19173, %r11904;
	shr.u32 	%r19175, %r19174, 7;
	and.b32  	%r19176, %r19175, 32505856;
	shl.b32 	%r19177, %r11917, 15;
	and.b32  	%r19178, %r19177, -402653184;
	xor.b32  	%r19179, %r19178, %r11917;
	shr.u32 	%r19180, %r19179, 12;
	and.b32  	%r19181, %r19180, 1015808;
	or.b32  	%r19182, %r19181, %r19176;
	shl.b32 	%r19183, %r11930, 15;
	and.b32  	%r19184, %r19183, -402653184;
	xor.b32  	%r19185, %r19184, %r11930;
	shr.u32 	%r19186, %r19185, 17;
	and.b32  	%r19187, %r19186, 31744;
	or.b32  	%r19188, %r19182, %r19187;
	shl.b32 	%r19189, %r11943, 15;
	and.b32  	%r19190, %r19189, -402653184;
	xor.b32  	%r19191, %r19190, %r11943;
	shr.u32 	%r19192, %r19191, 22;
	and.b32  	%r19193, %r19192, 992;
	or.b32  	%r19194, %r19188, %r19193;
	or.b32  	%r105784, %r19194, %r19171;
	mov.pred 	%p12023, 0;
	@%p932 bra 	$L__BB3_5654;
	mov.pred 	%p12023, 0;
	mov.u32 	%r105783, %r15025;
$L__BB3_5647:
	shl.b32 	%r11962, %r105784, 5;
	setp.lt.s32 	%p934, %r105789, 624;
	@%p934 bra 	$L__BB3_5653;
	mov.b32 	%r105786, 0;
$L__BB3_5649:
	mul.wide.u32 	%rd3446, %r105786, 4;
	add.s64 	%rd2629, %rd2, %rd3446;
	and.b32  	%r19196, %r105695, -2147483648;
	ld.local.u32 	%r19197, [%rd2629+4];
	and.b32  	%r19198, %r19197, 2147483646;
	or.b32  	%r19199, %r19198, %r19196;
	ld.local.u32 	%r19200, [%rd2629+1588];
	shr.u32 	%r19201, %r19199, 1;
	and.b32  	%r19202, %r19197, 1;
	setp.eq.b32 	%p935, %r19202, 1;
	selp.b32 	%r19203, -1727483681, 0, %p935;
	xor.b32  	%r19204, %r19203, %r19200;
	xor.b32  	%r19205, %r19204, %r19201;
	st.local.u32 	[%rd2629], %r19205;
	and.b32  	%r19206, %r19197, -2147483648;
	ld.local.u32 	%r19207, [%rd2629+8];
	and.b32  	%r19208, %r19207, 2147483646;
	or.b32  	%r19209, %r19208, %r19206;
	ld.local.u32 	%r19210, [%rd2629+1592];
	shr.u32 	%r19211, %r19209, 1;
	and.b32  	%r19212, %r19207, 1;
	setp.eq.b32 	%p936, %r19212, 1;
	selp.b32 	%r19213, -1727483681, 0, %p936;
	xor.b32  	%r19214, %r19213, %r19210;
	xor.b32  	%r19215, %r19214, %r19211;
	st.local.u32 	[%rd2629+4], %r19215;
	and.b32  	%r19216, %r19207, -2147483648;
	ld.local.u32 	%r11965, [%rd2629+12];
	and.b32  	%r19217, %r11965, 2147483646;
	or.b32  	%r19218, %r19217, %r19216;
	ld.local.u32 	%r19219, [%rd2629+1596];
	shr.u32 	%r19220, %r19218, 1;
	and.b32  	%r19221, %r11965, 1;
	setp.eq.b32 	%p937, %r19221, 1;
	selp.b32 	%r19222, -1727483681, 0, %p937;
	xor.b32  	%r19223, %r19222, %r19219;
	xor.b32  	%r19224, %r19223, %r19220;
	st.local.u32 	[%rd2629+8], %r19224;
	setp.ne.s32 	%p938, %r105786, 224;
	@%p938 bra 	$L__BB3_7301;
	ld.local.u32 	%r105787, [%rd2481];
	mov.b32 	%r105788, 227;
$L__BB3_5651:
	mul.wide.u32 	%rd3447, %r105788, 4;
	add.s64 	%rd3448, %rd2, %rd3447;
	and.b32  	%r19235, %r105787, -2147483648;
	ld.local.u32 	%r19236, [%rd3448+4];
	and.b32  	%r19237, %r19236, 2147483646;
	or.b32  	%r19238, %r19237, %r19235;
	ld.local.u32 	%r19239, [%rd3448+-908];
	shr.u32 	%r19240, %r19238, 1;
	and.b32  	%r19241, %r19236, 1;
	setp.eq.b32 	%p940, %r19241, 1;
	selp.b32 	%r19242, -1727483681, 0, %p940;
	xor.b32  	%r19243, %r19242, %r19239;
	xor.b32  	%r19244, %r19243, %r19240;
	st.local.u32 	[%rd3448], %r19244;
	and.b32  	%r19245, %r19236, -2147483648;
	ld.local.u32 	%r19246, [%rd3448+8];
	and.b32  	%r19247, %r19246, 2147483646;
	or.b32  	%r19248, %r19247, %r19245;
	ld.local.u32 	%r19249, [%rd3448+-904];
	shr.u32 	%r19250, %r19248, 1;
	and.b32  	%r19251, %r19246, 1;
	setp.eq.b32 	%p941, %r19251, 1;
	selp.b32 	%r19252, -1727483681, 0, %p941;
	xor.b32  	%r19253, %r19252, %r19249;
	xor.b32  	%r19254, %r19253, %r19250;
	st.local.u32 	[%rd3448+4], %r19254;
	and.b32  	%r19255, %r19246, -2147483648;
	ld.local.u32 	%r19256, [%rd3448+12];
	and.b32  	%r19257, %r19256, 2147483646;
	or.b32  	%r19258, %r19257, %r19255;
	ld.local.u32 	%r19259, [%rd3448+-900];
	shr.u32 	%r19260, %r19258, 1;
	and.b32  	%r19261, %r19256, 1;
	setp.eq.b32 	%p942, %r19261, 1;
	selp.b32 	%r19262, -1727483681, 0, %p942;
	xor.b32  	%r19263, %r19262, %r19259;
	xor.b32  	%r19264, %r19263, %r19260;
	st.local.u32 	[%rd3448+8], %r19264;
	and.b32  	%r19265, %r19256, -2147483648;
	add.s32 	%r105788, %r105788, 4;
	ld.local.u32 	%r105787, [%rd3448+16];
	and.b32  	%r19266, %r105787, 2147483646;
	or.b32  	%r19267, %r19266, %r19265;
	ld.local.u32 	%r19268, [%rd3448+-896];
	shr.u32 	%r19269, %r19267, 1;
	and.b32  	%r19270, %r105787, 1;
	setp.eq.b32 	%p943, %r19270, 1;
	selp.b32 	%r19271, -1727483681, 0, %p943;
	xor.b32  	%r19272, %r19271, %r19268;
	xor.b32  	%r19273, %r19272, %r19269;
	st.local.u32 	[%rd3448+12], %r19273;
	setp.ne.s32 	%p944, %r105788, 623;
	@%p944 bra 	$L__BB3_5651;
	ld.local.u32 	%r19275, [%rd2+2492];
	and.b32  	%r19276, %r19275, -2147483648;
	ld.local.u32 	%r105695, [%rd2];
	and.b32  	%r19277, %r105695, 2147483646;
	or.b32  	%r19278, %r19277, %r19276;
	ld.local.u32 	%r19279, [%rd2+1584];
	shr.u32 	%r19280, %r19278, 1;
	and.b32  	%r19281, %r105695, 1;
	setp.eq.b32 	%p945, %r19281, 1;
	selp.b32 	%r19282, -1727483681, 0, %p945;
	xor.b32  	%r19283, %r19282, %r19279;
	xor.b32  	%r19284, %r19283, %r19280;
	st.local.u32 	[%rd2+2492], %r19284;
	mov.b32 	%r105789, 0;
	st.local.u32 	[%rd2+2496], %r105789;
$L__BB3_5653:
	add.s32 	%r11974, %r105789, 1;
	st.local.u32 	[%rd2+2496], %r11974;
	mul.wide.s32 	%rd3449, %r105789, 4;
	add.s64 	%rd3450, %rd2, %rd3449;
	ld.local.u32 	%r19285, [%rd3450];
	shr.u32 	%r19286, %r19285, 11;
	xor.b32  	%r19287, %r19286, %r19285;
	shl.b32 	%r19288, %r19287, 7;
	and.b32  	%r19289, %r19288, -1658038656;
	xor.b32  	%r19290, %r19289, %r19287;
	shl.b32 	%r19291, %r19290, 15;
	and.b32  	%r19292, %r19291, -402653184;
	xor.b32  	%r19293, %r19292, %r19290;
	shr.u32 	%r19294, %r19293, 27;
	and.b32  	%r19296, %r11962, 1073741792;
	or.b32  	%r105784, %r19294, %r19296;
	setp.eq.s32 	%p946, %r105784, %r15022;
	or.pred  	%p12023, %p12023, %p946;
	add.s32 	%r105783, %r105783, 1;
	setp.gt.u32 	%p947, %r105783, %r15026;
	mov.u32 	%r105789, %r11974;
	@%p947 bra 	$L__BB3_5654;
	bra.uni 	$L__BB3_5647;
$L__BB3_5654:
	and.pred  	%p948, %p12021, %p12023;
	selp.u32 	%r11980, 1, 0, %p948;
$L__BB3_5655:
	mov.u32 	%r19298, %tid.x;
	mad.lo.s32 	%r19299, %r19298, 15, 3;
	setp.lt.s32 	%p949, %r19299, %r7512;
	mov.b32 	%r12225, 1;
	@%p949 bra 	$L__BB3_5656;
	bra.uni 	$L__BB3_5768;
$L__BB3_5656:
	mov.b32 	%r19301, 624;
	st.local.u32 	[%rd2+2496], %r19301;
	st.local.u32 	[%rd2], %r11257;
	mov.b32 	%r105793, 1;
	mov.u32 	%r105792, %r11257;
	bra.uni 	$L__BB3_5670;
$L__BB3_5657:
	and.b32  	%r19102, %r11946, -2147483648;
	add.s32 	%r105776, %r105776, 4;
	add.s64 	%rd2630, %rd7149, 16;
	ld.local.u32 	%r105695, [%rd7149+16];
	and.b32  	%r19103, %r105695, 2147483646;
	or.b32  	%r19104, %r19103, %r19102;
	ld.local.u32 	%r19105, [%rd7149+1600];
	shr.u32 	%r19106, %r19104, 1;
	and.b32  	%r19107, %r105695, 1;
	setp.eq.b32 	%p924, %r19107, 1;
	selp.b32 	%r19108, -1727483681, 0, %p924;
	xor.b32  	%r19109, %r19108, %r19105;
	xor.b32  	%r19110, %r19109, %r19106;
	st.local.u32 	[%rd7149+12], %r19110;
	mov.u64 	%rd7149, %rd2630;
	bra.uni 	$L__BB3_5641;
$L__BB3_5658:
	and.b32  	%r19007, %r11933, -2147483648;
	add.s32 	%r105770, %r105770, 4;
	add.s64 	%rd2631, %rd7147, 16;
	ld.local.u32 	%r105695, [%rd7147+16];
	and.b32  	%r19008, %r105695, 2147483646;
	or.b32  	%r19009, %r19008, %r19007;
	ld.local.u32 	%r19010, [%rd7147+1600];
	shr.u32 	%r19011, %r19009, 1;
	and.b32  	%r19012, %r105695, 1;
	setp.eq.b32 	%p912, %r19012, 1;
	selp.b32 	%r19013, -1727483681, 0, %p912;
	xor.b32  	%r19014, %r19013, %r19010;
	xor.b32  	%r19015, %r19014, %r19011;
	st.local.u32 	[%rd7147+12], %r19015;
	mov.u64 	%rd7147, %rd2631;
	bra.uni 	$L__BB3_5635;
$L__BB3_5659:
	and.b32  	%r18912, %r11920, -2147483648;
	add.s32 	%r105764, %r105764, 4;
	add.s64 	%rd2632, %rd7145, 16;
	ld.local.u32 	%r105695, [%rd7145+16];
	and.b32  	%r18913, %r105695, 2147483646;
	or.b32  	%r18914, %r18913, %r18912;
	ld.local.u32 	%r18915, [%rd7145+1600];
	shr.u32 	%r18916, %r18914, 1;
	and.b32  	%r18917, %r105695, 1;
	setp.eq.b32 	%p900, %r18917, 1;
	selp.b32 	%r18918, -1727483681, 0, %p900;
	xor.b32  	%r18919, %r18918, %r18915;
	xor.b32  	%r18920, %r18919, %r18916;
	st.local.u32 	[%rd7145+12], %r18920;
	mov.u64 	%rd7145, %rd2632;
	bra.uni 	$L__BB3_5629;
$L__BB3_5660:
	and.b32  	%r18817, %r11907, -2147483648;
	add.s32 	%r105758, %r105758, 4;
	add.s64 	%rd2633, %rd7143, 16;
	ld.local.u32 	%r105695, [%rd7143+16];
	and.b32  	%r18818, %r105695, 2147483646;
	or.b32  	%r18819, %r18818, %r18817;
	ld.local.u32 	%r18820, [%rd7143+1600];
	shr.u32 	%r18821, %r18819, 1;
	and.b32  	%r18822, %r105695, 1;
	setp.eq.b32 	%p888, %r18822, 1;
	selp.b32 	%r18823, -1727483681, 0, %p888;
	xor.b32  	%r18824, %r18823, %r18820;
	xor.b32  	%r18825, %r18824, %r18821;
	st.local.u32 	[%rd7143+12], %r18825;
	mov.u64 	%rd7143, %rd2633;
	bra.uni 	$L__BB3_5623;
$L__BB3_5661:
	and.b32  	%r18722, %r11894, -2147483648;
	add.s32 	%r105752, %r105752, 4;
	add.s64 	%rd2634, %rd7141, 16;
	ld.local.u32 	%r105695, [%rd7141+16];
	and.b32  	%r18723, %r105695, 2147483646;
	or.b32  	%r18724, %r18723, %r18722;
	ld.local.u32 	%r18725, [%rd7141+1600];
	shr.u32 	%r18726, %r18724, 1;
	and.b32  	%r18727, %r105695, 1;
	setp.eq.b32 	%p876, %r18727, 1;
	selp.b32 	%r18728, -1727483681, 0, %p876;
	xor.b32  	%r18729, %r18728, %r18725;
	xor.b32  	%r18730, %r18729, %r18726;
	st.local.u32 	[%rd7141+12], %r18730;
	mov.u64 	%rd7141, %rd2634;
	bra.uni 	$L__BB3_5617;
$L__BB3_5662:
	and.b32  	%r18630, %r11879, -2147483648;
	add.s32 	%r105744, %r105744, 4;
	add.s64 	%rd2635, %rd7140, 16;
	ld.local.u32 	%r105695, [%rd7140+16];
	and.b32  	%r18631, %r105695, 2147483646;
	or.b32  	%r18632, %r18631, %r18630;
	ld.local.u32 	%r18633, [%rd7140+1600];
	shr.u32 	%r18634, %r18632, 1;
	and.b32  	%r18635, %r105695, 1;
	setp.eq.b32 	%p863, %r18635, 1;
	selp.b32 	%r18636, -1727483681, 0, %p863;
	xor.b32  	%r18637, %r18636, %r18633;
	xor.b32  	%r18638, %r18637, %r18634;
	st.local.u32 	[%rd7140+12], %r18638;
	mov.u64 	%rd7140, %rd2635;
	bra.uni 	$L__BB3_5610;
$L__BB3_5663:
	and.b32  	%r18402, %r11839, -2147483648;
	add.s32 	%r105723, %r105723, 4;
	add.s64 	%rd2636, %rd7139, 16;
	ld.local.u32 	%r105695, [%rd7139+16];
	and.b32  	%r18403, %r105695, 2147483646;
	or.b32  	%r18404, %r18403, %r18402;
	ld.local.u32 	%r18405, [%rd7139+1600];
	shr.u32 	%r18406, %r18404, 1;
	and.b32  	%r18407, %r105695, 1;
	setp.eq.b32 	%p833, %r18407, 1;
	selp.b32 	%r18408, -1727483681, 0, %p833;
	xor.b32  	%r18409, %r18408, %r18405;
	xor.b32  	%r18410, %r18409, %r18406;
	st.local.u32 	[%rd7139+12], %r18410;
	mov.u64 	%rd7139, %rd2636;
	bra.uni 	$L__BB3_5593;
$L__BB3_5664:
	and.b32  	%r18307, %r11826, -2147483648;
	add.s32 	%r105717, %r105717, 4;
	add.s64 	%rd2637, %rd7137, 16;
	ld.local.u32 	%r105695, [%rd7137+16];
	and.b32  	%r18308, %r105695, 2147483646;
	or.b32  	%r18309, %r18308, %r18307;
	ld.local.u32 	%r18310, [%rd7137+1600];
	shr.u32 	%r18311, %r18309, 1;
	and.b32  	%r18312, %r105695, 1;
	setp.eq.b32 	%p821, %r18312, 1;
	selp.b32 	%r18313, -1727483681, 0, %p821;
	xor.b32  	%r18314, %r18313, %r18310;
	xor.b32  	%r18315, %r18314, %r18311;
	st.local.u32 	[%rd7137+12], %r18315;
	mov.u64 	%rd7137, %rd2637;
	bra.uni 	$L__BB3_5587;
$L__BB3_5665:
	and.b32  	%r18212, %r11813, -2147483648;
	add.s32 	%r105711, %r105711, 4;
	add.s64 	%rd2638, %rd7135, 16;
	ld.local.u32 	%r105695, [%rd7135+16];
	and.b32  	%r18213, %r105695, 2147483646;
	or.b32  	%r18214, %r18213, %r18212;
	ld.local.u32 	%r18215, [%rd7135+1600];
	shr.u32 	%r18216, %r18214, 1;
	and.b32  	%r18217, %r105695, 1;
	setp.eq.b32 	%p809, %r18217, 1;
	selp.b32 	%r18218, -1727483681, 0, %p809;
	xor.b32  	%r18219, %r18218, %r18215;
	xor.b32  	%r18220, %r18219, %r18216;
	st.local.u32 	[%rd7135+12], %r18220;
	mov.u64 	%rd7135, %rd2638;
	bra.uni 	$L__BB3_5581;
$L__BB3_5666:
	and.b32  	%r18117, %r11800, -2147483648;
	add.s32 	%r105705, %r105705, 4;
	add.s64 	%rd2639, %rd7133, 16;
	ld.local.u32 	%r105695, [%rd7133+16];
	and.b32  	%r18118, %r105695, 2147483646;
	or.b32  	%r18119, %r18118, %r18117;
	ld.local.u32 	%r18120, [%rd7133+1600];
	shr.u32 	%r18121, %r18119, 1;
	and.b32  	%r18122, %r105695, 1;
	setp.eq.b32 	%p797, %r18122, 1;
	selp.b32 	%r18123, -1727483681, 0, %p797;
	xor.b32  	%r18124, %r18123, %r18120;
	xor.b32  	%r18125, %r18124, %r18121;
	st.local.u32 	[%rd7133+12], %r18125;
	mov.u64 	%rd7133, %rd2639;
	bra.uni 	$L__BB3_5575;
$L__BB3_5667:
	and.b32  	%r18022, %r11787, -2147483648;
	add.s32 	%r105699, %r105699, 4;
	add.s64 	%rd2640, %rd7131, 16;
	ld.local.u32 	%r105695, [%rd7131+16];
	and.b32  	%r18023, %r105695, 2147483646;
	or.b32  	%r18024, %r18023, %r18022;
	ld.local.u32 	%r18025, [%rd7131+1600];
	shr.u32 	%r18026, %r18024, 1;
	and.b32  	%r18027, %r105695, 1;
	setp.eq.b32 	%p785, %r18027, 1;
	selp.b32 	%r18028, -1727483681, 0, %p785;
	xor.b32  	%r18029, %r18028, %r18025;
	xor.b32  	%r18030, %r18029, %r18026;
	st.local.u32 	[%rd7131+12], %r18030;
	mov.u64 	%rd7131, %rd2640;
	bra.uni 	$L__BB3_5569;
$L__BB3_5668:
	and.b32  	%r17932, %r11772, -2147483648;
	add.s32 	%r105691, %r105691, 4;
	add.s64 	%rd2641, %rd7130, 16;
	ld.local.u32 	%r105695, [%rd7130+16];
	and.b32  	%r17933, %r105695, 2147483646;
	or.b32  	%r17934, %r17933, %r17932;
	ld.local.u32 	%r17935, [%rd7130+1600];
	shr.u32 	%r17936, %r17934, 1;
	and.b32  	%r17937, %r105695, 1;
	setp.eq.b32 	%p772, %r17937, 1;
	selp.b32 	%r17938, -1727483681, 0, %p772;
	xor.b32  	%r17939, %r17938, %r17935;
	xor.b32  	%r17940, %r17939, %r17936;
	st.local.u32 	[%rd7130+12], %r17940;
	mov.u64 	%rd7130, %rd2641;
	bra.uni 	$L__BB3_5562;
$L__BB3_5669:
	shr.u32 	%r19312, %r12009, 30;
	xor.b32  	%r19313, %r19312, %r12009;
	mad.lo.s32 	%r105792, %r19313, 1812433253, %r12010;
	st.local.u32 	[%rd2642+12], %r105792;
	add.s32 	%r105793, %r105793, 4;
$L__BB3_5670:
	shr.u32 	%r19302, %r105792, 30;
	xor.b32  	%r19303, %r19302, %r105792;
	mad.lo.s32 	%r19304, %r19303, 1812433253, %r105793;
	mul.wide.u32 	%rd3451, %r105793, 4;
	add.s64 	%rd2642, %rd2, %rd3451;
	st.local.u32 	[%rd2642], %r19304;
	shr.u32 	%r19305, %r19304, 30;
	xor.b32  	%r19306, %r19305, %r19304;
	mad.lo.s32 	%r19307, %r19306, 1812433253, %r105793;
	add.s32 	%r19308, %r19307, 1;
	st.local.u32 	[%rd2642+4], %r19308;
	shr.u32 	%r19309, %r19308, 30;
	xor.b32  	%r19310, %r19309, %r19308;
	mad.lo.s32 	%r19311, %r19310, 1812433253, %r105793;
	add.s32 	%r12009, %r19311, 2;
	st.local.u32 	[%rd2642+8], %r12009;
	add.s32 	%r12010, %r105793, 3;
	setp.ne.s32 	%p950, %r12010, 624;
	@%p950 bra 	$L__BB3_5669;
	setp.lt.s32 	%p951, %r15023, -62;
	ld.local.u32 	%r105801, [%rd2483];
	mov.u32 	%r105802, %r11257;
	@%p951 bra 	$L__BB3_5680;
	mov.b32 	%r105796, 0;
	mov.u32 	%r105802, %r11257;
$L__BB3_5673:
	setp.lt.s32 	%p952, %r105801, 624;
	@%p952 bra 	$L__BB3_5679;
	mov.b32 	%r105798, 0;
	mov.u64 	%rd7150, %rd2;
$L__BB3_5675:
	and.b32  	%r19316, %r105802, -2147483648;
	ld.local.u32 	%r19317, [%rd7150+4];
	and.b32  	%r19318, %r19317, 2147483646;
	or.b32  	%r19319, %r19318, %r19316;
	ld.local.u32 	%r19320, [%rd7150+1588];
	shr.u32 	%r19321, %r19319, 1;
	and.b32  	%r19322, %r19317, 1;
	setp.eq.b32 	%p953, %r19322, 1;
	selp.b32 	%r19323, -1727483681, 0, %p953;
	xor.b32  	%r19324, %r19323, %r19320;
	xor.b32  	%r19325, %r19324, %r19321;
	st.local.u32 	[%rd7150], %r19325;
	and.b32  	%r19326, %r19317, -2147483648;
	ld.local.u32 	%r19327, [%rd7150+8];
	and.b32  	%r19328, %r19327, 2147483646;
	or.b32  	%r19329, %r19328, %r19326;
	ld.local.u32 	%r19330, [%rd7150+1592];
	shr.u32 	%r19331, %r19329, 1;
	and.b32  	%r19332, %r19327, 1;
	setp.eq.b32 	%p954, %r19332, 1;
	selp.b32 	%r19333, -1727483681, 0, %p954;
	xor.b32  	%r19334, %r19333, %r19330;
	xor.b32  	%r19335, %r19334, %r19331;
	st.local.u32 	[%rd7150+4], %r19335;
	and.b32  	%r19336, %r19327, -2147483648;
	ld.local.u32 	%r12017, [%rd7150+12];
	and.b32  	%r19337, %r12017, 2147483646;
	or.b32  	%r19338, %r19337, %r19336;
	ld.local.u32 	%r19339, [%rd7150+1596];
	shr.u32 	%r19340, %r19338, 1;
	and.b32  	%r19341, %r12017, 1;
	setp.eq.b32 	%p955, %r19341, 1;
	selp.b32 	%r19342, -1727483681, 0, %p955;
	xor.b32  	%r19343, %r19342, %r19339;
	xor.b32  	%r19344, %r19343, %r19340;
	st.local.u32 	[%rd7150+8], %r19344;
	setp.ne.s32 	%p956, %r105798, 224;
	@%p956 bra 	$L__BB3_5781;
	ld.local.u32 	%r105799, [%rd2481];
	mov.b32 	%r105800, 227;
$L__BB3_5677:
	mul.wide.u32 	%rd3452, %r105800, 4;
	add.s64 	%rd3453, %rd2, %rd3452;
	and.b32  	%r19355, %r105799, -2147483648;
	ld.local.u32 	%r19356, [%rd3453+4];
	and.b32  	%r19357, %r19356, 2147483646;
	or.b32  	%r19358, %r19357, %r19355;
	ld.local.u32 	%r19359, [%rd3453+-908];
	shr.u32 	%r19360, %r19358, 1;
	and.b32  	%r19361, %r19356, 1;
	setp.eq.b32 	%p958, %r19361, 1;
	selp.b32 	%r19362, -1727483681, 0, %p958;
	xor.b32  	%r19363, %r19362, %r19359;
	xor.b32  	%r19364, %r19363, %r19360;
	st.local.u32 	[%rd3453], %r19364;
	and.b32  	%r19365, %r19356, -2147483648;
	ld.local.u32 	%r19366, [%rd3453+8];
	and.b32  	%r19367, %r19366, 2147483646;
	or.b32  	%r19368, %r19367, %r19365;
	ld.local.u32 	%r19369, [%rd3453+-904];
	shr.u32 	%r19370, %r19368, 1;
	and.b32  	%r19371, %r19366, 1;
	setp.eq.b32 	%p959, %r19371, 1;
	selp.b32 	%r19372, -1727483681, 0, %p959;
	xor.b32  	%r19373, %r19372, %r19369;
	xor.b32  	%r19374, %r19373, %r19370;
	st.local.u32 	[%rd3453+4], %r19374;
	and.b32  	%r19375, %r19366, -2147483648;
	ld.local.u32 	%r19376, [%rd3453+12];
	and.b32  	%r19377, %r19376, 2147483646;
	or.b32  	%r19378, %r19377, %r19375;
	ld.local.u32 	%r19379, [%rd3453+-900];
	shr.u32 	%r19380, %r19378, 1;
	and.b32  	%r19381, %r19376, 1;
	setp.eq.b32 	%p960, %r19381, 1;
	selp.b32 	%r19382, -1727483681, 0, %p960;
	xor.b32  	%r19383, %r19382, %r19379;
	xor.b32  	%r19384, %r19383, %r19380;
	st.local.u32 	[%rd3453+8], %r19384;
	and.b32  	%r19385, %r19376, -2147483648;
	add.s32 	%r105800, %r105800, 4;
	ld.local.u32 	%r105799, [%rd3453+16];
	and.b32  	%r19386, %r105799, 2147483646;
	or.b32  	%r19387, %r19386, %r19385;
	ld.local.u32 	%r19388, [%rd3453+-896];
	shr.u32 	%r19389, %r19387, 1;
	and.b32  	%r19390, %r105799, 1;
	setp.eq.b32 	%p961, %r19390, 1;
	selp.b32 	%r19391, -1727483681, 0, %p961;
	xor.b32  	%r19392, %r19391, %r19388;
	xor.b32  	%r19393, %r19392, %r19389;
	st.local.u32 	[%rd3453+12], %r19393;
	setp.ne.s32 	%p962, %r105800, 623;
	@%p962 bra 	$L__BB3_5677;
	ld.local.u32 	%r19395, [%rd2+2492];
	and.b32  	%r19396, %r19395, -2147483648;
	ld.local.u32 	%r105802, [%rd2];
	and.b32  	%r19397, %r105802, 2147483646;
	or.b32  	%r19398, %r19397, %r19396;
	ld.local.u32 	%r19399, [%rd2+1584];
	shr.u32 	%r19400, %r19398, 1;
	and.b32  	%r19401, %r105802, 1;
	setp.eq.b32 	%p963, %r19401, 1;
	selp.b32 	%r19402, -1727483681, 0, %p963;
	xor.b32  	%r19403, %r19402, %r19399;
	xor.b32  	%r19404, %r19403, %r19400;
	st.local.u32 	[%rd2+2492], %r19404;
	mov.b32 	%r105801, 0;
	st.local.u32 	[%rd2+2496], %r105801;
$L__BB3_5679:
	add.s32 	%r105801, %r105801, 1;
	st.local.u32 	[%rd2483], %r105801;
	add.s32 	%r12027, %r105796, 1;
	setp.ne.s32 	%p964, %r105796, %r11269;
	mov.u32 	%r105796, %r12027;
	@%p964 bra 	$L__BB3_5673;
$L__BB3_5680:
	add.s64 	%rd2644, %rd2481, -908;
	setp.lt.s32 	%p965, %r105801, 624;
	@%p965 bra 	$L__BB3_5686;
	mov.b32 	%r105806, 0;
	mov.u64 	%rd7151, %rd2;
$L__BB3_5682:
	and.b32  	%r19406, %r105802, -2147483648;
	ld.local.u32 	%r19407, [%rd7151+4];
	and.b32  	%r19408, %r19407, 2147483646;
	or.b32  	%r19409, %r19408, %r19406;
	ld.local.u32 	%r19410, [%rd7151+1588];
	shr.u32 	%r19411, %r19409, 1;
	and.b32  	%r19412, %r19407, 1;
	setp.eq.b32 	%p966, %r19412, 1;
	selp.b32 	%r19413, -1727483681, 0, %p966;
	xor.b32  	%r19414, %r19413, %r19410;
	xor.b32  	%r19415, %r19414, %r19411;
	st.local.u32 	[%rd7151], %r19415;
	and.b32  	%r19416, %r19407, -2147483648;
	ld.local.u32 	%r19417, [%rd7151+8];
	and.b32  	%r19418, %r19417, 2147483646;
	or.b32  	%r19419, %r19418, %r19416;
	ld.local.u32 	%r19420, [%rd7151+1592];
	shr.u32 	%r19421, %r19419, 1;
	and.b32  	%r19422, %r19417, 1;
	setp.eq.b32 	%p967, %r19422, 1;
	selp.b32 	%r19423, -1727483681, 0, %p967;
	xor.b32  	%r19424, %r19423, %r19420;
	xor.b32  	%r19425, %r19424, %r19421;
	st.local.u32 	[%rd7151+4], %r19425;
	and.b32  	%r19426, %r19417, -2147483648;
	ld.local.u32 	%r12032, [%rd7151+12];
	and.b32  	%r19427, %r12032, 2147483646;
	or.b32  	%r19428, %r19427, %r19426;
	ld.local.u32 	%r19429, [%rd7151+1596];
	shr.u32 	%r19430, %r19428, 1;
	and.b32  	%r19431, %r12032, 1;
	setp.eq.b32 	%p968, %r19431, 1;
	selp.b32 	%r19432, -1727483681, 0, %p968;
	xor.b32  	%r19433, %r19432, %r19429;
	xor.b32  	%r19434, %r19433, %r19430;
	st.local.u32 	[%rd7151+8], %r19434;
	setp.ne.s32 	%p969, %r105806, 224;
	@%p969 bra 	$L__BB3_5780;
	ld.local.u32 	%r105808, [%rd2+908];
	add.s64 	%rd7152, %rd2, 924;
	mov.b32 	%r105807, 0;
$L__BB3_5684:
	and.b32  	%r19445, %r105808, -2147483648;
	ld.local.u32 	%r19446, [%rd7152+-12];
	and.b32  	%r19447, %r19446, 2147483646;
	or.b32  	%r19448, %r19447, %r19445;
	ld.local.u32 	%r19449, [%rd7152+-924];
	shr.u32 	%r19450, %r19448, 1;
	and.b32  	%r19451, %r19446, 1;
	setp.eq.b32 	%p971, %r19451, 1;
	selp.b32 	%r19452, -1727483681, 0, %p971;
	xor.b32  	%r19453, %r19452, %r19449;
	xor.b32  	%r19454, %r19453, %r19450;
	st.local.u32 	[%rd7152+-16], %r19454;
	and.b32  	%r19455, %r19446, -2147483648;
	ld.local.u32 	%r19456, [%rd7152+-8];
	and.b32  	%r19457, %r19456, 2147483646;
	or.b32  	%r19458, %r19457, %r19455;
	ld.local.u32 	%r19459, [%rd7152+-920];
	shr.u32 	%r19460, %r19458, 1;
	and.b32  	%r19461, %r19456, 1;
	setp.eq.b32 	%p972, %r19461, 1;
	selp.b32 	%r19462, -1727483681, 0, %p972;
	xor.b32  	%r19463, %r19462, %r19459;
	xor.b32  	%r19464, %r19463, %r19460;
	st.local.u32 	[%rd7152+-12], %r19464;
	and.b32  	%r19465, %r19456, -2147483648;
	ld.local.u32 	%r19466, [%rd7152+-4];
	and.b32  	%r19467, %r19466, 2147483646;
	or.b32  	%r19468, %r19467, %r19465;
	ld.local.u32 	%r19469, [%rd7152+-916];
	shr.u32 	%r19470, %r19468, 1;
	and.b32  	%r19471, %r19466, 1;
	setp.eq.b32 	%p973, %r19471, 1;
	selp.b32 	%r19472, -1727483681, 0, %p973;
	xor.b32  	%r19473, %r19472, %r19469;
	xor.b32  	%r19474, %r19473, %r19470;
	st.local.u32 	[%rd7152+-8], %r19474;
	and.b32  	%r19475, %r19466, -2147483648;
	ld.local.u32 	%r105808, [%rd7152];
	and.b32  	%r19476, %r105808, 2147483646;
	or.b32  	%r19477, %r19476, %r19475;
	ld.local.u32 	%r19478, [%rd7152+-912];
	shr.u32 	%r19479, %r19477, 1;
	and.b32  	%r19480, %r105808, 1;
	setp.eq.b32 	%p974, %r19480, 1;
	selp.b32 	%r19481, -1727483681, 0, %p974;
	xor.b32  	%r19482, %r19481, %r19478;
	xor.b32  	%r19483, %r19482, %r19479;
	st.local.u32 	[%rd7152+-4], %r19483;
	add.s32 	%r105807, %r105807, 4;
	add.s64 	%rd7152, %rd7152, 16;
	setp.ne.s32 	%p975, %r105807, 396;
	@%p975 bra 	$L__BB3_5684;
	ld.local.u32 	%r19485, [%rd2484];
	and.b32  	%r19486, %r19485, -2147483648;
	ld.local.u32 	%r105802, [%rd2644];
	and.b32  	%r19487, %r105802, 2147483646;
	or.b32  	%r19488, %r19487, %r19486;
	ld.local.u32 	%r19489, [%rd2485];
	shr.u32 	%r19490, %r19488, 1;
	and.b32  	%r19491, %r105802, 1;
	setp.eq.b32 	%p976, %r19491, 1;
	selp.b32 	%r19492, -1727483681, 0, %p976;
	xor.b32  	%r19493, %r19492, %r19489;
	xor.b32  	%r19494, %r19493, %r19490;
	st.local.u32 	[%rd2484], %r19494;
	mov.b32 	%r105801, 0;
	st.local.u32 	[%rd2483], %r105801;
$L__BB3_5686:
	add.s32 	%r105816, %r105801, 1;
	st.local.u32 	[%rd2+2496], %r105816;
	mul.wide.s32 	%rd3454, %r105801, 4;
	add.s64 	%rd3455, %rd2, %rd3454;
	ld.local.u32 	%r19495, [%rd3455];
	shr.u32 	%r19496, %r19495, 11;
	xor.b32  	%r19497, %r19496, %r19495;
	shl.b32 	%r19498, %r19497, 7;
	and.b32  	%r19499, %r19498, -1658038656;
	xor.b32  	%r12042, %r19499, %r19497;
	setp.lt.s32 	%p977, %r105801, 623;
	@%p977 bra 	$L__BB3_5692;
	mov.b32 	%r105812, 0;
	mov.u64 	%rd7153, %rd2;
$L__BB3_5688:
	and.b32  	%r19501, %r105802, -2147483648;
	ld.local.u32 	%r19502, [%rd7153+4];
	and.b32  	%r19503, %r19502, 2147483646;
	or.b32  	%r19504, %r19503, %r19501;
	ld.local.u32 	%r19505, [%rd7153+1588];
	shr.u32 	%r19506, %r19504, 1;
	and.b32  	%r19507, %r19502, 1;
	setp.eq.b32 	%p978, %r19507, 1;
	selp.b32 	%r19508, -1727483681, 0, %p978;
	xor.b32  	%r19509, %r19508, %r19505;
	xor.b32  	%r19510, %r19509, %r19506;
	st.local.u32 	[%rd7153], %r19510;
	and.b32  	%r19511, %r19502, -2147483648;
	ld.local.u32 	%r19512, [%rd7153+8];
	and.b32  	%r19513, %r19512, 2147483646;
	or.b32  	%r19514, %r19513, %r19511;
	ld.local.u32 	%r19515, [%rd7153+1592];
	shr.u32 	%r19516, %r19514, 1;
	and.b32  	%r19517, %r19512, 1;
	setp.eq.b32 	%p979, %r19517, 1;
	selp.b32 	%r19518, -1727483681, 0, %p979;
	xor.b32  	%r19519, %r19518, %r19515;
	xor.b32  	%r19520, %r19519, %r19516;
	st.local.u32 	[%rd7153+4], %r19520;
	and.b32  	%r19521, %r19512, -2147483648;
	ld.local.u32 	%r12045, [%rd7153+12];
	and.b32  	%r19522, %r12045, 2147483646;
	or.b32  	%r19523, %r19522, %r19521;
	ld.local.u32 	%r19524, [%rd7153+1596];
	shr.u32 	%r19525, %r19523, 1;
	and.b32  	%r19526, %r12045, 1;
	setp.eq.b32 	%p980, %r19526, 1;
	selp.b32 	%r19527, -1727483681, 0, %p980;
	xor.b32  	%r19528, %r19527, %r19524;
	xor.b32  	%r19529, %r19528, %r19525;
	st.local.u32 	[%rd7153+8], %r19529;
	setp.ne.s32 	%p981, %r105812, 224;
	@%p981 bra 	$L__BB3_5779;
	ld.local.u32 	%r105814, [%rd2+908];
	add.s64 	%rd7154, %rd2, 924;
	mov.b32 	%r105813, 0;
$L__BB3_5690:
	and.b32  	%r19540, %r105814, -2147483648;
	ld.local.u32 	%r19541, [%rd7154+-12];
	and.b32  	%r19542, %r19541, 2147483646;
	or.b32  	%r19543, %r19542, %r19540;
	ld.local.u32 	%r19544, [%rd7154+-924];
	shr.u32 	%r19545, %r19543, 1;
	and.b32  	%r19546, %r19541, 1;
	setp.eq.b32 	%p983, %r19546, 1;
	selp.b32 	%r19547, -1727483681, 0, %p983;
	xor.b32  	%r19548, %r19547, %r19544;
	xor.b32  	%r19549, %r19548, %r19545;
	st.local.u32 	[%rd7154+-16], %r19549;
	and.b32  	%r19550, %r19541, -2147483648;
	ld.local.u32 	%r19551, [%rd7154+-8];
	and.b32  	%r19552, %r19551, 2147483646;
	or.b32  	%r19553, %r19552, %r19550;
	ld.local.u32 	%r19554, [%rd7154+-920];
	shr.u32 	%r19555, %r19553, 1;
	and.b32  	%r19556, %r19551, 1;
	setp.eq.b32 	%p984, %r19556, 1;
	selp.b32 	%r19557, -1727483681, 0, %p984;
	xor.b32  	%r19558, %r19557, %r19554;
	xor.b32  	%r19559, %r19558, %r19555;
	st.local.u32 	[%rd7154+-12], %r19559;
	and.b32  	%r19560, %r19551, -2147483648;
	ld.local.u32 	%r19561, [%rd7154+-4];
	and.b32  	%r19562, %r19561, 2147483646;
	or.b32  	%r19563, %r19562, %r19560;
	ld.local.u32 	%r19564, [%rd7154+-916];
	shr.u32 	%r19565, %r19563, 1;
	and.b32  	%r19566, %r19561, 1;
	setp.eq.b32 	%p985, %r19566, 1;
	selp.b32 	%r19567, -1727483681, 0, %p985;
	xor.b32  	%r19568, %r19567, %r19564;
	xor.b32  	%r19569, %r19568, %r19565;
	st.local.u32 	[%rd7154+-8], %r19569;
	and.b32  	%r19570, %r19561, -2147483648;
	ld.local.u32 	%r105814, [%rd7154];
	and.b32  	%r19571, %r105814, 2147483646;
	or.b32  	%r19572, %r19571, %r19570;
	ld.local.u32 	%r19573, [%rd7154+-912];
	shr.u32 	%r19574, %r19572, 1;
	and.b32  	%r19575, %r105814, 1;
	setp.eq.b32 	%p986, %r19575, 1;
	selp.b32 	%r19576, -1727483681, 0, %p986;
	xor.b32  	%r19577, %r19576, %r19573;
	xor.b32  	%r19578, %r19577, %r19574;
	st.local.u32 	[%rd7154+-4], %r19578;
	add.s32 	%r105813, %r105813, 4;
	add.s64 	%rd7154, %rd7154, 16;
	setp.ne.s32 	%p987, %r105813, 396;
	@%p987 bra 	$L__BB3_5690;
	ld.local.u32 	%r19580, [%rd2484];
	and.b32  	%r19581, %r19580, -2147483648;
	ld.local.u32 	%r105802, [%rd2644];
	and.b32  	%r19582, %r105802, 2147483646;
	or.b32  	%r19583, %r19582, %r19581;
	ld.local.u32 	%r19584, [%rd2485];
	shr.u32 	%r19585, %r19583, 1;
	and.b32  	%r19586, %r105802, 1;
	setp.eq.b32 	%p988, %r19586, 1;
	selp.b32 	%r19587, -1727483681, 0, %p988;
	xor.b32  	%r19588, %r19587, %r19584;
	xor.b32  	%r19589, %r19588, %r19585;
	st.local.u32 	[%rd2484], %r19589;
	mov.b32 	%r105816, 0;
	st.local.u32 	[%rd2483], %r105816;
$L__BB3_5692:
	add.s32 	%r105822, %r105816, 1;
	st.local.u32 	[%rd2+2496], %r105822;
	mul.wide.s32 	%rd3456, %r105816, 4;
	add.s64 	%rd3457, %rd2, %rd3456;
	ld.local.u32 	%r19590, [%rd3457];
	shr.u32 	%r19591, %r19590, 11;
	xor.b32  	%r19592, %r19591, %r19590;
	shl.b32 	%r19593, %r19592, 7;
	and.b32  	%r19594, %r19593, -1658038656;
	xor.b32  	%r12055, %r19594, %r19592;
	setp.lt.s32 	%p989, %r105816, 623;
	@%p989 bra 	$L__BB3_5698;
	mov.b32 	%r105818, 0;
	mov.u64 	%rd7155, %rd2;
$L__BB3_5694:
	and.b32  	%r19596, %r105802, -2147483648;
	ld.local.u32 	%r19597, [%rd7155+4];
	and.b32  	%r19598, %r19597, 2147483646;
	or.b32  	%r19599, %r19598, %r19596;
	ld.local.u32 	%r19600, [%rd7155+1588];
	shr.u32 	%r19601, %r19599, 1;
	and.b32  	%r19602, %r19597, 1;
	setp.eq.b32 	%p990, %r19602, 1;
	selp.b32 	%r19603, -1727483681, 0, %p990;
	xor.b32  	%r19604, %r19603, %r19600;
	xor.b32  	%r19605, %r19604, %r19601;
	st.local.u32 	[%rd7155], %r19605;
	and.b32  	%r19606, %r19597, -2147483648;
	ld.local.u32 	%r19607, [%rd7155+8];
	and.b32  	%r19608, %r19607, 2147483646;
	or.b32  	%r19609, %r19608, %r19606;
	ld.local.u32 	%r19610, [%rd7155+1592];
	shr.u32 	%r19611, %r19609, 1;
	and.b32  	%r19612, %r19607, 1;
	setp.eq.b32 	%p991, %r19612, 1;
	selp.b32 	%r19613, -1727483681, 0, %p991;
	xor.b32  	%r19614, %r19613, %r19610;
	xor.b32  	%r19615, %r19614, %r19611;
	st.local.u32 	[%rd7155+4], %r19615;
	and.b32  	%r19616, %r19607, -2147483648;
	ld.local.u32 	%r12058, [%rd7155+12];
	and.b32  	%r19617, %r12058, 2147483646;
	or.b32  	%r19618, %r19617, %r19616;
	ld.local.u32 	%r19619, [%rd7155+1596];
	shr.u32 	%r19620, %r19618, 1;
	and.b32  	%r19621, %r12058, 1;
	setp.eq.b32 	%p992, %r19621, 1;
	selp.b32 	%r19622, -1727483681, 0, %p992;
	xor.b32  	%r19623, %r19622, %r19619;
	xor.b32  	%r19624, %r19623, %r19620;
	st.local.u32 	[%rd7155+8], %r19624;
	setp.ne.s32 	%p993, %r105818, 224;
	@%p993 bra 	$L__BB3_5778;
	ld.local.u32 	%r105820, [%rd2+908];
	add.s64 	%rd7156, %rd2, 924;
	mov.b32 	%r105819, 0;
$L__BB3_5696:
	and.b32  	%r19635, %r105820, -2147483648;
	ld.local.u32 	%r19636, [%rd7156+-12];
	and.b32  	%r19637, %r19636, 2147483646;
	or.b32  	%r19638, %r19637, %r19635;
	ld.local.u32 	%r19639, [%rd7156+-924];
	shr.u32 	%r19640, %r19638, 1;
	and.b32  	%r19641, %r19636, 1;
	setp.eq.b32 	%p995, %r19641, 1;
	selp.b32 	%r19642, -1727483681, 0, %p995;
	xor.b32  	%r19643, %r19642, %r19639;
	xor.b32  	%r19644, %r19643, %r19640;
	st.local.u32 	[%rd7156+-16], %r19644;
	and.b32  	%r19645, %r19636, -2147483648;
	ld.local.u32 	%r19646, [%rd7156+-8];
	and.b32  	%r19647, %r19646, 2147483646;
	or.b32  	%r19648, %r19647, %r19645;
	ld.local.u32 	%r19649, [%rd7156+-920];
	shr.u32 	%r19650, %r19648, 1;
	and.b32  	%r19651, %r19646, 1;
	setp.eq.b32 	%p996, %r19651, 1;
	selp.b32 	%r19652, -1727483681, 0, %p996;
	xor.b32  	%r19653, %r19652, %r19649;
	xor.b32  	%r19654, %r19653, %r19650;
	st.local.u32 	[%rd7156+-12], %r19654;
	and.b32  	%r19655, %r19646, -2147483648;
	ld.local.u32 	%r19656, [%rd7156+-4];
	and.b32  	%r19657, %r19656, 2147483646;
	or.b32  	%r19658, %r19657, %r19655;
	ld.local.u32 	%r19659, [%rd7156+-916];
	shr.u32 	%r19660, %r19658, 1;
	and.b32  	%r19661, %r19656, 1;
	setp.eq.b32 	%p997, %r19661, 1;
	selp.b32 	%r19662, -1727483681, 0, %p997;
	xor.b32  	%r19663, %r19662, %r19659;
	xor.b32  	%r19664, %r19663, %r19660;
	st.local.u32 	[%rd7156+-8], %r19664;
	and.b32  	%r19665, %r19656, -2147483648;
	ld.local.u32 	%r105820, [%rd7156];
	and.b32  	%r19666, %r105820, 2147483646;
	or.b32  	%r19667, %r19666, %r19665;
	ld.local.u32 	%r19668, [%rd7156+-912];
	shr.u32 	%r19669, %r19667, 1;
	and.b32  	%r19670, %r105820, 1;
	setp.eq.b32 	%p998, %r19670, 1;
	selp.b32 	%r19671, -1727483681, 0, %p998;
	xor.b32  	%r19672, %r19671, %r19668;
	xor.b32  	%r19673, %r19672, %r19669;
	st.local.u32 	[%rd7156+-4], %r19673;
	add.s32 	%r105819, %r105819, 4;
	add.s64 	%rd7156, %rd7156, 16;
	setp.ne.s32 	%p999, %r105819, 396;
	@%p999 bra 	$L__BB3_5696;
	ld.local.u32 	%r19675, [%rd2484];
	and.b32  	%r19676, %r19675, -2147483648;
	ld.local.u32 	%r105802, [%rd2481+-908];
	and.b32  	%r19677, %r105802, 2147483646;
	or.b32  	%r19678, %r19677, %r19676;
	ld.local.u32 	%r19679, [%rd2485];
	shr.u32 	%r19680, %r19678, 1;
	and.b32  	%r19681, %r105802, 1;
	setp.eq.b32 	%p1000, %r19681, 1;
	selp.b32 	%r19682, -1727483681, 0, %p1000;
	xor.b32  	%r19683, %r19682, %r19679;
	xor.b32  	%r19684, %r19683, %r19680;
	st.local.u32 	[%rd2484], %r19684;
	mov.b32 	%r105822, 0;
	st.local.u32 	[%rd2483], %r105822;
$L__BB3_5698:
	add.s32 	%r105828, %r105822, 1;
	st.local.u32 	[%rd2+2496], %r105828;
	mul.wide.s32 	%rd3458, %r105822, 4;
	add.s64 	%rd3459, %rd2, %rd3458;
	ld.local.u32 	%r19685, [%rd3459];
	shr.u32 	%r19686, %r19685, 11;
	xor.b32  	%r19687, %r19686, %r19685;
	shl.b32 	%r19688, %r19687, 7;
	and.b32  	%r19689, %r19688, -1658038656;
	xor.b32  	%r12068, %r19689, %r19687;
	setp.lt.s32 	%p1001, %r105822, 623;
	@%p1001 bra 	$L__BB3_5704;
	mov.b32 	%r105824, 0;
	mov.u64 	%rd7157, %rd2;
$L__BB3_5700:
	and.b32  	%r19691, %r105802, -2147483648;
	ld.local.u32 	%r19692, [%rd7157+4];
	and.b32  	%r19693, %r19692, 2147483646;
	or.b32  	%r19694, %r19693, %r19691;
	ld.local.u32 	%r19695, [%rd7157+1588];
	shr.u32 	%r19696, %r19694, 1;
	and.b32  	%r19697, %r19692, 1;
	setp.eq.b32 	%p1002, %r19697, 1;
	selp.b32 	%r19698, -1727483681, 0, %p1002;
	xor.b32  	%r19699, %r19698, %r19695;
	xor.b32  	%r19700, %r19699, %r19696;
	st.local.u32 	[%rd7157], %r19700;
	and.b32  	%r19701, %r19692, -2147483648;
	ld.local.u32 	%r19702, [%rd7157+8];
	and.b32  	%r19703, %r19702, 2147483646;
	or.b32  	%r19704, %r19703, %r19701;
	ld.local.u32 	%r19705, [%rd7157+1592];
	shr.u32 	%r19706, %r19704, 1;
	and.b32  	%r19707, %r19702, 1;
	setp.eq.b32 	%p1003, %r19707, 1;
	selp.b32 	%r19708, -1727483681, 0, %p1003;
	xor.b32  	%r19709, %r19708, %r19705;
	xor.b32  	%r19710, %r19709, %r19706;
	st.local.u32 	[%rd7157+4], %r19710;
	and.b32  	%r19711, %r19702, -2147483648;
	ld.local.u32 	%r12071, [%rd7157+12];
	and.b32  	%r19712, %r12071, 2147483646;
	or.b32  	%r19713, %r19712, %r19711;
	ld.local.u32 	%r19714, [%rd7157+1596];
	shr.u32 	%r19715, %r19713, 1;
	and.b32  	%r19716, %r12071, 1;
	setp.eq.b32 	%p1004, %r19716, 1;
	selp.b32 	%r19717, -1727483681, 0, %p1004;
	xor.b32  	%r19718, %r19717, %r19714;
	xor.b32  	%r19719, %r19718, %r19715;
	st.local.u32 	[%rd7157+8], %r19719;
	setp.ne.s32 	%p1005, %r105824, 224;
	@%p1005 bra 	$L__BB3_5777;
	ld.local.u32 	%r105826, [%rd2+908];
	add.s64 	%rd7158, %rd2, 924;
	mov.b32 	%r105825, 0;
$L__BB3_5702:
	and.b32  	%r19730, %r105826, -2147483648;
	ld.local.u32 	%r19731, [%rd7158+-12];
	and.b32  	%r19732, %r19731, 2147483646;
	or.b32  	%r19733, %r19732, %r19730;
	ld.local.u32 	%r19734, [%rd7158+-924];
	shr.u32 	%r19735, %r19733, 1;
	and.b32  	%r19736, %r19731, 1;
	setp.eq.b32 	%p1007, %r19736, 1;
	selp.b32 	%r19737, -1727483681, 0, %p1007;
	xor.b32  	%r19738, %r19737, %r19734;
	xor.b32  	%r19739, %r19738, %r19735;
	st.local.u32 	[%rd7158+-16], %r19739;
	and.b32  	%r19740, %r19731, -2147483648;
	ld.local.u32 	%r19741, [%rd7158+-8];
	and.b32  	%r19742, %r19741, 2147483646;
	or.b32  	%r19743, %r19742, %r19740;
	ld.local.u32 	%r19744, [%rd7158+-920];
	shr.u32 	%r19745, %r19743, 1;
	and.b32  	%r19746, %r19741, 1;
	setp.eq.b32 	%p1008, %r19746, 1;
	selp.b32 	%r19747, -1727483681, 0, %p1008;
	xor.b32  	%r19748, %r19747, %r19744;
	xor.b32  	%r19749, %r19748, %r19745;
	st.local.u32 	[%rd7158+-12], %r19749;
	and.b32  	%r19750, %r19741, -2147483648;
	ld.local.u32 	%r19751, [%rd7158+-4];
	and.b32  	%r19752, %r19751, 2147483646;
	or.b32  	%r19753, %r19752, %r19750;
	ld.local.u32 	%r19754, [%rd7158+-916];
	shr.u32 	%r19755, %r19753, 1;
	and.b32  	%r19756, %r19751, 1;
	setp.eq.b32 	%p1009, %r19756, 1;
	selp.b32 	%r19757, -1727483681, 0, %p1009;
	xor.b32  	%r19758, %r19757, %r19754;
	xor.b32  	%r19759, %r19758, %r19755;
	st.local.u32 	[%rd7158+-8], %r19759;
	and.b32  	%r19760, %r19751, -2147483648;
	ld.local.u32 	%r105826, [%rd7158];
	and.b32  	%r19761, %r105826, 2147483646;
	or.b32  	%r19762, %r19761, %r19760;
	ld.local.u32 	%r19763, [%rd7158+-912];
	shr.u32 	%r19764, %r19762, 1;
	and.b32  	%r19765, %r105826, 1;
	setp.eq.b32 	%p1010, %r19765, 1;
	selp.b32 	%r19766, -1727483681, 0, %p1010;
	xor.b32  	%r19767, %r19766, %r19763;
	xor.b32  	%r19768, %r19767, %r19764;
	st.local.u32 	[%rd7158+-4], %r19768;
	add.s32 	%r105825, %r105825, 4;
	add.s64 	%rd7158, %rd7158, 16;
	setp.ne.s32 	%p1011, %r105825, 396;
	@%p1011 bra 	$L__BB3_5702;
	ld.local.u32 	%r19770, [%rd2484];
	and.b32  	%r19771, %r19770, -2147483648;
	ld.local.u32 	%r105802, [%rd2481+-908];
	and.b32  	%r19772, %r105802, 2147483646;
	or.b32  	%r19773, %r19772, %r19771;
	ld.local.u32 	%r19774, [%rd2485];
	shr.u32 	%r19775, %r19773, 1;
	and.b32  	%r19776, %r105802, 1;
	setp.eq.b32 	%p1012, %r19776, 1;
	selp.b32 	%r19777, -1727483681, 0, %p1012;
	xor.b32  	%r19778, %r19777, %r19774;
	xor.b32  	%r19779, %r19778, %r19775;
	st.local.u32 	[%rd2484], %r19779;
	mov.b32 	%r105828, 0;
	st.local.u32 	[%rd2483], %r105828;
$L__BB3_5704:
	add.s32 	%r105834, %r105828, 1;
	st.local.u32 	[%rd2+2496], %r105834;
	mul.wide.s32 	%rd3460, %r105828, 4;
	add.s64 	%rd3461, %rd2, %rd3460;
	ld.local.u32 	%r19780, [%rd3461];
	shr.u32 	%r19781, %r19780, 11;
	xor.b32  	%r19782, %r19781, %r19780;
	shl.b32 	%r19783, %r19782, 7;
	and.b32  	%r19784, %r19783, -1658038656;
	xor.b32  	%r12081, %r19784, %r19782;
	setp.lt.s32 	%p1013, %r105828, 623;
	@%p1013 bra 	$L__BB3_5710;
	mov.b32 	%r105830, 0;
	mov.u64 	%rd7159, %rd2;
$L__BB3_5706:
	and.b32  	%r19786, %r105802, -2147483648;
	ld.local.u32 	%r19787, [%rd7159+4];
	and.b32  	%r19788, %r19787, 2147483646;
	or.b32  	%r19789, %r19788, %r19786;
	ld.local.u32 	%r19790, [%rd7159+1588];
	shr.u32 	%r19791, %r19789, 1;
	and.b32  	%r19792, %r19787, 1;
	setp.eq.b32 	%p1014, %r19792, 1;
	selp.b32 	%r19793, -1727483681, 0, %p1014;
	xor.b32  	%r19794, %r19793, %r19790;
	xor.b32  	%r19795, %r19794, %r19791;
	st.local.u32 	[%rd7159], %r19795;
	and.b32  	%r19796, %r19787, -2147483648;
	ld.local.u32 	%r19797, [%rd7159+8];
	and.b32  	%r19798, %r19797, 2147483646;
	or.b32  	%r19799, %r19798, %r19796;
	ld.local.u32 	%r19800, [%rd7159+1592];
	shr.u32 	%r19801, %r19799, 1;
	and.b32  	%r19802, %r19797, 1;
	setp.eq.b32 	%p1015, %r19802, 1;
	selp.b32 	%r19803, -1727483681, 0, %p1015;
	xor.b32  	%r19804, %r19803, %r19800;
	xor.b32  	%r19805, %r19804, %r19801;
	st.local.u32 	[%rd7159+4], %r19805;
	and.b32  	%r19806, %r19797, -2147483648;
	ld.local.u32 	%r12084, [%rd7159+12];
	and.b32  	%r19807, %r12084, 2147483646;
	or.b32  	%r19808, %r19807, %r19806;
	ld.local.u32 	%r19809, [%rd7159+1596];
	shr.u32 	%r19810, %r19808, 1;
	and.b32  	%r19811, %r12084, 1;
	setp.eq.b32 	%p1016, %r19811, 1;
	selp.b32 	%r19812, -1727483681, 0, %p1016;
	xor.b32  	%r19813, %r19812, %r19809;
	xor.b32  	%r19814, %r19813, %r19810;
	st.local.u32 	[%rd7159+8], %r19814;
	setp.ne.s32 	%p1017, %r105830, 224;
	@%p1017 bra 	$L__BB3_5776;
	ld.local.u32 	%r105831, [%rd2481];
	mov.b32 	%r105832, 227;
$L__BB3_5708:
	mul.wide.u32 	%rd3462, %r105832, 4;
	add.s64 	%rd3463, %rd2, %rd3462;
	and.b32  	%r19825, %r105831, -2147483648;
	ld.local.u32 	%r19826, [%rd3463+4];
	and.b32  	%r19827, %r19826, 2147483646;
	or.b32  	%r19828, %r19827, %r19825;
	ld.local.u32 	%r19829, [%rd3463+-908];
	shr.u32 	%r19830, %r19828, 1;
	and.b32  	%r19831, %r19826, 1;
	setp.eq.b32 	%p1019, %r19831, 1;
	selp.b32 	%r19832, -1727483681, 0, %p1019;
	xor.b32  	%r19833, %r19832, %r19829;
	xor.b32  	%r19834, %r19833, %r19830;
	st.local.u32 	[%rd3463], %r19834;
	and.b32  	%r19835, %r19826, -2147483648;
	ld.local.u32 	%r19836, [%rd3463+8];
	and.b32  	%r19837, %r19836, 2147483646;
	or.b32  	%r19838, %r19837, %r19835;
	ld.local.u32 	%r19839, [%rd3463+-904];
	shr.u32 	%r19840, %r19838, 1;
	and.b32  	%r19841, %r19836, 1;
	setp.eq.b32 	%p1020, %r19841, 1;
	selp.b32 	%r19842, -1727483681, 0, %p1020;
	xor.b32  	%r19843, %r19842, %r19839;
	xor.b32  	%r19844, %r19843, %r19840;
	st.local.u32 	[%rd3463+4], %r19844;
	and.b32  	%r19845, %r19836, -2147483648;
	ld.local.u32 	%r19846, [%rd3463+12];
	and.b32  	%r19847, %r19846, 2147483646;
	or.b32  	%r19848, %r19847, %r19845;
	ld.local.u32 	%r19849, [%rd3463+-900];
	shr.u32 	%r19850, %r19848, 1;
	and.b32  	%r19851, %r19846, 1;
	setp.eq.b32 	%p1021, %r19851, 1;
	selp.b32 	%r19852, -1727483681, 0, %p1021;
	xor.b32  	%r19853, %r19852, %r19849;
	xor.b32  	%r19854, %r19853, %r19850;
	st.local.u32 	[%rd3463+8], %r19854;
	and.b32  	%r19855, %r19846, -2147483648;
	add.s32 	%r105832, %r105832, 4;
	ld.local.u32 	%r105831, [%rd3463+16];
	and.b32  	%r19856, %r105831, 2147483646;
	or.b32  	%r19857, %r19856, %r19855;
	ld.local.u32 	%r19858, [%rd3463+-896];
	shr.u32 	%r19859, %r19857, 1;
	and.b32  	%r19860, %r105831, 1;
	setp.eq.b32 	%p1022, %r19860, 1;
	selp.b32 	%r19861, -1727483681, 0, %p1022;
	xor.b32  	%r19862, %r19861, %r19858;
	xor.b32  	%r19863, %r19862, %r19859;
	st.local.u32 	[%rd3463+12], %r19863;
	setp.ne.s32 	%p1023, %r105832, 623;
	@%p1023 bra 	$L__BB3_5708;
	ld.local.u32 	%r19865, [%rd2+2492];
	and.b32  	%r19866, %r19865, -2147483648;
	ld.local.u32 	%r105802, [%rd2];
	and.b32  	%r19867, %r105802, 2147483646;
	or.b32  	%r19868, %r19867, %r19866;
	ld.local.u32 	%r19869, [%rd2+1584];
	shr.u32 	%r19870, %r19868, 1;
	and.b32  	%r19871, %r105802, 1;
	setp.eq.b32 	%p1024, %r19871, 1;
	selp.b32 	%r19872, -1727483681, 0, %p1024;
	xor.b32  	%r19873, %r19872, %r19869;
	xor.b32  	%r19874, %r19873, %r19870;
	st.local.u32 	[%rd2+2492], %r19874;
	mov.b32 	%r105834, 0;
	st.local.u32 	[%rd2+2496], %r105834;
$L__BB3_5710:
	setp.gt.u32 	%p1026, %r15023, %r15024;
	add.s32 	%r105854, %r105834, 1;
	st.local.u32 	[%rd2+2496], %r105854;
	mul.wide.s32 	%rd3464, %r105834, 4;
	add.s64 	%rd3465, %rd2, %rd3464;
	ld.local.u32 	%r19875, [%rd3465];
	shr.u32 	%r19876, %r19875, 11;
	xor.b32  	%r19877, %r19876, %r19875;
	shl.b32 	%r19878, %r19877, 7;
	and.b32  	%r19879, %r19878, -1658038656;
	xor.b32  	%r19880, %r19879, %r19877;
	shl.b32 	%r19881, %r19880, 15;
	and.b32  	%r19882, %r19881, -402653184;
	xor.b32  	%r19883, %r19882, %r19880;
	shr.u32 	%r19884, %r19883, 27;
	shl.b32 	%r19885, %r12042, 15;
	and.b32  	%r19886, %r19885, -402653184;
	xor.b32  	%r19887, %r19886, %r12042;
	shr.u32 	%r19888, %r19887, 7;
	and.b32  	%r19889, %r19888, 32505856;
	shl.b32 	%r19890, %r12055, 15;
	and.b32  	%r19891, %r19890, -402653184;
	xor.b32  	%r19892, %r19891, %r12055;
	shr.u32 	%r19893, %r19892, 12;
	and.b32  	%r19894, %r19893, 1015808;
	or.b32  	%r19895, %r19894, %r19889;
	shl.b32 	%r19896, %r12068, 15;
	and.b32  	%r19897, %r19896, -402653184;
	xor.b32  	%r19898, %r19897, %r12068;
	shr.u32 	%r19899, %r19898, 17;
	and.b32  	%r19900, %r19899, 31744;
	or.b32  	%r19901, %r19895, %r19900;
	shl.b32 	%r19902, %r12081, 15;
	and.b32  	%r19903, %r19902, -402653184;
	xor.b32  	%r19904, %r19903, %r12081;
	shr.u32 	%r19905, %r19904, 22;
	and.b32  	%r19906, %r19905, 992;
	or.b32  	%r19907, %r19901, %r19906;
	or.b32  	%r105838, %r19907, %r19884;
	mov.pred 	%p12025, 0;
	@%p1026 bra 	$L__BB3_5719;
	mov.pred 	%p12025, 0;
	mov.u32 	%r105843, %r105854;
	mov.u32 	%r105837, %r15023;
$L__BB3_5712:
	shl.b32 	%r12100, %r105838, 5;
	setp.lt.s32 	%p1028, %r105843, 624;
	@%p1028 bra 	$L__BB3_5718;
	mov.b32 	%r105840, 0;
$L__BB3_5714:
	mul.wide.u32 	%rd3466, %r105840, 4;
	add.s64 	%rd2662, %rd2, %rd3466;
	and.b32  	%r19909, %r105802, -2147483648;
	ld.local.u32 	%r19910, [%rd2662+4];
	and.b32  	%r19911, %r19910, 2147483646;
	or.b32  	%r19912, %r19911, %r19909;
	ld.local.u32 	%r19913, [%rd2662+1588];
	shr.u32 	%r19914, %r19912, 1;
	and.b32  	%r19915, %r19910, 1;
	setp.eq.b32 	%p1029, %r19915, 1;
	selp.b32 	%r19916, -1727483681, 0, %p1029;
	xor.b32  	%r19917, %r19916, %r19913;
	xor.b32  	%r19918, %r19917, %r19914;
	st.local.u32 	[%rd2662], %r19918;
	and.b32  	%r19919, %r19910, -2147483648;
	ld.local.u32 	%r19920, [%rd2662+8];
	and.b32  	%r19921, %r19920, 2147483646;
	or.b32  	%r19922, %r19921, %r19919;
	ld.local.u32 	%r19923, [%rd2662+1592];
	shr.u32 	%r19924, %r19922, 1;
	and.b32  	%r19925, %r19920, 1;
	setp.eq.b32 	%p1030, %r19925, 1;
	selp.b32 	%r19926, -1727483681, 0, %p1030;
	xor.b32  	%r19927, %r19926, %r19923;
	xor.b32  	%r19928, %r19927, %r19924;
	st.local.u32 	[%rd2662+4], %r19928;
	and.b32  	%r19929, %r19920, -2147483648;
	ld.local.u32 	%r12103, [%rd2662+12];
	and.b32  	%r19930, %r12103, 2147483646;
	or.b32  	%r19931, %r19930, %r19929;
	ld.local.u32 	%r19932, [%rd2662+1596];
	shr.u32 	%r19933, %r19931, 1;
	and.b32  	%r19934, %r12103, 1;
	setp.eq.b32 	%p1031, %r19934, 1;
	selp.b32 	%r19935, -1727483681, 0, %p1031;
	xor.b32  	%r19936, %r19935, %r19932;
	xor.b32  	%r19937, %r19936, %r19933;
	st.local.u32 	[%rd2662+8], %r19937;
	setp.ne.s32 	%p1032, %r105840, 224;
	@%p1032 bra 	$L__BB3_7302;
	ld.local.u32 	%r105841, [%rd2481];
	mov.b32 	%r105842, 227;
$L__BB3_5716:
	mul.wide.u32 	%rd3467, %r105842, 4;
	add.s64 	%rd3468, %rd2, %rd3467;
	and.b32  	%r19948, %r105841, -2147483648;
	ld.local.u32 	%r19949, [%rd3468+4];
	and.b32  	%r19950, %r19949, 2147483646;
	or.b32  	%r19951, %r19950, %r19948;
	ld.local.u32 	%r19952, [%rd3468+-908];
	shr.u32 	%r19953, %r19951, 1;
	and.b32  	%r19954, %r19949, 1;
	setp.eq.b32 	%p1034, %r19954, 1;
	selp.b32 	%r19955, -1727483681, 0, %p1034;
	xor.b32  	%r19956, %r19955, %r19952;
	xor.b32  	%r19957, %r19956, %r19953;
	st.local.u32 	[%rd3468], %r19957;
	and.b32  	%r19958, %r19949, -2147483648;
	ld.local.u32 	%r19959, [%rd3468+8];
	and.b32  	%r19960, %r19959, 2147483646;
	or.b32  	%r19961, %r19960, %r19958;
	ld.local.u32 	%r19962, [%rd3468+-904];
	shr.u32 	%r19963, %r19961, 1;
	and.b32  	%r19964, %r19959, 1;
	setp.eq.b32 	%p1035, %r19964, 1;
	selp.b32 	%r19965, -1727483681, 0, %p1035;
	xor.b32  	%r19966, %r19965, %r19962;
	xor.b32  	%r19967, %r19966, %r19963;
	st.local.u32 	[%rd3468+4], %r19967;
	and.b32  	%r19968, %r19959, -2147483648;
	ld.local.u32 	%r19969, [%rd3468+12];
	and.b32  	%r19970, %r19969, 2147483646;
	or.b32  	%r19971, %r19970, %r19968;
	ld.local.u32 	%r19972, [%rd3468+-900];
	shr.u32 	%r19973, %r19971, 1;
	and.b32  	%r19974, %r19969, 1;
	setp.eq.b32 	%p1036, %r19974, 1;
	selp.b32 	%r19975, -1727483681, 0, %p1036;
	xor.b32  	%r19976, %r19975, %r19972;
	xor.b32  	%r19977, %r19976, %r19973;
	st.local.u32 	[%rd3468+8], %r19977;
	and.b32  	%r19978, %r19969, -2147483648;
	add.s32 	%r105842, %r105842, 4;
	ld.local.u32 	%r105841, [%rd3468+16];
	and.b32  	%r19979, %r105841, 2147483646;
	or.b32  	%r19980, %r19979, %r19978;
	ld.local.u32 	%r19981, [%rd3468+-896];
	shr.u32 	%r19982, %r19980, 1;
	and.b32  	%r19983, %r105841, 1;
	setp.eq.b32 	%p1037, %r19983, 1;
	selp.b32 	%r19984, -1727483681, 0, %p1037;
	xor.b32  	%r19985, %r19984, %r19981;
	xor.b32  	%r19986, %r19985, %r19982;
	st.local.u32 	[%rd3468+12], %r19986;
	setp.ne.s32 	%p1038, %r105842, 623;
	@%p1038 bra 	$L__BB3_5716;
	ld.local.u32 	%r19988, [%rd2+2492];
	and.b32  	%r19989, %r19988, -2147483648;
	ld.local.u32 	%r105802, [%rd2];
	and.b32  	%r19990, %r105802, 2147483646;
	or.b32  	%r19991, %r19990, %r19989;
	ld.local.u32 	%r19992, [%rd2+1584];
	shr.u32 	%r19993, %r19991, 1;
	and.b32  	%r19994, %r105802, 1;
	setp.eq.b32 	%p1039, %r19994, 1;
	selp.b32 	%r19995, -1727483681, 0, %p1039;
	xor.b32  	%r19996, %r19995, %r19992;
	xor.b32  	%r19997, %r19996, %r19993;
	st.local.u32 	[%rd2+2492], %r19997;
	mov.b32 	%r105843, 0;
	st.local.u32 	[%rd2+2496], %r105843;
$L__BB3_5718:
	add.s32 	%r105854, %r105843, 1;
	st.local.u32 	[%rd2+2496], %r105854;
	mul.wide.s32 	%rd3469, %r105843, 4;
	add.s64 	%rd3470, %rd2, %rd3469;
	ld.local.u32 	%r19998, [%rd3470];
	shr.u32 	%r19999, %r19998, 11;
	xor.b32  	%r20000, %r19999, %r19998;
	shl.b32 	%r20001, %r20000, 7;
	and.b32  	%r20002, %r20001, -1658038656;
	xor.b32  	%r20003, %r20002, %r20000;
	shl.b32 	%r20004, %r20003, 15;
	and.b32  	%r20005, %r20004, -402653184;
	xor.b32  	%r20006, %r20005, %r20003;
	shr.u32 	%r20007, %r20006, 27;
	and.b32  	%r20009, %r12100, 1073741792;
	or.b32  	%r105838, %r20007, %r20009;
	setp.eq.s32 	%p1040, %r105838, %r15021;
	or.pred  	%p12025, %p12025, %p1040;
	add.s32 	%r105837, %r105837, 1;
	setp.gt.u32 	%p1041, %r105837, %r15024;
	mov.u32 	%r105843, %r105854;
	@%p1041 bra 	$L__BB3_5719;
	bra.uni 	$L__BB3_5712;
$L__BB3_5719:
	sub.s32 	%r20010, %r15025, %r15024;
	add.s32 	%r20011, %r20010, -6;
	setp.lt.s32 	%p1042, %r20011, 1;
	@%p1042 bra 	$L__BB3_5728;
	mov.b32 	%r105849, 0;
$L__BB3_5721:
	setp.lt.s32 	%p1043, %r105854, 624;
	@%p1043 bra 	$L__BB3_5727;
	mov.b32 	%r105851, 0;
	mov.u64 	%rd7160, %rd2;
$L__BB3_5723:
	and.b32  	%r20014, %r105802, -2147483648;
	ld.local.u32 	%r20015, [%rd7160+4];
	and.b32  	%r20016, %r20015, 2147483646;
	or.b32  	%r20017, %r20016, %r20014;
	ld.local.u32 	%r20018, [%rd7160+1588];
	shr.u32 	%r20019, %r20017, 1;
	and.b32  	%r20020, %r20015, 1;
	setp.eq.b32 	%p1044, %r20020, 1;
	selp.b32 	%r20021, -1727483681, 0, %p1044;
	xor.b32  	%r20022, %r20021, %r20018;
	xor.b32  	%r20023, %r20022, %r20019;
	st.local.u32 	[%rd7160], %r20023;
	and.b32  	%r20024, %r20015, -2147483648;
	ld.local.u32 	%r20025, [%rd7160+8];
	and.b32  	%r20026, %r20025, 2147483646;
	or.b32  	%r20027, %r20026, %r20024;
	ld.local.u32 	%r20028, [%rd7160+1592];
	shr.u32 	%r20029, %r20027, 1;
	and.b32  	%r20030, %r20025, 1;
	setp.eq.b32 	%p1045, %r20030, 1;
	selp.b32 	%r20031, -1727483681, 0, %p1045;
	xor.b32  	%r20032, %r20031, %r20028;
	xor.b32  	%r20033, %r20032, %r20029;
	st.local.u32 	[%rd7160+4], %r20033;
	and.b32  	%r20034, %r20025, -2147483648;
	ld.local.u32 	%r12124, [%rd7160+12];
	and.b32  	%r20035, %r12124, 2147483646;
	or.b32  	%r20036, %r20035, %r20034;
	ld.local.u32 	%r20037, [%rd7160+1596];
	shr.u32 	%r20038, %r20036, 1;
	and.b32  	%r20039, %r12124, 1;
	setp.eq.b32 	%p1046, %r20039, 1;
	selp.b32 	%r20040, -1727483681, 0, %p1046;
	xor.b32  	%r20041, %r20040, %r20037;
	xor.b32  	%r20042, %r20041, %r20038;
	st.local.u32 	[%rd7160+8], %r20042;
	setp.ne.s32 	%p1047, %r105851, 224;
	@%p1047 bra 	$L__BB3_5775;
	ld.local.u32 	%r105852, [%rd2481];
	mov.b32 	%r105853, 227;
$L__BB3_5725:
	mul.wide.u32 	%rd3471, %r105853, 4;
	add.s64 	%rd3472, %rd2, %rd3471;
	and.b32  	%r20053, %r105852, -2147483648;
	ld.local.u32 	%r20054, [%rd3472+4];
	and.b32  	%r20055, %r20054, 2147483646;
	or.b32  	%r20056, %r20055, %r20053;
	ld.local.u32 	%r20057, [%rd3472+-908];
	shr.u32 	%r20058, %r20056, 1;
	and.b32  	%r20059, %r20054, 1;
	setp.eq.b32 	%p1049, %r20059, 1;
	selp.b32 	%r20060, -1727483681, 0, %p1049;
	xor.b32  	%r20061, %r20060, %r20057;
	xor.b32  	%r20062, %r20061, %r20058;
	st.local.u32 	[%rd3472], %r20062;
	and.b32  	%r20063, %r20054, -2147483648;
	ld.local.u32 	%r20064, [%rd3472+8];
	and.b32  	%r20065, %r20064, 2147483646;
	or.b32  	%r20066, %r20065, %r20063;
	ld.local.u32 	%r20067, [%rd3472+-904];
	shr.u32 	%r20068, %r20066, 1;
	and.b32  	%r20069, %r20064, 1;
	setp.eq.b32 	%p1050, %r20069, 1;
	selp.b32 	%r20070, -1727483681, 0, %p1050;
	xor.b32  	%r20071, %r20070, %r20067;
	xor.b32  	%r20072, %r20071, %r20068;
	st.local.u32 	[%rd3472+4], %r20072;
	and.b32  	%r20073, %r20064, -2147483648;
	ld.local.u32 	%r20074, [%rd3472+12];
	and.b32  	%r20075, %r20074, 2147483646;
	or.b32  	%r20076, %r20075, %r20073;
	ld.local.u32 	%r20077, [%rd3472+-900];
	shr.u32 	%r20078, %r20076, 1;
	and.b32  	%r20079, %r20074, 1;
	setp.eq.b32 	%p1051, %r20079, 1;
	selp.b32 	%r20080, -1727483681, 0, %p1051;
	xor.b32  	%r20081, %r20080, %r20077;
	xor.b32  	%r20082, %r20081, %r20078;
	st.local.u32 	[%rd3472+8], %r20082;
	and.b32  	%r20083, %r20074, -2147483648;
	add.s32 	%r105853, %r105853, 4;
	ld.local.u32 	%r105852, [%rd3472+16];
	and.b32  	%r20084, %r105852, 2147483646;
	or.b32  	%r20085, %r20084, %r20083;
	ld.local.u32 	%r20086, [%rd3472+-896];
	shr.u32 	%r20087, %r20085, 1;
	and.b32  	%r20088, %r105852, 1;
	setp.eq.b32 	%p1052, %r20088, 1;
	selp.b32 	%r20089, -1727483681, 0, %p1052;
	xor.b32  	%r20090, %r20089, %r20086;
	xor.b32  	%r20091, %r20090, %r20087;
	st.local.u32 	[%rd3472+12], %r20091;
	setp.ne.s32 	%p1053, %r105853, 623;
	@%p1053 bra 	$L__BB3_5725;
	ld.local.u32 	%r20093, [%rd2+2492];
	and.b32  	%r20094, %r20093, -2147483648;
	ld.local.u32 	%r105802, [%rd2];
	and.b32  	%r20095, %r105802, 2147483646;
	or.b32  	%r20096, %r20095, %r20094;
	ld.local.u32 	%r20097, [%rd2+1584];
	shr.u32 	%r20098, %r20096, 1;
	and.b32  	%r20099, %r105802, 1;
	setp.eq.b32 	%p1054, %r20099, 1;
	selp.b32 	%r20100, -1727483681, 0, %p1054;
	xor.b32  	%r20101, %r20100, %r20097;
	xor.b32  	%r20102, %r20101, %r20098;
	st.local.u32 	[%rd2+2492], %r20102;
	mov.b32 	%r105854, 0;
	st.local.u32 	[%rd2+2496], %r105854;
$L__BB3_5727:
	add.s32 	%r105854, %r105854, 1;
	st.local.u32 	[%rd2483], %r105854;
	add.s32 	%r105849, %r105849, 1;
	setp.ne.s32 	%p1055, %r105849, %r20011;
	@%p1055 bra 	$L__BB3_5721;
$L__BB3_5728:
	add.s64 	%rd2664, %rd2, 2492;
	add.s64 	%rd2665, %rd2481, -908;
	setp.lt.s32 	%p1056, %r105854, 624;
	@%p1056 bra 	$L__BB3_5734;
	mov.b32 	%r105859, 0;
	mov.u64 	%rd7161, %rd2;
$L__BB3_5730:
	and.b32  	%r20106, %r105802, -2147483648;
	ld.local.u32 	%r20107, [%rd7161+4];
	and.b32  	%r20108, %r20107, 2147483646;
	or.b32  	%r20109, %r20108, %r20106;
	ld.local.u32 	%r20110, [%rd7161+1588];
	shr.u32 	%r20111, %r20109, 1;
	and.b32  	%r20112, %r20107, 1;
	setp.eq.b32 	%p1057, %r20112, 1;
	selp.b32 	%r20113, -1727483681, 0, %p1057;
	xor.b32  	%r20114, %r20113, %r20110;
	xor.b32  	%r20115, %r20114, %r20111;
	st.local.u32 	[%rd7161], %r20115;
	and.b32  	%r20116, %r20107, -2147483648;
	ld.local.u32 	%r20117, [%rd7161+8];
	and.b32  	%r20118, %r20117, 2147483646;
	or.b32  	%r20119, %r20118, %r20116;
	ld.local.u32 	%r20120, [%rd7161+1592];
	shr.u32 	%r20121, %r20119, 1;
	and.b32  	%r20122, %r20117, 1;
	setp.eq.b32 	%p1058, %r20122, 1;
	selp.b32 	%r20123, -1727483681, 0, %p1058;
	xor.b32  	%r20124, %r20123, %r20120;
	xor.b32  	%r20125, %r20124, %r20121;
	st.local.u32 	[%rd7161+4], %r20125;
	and.b32  	%r20126, %r20117, -2147483648;
	ld.local.u32 	%r12139, [%rd7161+12];
	and.b32  	%r20127, %r12139, 2147483646;
	or.b32  	%r20128, %r20127, %r20126;
	ld.local.u32 	%r20129, [%rd7161+1596];
	shr.u32 	%r20130, %r20128, 1;
	and.b32  	%r20131, %r12139, 1;
	setp.eq.b32 	%p1059, %r20131, 1;
	selp.b32 	%r20132, -1727483681, 0, %p1059;
	xor.b32  	%r20133, %r20132, %r20129;
	xor.b32  	%r20134, %r20133, %r20130;
	st.local.u32 	[%rd7161+8], %r20134;
	setp.ne.s32 	%p1060, %r105859, 224;
	@%p1060 bra 	$L__BB3_5774;
	ld.local.u32 	%r105861, [%rd2+908];
	add.s64 	%rd7162, %rd2, 924;
	mov.b32 	%r105860, 0;
$L__BB3_5732:
	and.b32  	%r20145, %r105861, -2147483648;
	ld.local.u32 	%r20146, [%rd7162+-12];
	and.b32  	%r20147, %r20146, 2147483646;
	or.b32  	%r20148, %r20147, %r20145;
	ld.local.u32 	%r20149, [%rd7162+-924];
	shr.u32 	%r20150, %r20148, 1;
	and.b32  	%r20151, %r20146, 1;
	setp.eq.b32 	%p1062, %r20151, 1;
	selp.b32 	%r20152, -1727483681, 0, %p1062;
	xor.b32  	%r20153, %r20152, %r20149;
	xor.b32  	%r20154, %r20153, %r20150;
	st.local.u32 	[%rd7162+-16], %r20154;
	and.b32  	%r20155, %r20146, -2147483648;
	ld.local.u32 	%r20156, [%rd7162+-8];
	and.b32  	%r20157, %r20156, 2147483646;
	or.b32  	%r20158, %r20157, %r20155;
	ld.local.u32 	%r20159, [%rd7162+-920];
	shr.u32 	%r20160, %r20158, 1;
	and.b32  	%r20161, %r20156, 1;
	setp.eq.b32 	%p1063, %r20161, 1;
	selp.b32 	%r20162, -1727483681, 0, %p1063;
	xor.b32  	%r20163, %r20162, %r20159;
	xor.b32  	%r20164, %r20163, %r20160;
	st.local.u32 	[%rd7162+-12], %r20164;
	and.b32  	%r20165, %r20156, -2147483648;
	ld.local.u32 	%r20166, [%rd7162+-4];
	and.b32  	%r20167, %r20166, 2147483646;
	or.b32  	%r20168, %r20167, %r20165;
	ld.local.u32 	%r20169, [%rd7162+-916];
	shr.u32 	%r20170, %r20168, 1;
	and.b32  	%r20171, %r20166, 1;
	setp.eq.b32 	%p1064, %r20171, 1;
	selp.b32 	%r20172, -1727483681, 0, %p1064;
	xor.b32  	%r20173, %r20172, %r20169;
	xor.b32  	%r20174, %r20173, %r20170;
	st.local.u32 	[%rd7162+-8], %r20174;
	and.b32  	%r20175, %r20166, -2147483648;
	ld.local.u32 	%r105861, [%rd7162];
	and.b32  	%r20176, %r105861, 2147483646;
	or.b32  	%r20177, %r20176, %r20175;
	ld.local.u32 	%r20178, [%rd7162+-912];
	shr.u32 	%r20179, %r20177, 1;
	and.b32  	%r20180, %r105861, 1;
	setp.eq.b32 	%p1065, %r20180, 1;
	selp.b32 	%r20181, -1727483681, 0, %p1065;
	xor.b32  	%r20182, %r20181, %r20178;
	xor.b32  	%r20183, %r20182, %r20179;
	st.local.u32 	[%rd7162+-4], %r20183;
	add.s32 	%r105860, %r105860, 4;
	add.s64 	%rd7162, %rd7162, 16;
	setp.ne.s32 	%p1066, %r105860, 396;
	@%p1066 bra 	$L__BB3_5732;
	ld.local.u32 	%r20185, [%rd2664];
	and.b32  	%r20186, %r20185, -2147483648;
	ld.local.u32 	%r105802, [%rd2665];
	and.b32  	%r20187, %r105802, 2147483646;
	or.b32  	%r20188, %r20187, %r20186;
	ld.local.u32 	%r20189, [%rd2485];
	shr.u32 	%r20190, %r20188, 1;
	and.b32  	%r20191, %r105802, 1;
	setp.eq.b32 	%p1067, %r20191, 1;
	selp.b32 	%r20192, -1727483681, 0, %p1067;
	xor.b32  	%r20193, %r20192, %r20189;
	xor.b32  	%r20194, %r20193, %r20190;
	st.local.u32 	[%rd2664], %r20194;
	mov.b32 	%r105854, 0;
	st.local.u32 	[%rd2483], %r105854;
$L__BB3_5734:
	add.s32 	%r105869, %r105854, 1;
	st.local.u32 	[%rd2+2496], %r105869;
	mul.wide.s32 	%rd3473, %r105854, 4;
	add.s64 	%rd3474, %rd2, %rd3473;
	ld.local.u32 	%r20195, [%rd3474];
	shr.u32 	%r20196, %r20195, 11;
	xor.b32  	%r20197, %r20196, %r20195;
	shl.b32 	%r20198, %r20197, 7;
	and.b32  	%r20199, %r20198, -1658038656;
	xor.b32  	%r12149, %r20199, %r20197;
	setp.lt.s32 	%p1068, %r105854, 623;
	@%p1068 bra 	$L__BB3_5740;
	mov.b32 	%r105865, 0;
	mov.u64 	%rd7163, %rd2;
$L__BB3_5736:
	and.b32  	%r20201, %r105802, -2147483648;
	ld.local.u32 	%r20202, [%rd7163+4];
	and.b32  	%r20203, %r20202, 2147483646;
	or.b32  	%r20204, %r20203, %r20201;
	ld.local.u32 	%r20205, [%rd7163+1588];
	shr.u32 	%r20206, %r20204, 1;
	and.b32  	%r20207, %r20202, 1;
	setp.eq.b32 	%p1069, %r20207, 1;
	selp.b32 	%r20208, -1727483681, 0, %p1069;
	xor.b32  	%r20209, %r20208, %r20205;
	xor.b32  	%r20210, %r20209, %r20206;
	st.local.u32 	[%rd7163], %r20210;
	and.b32  	%r20211, %r20202, -2147483648;
	ld.local.u32 	%r20212, [%rd7163+8];
	and.b32  	%r20213, %r20212, 2147483646;
	or.b32  	%r20214, %r20213, %r20211;
	ld.local.u32 	%r20215, [%rd7163+1592];
	shr.u32 	%r20216, %r20214, 1;
	and.b32  	%r20217, %r20212, 1;
	setp.eq.b32 	%p1070, %r20217, 1;
	selp.b32 	%r20218, -1727483681, 0, %p1070;
	xor.b32  	%r20219, %r20218, %r20215;
	xor.b32  	%r20220, %r20219, %r20216;
	st.local.u32 	[%rd7163+4], %r20220;
	and.b32  	%r20221, %r20212, -2147483648;
	ld.local.u32 	%r12152, [%rd7163+12];
	and.b32  	%r20222, %r12152, 2147483646;
	or.b32  	%r20223, %r20222, %r20221;
	ld.local.u32 	%r20224, [%rd7163+1596];
	shr.u32 	%r20225, %r20223, 1;
	and.b32  	%r20226, %r12152, 1;
	setp.eq.b32 	%p1071, %r20226, 1;
	selp.b32 	%r20227, -1727483681, 0, %p1071;
	xor.b32  	%r20228, %r20227, %r20224;
	xor.b32  	%r20229, %r20228, %r20225;
	st.local.u32 	[%rd7163+8], %r20229;
	setp.ne.s32 	%p1072, %r105865, 224;
	@%p1072 bra 	$L__BB3_5773;
	ld.local.u32 	%r105867, [%rd2+908];
	add.s64 	%rd7164, %rd2, 924;
	mov.b32 	%r105866, 0;
$L__BB3_5738:
	and.b32  	%r20240, %r105867, -2147483648;
	ld.local.u32 	%r20241, [%rd7164+-12];
	and.b32  	%r20242, %r20241, 2147483646;
	or.b32  	%r20243, %r20242, %r20240;
	ld.local.u32 	%r20244, [%rd7164+-924];
	shr.u32 	%r20245, %r20243, 1;
	and.b32  	%r20246, %r20241, 1;
	setp.eq.b32 	%p1074, %r20246, 1;
	selp.b32 	%r20247, -1727483681, 0, %p1074;
	xor.b32  	%r20248, %r20247, %r20244;
	xor.b32  	%r20249, %r20248, %r20245;
	st.local.u32 	[%rd7164+-16], %r20249;
	and.b32  	%r20250, %r20241, -2147483648;
	ld.local.u32 	%r20251, [%rd7164+-8];
	and.b32  	%r20252, %r20251, 2147483646;
	or.b32  	%r20253, %r20252, %r20250;
	ld.local.u32 	%r20254, [%rd7164+-920];
	shr.u32 	%r20255, %r20253, 1;
	and.b32  	%r20256, %r20251, 1;
	setp.eq.b32 	%p1075, %r20256, 1;
	selp.b32 	%r20257, -1727483681, 0, %p1075;
	xor.b32  	%r20258, %r20257, %r20254;
	xor.b32  	%r20259, %r20258, %r20255;
	st.local.u32 	[%rd7164+-12], %r20259;
	and.b32  	%r20260, %r20251, -2147483648;
	ld.local.u32 	%r20261, [%rd7164+-4];
	and.b32  	%r20262, %r20261, 2147483646;
	or.b32  	%r20263, %r20262, %r20260;
	ld.local.u32 	%r20264, [%rd7164+-916];
	shr.u32 	%r20265, %r20263, 1;
	and.b32  	%r20266, %r20261, 1;
	setp.eq.b32 	%p1076, %r20266, 1;
	selp.b32 	%r20267, -1727483681, 0, %p1076;
	xor.b32  	%r20268, %r20267, %r20264;
	xor.b32  	%r20269, %r20268, %r20265;
	st.local.u32 	[%rd7164+-8], %r20269;
	and.b32  	%r20270, %r20261, -2147483648;
	ld.local.u32 	%r105867, [%rd7164];
	and.b32  	%r20271, %r105867, 2147483646;
	or.b32  	%r20272, %r20271, %r20270;
	ld.local.u32 	%r20273, [%rd7164+-912];
	shr.u32 	%r20274, %r20272, 1;
	and.b32  	%r20275, %r105867, 1;
	setp.eq.b32 	%p1077, %r20275, 1;
	selp.b32 	%r20276, -1727483681, 0, %p1077;
	xor.b32  	%r20277, %r20276, %r20273;
	xor.b32  	%r20278, %r20277, %r20274;
	st.local.u32 	[%rd7164+-4], %r20278;
	add.s32 	%r105866, %r105866, 4;
	add.s64 	%rd7164, %rd7164, 16;
	setp.ne.s32 	%p1078, %r105866, 396;
	@%p1078 bra 	$L__BB3_5738;
	ld.local.u32 	%r20280, [%rd2664];
	and.b32  	%r20281, %r20280, -2147483648;
	ld.local.u32 	%r105802, [%rd2665];
	and.b32  	%r20282, %r105802, 2147483646;
	or.b32  	%r20283, %r20282, %r20281;
	ld.local.u32 	%r20284, [%rd2485];
	shr.u32 	%r20285, %r20283, 1;
	and.b32  	%r20286, %r105802, 1;
	setp.eq.b32 	%p1079, %r20286, 1;
	selp.b32 	%r20287, -1727483681, 0, %p1079;
	xor.b32  	%r20288, %r20287, %r20284;
	xor.b32  	%r20289, %r20288, %r20285;
	st.local.u32 	[%rd2664], %r20289;
	mov.b32 	%r105869, 0;
	st.local.u32 	[%rd2483], %r105869;
$L__BB3_5740:
	add.s32 	%r105875, %r105869, 1;
	st.local.u32 	[%rd2+2496], %r105875;
	mul.wide.s32 	%rd3475, %r105869, 4;
	add.s64 	%rd3476, %rd2, %rd3475;
	ld.local.u32 	%r20290, [%rd3476];
	shr.u32 	%r20291, %r20290, 11;
	xor.b32  	%r20292, %r20291, %r20290;
	shl.b32 	%r20293, %r20292, 7;
	and.b32  	%r20294, %r20293, -1658038656;
	xor.b32  	%r12162, %r20294, %r20292;
	setp.lt.s32 	%p1080, %r105869, 623;
	@%p1080 bra 	$L__BB3_5746;
	mov.b32 	%r105871, 0;
	mov.u64 	%rd7165, %rd2;
$L__BB3_5742:
	and.b32  	%r20296, %r105802, -2147483648;
	ld.local.u32 	%r20297, [%rd7165+4];
	and.b32  	%r20298, %r20297, 2147483646;
	or.b32  	%r20299, %r20298, %r20296;
	ld.local.u32 	%r20300, [%rd7165+1588];
	shr.u32 	%r20301, %r20299, 1;
	and.b32  	%r20302, %r20297, 1;
	setp.eq.b32 	%p1081, %r20302, 1;
	selp.b32 	%r20303, -1727483681, 0, %p1081;
	xor.b32  	%r20304, %r20303, %r20300;
	xor.b32  	%r20305, %r20304, %r20301;
	st.local.u32 	[%rd7165], %r20305;
	and.b32  	%r20306, %r20297, -2147483648;
	ld.local.u32 	%r20307, [%rd7165+8];
	and.b32  	%r20308, %r20307, 2147483646;
	or.b32  	%r20309, %r20308, %r20306;
	ld.local.u32 	%r20310, [%rd7165+1592];
	shr.u32 	%r20311, %r20309, 1;
	and.b32  	%r20312, %r20307, 1;
	setp.eq.b32 	%p1082, %r20312, 1;
	selp.b32 	%r20313, -1727483681, 0, %p1082;
	xor.b32  	%r20314, %r20313, %r20310;
	xor.b32  	%r20315, %r20314, %r20311;
	st.local.u32 	[%rd7165+4], %r20315;
	and.b32  	%r20316, %r20307, -2147483648;
	ld.local.u32 	%r12165, [%rd7165+12];
	and.b32  	%r20317, %r12165, 2147483646;
	or.b32  	%r20318, %r20317, %r20316;
	ld.local.u32 	%r20319, [%rd7165+1596];
	shr.u32 	%r20320, %r20318, 1;
	and.b32  	%r20321, %r12165, 1;
	setp.eq.b32 	%p1083, %r20321, 1;
	selp.b32 	%r20322, -1727483681, 0, %p1083;
	xor.b32  	%r20323, %r20322, %r20319;
	xor.b32  	%r20324, %r20323, %r20320;
	st.local.u32 	[%rd7165+8], %r20324;
	setp.ne.s32 	%p1084, %r105871, 224;
	@%p1084 bra 	$L__BB3_5772;
	ld.local.u32 	%r105873, [%rd2+908];
	add.s64 	%rd7166, %rd2, 924;
	mov.b32 	%r105872, 0;
$L__BB3_5744:
	and.b32  	%r20335, %r105873, -2147483648;
	ld.local.u32 	%r20336, [%rd7166+-12];
	and.b32  	%r20337, %r20336, 2147483646;
	or.b32  	%r20338, %r20337, %r20335;
	ld.local.u32 	%r20339, [%rd7166+-924];
	shr.u32 	%r20340, %r20338, 1;
	and.b32  	%r20341, %r20336, 1;
	setp.eq.b32 	%p1086, %r20341, 1;
	selp.b32 	%r20342, -1727483681, 0, %p1086;
	xor.b32  	%r20343, %r20342, %r20339;
	xor.b32  	%r20344, %r20343, %r20340;
	st.local.u32 	[%rd7166+-16], %r20344;
	and.b32  	%r20345, %r20336, -2147483648;
	ld.local.u32 	%r20346, [%rd7166+-8];
	and.b32  	%r20347, %r20346, 2147483646;
	or.b32  	%r20348, %r20347, %r20345;
	ld.local.u32 	%r20349, [%rd7166+-920];
	shr.u32 	%r20350, %r20348, 1;
	and.b32  	%r20351, %r20346, 1;
	setp.eq.b32 	%p1087, %r20351, 1;
	selp.b32 	%r20352, -1727483681, 0, %p1087;
	xor.b32  	%r20353, %r20352, %r20349;
	xor.b32  	%r20354, %r20353, %r20350;
	st.local.u32 	[%rd7166+-12], %r20354;
	and.b32  	%r20355, %r20346, -2147483648;
	ld.local.u32 	%r20356, [%rd7166+-4];
	and.b32  	%r20357, %r20356, 2147483646;
	or.b32  	%r20358, %r20357, %r20355;
	ld.local.u32 	%r20359, [%rd7166+-916];
	shr.u32 	%r20360, %r20358, 1;
	and.b32  	%r20361, %r20356, 1;
	setp.eq.b32 	%p1088, %r20361, 1;
	selp.b32 	%r20362, -1727483681, 0, %p1088;
	xor.b32  	%r20363, %r20362, %r20359;
	xor.b32  	%r20364, %r20363, %r20360;
	st.local.u32 	[%rd7166+-8], %r20364;
	and.b32  	%r20365, %r20356, -2147483648;
	ld.local.u32 	%r105873, [%rd7166];
	and.b32  	%r20366, %r105873, 2147483646;
	or.b32  	%r20367, %r20366, %r20365;
	ld.local.u32 	%r20368, [%rd7166+-912];
	shr.u32 	%r20369, %r20367, 1;
	and.b32  	%r20370, %r105873, 1;
	setp.eq.b32 	%p1089, %r20370, 1;
	selp.b32 	%r20371, -1727483681, 0, %p1089;
	xor.b32  	%r20372, %r20371, %r20368;
	xor.b32  	%r20373, %r20372, %r20369;
	st.local.u32 	[%rd7166+-4], %r20373;
	add.s32 	%r105872, %r105872, 4;
	add.s64 	%rd7166, %rd7166, 16;
	setp.ne.s32 	%p1090, %r105872, 396;
	@%p1090 bra 	$L__BB3_5744;
	ld.local.u32 	%r20375, [%rd2664];
	and.b32  	%r20376, %r20375, -2147483648;
	ld.local.u32 	%r105802, [%rd2481+-908];
	and.b32  	%r20377, %r105802, 2147483646;
	or.b32  	%r20378, %r20377, %r20376;
	ld.local.u32 	%r20379, [%rd2485];
	shr.u32 	%r20380, %r20378, 1;
	and.b32  	%r20381, %r105802, 1;
	setp.eq.b32 	%p1091, %r20381, 1;
	selp.b32 	%r20382, -1727483681, 0, %p1091;
	xor.b32  	%r20383, %r20382, %r20379;
	xor.b32  	%r20384, %r20383, %r20380;
	st.local.u32 	[%rd2664], %r20384;
	mov.b32 	%r105875, 0;
	st.local.u32 	[%rd2483], %r105875;
$L__BB3_5746:
	add.s32 	%r105881, %r105875, 1;
	st.local.u32 	[%rd2+2496], %r105881;
	mul.wide.s32 	%rd3477, %r105875, 4;
	add.s64 	%rd3478, %rd2, %rd3477;
	ld.local.u32 	%r20385, [%rd3478];
	shr.u32 	%r20386, %r20385, 11;
	xor.b32  	%r20387, %r20386, %r20385;
	shl.b32 	%r20388, %r20387, 7;
	and.b32  	%r20389, %r20388, -1658038656;
	xor.b32  	%r12175, %r20389, %r20387;
	setp.lt.s32 	%p1092, %r105875, 623;
	@%p1092 bra 	$L__BB3_5752;
	mov.b32 	%r105877, 0;
	mov.u64 	%rd7167, %rd2;
$L__BB3_5748:
	and.b32  	%r20391, %r105802, -2147483648;
	ld.local.u32 	%r20392, [%rd7167+4];
	and.b32  	%r20393, %r20392, 2147483646;
	or.b32  	%r20394, %r20393, %r20391;
	ld.local.u32 	%r20395, [%rd7167+1588];
	shr.u32 	%r20396, %r20394, 1;
	and.b32  	%r20397, %r20392, 1;
	setp.eq.b32 	%p1093, %r20397, 1;
	selp.b32 	%r20398, -1727483681, 0, %p1093;
	xor.b32  	%r20399, %r20398, %r20395;
	xor.b32  	%r20400, %r20399, %r20396;
	st.local.u32 	[%rd7167], %r20400;
	and.b32  	%r20401, %r20392, -2147483648;
	ld.local.u32 	%r20402, [%rd7167+8];
	and.b32  	%r20403, %r20402, 2147483646;
	or.b32  	%r20404, %r20403, %r20401;
	ld.local.u32 	%r20405, [%rd7167+1592];
	shr.u32 	%r20406, %r20404, 1;
	and.b32  	%r20407, %r20402, 1;
	setp.eq.b32 	%p1094, %r20407, 1;
	selp.b32 	%r20408, -1727483681, 0, %p1094;
	xor.b32  	%r20409, %r20408, %r20405;
	xor.b32  	%r20410, %r20409, %r20406;
	st.local.u32 	[%rd7167+4], %r20410;
	and.b32  	%r20411, %r20402, -2147483648;
	ld.local.u32 	%r12178, [%rd7167+12];
	and.b32  	%r20412, %r12178, 2147483646;
	or.b32  	%r20413, %r20412, %r20411;
	ld.local.u32 	%r20414, [%rd7167+1596];
	shr.u32 	%r20415, %r20413, 1;
	and.b32  	%r20416, %r12178, 1;
	setp.eq.b32 	%p1095, %r20416, 1;
	selp.b32 	%r20417, -1727483681, 0, %p1095;
	xor.b32  	%r20418, %r20417, %r20414;
	xor.b32  	%r20419, %r20418, %r20415;
	st.local.u32 	[%rd7167+8], %r20419;
	setp.ne.s32 	%p1096, %r105877, 224;
	@%p1096 bra 	$L__BB3_5771;
	ld.local.u32 	%r105879, [%rd2+908];
	add.s64 	%rd7168, %rd2, 924;
	mov.b32 	%r105878, 0;
$L__BB3_5750:
	and.b32  	%r20430, %r105879, -2147483648;
	ld.local.u32 	%r20431, [%rd7168+-12];
	and.b32  	%r20432, %r20431, 2147483646;
	or.b32  	%r20433, %r20432, %r20430;
	ld.local.u32 	%r20434, [%rd7168+-924];
	shr.u32 	%r20435, %r20433, 1;
	and.b32  	%r20436, %r20431, 1;
	setp.eq.b32 	%p1098, %r20436, 1;
	selp.b32 	%r20437, -1727483681, 0, %p1098;
	xor.b32  	%r20438, %r20437, %r20434;
	xor.b32  	%r20439, %r20438, %r20435;
	st.local.u32 	[%rd7168+-16], %r20439;
	and.b32  	%r20440, %r20431, -2147483648;
	ld.local.u32 	%r20441, [%rd7168+-8];
	and.b32  	%r20442, %r20441, 2147483646;
	or.b32  	%r20443, %r20442, %r20440;
	ld.local.u32 	%r20444, [%rd7168+-920];
	shr.u32 	%r20445, %r20443, 1;
	and.b32  	%r20446, %r20441, 1;
	setp.eq.b32 	%p1099, %r20446, 1;
	selp.b32 	%r20447, -1727483681, 0, %p1099;
	xor.b32  	%r20448, %r20447, %r20444;
	xor.b32  	%r20449, %r20448, %r20445;
	st.local.u32 	[%rd7168+-12], %r20449;
	and.b32  	%r20450, %r20441, -2147483648;
	ld.local.u32 	%r20451, [%rd7168+-4];
	and.b32  	%r20452, %r20451, 2147483646;
	or.b32  	%r20453, %r20452, %r20450;
	ld.local.u32 	%r20454, [%rd7168+-916];
	shr.u32 	%r20455, %r20453, 1;
	and.b32  	%r20456, %r20451, 1;
	setp.eq.b32 	%p1100, %r20456, 1;
	selp.b32 	%r20457, -1727483681, 0, %p1100;
	xor.b32  	%r20458, %r20457, %r20454;
	xor.b32  	%r20459, %r20458, %r20455;
	st.local.u32 	[%rd7168+-8], %r20459;
	and.b32  	%r20460, %r20451, -2147483648;
	ld.local.u32 	%r105879, [%rd7168];
	and.b32  	%r20461, %r105879, 2147483646;
	or.b32  	%r20462, %r20461, %r20460;
	ld.local.u32 	%r20463, [%rd7168+-912];
	shr.u32 	%r20464, %r20462, 1;
	and.b32  	%r20465, %r105879, 1;
	setp.eq.b32 	%p1101, %r20465, 1;
	selp.b32 	%r20466, -1727483681, 0, %p1101;
	xor.b32  	%r20467, %r20466, %r20463;
	xor.b32  	%r20468, %r20467, %r20464;
	st.local.u32 	[%rd7168+-4], %r20468;
	add.s32 	%r105878, %r105878, 4;
	add.s64 	%rd7168, %rd7168, 16;
	setp.ne.s32 	%p1102, %r105878, 396;
	@%p1102 bra 	$L__BB3_5750;
	ld.local.u32 	%r20470, [%rd2664];
	and.b32  	%r20471, %r20470, -2147483648;
	ld.local.u32 	%r105802, [%rd2481+-908];
	and.b32  	%r20472, %r105802, 2147483646;
	or.b32  	%r20473, %r20472, %r20471;
	ld.local.u32 	%r20474, [%rd2485];
	shr.u32 	%r20475, %r20473, 1;
	and.b32  	%r20476, %r105802, 1;
	setp.eq.b32 	%p1103, %r20476, 1;
	selp.b32 	%r20477, -1727483681, 0, %p1103;
	xor.b32  	%r20478, %r20477, %r20474;
	xor.b32  	%r20479, %r20478, %r20475;
	st.local.u32 	[%rd2664], %r20479;
	mov.b32 	%r105881, 0;
	st.local.u32 	[%rd2483], %r105881;
$L__BB3_5752:
	add.s32 	%r105887, %r105881, 1;
	st.local.u32 	[%rd2+2496], %r105887;
	mul.wide.s32 	%rd3479, %r105881, 4;
	add.s64 	%rd3480, %rd2, %rd3479;
	ld.local.u32 	%r20480, [%rd3480];
	shr.u32 	%r20481, %r20480, 11;
	xor.b32  	%r20482, %r20481, %r20480;
	shl.b32 	%r20483, %r20482, 7;
	and.b32  	%r20484, %r20483, -1658038656;
	xor.b32  	%r12188, %r20484, %r20482;
	setp.lt.s32 	%p1104, %r105881, 623;
	@%p1104 bra 	$L__BB3_5758;
	mov.b32 	%r105883, 0;
	mov.u64 	%rd7169, %rd2;
$L__BB3_5754:
	and.b32  	%r20486, %r105802, -2147483648;
	ld.local.u32 	%r20487, [%rd7169+4];
	and.b32  	%r20488, %r20487, 2147483646;
	or.b32  	%r20489, %r20488, %r20486;
	ld.local.u32 	%r20490, [%rd7169+1588];
	shr.u32 	%r20491, %r20489, 1;
	and.b32  	%r20492, %r20487, 1;
	setp.eq.b32 	%p1105, %r20492, 1;
	selp.b32 	%r20493, -1727483681, 0, %p1105;
	xor.b32  	%r20494, %r20493, %r20490;
	xor.b32  	%r20495, %r20494, %r20491;
	st.local.u32 	[%rd7169], %r20495;
	and.b32  	%r20496, %r20487, -2147483648;
	ld.local.u32 	%r20497, [%rd7169+8];
	and.b32  	%r20498, %r20497, 2147483646;
	or.b32  	%r20499, %r20498, %r20496;
	ld.local.u32 	%r20500, [%rd7169+1592];
	shr.u32 	%r20501, %r20499, 1;
	and.b32  	%r20502, %r20497, 1;
	setp.eq.b32 	%p1106, %r20502, 1;
	selp.b32 	%r20503, -1727483681, 0, %p1106;
	xor.b32  	%r20504, %r20503, %r20500;
	xor.b32  	%r20505, %r20504, %r20501;
	st.local.u32 	[%rd7169+4], %r20505;
	and.b32  	%r20506, %r20497, -2147483648;
	ld.local.u32 	%r12191, [%rd7169+12];
	and.b32  	%r20507, %r12191, 2147483646;
	or.b32  	%r20508, %r20507, %r20506;
	ld.local.u32 	%r20509, [%rd7169+1596];
	shr.u32 	%r20510, %r20508, 1;
	and.b32  	%r20511, %r12191, 1;
	setp.eq.b32 	%p1107, %r20511, 1;
	selp.b32 	%r20512, -1727483681, 0, %p1107;
	xor.b32  	%r20513, %r20512, %r20509;
	xor.b32  	%r20514, %r20513, %r20510;
	st.local.u32 	[%rd7169+8], %r20514;
	setp.ne.s32 	%p1108, %r105883, 224;
	@%p1108 bra 	$L__BB3_5770;
	ld.local.u32 	%r105884, [%rd2481];
	mov.b32 	%r105885, 227;
$L__BB3_5756:
	mul.wide.u32 	%rd3481, %r105885, 4;
	add.s64 	%rd3482, %rd2, %rd3481;
	and.b32  	%r20525, %r105884, -2147483648;
	ld.local.u32 	%r20526, [%rd3482+4];
	and.b32  	%r20527, %r20526, 2147483646;
	or.b32  	%r20528, %r20527, %r20525;
	ld.local.u32 	%r20529, [%rd3482+-908];
	shr.u32 	%r20530, %r20528, 1;
	and.b32  	%r20531, %r20526, 1;
	setp.eq.b32 	%p1110, %r20531, 1;
	selp.b32 	%r20532, -1727483681, 0, %p1110;
	xor.b32  	%r20533, %r20532, %r20529;
	xor.b32  	%r20534, %r20533, %r20530;
	st.local.u32 	[%rd3482], %r20534;
	and.b32  	%r20535, %r20526, -2147483648;
	ld.local.u32 	%r20536, [%rd3482+8];
	and.b32  	%r20537, %r20536, 2147483646;
	or.b32  	%r20538, %r20537, %r20535;
	ld.local.u32 	%r20539, [%rd3482+-904];
	shr.u32 	%r20540, %r20538, 1;
	and.b32  	%r20541, %r20536, 1;
	setp.eq.b32 	%p1111, %r20541, 1;
	selp.b32 	%r20542, -1727483681, 0, %p1111;
	xor.b32  	%r20543, %r20542, %r20539;
	xor.b32  	%r20544, %r20543, %r20540;
	st.local.u32 	[%rd3482+4], %r20544;
	and.b32  	%r20545, %r20536, -2147483648;
	ld.local.u32 	%r20546, [%rd3482+12];
	and.b32  	%r20547, %r20546, 2147483646;
	or.b32  	%r20548, %r20547, %r20545;
	ld.local.u32 	%r20549, [%rd3482+-900];
	shr.u32 	%r20550, %r20548, 1;
	and.b32  	%r20551, %r20546, 1;
	setp.eq.b32 	%p1112, %r20551, 1;
	selp.b32 	%r20552, -1727483681, 0, %p1112;
	xor.b32  	%r20553, %r20552, %r20549;
	xor.b32  	%r20554, %r20553, %r20550;
	st.local.u32 	[%rd3482+8], %r20554;
	and.b32  	%r20555, %r20546, -2147483648;
	add.s32 	%r105885, %r105885, 4;
	ld.local.u32 	%r105884, [%rd3482+16];
	and.b32  	%r20556, %r105884, 2147483646;
	or.b32  	%r20557, %r20556, %r20555;
	ld.local.u32 	%r20558, [%rd3482+-896];
	shr.u32 	%r20559, %r20557, 1;
	and.b32  	%r20560, %r105884, 1;
	setp.eq.b32 	%p1113, %r20560, 1;
	selp.b32 	%r20561, -1727483681, 0, %p1113;
	xor.b32  	%r20562, %r20561, %r20558;
	xor.b32  	%r20563, %r20562, %r20559;
	st.local.u32 	[%rd3482+12], %r20563;
	setp.ne.s32 	%p1114, %r105885, 623;
	@%p1114 bra 	$L__BB3_5756;
	ld.local.u32 	%r20565, [%rd2+2492];
	and.b32  	%r20566, %r20565, -2147483648;
	ld.local.u32 	%r105802, [%rd2];
	and.b32  	%r20567, %r105802, 2147483646;
	or.b32  	%r20568, %r20567, %r20566;
	ld.local.u32 	%r20569, [%rd2+1584];
	shr.u32 	%r20570, %r20568, 1;
	and.b32  	%r20571, %r105802, 1;
	setp.eq.b32 	%p1115, %r20571, 1;
	selp.b32 	%r20572, -1727483681, 0, %p1115;
	xor.b32  	%r20573, %r20572, %r20569;
	xor.b32  	%r20574, %r20573, %r20570;
	st.local.u32 	[%rd2+2492], %r20574;
	mov.b32 	%r105887, 0;
	st.local.u32 	[%rd2+2496], %r105887;
$L__BB3_5758:
	setp.gt.u32 	%p1117, %r15025, %r15026;
	add.s32 	%r105896, %r105887, 1;
	st.local.u32 	[%rd2+2496], %r105896;
	mul.wide.s32 	%rd3483, %r105887, 4;
	add.s64 	%rd3484, %rd2, %rd3483;
	ld.local.u32 	%r20575, [%rd3484];
	shr.u32 	%r20576, %r20575, 11;
	xor.b32  	%r20577, %r20576, %r20575;
	shl.b32 	%r20578, %r20577, 7;
	and.b32  	%r20579, %r20578, -1658038656;
	xor.b32  	%r20580, %r20579, %r20577;
	shl.b32 	%r20581, %r20580, 15;
	and.b32  	%r20582, %r20581, -402653184;
	xor.b32  	%r20583, %r20582, %r20580;
	shr.u32 	%r20584, %r20583, 27;
	shl.b32 	%r20585, %r12149, 15;
	and.b32  	%r20586, %r20585, -402653184;
	xor.b32  	%r20587, %r20586, %r12149;
	shr.u32 	%r20588, %r20587, 7;
	and.b32  	%r20589, %r20588, 32505856;
	shl.b32 	%r20590, %r12162, 15;
	and.b32  	%r20591, %r20590, -402653184;
	xor.b32  	%r20592, %r20591, %r12162;
	shr.u32 	%r20593, %r20592, 12;
	and.b32  	%r20594, %r20593, 1015808;
	or.b32  	%r20595, %r20594, %r20589;
	shl.b32 	%r20596, %r12175, 15;
	and.b32  	%r20597, %r20596, -402653184;
	xor.b32  	%r20598, %r20597, %r12175;
	shr.u32 	%r20599, %r20598, 17;
	and.b32  	%r20600, %r20599, 31744;
	or.b32  	%r20601, %r20595, %r20600;
	shl.b32 	%r20602, %r12188, 15;
	and.b32  	%r20603, %r20602, -402653184;
	xor.b32  	%r20604, %r20603, %r12188;
	shr.u32 	%r20605, %r20604, 22;
	and.b32  	%r20606, %r20605, 992;
	or.b32  	%r20607, %r20601, %r20606;
	or.b32  	%r105891, %r20607, %r20584;
	mov.pred 	%p12027, 0;
	@%p1117 bra 	$L__BB3_5767;
	mov.pred 	%p12027, 0;
	mov.u32 	%r105890, %r15025;
$L__BB3_5760:
	shl.b32 	%r12207, %r105891, 5;
	setp.lt.s32 	%p1119, %r105896, 624;
	@%p1119 bra 	$L__BB3_5766;
	mov.b32 	%r105893, 0;
$L__BB3_5762:
	mul.wide.u32 	%rd3485, %r105893, 4;
	add.s64 	%rd2683, %rd2, %rd3485;
	and.b32  	%r20609, %r105802, -2147483648;
	ld.local.u32 	%r20610, [%rd2683+4];
	and.b32  	%r20611, %r20610, 2147483646;
	or.b32  	%r20612, %r20611, %r20609;
	ld.local.u32 	%r20613, [%rd2683+1588];
	shr.u32 	%r20614, %r20612, 1;
	and.b32  	%r20615, %r20610, 1;
	setp.eq.b32 	%p1120, %r20615, 1;
	selp.b32 	%r20616, -1727483681, 0, %p1120;
	xor.b32  	%r20617, %r20616, %r20613;
	xor.b32  	%r20618, %r20617, %r20614;
	st.local.u32 	[%rd2683], %r20618;
	and.b32  	%r20619, %r20610, -2147483648;
	ld.local.u32 	%r20620, [%rd2683+8];
	and.b32  	%r20621, %r20620, 2147483646;
	or.b32  	%r20622, %r20621, %r20619;
	ld.local.u32 	%r20623, [%rd2683+1592];
	shr.u32 	%r20624, %r20622, 1;
	and.b32  	%r20625, %r20620, 1;
	setp.eq.b32 	%p1121, %r20625, 1;
	selp.b32 	%r20626, -1727483681, 0, %p1121;
	xor.b32  	%r20627, %r20626, %r20623;
	xor.b32  	%r20628, %r20627, %r20624;
	st.local.u32 	[%rd2683+4], %r20628;
	and.b32  	%r20629, %r20620, -2147483648;
	ld.local.u32 	%r12210, [%rd2683+12];
	and.b32  	%r20630, %r12210, 2147483646;
	or.b32  	%r20631, %r20630, %r20629;
	ld.local.u32 	%r20632, [%rd2683+1596];
	shr.u32 	%r20633, %r20631, 1;
	and.b32  	%r20634, %r12210, 1;
	setp.eq.b32 	%p1122, %r20634, 1;
	selp.b32 	%r20635, -1727483681, 0, %p1122;
	xor.b32  	%r20636, %r20635, %r20632;
	xor.b32  	%r20637, %r20636, %r20633;
	st.local.u32 	[%rd2683+8], %r20637;
	setp.ne.s32 	%p1123, %r105893, 224;
	@%p1123 bra 	$L__BB3_7303;
	ld.local.u32 	%r105894, [%rd2481];
	mov.b32 	%r105895, 227;
$L__BB3_5764:
	mul.wide.u32 	%rd3486, %r105895, 4;
	add.s64 	%rd3487, %rd2, %rd3486;
	and.b32  	%r20648, %r105894, -2147483648;
	ld.local.u32 	%r20649, [%rd3487+4];
	and.b32  	%r20650, %r20649, 2147483646;
	or.b32  	%r20651, %r20650, %r20648;
	ld.local.u32 	%r20652, [%rd3487+-908];
	shr.u32 	%r20653, %r20651, 1;
	and.b32  	%r20654, %r20649, 1;
	setp.eq.b32 	%p1125, %r20654, 1;
	selp.b32 	%r20655, -1727483681, 0, %p1125;
	xor.b32  	%r20656, %r20655, %r20652;
	xor.b32  	%r20657, %r20656, %r20653;
	st.local.u32 	[%rd3487], %r20657;
	and.b32  	%r20658, %r20649, -2147483648;
	ld.local.u32 	%r20659, [%rd3487+8];
	and.b32  	%r20660, %r20659, 2147483646;
	or.b32  	%r20661, %r20660, %r20658;
	ld.local.u32 	%r20662, [%rd3487+-904];
	shr.u32 	%r20663, %r20661, 1;
	and.b32  	%r20664, %r20659, 1;
	setp.eq.b32 	%p1126, %r20664, 1;
	selp.b32 	%r20665, -1727483681, 0, %p1126;
	xor.b32  	%r20666, %r20665, %r20662;
	xor.b32  	%r20667, %r20666, %r20663;
	st.local.u32 	[%rd3487+4], %r20667;
	and.b32  	%r20668, %r20659, -2147483648;
	ld.local.u32 	%r20669, [%rd3487+12];
	and.b32  	%r20670, %r20669, 2147483646;
	or.b32  	%r20671, %r20670, %r20668;
	ld.local.u32 	%r20672, [%rd3487+-900];
	shr.u32 	%r20673, %r20671, 1;
	and.b32  	%r20674, %r20669, 1;
	setp.eq.b32 	%p1127, %r20674, 1;
	selp.b32 	%r20675, -1727483681, 0, %p1127;
	xor.b32  	%r20676, %r20675, %r20672;
	xor.b32  	%r20677, %r20676, %r20673;
	st.local.u32 	[%rd3487+8], %r20677;
	and.b32  	%r20678, %r20669, -2147483648;
	add.s32 	%r105895, %r105895, 4;
	ld.local.u32 	%r105894, [%rd3487+16];
	and.b32  	%r20679, %r105894, 2147483646;
	or.b32  	%r20680, %r20679, %r20678;
	ld.local.u32 	%r20681, [%rd3487+-896];
	shr.u32 	%r20682, %r20680, 1;
	and.b32  	%r20683, %r105894, 1;
	setp.eq.b32 	%p1128, %r20683, 1;
	selp.b32 	%r20684, -1727483681, 0, %p1128;
	xor.b32  	%r20685, %r20684, %r20681;
	xor.b32  	%r20686, %r20685, %r20682;
	st.local.u32 	[%rd3487+12], %r20686;
	setp.ne.s32 	%p1129, %r105895, 623;
	@%p1129 bra 	$L__BB3_5764;
	ld.local.u32 	%r20688, [%rd2+2492];
	and.b32  	%r20689, %r20688, -2147483648;
	ld.local.u32 	%r105802, [%rd2];
	and.b32  	%r20690, %r105802, 2147483646;
	or.b32  	%r20691, %r20690, %r20689;
	ld.local.u32 	%r20692, [%rd2+1584];
	shr.u32 	%r20693, %r20691, 1;
	and.b32  	%r20694, %r105802, 1;
	setp.eq.b32 	%p1130, %r20694, 1;
	selp.b32 	%r20695, -1727483681, 0, %p1130;
	xor.b32  	%r20696, %r20695, %r20692;
	xor.b32  	%r20697, %r20696, %r20693;
	st.local.u32 	[%rd2+2492], %r20697;
	mov.b32 	%r105896, 0;
	st.local.u32 	[%rd2+2496], %r105896;
$L__BB3_5766:
	add.s32 	%r12219, %r105896, 1;
	st.local.u32 	[%rd2+2496], %r12219;
	mul.wide.s32 	%rd3488, %r105896, 4;
	add.s64 	%rd3489, %rd2, %rd3488;
	ld.local.u32 	%r20698, [%rd3489];
	shr.u32 	%r20699, %r20698, 11;
	xor.b32  	%r20700, %r20699, %r20698;
	shl.b32 	%r20701, %r20700, 7;
	and.b32  	%r20702, %r20701, -1658038656;
	xor.b32  	%r20703, %r20702, %r20700;
	shl.b32 	%r20704, %r20703, 15;
	and.b32  	%r20705, %r20704, -402653184;
	xor.b32  	%r20706, %r20705, %r20703;
	shr.u32 	%r20707, %r20706, 27;
	and.b32  	%r20709, %r12207, 1073741792;
	or.b32  	%r105891, %r20707, %r20709;
	setp.eq.s32 	%p1131, %r105891, %r15022;
	or.pred  	%p12027, %p12027, %p1131;
	add.s32 	%r105890, %r105890, 1;
	setp.gt.u32 	%p1132, %r105890, %r15026;
	mov.u32 	%r105896, %r12219;
	@%p1132 bra 	$L__BB3_5767;
	bra.uni 	$L__BB3_5760;
$L__BB3_5767:
	and.pred  	%p1133, %p12025, %p12027;
	selp.u32 	%r12225, 1, 0, %p1133;
$L__BB3_5768:
	mov.u32 	%r20711, %tid.x;
	mad.lo.s32 	%r20712, %r20711, 15, 4;
	setp.lt.s32 	%p1134, %r20712, %r7512;
	mov.b32 	%r12470, 1;
	@%p1134 bra 	$L__BB3_5769;
	bra.uni 	$L__BB3_5881;
$L__BB3_5769:
	mov.b32 	%r20714, 624;
	st.local.u32 	[%rd2+2496], %r20714;
	st.local.u32 	[%rd2], %r11258;
	mov.b32 	%r105900, 1;
	mov.u32 	%r105899, %r11258;
	bra.uni 	$L__BB3_5783;
$L__BB3_5770:
	and.b32  	%r20515, %r12191, -2147483648;
	add.s32 	%r105883, %r105883, 4;
	add.s64 	%rd2684, %rd7169, 16;
	ld.local.u32 	%r105802, [%rd7169+16];
	and.b32  	%r20516, %r105802, 2147483646;
	or.b32  	%r20517, %r20516, %r20515;
	ld.local.u32 	%r20518, [%rd7169+1600];
	shr.u32 	%r20519, %r20517, 1;
	and.b32  	%r20520, %r105802, 1;
	setp.eq.b32 	%p1109, %r20520, 1;
	selp.b32 	%r20521, -1727483681, 0, %p1109;
	xor.b32  	%r20522, %r20521, %r20518;
	xor.b32  	%r20523, %r20522, %r20519;
	st.local.u32 	[%rd7169+12], %r20523;
	mov.u64 	%rd7169, %rd2684;
	bra.uni 	$L__BB3_5754;
$L__BB3_5771:
	and.b32  	%r20420, %r12178, -2147483648;
	add.s32 	%r105877, %r105877, 4;
	add.s64 	%rd2685, %rd7167, 16;
	ld.local.u32 	%r105802, [%rd7167+16];
	and.b32  	%r20421, %r105802, 2147483646;
	or.b32  	%r20422, %r20421, %r20420;
	ld.local.u32 	%r20423, [%rd7167+1600];
	shr.u32 	%r20424, %r20422, 1;
	and.b32  	%r20425, %r105802, 1;
	setp.eq.b32 	%p1097, %r20425, 1;
	selp.b32 	%r20426, -1727483681, 0, %p1097;
	xor.b32  	%r20427, %r20426, %r20423;
	xor.b32  	%r20428, %r20427, %r20424;
	st.local.u32 	[%rd7167+12], %r20428;
	mov.u64 	%rd7167, %rd2685;
	bra.uni 	$L__BB3_5748;
$L__BB3_5772:
	and.b32  	%r20325, %r12165, -2147483648;
	add.s32 	%r105871, %r105871, 4;
	add.s64 	%rd2686, %rd7165, 16;
	ld.local.u32 	%r105802, [%rd7165+16];
	and.b32  	%r20326, %r105802, 2147483646;
	or.b32  	%r20327, %r20326, %r20325;
	ld.local.u32 	%r20328, [%rd7165+1600];
	shr.u32 	%r20329, %r20327, 1;
	and.b32  	%r20330, %r105802, 1;
	setp.eq.b32 	%p1085, %r20330, 1;
	selp.b32 	%r20331, -1727483681, 0, %p1085;
	xor.b32  	%r20332, %r20331, %r20328;
	xor.b32  	%r20333, %r20332, %r20329;
	st.local.u32 	[%rd7165+12], %r20333;
	mov.u64 	%rd7165, %rd2686;
	bra.uni 	$L__BB3_5742;
$L__BB3_5773:
	and.b32  	%r20230, %r12152, -2147483648;
	add.s32 	%r105865, %r105865, 4;
	add.s64 	%rd2687, %rd7163, 16;
	ld.local.u32 	%r105802, [%rd7163+16];
	and.b32  	%r20231, %r105802, 2147483646;
	or.b32  	%r20232, %r20231, %r20230;
	ld.local.u32 	%r20233, [%rd7163+1600];
	shr.u32 	%r20234, %r20232, 1;
	and.b32  	%r20235, %r105802, 1;
	setp.eq.b32 	%p1073, %r20235, 1;
	selp.b32 	%r20236, -1727483681, 0, %p1073;
	xor.b32  	%r20237, %r20236, %r20233;
	xor.b32  	%r20238, %r20237, %r20234;
	st.local.u32 	[%rd7163+12], %r20238;
	mov.u64 	%rd7163, %rd2687;
	bra.uni 	$L__BB3_5736;
$L__BB3_5774:
	and.b32  	%r20135, %r12139, -2147483648;
	add.s32 	%r105859, %r105859, 4;
	add.s64 	%rd2688, %rd7161, 16;
	ld.local.u32 	%r105802, [%rd7161+16];
	and.b32  	%r20136, %r105802, 2147483646;
	or.b32  	%r20137, %r20136, %r20135;
	ld.local.u32 	%r20138, [%rd7161+1600];
	shr.u32 	%r20139, %r20137, 1;
	and.b32  	%r20140, %r105802, 1;
	setp.eq.b32 	%p1061, %r20140, 1;
	selp.b32 	%r20141, -1727483681, 0, %p1061;
	xor.b32  	%r20142, %r20141, %r20138;
	xor.b32  	%r20143, %r20142, %r20139;
	st.local.u32 	[%rd7161+12], %r20143;
	mov.u64 	%rd7161, %rd2688;
	bra.uni 	$L__BB3_5730;
$L__BB3_5775:
	and.b32  	%r20043, %r12124, -2147483648;
	add.s32 	%r105851, %r105851, 4;
	add.s64 	%rd2689, %rd7160, 16;
	ld.local.u32 	%r105802, [%rd7160+16];
	and.b32  	%r20044, %r105802, 2147483646;
	or.b32  	%r20045, %r20044, %r20043;
	ld.local.u32 	%r20046, [%rd7160+1600];
	shr.u32 	%r20047, %r20045, 1;
	and.b32  	%r20048, %r105802, 1;
	setp.eq.b32 	%p1048, %r20048, 1;
	selp.b32 	%r20049, -1727483681, 0, %p1048;
	xor.b32  	%r20050, %r20049, %r20046;
	xor.b32  	%r20051, %r20050, %r20047;
	st.local.u32 	[%rd7160+12], %r20051;
	mov.u64 	%rd7160, %rd2689;
	bra.uni 	$L__BB3_5723;
$L__BB3_5776:
	and.b32  	%r19815, %r12084, -2147483648;
	add.s32 	%r105830, %r105830, 4;
	add.s64 	%rd2690, %rd7159, 16;
	ld.local.u32 	%r105802, [%rd7159+16];
	and.b32  	%r19816, %r105802, 2147483646;
	or.b32  	%r19817, %r19816, %r19815;
	ld.local.u32 	%r19818, [%rd7159+1600];
	shr.u32 	%r19819, %r19817, 1;
	and.b32  	%r19820, %r105802, 1;
	setp.eq.b32 	%p1018, %r19820, 1;
	selp.b32 	%r19821, -1727483681, 0, %p1018;
	xor.b32  	%r19822, %r19821, %r19818;
	xor.b32  	%r19823, %r19822, %r19819;
	st.local.u32 	[%rd7159+12], %r19823;
	mov.u64 	%rd7159, %rd2690;
	bra.uni 	$L__BB3_5706;
$L__BB3_5777:
	and.b32  	%r19720, %r12071, -2147483648;
	add.s32 	%r105824, %r105824, 4;
	add.s64 	%rd2691, %rd7157, 16;
	ld.local.u32 	%r105802, [%rd7157+16];
	and.b32  	%r19721, %r105802, 2147483646;
	or.b32  	%r19722, %r19721, %r19720;
	ld.local.u32 	%r19723, [%rd7157+1600];
	shr.u32 	%r19724, %r19722, 1;
	and.b32  	%r19725, %r105802, 1;
	setp.eq.b32 	%p1006, %r19725, 1;
	selp.b32 	%r19726, -1727483681, 0, %p1006;
	xor.b32  	%r19727, %r19726, %r19723;
	xor.b32  	%r19728, %r19727, %r19724;
	st.local.u32 	[%rd7157+12], %r19728;
	mov.u64 	%rd7157, %rd2691;
	bra.uni 	$L__BB3_5700;
$L__BB3_5778:
	and.b32  	%r19625, %r12058, -2147483648;
	add.s32 	%r105818, %r105818, 4;
	add.s64 	%rd2692, %rd7155, 16;
	ld.local.u32 	%r105802, [%rd7155+16];
	and.b32  	%r19626, %r105802, 2147483646;
	or.b32  	%r19627, %r19626, %r19625;
	ld.local.u32 	%r19628, [%rd7155+1600];
	shr.u32 	%r19629, %r19627, 1;
	and.b32  	%r19630, %r105802, 1;
	setp.eq.b32 	%p994, %r19630, 1;
	selp.b32 	%r19631, -1727483681, 0, %p994;
	xor.b32  	%r19632, %r19631, %r19628;
	xor.b32  	%r19633, %r19632, %r19629;
	st.local.u32 	[%rd7155+12], %r19633;
	mov.u64 	%rd7155, %rd2692;
	bra.uni 	$L__BB3_5694;
$L__BB3_5779:
	and.b32  	%r19530, %r12045, -2147483648;
	add.s32 	%r105812, %r105812, 4;
	add.s64 	%rd2693, %rd7153, 16;
	ld.local.u32 	%r105802, [%rd7153+16];
	and.b32  	%r19531, %r105802, 2147483646;
	or.b32  	%r19532, %r19531, %r19530;
	ld.local.u32 	%r19533, [%rd7153+1600];
	shr.u32 	%r19534, %r19532, 1;
	and.b32  	%r19535, %r105802, 1;
	setp.eq.b32 	%p982, %r19535, 1;
	selp.b32 	%r19536, -1727483681, 0, %p982;
	xor.b32  	%r19537, %r19536, %r19533;
	xor.b32  	%r19538, %r19537, %r19534;
	st.local.u32 	[%rd7153+12], %r19538;
	mov.u64 	%rd7153, %rd2693;
	bra.uni 	$L__BB3_5688;
$L__BB3_5780:
	and.b32  	%r19435, %r12032, -2147483648;
	add.s32 	%r105806, %r105806, 4;
	add.s64 	%rd2694, %rd7151, 16;
	ld.local.u32 	%r105802, [%rd7151+16];
	and.b32  	%r19436, %r105802, 2147483646;
	or.b32  	%r19437, %r19436, %r19435;
	ld.local.u32 	%r19438, [%rd7151+1600];
	shr.u32 	%r19439, %r19437, 1;
	and.b32  	%r19440, %r105802, 1;
	setp.eq.b32 	%p970, %r19440, 1;
	selp.b32 	%r19441, -1727483681, 0, %p970;
	xor.b32  	%r19442, %r19441, %r19438;
	xor.b32  	%r19443, %r19442, %r19439;
	st.local.u32 	[%rd7151+12], %r19443;
	mov.u64 	%rd7151, %rd2694;
	bra.uni 	$L__BB3_5682;
$L__BB3_5781:
	and.b32  	%r19345, %r12017, -2147483648;
	add.s32 	%r105798, %r105798, 4;
	add.s64 	%rd2695, %rd7150, 16;
	ld.local.u32 	%r105802, [%rd7150+16];
	and.b32  	%r19346, %r105802, 2147483646;
	or.b32  	%r19347, %r19346, %r19345;
	ld.local.u32 	%r19348, [%rd7150+1600];
	shr.u32 	%r19349, %r19347, 1;
	and.b32  	%r19350, %r105802, 1;
	setp.eq.b32 	%p957, %r19350, 1;
	selp.b32 	%r19351, -1727483681, 0, %p957;
	xor.b32  	%r19352, %r19351, %r19348;
	xor.b32  	%r19353, %r19352, %r19349;
	st.local.u32 	[%rd7150+12], %r19353;
	mov.u64 	%rd7150, %rd2695;
	bra.uni 	$L__BB3_5675;
$L__BB3_5782:
	shr.u32 	%r20725, %r12254, 30;
	xor.b32  	%r20726, %r20725, %r12254;
	mad.lo.s32 	%r105899, %r20726, 1812433253, %r12255;
	st.local.u32 	[%rd2696+12], %r105899;
	add.s32 	%r105900, %r105900, 4;
$L__BB3_5783:
	shr.u32 	%r20715, %r105899, 30;
	xor.b32  	%r20716, %r20715, %r105899;
	mad.lo.s32 	%r20717, %r20716, 1812433253, %r105900;
	mul.wide.u32 	%rd3490, %r105900, 4;
	add.s64 	%rd2696, %rd2, %rd3490;
	st.local.u32 	[%rd2696], %r20717;
	shr.u32 	%r20718, %r20717, 30;
	xor.b32  	%r20719, %r20718, %r20717;
	mad.lo.s32 	%r20720, %r20719, 1812433253, %r105900;
	add.s32 	%r20721, %r20720, 1;
	st.local.u32 	[%rd2696+4], %r20721;
	shr.u32 	%r20722, %r20721, 30;
	xor.b32  	%r20723, %r20722, %r20721;
	mad.lo.s32 	%r20724, %r20723, 1812433253, %r105900;
	add.s32 	%r12254, %r20724, 2;
	st.local.u32 	[%rd2696+8], %r12254;
	add.s32 	%r12255, %r105900, 3;
	setp.ne.s32 	%p1135, %r12255, 624;
	@%p1135 bra 	$L__BB3_5782;
	setp.lt.s32 	%p1136, %r15023, -62;
	ld.local.u32 	%r105908, [%rd2483];
	mov.u32 	%r105909, %r11258;
	@%p1136 bra 	$L__BB3_5793;
	mov.b32 	%r105903, 0;
	mov.u32 	%r105909, %r11258;
$L__BB3_5786:
	setp.lt.s32 	%p1137, %r105908, 624;
	@%p1137 bra 	$L__BB3_5792;
	mov.b32 	%r105905, 0;
	mov.u64 	%rd7170, %rd2;
$L__BB3_5788:
	and.b32  	%r20729, %r105909, -2147483648;
	ld.local.u32 	%r20730, [%rd7170+4];
	and.b32  	%r20731, %r20730, 2147483646;
	or.b32  	%r20732, %r20731, %r20729;
	ld.local.u32 	%r20733, [%rd7170+1588];
	shr.u32 	%r20734, %r20732, 1;
	and.b32  	%r20735, %r20730, 1;
	setp.eq.b32 	%p1138, %r20735, 1;
	selp.b32 	%r20736, -1727483681, 0, %p1138;
	xor.b32  	%r20737, %r20736, %r20733;
	xor.b32  	%r20738, %r20737, %r20734;
	st.local.u32 	[%rd7170], %r20738;
	and.b32  	%r20739, %r20730, -2147483648;
	ld.local.u32 	%r20740, [%rd7170+8];
	and.b32  	%r20741, %r20740, 2147483646;
	or.b32  	%r20742, %r20741, %r20739;
	ld.local.u32 	%r20743, [%rd7170+1592];
	shr.u32 	%r20744, %r20742, 1;
	and.b32  	%r20745, %r20740, 1;
	setp.eq.b32 	%p1139, %r20745, 1;
	selp.b32 	%r20746, -1727483681, 0, %p1139;
	xor.b32  	%r20747, %r20746, %r20743;
	xor.b32  	%r20748, %r20747, %r20744;
	st.local.u32 	[%rd7170+4], %r20748;
	and.b32  	%r20749, %r20740, -2147483648;
	ld.local.u32 	%r12262, [%rd7170+12];
	and.b32  	%r20750, %r12262, 2147483646;
	or.b32  	%r20751, %r20750, %r20749;
	ld.local.u32 	%r20752, [%rd7170+1596];
	shr.u32 	%r20753, %r20751, 1;
	and.b32  	%r20754, %r12262, 1;
	setp.eq.b32 	%p1140, %r20754, 1;
	selp.b32 	%r20755, -1727483681, 0, %p1140;
	xor.b32  	%r20756, %r20755, %r20752;
	xor.b32  	%r20757, %r20756, %r20753;
	st.local.u32 	[%rd7170+8], %r20757;
	setp.ne.s32 	%p1141, %r105905, 224;
	@%p1141 bra 	$L__BB3_5894;
	ld.local.u32 	%r105906, [%rd2481];
	mov.b32 	%r105907, 227;
$L__BB3_5790:
	mul.wide.u32 	%rd3491, %r105907, 4;
	add.s64 	%rd3492, %rd2, %rd3491;
	and.b32  	%r20768, %r105906, -2147483648;
	ld.local.u32 	%r20769, [%rd3492+4];
	and.b32  	%r20770, %r20769, 2147483646;
	or.b32  	%r20771, %r20770, %r20768;
	ld.local.u32 	%r20772, [%rd3492+-908];
	shr.u32 	%r20773, %r20771, 1;
	and.b32  	%r20774, %r20769, 1;
	setp.eq.b32 	%p1143, %r20774, 1;
	selp.b32 	%r20775, -1727483681, 0, %p1143;
	xor.b32  	%r20776, %r20775, %r20772;
	xor.b32  	%r20777, %r20776, %r20773;
	st.local.u32 	[%rd3492], %r20777;
	and.b32  	%r20778, %r20769, -2147483648;
	ld.local.u32 	%r20779, [%rd3492+8];
	and.b32  	%r20780, %r20779, 2147483646;
	or.b32  	%r20781, %r20780, %r20778;
	ld.local.u32 	%r20782, [%rd3492+-904];
	shr.u32 	%r20783, %r20781, 1;
	and.b32  	%r20784, %r20779, 1;
	setp.eq.b32 	%p1144, %r20784, 1;
	selp.b32 	%r20785, -1727483681, 0, %p1144;
	xor.b32  	%r20786, %r20785, %r20782;
	xor.b32  	%r20787, %r20786, %r20783;
	st.local.u32 	[%rd3492+4], %r20787;
	and.b32  	%r20788, %r20779, -2147483648;
	ld.local.u32 	%r20789, [%rd3492+12];
	and.b32  	%r20790, %r20789, 2147483646;
	or.b32  	%r20791, %r20790, %r20788;
	ld.local.u32 	%r20792, [%rd3492+-900];
	shr.u32 	%r20793, %r20791, 1;
	and.b32  	%r20794, %r20789, 1;
	setp.eq.b32 	%p1145, %r20794, 1;
	selp.b32 	%r20795, -1727483681, 0, %p1145;
	xor.b32  	%r20796, %r20795, %r20792;
	xor.b32  	%r20797, %r20796, %r20793;
	st.local.u32 	[%rd3492+8], %r20797;
	and.b32  	%r20798, %r20789, -2147483648;
	add.s32 	%r105907, %r105907, 4;
	ld.local.u32 	%r105906, [%rd3492+16];
	and.b32  	%r20799, %r105906, 2147483646;
	or.b32  	%r20800, %r20799, %r20798;
	ld.local.u32 	%r20801, [%rd3492+-896];
	shr.u32 	%r20802, %r20800, 1;
	and.b32  	%r20803, %r105906, 1;
	setp.eq.b32 	%p1146, %r20803, 1;
	selp.b32 	%r20804, -1727483681, 0, %p1146;
	xor.b32  	%r20805, %r20804, %r20801;
	xor.b32  	%r20806, %r20805, %r20802;
	st.local.u32 	[%rd3492+12], %r20806;
	setp.ne.s32 	%p1147, %r105907, 623;
	@%p1147 bra 	$L__BB3_5790;
	ld.local.u32 	%r20808, [%rd2+2492];
	and.b32  	%r20809, %r20808, -2147483648;
	ld.local.u32 	%r105909, [%rd2];
	and.b32  	%r20810, %r105909, 2147483646;
	or.b32  	%r20811, %r20810, %r20809;
	ld.local.u32 	%r20812, [%rd2+1584];
	shr.u32 	%r20813, %r20811, 1;
	and.b32  	%r20814, %r105909, 1;
	setp.eq.b32 	%p1148, %r20814, 1;
	selp.b32 	%r20815, -1727483681, 0, %p1148;
	xor.b32  	%r20816, %r20815, %r20812;
	xor.b32  	%r20817, %r20816, %r20813;
	st.local.u32 	[%rd2+2492], %r20817;
	mov.b32 	%r105908, 0;
	st.local.u32 	[%rd2+2496], %r105908;
$L__BB3_5792:
	add.s32 	%r105908, %r105908, 1;
	st.local.u32 	[%rd2483], %r105908;
	add.s32 	%r12272, %r105903, 1;
	setp.ne.s32 	%p1149, %r105903, %r11269;
	mov.u32 	%r105903, %r12272;
	@%p1149 bra 	$L__BB3_5786;
$L__BB3_5793:
	add.s64 	%rd2698, %rd2, 2492;
	setp.lt.s32 	%p1150, %r105908, 624;
	@%p1150 bra 	$L__BB3_5799;
	mov.b32 	%r105913, 0;
	mov.u64 	%rd7171, %rd2;
$L__BB3_5795:
	and.b32  	%r20819, %r105909, -2147483648;
	ld.local.u32 	%r20820, [%rd7171+4];
	and.b32  	%r20821, %r20820, 2147483646;
	or.b32  	%r20822, %r20821, %r20819;
	ld.local.u32 	%r20823, [%rd7171+1588];
	shr.u32 	%r20824, %r20822, 1;
	and.b32  	%r20825, %r20820, 1;
	setp.eq.b32 	%p1151, %r20825, 1;
	selp.b32 	%r20826, -1727483681, 0, %p1151;
	xor.b32  	%r20827, %r20826, %r20823;
	xor.b32  	%r20828, %r20827, %r20824;
	st.local.u32 	[%rd7171], %r20828;
	and.b32  	%r20829, %r20820, -2147483648;
	ld.local.u32 	%r20830, [%rd7171+8];
	and.b32  	%r20831, %r20830, 2147483646;
	or.b32  	%r20832, %r20831, %r20829;
	ld.local.u32 	%r20833, [%rd7171+1592];
	shr.u32 	%r20834, %r20832, 1;
	and.b32  	%r20835, %r20830, 1;
	setp.eq.b32 	%p1152, %r20835, 1;
	selp.b32 	%r20836, -1727483681, 0, %p1152;
	xor.b32  	%r20837, %r20836, %r20833;
	xor.b32  	%r20838, %r20837, %r20834;
	st.local.u32 	[%rd7171+4], %r20838;
	and.b32  	%r20839, %r20830, -2147483648;
	ld.local.u32 	%r12277, [%rd7171+12];
	and.b32  	%r20840, %r12277, 2147483646;
	or.b32  	%r20841, %r20840, %r20839;
	ld.local.u32 	%r20842, [%rd7171+1596];
	shr.u32 	%r20843, %r20841, 1;
	and.b32  	%r20844, %r12277, 1;
	setp.eq.b32 	%p1153, %r20844, 1;
	selp.b32 	%r20845, -1727483681, 0, %p1153;
	xor.b32  	%r20846, %r20845, %r20842;
	xor.b32  	%r20847, %r20846, %r20843;
	st.local.u32 	[%rd7171+8], %r20847;
	setp.ne.s32 	%p1154, %r105913, 224;
	@%p1154 bra 	$L__BB3_5893;
	ld.local.u32 	%r105915, [%rd2+908];
	add.s64 	%rd7172, %rd2, 924;
	mov.b32 	%r105914, 0;
$L__BB3_5797:
	and.b32  	%r20858, %r105915, -2147483648;
	ld.local.u32 	%r20859, [%rd7172+-12];
	and.b32  	%r20860, %r20859, 2147483646;
	or.b32  	%r20861, %r20860, %r20858;
	ld.local.u32 	%r20862, [%rd7172+-924];
	shr.u32 	%r20863, %r20861, 1;
	and.b32  	%r20864, %r20859, 1;
	setp.eq.b32 	%p1156, %r20864, 1;
	selp.b32 	%r20865, -1727483681, 0, %p1156;
	xor.b32  	%r20866, %r20865, %r20862;
	xor.b32  	%r20867, %r20866, %r20863;
	st.local.u32 	[%rd7172+-16], %r20867;
	and.b32  	%r20868, %r20859, -2147483648;
	ld.local.u32 	%r20869, [%rd7172+-8];
	and.b32  	%r20870, %r20869, 2147483646;
	or.b32  	%r20871, %r20870, %r20868;
	ld.local.u32 	%r20872, [%rd7172+-920];
	shr.u32 	%r20873, %r20871, 1;
	and.b32  	%r20874, %r20869, 1;
	setp.eq.b32 	%p1157, %r20874, 1;
	selp.b32 	%r20875, -1727483681, 0, %p1157;
	xor.b32  	%r20876, %r20875, %r20872;
	xor.b32  	%r20877, %r20876, %r20873;
	st.local.u32 	[%rd7172+-12], %r20877;
	and.b32  	%r20878, %r20869, -2147483648;
	ld.local.u32 	%r20879, [%rd7172+-4];
	and.b32  	%r20880, %r20879, 2147483646;
	or.b32  	%r20881, %r20880, %r20878;
	ld.local.u32 	%r20882, [%rd7172+-916];
	shr.u32 	%r20883, %r20881, 1;
	and.b32  	%r20884, %r20879, 1;
	setp.eq.b32 	%p1158, %r20884, 1;
	selp.b32 	%r20885, -1727483681, 0, %p1158;
	xor.b32  	%r20886, %r20885, %r20882;
	xor.b32  	%r20887, %r20886, %r20883;
	st.local.u32 	[%rd7172+-8], %r20887;
	and.b32  	%r20888, %r20879, -2147483648;
	ld.local.u32 	%r105915, [%rd7172];
	and.b32  	%r20889, %r105915, 2147483646;
	or.b32  	%r20890, %r20889, %r20888;
	ld.local.u32 	%r20891, [%rd7172+-912];
	shr.u32 	%r20892, %r20890, 1;
	and.b32  	%r20893, %r105915, 1;
	setp.eq.b32 	%p1159, %r20893, 1;
	selp.b32 	%r20894, -1727483681, 0, %p1159;
	xor.b32  	%r20895, %r20894, %r20891;
	xor.b32  	%r20896, %r20895, %r20892;
	st.local.u32 	[%rd7172+-4], %r20896;
	add.s32 	%r105914, %r105914, 4;
	add.s64 	%rd7172, %rd7172, 16;
	setp.ne.s32 	%p1160, %r105914, 396;
	@%p1160 bra 	$L__BB3_5797;
	ld.local.u32 	%r20898, [%rd2698];
	and.b32  	%r20899, %r20898, -2147483648;
	ld.local.u32 	%r105909, [%rd2481+-908];
	and.b32  	%r20900, %r105909, 2147483646;
	or.b32  	%r20901, %r20900, %r20899;
	ld.local.u32 	%r20902, [%rd2485];
	shr.u32 	%r20903, %r20901, 1;
	and.b32  	%r20904, %r105909, 1;
	setp.eq.b32 	%p1161, %r20904, 1;
	selp.b32 	%r20905, -1727483681, 0, %p1161;
	xor.b32  	%r20906, %r20905, %r20902;
	xor.b32  	%r20907, %r20906, %r20903;
	st.local.u32 	[%rd2698], %r20907;
	mov.b32 	%r105908, 0;
	st.local.u32 	[%rd2483], %r105908;
$L__BB3_5799:
	add.s32 	%r105923, %r105908, 1;
	st.local.u32 	[%rd2+2496], %r105923;
	mul.wide.s32 	%rd3493, %r105908, 4;
	add.s64 	%rd3494, %rd2, %rd3493;
	ld.local.u32 	%r20908, [%rd3494];
	shr.u32 	%r20909, %r20908, 11;
	xor.b32  	%r20910, %r20909, %r20908;
	shl.b32 	%r20911, %r20910, 7;
	and.b32  	%r20912, %r20911, -1658038656;
	xor.b32  	%r12287, %r20912, %r20910;
	setp.lt.s32 	%p1162, %r105908, 623;
	@%p1162 bra 	$L__BB3_5805;
	mov.b32 	%r105919, 0;
	mov.u64 	%rd7173, %rd2;
$L__BB3_5801:
	and.b32  	%r20914, %r105909, -2147483648;
	ld.local.u32 	%r20915, [%rd7173+4];
	and.b32  	%r20916, %r20915, 2147483646;
	or.b32  	%r20917, %r20916, %r20914;
	ld.local.u32 	%r20918, [%rd7173+1588];
	shr.u32 	%r20919, %r20917, 1;
	and.b32  	%r20920, %r20915, 1;
	setp.eq.b32 	%p1163, %r20920, 1;
	selp.b32 	%r20921, -1727483681, 0, %p1163;
	xor.b32  	%r20922, %r20921, %r20918;
	xor.b32  	%r20923, %r20922, %r20919;
	st.local.u32 	[%rd7173], %r20923;
	and.b32  	%r20924, %r20915, -2147483648;
	ld.local.u32 	%r20925, [%rd7173+8];
	and.b32  	%r20926, %r20925, 2147483646;
	or.b32  	%r20927, %r20926, %r20924;
	ld.local.u32 	%r20928, [%rd7173+1592];
	shr.u32 	%r20929, %r20927, 1;
	and.b32  	%r20930, %r20925, 1;
	setp.eq.b32 	%p1164, %r20930, 1;
	selp.b32 	%r20931, -1727483681, 0, %p1164;
	xor.b32  	%r20932, %r20931, %r20928;
	xor.b32  	%r20933, %r20932, %r20929;
	st.local.u32 	[%rd7173+4], %r20933;
	and.b32  	%r20934, %r20925, -2147483648;
	ld.local.u32 	%r12290, [%rd7173+12];
	and.b32  	%r20935, %r12290, 2147483646;
	or.b32  	%r20936, %r20935, %r20934;
	ld.local.u32 	%r20937, [%rd7173+1596];
	shr.u32 	%r20938, %r20936, 1;
	and.b32  	%r20939, %r12290, 1;
	setp.eq.b32 	%p1165, %r20939, 1;
	selp.b32 	%r20940, -1727483681, 0, %p1165;
	xor.b32  	%r20941, %r20940, %r20937;
	xor.b32  	%r20942, %r20941, %r20938;
	st.local.u32 	[%rd7173+8], %r20942;
	setp.ne.s32 	%p1166, %r105919, 224;
	@%p1166 bra 	$L__BB3_5892;
	ld.local.u32 	%r105921, [%rd2+908];
	add.s64 	%rd7174, %rd2, 924;
	mov.b32 	%r105920, 0;
$L__BB3_5803:
	and.b32  	%r20953, %r105921, -2147483648;
	ld.local.u32 	%r20954, [%rd7174+-12];
	and.b32  	%r20955, %r20954, 2147483646;
	or.b32  	%r20956, %r20955, %r20953;
	ld.local.u32 	%r20957, [%rd7174+-924];
	shr.u32 	%r20958, %r20956, 1;
	and.b32  	%r20959, %r20954, 1;
	setp.eq.b32 	%p1168, %r20959, 1;
	selp.b32 	%r20960, -1727483681, 0, %p1168;
	xor.b32  	%r20961, %r20960, %r20957;
	xor.b32  	%r20962, %r20961, %r20958;
	st.local.u32 	[%rd7174+-16], %r20962;
	and.b32  	%r20963, %r20954, -2147483648;
	ld.local.u32 	%r20964, [%rd7174+-8];
	and.b32  	%r20965, %r20964, 2147483646;
	or.b32  	%r20966, %r20965, %r20963;
	ld.local.u32 	%r20967, [%rd7174+-920];
	shr.u32 	%r20968, %r20966, 1;
	and.b32  	%r20969, %r20964, 1;
	setp.eq.b32 	%p1169, %r20969, 1;
	selp.b32 	%r20970, -1727483681, 0, %p1169;
	xor.b32  	%r20971, %r20970, %r20967;
	xor.b32  	%r20972, %r20971, %r20968;
	st.local.u32 	[%rd7174+-12], %r20972;
	and.b32  	%r20973, %r20964, -2147483648;
	ld.local.u32 	%r20974, [%rd7174+-4];
	and.b32  	%r20975, %r20974, 2147483646;
	or.b32  	%r20976, %r20975, %r20973;
	ld.local.u32 	%r20977, [%rd7174+-916];
	shr.u32 	%r20978, %r20976, 1;
	and.b32  	%r20979, %r20974, 1;
	setp.eq.b32 	%p1170, %r20979, 1;
	selp.b32 	%r20980, -1727483681, 0, %p1170;
	xor.b32  	%r20981, %r20980, %r20977;
	xor.b32  	%r20982, %r20981, %r20978;
	st.local.u32 	[%rd7174+-8], %r20982;
	and.b32  	%r20983, %r20974, -2147483648;
	ld.local.u32 	%r105921, [%rd7174];
	and.b32  	%r20984, %r105921, 2147483646;
	or.b32  	%r20985, %r20984, %r20983;
	ld.local.u32 	%r20986, [%rd7174+-912];
	shr.u32 	%r20987, %r20985, 1;
	and.b32  	%r20988, %r105921, 1;
	setp.eq.b32 	%p1171, %r20988, 1;
	selp.b32 	%r20989, -1727483681, 0, %p1171;
	xor.b32  	%r20990, %r20989, %r20986;
	xor.b32  	%r20991, %r20990, %r20987;
	st.local.u32 	[%rd7174+-4], %r20991;
	add.s32 	%r105920, %r105920, 4;
	add.s64 	%rd7174, %rd7174, 16;
	setp.ne.s32 	%p1172, %r105920, 396;
	@%p1172 bra 	$L__BB3_5803;
	ld.local.u32 	%r20993, [%rd2698];
	and.b32  	%r20994, %r20993, -2147483648;
	ld.local.u32 	%r105909, [%rd2481+-908];
	and.b32  	%r20995, %r105909, 2147483646;
	or.b32  	%r20996, %r20995, %r20994;
	ld.local.u32 	%r20997, [%rd2485];
	shr.u32 	%r20998, %r20996, 1;
	and.b32  	%r20999, %r105909, 1;
	setp.eq.b32 	%p1173, %r20999, 1;
	selp.b32 	%r21000, -1727483681, 0, %p1173;
	xor.b32  	%r21001, %r21000, %r20997;
	xor.b32  	%r21002, %r21001, %r20998;
	st.local.u32 	[%rd2698], %r21002;
	mov.b32 	%r105923, 0;
	st.local.u32 	[%rd2483], %r105923;
$L__BB3_5805:
	add.s32 	%r105929, %r105923, 1;
	st.local.u32 	[%rd2+2496], %r105929;
	mul.wide.s32 	%rd3495, %r105923, 4;
	add.s64 	%rd3496, %rd2, %rd3495;
	ld.local.u32 	%r21003, [%rd3496];
	shr.u32 	%r21004, %r21003, 11;
	xor.b32  	%r21005, %r21004, %r21003;
	shl.b32 	%r21006, %r21005, 7;
	and.b32  	%r21007, %r21006, -1658038656;
	xor.b32  	%r12300, %r21007, %r21005;
	setp.lt.s32 	%p1174, %r105923, 623;
	@%p1174 bra 	$L__BB3_5811;
	mov.b32 	%r105925, 0;
	mov.u64 	%rd7175, %rd2;
$L__BB3_5807:
	and.b32  	%r21009, %r105909, -2147483648;
	ld.local.u32 	%r21010, [%rd7175+4];
	and.b32  	%r21011, %r21010, 2147483646;
	or.b32  	%r21012, %r21011, %r21009;
	ld.local.u32 	%r21013, [%rd7175+1588];
	shr.u32 	%r21014, %r21012, 1;
	and.b32  	%r21015, %r21010, 1;
	setp.eq.b32 	%p1175, %r21015, 1;
	selp.b32 	%r21016, -1727483681, 0, %p1175;
	xor.b32  	%r21017, %r21016, %r21013;
	xor.b32  	%r21018, %r21017, %r21014;
	st.local.u32 	[%rd7175], %r21018;
	and.b32  	%r21019, %r21010, -2147483648;
	ld.local.u32 	%r21020, [%rd7175+8];
	and.b32  	%r21021, %r21020, 2147483646;
	or.b32  	%r21022, %r21021, %r21019;
	ld.local.u32 	%r21023, [%rd7175+1592];
	shr.u32 	%r21024, %r21022, 1;
	and.b32  	%r21025, %r21020, 1;
	setp.eq.b32 	%p1176, %r21025, 1;
	selp.b32 	%r21026, -1727483681, 0, %p1176;
	xor.b32  	%r21027, %r21026, %r21023;
	xor.b32  	%r21028, %r21027, %r21024;
	st.local.u32 	[%rd7175+4], %r21028;
	and.b32  	%r21029, %r21020, -2147483648;
	ld.local.u32 	%r12303, [%rd7175+12];
	and.b32  	%r21030, %r12303, 2147483646;
	or.b32  	%r21031, %r21030, %r21029;
	ld.local.u32 	%r21032, [%rd7175+1596];
	shr.u32 	%r21033, %r21031, 1;
	and.b32  	%r21034, %r12303, 1;
	setp.eq.b32 	%p1177, %r21034, 1;
	selp.b32 	%r21035, -1727483681, 0, %p1177;
	xor.b32  	%r21036, %r21035, %r21032;
	xor.b32  	%r21037, %r21036, %r21033;
	st.local.u32 	[%rd7175+8], %r21037;
	setp.ne.s32 	%p1178, %r105925, 224;
	@%p1178 bra 	$L__BB3_5891;
	ld.local.u32 	%r105927, [%rd2+908];
	add.s64 	%rd7176, %rd2, 924;
	mov.b32 	%r105926, 0;
$L__BB3_5809:
	and.b32  	%r21048, %r105927, -2147483648;
	ld.local.u32 	%r21049, [%rd7176+-12];
	and.b32  	%r21050, %r21049, 2147483646;
	or.b32  	%r21051, %r21050, %r21048;
	ld.local.u32 	%r21052, [%rd7176+-924];
	shr.u32 	%r21053, %r21051, 1;
	and.b32  	%r21054, %r21049, 1;
	setp.eq.b32 	%p1180, %r21054, 1;
	selp.b32 	%r21055, -1727483681, 0, %p1180;
	xor.b32  	%r21056, %r21055, %r21052;
	xor.b32  	%r21057, %r21056, %r21053;
	st.local.u32 	[%rd7176+-16], %r21057;
	and.b32  	%r21058, %r21049, -2147483648;
	ld.local.u32 	%r21059, [%rd7176+-8];
	and.b32  	%r21060, %r21059, 2147483646;
	or.b32  	%r21061, %r21060, %r21058;
	ld.local.u32 	%r21062, [%rd7176+-920];
	shr.u32 	%r21063, %r21061, 1;
	and.b32  	%r21064, %r21059, 1;
	setp.eq.b32 	%p1181, %r21064, 1;
	selp.b32 	%r21065, -1727483681, 0, %p1181;
	xor.b32  	%r21066, %r21065, %r21062;
	xor.b32  	%r21067, %r21066, %r21063;
	st.local.u32 	[%rd7176+-12], %r21067;
	and.b32  	%r21068, %r21059, -2147483648;
	ld.local.u32 	%r21069, [%rd7176+-4];
	and.b32  	%r21070, %r21069, 2147483646;
	or.b32  	%r21071, %r21070, %r21068;
	ld.local.u32 	%r21072, [%rd7176+-916];
	shr.u32 	%r21073, %r21071, 1;
	and.b32  	%r21074, %r21069, 1;
	setp.eq.b32 	%p1182, %r21074, 1;
	selp.b32 	%r21075, -1727483681, 0, %p1182;
	xor.b32  	%r21076, %r21075, %r21072;
	xor.b32  	%r21077, %r21076, %r21073;
	st.local.u32 	[%rd7176+-8], %r21077;
	and.b32  	%r21078, %r21069, -2147483648;
	ld.local.u32 	%r105927, [%rd7176];
	and.b32  	%r21079, %r105927, 2147483646;
	or.b32  	%r21080, %r21079, %r21078;
	ld.local.u32 	%r21081, [%rd7176+-912];
	shr.u32 	%r21082, %r21080, 1;
	and.b32  	%r21083, %r105927, 1;
	setp.eq.b32 	%p1183, %r21083, 1;
	selp.b32 	%r21084, -1727483681, 0, %p1183;
	xor.b32  	%r21085, %r21084, %r21081;
	xor.b32  	%r21086, %r21085, %r21082;
	st.local.u32 	[%rd7176+-4], %r21086;
	add.s32 	%r105926, %r105926, 4;
	add.s64 	%rd7176, %rd7176, 16;
	setp.ne.s32 	%p1184, %r105926, 396;
	@%p1184 bra 	$L__BB3_5809;
	ld.local.u32 	%r21088, [%rd2698];
	and.b32  	%r21089, %r21088, -2147483648;
	ld.local.u32 	%r105909, [%rd2481+-908];
	and.b32  	%r21090, %r105909, 2147483646;
	or.b32  	%r21091, %r21090, %r21089;
	ld.local.u32 	%r21092, [%rd2485];
	shr.u32 	%r21093, %r21091, 1;
	and.b32  	%r21094, %r105909, 1;
	setp.eq.b32 	%p1185, %r21094, 1;
	selp.b32 	%r21095, -1727483681, 0, %p1185;
	xor.b32  	%r21096, %r21095, %r21092;
	xor.b32  	%r21097, %r21096, %r21093;
	st.local.u32 	[%rd2698], %r21097;
	mov.b32 	%r105929, 0;
	st.local.u32 	[%rd2483], %r105929;
$L__BB3_5811:
	add.s32 	%r105935, %r105929, 1;
	st.local.u32 	[%rd2+2496], %r105935;
	mul.wide.s32 	%rd3497, %r105929, 4;
	add.s64 	%rd3498, %rd2, %rd3497;
	ld.local.u32 	%r21098, [%rd3498];
	shr.u32 	%r21099, %r21098, 11;
	xor.b32  	%r21100, %r21099, %r21098;
	shl.b32 	%r21101, %r21100, 7;
	and.b32  	%r21102, %r21101, -1658038656;
	xor.b32  	%r12313, %r21102, %r21100;
	setp.lt.s32 	%p1186, %r105929, 623;
	@%p1186 bra 	$L__BB3_5817;
	mov.b32 	%r105931, 0;
	mov.u64 	%rd7177, %rd2;
$L__BB3_5813:
	and.b32  	%r21104, %r105909, -2147483648;
	ld.local.u32 	%r21105, [%rd7177+4];
	and.b32  	%r21106, %r21105, 2147483646;
	or.b32  	%r21107, %r21106, %r21104;
	ld.local.u32 	%r21108, [%rd7177+1588];
	shr.u32 	%r21109, %r21107, 1;
	and.b32  	%r21110, %r21105, 1;
	setp.eq.b32 	%p1187, %r21110, 1;
	selp.b32 	%r21111, -1727483681, 0, %p1187;
	xor.b32  	%r21112, %r21111, %r21108;
	xor.b32  	%r21113, %r21112, %r21109;
	st.local.u32 	[%rd7177], %r21113;
	and.b32  	%r21114, %r21105, -2147483648;
	ld.local.u32 	%r21115, [%rd7177+8];
	and.b32  	%r21116, %r21115, 2147483646;
	or.b32  	%r21117, %r21116, %r21114;
	ld.local.u32 	%r21118, [%rd7177+1592];
	shr.u32 	%r21119, %r21117, 1;
	and.b32  	%r21120, %r21115, 1;
	setp.eq.b32 	%p1188, %r21120, 1;
	selp.b32 	%r21121, -1727483681, 0, %p1188;
	xor.b32  	%r21122, %r21121, %r21118;
	xor.b32  	%r21123, %r21122, %r21119;
	st.local.u32 	[%rd7177+4], %r21123;
	and.b32  	%r21124, %r21115, -2147483648;
	ld.local.u32 	%r12316, [%rd7177+12];
	and.b32  	%r21125, %r12316, 2147483646;
	or.b32  	%r21126, %r21125, %r21124;
	ld.local.u32 	%r21127, [%rd7177+1596];
	shr.u32 	%r21128, %r21126, 1;
	and.b32  	%r21129, %r12316, 1;
	setp.eq.b32 	%p1189, %r21129, 1;
	selp.b32 	%r21130, -1727483681, 0, %p1189;
	xor.b32  	%r21131, %r21130, %r21127;
	xor.b32  	%r21132, %r21131, %r21128;
	st.local.u32 	[%rd7177+8], %r21132;
	setp.ne.s32 	%p1190, %r105931, 224;
	@%p1190 bra 	$L__BB3_5890;
	ld.local.u32 	%r105933, [%rd2+908];
	add.s64 	%rd7178, %rd2, 924;
	mov.b32 	%r105932, 0;
$L__BB3_5815:
	and.b32  	%r21143, %r105933, -2147483648;
	ld.local.u32 	%r21144, [%rd7178+-12];
	and.b32  	%r21145, %r21144, 2147483646;
	or.b32  	%r21146, %r21145, %r21143;
	ld.local.u32 	%r21147, [%rd7178+-924];
	shr.u32 	%r21148, %r21146, 1;
	and.b32  	%r21149, %r21144, 1;
	setp.eq.b32 	%p1192, %r21149, 1;
	selp.b32 	%r21150, -1727483681, 0, %p1192;
	xor.b32  	%r21151, %r21150, %r21147;
	xor.b32  	%r21152, %r21151, %r21148;
	st.local.u32 	[%rd7178+-16], %r21152;
	and.b32  	%r21153, %r21144, -2147483648;
	ld.local.u32 	%r21154, [%rd7178+-8];
	and.b32  	%r21155, %r21154, 2147483646;
	or.b32  	%r21156, %r21155, %r21153;
	ld.local.u32 	%r21157, [%rd7178+-920];
	shr.u32 	%r21158, %r21156, 1;
	and.b32  	%r21159, %r21154, 1;
	setp.eq.b32 	%p1193, %r21159, 1;
	selp.b32 	%r21160, -1727483681, 0, %p1193;
	xor.b32  	%r21161, %r21160, %r21157;
	xor.b32  	%r21162, %r21161, %r21158;
	st.local.u32 	[%rd7178+-12], %r21162;
	and.b32  	%r21163, %r21154, -2147483648;
	ld.local.u32 	%r21164, [%rd7178+-4];
	and.b32  	%r21165, %r21164, 2147483646;
	or.b32  	%r21166, %r21165, %r21163;
	ld.local.u32 	%r21167, [%rd7178+-916];
	shr.u32 	%r21168, %r21166, 1;
	and.b32  	%r21169, %r21164, 1;
	setp.eq.b32 	%p1194, %r21169, 1;
	selp.b32 	%r21170, -1727483681, 0, %p1194;
	xor.b32  	%r21171, %r21170, %r21167;
	xor.b32  	%r21172, %r21171, %r21168;
	st.local.u32 	[%rd7178+-8], %r21172;
	and.b32  	%r21173, %r21164, -2147483648;
	ld.local.u32 	%r105933, [%rd7178];
	and.b32  	%r21174, %r105933, 2147483646;
	or.b32  	%r21175, %r21174, %r21173;
	ld.local.u32 	%r21176, [%rd7178+-912];
	shr.u32 	%r21177, %r21175, 1;
	and.b32  	%r21178, %r105933, 1;
	setp.eq.b32 	%p1195, %r21178, 1;
	selp.b32 	%r21179, -1727483681, 0, %p1195;
	xor.b32  	%r21180, %r21179, %r21176;
	xor.b32  	%r21181, %r21180, %r21177;
	st.local.u32 	[%rd7178+-4], %r21181;
	add.s32 	%r105932, %r105932, 4;
	add.s64 	%rd7178, %rd7178, 16;
	setp.ne.s32 	%p1196, %r105932, 396;
	@%p1196 bra 	$L__BB3_5815;
	ld.local.u32 	%r21183, [%rd2+2492];
	and.b32  	%r21184, %r21183, -2147483648;
	ld.local.u32 	%r105909, [%rd2481+-908];
	and.b32  	%r21185, %r105909, 2147483646;
	or.b32  	%r21186, %r21185, %r21184;
	ld.local.u32 	%r21187, [%rd2485];
	shr.u32 	%r21188, %r21186, 1;
	and.b32  	%r21189, %r105909, 1;
	setp.eq.b32 	%p1197, %r21189, 1;
	selp.b32 	%r21190, -1727483681, 0, %p1197;
	xor.b32  	%r21191, %r21190, %r21187;
	xor.b32  	%r21192, %r21191, %r21188;
	st.local.u32 	[%rd2+2492], %r21192;
	mov.b32 	%r105935, 0;
	st.local.u32 	[%rd2483], %r105935;
$L__BB3_5817:
	add.s32 	%r105941, %r105935, 1;
	st.local.u32 	[%rd2+2496], %r105941;
	mul.wide.s32 	%rd3499, %r105935, 4;
	add.s64 	%rd3500, %rd2, %rd3499;
	ld.local.u32 	%r21193, [%rd3500];
	shr.u32 	%r21194, %r21193, 11;
	xor.b32  	%r21195, %r21194, %r21193;
	shl.b32 	%r21196, %r21195, 7;
	and.b32  	%r21197, %r21196, -1658038656;
	xor.b32  	%r12326, %r21197, %r21195;
	setp.lt.s32 	%p1198, %r105935, 623;
	@%p1198 bra 	$L__BB3_5823;
	mov.b32 	%r105937, 0;
	mov.u64 	%rd7179, %rd2;
$L__BB3_5819:
	and.b32  	%r21199, %r105909, -2147483648;
	ld.local.u32 	%r21200, [%rd7179+4];
	and.b32  	%r21201, %r21200, 2147483646;
	or.b32  	%r21202, %r21201, %r21199;
	ld.local.u32 	%r21203, [%rd7179+1588];
	shr.u32 	%r21204, %r21202, 1;
	and.b32  	%r21205, %r21200, 1;
	setp.eq.b32 	%p1199, %r21205, 1;
	selp.b32 	%r21206, -1727483681, 0, %p1199;
	xor.b32  	%r21207, %r21206, %r21203;
	xor.b32  	%r21208, %r21207, %r21204;
	st.local.u32 	[%rd7179], %r21208;
	and.b32  	%r21209, %r21200, -2147483648;
	ld.local.u32 	%r21210, [%rd7179+8];
	and.b32  	%r21211, %r21210, 2147483646;
	or.b32  	%r21212, %r21211, %r21209;
	ld.local.u32 	%r21213, [%rd7179+1592];
	shr.u32 	%r21214, %r21212, 1;
	and.b32  	%r21215, %r21210, 1;
	setp.eq.b32 	%p1200, %r21215, 1;
	selp.b32 	%r21216, -1727483681, 0, %p1200;
	xor.b32  	%r21217, %r21216, %r21213;
	xor.b32  	%r21218, %r21217, %r21214;
	st.local.u32 	[%rd7179+4], %r21218;
	and.b32  	%r21219, %r21210, -2147483648;
	ld.local.u32 	%r12329, [%rd7179+12];
	and.b32  	%r21220, %r12329, 2147483646;
	or.b32  	%r21221, %r21220, %r21219;
	ld.local.u32 	%r21222, [%rd7179+1596];
	shr.u32 	%r21223, %r21221, 1;
	and.b32  	%r21224, %r12329, 1;
	setp.eq.b32 	%p1201, %r21224, 1;
	selp.b32 	%r21225, -1727483681, 0, %p1201;
	xor.b32  	%r21226, %r21225, %r21222;
	xor.b32  	%r21227, %r21226, %r21223;
	st.local.u32 	[%rd7179+8], %r21227;
	setp.ne.s32 	%p1202, %r105937, 224;
	@%p1202 bra 	$L__BB3_5889;
	ld.local.u32 	%r105938, [%rd2481];
	mov.b32 	%r105939, 227;
$L__BB3_5821:
	mul.wide.u32 	%rd3501, %r105939, 4;
	add.s64 	%rd3502, %rd2, %rd3501;
	and.b32  	%r21238, %r105938, -2147483648;
	ld.local.u32 	%r21239, [%rd3502+4];
	and.b32  	%r21240, %r21239, 2147483646;
	or.b32  	%r21241, %r21240, %r21238;
	ld.local.u32 	%r21242, [%rd3502+-908];
	shr.u32 	%r21243, %r21241, 1;
	and.b32  	%r21244, %r21239, 1;
	setp.eq.b32 	%p1204, %r21244, 1;
	selp.b32 	%r21245, -1727483681, 0, %p1204;
	xor.b32  	%r21246, %r21245, %r21242;
	xor.b32  	%r21247, %r21246, %r21243;
	st.local.u32 	[%rd3502], %r21247;
	and.b32  	%r21248, %r21239, -2147483648;
	ld.local.u32 	%r21249, [%rd3502+8];
	and.b32  	%r21250, %r21249, 2147483646;
	or.b32  	%r21251, %r21250, %r21248;
	ld.local.u32 	%r21252, [%rd3502+-904];
	shr.u32 	%r21253, %r21251, 1;
	and.b32  	%r21254, %r21249, 1;
	setp.eq.b32 	%p1205, %r21254, 1;
	selp.b32 	%r21255, -1727483681, 0, %p1205;
	xor.b32  	%r21256, %r21255, %r21252;
	xor.b32  	%r21257, %r21256, %r21253;
	st.local.u32 	[%rd3502+4], %r21257;
	and.b32  	%r21258, %r21249, -2147483648;
	ld.local.u32 	%r21259, [%rd3502+12];
	and.b32  	%r21260, %r21259, 2147483646;
	or.b32  	%r21261, %r21260, %r21258;
	ld.local.u32 	%r21262, [%rd3502+-900];
	shr.u32 	%r21263, %r21261, 1;
	and.b32  	%r21264, %r21259, 1;
	setp.eq.b32 	%p1206, %r21264, 1;
	selp.b32 	%r21265, -1727483681, 0, %p1206;
	xor.b32  	%r21266, %r21265, %r21262;
	xor.b32  	%r21267, %r21266, %r21263;
	st.local.u32 	[%rd3502+8], %r21267;
	and.b32  	%r21268, %r21259, -2147483648;
	add.s32 	%r105939, %r105939, 4;
	ld.local.u32 	%r105938, [%rd3502+16];
	and.b32  	%r21269, %r105938, 2147483646;
	or.b32  	%r21270, %r21269, %r21268;
	ld.local.u32 	%r21271, [%rd3502+-896];
	shr.u32 	%r21272, %r21270, 1;
	and.b32  	%r21273, %r105938, 1;
	setp.eq.b32 	%p1207, %r21273, 1;
	selp.b32 	%r21274, -1727483681, 0, %p1207;
	xor.b32  	%r21275, %r21274, %r21271;
	xor.b32  	%r21276, %r21275, %r21272;
	st.local.u32 	[%rd3502+12], %r21276;
	setp.ne.s32 	%p1208, %r105939, 623;
	@%p1208 bra 	$L__BB3_5821;
	ld.local.u32 	%r21278, [%rd2+2492];
	and.b32  	%r21279, %r21278, -2147483648;
	ld.local.u32 	%r105909, [%rd2];
	and.b32  	%r21280, %r105909, 2147483646;
	or.b32  	%r21281, %r21280, %r21279;
	ld.local.u32 	%r21282, [%rd2+1584];
	shr.u32 	%r21283, %r21281, 1;
	and.b32  	%r21284, %r105909, 1;
	setp.eq.b32 	%p1209, %r21284, 1;
	selp.b32 	%r21285, -1727483681, 0, %p1209;
	xor.b32  	%r21286, %r21285, %r21282;
	xor.b32  	%r21287, %r21286, %r21283;
	st.local.u32 	[%rd2+2492], %r21287;
	mov.b32 	%r105941, 0;
	st.local.u32 	[%rd2+2496], %r105941;
$L__BB3_5823:
	setp.gt.u32 	%p1211, %r15023, %r15024;
	add.s32 	%r105961, %r105941, 1;
	st.local.u32 	[%rd2+2496], %r105961;
	mul.wide.s32 	%rd3503, %r105941, 4;
	add.s64 	%rd3504, %rd2, %rd3503;
	ld.local.u32 	%r21288, [%rd3504];
	shr.u32 	%r21289, %r21288, 11;
	xor.b32  	%r21290, %r21289, %r21288;
	shl.b32 	%r21291, %r21290, 7;
	and.b32  	%r21292, %r21291, -1658038656;
	xor.b32  	%r21293, %r21292, %r21290;
	shl.b32 	%r21294, %r21293, 15;
	and.b32  	%r21295, %r21294, -402653184;
	xor.b32  	%r21296, %r21295, %r21293;
	shr.u32 	%r21297, %r21296, 27;
	shl.b32 	%r21298, %r12287, 15;
	and.b32  	%r21299, %r21298, -402653184;
	xor.b32  	%r21300, %r21299, %r12287;
	shr.u32 	%r21301, %r21300, 7;
	and.b32  	%r21302, %r21301, 32505856;
	shl.b32 	%r21303, %r12300, 15;
	and.b32  	%r21304, %r21303, -402653184;
	xor.b32  	%r21305, %r21304, %r12300;
	shr.u32 	%r21306, %r21305, 12;
	and.b32  	%r21307, %r21306, 1015808;
	or.b32  	%r21308, %r21307, %r21302;
	shl.b32 	%r21309, %r12313, 15;
	and.b32  	%r21310, %r21309, -402653184;
	xor.b32  	%r21311, %r21310, %r12313;
	shr.u32 	%r21312, %r21311, 17;
	and.b32  	%r21313, %r21312, 31744;
	or.b32  	%r21314, %r21308, %r21313;
	shl.b32 	%r21315, %r12326, 15;
	and.b32  	%r21316, %r21315, -402653184;
	xor.b32  	%r21317, %r21316, %r12326;
	shr.u32 	%r21318, %r21317, 22;
	and.b32  	%r21319, %r21318, 992;
	or.b32  	%r21320, %r21314, %r21319;
	or.b32  	%r105945, %r21320, %r21297;
	mov.pred 	%p12029, 0;
	@%p1211 bra 	$L__BB3_5832;
	mov.pred 	%p12029, 0;
	mov.u32 	%r105950, %r105961;
	mov.u32 	%r105944, %r15023;
$L__BB3_5825:
	shl.b32 	%r12345, %r105945, 5;
	setp.lt.s32 	%p1213, %r105950, 624;
	@%p1213 bra 	$L__BB3_5831;
	mov.b32 	%r105947, 0;
$L__BB3_5827:
	mul.wide.u32 	%rd3505, %r105947, 4;
	add.s64 	%rd2716, %rd2, %rd3505;
	and.b32  	%r21322, %r105909, -2147483648;
	ld.local.u32 	%r21323, [%rd2716+4];
	and.b32  	%r21324, %r21323, 2147483646;
	or.b32  	%r21325, %r21324, %r21322;
	ld.local.u32 	%r21326, [%rd2716+1588];
	shr.u32 	%r21327, %r21325, 1;
	and.b32  	%r21328, %r21323, 1;
	setp.eq.b32 	%p1214, %r21328, 1;
	selp.b32 	%r21329, -1727483681, 0, %p1214;
	xor.b32  	%r21330, %r21329, %r21326;
	xor.b32  	%r21331, %r21330, %r21327;
	st.local.u32 	[%rd2716], %r21331;
	and.b32  	%r21332, %r21323, -2147483648;
	ld.local.u32 	%r21333, [%rd2716+8];
	and.b32  	%r21334, %r21333, 2147483646;
	or.b32  	%r21335, %r21334, %r21332;
	ld.local.u32 	%r21336, [%rd2716+1592];
	shr.u32 	%r21337, %r21335, 1;
	and.b32  	%r21338, %r21333, 1;
	setp.eq.b32 	%p1215, %r21338, 1;
	selp.b32 	%r21339, -1727483681, 0, %p1215;
	xor.b32  	%r21340, %r21339, %r21336;
	xor.b32  	%r21341, %r21340, %r21337;
	st.local.u32 	[%rd2716+4], %r21341;
	and.b32  	%r21342, %r21333, -2147483648;
	ld.local.u32 	%r12348, [%rd2716+12];
	and.b32  	%r21343, %r12348, 2147483646;
	or.b32  	%r21344, %r21343, %r21342;
	ld.local.u32 	%r21345, [%rd2716+1596];
	shr.u32 	%r21346, %r21344, 1;
	and.b32  	%r21347, %r12348, 1;
	setp.eq.b32 	%p1216, %r21347, 1;
	selp.b32 	%r21348, -1727483681, 0, %p1216;
	xor.b32  	%r21349, %r21348, %r21345;
	xor.b32  	%r21350, %r21349, %r21346;
	st.local.u32 	[%rd2716+8], %r21350;
	setp.ne.s32 	%p1217, %r105947, 224;
	@%p1217 bra 	$L__BB3_7304;
	ld.local.u32 	%r105948, [%rd2481];
	mov.b32 	%r105949, 227;
$L__BB3_5829:
	mul.wide.u32 	%rd3506, %r105949, 4;
	add.s64 	%rd3507, %rd2, %rd3506;
	and.b32  	%r21361, %r105948, -2147483648;
	ld.local.u32 	%r21362, [%rd3507+4];
	and.b32  	%r21363, %r21362, 2147483646;
	or.b32  	%r21364, %r21363, %r21361;
	ld.local.u32 	%r21365, [%rd3507+-908];
	shr.u32 	%r21366, %r21364, 1;
	and.b32  	%r21367, %r21362, 1;
	setp.eq.b32 	%p1219, %r21367, 1;
	selp.b32 	%r21368, -1727483681, 0, %p1219;
	xor.b32  	%r21369, %r21368, %r21365;
	xor.b32  	%r21370, %r21369, %r21366;
	st.local.u32 	[%rd3507], %r21370;
	and.b32  	%r21371, %r21362, -2147483648;
	ld.local.u32 	%r21372, [%rd3507+8];
	and.b32  	%r21373, %r21372, 2147483646;
	or.b32  	%r21374, %r21373, %r21371;
	ld.local.u32 	%r21375, [%rd3507+-904];
	shr.u32 	%r21376, %r21374, 1;
	and.b32  	%r21377, %r21372, 1;
	setp.eq.b32 	%p1220, %r21377, 1;
	selp.b32 	%r21378, -1727483681, 0, %p1220;
	xor.b32  	%r21379, %r21378, %r21375;
	xor.b32  	%r21380, %r21379, %r21376;
	st.local.u32 	[%rd3507+4], %r21380;
	and.b32  	%r21381, %r21372, -2147483648;
	ld.local.u32 	%r21382, [%rd3507+12];
	and.b32  	%r21383, %r21382, 2147483646;
	or.b32  	%r21384, %r21383, %r21381;
	ld.local.u32 	%r21385, [%rd3507+-900];
	shr.u32 	%r21386, %r21384, 1;
	and.b32  	%r21387, %r21382, 1;
	setp.eq.b32 	%p1221, %r21387, 1;
	selp.b32 	%r21388, -1727483681, 0, %p1221;
	xor.b32  	%r21389, %r21388, %r21385;
	xor.b32  	%r21390, %r21389, %r21386;
	st.local.u32 	[%rd3507+8], %r21390;
	and.b32  	%r21391, %r21382, -2147483648;
	add.s32 	%r105949, %r105949, 4;
	ld.local.u32 	%r105948, [%rd3507+16];
	and.b32  	%r21392, %r105948, 2147483646;
	or.b32  	%r21393, %r21392, %r21391;
	ld.local.u32 	%r21394, [%rd3507+-896];
	shr.u32 	%r21395, %r21393, 1;
	and.b32  	%r21396, %r105948, 1;
	setp.eq.b32 	%p1222, %r21396, 1;
	selp.b32 	%r21397, -1727483681, 0, %p1222;
	xor.b32  	%r21398, %r21397, %r21394;
	xor.b32  	%r21399, %r21398, %r21395;
	st.local.u32 	[%rd3507+12], %r21399;
	setp.ne.s32 	%p1223, %r105949, 623;
	@%p1223 bra 	$L__BB3_5829;
	ld.local.u32 	%r21401, [%rd2+2492];
	and.b32  	%r21402, %r21401, -2147483648;
	ld.local.u32 	%r105909, [%rd2];
	and.b32  	%r21403, %r105909, 2147483646;
	or.b32  	%r21404, %r21403, %r21402;
	ld.local.u32 	%r21405, [%rd2+1584];
	shr.u32 	%r21406, %r21404, 1;
	and.b32  	%r21407, %r105909, 1;
	setp.eq.b32 	%p1224, %r21407, 1;
	selp.b32 	%r21408, -1727483681, 0, %p1224;
	xor.b32  	%r21409, %r21408, %r21405;
	xor.b32  	%r21410, %r21409, %r21406;
	st.local.u32 	[%rd2+2492], %r21410;
	mov.b32 	%r105950, 0;
	st.local.u32 	[%rd2+2496], %r105950;
$L__BB3_5831:
	add.s32 	%r105961, %r105950, 1;
	st.local.u32 	[%rd2+2496], %r105961;
	mul.wide.s32 	%rd3508, %r105950, 4;
	add.s64 	%rd3509, %rd2, %rd3508;
	ld.local.u32 	%r21411, [%rd3509];
	shr.u32 	%r21412, %r21411, 11;
	xor.b32  	%r21413, %r21412, %r21411;
	shl.b32 	%r21414, %r21413, 7;
	and.b32  	%r21415, %r21414, -1658038656;
	xor.b32  	%r21416, %r21415, %r21413;
	shl.b32 	%r21417, %r21416, 15;
	and.b32  	%r21418, %r21417, -402653184;
	xor.b32  	%r21419, %r21418, %r21416;
	shr.u32 	%r21420, %r21419, 27;
	and.b32  	%r21422, %r12345, 1073741792;
	or.b32  	%r105945, %r21420, %r21422;
	setp.eq.s32 	%p1225, %r105945, %r15021;
	or.pred  	%p12029, %p12029, %p1225;
	add.s32 	%r105944, %r105944, 1;
	setp.gt.u32 	%p1226, %r105944, %r15024;
	mov.u32 	%r105950, %r105961;
	@%p1226 bra 	$L__BB3_5832;
	bra.uni 	$L__BB3_5825;
$L__BB3_5832:
	sub.s32 	%r21423, %r15025, %r15024;
	add.s32 	%r21424, %r21423, -6;
	setp.lt.s32 	%p1227, %r21424, 1;
	@%p1227 bra 	$L__BB3_5841;
	mov.b32 	%r105956, 0;
$L__BB3_5834:
	setp.lt.s32 	%p1228, %r105961, 624;
	@%p1228 bra 	$L__BB3_5840;
	mov.b32 	%r105958, 0;
	mov.u64 	%rd7180, %rd2;
$L__BB3_5836:
	and.b32  	%r21427, %r105909, -2147483648;
	ld.local.u32 	%r21428, [%rd7180+4];
	and.b32  	%r21429, %r21428, 2147483646;
	or.b32  	%r21430, %r21429, %r21427;
	ld.local.u32 	%r21431, [%rd7180+1588];
	shr.u32 	%r21432, %r21430, 1;
	and.b32  	%r21433, %r21428, 1;
	setp.eq.b32 	%p1229, %r21433, 1;
	selp.b32 	%r21434, -1727483681, 0, %p1229;
	xor.b32  	%r21435, %r21434, %r21431;
	xor.b32  	%r21436, %r21435, %r21432;
	st.local.u32 	[%rd7180], %r21436;
	and.b32  	%r21437, %r21428, -2147483648;
	ld.local.u32 	%r21438, [%rd7180+8];
	and.b32  	%r21439, %r21438, 2147483646;
	or.b32  	%r21440, %r21439, %r21437;
	ld.local.u32 	%r21441, [%rd7180+1592];
	shr.u32 	%r21442, %r21440, 1;
	and.b32  	%r21443, %r21438, 1;
	setp.eq.b32 	%p1230, %r21443, 1;
	selp.b32 	%r21444, -1727483681, 0, %p1230;
	xor.b32  	%r21445, %r21444, %r21441;
	xor.b32  	%r21446, %r21445, %r21442;
	st.local.u32 	[%rd7180+4], %r21446;
	and.b32  	%r21447, %r21438, -2147483648;
	ld.local.u32 	%r12369, [%rd7180+12];
	and.b32  	%r21448, %r12369, 2147483646;
	or.b32  	%r21449, %r21448, %r21447;
	ld.local.u32 	%r21450, [%rd7180+1596];
	shr.u32 	%r21451, %r21449, 1;
	and.b32  	%r21452, %r12369, 1;
	setp.eq.b32 	%p1231, %r21452, 1;
	selp.b32 	%r21453, -1727483681, 0, %p1231;
	xor.b32  	%r21454, %r21453, %r21450;
	xor.b32  	%r21455, %r21454, %r21451;
	st.local.u32 	[%rd7180+8], %r21455;
	setp.ne.s32 	%p1232, %r105958, 224;
	@%p1232 bra 	$L__BB3_5888;
	ld.local.u32 	%r105959, [%rd2481];
	mov.b32 	%r105960, 227;
$L__BB3_5838:
	mul.wide.u32 	%rd3510, %r105960, 4;
	add.s64 	%rd3511, %rd2, %rd3510;
	and.b32  	%r21466, %r105959, -2147483648;
	ld.local.u32 	%r21467, [%rd3511+4];
	and.b32  	%r21468, %r21467, 2147483646;
	or.b32  	%r21469, %r21468, %r21466;
	ld.local.u32 	%r21470, [%rd3511+-908];
	shr.u32 	%r21471, %r21469, 1;
	and.b32  	%r21472, %r21467, 1;
	setp.eq.b32 	%p1234, %r21472, 1;
	selp.b32 	%r21473, -1727483681, 0, %p1234;
	xor.b32  	%r21474, %r21473, %r21470;
	xor.b32  	%r21475, %r21474, %r21471;
	st.local.u32 	[%rd3511], %r21475;
	and.b32  	%r21476, %r21467, -2147483648;
	ld.local.u32 	%r21477, [%rd3511+8];
	and.b32  	%r21478, %r21477, 2147483646;
	or.b32  	%r21479, %r21478, %r21476;
	ld.local.u32 	%r21480, [%rd3511+-904];
	shr.u32 	%r21481, %r21479, 1;
	and.b32  	%r21482, %r21477, 1;
	setp.eq.b32 	%p1235, %r21482, 1;
	selp.b32 	%r21483, -1727483681, 0, %p1235;
	xor.b32  	%r21484, %r21483, %r21480;
	xor.b32  	%r21485, %r21484, %r21481;
	st.local.u32 	[%rd3511+4], %r21485;
	and.b32  	%r21486, %r21477, -2147483648;
	ld.local.u32 	%r21487, [%rd3511+12];
	and.b32  	%r21488, %r21487, 2147483646;
	or.b32  	%r21489, %r21488, %r21486;
	ld.local.u32 	%r21490, [%rd3511+-900];
	shr.u32 	%r21491, %r21489, 1;
	and.b32  	%r21492, %r21487, 1;
	setp.eq.b32 	%p1236, %r21492, 1;
	selp.b32 	%r21493, -1727483681, 0, %p1236;
	xor.b32  	%r21494, %r21493, %r21490;
	xor.b32  	%r21495, %r21494, %r21491;
	st.local.u32 	[%rd3511+8], %r21495;
	and.b32  	%r21496, %r21487, -2147483648;
	add.s32 	%r105960, %r105960, 4;
	ld.local.u32 	%r105959, [%rd3511+16];
	and.b32  	%r21497, %r105959, 2147483646;
	or.b32  	%r21498, %r21497, %r21496;
	ld.local.u32 	%r21499, [%rd3511+-896];
	shr.u32 	%r21500, %r21498, 1;
	and.b32  	%r21501, %r105959, 1;
	setp.eq.b32 	%p1237, %r21501, 1;
	selp.b32 	%r21502, -1727483681, 0, %p1237;
	xor.b32  	%r21503, %r21502, %r21499;
	xor.b32  	%r21504, %r21503, %r21500;
	st.local.u32 	[%rd3511+12], %r21504;
	setp.ne.s32 	%p1238, %r105960, 623;
	@%p1238 bra 	$L__BB3_5838;
	ld.local.u32 	%r21506, [%rd2+2492];
	and.b32  	%r21507, %r21506, -2147483648;
	ld.local.u32 	%r105909, [%rd2];
	and.b32  	%r21508, %r105909, 2147483646;
	or.b32  	%r21509, %r21508, %r21507;
	ld.local.u32 	%r21510, [%rd2+1584];
	shr.u32 	%r21511, %r21509, 1;
	and.b32  	%r21512, %r105909, 1;
	setp.eq.b32 	%p1239, %r21512, 1;
	selp.b32 	%r21513, -1727483681, 0, %p1239;
	xor.b32  	%r21514, %r21513, %r21510;
	xor.b32  	%r21515, %r21514, %r21511;
	st.local.u32 	[%rd2+2492], %r21515;
	mov.b32 	%r105961, 0;
	st.local.u32 	[%rd2+2496], %r105961;
$L__BB3_5840:
	add.s32 	%r105961, %r105961, 1;
	st.local.u32 	[%rd2483], %r105961;
	add.s32 	%r105956, %r105956, 1;
	setp.ne.s32 	%p1240, %r105956, %r21424;
	@%p1240 bra 	$L__BB3_5834;
$L__BB3_5841:
	add.s64 	%rd2718, %rd2, 2492;
	setp.lt.s32 	%p1241, %r105961, 624;
	@%p1241 bra 	$L__BB3_5847;
	mov.b32 	%r105966, 0;
	mov.u64 	%rd7181, %rd2;
$L__BB3_5843:
	and.b32  	%r21519, %r105909, -2147483648;
	ld.local.u32 	%r21520, [%rd7181+4];
	and.b32  	%r21521, %r21520, 2147483646;
	or.b32  	%r21522, %r21521, %r21519;
	ld.local.u32 	%r21523, [%rd7181+1588];
	shr.u32 	%r21524, %r21522, 1;
	and.b32  	%r21525, %r21520, 1;
	setp.eq.b32 	%p1242, %r21525, 1;
	selp.b32 	%r21526, -1727483681, 0, %p1242;
	xor.b32  	%r21527, %r21526, %r21523;
	xor.b32  	%r21528, %r21527, %r21524;
	st.local.u32 	[%rd7181], %r21528;
	and.b32  	%r21529, %r21520, -2147483648;
	ld.local.u32 	%r21530, [%rd7181+8];
	and.b32  	%r21531, %r21530, 2147483646;
	or.b32  	%r21532, %r21531, %r21529;
	ld.local.u32 	%r21533, [%rd7181+1592];
	shr.u32 	%r21534, %r21532, 1;
	and.b32  	%r21535, %r21530, 1;
	setp.eq.b32 	%p1243, %r21535, 1;
	selp.b32 	%r21536, -1727483681, 0, %p1243;
	xor.b32  	%r21537, %r21536, %r21533;
	xor.b32  	%r21538, %r21537, %r21534;
	st.local.u32 	[%rd7181+4], %r21538;
	and.b32  	%r21539, %r21530, -2147483648;
	ld.local.u32 	%r12384, [%rd7181+12];
	and.b32  	%r21540, %r12384, 2147483646;
	or.b32  	%r21541, %r21540, %r21539;
	ld.local.u32 	%r21542, [%rd7181+1596];
	shr.u32 	%r21543, %r21541, 1;
	and.b32  	%r21544, %r12384, 1;
	setp.eq.b32 	%p1244, %r21544, 1;
	selp.b32 	%r21545, -1727483681, 0, %p1244;
	xor.b32  	%r21546, %r21545, %r21542;
	xor.b32  	%r21547, %r21546, %r21543;
	st.local.u32 	[%rd7181+8], %r21547;
	setp.ne.s32 	%p1245, %r105966, 224;
	@%p1245 bra 	$L__BB3_5887;
	ld.local.u32 	%r105968, [%rd2+908];
	add.s64 	%rd7182, %rd2, 924;
	mov.b32 	%r105967, 0;
$L__BB3_5845:
	and.b32  	%r21558, %r105968, -2147483648;
	ld.local.u32 	%r21559, [%rd7182+-12];
	and.b32  	%r21560, %r21559, 2147483646;
	or.b32  	%r21561, %r21560, %r21558;
	ld.local.u32 	%r21562, [%rd7182+-924];
	shr.u32 	%r21563, %r21561, 1;
	and.b32  	%r21564, %r21559, 1;
	setp.eq.b32 	%p1247, %r21564, 1;
	selp.b32 	%r21565, -1727483681, 0, %p1247;
	xor.b32  	%r21566, %r21565, %r21562;
	xor.b32  	%r21567, %r21566, %r21563;
	st.local.u32 	[%rd7182+-16], %r21567;
	and.b32  	%r21568, %r21559, -2147483648;
	ld.local.u32 	%r21569, [%rd7182+-8];
	and.b32  	%r21570, %r21569, 2147483646;
	or.b32  	%r21571, %r21570, %r21568;
	ld.local.u32 	%r21572, [%rd7182+-920];
	shr.u32 	%r21573, %r21571, 1;
	and.b32  	%r21574, %r21569, 1;
	setp.eq.b32 	%p1248, %r21574, 1;
	selp.b32 	%r21575, -1727483681, 0, %p1248;
	xor.b32  	%r21576, %r21575, %r21572;
	xor.b32  	%r21577, %r21576, %r21573;
	st.local.u32 	[%rd7182+-12], %r21577;
	and.b32  	%r21578, %r21569, -2147483648;
	ld.local.u32 	%r21579, [%rd7182+-4];
	and.b32  	%r21580, %r21579, 2147483646;
	or.b32  	%r21581, %r21580, %r21578;
	ld.local.u32 	%r21582, [%rd7182+-916];
	shr.u32 	%r21583, %r21581, 1;
	and.b32  	%r21584, %r21579, 1;
	setp.eq.b32 	%p1249, %r21584, 1;
	selp.b32 	%r21585, -1727483681, 0, %p1249;
	xor.b32  	%r21586, %r21585, %r21582;
	xor.b32  	%r21587, %r21586, %r21583;
	st.local.u32 	[%rd7182+-8], %r21587;
	and.b32  	%r21588, %r21579, -2147483648;
	ld.local.u32 	%r105968, [%rd7182];
	and.b32  	%r21589, %r105968, 2147483646;
	or.b32  	%r21590, %r21589, %r21588;
	ld.local.u32 	%r21591, [%rd7182+-912];
	shr.u32 	%r21592, %r21590, 1;
	and.b32  	%r21593, %r105968, 1;
	setp.eq.b32 	%p1250, %r21593, 1;
	selp.b32 	%r21594, -1727483681, 0, %p1250;
	xor.b32  	%r21595, %r21594, %r21591;
	xor.b32  	%r21596, %r21595, %r21592;
	st.local.u32 	[%rd7182+-4], %r21596;
	add.s32 	%r105967, %r105967, 4;
	add.s64 	%rd7182, %rd7182, 16;
	setp.ne.s32 	%p1251, %r105967, 396;
	@%p1251 bra 	$L__BB3_5845;
	ld.local.u32 	%r21598, [%rd2718];
	and.b32  	%r21599, %r21598, -2147483648;
	ld.local.u32 	%r105909, [%rd2481+-908];
	and.b32  	%r21600, %r105909, 2147483646;
	or.b32  	%r21601, %r21600, %r21599;
	ld.local.u32 	%r21602, [%rd2485];
	shr.u32 	%r21603, %r21601, 1;
	and.b32  	%r21604, %r105909, 1;
	setp.eq.b32 	%p1252, %r21604, 1;
	selp.b32 	%r21605, -1727483681, 0, %p1252;
	xor.b32  	%r21606, %r21605, %r21602;
	xor.b32  	%r21607, %r21606, %r21603;
	st.local.u32 	[%rd2718], %r21607;
	mov.b32 	%r105961, 0;
	st.local.u32 	[%rd2483], %r105961;
$L__BB3_5847:
	add.s32 	%r105976, %r105961, 1;
	st.local.u32 	[%rd2+2496], %r105976;
	mul.wide.s32 	%rd3512, %r105961, 4;
	add.s64 	%rd3513, %rd2, %rd3512;
	ld.local.u32 	%r21608, [%rd3513];
	shr.u32 	%r21609, %r21608, 11;
	xor.b32  	%r21610, %r21609, %r21608;
	shl.b32 	%r21611, %r21610, 7;
	and.b32  	%r21612, %r21611, -1658038656;
	xor.b32  	%r12394, %r21612, %r21610;
	setp.lt.s32 	%p1253, %r105961, 623;
	@%p1253 bra 	$L__BB3_5853;
	mov.b32 	%r105972, 0;
	mov.u64 	%rd7183, %rd2;
$L__BB3_5849:
	and.b32  	%r21614, %r105909, -2147483648;
	ld.local.u32 	%r21615, [%rd7183+4];
	and.b32  	%r21616, %r21615, 2147483646;
	or.b32  	%r21617, %r21616, %r21614;
	ld.local.u32 	%r21618, [%rd7183+1588];
	shr.u32 	%r21619, %r21617, 1;
	and.b32  	%r21620, %r21615, 1;
	setp.eq.b32 	%p1254, %r21620, 1;
	selp.b32 	%r21621, -1727483681, 0, %p1254;
	xor.b32  	%r21622, %r21621, %r21618;
	xor.b32  	%r21623, %r21622, %r21619;
	st.local.u32 	[%rd7183], %r21623;
	and.b32  	%r21624, %r21615, -2147483648;
	ld.local.u32 	%r21625, [%rd7183+8];
	and.b32  	%r21626, %r21625, 2147483646;
	or.b32  	%r21627, %r21626, %r21624;
	ld.local.u32 	%r21628, [%rd7183+1592];
	shr.u32 	%r21629, %r21627, 1;
	and.b32  	%r21630, %r21625, 1;
	setp.eq.b32 	%p1255, %r21630, 1;
	selp.b32 	%r21631, -1727483681, 0, %p1255;
	xor.b32  	%r21632, %r21631, %r21628;
	xor.b32  	%r21633, %r21632, %r21629;
	st.local.u32 	[%rd7183+4], %r21633;
	and.b32  	%r21634, %r21625, -2147483648;
	ld.local.u32 	%r12397, [%rd7183+12];
	and.b32  	%r21635, %r12397, 2147483646;
	or.b32  	%r21636, %r21635, %r21634;
	ld.local.u32 	%r21637, [%rd7183+1596];
	shr.u32 	%r21638, %r21636, 1;
	and.b32  	%r21639, %r12397, 1;
	setp.eq.b32 	%p1256, %r21639, 1;
	selp.b32 	%r21640, -1727483681, 0, %p1256;
	xor.b32  	%r21641, %r21640, %r21637;
	xor.b32  	%r21642, %r21641, %r21638;
	st.local.u32 	[%rd7183+8], %r21642;
	setp.ne.s32 	%p1257, %r105972, 224;
	@%p1257 bra 	$L__BB3_5886;
	ld.local.u32 	%r105974, [%rd2+908];
	add.s64 	%rd7184, %rd2, 924;
	mov.b32 	%r105973, 0;
$L__BB3_5851:
	and.b32  	%r21653, %r105974, -2147483648;
	ld.local.u32 	%r21654, [%rd7184+-12];
	and.b32  	%r21655, %r21654, 2147483646;
	or.b32  	%r21656, %r21655, %r21653;
	ld.local.u32 	%r21657, [%rd7184+-924];
	shr.u32 	%r21658, %r21656, 1;
	and.b32  	%r21659, %r21654, 1;
	setp.eq.b32 	%p1259, %r21659, 1;
	selp.b32 	%r21660, -1727483681, 0, %p1259;
	xor.b32  	%r21661, %r21660, %r21657;
	xor.b32  	%r21662, %r21661, %r21658;
	st.local.u32 	[%rd7184+-16], %r21662;
	and.b32  	%r21663, %r21654, -2147483648;
	ld.local.u32 	%r21664, [%rd7184+-8];
	and.b32  	%r21665, %r21664, 2147483646;
	or.b32  	%r21666, %r21665, %r21663;
	ld.local.u32 	%r21667, [%rd7184+-920];
	shr.u32 	%r21668, %r21666, 1;
	and.b32  	%r21669, %r21664, 1;
	setp.eq.b32 	%p1260, %r21669, 1;
	selp.b32 	%r21670, -1727483681, 0, %p1260;
	xor.b32  	%r21671, %r21670, %r21667;
	xor.b32  	%r21672, %r21671, %r21668;
	st.local.u32 	[%rd7184+-12], %r21672;
	and.b32  	%r21673, %r21664, -2147483648;
	ld.local.u32 	%r21674, [%rd7184+-4];
	and.b32  	%r21675, %r21674, 2147483646;
	or.b32  	%r21676, %r21675, %r21673;
	ld.local.u32 	%r21677, [%rd7184+-916];
	shr.u32 	%r21678, %r21676, 1;
	and.b32  	%r21679, %r21674, 1;
	setp.eq.b32 	%p1261, %r21679, 1;
	selp.b32 	%r21680, -1727483681, 0, %p1261;
	xor.b32  	%r21681, %r21680, %r21677;
	xor.b32  	%r21682, %r21681, %r21678;
	st.local.u32 	[%rd7184+-8], %r21682;
	and.b32  	%r21683, %r21674, -2147483648;
	ld.local.u32 	%r105974, [%rd7184];
	and.b32  	%r21684, %r105974, 2147483646;
	or.b32  	%r21685, %r21684, %r21683;
	ld.local.u32 	%r21686, [%rd7184+-912];
	shr.u32 	%r21687, %r21685, 1;
	and.b32  	%r21688, %r105974, 1;
	setp.eq.b32 	%p1262, %r21688, 1;
	selp.b32 	%r21689, -1727483681, 0, %p1262;
	xor.b32  	%r21690, %r21689, %r21686;
	xor.b32  	%r21691, %r21690, %r21687;
	st.local.u32 	[%rd7184+-4], %r21691;
	add.s32 	%r105973, %r105973, 4;
	add.s64 	%rd7184, %rd7184, 16;
	setp.ne.s32 	%p1263, %r105973, 396;
	@%p1263 bra 	$L__BB3_5851;
	ld.local.u32 	%r21693, [%rd2718];
	and.b32  	%r21694, %r21693, -2147483648;
	ld.local.u32 	%r105909, [%rd2481+-908];
	and.b32  	%r21695, %r105909, 2147483646;
	or.b32  	%r21696, %r21695, %r21694;
	ld.local.u32 	%r21697, [%rd2485];
	shr.u32 	%r21698, %r21696, 1;
	and.b32  	%r21699, %r105909, 1;
	setp.eq.b32 	%p1264, %r21699, 1;
	selp.b32 	%r21700, -1727483681, 0, %p1264;
	xor.b32  	%r21701, %r21700, %r21697;
	xor.b32  	%r21702, %r21701, %r21698;
	st.local.u32 	[%rd2718], %r21702;
	mov.b32 	%r105976, 0;
	st.local.u32 	[%rd2483], %r105976;
$L__BB3_5853:
	add.s32 	%r105982, %r105976, 1;
	st.local.u32 	[%rd2+2496], %r105982;
	mul.wide.s32 	%rd3514, %r105976, 4;
	add.s64 	%rd3515, %rd2, %rd3514;
	ld.local.u32 	%r21703, [%rd3515];
	shr.u32 	%r21704, %r21703, 11;
	xor.b32  	%r21705, %r21704, %r21703;
	shl.b32 	%r21706, %r21705, 7;
	and.b32  	%r21707, %r21706, -1658038656;
	xor.b32  	%r12407, %r21707, %r21705;
	setp.lt.s32 	%p1265, %r105976, 623;
	@%p1265 bra 	$L__BB3_5859;
	mov.b32 	%r105978, 0;
	mov.u64 	%rd7185, %rd2;
$L__BB3_5855:
	and.b32  	%r21709, %r105909, -2147483648;
	ld.local.u32 	%r21710, [%rd7185+4];
	and.b32  	%r21711, %r21710, 2147483646;
	or.b32  	%r21712, %r21711, %r21709;
	ld.local.u32 	%r21713, [%rd7185+1588];
	shr.u32 	%r21714, %r21712, 1;
	and.b32  	%r21715, %r21710, 1;
	setp.eq.b32 	%p1266, %r21715, 1;
	selp.b32 	%r21716, -1727483681, 0, %p1266;
	xor.b32  	%r21717, %r21716, %r21713;
	xor.b32  	%r21718, %r21717, %r21714;
	st.local.u32 	[%rd7185], %r21718;
	and.b32  	%r21719, %r21710, -2147483648;
	ld.local.u32 	%r21720, [%rd7185+8];
	and.b32  	%r21721, %r21720, 2147483646;
	or.b32  	%r21722, %r21721, %r21719;
	ld.local.u32 	%r21723, [%rd7185+1592];
	shr.u32 	%r21724, %r21722, 1;
	and.b32  	%r21725, %r21720, 1;
	setp.eq.b32 	%p1267, %r21725, 1;
	selp.b32 	%r21726, -1727483681, 0, %p1267;
	xor.b32  	%r21727, %r21726, %r21723;
	xor.b32  	%r21728, %r21727, %r21724;
	st.local.u32 	[%rd7185+4], %r21728;
	and.b32  	%r21729, %r21720, -2147483648;
	ld.local.u32 	%r12410, [%rd7185+12];
	and.b32  	%r21730, %r12410, 2147483646;
	or.b32  	%r21731, %r21730, %r21729;
	ld.local.u32 	%r21732, [%rd7185+1596];
	shr.u32 	%r21733, %r21731, 1;
	and.b32  	%r21734, %r12410, 1;
	setp.eq.b32 	%p1268, %r21734, 1;
	selp.b32 	%r21735, -1727483681, 0, %p1268;
	xor.b32  	%r21736, %r21735, %r21732;
	xor.b32  	%r21737, %r21736, %r21733;
	st.local.u32 	[%rd7185+8], %r21737;
	setp.ne.s32 	%p1269, %r105978, 224;
	@%p1269 bra 	$L__BB3_5885;
	ld.local.u32 	%r105980, [%rd2+908];
	add.s64 	%rd7186, %rd2, 924;
	mov.b32 	%r105979, 0;
$L__BB3_5857:
	and.b32  	%r21748, %r105980, -2147483648;
	ld.local.u32 	%r21749, [%rd7186+-12];
	and.b32  	%r21750, %r21749, 2147483646;
	or.b32  	%r21751, %r21750, %r21748;
	ld.local.u32 	%r21752, [%rd7186+-924];
	shr.u32 	%r21753, %r21751, 1;
	and.b32  	%r21754, %r21749, 1;
	setp.eq.b32 	%p1271, %r21754, 1;
	selp.b32 	%r21755, -1727483681, 0, %p1271;
	xor.b32  	%r21756, %r21755, %r21752;
	xor.b32  	%r21757, %r21756, %r21753;
	st.local.u32 	[%rd7186+-16], %r21757;
	and.b32  	%r21758, %r21749, -2147483648;
	ld.local.u32 	%r21759, [%rd7186+-8];
	and.b32  	%r21760, %r21759, 2147483646;
	or.b32  	%r21761, %r21760, %r21758;
	ld.local.u32 	%r21762, [%rd7186+-920];
	shr.u32 	%r21763, %r21761, 1;
	and.b32  	%r21764, %r21759, 1;
	setp.eq.b32 	%p1272, %r21764, 1;
	selp.b32 	%r21765, -1727483681, 0, %p1272;
	xor.b32  	%r21766, %r21765, %r21762;
	xor.b32  	%r21767, %r21766, %r21763;
	st.local.u32 	[%rd7186+-12], %r21767;
	and.b32  	%r21768, %r21759, -2147483648;
	ld.local.u32 	%r21769, [%rd7186+-4];
	and.b32  	%r21770, %r21769, 2147483646;
	or.b32  	%r21771, %r21770, %r21768;
	ld.local.u32 	%r21772, [%rd7186+-916];
	shr.u32 	%r21773, %r21771, 1;
	and.b32  	%r21774, %r21769, 1;
	setp.eq.b32 	%p1273, %r21774, 1;
	selp.b32 	%r21775, -1727483681, 0, %p1273;
	xor.b32  	%r21776, %r21775, %r21772;
	xor.b32  	%r21777, %r21776, %r21773;
	st.local.u32 	[%rd7186+-8], %r21777;
	and.b32  	%r21778, %r21769, -2147483648;
	ld.local.u32 	%r105980, [%rd7186];
	and.b32  	%r21779, %r105980, 2147483646;
	or.b32  	%r21780, %r21779, %r21778;
	ld.local.u32 	%r21781, [%rd7186+-912];
	shr.u32 	%r21782, %r21780, 1;
	and.b32  	%r21783, %r105980, 1;
	setp.eq.b32 	%p1274, %r21783, 1;
	selp.b32 	%r21784, -1727483681, 0, %p1274;
	xor.b32  	%r21785, %r21784, %r21781;
	xor.b32  	%r21786, %r21785, %r21782;
	st.local.u32 	[%rd7186+-4], %r21786;
	add.s32 	%r105979, %r105979, 4;
	add.s64 	%rd7186, %rd7186, 16;
	setp.ne.s32 	%p1275, %r105979, 396;
	@%p1275 bra 	$L__BB3_5857;
	ld.local.u32 	%r21788, [%rd2718];
	and.b32  	%r21789, %r21788, -2147483648;
	ld.local.u32 	%r105909, [%rd2481+-908];
	and.b32  	%r21790, %r105909, 2147483646;
	or.b32  	%r21791, %r21790, %r21789;
	ld.local.u32 	%r21792, [%rd2485];
	shr.u32 	%r21793, %r21791, 1;
	and.b32  	%r21794, %r105909, 1;
	setp.eq.b32 	%p1276, %r21794, 1;
	selp.b32 	%r21795, -1727483681, 0, %p1276;
	xor.b32  	%r21796, %r21795, %r21792;
	xor.b32  	%r21797, %r21796, %r21793;
	st.local.u32 	[%rd2718], %r21797;
	mov.b32 	%r105982, 0;
	st.local.u32 	[%rd2483], %r105982;
$L__BB3_5859:
	add.s32 	%r105988, %r105982, 1;
	st.local.u32 	[%rd2+2496], %r105988;
	mul.wide.s32 	%rd3516, %r105982, 4;
	add.s64 	%rd3517, %rd2, %rd3516;
	ld.local.u32 	%r21798, [%rd3517];
	shr.u32 	%r21799, %r21798, 11;
	xor.b32  	%r21800, %r21799, %r21798;
	shl.b32 	%r21801, %r21800, 7;
	and.b32  	%r21802, %r21801, -1658038656;
	xor.b32  	%r12420, %r21802, %r21800;
	setp.lt.s32 	%p1277, %r105982, 623;
	@%p1277 bra 	$L__BB3_5865;
	mov.b32 	%r105984, 0;
	mov.u64 	%rd7187, %rd2;
$L__BB3_5861:
	and.b32  	%r21804, %r105909, -2147483648;
	ld.local.u32 	%r21805, [%rd7187+4];
	and.b32  	%r21806, %r21805, 2147483646;
	or.b32  	%r21807, %r21806, %r21804;
	ld.local.u32 	%r21808, [%rd7187+1588];
	shr.u32 	%r21809, %r21807, 1;
	and.b32  	%r21810, %r21805, 1;
	setp.eq.b32 	%p1278, %r21810, 1;
	selp.b32 	%r21811, -1727483681, 0, %p1278;
	xor.b32  	%r21812, %r21811, %r21808;
	xor.b32  	%r21813, %r21812, %r21809;
	st.local.u32 	[%rd7187], %r21813;
	and.b32  	%r21814, %r21805, -2147483648;
	ld.local.u32 	%r21815, [%rd7187+8];
	and.b32  	%r21816, %r21815, 2147483646;
	or.b32  	%r21817, %r21816, %r21814;
	ld.local.u32 	%r21818, [%rd7187+1592];
	shr.u32 	%r21819, %r21817, 1;
	and.b32  	%r21820, %r21815, 1;
	setp.eq.b32 	%p1279, %r21820, 1;
	selp.b32 	%r21821, -1727483681, 0, %p1279;
	xor.b32  	%r21822, %r21821, %r21818;
	xor.b32  	%r21823, %r21822, %r21819;
	st.local.u32 	[%rd7187+4], %r21823;
	and.b32  	%r21824, %r21815, -2147483648;
	ld.local.u32 	%r12423, [%rd7187+12];
	and.b32  	%r21825, %r12423, 2147483646;
	or.b32  	%r21826, %r21825, %r21824;
	ld.local.u32 	%r21827, [%rd7187+1596];
	shr.u32 	%r21828, %r21826, 1;
	and.b32  	%r21829, %r12423, 1;
	setp.eq.b32 	%p1280, %r21829, 1;
	selp.b32 	%r21830, -1727483681, 0, %p1280;
	xor.b32  	%r21831, %r21830, %r21827;
	xor.b32  	%r21832, %r21831, %r21828;
	st.local.u32 	[%rd7187+8], %r21832;
	setp.ne.s32 	%p1281, %r105984, 224;
	@%p1281 bra 	$L__BB3_5884;
	ld.local.u32 	%r105986, [%rd2+908];
	add.s64 	%rd7188, %rd2, 924;
	mov.b32 	%r105985, 0;
$L__BB3_5863:
	and.b32  	%r21843, %r105986, -2147483648;
	ld.local.u32 	%r21844, [%rd7188+-12];
	and.b32  	%r21845, %r21844, 2147483646;
	or.b32  	%r21846, %r21845, %r21843;
	ld.local.u32 	%r21847, [%rd7188+-924];
	shr.u32 	%r21848, %r21846, 1;
	and.b32  	%r21849, %r21844, 1;
	setp.eq.b32 	%p1283, %r21849, 1;
	selp.b32 	%r21850, -1727483681, 0, %p1283;
	xor.b32  	%r21851, %r21850, %r21847;
	xor.b32  	%r21852, %r21851, %r21848;
	st.local.u32 	[%rd7188+-16], %r21852;
	and.b32  	%r21853, %r21844, -2147483648;
	ld.local.u32 	%r21854, [%rd7188+-8];
	and.b32  	%r21855, %r21854, 2147483646;
	or.b32  	%r21856, %r21855, %r21853;
	ld.local.u32 	%r21857, [%rd7188+-920];
	shr.u32 	%r21858, %r21856, 1;
	and.b32  	%r21859, %r21854, 1;
	setp.eq.b32 	%p1284, %r21859, 1;
	selp.b32 	%r21860, -1727483681, 0, %p1284;
	xor.b32  	%r21861, %r21860, %r21857;
	xor.b32  	%r21862, %r21861, %r21858;
	st.local.u32 	[%rd7188+-12], %r21862;
	and.b32  	%r21863, %r21854, -2147483648;
	ld.local.u32 	%r21864, [%rd7188+-4];
	and.b32  	%r21865, %r21864, 2147483646;
	or.b32  	%r21866, %r21865, %r21863;
	ld.local.u32 	%r21867, [%rd7188+-916];
	shr.u32 	%r21868, %r21866, 1;
	and.b32  	%r21869, %r21864, 1;
	setp.eq.b32 	%p1285, %r21869, 1;
	selp.b32 	%r21870, -1727483681, 0, %p1285;
	xor.b32  	%r21871, %r21870, %r21867;
	xor.b32  	%r21872, %r21871, %r21868;
	st.local.u32 	[%rd7188+-8], %r21872;
	and.b32  	%r21873, %r21864, -2147483648;
	ld.local.u32 	%r105986, [%rd7188];
	and.b32  	%r21874, %r105986, 2147483646;
	or.b32  	%r21875, %r21874, %r21873;
	ld.local.u32 	%r21876, [%rd7188+-912];
	shr.u32 	%r21877, %r21875, 1;
	and.b32  	%r21878, %r105986, 1;
	setp.eq.b32 	%p1286, %r21878, 1;
	selp.b32 	%r21879, -1727483681, 0, %p1286;
	xor.b32  	%r21880, %r21879, %r21876;
	xor.b32  	%r21881, %r21880, %r21877;
	st.local.u32 	[%rd7188+-4], %r21881;
	add.s32 	%r105985, %r105985, 4;
	add.s64 	%rd7188, %rd7188, 16;
	setp.ne.s32 	%p1287, %r105985, 396;
	@%p1287 bra 	$L__BB3_5863;
	ld.local.u32 	%r21883, [%rd2+2492];
	and.b32  	%r21884, %r21883, -2147483648;
	ld.local.u32 	%r105909, [%rd2481+-908];
	and.b32  	%r21885, %r105909, 2147483646;
	or.b32  	%r21886, %r21885, %r21884;
	ld.local.u32 	%r21887, [%rd2485];
	shr.u32 	%r21888, %r21886, 1;
	and.b32  	%r21889, %r105909, 1;
	setp.eq.b32 	%p1288, %r21889, 1;
	selp.b32 	%r21890, -1727483681, 0, %p1288;
	xor.b32  	%r21891, %r21890, %r21887;
	xor.b32  	%r21892, %r21891, %r21888;
	st.local.u32 	[%rd2+2492], %r21892;
	mov.b32 	%r105988, 0;
	st.local.u32 	[%rd2483], %r105988;
$L__BB3_5865:
	add.s32 	%r105994, %r105988, 1;
	st.local.u32 	[%rd2+2496], %r105994;
	mul.wide.s32 	%rd3518, %r105988, 4;
	add.s64 	%rd3519, %rd2, %rd3518;
	ld.local.u32 	%r21893, [%rd3519];
	shr.u32 	%r21894, %r21893, 11;
	xor.b32  	%r21895, %r21894, %r21893;
	shl.b32 	%r21896, %r21895, 7;
	and.b32  	%r21897, %r21896, -1658038656;
	xor.b32  	%r12433, %r21897, %r21895;
	setp.lt.s32 	%p1289, %r105988, 623;
	@%p1289 bra 	$L__BB3_5871;
	mov.b32 	%r105990, 0;
	mov.u64 	%rd7189, %rd2;
$L__BB3_5867:
	and.b32  	%r21899, %r105909, -2147483648;
	ld.local.u32 	%r21900, [%rd7189+4];
	and.b32  	%r21901, %r21900, 2147483646;
	or.b32  	%r21902, %r21901, %r21899;
	ld.local.u32 	%r21903, [%rd7189+1588];
	shr.u32 	%r21904, %r21902, 1;
	and.b32  	%r21905, %r21900, 1;
	setp.eq.b32 	%p1290, %r21905, 1;
	selp.b32 	%r21906, -1727483681, 0, %p1290;
	xor.b32  	%r21907, %r21906, %r21903;
	xor.b32  	%r21908, %r21907, %r21904;
	st.local.u32 	[%rd7189], %r21908;
	and.b32  	%r21909, %r21900, -2147483648;
	ld.local.u32 	%r21910, [%rd7189+8];
	and.b32  	%r21911, %r21910, 2147483646;
	or.b32  	%r21912, %r21911, %r21909;
	ld.local.u32 	%r21913, [%rd7189+1592];
	shr.u32 	%r21914, %r21912, 1;
	and.b32  	%r21915, %r21910, 1;
	setp.eq.b32 	%p1291, %r21915, 1;
	selp.b32 	%r21916, -1727483681, 0, %p1291;
	xor.b32  	%r21917, %r21916, %r21913;
	xor.b32  	%r21918, %r21917, %r21914;
	st.local.u32 	[%rd7189+4], %r21918;
	and.b32  	%r21919, %r21910, -2147483648;
	ld.local.u32 	%r12436, [%rd7189+12];
	and.b32  	%r21920, %r12436, 2147483646;
	or.b32  	%r21921, %r21920, %r21919;
	ld.local.u32 	%r21922, [%rd7189+1596];
	shr.u32 	%r21923, %r21921, 1;
	and.b32  	%r21924, %r12436, 1;
	setp.eq.b32 	%p1292, %r21924, 1;
	selp.b32 	%r21925, -1727483681, 0, %p1292;
	xor.b32  	%r21926, %r21925, %r21922;
	xor.b32  	%r21927, %r21926, %r21923;
	st.local.u32 	[%rd7189+8], %r21927;
	setp.ne.s32 	%p1293, %r105990, 224;
	@%p1293 bra 	$L__BB3_5883;
	ld.local.u32 	%r105991, [%rd2481];
	mov.b32 	%r105992, 227;
$L__BB3_5869:
	mul.wide.u32 	%rd3520, %r105992, 4;
	add.s64 	%rd3521, %rd2, %rd3520;
	and.b32  	%r21938, %r105991, -2147483648;
	ld.local.u32 	%r21939, [%rd3521+4];
	and.b32  	%r21940, %r21939, 2147483646;
	or.b32  	%r21941, %r21940, %r21938;
	ld.local.u32 	%r21942, [%rd3521+-908];
	shr.u32 	%r21943, %r21941, 1;
	and.b32  	%r21944, %r21939, 1;
	setp.eq.b32 	%p1295, %r21944, 1;
	selp.b32 	%r21945, -1727483681, 0, %p1295;
	xor.b32  	%r21946, %r21945, %r21942;
	xor.b32  	%r21947, %r21946, %r21943;
	st.local.u32 	[%rd3521], %r21947;
	and.b32  	%r21948, %r21939, -2147483648;
	ld.local.u32 	%r21949, [%rd3521+8];
	and.b32  	%r21950, %r21949, 2147483646;
	or.b32  	%r21951, %r21950, %r21948;
	ld.local.u32 	%r21952, [%rd3521+-904];
	shr.u32 	%r21953, %r21951, 1;
	and.b32  	%r21954, %r21949, 1;
	setp.eq.b32 	%p1296, %r21954, 1;
	selp.b32 	%r21955, -1727483681, 0, %p1296;
	xor.b32  	%r21956, %r21955, %r21952;
	xor.b32  	%r21957, %r21956, %r21953;
	st.local.u32 	[%rd3521+4], %r21957;
	and.b32  	%r21958, %r21949, -2147483648;
	ld.local.u32 	%r21959, [%rd3521+12];
	and.b32  	%r21960, %r21959, 2147483646;
	or.b32  	%r21961, %r21960, %r21958;
	ld.local.u32 	%r21962, [%rd3521+-900];
	shr.u32 	%r21963, %r21961, 1;
	and.b32  	%r21964, %r21959, 1;
	setp.eq.b32 	%p1297, %r21964, 1;
	selp.b32 	%r21965, -1727483681, 0, %p1297;
	xor.b32  	%r21966, %r21965, %r21962;
	xor.b32  	%r21967, %r21966, %r21963;
	st.local.u32 	[%rd3521+8], %r21967;
	and.b32  	%r21968, %r21959, -2147483648;
	add.s32 	%r105992, %r105992, 4;
	ld.local.u32 	%r105991, [%rd3521+16];
	and.b32  	%r21969, %r105991, 2147483646;
	or.b32  	%r21970, %r21969, %r21968;
	ld.local.u32 	%r21971, [%rd3521+-896];
	shr.u32 	%r21972, %r21970, 1;
	and.b32  	%r21973, %r105991, 1;
	setp.eq.b32 	%p1298, %r21973, 1;
	selp.b32 	%r21974, -1727483681, 0, %p1298;
	xor.b32  	%r21975, %r21974, %r21971;
	xor.b32  	%r21976, %r21975, %r21972;
	st.local.u32 	[%rd3521+12], %r21976;
	setp.ne.s32 	%p1299, %r105992, 623;
	@%p1299 bra 	$L__BB3_5869;
	ld.local.u32 	%r21978, [%rd2+2492];
	and.b32  	%r21979, %r21978, -2147483648;
	ld.local.u32 	%r105909, [%rd2];
	and.b32  	%r21980, %r105909, 2147483646;
	or.b32  	%r21981, %r21980, %r21979;
	ld.local.u32 	%r21982, [%rd2+1584];
	shr.u32 	%r21983, %r21981, 1;
	and.b32  	%r21984, %r105909, 1;
	setp.eq.b32 	%p1300, %r21984, 1;
	selp.b32 	%r21985, -1727483681, 0, %p1300;
	xor.b32  	%r21986, %r21985, %r21982;
	xor.b32  	%r21987, %r21986, %r21983;
	st.local.u32 	[%rd2+2492], %r21987;
	mov.b32 	%r105994, 0;
	st.local.u32 	[%rd2+2496], %r105994;
$L__BB3_5871:
	setp.gt.u32 	%p1302, %r15025, %r15026;
	add.s32 	%r106003, %r105994, 1;
	st.local.u32 	[%rd2+2496], %r106003;
	mul.wide.s32 	%rd3522, %r105994, 4;
	add.s64 	%rd3523, %rd2, %rd3522;
	ld.local.u32 	%r21988, [%rd3523];
	shr.u32 	%r21989, %r21988, 11;
	xor.b32  	%r21990, %r21989, %r21988;
	shl.b32 	%r21991, %r21990, 7;
	and.b32  	%r21992, %r21991, -1658038656;
	xor.b32  	%r21993, %r21992, %r21990;
	shl.b32 	%r21994, %r21993, 15;
	and.b32  	%r21995, %r21994, -402653184;
	xor.b32  	%r21996, %r21995, %r21993;
	shr.u32 	%r21997, %r21996, 27;
	shl.b32 	%r21998, %r12394, 15;
	and.b32  	%r21999, %r21998, -402653184;
	xor.b32  	%r22000, %r21999, %r12394;
	shr.u32 	%r22001, %r22000, 7;
	and.b32  	%r22002, %r22001, 32505856;
	shl.b32 	%r22003, %r12407, 15;
	and.b32  	%r22004, %r22003, -402653184;
	xor.b32  	%r22005, %r22004, %r12407;
	shr.u32 	%r22006, %r22005, 12;
	and.b32  	%r22007, %r22006, 1015808;
	or.b32  	%r22008, %r22007, %r22002;
	shl.b32 	%r22009, %r12420, 15;
	and.b32  	%r22010, %r22009, -402653184;
	xor.b32  	%r22011, %r22010, %r12420;
	shr.u32 	%r22012, %r22011, 17;
	and.b32  	%r22013, %r22012, 31744;
	or.b32  	%r22014, %r22008, %r22013;
	shl.b32 	%r22015, %r12433, 15;
	and.b32  	%r22016, %r22015, -402653184;
	xor.b32  	%r22017, %r22016, %r12433;
	shr.u32 	%r22018, %r22017, 22;
	and.b32  	%r22019, %r22018, 992;
	or.b32  	%r22020, %r22014, %r22019;
	or.b32  	%r105998, %r22020, %r21997;
	mov.pred 	%p12031, 0;
	@%p1302 bra 	$L__BB3_5880;
	mov.pred 	%p12031, 0;
	mov.u32 	%r105997, %r15025;
$L__BB3_5873:
	shl.b32 	%r12452, %r105998, 5;
	setp.lt.s32 	%p1304, %r106003, 624;
	@%p1304 bra 	$L__BB3_5879;
	mov.b32 	%r106000, 0;
$L__BB3_5875:
	mul.wide.u32 	%rd3524, %r106000, 4;
	add.s64 	%rd2736, %rd2, %rd3524;
	and.b32  	%r22022, %r105909, -2147483648;
	ld.local.u32 	%r22023, [%rd2736+4];
	and.b32  	%r22024, %r22023, 2147483646;
	or.b32  	%r22025, %r22024, %r22022;
	ld.local.u32 	%r22026, [%rd2736+1588];
	shr.u32 	%r22027, %r22025, 1;
	and.b32  	%r22028, %r22023, 1;
	setp.eq.b32 	%p1305, %r22028, 1;
	selp.b32 	%r22029, -1727483681, 0, %p1305;
	xor.b32  	%r22030, %r22029, %r22026;
	xor.b32  	%r22031, %r22030, %r22027;
	st.local.u32 	[%rd2736], %r22031;
	and.b32  	%r22032, %r22023, -2147483648;
	ld.local.u32 	%r22033, [%rd2736+8];
	and.b32  	%r22034, %r22033, 2147483646;
	or.b32  	%r22035, %r22034, %r22032;
	ld.local.u32 	%r22036, [%rd2736+1592];
	shr.u32 	%r22037, %r22035, 1;
	and.b32  	%r22038, %r22033, 1;
	setp.eq.b32 	%p1306, %r22038, 1;
	selp.b32 	%r22039, -1727483681, 0, %p1306;
	xor.b32  	%r22040, %r22039, %r22036;
	xor.b32  	%r22041, %r22040, %r22037;
	st.local.u32 	[%rd2736+4], %r22041;
	and.b32  	%r22042, %r22033, -2147483648;
	ld.local.u32 	%r12455, [%rd2736+12];
	and.b32  	%r22043, %r12455, 2147483646;
	or.b32  	%r22044, %r22043, %r22042;
	ld.local.u32 	%r22045, [%rd2736+1596];
	shr.u32 	%r22046, %r22044, 1;
	and.b32  	%r22047, %r12455, 1;
	setp.eq.b32 	%p1307, %r22047, 1;
	selp.b32 	%r22048, -1727483681, 0, %p1307;
	xor.b32  	%r22049, %r22048, %r22045;
	xor.b32  	%r22050, %r22049, %r22046;
	st.local.u32 	[%rd2736+8], %r22050;
	setp.ne.s32 	%p1308, %r106000, 224;
	@%p1308 bra 	$L__BB3_7305;
	ld.local.u32 	%r106001, [%rd2481];
	mov.b32 	%r106002, 227;
$L__BB3_5877:
	mul.wide.u32 	%rd3525, %r106002, 4;
	add.s64 	%rd3526, %rd2, %rd3525;
	and.b32  	%r22061, %r106001, -2147483648;
	ld.local.u32 	%r22062, [%rd3526+4];
	and.b32  	%r22063, %r22062, 2147483646;
	or.b32  	%r22064, %r22063, %r22061;
	ld.local.u32 	%r22065, [%rd3526+-908];
	shr.u32 	%r22066, %r22064, 1;
	and.b32  	%r22067, %r22062, 1;
	setp.eq.b32 	%p1310, %r22067, 1;
	selp.b32 	%r22068, -1727483681, 0, %p1310;
	xor.b32  	%r22069, %r22068, %r22065;
	xor.b32  	%r22070, %r22069, %r22066;
	st.local.u32 	[%rd3526], %r22070;
	and.b32  	%r22071, %r22062, -2147483648;
	ld.local.u32 	%r22072, [%rd3526+8];
	and.b32  	%r22073, %r22072, 2147483646;
	or.b32  	%r22074, %r22073, %r22071;
	ld.local.u32 	%r22075, [%rd3526+-904];
	shr.u32 	%r22076, %r22074, 1;
	and.b32  	%r22077, %r22072, 1;
	setp.eq.b32 	%p1311, %r22077, 1;
	selp.b32 	%r22078, -1727483681, 0, %p1311;
	xor.b32  	%r22079, %r22078, %r22075;
	xor.b32  	%r22080, %r22079, %r22076;
	st.local.u32 	[%rd3526+4], %r22080;
	and.b32  	%r22081, %r22072, -2147483648;
	ld.local.u32 	%r22082, [%rd3526+12];
	and.b32  	%r22083, %r22082, 2147483646;
	or.b32  	%r22084, %r22083, %r22081;
	ld.local.u32 	%r22085, [%rd3526+-900];
	shr.u32 	%r22086, %r22084, 1;
	and.b32  	%r22087, %r22082, 1;
	setp.eq.b32 	%p1312, %r22087, 1;
	selp.b32 	%r22088, -1727483681, 0, %p1312;
	xor.b32  	%r22089, %r22088, %r22085;
	xor.b32  	%r22090, %r22089, %r22086;
	st.local.u32 	[%rd3526+8], %r22090;
	and.b32  	%r22091, %r22082, -2147483648;
	add.s32 	%r106002, %r106002, 4;
	ld.local.u32 	%r106001, [%rd3526+16];
	and.b32  	%r22092, %r106001, 2147483646;
	or.b32  	%r22093, %r22092, %r22091;
	ld.local.u32 	%r22094, [%rd3526+-896];
	shr.u32 	%r22095, %r22093, 1;
	and.b32  	%r22096, %r106001, 1;
	setp.eq.b32 	%p1313, %r22096, 1;
	selp.b32 	%r22097, -1727483681, 0, %p1313;
	xor.b32  	%r22098, %r22097, %r22094;
	xor.b32  	%r22099, %r22098, %r22095;
	st.local.u32 	[%rd3526+12], %r22099;
	setp.ne.s32 	%p1314, %r106002, 623;
	@%p1314 bra 	$L__BB3_5877;
	ld.local.u32 	%r22101, [%rd2+2492];
	and.b32  	%r22102, %r22101, -2147483648;
	ld.local.u32 	%r105909, [%rd2];
	and.b32  	%r22103, %r105909, 2147483646;
	or.b32  	%r22104, %r22103, %r22102;
	ld.local.u32 	%r22105, [%rd2+1584];
	shr.u32 	%r22106, %r22104, 1;
	and.b32  	%r22107, %r105909, 1;
	setp.eq.b32 	%p1315, %r22107, 1;
	selp.b32 	%r22108, -1727483681, 0, %p1315;
	xor.b32  	%r22109, %r22108, %r22105;
	xor.b32  	%r22110, %r22109, %r22106;
	st.local.u32 	[%rd2+2492], %r22110;
	mov.b32 	%r106003, 0;
	st.local.u32 	[%rd2+2496], %r106003;
$L__BB3_5879:
	add.s32 	%r12464, %r106003, 1;
	st.local.u32 	[%rd2+2496], %r12464;
	mul.wide.s32 	%rd3527, %r106003, 4;
	add.s64 	%rd3528, %rd2, %rd3527;
	ld.local.u32 	%r22111, [%rd3528];
	shr.u32 	%r22112, %r22111, 11;
	xor.b32  	%r22113, %r22112, %r22111;
	shl.b32 	%r22114, %r22113, 7;
	and.b32  	%r22115, %r22114, -1658038656;
	xor.b32  	%r22116, %r22115, %r22113;
	shl.b32 	%r22117, %r22116, 15;
	and.b32  	%r22118, %r22117, -402653184;
	xor.b32  	%r22119, %r22118, %r22116;
	shr.u32 	%r22120, %r22119, 27;
	and.b32  	%r22122, %r12452, 1073741792;
	or.b32  	%r105998, %r22120, %r22122;
	setp.eq.s32 	%p1316, %r105998, %r15022;
	or.pred  	%p12031, %p12031, %p1316;
	add.s32 	%r105997, %r105997, 1;
	setp.gt.u32 	%p1317, %r105997, %r15026;
	mov.u32 	%r106003, %r12464;
	@%p1317 bra 	$L__BB3_5880;
	bra.uni 	$L__BB3_5873;
$L__BB3_5880:
	and.pred  	%p1318, %p12029, %p12031;
	selp.u32 	%r12470, 1, 0, %p1318;
$L__BB3_5881:
	mov.u32 	%r22124, %tid.x;
	mad.lo.s32 	%r22125, %r22124, 15, 5;
	setp.lt.s32 	%p1319, %r22125, %r7512;
	mov.b32 	%r12715, 1;
	@%p1319 bra 	$L__BB3_5882;
	bra.uni 	$L__BB3_5994;
$L__BB3_5882:
	mov.b32 	%r22127, 624;
	st.local.u32 	[%rd2+2496], %r22127;
	st.local.u32 	[%rd2], %r11259;
	mov.b32 	%r106007, 1;
	mov.u32 	%r106006, %r11259;
	bra.uni 	$L__BB3_5896;
$L__BB3_5883:
	and.b32  	%r21928, %r12436, -2147483648;
	add.s32 	%r105990, %r105990, 4;
	add.s64 	%rd2737, %rd7189, 16;
	ld.local.u32 	%r105909, [%rd7189+16];
	and.b32  	%r21929, %r105909, 2147483646;
	or.b32  	%r21930, %r21929, %r21928;
	ld.local.u32 	%r21931, [%rd7189+1600];
	shr.u32 	%r21932, %r21930, 1;
	and.b32  	%r21933, %r105909, 1;
	setp.eq.b32 	%p1294, %r21933, 1;
	selp.b32 	%r21934, -1727483681, 0, %p1294;
	xor.b32  	%r21935, %r21934, %r21931;
	xor.b32  	%r21936, %r21935, %r21932;
	st.local.u32 	[%rd7189+12], %r21936;
	mov.u64 	%rd7189, %rd2737;
	bra.uni 	$L__BB3_5867;
$L__BB3_5884:
	and.b32  	%r21833, %r12423, -2147483648;
	add.s32 	%r105984, %r105984, 4;
	add.s64 	%rd2738, %rd7187, 16;
	ld.local.u32 	%r105909, [%rd7187+16];
	and.b32  	%r21834, %r105909, 2147483646;
	or.b32  	%r21835, %r21834, %r21833;
	ld.local.u32 	%r21836, [%rd7187+1600];
	shr.u32 	%r21837, %r21835, 1;
	and.b32  	%r21838, %r105909, 1;
	setp.eq.b32 	%p1282, %r21838, 1;
	selp.b32 	%r21839, -1727483681, 0, %p1282;
	xor.b32  	%r21840, %r21839, %r21836;
	xor.b32  	%r21841, %r21840, %r21837;
	st.local.u32 	[%rd7187+12], %r21841;
	mov.u64 	%rd7187, %rd2738;
	bra.uni 	$L__BB3_5861;
$L__BB3_5885:
	and.b32  	%r21738, %r12410, -2147483648;
	add.s32 	%r105978, %r105978, 4;
	add.s64 	%rd2739, %rd7185, 16;
	ld.local.u32 	%r105909, [%rd7185+16];
	and.b32  	%r21739, %r105909, 2147483646;
	or.b32  	%r21740, %r21739, %r21738;
	ld.local.u32 	%r21741, [%rd7185+1600];
	shr.u32 	%r21742, %r21740, 1;
	and.b32  	%r21743, %r105909, 1;
	setp.eq.b32 	%p1270, %r21743, 1;
	selp.b32 	%r21744, -1727483681, 0, %p1270;
	xor.b32  	%r21745, %r21744, %r21741;
	xor.b32  	%r21746, %r21745, %r21742;
	st.local.u32 	[%rd7185+12], %r21746;
	mov.u64 	%rd7185, %rd2739;
	bra.uni 	$L__BB3_5855;
$L__BB3_5886:
	and.b32  	%r21643, %r12397, -2147483648;
	add.s32 	%r105972, %r105972, 4;
	add.s64 	%rd2740, %rd7183, 16;
	ld.local.u32 	%r105909, [%rd7183+16];
	and.b32  	%r21644, %r105909, 2147483646;
	or.b32  	%r21645, %r21644, %r21643;
	ld.local.u32 	%r21646, [%rd7183+1600];
	shr.u32 	%r21647, %r21645, 1;
	and.b32  	%r21648, %r105909, 1;
	setp.eq.b32 	%p1258, %r21648, 1;
	selp.b32 	%r21649, -1727483681, 0, %p1258;
	xor.b32  	%r21650, %r21649, %r21646;
	xor.b32  	%r21651, %r21650, %r21647;
	st.local.u32 	[%rd7183+12], %r21651;
	mov.u64 	%rd7183, %rd2740;
	bra.uni 	$L__BB3_5849;
$L__BB3_5887:
	and.b32  	%r21548, %r12384, -2147483648;
	add.s32 	%r105966, %r105966, 4;
	add.s64 	%rd2741, %rd7181, 16;
	ld.local.u32 	%r105909, [%rd7181+16];
	and.b32  	%r21549, %r105909, 2147483646;
	or.b32  	%r21550, %r21549, %r21548;
	ld.local.u32 	%r21551, [%rd7181+1600];
	shr.u32 	%r21552, %r21550, 1;
	and.b32  	%r21553, %r105909, 1;
	setp.eq.b32 	%p1246, %r21553, 1;
	selp.b32 	%r21554, -1727483681, 0, %p1246;
	xor.b32  	%r21555, %r21554, %r21551;
	xor.b32  	%r21556, %r21555, %r21552;
	st.local.u32 	[%rd7181+12], %r21556;
	mov.u64 	%rd7181, %rd2741;
	bra.uni 	$L__BB3_5843;
$L__BB3_5888:
	and.b32  	%r21456, %r12369, -2147483648;
	add.s32 	%r105958, %r105958, 4;
	add.s64 	%rd2742, %rd7180, 16;
	ld.local.u32 	%r105909, [%rd7180+16];
	and.b32  	%r21457, %r105909, 2147483646;
	or.b32  	%r21458, %r21457, %r21456;
	ld.local.u32 	%r21459, [%rd7180+1600];
	shr.u32 	%r21460, %r21458, 1;
	and.b32  	%r21461, %r105909, 1;
	setp.eq.b32 	%p1233, %r21461, 1;
	selp.b32 	%r21462, -1727483681, 0, %p1233;
	xor.b32  	%r21463, %r21462, %r21459;
	xor.b32  	%r21464, %r21463, %r21460;
	st.local.u32 	[%rd7180+12], %r21464;
	mov.u64 	%rd7180, %rd2742;
	bra.uni 	$L__BB3_5836;
$L__BB3_5889:
	and.b32  	%r21228, %r12329, -2147483648;
	add.s32 	%r105937, %r105937, 4;
	add.s64 	%rd2743, %rd7179, 16;
	ld.local.u32 	%r105909, [%rd7179+16];
	and.b32  	%r21229, %r105909, 2147483646;
	or.b32  	%r21230, %r21229, %r21228;
	ld.local.u32 	%r21231, [%rd7179+1600];
	shr.u32 	%r21232, %r21230, 1;
	and.b32  	%r21233, %r105909, 1;
	setp.eq.b32 	%p1203, %r21233, 1;
	selp.b32 	%r21234, -1727483681, 0, %p1203;
	xor.b32  	%r21235, %r21234, %r21231;
	xor.b32  	%r21236, %r21235, %r21232;
	st.local.u32 	[%rd7179+12], %r21236;
	mov.u64 	%rd7179, %rd2743;
	bra.uni 	$L__BB3_5819;
$L__BB3_5890:
	and.b32  	%r21133, %r12316, -2147483648;
	add.s32 	%r105931, %r105931, 4;
	add.s64 	%rd2744, %rd7177, 16;
	ld.local.u32 	%r105909, [%rd7177+16];
	and.b32  	%r21134, %r105909, 2147483646;
	or.b32  	%r21135, %r21134, %r21133;
	ld.local.u32 	%r21136, [%rd7177+1600];
	shr.u32 	%r21137, %r21135, 1;
	and.b32  	%r21138, %r105909, 1;
	setp.eq.b32 	%p1191, %r21138, 1;
	selp.b32 	%r21139, -1727483681, 0, %p1191;
	xor.b32  	%r21140, %r21139, %r21136;
	xor.b32  	%r21141, %r21140, %r21137;
	st.local.u32 	[%rd7177+12], %r21141;
	mov.u64 	%rd7177, %rd2744;
	bra.uni 	$L__BB3_5813;
$L__BB3_5891:
	and.b32  	%r21038, %r12303, -2147483648;
	add.s32 	%r105925, %r105925, 4;
	add.s64 	%rd2745, %rd7175, 16;
	ld.local.u32 	%r105909, [%rd7175+16];
	and.b32  	%r21039, %r105909, 2147483646;
	or.b32  	%r21040, %r21039, %r21038;
	ld.local.u32 	%r21041, [%rd7175+1600];
	shr.u32 	%r21042, %r21040, 1;
	and.b32  	%r21043, %r105909, 1;
	setp.eq.b32 	%p1179, %r21043, 1;
	selp.b32 	%r21044, -1727483681, 0, %p1179;
	xor.b32  	%r21045, %r21044, %r21041;
	xor.b32  	%r21046, %r21045, %r21042;
	st.local.u32 	[%rd7175+12], %r21046;
	mov.u64 	%rd7175, %rd2745;
	bra.uni 	$L__BB3_5807;
$L__BB3_5892:
	and.b32  	%r20943, %r12290, -2147483648;
	add.s32 	%r105919, %r105919, 4;
	add.s64 	%rd2746, %rd7173, 16;
	ld.local.u32 	%r105909, [%rd7173+16];
	and.b32  	%r20944, %r105909, 2147483646;
	or.b32  	%r20945, %r20944, %r20943;
	ld.local.u32 	%r20946, [%rd7173+1600];
	shr.u32 	%r20947, %r20945, 1;
	and.b32  	%r20948, %r105909, 1;
	setp.eq.b32 	%p1167, %r20948, 1;
	selp.b32 	%r20949, -1727483681, 0, %p1167;
	xor.b32  	%r20950, %r20949, %r20946;
	xor.b32  	%r20951, %r20950, %r20947;
	st.local.u32 	[%rd7173+12], %r20951;
	mov.u64 	%rd7173, %rd2746;
	bra.uni 	$L__BB3_5801;
$L__BB3_5893:
	and.b32  	%r20848, %r12277, -2147483648;
	add.s32 	%r105913, %r105913, 4;
	add.s64 	%rd2747, %rd7171, 16;
	ld.local.u32 	%r105909, [%rd7171+16];
	and.b32  	%r20849, %r105909, 2147483646;
	or.b32  	%r20850, %r20849, %r20848;
	ld.local.u32 	%r20851, [%rd7171+1600];
	shr.u32 	%r20852, %r20850, 1;
	and.b32  	%r20853, %r105909, 1;
	setp.eq.b32 	%p1155, %r20853, 1;
	selp.b32 	%r20854, -1727483681, 0, %p1155;
	xor.b32  	%r20855, %r20854, %r20851;
	xor.b32  	%r20856, %r20855, %r20852;
	st.local.u32 	[%rd7171+12], %r20856;
	mov.u64 	%rd7171, %rd2747;
	bra.uni 	$L__BB3_5795;
$L__BB3_5894:
	and.b32  	%r20758, %r12262, -2147483648;
	add.s32 	%r105905, %r105905, 4;
	add.s64 	%rd2748, %rd7170, 16;
	ld.local.u32 	%r105909, [%rd7170+16];
	and.b32  	%r20759, %r105909, 2147483646;
	or.b32  	%r20760, %r20759, %r20758;
	ld.local.u32 	%r20761, [%rd7170+1600];
	shr.u32 	%r20762, %r20760, 1;
	and.b32  	%r20763, %r105909, 1;
	setp.eq.b32 	%p1142, %r20763, 1;
	selp.b32 	%r20764, -1727483681, 0, %p1142;
	xor.b32  	%r20765, %r20764, %r20761;
	xor.b32  	%r20766, %r20765, %r20762;
	st.local.u32 	[%rd7170+12], %r20766;
	mov.u64 	%rd7170, %rd2748;
	bra.uni 	$L__BB3_5788;
$L__BB3_5895:
	shr.u32 	%r22138, %r12499, 30;
	xor.b32  	%r22139, %r22138, %r12499;
	mad.lo.s32 	%r106006, %r22139, 1812433253, %r12500;
	st.local.u32 	[%rd2749+12], %r106006;
	add.s32 	%r106007, %r106007, 4;
$L__BB3_5896:
	shr.u32 	%r22128, %r106006, 30;
	xor.b32  	%r22129, %r22128, %r106006;
	mad.lo.s32 	%r22130, %r22129, 1812433253, %r106007;
	mul.wide.u32 	%rd3529, %r106007, 4;
	add.s64 	%rd2749, %rd2, %rd3529;
	st.local.u32 	[%rd2749], %r22130;
	shr.u32 	%r22131, %r22130, 30;
	xor.b32  	%r22132, %r22131, %r22130;
	mad.lo.s32 	%r22133, %r22132, 1812433253, %r106007;
	add.s32 	%r22134, %r22133, 1;
	st.local.u32 	[%rd2749+4], %r22134;
	shr.u32 	%r22135, %r22134, 30;
	xor.b32  	%r22136, %r22135, %r22134;
	mad.lo.s32 	%r22137, %r22136, 1812433253, %r106007;
	add.s32 	%r12499, %r22137, 2;
	st.local.u32 	[%rd2749+8], %r12499;
	add.s32 	%r12500, %r106007, 3;
	setp.ne.s32 	%p1320, %r12500, 624;
	@%p1320 bra 	$L__BB3_5895;
	setp.lt.s32 	%p1321, %r15023, -62;
	ld.local.u32 	%r106015, [%rd2483];
	mov.u32 	%r106016, %r11259;
	@%p1321 bra 	$L__BB3_5906;
	mov.b32 	%r106010, 0;
	mov.u32 	%r106016, %r11259;
$L__BB3_5899:
	setp.lt.s32 	%p1322, %r106015, 624;
	@%p1322 bra 	$L__BB3_5905;
	mov.b32 	%r106012, 0;
	mov.u64 	%rd7190, %rd2;
$L__BB3_5901:
	and.b32  	%r22142, %r106016, -2147483648;
	ld.local.u32 	%r22143, [%rd7190+4];
	and.b32  	%r22144, %r22143, 2147483646;
	or.b32  	%r22145, %r22144, %r22142;
	ld.local.u32 	%r22146, [%rd7190+1588];
	shr.u32 	%r22147, %r22145, 1;
	and.b32  	%r22148, %r22143, 1;
	setp.eq.b32 	%p1323, %r22148, 1;
	selp.b32 	%r22149, -1727483681, 0, %p1323;
	xor.b32  	%r22150, %r22149, %r22146;
	xor.b32  	%r22151, %r22150, %r22147;
	st.local.u32 	[%rd7190], %r22151;
	and.b32  	%r22152, %r22143, -2147483648;
	ld.local.u32 	%r22153, [%rd7190+8];
	and.b32  	%r22154, %r22153, 2147483646;
	or.b32  	%r22155, %r22154, %r22152;
	ld.local.u32 	%r22156, [%rd7190+1592];
	shr.u32 	%r22157, %r22155, 1;
	and.b32  	%r22158, %r22153, 1;
	setp.eq.b32 	%p1324, %r22158, 1;
	selp.b32 	%r22159, -1727483681, 0, %p1324;
	xor.b32  	%r22160, %r22159, %r22156;
	xor.b32  	%r22161, %r22160, %r22157;
	st.local.u32 	[%rd7190+4], %r22161;
	and.b32  	%r22162, %r22153, -2147483648;
	ld.local.u32 	%r12507, [%rd7190+12];
	and.b32  	%r22163, %r12507, 2147483646;
	or.b32  	%r22164, %r22163, %r22162;
	ld.local.u32 	%r22165, [%rd7190+1596];
	shr.u32 	%r22166, %r22164, 1;
	and.b32  	%r22167, %r12507, 1;
	setp.eq.b32 	%p1325, %r22167, 1;
	selp.b32 	%r22168, -1727483681, 0, %p1325;
	xor.b32  	%r22169, %r22168, %r22165;
	xor.b32  	%r22170, %r22169, %r22166;
	st.local.u32 	[%rd7190+8], %r22170;
	setp.ne.s32 	%p1326, %r106012, 224;
	@%p1326 bra 	$L__BB3_6007;
	ld.local.u32 	%r106013, [%rd2481];
	mov.b32 	%r106014, 227;
$L__BB3_5903:
	mul.wide.u32 	%rd3530, %r106014, 4;
	add.s64 	%rd3531, %rd2, %rd3530;
	and.b32  	%r22181, %r106013, -2147483648;
	ld.local.u32 	%r22182, [%rd3531+4];
	and.b32  	%r22183, %r22182, 2147483646;
	or.b32  	%r22184, %r22183, %r22181;
	ld.local.u32 	%r22185, [%rd3531+-908];
	shr.u32 	%r22186, %r22184, 1;
	and.b32  	%r22187, %r22182, 1;
	setp.eq.b32 	%p1328, %r22187, 1;
	selp.b32 	%r22188, -1727483681, 0, %p1328;
	xor.b32  	%r22189, %r22188, %r22185;
	xor.b32  	%r22190, %r22189, %r22186;
	st.local.u32 	[%rd3531], %r22190;
	and.b32  	%r22191, %r22182, -2147483648;
	ld.local.u32 	%r22192, [%rd3531+8];
	and.b32  	%r22193, %r22192, 2147483646;
	or.b32  	%r22194, %r22193, %r22191;
	ld.local.u32 	%r22195, [%rd3531+-904];
	shr.u32 	%r22196, %r22194, 1;
	and.b32  	%r22197, %r22192, 1;
	setp.eq.b32 	%p1329, %r22197, 1;
	selp.b32 	%r22198, -1727483681, 0, %p1329;
	xor.b32  	%r22199, %r22198, %r22195;
	xor.b32  	%r22200, %r22199, %r22196;
	st.local.u32 	[%rd3531+4], %r22200;
	and.b32  	%r22201, %r22192, -2147483648;
	ld.local.u32 	%r22202, [%rd3531+12];
	and.b32  	%r22203, %r22202, 2147483646;
	or.b32  	%r22204, %r22203, %r22201;
	ld.local.u32 	%r22205, [%rd3531+-900];
	shr.u32 	%r22206, %r22204, 1;
	and.b32  	%r22207, %r22202, 1;
	setp.eq.b32 	%p1330, %r22207, 1;
	selp.b32 	%r22208, -1727483681, 0, %p1330;
	xor.b32  	%r22209, %r22208, %r22205;
	xor.b32  	%r22210, %r22209, %r22206;
	st.local.u32 	[%rd3531+8], %r22210;
	and.b32  	%r22211, %r22202, -2147483648;
	add.s32 	%r106014, %r106014, 4;
	ld.local.u32 	%r106013, [%rd3531+16];
	and.b32  	%r22212, %r106013, 2147483646;
	or.b32  	%r22213, %r22212, %r22211;
	ld.local.u32 	%r22214, [%rd3531+-896];
	shr.u32 	%r22215, %r22213, 1;
	and.b32  	%r22216, %r106013, 1;
	setp.eq.b32 	%p1331, %r22216, 1;
	selp.b32 	%r22217, -1727483681, 0, %p1331;
	xor.b32  	%r22218, %r22217, %r22214;
	xor.b32  	%r22219, %r22218, %r22215;
	st.local.u32 	[%rd3531+12], %r22219;
	setp.ne.s32 	%p1332, %r106014, 623;
	@%p1332 bra 	$L__BB3_5903;
	ld.local.u32 	%r22221, [%rd2+2492];
	and.b32  	%r22222, %r22221, -2147483648;
	ld.local.u32 	%r106016, [%rd2];
	and.b32  	%r22223, %r106016, 2147483646;
	or.b32  	%r22224, %r22223, %r22222;
	ld.local.u32 	%r22225, [%rd2+1584];
	shr.u32 	%r22226, %r22224, 1;
	and.b32  	%r22227, %r106016, 1;
	setp.eq.b32 	%p1333, %r22227, 1;
	selp.b32 	%r22228, -1727483681, 0, %p1333;
	xor.b32  	%r22229, %r22228, %r22225;
	xor.b32  	%r22230, %r22229, %r22226;
	st.local.u32 	[%rd2+2492], %r22230;
	mov.b32 	%r106015, 0;
	st.local.u32 	[%rd2+2496], %r106015;
$L__BB3_5905:
	add.s32 	%r106015, %r106015, 1;
	st.local.u32 	[%rd2483], %r106015;
	add.s32 	%r12517, %r106010, 1;
	setp.ne.s32 	%p1334, %r106010, %r11269;
	mov.u32 	%r106010, %r12517;
	@%p1334 bra 	$L__BB3_5899;
$L__BB3_5906:
	add.s64 	%rd2751, %rd2, 2492;
	setp.lt.s32 	%p1335, %r106015, 624;
	@%p1335 bra 	$L__BB3_5912;
	mov.b32 	%r106020, 0;
	mov.u64 	%rd7191, %rd2;
$L__BB3_5908:
	and.b32  	%r22232, %r106016, -2147483648;
	ld.local.u32 	%r22233, [%rd7191+4];
	and.b32  	%r22234, %r22233, 2147483646;
	or.b32  	%r22235, %r22234, %r22232;
	ld.local.u32 	%r22236, [%rd7191+1588];
	shr.u32 	%r22237, %r22235, 1;
	and.b32  	%r22238, %r22233, 1;
	setp.eq.b32 	%p1336, %r22238, 1;
	selp.b32 	%r22239, -1727483681, 0, %p1336;
	xor.b32  	%r22240, %r22239, %r22236;
	xor.b32  	%r22241, %r22240, %r22237;
	st.local.u32 	[%rd7191], %r22241;
	and.b32  	%r22242, %r22233, -2147483648;
	ld.local.u32 	%r22243, [%rd7191+8];
	and.b32  	%r22244, %r22243, 2147483646;
	or.b32  	%r22245, %r22244, %r22242;
	ld.local.u32 	%r22246, [%rd7191+1592];
	shr.u32 	%r22247, %r22245, 1;
	and.b32  	%r22248, %r22243, 1;
	setp.eq.b32 	%p1337, %r22248, 1;
	selp.b32 	%r22249, -1727483681, 0, %p1337;
	xor.b32  	%r22250, %r22249, %r22246;
	xor.b32  	%r22251, %r22250, %r22247;
	st.local.u32 	[%rd7191+4], %r22251;
	and.b32  	%r22252, %r22243, -2147483648;
	ld.local.u32 	%r12522, [%rd7191+12];
	and.b32  	%r22253, %r12522, 2147483646;
	or.b32  	%r22254, %r22253, %r22252;
	ld.local.u32 	%r22255, [%rd7191+1596];
	shr.u32 	%r22256, %r22254, 1;
	and.b32  	%r22257, %r12522, 1;
	setp.eq.b32 	%p1338, %r22257, 1;
	selp.b32 	%r22258, -1727483681, 0, %p1338;
	xor.b32  	%r22259, %r22258, %r22255;
	xor.b32  	%r22260, %r22259, %r22256;
	st.local.u32 	[%rd7191+8], %r22260;
	setp.ne.s32 	%p1339, %r106020, 224;
	@%p1339 bra 	$L__BB3_6006;
	ld.local.u32 	%r106022, [%rd2+908];
	add.s64 	%rd7192, %rd2, 924;
	mov.b32 	%r106021, 0;
$L__BB3_5910:
	and.b32  	%r22271, %r106022, -2147483648;
	ld.local.u32 	%r22272, [%rd7192+-12];
	and.b32  	%r22273, %r22272, 2147483646;
	or.b32  	%r22274, %r22273, %r22271;
	ld.local.u32 	%r22275, [%rd7192+-924];
	shr.u32 	%r22276, %r22274, 1;
	and.b32  	%r22277, %r22272, 1;
	setp.eq.b32 	%p1341, %r22277, 1;
	selp.b32 	%r22278, -1727483681, 0, %p1341;
	xor.b32  	%r22279, %r22278, %r22275;
	xor.b32  	%r22280, %r22279, %r22276;
	st.local.u32 	[%rd7192+-16], %r22280;
	and.b32  	%r22281, %r22272, -2147483648;
	ld.local.u32 	%r22282, [%rd7192+-8];
	and.b32  	%r22283, %r22282, 2147483646;
	or.b32  	%r22284, %r22283, %r22281;
	ld.local.u32 	%r22285, [%rd7192+-920];
	shr.u32 	%r22286, %r22284, 1;
	and.b32  	%r22287, %r22282, 1;
	setp.eq.b32 	%p1342, %r22287, 1;
	selp.b32 	%r22288, -1727483681, 0, %p1342;
	xor.b32  	%r22289, %r22288, %r22285;
	xor.b32  	%r22290, %r22289, %r22286;
	st.local.u32 	[%rd7192+-12], %r22290;
	and.b32  	%r22291, %r22282, -2147483648;
	ld.local.u32 	%r22292, [%rd7192+-4];
	and.b32  	%r22293, %r22292, 2147483646;
	or.b32  	%r22294, %r22293, %r22291;
	ld.local.u32 	%r22295, [%rd7192+-916];
	shr.u32 	%r22296, %r22294, 1;
	and.b32  	%r22297, %r22292, 1;
	setp.eq.b32 	%p1343, %r22297, 1;
	selp.b32 	%r22298, -1727483681, 0, %p1343;
	xor.b32  	%r22299, %r22298, %r22295;
	xor.b32  	%r22300, %r22299, %r22296;
	st.local.u32 	[%rd7192+-8], %r22300;
	and.b32  	%r22301, %r22292, -2147483648;
	ld.local.u32 	%r106022, [%rd7192];
	and.b32  	%r22302, %r106022, 2147483646;
	or.b32  	%r22303, %r22302, %r22301;
	ld.local.u32 	%r22304, [%rd7192+-912];
	shr.u32 	%r22305, %r22303, 1;
	and.b32  	%r22306, %r106022, 1;
	setp.eq.b32 	%p1344, %r22306, 1;
	selp.b32 	%r22307, -1727483681, 0, %p1344;
	xor.b32  	%r22308, %r22307, %r22304;
	xor.b32  	%r22309, %r22308, %r22305;
	st.local.u32 	[%rd7192+-4], %r22309;
	add.s32 	%r106021, %r106021, 4;
	add.s64 	%rd7192, %rd7192, 16;
	setp.ne.s32 	%p1345, %r106021, 396;
	@%p1345 bra 	$L__BB3_5910;
	ld.local.u32 	%r22311, [%rd2751];
	and.b32  	%r22312, %r22311, -2147483648;
	ld.local.u32 	%r106016, [%rd2481+-908];
	and.b32  	%r22313, %r106016, 2147483646;
	or.b32  	%r22314, %r22313, %r22312;
	ld.local.u32 	%r22315, [%rd2485];
	shr.u32 	%r22316, %r22314, 1;
	and.b32  	%r22317, %r106016, 1;
	setp.eq.b32 	%p1346, %r22317, 1;
	selp.b32 	%r22318, -1727483681, 0, %p1346;
	xor.b32  	%r22319, %r22318, %r22315;
	xor.b32  	%r22320, %r22319, %r22316;
	st.local.u32 	[%rd2751], %r22320;
	mov.b32 	%r106015, 0;
	st.local.u32 	[%rd2483], %r106015;
$L__BB3_5912:
	add.s32 	%r106030, %r106015, 1;
	st.local.u32 	[%rd2+2496], %r106030;
	mul.wide.s32 	%rd3532, %r106015, 4;
	add.s64 	%rd3533, %rd2, %rd3532;
	ld.local.u32 	%r22321, [%rd3533];
	shr.u32 	%r22322, %r22321, 11;
	xor.b32  	%r22323, %r22322, %r22321;
	shl.b32 	%r22324, %r22323, 7;
	and.b32  	%r22325, %r22324, -1658038656;
	xor.b32  	%r12532, %r22325, %r22323;
	setp.lt.s32 	%p1347, %r106015, 623;
	@%p1347 bra 	$L__BB3_5918;
	mov.b32 	%r106026, 0;
	mov.u64 	%rd7193, %rd2;
$L__BB3_5914:
	and.b32  	%r22327, %r106016, -2147483648;
	ld.local.u32 	%r22328, [%rd7193+4];
	and.b32  	%r22329, %r22328, 2147483646;
	or.b32  	%r22330, %r22329, %r22327;
	ld.local.u32 	%r22331, [%rd7193+1588];
	shr.u32 	%r22332, %r22330, 1;
	and.b32  	%r22333, %r22328, 1;
	setp.eq.b32 	%p1348, %r22333, 1;
	selp.b32 	%r22334, -1727483681, 0, %p1348;
	xor.b32  	%r22335, %r22334, %r22331;
	xor.b32  	%r22336, %r22335, %r22332;
	st.local.u32 	[%rd7193], %r22336;
	and.b32  	%r22337, %r22328, -2147483648;
	ld.local.u32 	%r22338, [%rd7193+8];
	and.b32  	%r22339, %r22338, 2147483646;
	or.b32  	%r22340, %r22339, %r22337;
	ld.local.u32 	%r22341, [%rd7193+1592];
	shr.u32 	%r22342, %r22340, 1;
	and.b32  	%r22343, %r22338, 1;
	setp.eq.b32 	%p1349, %r22343, 1;
	selp.b32 	%r22344, -1727483681, 0, %p1349;
	xor.b32  	%r22345, %r22344, %r22341;
	xor.b32  	%r22346, %r22345, %r22342;
	st.local.u32 	[%rd7193+4], %r22346;
	and.b32  	%r22347, %r22338, -2147483648;
	ld.local.u32 	%r12535, [%rd7193+12];
	and.b32  	%r22348, %r12535, 2147483646;
	or.b32  	%r22349, %r22348, %r22347;
	ld.local.u32 	%r22350, [%rd7193+1596];
	shr.u32 	%r22351, %r22349, 1;
	and.b32  	%r22352, %r12535, 1;
	setp.eq.b32 	%p1350, %r22352, 1;
	selp.b32 	%r22353, -1727483681, 0, %p1350;
	xor.b32  	%r22354, %r22353, %r22350;
	xor.b32  	%r22355, %r22354, %r22351;
	st.local.u32 	[%rd7193+8], %r22355;
	setp.ne.s32 	%p1351, %r106026, 224;
	@%p1351 bra 	$L__BB3_6005;
	ld.local.u32 	%r106028, [%rd2+908];
	add.s64 	%rd7194, %rd2, 924;
	mov.b32 	%r106027, 0;
$L__BB3_5916:
	and.b32  	%r22366, %r106028, -2147483648;
	ld.local.u32 	%r22367, [%rd7194+-12];
	and.b32  	%r22368, %r22367, 2147483646;
	or.b32  	%r22369, %r22368, %r22366;
	ld.local.u32 	%r22370, [%rd7194+-924];
	shr.u32 	%r22371, %r22369, 1;
	and.b32  	%r22372, %r22367, 1;
	setp.eq.b32 	%p1353, %r22372, 1;
	selp.b32 	%r22373, -1727483681, 0, %p1353;
	xor.b32  	%r22374, %r22373, %r22370;
	xor.b32  	%r22375, %r22374, %r22371;
	st.local.u32 	[%rd7194+-16], %r22375;
	and.b32  	%r22376, %r22367, -2147483648;
	ld.local.u32 	%r22377, [%rd7194+-8];
	and.b32  	%r22378, %r22377, 2147483646;
	or.b32  	%r22379, %r22378, %r22376;
	ld.local.u32 	%r22380, [%rd7194+-920];
	shr.u32 	%r22381, %r22379, 1;
	and.b32  	%r22382, %r22377, 1;
	setp.eq.b32 	%p1354, %r22382, 1;
	selp.b32 	%r22383, -1727483681, 0, %p1354;
	xor.b32  	%r22384, %r22383, %r22380;
	xor.b32  	%r22385, %r22384, %r22381;
	st.local.u32 	[%rd7194+-12], %r22385;
	and.b32  	%r22386, %r22377, -2147483648;
	ld.local.u32 	%r22387, [%rd7194+-4];
	and.b32  	%r22388, %r22387, 2147483646;
	or.b32  	%r22389, %r22388, %r22386;
	ld.local.u32 	%r22390, [%rd7194+-916];
	shr.u32 	%r22391, %r22389, 1;
	and.b32  	%r22392, %r22387, 1;
	setp.eq.b32 	%p1355, %r22392, 1;
	selp.b32 	%r22393, -1727483681, 0, %p1355;
	xor.b32  	%r22394, %r22393, %r22390;
	xor.b32  	%r22395, %r22394, %r22391;
	st.local.u32 	[%rd7194+-8], %r22395;
	and.b32  	%r22396, %r22387, -2147483648;
	ld.local.u32 	%r106028, [%rd7194];
	and.b32  	%r22397, %r106028, 2147483646;
	or.b32  	%r22398, %r22397, %r22396;
	ld.local.u32 	%r22399, [%rd7194+-912];
	shr.u32 	%r22400, %r22398, 1;
	and.b32  	%r22401, %r106028, 1;
	setp.eq.b32 	%p1356, %r22401, 1;
	selp.b32 	%r22402, -1727483681, 0, %p1356;
	xor.b32  	%r22403, %r22402, %r22399;
	xor.b32  	%r22404, %r22403, %r22400;
	st.local.u32 	[%rd7194+-4], %r22404;
	add.s32 	%r106027, %r106027, 4;
	add.s64 	%rd7194, %rd7194, 16;
	setp.ne.s32 	%p1357, %r106027, 396;
	@%p1357 bra 	$L__BB3_5916;
	ld.local.u32 	%r22406, [%rd2751];
	and.b32  	%r22407, %r22406, -2147483648;
	ld.local.u32 	%r106016, [%rd2481+-908];
	and.b32  	%r22408, %r106016, 2147483646;
	or.b32  	%r22409, %r22408, %r22407;
	ld.local.u32 	%r22410, [%rd2485];
	shr.u32 	%r22411, %r22409, 1;
	and.b32  	%r22412, %r106016, 1;
	setp.eq.b32 	%p1358, %r22412, 1;
	selp.b32 	%r22413, -1727483681, 0, %p1358;
	xor.b32  	%r22414, %r22413, %r22410;
	xor.b32  	%r22415, %r22414, %r22411;
	st.local.u32 	[%rd2751], %r22415;
	mov.b32 	%r106030, 0;
	st.local.u32 	[%rd2483], %r106030;
$L__BB3_5918:
	add.s32 	%r106036, %r106030, 1;
	st.local.u32 	[%rd2+2496], %r106036;
	mul.wide.s32 	%rd3534, %r106030, 4;
	add.s64 	%rd3535, %rd2, %rd3534;
	ld.local.u32 	%r22416, [%rd3535];
	shr.u32 	%r22417, %r22416, 11;
	xor.b32  	%r22418, %r22417, %r22416;
	shl.b32 	%r22419, %r22418, 7;
	and.b32  	%r22420, %r22419, -1658038656;
	xor.b32  	%r12545, %r22420, %r22418;
	setp.lt.s32 	%p1359, %r106030, 623;
	@%p1359 bra 	$L__BB3_5924;
	mov.b32 	%r106032, 0;
	mov.u64 	%rd7195, %rd2;
$L__BB3_5920:
	and.b32  	%r22422, %r106016, -2147483648;
	ld.local.u32 	%r22423, [%rd7195+4];
	and.b32  	%r22424, %r22423, 2147483646;
	or.b32  	%r22425, %r22424, %r22422;
	ld.local.u32 	%r22426, [%rd7195+1588];
	shr.u32 	%r22427, %r22425, 1;
	and.b32  	%r22428, %r22423, 1;
	setp.eq.b32 	%p1360, %r22428, 1;
	selp.b32 	%r22429, -1727483681, 0, %p1360;
	xor.b32  	%r22430, %r22429, %r22426;
	xor.b32  	%r22431, %r22430, %r22427;
	st.local.u32 	[%rd7195], %r22431;
	and.b32  	%r22432, %r22423, -2147483648;
	ld.local.u32 	%r22433, [%rd7195+8];
	and.b32  	%r22434, %r22433, 2147483646;
	or.b32  	%r22435, %r22434, %r22432;
	ld.local.u32 	%r22436, [%rd7195+1592];
	shr.u32 	%r22437, %r22435, 1;
	and.b32  	%r22438, %r22433, 1;
	setp.eq.b32 	%p1361, %r22438, 1;
	selp.b32 	%r22439, -1727483681, 0, %p1361;
	xor.b32  	%r22440, %r22439, %r22436;
	xor.b32  	%r22441, %r22440, %r22437;
	st.local.u32 	[%rd7195+4], %r22441;
	and.b32  	%r22442, %r22433, -2147483648;
	ld.local.u32 	%r12548, [%rd7195+12];
	and.b32  	%r22443, %r12548, 2147483646;
	or.b32  	%r22444, %r22443, %r22442;
	ld.local.u32 	%r22445, [%rd7195+1596];
	shr.u32 	%r22446, %r22444, 1;
	and.b32  	%r22447, %r12548, 1;
	setp.eq.b32 	%p1362, %r22447, 1;
	selp.b32 	%r22448, -1727483681, 0, %p1362;
	xor.b32  	%r22449, %r22448, %r22445;
	xor.b32  	%r22450, %r22449, %r22446;
	st.local.u32 	[%rd7195+8], %r22450;
	setp.ne.s32 	%p1363, %r106032, 224;
	@%p1363 bra 	$L__BB3_6004;
	ld.local.u32 	%r106034, [%rd2+908];
	add.s64 	%rd7196, %rd2, 924;
	mov.b32 	%r106033, 0;
$L__BB3_5922:
	and.b32  	%r22461, %r106034, -2147483648;
	ld.local.u32 	%r22462, [%rd7196+-12];
	and.b32  	%r22463, %r22462, 2147483646;
	or.b32  	%r22464, %r22463, %r22461;
	ld.local.u32 	%r22465, [%rd7196+-924];
	shr.u32 	%r22466, %r22464, 1;
	and.b32  	%r22467, %r22462, 1;
	setp.eq.b32 	%p1365, %r22467, 1;
	selp.b32 	%r22468, -1727483681, 0, %p1365;
	xor.b32  	%r22469, %r22468, %r22465;
	xor.b32  	%r22470, %r22469, %r22466;
	st.local.u32 	[%rd7196+-16], %r22470;
	and.b32  	%r22471, %r22462, -2147483648;
	ld.local.u32 	%r22472, [%rd7196+-8];
	and.b32  	%r22473, %r22472, 2147483646;
	or.b32  	%r22474, %r22473, %r22471;
	ld.local.u32 	%r22475, [%rd7196+-920];
	shr.u32 	%r22476, %r22474, 1;
	and.b32  	%r22477, %r22472, 1;
	setp.eq.b32 	%p1366, %r22477, 1;
	selp.b32 	%r22478, -1727483681, 0, %p1366;
	xor.b32  	%r22479, %r22478, %r22475;
	xor.b32  	%r22480, %r22479, %r22476;
	st.local.u32 	[%rd7196+-12], %r22480;
	and.b32  	%r22481, %r22472, -2147483648;
	ld.local.u32 	%r22482, [%rd7196+-4];
	and.b32  	%r22483, %r22482, 2147483646;
	or.b32  	%r22484, %r22483, %r22481;
	ld.local.u32 	%r22485, [%rd7196+-916];
	shr.u32 	%r22486, %r22484, 1;
	and.b32  	%r22487, %r22482, 1;
	setp.eq.b32 	%p1367, %r22487, 1;
	selp.b32 	%r22488, -1727483681, 0, %p1367;
	xor.b32  	%r22489, %r22488, %r22485;
	xor.b32  	%r22490, %r22489, %r22486;
	st.local.u32 	[%rd7196+-8], %r22490;
	and.b32  	%r22491, %r22482, -2147483648;
	ld.local.u32 	%r106034, [%rd7196];
	and.b32  	%r22492, %r106034, 2147483646;
	or.b32  	%r22493, %r22492, %r22491;
	ld.local.u32 	%r22494, [%rd7196+-912];
	shr.u32 	%r22495, %r22493, 1;
	and.b32  	%r22496, %r106034, 1;
	setp.eq.b32 	%p1368, %r22496, 1;
	selp.b32 	%r22497, -1727483681, 0, %p1368;
	xor.b32  	%r22498, %r22497, %r22494;
	xor.b32  	%r22499, %r22498, %r22495;
	st.local.u32 	[%rd7196+-4], %r22499;
	add.s32 	%r106033, %r106033, 4;
	add.s64 	%rd7196, %rd7196, 16;
	setp.ne.s32 	%p1369, %r106033, 396;
	@%p1369 bra 	$L__BB3_5922;
	ld.local.u32 	%r22501, [%rd2+2492];
	and.b32  	%r22502, %r22501, -2147483648;
	ld.local.u32 	%r106016, [%rd2481+-908];
	and.b32  	%r22503, %r106016, 2147483646;
	or.b32  	%r22504, %r22503, %r22502;
	ld.local.u32 	%r22505, [%rd2485];
	shr.u32 	%r22506, %r22504, 1;
	and.b32  	%r22507, %r106016, 1;
	setp.eq.b32 	%p1370, %r22507, 1;
	selp.b32 	%r22508, -1727483681, 0, %p1370;
	xor.b32  	%r22509, %r22508, %r22505;
	xor.b32  	%r22510, %r22509, %r22506;
	st.local.u32 	[%rd2+2492], %r22510;
	mov.b32 	%r106036, 0;
	st.local.u32 	[%rd2483], %r106036;
$L__BB3_5924:
	add.s32 	%r106042, %r106036, 1;
	st.local.u32 	[%rd2+2496], %r106042;
	mul.wide.s32 	%rd3536, %r106036, 4;
	add.s64 	%rd3537, %rd2, %rd3536;
	ld.local.u32 	%r22511, [%rd3537];
	shr.u32 	%r22512, %r22511, 11;
	xor.b32  	%r22513, %r22512, %r22511;
	shl.b32 	%r22514, %r22513, 7;
	and.b32  	%r22515, %r22514, -1658038656;
	xor.b32  	%r12558, %r22515, %r22513;
	setp.lt.s32 	%p1371, %r106036, 623;
	@%p1371 bra 	$L__BB3_5930;
	mov.b32 	%r106038, 0;
	mov.u64 	%rd7197, %rd2;
$L__BB3_5926:
	and.b32  	%r22517, %r106016, -2147483648;
	ld.local.u32 	%r22518, [%rd7197+4];
	and.b32  	%r22519, %r22518, 2147483646;
	or.b32  	%r22520, %r22519, %r22517;
	ld.local.u32 	%r22521, [%rd7197+1588];
	shr.u32 	%r22522, %r22520, 1;
	and.b32  	%r22523, %r22518, 1;
	setp.eq.b32 	%p1372, %r22523, 1;
	selp.b32 	%r22524, -1727483681, 0, %p1372;
	xor.b32  	%r22525, %r22524, %r22521;
	xor.b32  	%r22526, %r22525, %r22522;
	st.local.u32 	[%rd7197], %r22526;
	and.b32  	%r22527, %r22518, -2147483648;
	ld.local.u32 	%r22528, [%rd7197+8];
	and.b32  	%r22529, %r22528, 2147483646;
	or.b32  	%r22530, %r22529, %r22527;
	ld.local.u32 	%r22531, [%rd7197+1592];
	shr.u32 	%r22532, %r22530, 1;
	and.b32  	%r22533, %r22528, 1;
	setp.eq.b32 	%p1373, %r22533, 1;
	selp.b32 	%r22534, -1727483681, 0, %p1373;
	xor.b32  	%r22535, %r22534, %r22531;
	xor.b32  	%r22536, %r22535, %r22532;
	st.local.u32 	[%rd7197+4], %r22536;
	and.b32  	%r22537, %r22528, -2147483648;
	ld.local.u32 	%r12561, [%rd7197+12];
	and.b32  	%r22538, %r12561, 2147483646;
	or.b32  	%r22539, %r22538, %r22537;
	ld.local.u32 	%r22540, [%rd7197+1596];
	shr.u32 	%r22541, %r22539, 1;
	and.b32  	%r22542, %r12561, 1;
	setp.eq.b32 	%p1374, %r22542, 1;
	selp.b32 	%r22543, -1727483681, 0, %p1374;
	xor.b32  	%r22544, %r22543, %r22540;
	xor.b32  	%r22545, %r22544, %r22541;
	st.local.u32 	[%rd7197+8], %r22545;
	setp.ne.s32 	%p1375, %r106038, 224;
	@%p1375 bra 	$L__BB3_6003;
	ld.local.u32 	%r106040, [%rd2+908];
	add.s64 	%rd7198, %rd2, 924;
	mov.b32 	%r106039, 0;
$L__BB3_5928:
	and.b32  	%r22556, %r106040, -2147483648;
	ld.local.u32 	%r22557, [%rd7198+-12];
	and.b32  	%r22558, %r22557, 2147483646;
	or.b32  	%r22559, %r22558, %r22556;
	ld.local.u32 	%r22560, [%rd7198+-924];
	shr.u32 	%r22561, %r22559, 1;
	and.b32  	%r22562, %r22557, 1;
	setp.eq.b32 	%p1377, %r22562, 1;
	selp.b32 	%r22563, -1727483681, 0, %p1377;
	xor.b32  	%r22564, %r22563, %r22560;
	xor.b32  	%r22565, %r22564, %r22561;
	st.local.u32 	[%rd7198+-16], %r22565;
	and.b32  	%r22566, %r22557, -2147483648;
	ld.local.u32 	%r22567, [%rd7198+-8];
	and.b32  	%r22568, %r22567, 2147483646;
	or.b32  	%r22569, %r22568, %r22566;
	ld.local.u32 	%r22570, [%rd7198+-920];
	shr.u32 	%r22571, %r22569, 1;
	and.b32  	%r22572, %r22567, 1;
	setp.eq.b32 	%p1378, %r22572, 1;
	selp.b32 	%r22573, -1727483681, 0, %p1378;
	xor.b32  	%r22574, %r22573, %r22570;
	xor.b32  	%r22575, %r22574, %r22571;
	st.local.u32 	[%rd7198+-12], %r22575;
	and.b32  	%r22576, %r22567, -2147483648;
	ld.local.u32 	%r22577, [%rd7198+-4];
	and.b32  	%r22578, %r22577, 2147483646;
	or.b32  	%r22579, %r22578, %r22576;
	ld.local.u32 	%r22580, [%rd7198+-916];
	shr.u32 	%r22581, %r22579, 1;
	and.b32  	%r22582, %r22577, 1;
	setp.eq.b32 	%p1379, %r22582, 1;
	selp.b32 	%r22583, -1727483681, 0, %p1379;
	xor.b32  	%r22584, %r22583, %r22580;
	xor.b32  	%r22585, %r22584, %r22581;
	st.local.u32 	[%rd7198+-8], %r22585;
	and.b32  	%r22586, %r22577, -2147483648;
	ld.local.u32 	%r106040, [%rd7198];
	and.b32  	%r22587, %r106040, 2147483646;
	or.b32  	%r22588, %r22587, %r22586;
	ld.local.u32 	%r22589, [%rd7198+-912];
	shr.u32 	%r22590, %r22588, 1;
	and.b32  	%r22591, %r106040, 1;
	setp.eq.b32 	%p1380, %r22591, 1;
	selp.b32 	%r22592, -1727483681, 0, %p1380;
	xor.b32  	%r22593, %r22592, %r22589;
	xor.b32  	%r22594, %r22593, %r22590;
	st.local.u32 	[%rd7198+-4], %r22594;
	add.s32 	%r106039, %r106039, 4;
	add.s64 	%rd7198, %rd7198, 16;
	setp.ne.s32 	%p1381, %r106039, 396;
	@%p1381 bra 	$L__BB3_5928;
	ld.local.u32 	%r22596, [%rd2+2492];
	and.b32  	%r22597, %r22596, -2147483648;
	ld.local.u32 	%r106016, [%rd2481+-908];
	and.b32  	%r22598, %r106016, 2147483646;
	or.b32  	%r22599, %r22598, %r22597;
	ld.local.u32 	%r22600, [%rd2485];
	shr.u32 	%r22601, %r22599, 1;
	and.b32  	%r22602, %r106016, 1;
	setp.eq.b32 	%p1382, %r22602, 1;
	selp.b32 	%r22603, -1727483681, 0, %p1382;
	xor.b32  	%r22604, %r22603, %r22600;
	xor.b32  	%r22605, %r22604, %r22601;
	st.local.u32 	[%rd2+2492], %r22605;
	mov.b32 	%r106042, 0;
	st.local.u32 	[%rd2483], %r106042;
$L__BB3_5930:
	add.s32 	%r106048, %r106042, 1;
	st.local.u32 	[%rd2+2496], %r106048;
	mul.wide.s32 	%rd3538, %r106042, 4;
	add.s64 	%rd3539, %rd2, %rd3538;
	ld.local.u32 	%r22606, [%rd3539];
	shr.u32 	%r22607, %r22606, 11;
	xor.b32  	%r22608, %r22607, %r22606;
	shl.b32 	%r22609, %r22608, 7;
	and.b32  	%r22610, %r22609, -1658038656;
	xor.b32  	%r12571, %r22610, %r22608;
	setp.lt.s32 	%p1383, %r106042, 623;
	@%p1383 bra 	$L__BB3_5936;
	mov.b32 	%r106044, 0;
	mov.u64 	%rd7199, %rd2;
$L__BB3_5932:
	and.b32  	%r22612, %r106016, -2147483648;
	ld.local.u32 	%r22613, [%rd7199+4];
	and.b32  	%r22614, %r22613, 2147483646;
	or.b32  	%r22615, %r22614, %r22612;
	ld.local.u32 	%r22616, [%rd7199+1588];
	shr.u32 	%r22617, %r22615, 1;
	and.b32  	%r22618, %r22613, 1;
	setp.eq.b32 	%p1384, %r22618, 1;
	selp.b32 	%r22619, -1727483681, 0, %p1384;
	xor.b32  	%r22620, %r22619, %r22616;
	xor.b32  	%r22621, %r22620, %r22617;
	st.local.u32 	[%rd7199], %r22621;
	and.b32  	%r22622, %r22613, -2147483648;
	ld.local.u32 	%r22623, [%rd7199+8];
	and.b32  	%r22624, %r22623, 2147483646;
	or.b32  	%r22625, %r22624, %r22622;
	ld.local.u32 	%r22626, [%rd7199+1592];
	shr.u32 	%r22627, %r22625, 1;
	and.b32  	%r22628, %r22623, 1;
	setp.eq.b32 	%p1385, %r22628, 1;
	selp.b32 	%r22629, -1727483681, 0, %p1385;
	xor.b32  	%r22630, %r22629, %r22626;
	xor.b32  	%r22631, %r22630, %r22627;
	st.local.u32 	[%rd7199+4], %r22631;
	and.b32  	%r22632, %r22623, -2147483648;
	ld.local.u32 	%r12574, [%rd7199+12];
	and.b32  	%r22633, %r12574, 2147483646;
	or.b32  	%r22634, %r22633, %r22632;
	ld.local.u32 	%r22635, [%rd7199+1596];
	shr.u32 	%r22636, %r22634, 1;
	and.b32  	%r22637, %r12574, 1;
	setp.eq.b32 	%p1386, %r22637, 1;
	selp.b32 	%r22638, -1727483681, 0, %p1386;
	xor.b32  	%r22639, %r22638, %r22635;
	xor.b32  	%r22640, %r22639, %r22636;
	st.local.u32 	[%rd7199+8], %r22640;
	setp.ne.s32 	%p1387, %r106044, 224;
	@%p1387 bra 	$L__BB3_6002;
	ld.local.u32 	%r106045, [%rd2481];
	mov.b32 	%r106046, 227;
$L__BB3_5934:
	mul.wide.u32 	%rd3540, %r106046, 4;
	add.s64 	%rd3541, %rd2, %rd3540;
	and.b32  	%r22651, %r106045, -2147483648;
	ld.local.u32 	%r22652, [%rd3541+4];
	and.b32  	%r22653, %r22652, 2147483646;
	or.b32  	%r22654, %r22653, %r22651;
	ld.local.u32 	%r22655, [%rd3541+-908];
	shr.u32 	%r22656, %r22654, 1;
	and.b32  	%r22657, %r22652, 1;
	setp.eq.b32 	%p1389, %r22657, 1;
	selp.b32 	%r22658, -1727483681, 0, %p1389;
	xor.b32  	%r22659, %r22658, %r22655;
	xor.b32  	%r22660, %r22659, %r22656;
	st.local.u32 	[%rd3541], %r22660;
	and.b32  	%r22661, %r22652, -2147483648;
	ld.local.u32 	%r22662, [%rd3541+8];
	and.b32  	%r22663, %r22662, 2147483646;
	or.b32  	%r22664, %r22663, %r22661;
	ld.local.u32 	%r22665, [%rd3541+-904];
	shr.u32 	%r22666, %r22664, 1;
	and.b32  	%r22667, %r22662, 1;
	setp.eq.b32 	%p1390, %r22667, 1;
	selp.b32 	%r22668, -1727483681, 0, %p1390;
	xor.b32  	%r22669, %r22668, %r22665;
	xor.b32  	%r22670, %r22669, %r22666;
	st.local.u32 	[%rd3541+4], %r22670;
	and.b32  	%r22671, %r22662, -2147483648;
	ld.local.u32 	%r22672, [%rd3541+12];
	and.b32  	%r22673, %r22672, 2147483646;
	or.b32  	%r22674, %r22673, %r22671;
	ld.local.u32 	%r22675, [%rd3541+-900];
	shr.u32 	%r22676, %r22674, 1;
	and.b32  	%r22677, %r22672, 1;
	setp.eq.b32 	%p1391, %r22677, 1;
	selp.b32 	%r22678, -1727483681, 0, %p1391;
	xor.b32  	%r22679, %r22678, %r22675;
	xor.b32  	%r22680, %r22679, %r22676;
	st.local.u32 	[%rd3541+8], %r22680;
	and.b32  	%r22681, %r22672, -2147483648;
	add.s32 	%r106046, %r106046, 4;
	ld.local.u32 	%r106045, [%rd3541+16];
	and.b32  	%r22682, %r106045, 2147483646;
	or.b32  	%r22683, %r22682, %r22681;
	ld.local.u32 	%r22684, [%rd3541+-896];
	shr.u32 	%r22685, %r22683, 1;
	and.b32  	%r22686, %r106045, 1;
	setp.eq.b32 	%p1392, %r22686, 1;
	selp.b32 	%r22687, -1727483681, 0, %p1392;
	xor.b32  	%r22688, %r22687, %r22684;
	xor.b32  	%r22689, %r22688, %r22685;
	st.local.u32 	[%rd3541+12], %r22689;
	setp.ne.s32 	%p1393, %r106046, 623;
	@%p1393 bra 	$L__BB3_5934;
	ld.local.u32 	%r22691, [%rd2+2492];
	and.b32  	%r22692, %r22691, -2147483648;
	ld.local.u32 	%r106016, [%rd2];
	and.b32  	%r22693, %r106016, 2147483646;
	or.b32  	%r22694, %r22693, %r22692;
	ld.local.u32 	%r22695, [%rd2+1584];
	shr.u32 	%r22696, %r22694, 1;
	and.b32  	%r22697, %r106016, 1;
	setp.eq.b32 	%p1394, %r22697, 1;
	selp.b32 	%r22698, -1727483681, 0, %p1394;
	xor.b32  	%r22699, %r22698, %r22695;
	xor.b32  	%r22700, %r22699, %r22696;
	st.local.u32 	[%rd2+2492], %r22700;
	mov.b32 	%r106048, 0;
	st.local.u32 	[%rd2+2496], %r106048;
$L__BB3_5936:
	setp.gt.u32 	%p1396, %r15023, %r15024;
	add.s32 	%r106068, %r106048, 1;
	st.local.u32 	[%rd2+2496], %r106068;
	mul.wide.s32 	%rd3542, %r106048, 4;
	add.s64 	%rd3543, %rd2, %rd3542;
	ld.local.u32 	%r22701, [%rd3543];
	shr.u32 	%r22702, %r22701, 11;
	xor.b32  	%r22703, %r22702, %r22701;
	shl.b32 	%r22704, %r22703, 7;
	and.b32  	%r22705, %r22704, -1658038656;
	xor.b32  	%r22706, %r22705, %r22703;
	shl.b32 	%r22707, %r22706, 15;
	and.b32  	%r22708, %r22707, -402653184;
	xor.b32  	%r22709, %r22708, %r22706;
	shr.u32 	%r22710, %r22709, 27;
	shl.b32 	%r22711, %r12532, 15;
	and.b32  	%r22712, %r22711, -402653184;
	xor.b32  	%r22713, %r22712, %r12532;
	shr.u32 	%r22714, %r22713, 7;
	and.b32  	%r22715, %r22714, 32505856;
	shl.b32 	%r22716, %r12545, 15;
	and.b32  	%r22717, %r22716, -402653184;
	xor.b32  	%r22718, %r22717, %r12545;
	shr.u32 	%r22719, %r22718, 12;
	and.b32  	%r22720, %r22719, 1015808;
	or.b32  	%r22721, %r22720, %r22715;
	shl.b32 	%r22722, %r12558, 15;
	and.b32  	%r22723, %r22722, -402653184;
	xor.b32  	%r22724, %r22723, %r12558;
	shr.u32 	%r22725, %r22724, 17;
	and.b32  	%r22726, %r22725, 31744;
	or.b32  	%r22727, %r22721, %r22726;
	shl.b32 	%r22728, %r12571, 15;
	and.b32  	%r22729, %r22728, -402653184;
	xor.b32  	%r22730, %r22729, %r12571;
	shr.u32 	%r22731, %r22730, 22;
	and.b32  	%r22732, %r22731, 992;
	or.b32  	%r22733, %r22727, %r22732;
	or.b32  	%r106052, %r22733, %r22710;
	mov.pred 	%p12033, 0;
	@%p1396 bra 	$L__BB3_5945;
	mov.pred 	%p12033, 0;
	mov.u32 	%r106057, %r106068;
	mov.u32 	%r106051, %r15023;
$L__BB3_5938:
	shl.b32 	%r12590, %r106052, 5;
	setp.lt.s32 	%p1398, %r106057, 624;
	@%p1398 bra 	$L__BB3_5944;
	mov.b32 	%r106054, 0;
$L__BB3_5940:
	mul.wide.u32 	%rd3544, %r106054, 4;
	add.s64 	%rd2769, %rd2, %rd3544;
	and.b32  	%r22735, %r106016, -2147483648;
	ld.local.u32 	%r22736, [%rd2769+4];
	and.b32  	%r22737, %r22736, 2147483646;
	or.b32  	%r22738, %r22737, %r22735;
	ld.local.u32 	%r22739, [%rd2769+1588];
	shr.u32 	%r22740, %r22738, 1;
	and.b32  	%r22741, %r22736, 1;
	setp.eq.b32 	%p1399, %r22741, 1;
	selp.b32 	%r22742, -1727483681, 0, %p1399;
	xor.b32  	%r22743, %r22742, %r22739;
	xor.b32  	%r22744, %r22743, %r22740;
	st.local.u32 	[%rd2769], %r22744;
	and.b32  	%r22745, %r22736, -2147483648;
	ld.local.u32 	%r22746, [%rd2769+8];
	and.b32  	%r22747, %r22746, 2147483646;
	or.b32  	%r22748, %r22747, %r22745;
	ld.local.u32 	%r22749, [%rd2769+1592];
	shr.u32 	%r22750, %r22748, 1;
	and.b32  	%r22751, %r22746, 1;
	setp.eq.b32 	%p1400, %r22751, 1;
	selp.b32 	%r22752, -1727483681, 0, %p1400;
	xor.b32  	%r22753, %r22752, %r22749;
	xor.b32  	%r22754, %r22753, %r22750;
	st.local.u32 	[%rd2769+4], %r22754;
	and.b32  	%r22755, %r22746, -2147483648;
	ld.local.u32 	%r12593, [%rd2769+12];
	and.b32  	%r22756, %r12593, 2147483646;
	or.b32  	%r22757, %r22756, %r22755;
	ld.local.u32 	%r22758, [%rd2769+1596];
	shr.u32 	%r22759, %r22757, 1;
	and.b32  	%r22760, %r12593, 1;
	setp.eq.b32 	%p1401, %r22760, 1;
	selp.b32 	%r22761, -1727483681, 0, %p1401;
	xor.b32  	%r22762, %r22761, %r22758;
	xor.b32  	%r22763, %r22762, %r22759;
	st.local.u32 	[%rd2769+8], %r22763;
	setp.ne.s32 	%p1402, %r106054, 224;
	@%p1402 bra 	$L__BB3_7306;
	ld.local.u32 	%r106055, [%rd2481];
	mov.b32 	%r106056, 227;
$L__BB3_5942:
	mul.wide.u32 	%rd3545, %r106056, 4;
	add.s64 	%rd3546, %rd2, %rd3545;
	and.b32  	%r22774, %r106055, -2147483648;
	ld.local.u32 	%r22775, [%rd3546+4];
	and.b32  	%r22776, %r22775, 2147483646;
	or.b32  	%r22777, %r22776, %r22774;
	ld.local.u32 	%r22778, [%rd3546+-908];
	shr.u32 	%r22779, %r22777, 1;
	and.b32  	%r22780, %r22775, 1;
	setp.eq.b32 	%p1404, %r22780, 1;
	selp.b32 	%r22781, -1727483681, 0, %p1404;
	xor.b32  	%r22782, %r22781, %r22778;
	xor.b32  	%r22783, %r22782, %r22779;
	st.local.u32 	[%rd3546], %r22783;
	and.b32  	%r22784, %r22775, -2147483648;
	ld.local.u32 	%r22785, [%rd3546+8];
	and.b32  	%r22786, %r22785, 2147483646;
	or.b32  	%r22787, %r22786, %r22784;
	ld.local.u32 	%r22788, [%rd3546+-904];
	shr.u32 	%r22789, %r22787, 1;
	and.b32  	%r22790, %r22785, 1;
	setp.eq.b32 	%p1405, %r22790, 1;
	selp.b32 	%r22791, -1727483681, 0, %p1405;
	xor.b32  	%r22792, %r22791, %r22788;
	xor.b32  	%r22793, %r22792, %r22789;
	st.local.u32 	[%rd3546+4], %r22793;
	and.b32  	%r22794, %r22785, -2147483648;
	ld.local.u32 	%r22795, [%rd3546+12];
	and.b32  	%r22796, %r22795, 2147483646;
	or.b32  	%r22797, %r22796, %r22794;
	ld.local.u32 	%r22798, [%rd3546+-900];
	shr.u32 	%r22799, %r22797, 1;
	and.b32  	%r22800, %r22795, 1;
	setp.eq.b32 	%p1406, %r22800, 1;
	selp.b32 	%r22801, -1727483681, 0, %p1406;
	xor.b32  	%r22802, %r22801, %r22798;
	xor.b32  	%r22803, %r22802, %r22799;
	st.local.u32 	[%rd3546+8], %r22803;
	and.b32  	%r22804, %r22795, -2147483648;
	add.s32 	%r106056, %r106056, 4;
	ld.local.u32 	%r106055, [%rd3546+16];
	and.b32  	%r22805, %r106055, 2147483646;
	or.b32  	%r22806, %r22805, %r22804;
	ld.local.u32 	%r22807, [%rd3546+-896];
	shr.u32 	%r22808, %r22806, 1;
	and.b32  	%r22809, %r106055, 1;
	setp.eq.b32 	%p1407, %r22809, 1;
	selp.b32 	%r22810, -1727483681, 0, %p1407;
	xor.b32  	%r22811, %r22810, %r22807;
	xor.b32  	%r22812, %r22811, %r22808;
	st.local.u32 	[%rd3546+12], %r22812;
	setp.ne.s32 	%p1408, %r106056, 623;
	@%p1408 bra 	$L__BB3_5942;
	ld.local.u32 	%r22814, [%rd2+2492];
	and.b32  	%r22815, %r22814, -2147483648;
	ld.local.u32 	%r106016, [%rd2];
	and.b32  	%r22816, %r106016, 2147483646;
	or.b32  	%r22817, %r22816, %r22815;
	ld.local.u32 	%r22818, [%rd2+1584];
	shr.u32 	%r22819, %r22817, 1;
	and.b32  	%r22820, %r106016, 1;
	setp.eq.b32 	%p1409, %r22820, 1;
	selp.b32 	%r22821, -1727483681, 0, %p1409;
	xor.b32  	%r22822, %r22821, %r22818;
	xor.b32  	%r22823, %r22822, %r22819;
	st.local.u32 	[%rd2+2492], %r22823;
	mov.b32 	%r106057, 0;
	st.local.u32 	[%rd2+2496], %r106057;
$L__BB3_5944:
	add.s32 	%r106068, %r106057, 1;
	st.local.u32 	[%rd2+2496], %r106068;
	mul.wide.s32 	%rd3547, %r106057, 4;
	add.s64 	%rd3548, %rd2, %rd3547;
	ld.local.u32 	%r22824, [%rd3548];
	shr.u32 	%r22825, %r22824, 11;
	xor.b32  	%r22826, %r22825, %r22824;
	shl.b32 	%r22827, %r22826, 7;
	and.b32  	%r22828, %r22827, -1658038656;
	xor.b32  	%r22829, %r22828, %r22826;
	shl.b32 	%r22830, %r22829, 15;
	and.b32  	%r22831, %r22830, -402653184;
	xor.b32  	%r22832, %r22831, %r22829;
	shr.u32 	%r22833, %r22832, 27;
	and.b32  	%r22835, %r12590, 1073741792;
	or.b32  	%r106052, %r22833, %r22835;
	setp.eq.s32 	%p1410, %r106052, %r15021;
	or.pred  	%p12033, %p12033, %p1410;
	add.s32 	%r106051, %r106051, 1;
	setp.gt.u32 	%p1411, %r106051, %r15024;
	mov.u32 	%r106057, %r106068;
	@%p1411 bra 	$L__BB3_5945;
	bra.uni 	$L__BB3_5938;
$L__BB3_5945:
	sub.s32 	%r22836, %r15025, %r15024;
	add.s32 	%r22837, %r22836, -6;
	setp.lt.s32 	%p1412, %r22837, 1;
	@%p1412 bra 	$L__BB3_5954;
	mov.b32 	%r106063, 0;
$L__BB3_5947:
	setp.lt.s32 	%p1413, %r106068, 624;
	@%p1413 bra 	$L__BB3_5953;
	mov.b32 	%r106065, 0;
	mov.u64 	%rd7200, %rd2;
$L__BB3_5949:
	and.b32  	%r22840, %r106016, -2147483648;
	ld.local.u32 	%r22841, [%rd7200+4];
	and.b32  	%r22842, %r22841, 2147483646;
	or.b32  	%r22843, %r22842, %r22840;
	ld.local.u32 	%r22844, [%rd7200+1588];
	shr.u32 	%r22845, %r22843, 1;
	and.b32  	%r22846, %r22841, 1;
	setp.eq.b32 	%p1414, %r22846, 1;
	selp.b32 	%r22847, -1727483681, 0, %p1414;
	xor.b32  	%r22848, %r22847, %r22844;
	xor.b32  	%r22849, %r22848, %r22845;
	st.local.u32 	[%rd7200], %r22849;
	and.b32  	%r22850, %r22841, -2147483648;
	ld.local.u32 	%r22851, [%rd7200+8];
	and.b32  	%r22852, %r22851, 2147483646;
	or.b32  	%r22853, %r22852, %r22850;
	ld.local.u32 	%r22854, [%rd7200+1592];
	shr.u32 	%r22855, %r22853, 1;
	and.b32  	%r22856, %r22851, 1;
	setp.eq.b32 	%p1415, %r22856, 1;
	selp.b32 	%r22857, -1727483681, 0, %p1415;
	xor.b32  	%r22858, %r22857, %r22854;
	xor.b32  	%r22859, %r22858, %r22855;
	st.local.u32 	[%rd7200+4], %r22859;
	and.b32  	%r22860, %r22851, -2147483648;
	ld.local.u32 	%r12614, [%rd7200+12];
	and.b32  	%r22861, %r12614, 2147483646;
	or.b32  	%r22862, %r22861, %r22860;
	ld.local.u32 	%r22863, [%rd7200+1596];
	shr.u32 	%r22864, %r22862, 1;
	and.b32  	%r22865, %r12614, 1;
	setp.eq.b32 	%p1416, %r22865, 1;
	selp.b32 	%r22866, -1727483681, 0, %p1416;
	xor.b32  	%r22867, %r22866, %r22863;
	xor.b32  	%r22868, %r22867, %r22864;
	st.local.u32 	[%rd7200+8], %r22868;
	setp.ne.s32 	%p1417, %r106065, 224;
	@%p1417 bra 	$L__BB3_6001;
	ld.local.u32 	%r106066, [%rd2481];
	mov.b32 	%r106067, 227;
$L__BB3_5951:
	mul.wide.u32 	%rd3549, %r106067, 4;
	add.s64 	%rd3550, %rd2, %rd3549;
	and.b32  	%r22879, %r106066, -2147483648;
	ld.local.u32 	%r22880, [%rd3550+4];
	and.b32  	%r22881, %r22880, 2147483646;
	or.b32  	%r22882, %r22881, %r22879;
	ld.local.u32 	%r22883, [%rd3550+-908];
	shr.u32 	%r22884, %r22882, 1;
	and.b32  	%r22885, %r22880, 1;
	setp.eq.b32 	%p1419, %r22885, 1;
	selp.b32 	%r22886, -1727483681, 0, %p1419;
	xor.b32  	%r22887, %r22886, %r22883;
	xor.b32  	%r22888, %r22887, %r22884;
	st.local.u32 	[%rd3550], %r22888;
	and.b32  	%r22889, %r22880, -2147483648;
	ld.local.u32 	%r22890, [%rd3550+8];
	and.b32  	%r22891, %r22890, 2147483646;
	or.b32  	%r22892, %r22891, %r22889;
	ld.local.u32 	%r22893, [%rd3550+-904];
	shr.u32 	%r22894, %r22892, 1;
	and.b32  	%r22895, %r22890, 1;
	setp.eq.b32 	%p1420, %r22895, 1;
	selp.b32 	%r22896, -1727483681, 0, %p1420;
	xor.b32  	%r22897, %r22896, %r22893;
	xor.b32  	%r22898, %r22897, %r22894;
	st.local.u32 	[%rd3550+4], %r22898;
	and.b32  	%r22899, %r22890, -2147483648;
	ld.local.u32 	%r22900, [%rd3550+12];
	and.b32  	%r22901, %r22900, 2147483646;
	or.b32  	%r22902, %r22901, %r22899;
	ld.local.u32 	%r22903, [%rd3550+-900];
	shr.u32 	%r22904, %r22902, 1;
	and.b32  	%r22905, %r22900, 1;
	setp.eq.b32 	%p1421, %r22905, 1;
	selp.b32 	%r22906, -1727483681, 0, %p1421;
	xor.b32  	%r22907, %r22906, %r22903;
	xor.b32  	%r22908, %r22907, %r22904;
	st.local.u32 	[%rd3550+8], %r22908;
	and.b32  	%r22909, %r22900, -2147483648;
	add.s32 	%r106067, %r106067, 4;
	ld.local.u32 	%r106066, [%rd3550+16];
	and.b32  	%r22910, %r106066, 2147483646;
	or.b32  	%r22911, %r22910, %r22909;
	ld.local.u32 	%r22912, [%rd3550+-896];
	shr.u32 	%r22913, %r22911, 1;
	and.b32  	%r22914, %r106066, 1;
	setp.eq.b32 	%p1422, %r22914, 1;
	selp.b32 	%r22915, -1727483681, 0, %p1422;
	xor.b32  	%r22916, %r22915, %r22912;
	xor.b32  	%r22917, %r22916, %r22913;
	st.local.u32 	[%rd3550+12], %r22917;
	setp.ne.s32 	%p1423, %r106067, 623;
	@%p1423 bra 	$L__BB3_5951;
	ld.local.u32 	%r22919, [%rd2+2492];
	and.b32  	%r22920, %r22919, -2147483648;
	ld.local.u32 	%r106016, [%rd2];
	and.b32  	%r22921, %r106016, 2147483646;
	or.b32  	%r22922, %r22921, %r22920;
	ld.local.u32 	%r22923, [%rd2+1584];
	shr.u32 	%r22924, %r22922, 1;
	and.b32  	%r22925, %r106016, 1;
	setp.eq.b32 	%p1424, %r22925, 1;
	selp.b32 	%r22926, -1727483681, 0, %p1424;
	xor.b32  	%r22927, %r22926, %r22923;
	xor.b32  	%r22928, %r22927, %r22924;
	st.local.u32 	[%rd2+2492], %r22928;
	mov.b32 	%r106068, 0;
	st.local.u32 	[%rd2+2496], %r106068;
$L__BB3_5953:
	add.s32 	%r106068, %r106068, 1;
	st.local.u32 	[%rd2483], %r106068;
	add.s32 	%r106063, %r106063, 1;
	setp.ne.s32 	%p1425, %r106063, %r22837;
	@%p1425 bra 	$L__BB3_5947;
$L__BB3_5954:
	add.s64 	%rd2771, %rd2, 1584;
	add.s64 	%rd2772, %rd2, 2492;
	setp.lt.s32 	%p1426, %r106068, 624;
	@%p1426 bra 	$L__BB3_5960;
	mov.b32 	%r106073, 0;
	mov.u64 	%rd7201, %rd2;
$L__BB3_5956:
	and.b32  	%r22932, %r106016, -2147483648;
	ld.local.u32 	%r22933, [%rd7201+4];
	and.b32  	%r22934, %r22933, 2147483646;
	or.b32  	%r22935, %r22934, %r22932;
	ld.local.u32 	%r22936, [%rd7201+1588];
	shr.u32 	%r22937, %r22935, 1;
	and.b32  	%r22938, %r22933, 1;
	setp.eq.b32 	%p1427, %r22938, 1;
	selp.b32 	%r22939, -1727483681, 0, %p1427;
	xor.b32  	%r22940, %r22939, %r22936;
	xor.b32  	%r22941, %r22940, %r22937;
	st.local.u32 	[%rd7201], %r22941;
	and.b32  	%r22942, %r22933, -2147483648;
	ld.local.u32 	%r22943, [%rd7201+8];
	and.b32  	%r22944, %r22943, 2147483646;
	or.b32  	%r22945, %r22944, %r22942;
	ld.local.u32 	%r22946, [%rd7201+1592];
	shr.u32 	%r22947, %r22945, 1;
	and.b32  	%r22948, %r22943, 1;
	setp.eq.b32 	%p1428, %r22948, 1;
	selp.b32 	%r22949, -1727483681, 0, %p1428;
	xor.b32  	%r22950, %r22949, %r22946;
	xor.b32  	%r22951, %r22950, %r22947;
	st.local.u32 	[%rd7201+4], %r22951;
	and.b32  	%r22952, %r22943, -2147483648;
	ld.local.u32 	%r12629, [%rd7201+12];
	and.b32  	%r22953, %r12629, 2147483646;
	or.b32  	%r22954, %r22953, %r22952;
	ld.local.u32 	%r22955, [%rd7201+1596];
	shr.u32 	%r22956, %r22954, 1;
	and.b32  	%r22957, %r12629, 1;
	setp.eq.b32 	%p1429, %r22957, 1;
	selp.b32 	%r22958, -1727483681, 0, %p1429;
	xor.b32  	%r22959, %r22958, %r22955;
	xor.b32  	%r22960, %r22959, %r22956;
	st.local.u32 	[%rd7201+8], %r22960;
	setp.ne.s32 	%p1430, %r106073, 224;
	@%p1430 bra 	$L__BB3_6000;
	ld.local.u32 	%r106075, [%rd2+908];
	add.s64 	%rd7202, %rd2, 924;
	mov.b32 	%r106074, 0;
$L__BB3_5958:
	and.b32  	%r22971, %r106075, -2147483648;
	ld.local.u32 	%r22972, [%rd7202+-12];
	and.b32  	%r22973, %r22972, 2147483646;
	or.b32  	%r22974, %r22973, %r22971;
	ld.local.u32 	%r22975, [%rd7202+-924];
	shr.u32 	%r22976, %r22974, 1;
	and.b32  	%r22977, %r22972, 1;
	setp.eq.b32 	%p1432, %r22977, 1;
	selp.b32 	%r22978, -1727483681, 0, %p1432;
	xor.b32  	%r22979, %r22978, %r22975;
	xor.b32  	%r22980, %r22979, %r22976;
	st.local.u32 	[%rd7202+-16], %r22980;
	and.b32  	%r22981, %r22972, -2147483648;
	ld.local.u32 	%r22982, [%rd7202+-8];
	and.b32  	%r22983, %r22982, 2147483646;
	or.b32  	%r22984, %r22983, %r22981;
	ld.local.u32 	%r22985, [%rd7202+-920];
	shr.u32 	%r22986, %r22984, 1;
	and.b32  	%r22987, %r22982, 1;
	setp.eq.b32 	%p1433, %r22987, 1;
	selp.b32 	%r22988, -1727483681, 0, %p1433;
	xor.b32  	%r22989, %r22988, %r22985;
	xor.b32  	%r22990, %r22989, %r22986;
	st.local.u32 	[%rd7202+-12], %r22990;
	and.b32  	%r22991, %r22982, -2147483648;
	ld.local.u32 	%r22992, [%rd7202+-4];
	and.b32  	%r22993, %r22992, 2147483646;
	or.b32  	%r22994, %r22993, %r22991;
	ld.local.u32 	%r22995, [%rd7202+-916];
	shr.u32 	%r22996, %r22994, 1;
	and.b32  	%r22997, %r22992, 1;
	setp.eq.b32 	%p1434, %r22997, 1;
	selp.b32 	%r22998, -1727483681, 0, %p1434;
	xor.b32  	%r22999, %r22998, %r22995;
	xor.b32  	%r23000, %r22999, %r22996;
	st.local.u32 	[%rd7202+-8], %r23000;
	and.b32  	%r23001, %r22992, -2147483648;
	ld.local.u32 	%r106075, [%rd7202];
	and.b32  	%r23002, %r106075, 2147483646;
	or.b32  	%r23003, %r23002, %r23001;
	ld.local.u32 	%r23004, [%rd7202+-912];
	shr.u32 	%r23005, %r23003, 1;
	and.b32  	%r23006, %r106075, 1;
	setp.eq.b32 	%p1435, %r23006, 1;
	selp.b32 	%r23007, -1727483681, 0, %p1435;
	xor.b32  	%r23008, %r23007, %r23004;
	xor.b32  	%r23009, %r23008, %r23005;
	st.local.u32 	[%rd7202+-4], %r23009;
	add.s32 	%r106074, %r106074, 4;
	add.s64 	%rd7202, %rd7202, 16;
	setp.ne.s32 	%p1436, %r106074, 396;
	@%p1436 bra 	$L__BB3_5958;
	ld.local.u32 	%r23011, [%rd2772];
	and.b32  	%r23012, %r23011, -2147483648;
	ld.local.u32 	%r106016, [%rd2481+-908];
	and.b32  	%r23013, %r106016, 2147483646;
	or.b32  	%r23014, %r23013, %r23012;
	ld.local.u32 	%r23015, [%rd2771];
	shr.u32 	%r23016, %r23014, 1;
	and.b32  	%r23017, %r106016, 1;
	setp.eq.b32 	%p1437, %r23017, 1;
	selp.b32 	%r23018, -1727483681, 0, %p1437;
	xor.b32  	%r23019, %r23018, %r23015;
	xor.b32  	%r23020, %r23019, %r23016;
	st.local.u32 	[%rd2772], %r23020;
	mov.b32 	%r106068, 0;
	st.local.u32 	[%rd2483], %r106068;
$L__BB3_5960:
	add.s32 	%r106083, %r106068, 1;
	st.local.u32 	[%rd2+2496], %r106083;
	mul.wide.s32 	%rd3551, %r106068, 4;
	add.s64 	%rd3552, %rd2, %rd3551;
	ld.local.u32 	%r23021, [%rd3552];
	shr.u32 	%r23022, %r23021, 11;
	xor.b32  	%r23023, %r23022, %r23021;
	shl.b32 	%r23024, %r23023, 7;
	and.b32  	%r23025, %r23024, -1658038656;
	xor.b32  	%r12639, %r23025, %r23023;
	setp.lt.s32 	%p1438, %r106068, 623;
	@%p1438 bra 	$L__BB3_5966;
	mov.b32 	%r106079, 0;
	mov.u64 	%rd7203, %rd2;
$L__BB3_5962:
	and.b32  	%r23027, %r106016, -2147483648;
	ld.local.u32 	%r23028, [%rd7203+4];
	and.b32  	%r23029, %r23028, 2147483646;
	or.b32  	%r23030, %r23029, %r23027;
	ld.local.u32 	%r23031, [%rd7203+1588];
	shr.u32 	%r23032, %r23030, 1;
	and.b32  	%r23033, %r23028, 1;
	setp.eq.b32 	%p1439, %r23033, 1;
	selp.b32 	%r23034, -1727483681, 0, %p1439;
	xor.b32  	%r23035, %r23034, %r23031;
	xor.b32  	%r23036, %r23035, %r23032;
	st.local.u32 	[%rd7203], %r23036;
	and.b32  	%r23037, %r23028, -2147483648;
	ld.local.u32 	%r23038, [%rd7203+8];
	and.b32  	%r23039, %r23038, 2147483646;
	or.b32  	%r23040, %r23039, %r23037;
	ld.local.u32 	%r23041, [%rd7203+1592];
	shr.u32 	%r23042, %r23040, 1;
	and.b32  	%r23043, %r23038, 1;
	setp.eq.b32 	%p1440, %r23043, 1;
	selp.b32 	%r23044, -1727483681, 0, %p1440;
	xor.b32  	%r23045, %r23044, %r23041;
	xor.b32  	%r23046, %r23045, %r23042;
	st.local.u32 	[%rd7203+4], %r23046;
	and.b32  	%r23047, %r23038, -2147483648;
	ld.local.u32 	%r12642, [%rd7203+12];
	and.b32  	%r23048, %r12642, 2147483646;
	or.b32  	%r23049, %r23048, %r23047;
	ld.local.u32 	%r23050, [%rd7203+1596];
	shr.u32 	%r23051, %r23049, 1;
	and.b32  	%r23052, %r12642, 1;
	setp.eq.b32 	%p1441, %r23052, 1;
	selp.b32 	%r23053, -1727483681, 0, %p1441;
	xor.b32  	%r23054, %r23053, %r23050;
	xor.b32  	%r23055, %r23054, %r23051;
	st.local.u32 	[%rd7203+8], %r23055;
	setp.ne.s32 	%p1442, %r106079, 224;
	@%p1442 bra 	$L__BB3_5999;
	ld.local.u32 	%r106081, [%rd2+908];
	add.s64 	%rd7204, %rd2, 924;
	mov.b32 	%r106080, 0;
$L__BB3_5964:
	and.b32  	%r23066, %r106081, -2147483648;
	ld.local.u32 	%r23067, [%rd7204+-12];
	and.b32  	%r23068, %r23067, 2147483646;
	or.b32  	%r23069, %r23068, %r23066;
	ld.local.u32 	%r23070, [%rd7204+-924];
	shr.u32 	%r23071, %r23069, 1;
	and.b32  	%r23072, %r23067, 1;
	setp.eq.b32 	%p1444, %r23072, 1;
	selp.b32 	%r23073, -1727483681, 0, %p1444;
	xor.b32  	%r23074, %r23073, %r23070;
	xor.b32  	%r23075, %r23074, %r23071;
	st.local.u32 	[%rd7204+-16], %r23075;
	and.b32  	%r23076, %r23067, -2147483648;
	ld.local.u32 	%r23077, [%rd7204+-8];
	and.b32  	%r23078, %r23077, 2147483646;
	or.b32  	%r23079, %r23078, %r23076;
	ld.local.u32 	%r23080, [%rd7204+-920];
	shr.u32 	%r23081, %r23079, 1;
	and.b32  	%r23082, %r23077, 1;
	setp.eq.b32 	%p1445, %r23082, 1;
	selp.b32 	%r23083, -1727483681, 0, %p1445;
	xor.b32  	%r23084, %r23083, %r23080;
	xor.b32  	%r23085, %r23084, %r23081;
	st.local.u32 	[%rd7204+-12], %r23085;
	and.b32  	%r23086, %r23077, -2147483648;
	ld.local.u32 	%r23087, [%rd7204+-4];
	and.b32  	%r23088, %r23087, 2147483646;
	or.b32  	%r23089, %r23088, %r23086;
	ld.local.u32 	%r23090, [%rd7204+-916];
	shr.u32 	%r23091, %r23089, 1;
	and.b32  	%r23092, %r23087, 1;
	setp.eq.b32 	%p1446, %r23092, 1;
	selp.b32 	%r23093, -1727483681, 0, %p1446;
	xor.b32  	%r23094, %r23093, %r23090;
	xor.b32  	%r23095, %r23094, %r23091;
	st.local.u32 	[%rd7204+-8], %r23095;
	and.b32  	%r23096, %r23087, -2147483648;
	ld.local.u32 	%r106081, [%rd7204];
	and.b32  	%r23097, %r106081, 2147483646;
	or.b32  	%r23098, %r23097, %r23096;
	ld.local.u32 	%r23099, [%rd7204+-912];
	shr.u32 	%r23100, %r23098, 1;
	and.b32  	%r23101, %r106081, 1;
	setp.eq.b32 	%p1447, %r23101, 1;
	selp.b32 	%r23102, -1727483681, 0, %p1447;
	xor.b32  	%r23103, %r23102, %r23099;
	xor.b32  	%r23104, %r23103, %r23100;
	st.local.u32 	[%rd7204+-4], %r23104;
	add.s32 	%r106080, %r106080, 4;
	add.s64 	%rd7204, %rd7204, 16;
	setp.ne.s32 	%p1448, %r106080, 396;
	@%p1448 bra 	$L__BB3_5964;
	ld.local.u32 	%r23106, [%rd2772];
	and.b32  	%r23107, %r23106, -2147483648;
	ld.local.u32 	%r106016, [%rd2481+-908];
	and.b32  	%r23108, %r106016, 2147483646;
	or.b32  	%r23109, %r23108, %r23107;
	ld.local.u32 	%r23110, [%rd2771];
	shr.u32 	%r23111, %r23109, 1;
	and.b32  	%r23112, %r106016, 1;
	setp.eq.b32 	%p1449, %r23112, 1;
	selp.b32 	%r23113, -1727483681, 0, %p1449;
	xor.b32  	%r23114, %r23113, %r23110;
	xor.b32  	%r23115, %r23114, %r23111;
	st.local.u32 	[%rd2772], %r23115;
	mov.b32 	%r106083, 0;
	st.local.u32 	[%rd2483], %r106083;
$L__BB3_5966:
	add.s32 	%r106089, %r106083, 1;
	st.local.u32 	[%rd2+2496], %r106089;
	mul.wide.s32 	%rd3553, %r106083, 4;
	add.s64 	%rd3554, %rd2, %rd3553;
	ld.local.u32 	%r23116, [%rd3554];
	shr.u32 	%r23117, %r23116, 11;
	xor.b32  	%r23118, %r23117, %r23116;
	shl.b32 	%r23119, %r23118, 7;
	and.b32  	%r23120, %r23119, -1658038656;
	xor.b32  	%r12652, %r23120, %r23118;
	setp.lt.s32 	%p1450, %r106083, 623;
	@%p1450 bra 	$L__BB3_5972;
	mov.b32 	%r106085, 0;
	mov.u64 	%rd7205, %rd2;
$L__BB3_5968:
	and.b32  	%r23122, %r106016, -2147483648;
	ld.local.u32 	%r23123, [%rd7205+4];
	and.b32  	%r23124, %r23123, 2147483646;
	or.b32  	%r23125, %r23124, %r23122;
	ld.local.u32 	%r23126, [%rd7205+1588];
	shr.u32 	%r23127, %r23125, 1;
	and.b32  	%r23128, %r23123, 1;
	setp.eq.b32 	%p1451, %r23128, 1;
	selp.b32 	%r23129, -1727483681, 0, %p1451;
	xor.b32  	%r23130, %r23129, %r23126;
	xor.b32  	%r23131, %r23130, %r23127;
	st.local.u32 	[%rd7205], %r23131;
	and.b32  	%r23132, %r23123, -2147483648;
	ld.local.u32 	%r23133, [%rd7205+8];
	and.b32  	%r23134, %r23133, 2147483646;
	or.b32  	%r23135, %r23134, %r23132;
	ld.local.u32 	%r23136, [%rd7205+1592];
	shr.u32 	%r23137, %r23135, 1;
	and.b32  	%r23138, %r23133, 1;
	setp.eq.b32 	%p1452, %r23138, 1;
	selp.b32 	%r23139, -1727483681, 0, %p1452;
	xor.b32  	%r23140, %r23139, %r23136;
	xor.b32  	%r23141, %r23140, %r23137;
	st.local.u32 	[%rd7205+4], %r23141;
	and.b32  	%r23142, %r23133, -2147483648;
	ld.local.u32 	%r12655, [%rd7205+12];
	and.b32  	%r23143, %r12655, 2147483646;
	or.b32  	%r23144, %r23143, %r23142;
	ld.local.u32 	%r23145, [%rd7205+1596];
	shr.u32 	%r23146, %r23144, 1;
	and.b32  	%r23147, %r12655, 1;
	setp.eq.b32 	%p1453, %r23147, 1;
	selp.b32 	%r23148, -1727483681, 0, %p1453;
	xor.b32  	%r23149, %r23148, %r23145;
	xor.b32  	%r23150, %r23149, %r23146;
	st.local.u32 	[%rd7205+8], %r23150;
	setp.ne.s32 	%p1454, %r106085, 224;
	@%p1454 bra 	$L__BB3_5998;
	ld.local.u32 	%r106087, [%rd2+908];
	add.s64 	%rd7206, %rd2, 924;
	mov.b32 	%r106086, 0;
$L__BB3_5970:
	and.b32  	%r23161, %r106087, -2147483648;
	ld.local.u32 	%r23162, [%rd7206+-12];
	and.b32  	%r23163, %r23162, 2147483646;
	or.b32  	%r23164, %r23163, %r23161;
	ld.local.u32 	%r23165, [%rd7206+-924];
	shr.u32 	%r23166, %r23164, 1;
	and.b32  	%r23167, %r23162, 1;
	setp.eq.b32 	%p1456, %r23167, 1;
	selp.b32 	%r23168, -1727483681, 0, %p1456;
	xor.b32  	%r23169, %r23168, %r23165;
	xor.b32  	%r23170, %r23169, %r23166;
	st.local.u32 	[%rd7206+-16], %r23170;
	and.b32  	%r23171, %r23162, -2147483648;
	ld.local.u32 	%r23172, [%rd7206+-8];
	and.b32  	%r23173, %r23172, 2147483646;
	or.b32  	%r23174, %r23173, %r23171;
	ld.local.u32 	%r23175, [%rd7206+-920];
	shr.u32 	%r23176, %r23174, 1;
	and.b32  	%r23177, %r23172, 1;
	setp.eq.b32 	%p1457, %r23177, 1;
	selp.b32 	%r23178, -1727483681, 0, %p1457;
	xor.b32  	%r23179, %r23178, %r23175;
	xor.b32  	%r23180, %r23179, %r23176;
	st.local.u32 	[%rd7206+-12], %r23180;
	and.b32  	%r23181, %r23172, -2147483648;
	ld.local.u32 	%r23182, [%rd7206+-4];
	and.b32  	%r23183, %r23182, 2147483646;
	or.b32  	%r23184, %r23183, %r23181;
	ld.local.u32 	%r23185, [%rd7206+-916];
	shr.u32 	%r23186, %r23184, 1;
	and.b32  	%r23187, %r23182, 1;
	setp.eq.b32 	%p1458, %r23187, 1;
	selp.b32 	%r23188, -1727483681, 0, %p1458;
	xor.b32  	%r23189, %r23188, %r23185;
	xor.b32  	%r23190, %r23189, %r23186;
	st.local.u32 	[%rd7206+-8], %r23190;
	and.b32  	%r23191, %r23182, -2147483648;
	ld.local.u32 	%r106087, [%rd7206];
	and.b32  	%r23192, %r106087, 2147483646;
	or.b32  	%r23193, %r23192, %r23191;
	ld.local.u32 	%r23194, [%rd7206+-912];
	shr.u32 	%r23195, %r23193, 1;
	and.b32  	%r23196, %r106087, 1;
	setp.eq.b32 	%p1459, %r23196, 1;
	selp.b32 	%r23197, -1727483681, 0, %p1459;
	xor.b32  	%r23198, %r23197, %r23194;
	xor.b32  	%r23199, %r23198, %r23195;
	st.local.u32 	[%rd7206+-4], %r23199;
	add.s32 	%r106086, %r106086, 4;
	add.s64 	%rd7206, %rd7206, 16;
	setp.ne.s32 	%p1460, %r106086, 396;
	@%p1460 bra 	$L__BB3_5970;
	ld.local.u32 	%r23201, [%rd2+2492];
	and.b32  	%r23202, %r23201, -2147483648;
	ld.local.u32 	%r106016, [%rd2481+-908];
	and.b32  	%r23203, %r106016, 2147483646;
	or.b32  	%r23204, %r23203, %r23202;
	ld.local.u32 	%r23205, [%rd2771];
	shr.u32 	%r23206, %r23204, 1;
	and.b32  	%r23207, %r106016, 1;
	setp.eq.b32 	%p1461, %r23207, 1;
	selp.b32 	%r23208, -1727483681, 0, %p1461;
	xor.b32  	%r23209, %r23208, %r23205;
	xor.b32  	%r23210, %r23209, %r23206;
	st.local.u32 	[%rd2+2492], %r23210;
	mov.b32 	%r106089, 0;
	st.local.u32 	[%rd2483], %r106089;
$L__BB3_5972:
	add.s32 	%r106095, %r106089, 1;
	st.local.u32 	[%rd2+2496], %r106095;
	mul.wide.s32 	%rd3555, %r106089, 4;
	add.s64 	%rd3556, %rd2, %rd3555;
	ld.local.u32 	%r23211, [%rd3556];
	shr.u32 	%r23212, %r23211, 11;
	xor.b32  	%r23213, %r23212, %r23211;
	shl.b32 	%r23214, %r23213, 7;
	and.b32  	%r23215, %r23214, -1658038656;
	xor.b32  	%r12665, %r23215, %r23213;
	setp.lt.s32 	%p1462, %r106089, 623;
	@%p1462 bra 	$L__BB3_5978;
	mov.b32 	%r106091, 0;
	mov.u64 	%rd7207, %rd2;
$L__BB3_5974:
	and.b32  	%r23217, %r106016, -2147483648;
	ld.local.u32 	%r23218, [%rd7207+4];
	and.b32  	%r23219, %r23218, 2147483646;
	or.b32  	%r23220, %r23219, %r23217;
	ld.local.u32 	%r23221, [%rd7207+1588];
	shr.u32 	%r23222, %r23220, 1;
	and.b32  	%r23223, %r23218, 1;
	setp.eq.b32 	%p1463, %r23223, 1;
	selp.b32 	%r23224, -1727483681, 0, %p1463;
	xor.b32  	%r23225, %r23224, %r23221;
	xor.b32  	%r23226, %r23225, %r23222;
	st.local.u32 	[%rd7207], %r23226;
	and.b32  	%r23227, %r23218, -2147483648;
	ld.local.u32 	%r23228, [%rd7207+8];
	and.b32  	%r23229, %r23228, 2147483646;
	or.b32  	%r23230, %r23229, %r23227;
	ld.local.u32 	%r23231, [%rd7207+1592];
	shr.u32 	%r23232, %r23230, 1;
	and.b32  	%r23233, %r23228, 1;
	setp.eq.b32 	%p1464, %r23233, 1;
	selp.b32 	%r23234, -1727483681, 0, %p1464;
	xor.b32  	%r23235, %r23234, %r23231;
	xor.b32  	%r23236, %r23235, %r23232;
	st.local.u32 	[%rd7207+4], %r23236;
	and.b32  	%r23237, %r23228, -2147483648;
	ld.local.u32 	%r12668, [%rd7207+12];
	and.b32  	%r23238, %r12668, 2147483646;
	or.b32  	%r23239, %r23238, %r23237;
	ld.local.u32 	%r23240, [%rd7207+1596];
	shr.u32 	%r23241, %r23239, 1;
	and.b32  	%r23242, %r12668, 1;
	setp.eq.b32 	%p1465, %r23242, 1;
	selp.b32 	%r23243, -1727483681, 0, %p1465;
	xor.b32  	%r23244, %r23243, %r23240;
	xor.b32  	%r23245, %r23244, %r23241;
	st.local.u32 	[%rd7207+8], %r23245;
	setp.ne.s32 	%p1466, %r106091, 224;
	@%p1466 bra 	$L__BB3_5997;
	ld.local.u32 	%r106093, [%rd2+908];
	add.s64 	%rd7208, %rd2, 924;
	mov.b32 	%r106092, 0;
$L__BB3_5976:
	and.b32  	%r23256, %r106093, -2147483648;
	ld.local.u32 	%r23257, [%rd7208+-12];
	and.b32  	%r23258, %r23257, 2147483646;
	or.b32  	%r23259, %r23258, %r23256;
	ld.local.u32 	%r23260, [%rd7208+-924];
	shr.u32 	%r23261, %r23259, 1;
	and.b32  	%r23262, %r23257, 1;
	setp.eq.b32 	%p1468, %r23262, 1;
	selp.b32 	%r23263, -1727483681, 0, %p1468;
	xor.b32  	%r23264, %r23263, %r23260;
	xor.b32  	%r23265, %r23264, %r23261;
	st.local.u32 	[%rd7208+-16], %r23265;
	and.b32  	%r23266, %r23257, -2147483648;
	ld.local.u32 	%r23267, [%rd7208+-8];
	and.b32  	%r23268, %r23267, 2147483646;
	or.b32  	%r23269, %r23268, %r23266;
	ld.local.u32 	%r23270, [%rd7208+-920];
	shr.u32 	%r23271, %r23269, 1;
	and.b32  	%r23272, %r23267, 1;
	setp.eq.b32 	%p1469, %r23272, 1;
	selp.b32 	%r23273, -1727483681, 0, %p1469;
	xor.b32  	%r23274, %r23273, %r23270;
	xor.b32  	%r23275, %r23274, %r23271;
	st.local.u32 	[%rd7208+-12], %r23275;
	and.b32  	%r23276, %r23267, -2147483648;
	ld.local.u32 	%r23277, [%rd7208+-4];
	and.b32  	%r23278, %r23277, 2147483646;
	or.b32  	%r23279, %r23278, %r23276;
	ld.local.u32 	%r23280, [%rd7208+-916];
	shr.u32 	%r23281, %r23279, 1;
	and.b32  	%r23282, %r23277, 1;
	setp.eq.b32 	%p1470, %r23282, 1;
	selp.b32 	%r23283, -1727483681, 0, %p1470;
	xor.b32  	%r23284, %r23283, %r23280;
	xor.b32  	%r23285, %r23284, %r23281;
	st.local.u32 	[%rd7208+-8], %r23285;
	and.b32  	%r23286, %r23277, -2147483648;
	ld.local.u32 	%r106093, [%rd7208];
	and.b32  	%r23287, %r106093, 2147483646;
	or.b32  	%r23288, %r23287, %r23286;
	ld.local.u32 	%r23289, [%rd7208+-912];
	shr.u32 	%r23290, %r23288, 1;
	and.b32  	%r23291, %r106093, 1;
	setp.eq.b32 	%p1471, %r23291, 1;
	selp.b32 	%r23292, -1727483681, 0, %p1471;
	xor.b32  	%r23293, %r23292, %r23289;
	xor.b32  	%r23294, %r23293, %r23290;
	st.local.u32 	[%rd7208+-4], %r23294;
	add.s32 	%r106092, %r106092, 4;
	add.s64 	%rd7208, %rd7208, 16;
	setp.ne.s32 	%p1472, %r106092, 396;
	@%p1472 bra 	$L__BB3_5976;
	ld.local.u32 	%r23296, [%rd2+2492];
	and.b32  	%r23297, %r23296, -2147483648;
	ld.local.u32 	%r106016, [%rd2481+-908];
	and.b32  	%r23298, %r106016, 2147483646;
	or.b32  	%r23299, %r23298, %r23297;
	ld.local.u32 	%r23300, [%rd2771];
	shr.u32 	%r23301, %r23299, 1;
	and.b32  	%r23302, %r106016, 1;
	setp.eq.b32 	%p1473, %r23302, 1;
	selp.b32 	%r23303, -1727483681, 0, %p1473;
	xor.b32  	%r23304, %r23303, %r23300;
	xor.b32  	%r23305, %r23304, %r23301;
	st.local.u32 	[%rd2+2492], %r23305;
	mov.b32 	%r106095, 0;
	st.local.u32 	[%rd2483], %r106095;
$L__BB3_5978:
	add.s32 	%r106101, %r106095, 1;
	st.local.u32 	[%rd2+2496], %r106101;
	mul.wide.s32 	%rd3557, %r106095, 4;
	add.s64 	%rd3558, %rd2, %rd3557;
	ld.local.u32 	%r23306, [%rd3558];
	shr.u32 	%r23307, %r23306, 11;
	xor.b32  	%r23308, %r23307, %r23306;
	shl.b32 	%r23309, %r23308, 7;
	and.b32  	%r23310, %r23309, -1658038656;
	xor.b32  	%r12678, %r23310, %r23308;
	setp.lt.s32 	%p1474, %r106095, 623;
	@%p1474 bra 	$L__BB3_5984;
	mov.b32 	%r106097, 0;
	mov.u64 	%rd7209, %rd2;
$L__BB3_5980:
	and.b32  	%r23312, %r106016, -2147483648;
	ld.local.u32 	%r23313, [%rd7209+4];
	and.b32  	%r23314, %r23313, 2147483646;
	or.b32  	%r23315, %r23314, %r23312;
	ld.local.u32 	%r23316, [%rd7209+1588];
	shr.u32 	%r23317, %r23315, 1;
	and.b32  	%r23318, %r23313, 1;
	setp.eq.b32 	%p1475, %r23318, 1;
	selp.b32 	%r23319, -1727483681, 0, %p1475;
	xor.b32  	%r23320, %r23319, %r23316;
	xor.b32  	%r23321, %r23320, %r23317;
	st.local.u32 	[%rd7209], %r23321;
	and.b32  	%r23322, %r23313, -2147483648;
	ld.local.u32 	%r23323, [%rd7209+8];
	and.b32  	%r23324, %r23323, 2147483646;
	or.b32  	%r23325, %r23324, %r23322;
	ld.local.u32 	%r23326, [%rd7209+1592];
	shr.u32 	%r23327, %r23325, 1;
	and.b32  	%r23328, %r23323, 1;
	setp.eq.b32 	%p1476, %r23328, 1;
	selp.b32 	%r23329, -1727483681, 0, %p1476;
	xor.b32  	%r23330, %r23329, %r23326;
	xor.b32  	%r23331, %r23330, %r23327;
	st.local.u32 	[%rd7209+4], %r23331;
	and.b32  	%r23332, %r23323, -2147483648;
	ld.local.u32 	%r12681, [%rd7209+12];
	and.b32  	%r23333, %r12681, 2147483646;
	or.b32  	%r23334, %r23333, %r23332;
	ld.local.u32 	%r23335, [%rd7209+1596];
	shr.u32 	%r23336, %r23334, 1;
	and.b32  	%r23337, %r12681, 1;
	setp.eq.b32 	%p1477, %r23337, 1;
	selp.b32 	%r23338, -1727483681, 0, %p1477;
	xor.b32  	%r23339, %r23338, %r23335;
	xor.b32  	%r23340, %r23339, %r23336;
	st.local.u32 	[%rd7209+8], %r23340;
	setp.ne.s32 	%p1478, %r106097, 224;
	@%p1478 bra 	$L__BB3_5996;
	ld.local.u32 	%r106098, [%rd2481];
	mov.b32 	%r106099, 227;
$L__BB3_5982:
	mul.wide.u32 	%rd3559, %r106099, 4;
	add.s64 	%rd3560, %rd2, %rd3559;
	and.b32  	%r23351, %r106098, -2147483648;
	ld.local.u32 	%r23352, [%rd3560+4];
	and.b32  	%r23353, %r23352, 2147483646;
	or.b32  	%r23354, %r23353, %r23351;
	ld.local.u32 	%r23355, [%rd3560+-908];
	shr.u32 	%r23356, %r23354, 1;
	and.b32  	%r23357, %r23352, 1;
	setp.eq.b32 	%p1480, %r23357, 1;
	selp.b32 	%r23358, -1727483681, 0, %p1480;
	xor.b32  	%r23359, %r23358, %r23355;
	xor.b32  	%r23360, %r23359, %r23356;
	st.local.u32 	[%rd3560], %r23360;
	and.b32  	%r23361, %r23352, -2147483648;
	ld.local.u32 	%r23362, [%rd3560+8];
	and.b32  	%r23363, %r23362, 2147483646;
	or.b32  	%r23364, %r23363, %r23361;
	ld.local.u32 	%r23365, [%rd3560+-904];
	shr.u32 	%r23366, %r23364, 1;
	and.b32  	%r23367, %r23362, 1;
	setp.eq.b32 	%p1481, %r23367, 1;
	selp.b32 	%r23368, -1727483681, 0, %p1481;
	xor.b32  	%r23369, %r23368, %r23365;
	xor.b32  	%r23370, %r23369, %r23366;
	st.local.u32 	[%rd3560+4], %r23370;
	and.b32  	%r23371, %r23362, -2147483648;
	ld.local.u32 	%r23372, [%rd3560+12];
	and.b32  	%r23373, %r23372, 2147483646;
	or.b32  	%r23374, %r23373, %r23371;
	ld.local.u32 	%r23375, [%rd3560+-900];
	shr.u32 	%r23376, %r23374, 1;
	and.b32  	%r23377, %r23372, 1;
	setp.eq.b32 	%p1482, %r23377, 1;
	selp.b32 	%r23378, -1727483681, 0, %p1482;
	xor.b32  	%r23379, %r23378, %r23375;
	xor.b32  	%r23380, %r23379, %r23376;
	st.local.u32 	[%rd3560+8], %r23380;
	and.b32  	%r23381, %r23372, -2147483648;
	add.s32 	%r106099, %r106099, 4;
	ld.local.u32 	%r106098, [%rd3560+16];
	and.b32  	%r23382, %r106098, 2147483646;
	or.b32  	%r23383, %r23382, %r23381;
	ld.local.u32 	%r23384, [%rd3560+-896];
	shr.u32 	%r23385, %r23383, 1;
	and.b32  	%r23386, %r106098, 1;
	setp.eq.b32 	%p1483, %r23386, 1;
	selp.b32 	%r23387, -1727483681, 0, %p1483;
	xor.b32  	%r23388, %r23387, %r23384;
	xor.b32  	%r23389, %r23388, %r23385;
	st.local.u32 	[%rd3560+12], %r23389;
	setp.ne.s32 	%p1484, %r106099, 623;
	@%p1484 bra 	$L__BB3_5982;
	ld.local.u32 	%r23391, [%rd2+2492];
	and.b32  	%r23392, %r23391, -2147483648;
	ld.local.u32 	%r106016, [%rd2];
	and.b32  	%r23393, %r106016, 2147483646;
	or.b32  	%r23394, %r23393, %r23392;
	ld.local.u32 	%r23395, [%rd2+1584];
	shr.u32 	%r23396, %r23394, 1;
	and.b32  	%r23397, %r106016, 1;
	setp.eq.b32 	%p1485, %r23397, 1;
	selp.b32 	%r23398, -1727483681, 0, %p1485;
	xor.b32  	%r23399, %r23398, %r23395;
	xor.b32  	%r23400, %r23399, %r23396;
	st.local.u32 	[%rd2+2492], %r23400;
	mov.b32 	%r106101, 0;
	st.local.u32 	[%rd2+2496], %r106101;
$L__BB3_5984:
	setp.gt.u32 	%p1487, %r15025, %r15026;
	add.s32 	%r106110, %r106101, 1;
	st.local.u32 	[%rd2+2496], %r106110;
	mul.wide.s32 	%rd3561, %r106101, 4;
	add.s64 	%rd3562, %rd2, %rd3561;
	ld.local.u32 	%r23401, [%rd3562];
	shr.u32 	%r23402, %r23401, 11;
	xor.b32  	%r23403, %r23402, %r23401;
	shl.b32 	%r23404, %r23403, 7;
	and.b32  	%r23405, %r23404, -1658038656;
	xor.b32  	%r23406, %r23405, %r23403;
	shl.b32 	%r23407, %r23406, 15;
	and.b32  	%r23408, %r23407, -402653184;
	xor.b32  	%r23409, %r23408, %r23406;
	shr.u32 	%r23410, %r23409, 27;
	shl.b32 	%r23411, %r12639, 15;
	and.b32  	%r23412, %r23411, -402653184;
	xor.b32  	%r23413, %r23412, %r12639;
	shr.u32 	%r23414, %r23413, 7;
	and.b32  	%r23415, %r23414, 32505856;
	shl.b32 	%r23416, %r12652, 15;
	and.b32  	%r23417, %r23416, -402653184;
	xor.b32  	%r23418, %r23417, %r12652;
	shr.u32 	%r23419, %r23418, 12;
	and.b32  	%r23420, %r23419, 1015808;
	or.b32  	%r23421, %r23420, %r23415;
	shl.b32 	%r23422, %r12665, 15;
	and.b32  	%r23423, %r23422, -402653184;
	xor.b32  	%r23424, %r23423, %r12665;
	shr.u32 	%r23425, %r23424, 17;
	and.b32  	%r23426, %r23425, 31744;
	or.b32  	%r23427, %r23421, %r23426;
	shl.b32 	%r23428, %r12678, 15;
	and.b32  	%r23429, %r23428, -402653184;
	xor.b32  	%r23430, %r23429, %r12678;
	shr.u32 	%r23431, %r23430, 22;
	and.b32  	%r23432, %r23431, 992;
	or.b32  	%r23433, %r23427, %r23432;
	or.b32  	%r106105, %r23433, %r23410;
	mov.pred 	%p12035, 0;
	@%p1487 bra 	$L__BB3_5993;
	mov.pred 	%p12035, 0;
	mov.u32 	%r106104, %r15025;
$L__BB3_5986:
	shl.b32 	%r12697, %r106105, 5;
	setp.lt.s32 	%p1489, %r106110, 624;
	@%p1489 bra 	$L__BB3_5992;
	mov.b32 	%r106107, 0;
$L__BB3_5988:
	mul.wide.u32 	%rd3563, %r106107, 4;
	add.s64 	%rd2790, %rd2, %rd3563;
	and.b32  	%r23435, %r106016, -2147483648;
	ld.local.u32 	%r23436, [%rd2790+4];
	and.b32  	%r23437, %r23436, 2147483646;
	or.b32  	%r23438, %r23437, %r23435;
	ld.local.u32 	%r23439, [%rd2790+1588];
	shr.u32 	%r23440, %r23438, 1;
	and.b32  	%r23441, %r23436, 1;
	setp.eq.b32 	%p1490, %r23441, 1;
	selp.b32 	%r23442, -1727483681, 0, %p1490;
	xor.b32  	%r23443, %r23442, %r23439;
	xor.b32  	%r23444, %r23443, %r23440;
	st.local.u32 	[%rd2790], %r23444;
	and.b32  	%r23445, %r23436, -2147483648;
	ld.local.u32 	%r23446, [%rd2790+8];
	and.b32  	%r23447, %r23446, 2147483646;
	or.b32  	%r23448, %r23447, %r23445;
	ld.local.u32 	%r23449, [%rd2790+1592];
	shr.u32 	%r23450, %r23448, 1;
	and.b32  	%r23451, %r23446, 1;
	setp.eq.b32 	%p1491, %r23451, 1;
	selp.b32 	%r23452, -1727483681, 0, %p1491;
	xor.b32  	%r23453, %r23452, %r23449;
	xor.b32  	%r23454, %r23453, %r23450;
	st.local.u32 	[%rd2790+4], %r23454;
	and.b32  	%r23455, %r23446, -2147483648;
	ld.local.u32 	%r12700, [%rd2790+12];
	and.b32  	%r23456, %r12700, 2147483646;
	or.b32  	%r23457, %r23456, %r23455;
	ld.local.u32 	%r23458, [%rd2790+1596];
	shr.u32 	%r23459, %r23457, 1;
	and.b32  	%r23460, %r12700, 1;
	setp.eq.b32 	%p1492, %r23460, 1;
	selp.b32 	%r23461, -1727483681, 0, %p1492;
	xor.b32  	%r23462, %r23461, %r23458;
	xor.b32  	%r23463, %r23462, %r23459;
	st.local.u32 	[%rd2790+8], %r23463;
	setp.ne.s32 	%p1493, %r106107, 224;
	@%p1493 bra 	$L__BB3_7307;
	ld.local.u32 	%r106108, [%rd2481];
	mov.b32 	%r106109, 227;
$L__BB3_5990:
	mul.wide.u32 	%rd3564, %r106109, 4;
	add.s64 	%rd3565, %rd2, %rd3564;
	and.b32  	%r23474, %r106108, -2147483648;
	ld.local.u32 	%r23475, [%rd3565+4];
	and.b32  	%r23476, %r23475, 2147483646;
	or.b32  	%r23477, %r23476, %r23474;
	ld.local.u32 	%r23478, [%rd3565+-908];
	shr.u32 	%r23479, %r23477, 1;
	and.b32  	%r23480, %r23475, 1;
	setp.eq.b32 	%p1495, %r23480, 1;
	selp.b32 	%r23481, -1727483681, 0, %p1495;
	xor.b32  	%r23482, %r23481, %r23478;
	xor.b32  	%r23483, %r23482, %r23479;
	st.local.u32 	[%rd3565], %r23483;
	and.b32  	%r23484, %r23475, -2147483648;
	ld.local.u32 	%r23485, [%rd3565+8];
	and.b32  	%r23486, %r23485, 2147483646;
	or.b32  	%r23487, %r23486, %r23484;
	ld.local.u32 	%r23488, [%rd3565+-904];
	shr.u32 	%r23489, %r23487, 1;
	and.b32  	%r23490, %r23485, 1;
	setp.eq.b32 	%p1496, %r23490, 1;
	selp.b32 	%r23491, -1727483681, 0, %p1496;
	xor.b32  	%r23492, %r23491, %r23488;
	xor.b32  	%r23493, %r23492, %r23489;
	st.local.u32 	[%rd3565+4], %r23493;
	and.b32  	%r23494, %r23485, -2147483648;
	ld.local.u32 	%r23495, [%rd3565+12];
	and.b32  	%r23496, %r23495, 2147483646;
	or.b32  	%r23497, %r23496, %r23494;
	ld.local.u32 	%r23498, [%rd3565+-900];
	shr.u32 	%r23499, %r23497, 1;
	and.b32  	%r23500, %r23495, 1;
	setp.eq.b32 	%p1497, %r23500, 1;
	selp.b32 	%r23501, -1727483681, 0, %p1497;
	xor.b32  	%r23502, %r23501, %r23498;
	xor.b32  	%r23503, %r23502, %r23499;
	st.local.u32 	[%rd3565+8], %r23503;
	and.b32  	%r23504, %r23495, -2147483648;
	add.s32 	%r106109, %r106109, 4;
	ld.local.u32 	%r106108, [%rd3565+16];
	and.b32  	%r23505, %r106108, 2147483646;
	or.b32  	%r23506, %r23505, %r23504;
	ld.local.u32 	%r23507, [%rd3565+-896];
	shr.u32 	%r23508, %r23506, 1;
	and.b32  	%r23509, %r106108, 1;
	setp.eq.b32 	%p1498, %r23509, 1;
	selp.b32 	%r23510, -1727483681, 0, %p1498;
	xor.b32  	%r23511, %r23510, %r23507;
	xor.b32  	%r23512, %r23511, %r23508;
	st.local.u32 	[%rd3565+12], %r23512;
	setp.ne.s32 	%p1499, %r106109, 623;
	@%p1499 bra 	$L__BB3_5990;
	ld.local.u32 	%r23514, [%rd2+2492];
	and.b32  	%r23515, %r23514, -2147483648;
	ld.local.u32 	%r106016, [%rd2];
	and.b32  	%r23516, %r106016, 2147483646;
	or.b32  	%r23517, %r23516, %r23515;
	ld.local.u32 	%r23518, [%rd2+1584];
	shr.u32 	%r23519, %r23517, 1;
	and.b32  	%r23520, %r106016, 1;
	setp.eq.b32 	%p1500, %r23520, 1;
	selp.b32 	%r23521, -1727483681, 0, %p1500;
	xor.b32  	%r23522, %r23521, %r23518;
	xor.b32  	%r23523, %r23522, %r23519;
	st.local.u32 	[%rd2+2492], %r23523;
	mov.b32 	%r106110, 0;
	st.local.u32 	[%rd2+2496], %r106110;
$L__BB3_5992:
	add.s32 	%r12709, %r106110, 1;
	st.local.u32 	[%rd2+2496], %r12709;
	mul.wide.s32 	%rd3566, %r106110, 4;
	add.s64 	%rd3567, %rd2, %rd3566;
	ld.local.u32 	%r23524, [%rd3567];
	shr.u32 	%r23525, %r23524, 11;
	xor.b32  	%r23526, %r23525, %r23524;
	shl.b32 	%r23527, %r23526, 7;
	and.b32  	%r23528, %r23527, -1658038656;
	xor.b32  	%r23529, %r23528, %r23526;
	shl.b32 	%r23530, %r23529, 15;
	and.b32  	%r23531, %r23530, -402653184;
	xor.b32  	%r23532, %r23531, %r23529;
	shr.u32 	%r23533, %r23532, 27;
	and.b32  	%r23535, %r12697, 1073741792;
	or.b32  	%r106105, %r23533, %r23535;
	setp.eq.s32 	%p1501, %r106105, %r15022;
	or.pred  	%p12035, %p12035, %p1501;
	add.s32 	%r106104, %r106104, 1;
	setp.gt.u32 	%p1502, %r106104, %r15026;
	mov.u32 	%r106110, %r12709;
	@%p1502 bra 	$L__BB3_5993;
	bra.uni 	$L__BB3_5986;
$L__BB3_5993:
	and.pred  	%p1503, %p12033, %p12035;
	selp.u32 	%r12715, 1, 0, %p1503;
$L__BB3_5994:
	mov.u32 	%r23537, %tid.x;
	mad.lo.s32 	%r23538, %r23537, 15, 6;
	setp.lt.s32 	%p1504, %r23538, %r7512;
	mov.b32 	%r12960, 1;
	@%p1504 bra 	$L__BB3_5995;
	bra.uni 	$L__BB3_6107;
$L__BB3_5995:
	mov.b32 	%r23540, 624;
	st.local.u32 	[%rd2+2496], %r23540;
	st.local.u32 	[%rd2], %r11260;
	mov.b32 	%r106114, 1;
	mov.u32 	%r106113, %r11260;
	bra.uni 	$L__BB3_6009;
$L__BB3_5996:
	and.b32  	%r23341, %r12681, -2147483648;
	add.s32 	%r106097, %r106097, 4;
	add.s64 	%rd2791, %rd7209, 16;
	ld.local.u32 	%r106016, [%rd7209+16];
	and.b32  	%r23342, %r106016, 2147483646;
	or.b32  	%r23343, %r23342, %r23341;
	ld.local.u32 	%r23344, [%rd7209+1600];
	shr.u32 	%r23345, %r23343, 1;
	and.b32  	%r23346, %r106016, 1;
	setp.eq.b32 	%p1479, %r23346, 1;
	selp.b32 	%r23347, -1727483681, 0, %p1479;
	xor.b32  	%r23348, %r23347, %r23344;
	xor.b32  	%r23349, %r23348, %r23345;
	st.local.u32 	[%rd7209+12], %r23349;
	mov.u64 	%rd7209, %rd2791;
	bra.uni 	$L__BB3_5980;
$L__BB3_5997:
	and.b32  	%r23246, %r12668, -2147483648;
	add.s32 	%r106091, %r106091, 4;
	add.s64 	%rd2792, %rd7207, 16;
	ld.local.u32 	%r106016, [%rd7207+16];
	and.b32  	%r23247, %r106016, 2147483646;
	or.b32  	%r23248, %r23247, %r23246;
	ld.local.u32 	%r23249, [%rd7207+1600];
	shr.u32 	%r23250, %r23248, 1;
	and.b32  	%r23251, %r106016, 1;
	setp.eq.b32 	%p1467, %r23251, 1;
	selp.b32 	%r23252, -1727483681, 0, %p1467;
	xor.b32  	%r23253, %r23252, %r23249;
	xor.b32  	%r23254, %r23253, %r23250;
	st.local.u32 	[%rd7207+12], %r23254;
	mov.u64 	%rd7207, %rd2792;
	bra.uni 	$L__BB3_5974;
$L__BB3_5998:
	and.b32  	%r23151, %r12655, -2147483648;
	add.s32 	%r106085, %r106085, 4;
	add.s64 	%rd2793, %rd7205, 16;
	ld.local.u32 	%r106016, [%rd7205+16];
	and.b32  	%r23152, %r106016, 2147483646;
	or.b32  	%r23153, %r23152, %r23151;
	ld.local.u32 	%r23154, [%rd7205+1600];
	shr.u32 	%r23155, %r23153, 1;
	and.b32  	%r23156, %r106016, 1;
	setp.eq.b32 	%p1455, %r23156, 1;
	selp.b32 	%r23157, -1727483681, 0, %p1455;
	xor.b32  	%r23158, %r23157, %r23154;
	xor.b32  	%r23159, %r23158, %r23155;
	st.local.u32 	[%rd7205+12], %r23159;
	mov.u64 	%rd7205, %rd2793;
	bra.uni 	$L__BB3_5968;
$L__BB3_5999:
	and.b32  	%r23056, %r12642, -2147483648;
	add.s32 	%r106079, %r106079, 4;
	add.s64 	%rd2794, %rd7203, 16;
	ld.local.u32 	%r106016, [%rd7203+16];
	and.b32  	%r23057, %r106016, 2147483646;
	or.b32  	%r23058, %r23057, %r23056;
	ld.local.u32 	%r23059, [%rd7203+1600];
	shr.u32 	%r23060, %r23058, 1;
	and.b32  	%r23061, %r106016, 1;
	setp.eq.b32 	%p1443, %r23061, 1;
	selp.b32 	%r23062, -1727483681, 0, %p1443;
	xor.b32  	%r23063, %r23062, %r23059;
	xor.b32  	%r23064, %r23063, %r23060;
	st.local.u32 	[%rd7203+12], %r23064;
	mov.u64 	%rd7203, %rd2794;
	bra.uni 	$L__BB3_5962;
$L__BB3_6000:
	and.b32  	%r22961, %r12629, -2147483648;
	add.s32 	%r106073, %r106073, 4;
	add.s64 	%rd2795, %rd7201, 16;
	ld.local.u32 	%r106016, [%rd7201+16];
	and.b32  	%r22962, %r106016, 2147483646;
	or.b32  	%r22963, %r22962, %r22961;
	ld.local.u32 	%r22964, [%rd7201+1600];
	shr.u32 	%r22965, %r22963, 1;
	and.b32  	%r22966, %r106016, 1;
	setp.eq.b32 	%p1431, %r22966, 1;
	selp.b32 	%r22967, -1727483681, 0, %p1431;
	xor.b32  	%r22968, %r22967, %r22964;
	xor.b32  	%r22969, %r22968, %r22965;
	st.local.u32 	[%rd7201+12], %r22969;
	mov.u64 	%rd7201, %rd2795;
	bra.uni 	$L__BB3_5956;
$L__BB3_6001:
	and.b32  	%r22869, %r12614, -2147483648;
	add.s32 	%r106065, %r106065, 4;
	add.s64 	%rd2796, %rd7200, 16;
	ld.local.u32 	%r106016, [%rd7200+16];
	and.b32  	%r22870, %r106016, 2147483646;
	or.b32  	%r22871, %r22870, %r22869;
	ld.local.u32 	%r22872, [%rd7200+1600];
	shr.u32 	%r22873, %r22871, 1;
	and.b32  	%r22874, %r106016, 1;
	setp.eq.b32 	%p1418, %r22874, 1;
	selp.b32 	%r22875, -1727483681, 0, %p1418;
	xor.b32  	%r22876, %r22875, %r22872;
	xor.b32  	%r22877, %r22876, %r22873;
	st.local.u32 	[%rd7200+12], %r22877;
	mov.u64 	%rd7200, %rd2796;
	bra.uni 	$L__BB3_5949;
$L__BB3_6002:
	and.b32  	%r22641, %r12574, -2147483648;
	add.s32 	%r106044, %r106044, 4;
	add.s64 	%rd2797, %rd7199, 16;
	ld.local.u32 	%r106016, [%rd7199+16];
	and.b32  	%r22642, %r106016, 2147483646;
	or.b32  	%r22643, %r22642, %r22641;
	ld.local.u32 	%r22644, [%rd7199+1600];
	shr.u32 	%r22645, %r22643, 1;
	and.b32  	%r22646, %r106016, 1;
	setp.eq.b32 	%p1388, %r22646, 1;
	selp.b32 	%r22647, -1727483681, 0, %p1388;
	xor.b32  	%r22648, %r22647, %r22644;
	xor.b32  	%r22649, %r22648, %r22645;
	st.local.u32 	[%rd7199+12], %r22649;
	mov.u64 	%rd7199, %rd2797;
	bra.uni 	$L__BB3_5932;
$L__BB3_6003:
	and.b32  	%r22546, %r12561, -2147483648;
	add.s32 	%r106038, %r106038, 4;
	add.s64 	%rd2798, %rd7197, 16;
	ld.local.u32 	%r106016, [%rd7197+16];
	and.b32  	%r22547, %r106016, 2147483646;
	or.b32  	%r22548, %r22547, %r22546;
	ld.local.u32 	%r22549, [%rd7197+1600];
	shr.u32 	%r22550, %r22548, 1;
	and.b32  	%r22551, %r106016, 1;
	setp.eq.b32 	%p1376, %r22551, 1;
	selp.b32 	%r22552, -1727483681, 0, %p1376;
	xor.b32  	%r22553, %r22552, %r22549;
	xor.b32  	%r22554, %r22553, %r22550;
	st.local.u32 	[%rd7197+12], %r22554;
	mov.u64 	%rd7197, %rd2798;
	bra.uni 	$L__BB3_5926;
$L__BB3_6004:
	and.b32  	%r22451, %r12548, -2147483648;
	add.s32 	%r106032, %r106032, 4;
	add.s64 	%rd2799, %rd7195, 16;
	ld.local.u32 	%r106016, [%rd7195+16];
	and.b32  	%r22452, %r106016, 2147483646;
	or.b32  	%r22453, %r22452, %r22451;
	ld.local.u32 	%r22454, [%rd7195+1600];
	shr.u32 	%r22455, %r22453, 1;
	and.b32  	%r22456, %r106016, 1;
	setp.eq.b32 	%p1364, %r22456, 1;
	selp.b32 	%r22457, -1727483681, 0, %p1364;
	xor.b32  	%r22458, %r22457, %r22454;
	xor.b32  	%r22459, %r22458, %r22455;
	st.local.u32 	[%rd7195+12], %r22459;
	mov.u64 	%rd7195, %rd2799;
	bra.uni 	$L__BB3_5920;
$L__BB3_6005:
	and.b32  	%r22356, %r12535, -2147483648;
	add.s32 	%r106026, %r106026, 4;
	add.s64 	%rd2800, %rd7193, 16;
	ld.local.u32 	%r106016, [%rd7193+16];
	and.b32  	%r22357, %r106016, 2147483646;
	or.b32  	%r22358, %r22357, %r22356;
	ld.local.u32 	%r22359, [%rd7193+1600];
	shr.u32 	%r22360, %r22358, 1;
	and.b32  	%r22361, %r106016, 1;
	setp.eq.b32 	%p1352, %r22361, 1;
	selp.b32 	%r22362, -1727483681, 0, %p1352;
	xor.b32  	%r22363, %r22362, %r22359;
	xor.b32  	%r22364, %r22363, %r22360;
	st.local.u32 	[%rd7193+12], %r22364;
	mov.u64 	%rd7193, %rd2800;
	bra.uni 	$L__BB3_5914;
$L__BB3_6006:
	and.b32  	%r22261, %r12522, -2147483648;
	add.s32 	%r106020, %r106020, 4;
	add.s64 	%rd2801, %rd7191, 16;
	ld.local.u32 	%r106016, [%rd7191+16];
	and.b32  	%r22262, %r106016, 2147483646;
	or.b32  	%r22263, %r22262, %r22261;
	ld.local.u32 	%r22264, [%rd7191+1600];
	shr.u32 	%r22265, %r22263, 1;
	and.b32  	%r22266, %r106016, 1;
	setp.eq.b32 	%p1340, %r22266, 1;
	selp.b32 	%r22267, -1727483681, 0, %p1340;
	xor.b32  	%r22268, %r22267, %r22264;
	xor.b32  	%r22269, %r22268, %r22265;
	st.local.u32 	[%rd7191+12], %r22269;
	mov.u64 	%rd7191, %rd2801;
	bra.uni 	$L__BB3_5908;
$L__BB3_6007:
	and.b32  	%r22171, %r12507, -2147483648;
	add.s32 	%r106012, %r106012, 4;
	add.s64 	%rd2802, %rd7190, 16;
	ld.local.u32 	%r106016, [%rd7190+16];
	and.b32  	%r22172, %r106016, 2147483646;
	or.b32  	%r22173, %r22172, %r22171;
	ld.local.u32 	%r22174, [%rd7190+1600];
	shr.u32 	%r22175, %r22173, 1;
	and.b32  	%r22176, %r106016, 1;
	setp.eq.b32 	%p1327, %r22176, 1;
	selp.b32 	%r22177, -1727483681, 0, %p1327;
	xor.b32  	%r22178, %r22177, %r22174;
	xor.b32  	%r22179, %r22178, %r22175;
	st.local.u32 	[%rd7190+12], %r22179;
	mov.u64 	%rd7190, %rd2802;
	bra.uni 	$L__BB3_5901;
$L__BB3_6008:
	shr.u32 	%r23551, %r12744, 30;
	xor.b32  	%r23552, %r23551, %r12744;
	mad.lo.s32 	%r106113, %r23552, 1812433253, %r12745;
	st.local.u32 	[%rd2803+12], %r106113;
	add.s32 	%r106114, %r106114, 4;
$L__BB3_6009:
	shr.u32 	%r23541, %r106113, 30;
	xor.b32  	%r23542, %r23541, %r106113;
	mad.lo.s32 	%r23543, %r23542, 1812433253, %r106114;
	mul.wide.u32 	%rd3568, %r106114, 4;
	add.s64 	%rd2803, %rd2, %rd3568;
	st.local.u32 	[%rd2803], %r23543;
	shr.u32 	%r23544, %r23543, 30;
	xor.b32  	%r23545, %r23544, %r23543;
	mad.lo.s32 	%r23546, %r23545, 1812433253, %r106114;
	add.s32 	%r23547, %r23546, 1;
	st.local.u32 	[%rd2803+4], %r23547;
	shr.u32 	%r23548, %r23547, 30;
	xor.b32  	%r23549, %r23548, %r23547;
	mad.lo.s32 	%r23550, %r23549, 1812433253, %r106114;
	add.s32 	%r12744, %r23550, 2;
	st.local.u32 	[%rd2803+8], %r12744;
	add.s32 	%r12745, %r106114, 3;
	setp.ne.s32 	%p1505, %r12745, 624;
	@%p1505 bra 	$L__BB3_6008;
	setp.lt.s32 	%p1506, %r15023, -62;
	ld.local.u32 	%r106122, [%rd2483];
	mov.u32 	%r106123, %r11260;
	@%p1506 bra 	$L__BB3_6019;
	mov.b32 	%r106117, 0;
	mov.u32 	%r106123, %r11260;
$L__BB3_6012:
	setp.lt.s32 	%p1507, %r106122, 624;
	@%p1507 bra 	$L__BB3_6018;
	mov.b32 	%r106119, 0;
	mov.u64 	%rd7210, %rd2;
$L__BB3_6014:
	and.b32  	%r23555, %r106123, -2147483648;
	ld.local.u32 	%r23556, [%rd7210+4];
	and.b32  	%r23557, %r23556, 2147483646;
	or.b32  	%r23558, %r23557, %r23555;
	ld.local.u32 	%r23559, [%rd7210+1588];
	shr.u32 	%r23560, %r23558, 1;
	and.b32  	%r23561, %r23556, 1;
	setp.eq.b32 	%p1508, %r23561, 1;
	selp.b32 	%r23562, -1727483681, 0, %p1508;
	xor.b32  	%r23563, %r23562, %r23559;
	xor.b32  	%r23564, %r23563, %r23560;
	st.local.u32 	[%rd7210], %r23564;
	and.b32  	%r23565, %r23556, -2147483648;
	ld.local.u32 	%r23566, [%rd7210+8];
	and.b32  	%r23567, %r23566, 2147483646;
	or.b32  	%r23568, %r23567, %r23565;
	ld.local.u32 	%r23569, [%rd7210+1592];
	shr.u32 	%r23570, %r23568, 1;
	and.b32  	%r23571, %r23566, 1;
	setp.eq.b32 	%p1509, %r23571, 1;
	selp.b32 	%r23572, -1727483681, 0, %p1509;
	xor.b32  	%r23573, %r23572, %r23569;
	xor.b32  	%r23574, %r23573, %r23570;
	st.local.u32 	[%rd7210+4], %r23574;
	and.b32  	%r23575, %r23566, -2147483648;
	ld.local.u32 	%r12752, [%rd7210+12];
	and.b32  	%r23576, %r12752, 2147483646;
	or.b32  	%r23577, %r23576, %r23575;
	ld.local.u32 	%r23578, [%rd7210+1596];
	shr.u32 	%r23579, %r23577, 1;
	and.b32  	%r23580, %r12752, 1;
	setp.eq.b32 	%p1510, %r23580, 1;
	selp.b32 	%r23581, -1727483681, 0, %p1510;
	xor.b32  	%r23582, %r23581, %r23578;
	xor.b32  	%r23583, %r23582, %r23579;
	st.local.u32 	[%rd7210+8], %r23583;
	setp.ne.s32 	%p1511, %r106119, 224;
	@%p1511 bra 	$L__BB3_6120;
	ld.local.u32 	%r106120, [%rd2481];
	mov.b32 	%r106121, 227;
$L__BB3_6016:
	mul.wide.u32 	%rd3569, %r106121, 4;
	add.s64 	%rd3570, %rd2, %rd3569;
	and.b32  	%r23594, %r106120, -2147483648;
	ld.local.u32 	%r23595, [%rd3570+4];
	and.b32  	%r23596, %r23595, 2147483646;
	or.b32  	%r23597, %r23596, %r23594;
	ld.local.u32 	%r23598, [%rd3570+-908];
	shr.u32 	%r23599, %r23597, 1;
	and.b32  	%r23600, %r23595, 1;
	setp.eq.b32 	%p1513, %r23600, 1;
	selp.b32 	%r23601, -1727483681, 0, %p1513;
	xor.b32  	%r23602, %r23601, %r23598;
	xor.b32  	%r23603, %r23602, %r23599;
	st.local.u32 	[%rd3570], %r23603;
	and.b32  	%r23604, %r23595, -2147483648;
	ld.local.u32 	%r23605, [%rd3570+8];
	and.b32  	%r23606, %r23605, 2147483646;
	or.b32  	%r23607, %r23606, %r23604;
	ld.local.u32 	%r23608, [%rd3570+-904];
	shr.u32 	%r23609, %r23607, 1;
	and.b32  	%r23610, %r23605, 1;
	setp.eq.b32 	%p1514, %r23610, 1;
	selp.b32 	%r23611, -1727483681, 0, %p1514;
	xor.b32  	%r23612, %r23611, %r23608;
	xor.b32  	%r23613, %r23612, %r23609;
	st.local.u32 	[%rd3570+4], %r23613;
	and.b32  	%r23614, %r23605, -2147483648;
	ld.local.u32 	%r23615, [%rd3570+12];
	and.b32  	%r23616, %r23615, 2147483646;
	or.b32  	%r23617, %r23616, %r23614;
	ld.local.u32 	%r23618, [%rd3570+-900];
	shr.u32 	%r23619, %r23617, 1;
	and.b32  	%r23620, %r23615, 1;
	setp.eq.b32 	%p1515, %r23620, 1;
	selp.b32 	%r23621, -1727483681, 0, %p1515;
	xor.b32  	%r23622, %r23621, %r23618;
	xor.b32  	%r23623, %r23622, %r23619;
	st.local.u32 	[%rd3570+8], %r23623;
	and.b32  	%r23624, %r23615, -2147483648;
	add.s32 	%r106121, %r106121, 4;
	ld.local.u32 	%r106120, [%rd3570+16];
	and.b32  	%r23625, %r106120, 2147483646;
	or.b32  	%r23626, %r23625, %r23624;
	ld.local.u32 	%r23627, [%rd3570+-896];
	shr.u32 	%r23628, %r23626, 1;
	and.b32  	%r23629, %r106120, 1;
	setp.eq.b32 	%p1516, %r23629, 1;
	selp.b32 	%r23630, -1727483681, 0, %p1516;
	xor.b32  	%r23631, %r23630, %r23627;
	xor.b32  	%r23632, %r23631, %r23628;
	st.local.u32 	[%rd3570+12], %r23632;
	setp.ne.s32 	%p1517, %r106121, 623;
	@%p1517 bra 	$L__BB3_6016;
	ld.local.u32 	%r23634, [%rd2+2492];
	and.b32  	%r23635, %r23634, -2147483648;
	ld.local.u32 	%r106123, [%rd2];
	and.b32  	%r23636, %r106123, 2147483646;
	or.b32  	%r23637, %r23636, %r23635;
	ld.local.u32 	%r23638, [%rd2+1584];
	shr.u32 	%r23639, %r23637, 1;
	and.b32  	%r23640, %r106123, 1;
	setp.eq.b32 	%p1518, %r23640, 1;
	selp.b32 	%r23641, -1727483681, 0, %p1518;
	xor.b32  	%r23642, %r23641, %r23638;
	xor.b32  	%r23643, %r23642, %r23639;
	st.local.u32 	[%rd2+2492], %r23643;
	mov.b32 	%r106122, 0;
	st.local.u32 	[%rd2+2496], %r106122;
$L__BB3_6018:
	add.s32 	%r106122, %r106122, 1;
	st.local.u32 	[%rd2483], %r106122;
	add.s32 	%r12762, %r106117, 1;
	setp.ne.s32 	%p1519, %r106117, %r11269;
	mov.u32 	%r106117, %r12762;
	@%p1519 bra 	$L__BB3_6012;
$L__BB3_6019:
	add.s64 	%rd2805, %rd2, 1584;
	setp.lt.s32 	%p1520, %r106122, 624;
	@%p1520 bra 	$L__BB3_6025;
	mov.b32 	%r106127, 0;
	mov.u64 	%rd7211, %rd2;
$L__BB3_6021:
	and.b32  	%r23645, %r106123, -2147483648;
	ld.local.u32 	%r23646, [%rd7211+4];
	and.b32  	%r23647, %r23646, 2147483646;
	or.b32  	%r23648, %r23647, %r23645;
	ld.local.u32 	%r23649, [%rd7211+1588];
	shr.u32 	%r23650, %r23648, 1;
	and.b32  	%r23651, %r23646, 1;
	setp.eq.b32 	%p1521, %r23651, 1;
	selp.b32 	%r23652, -1727483681, 0, %p1521;
	xor.b32  	%r23653, %r23652, %r23649;
	xor.b32  	%r23654, %r23653, %r23650;
	st.local.u32 	[%rd7211], %r23654;
	and.b32  	%r23655, %r23646, -2147483648;
	ld.local.u32 	%r23656, [%rd7211+8];
	and.b32  	%r23657, %r23656, 2147483646;
	or.b32  	%r23658, %r23657, %r23655;
	ld.local.u32 	%r23659, [%rd7211+1592];
	shr.u32 	%r23660, %r23658, 1;
	and.b32  	%r23661, %r23656, 1;
	setp.eq.b32 	%p1522, %r23661, 1;
	selp.b32 	%r23662, -1727483681, 0, %p1522;
	xor.b32  	%r23663, %r23662, %r23659;
	xor.b32  	%r23664, %r23663, %r23660;
	st.local.u32 	[%rd7211+4], %r23664;
	and.b32  	%r23665, %r23656, -2147483648;
	ld.local.u32 	%r12767, [%rd7211+12];
	and.b32  	%r23666, %r12767, 2147483646;
	or.b32  	%r23667, %r23666, %r23665;
	ld.local.u32 	%r23668, [%rd7211+1596];
	shr.u32 	%r23669, %r23667, 1;
	and.b32  	%r23670, %r12767, 1;
	setp.eq.b32 	%p1523, %r23670, 1;
	selp.b32 	%r23671, -1727483681, 0, %p1523;
	xor.b32  	%r23672, %r23671, %r23668;
	xor.b32  	%r23673, %r23672, %r23669;
	st.local.u32 	[%rd7211+8], %r23673;
	setp.ne.s32 	%p1524, %r106127, 224;
	@%p1524 bra 	$L__BB3_6119;
	ld.local.u32 	%r106129, [%rd2+908];
	add.s64 	%rd7212, %rd2, 924;
	mov.b32 	%r106128, 0;
$L__BB3_6023:
	and.b32  	%r23684, %r106129, -2147483648;
	ld.local.u32 	%r23685, [%rd7212+-12];
	and.b32  	%r23686, %r23685, 2147483646;
	or.b32  	%r23687, %r23686, %r23684;
	ld.local.u32 	%r23688, [%rd7212+-924];
	shr.u32 	%r23689, %r23687, 1;
	and.b32  	%r23690, %r23685, 1;
	setp.eq.b32 	%p1526, %r23690, 1;
	selp.b32 	%r23691, -1727483681, 0, %p1526;
	xor.b32  	%r23692, %r23691, %r23688;
	xor.b32  	%r23693, %r23692, %r23689;
	st.local.u32 	[%rd7212+-16], %r23693;
	and.b32  	%r23694, %r23685, -2147483648;
	ld.local.u32 	%r23695, [%rd7212+-8];
	and.b32  	%r23696, %r23695, 2147483646;
	or.b32  	%r23697, %r23696, %r23694;
	ld.local.u32 	%r23698, [%rd7212+-920];
	shr.u32 	%r23699, %r23697, 1;
	and.b32  	%r23700, %r23695, 1;
	setp.eq.b32 	%p1527, %r23700, 1;
	selp.b32 	%r23701, -1727483681, 0, %p1527;
	xor.b32  	%r23702, %r23701, %r23698;
	xor.b32  	%r23703, %r23702, %r23699;
	st.local.u32 	[%rd7212+-12], %r23703;
	and.b32  	%r23704, %r23695, -2147483648;
	ld.local.u32 	%r23705, [%rd7212+-4];
	and.b32  	%r23706, %r23705, 2147483646;
	or.b32  	%r23707, %r23706, %r23704;
	ld.local.u32 	%r23708, [%rd7212+-916];
	shr.u32 	%r23709, %r23707, 1;
	and.b32  	%r23710, %r23705, 1;
	setp.eq.b32 	%p1528, %r23710, 1;
	selp.b32 	%r23711, -1727483681, 0, %p1528;
	xor.b32  	%r23712, %r23711, %r23708;
	xor.b32  	%r23713, %r23712, %r23709;
	st.local.u32 	[%rd7212+-8], %r23713;
	and.b32  	%r23714, %r23705, -2147483648;
	ld.local.u32 	%r106129, [%rd7212];
	and.b32  	%r23715, %r106129, 2147483646;
	or.b32  	%r23716, %r23715, %r23714;
	ld.local.u32 	%r23717, [%rd7212+-912];
	shr.u32 	%r23718, %r23716, 1;
	and.b32  	%r23719, %r106129, 1;
	setp.eq.b32 	%p1529, %r23719, 1;
	selp.b32 	%r23720, -1727483681, 0, %p1529;
	xor.b32  	%r23721, %r23720, %r23717;
	xor.b32  	%r23722, %r23721, %r23718;
	st.local.u32 	[%rd7212+-4], %r23722;
	add.s32 	%r106128, %r106128, 4;
	add.s64 	%rd7212, %rd7212, 16;
	setp.ne.s32 	%p1530, %r106128, 396;
	@%p1530 bra 	$L__BB3_6023;
	ld.local.u32 	%r23724, [%rd2+2492];
	and.b32  	%r23725, %r23724, -2147483648;
	ld.local.u32 	%r106123, [%rd2481+-908];
	and.b32  	%r23726, %r106123, 2147483646;
	or.b32  	%r23727, %r23726, %r23725;
	ld.local.u32 	%r23728, [%rd2805];
	shr.u32 	%r23729, %r23727, 1;
	and.b32  	%r23730, %r106123, 1;
	setp.eq.b32 	%p1531, %r23730, 1;
	selp.b32 	%r23731, -1727483681, 0, %p1531;
	xor.b32  	%r23732, %r23731, %r23728;
	xor.b32  	%r23733, %r23732, %r23729;
	st.local.u32 	[%rd2+2492], %r23733;
	mov.b32 	%r106122, 0;
	st.local.u32 	[%rd2483], %r106122;
$L__BB3_6025:
	add.s32 	%r106137, %r106122, 1;
	st.local.u32 	[%rd2+2496], %r106137;
	mul.wide.s32 	%rd3571, %r106122, 4;
	add.s64 	%rd3572, %rd2, %rd3571;
	ld.local.u32 	%r23734, [%rd3572];
	shr.u32 	%r23735, %r23734, 11;
	xor.b32  	%r23736, %r23735, %r23734;
	shl.b32 	%r23737, %r23736, 7;
	and.b32  	%r23738, %r23737, -1658038656;
	xor.b32  	%r12777, %r23738, %r23736;
	setp.lt.s32 	%p1532, %r106122, 623;
	@%p1532 bra 	$L__BB3_6031;
	mov.b32 	%r106133, 0;
	mov.u64 	%rd7213, %rd2;
$L__BB3_6027:
	and.b32  	%r23740, %r106123, -2147483648;
	ld.local.u32 	%r23741, [%rd7213+4];
	and.b32  	%r23742, %r23741, 2147483646;
	or.b32  	%r23743, %r23742, %r23740;
	ld.local.u32 	%r23744, [%rd7213+1588];
	shr.u32 	%r23745, %r23743, 1;
	and.b32  	%r23746, %r23741, 1;
	setp.eq.b32 	%p1533, %r23746, 1;
	selp.b32 	%r23747, -1727483681, 0, %p1533;
	xor.b32  	%r23748, %r23747, %r23744;
	xor.b32  	%r23749, %r23748, %r23745;
	st.local.u32 	[%rd7213], %r23749;
	and.b32  	%r23750, %r23741, -2147483648;
	ld.local.u32 	%r23751, [%rd7213+8];
	and.b32  	%r23752, %r23751, 2147483646;
	or.b32  	%r23753, %r23752, %r23750;
	ld.local.u32 	%r23754, [%rd7213+1592];
	shr.u32 	%r23755, %r23753, 1;
	and.b32  	%r23756, %r23751, 1;
	setp.eq.b32 	%p1534, %r23756, 1;
	selp.b32 	%r23757, -1727483681, 0, %p1534;
	xor.b32  	%r23758, %r23757, %r23754;
	xor.b32  	%r23759, %r23758, %r23755;
	st.local.u32 	[%rd7213+4], %r23759;
	and.b32  	%r23760, %r23751, -2147483648;
	ld.local.u32 	%r12780, [%rd7213+12];
	and.b32  	%r23761, %r12780, 2147483646;
	or.b32  	%r23762, %r23761, %r23760;
	ld.local.u32 	%r23763, [%rd7213+1596];
	shr.u32 	%r23764, %r23762, 1;
	and.b32  	%r23765, %r12780, 1;
	setp.eq.b32 	%p1535, %r23765, 1;
	selp.b32 	%r23766, -1727483681, 0, %p1535;
	xor.b32  	%r23767, %r23766, %r23763;
	xor.b32  	%r23768, %r23767, %r23764;
	st.local.u32 	[%rd7213+8], %r23768;
	setp.ne.s32 	%p1536, %r106133, 224;
	@%p1536 bra 	$L__BB3_6118;
	ld.local.u32 	%r106135, [%rd2+908];
	add.s64 	%rd7214, %rd2, 924;
	mov.b32 	%r106134, 0;
$L__BB3_6029:
	and.b32  	%r23779, %r106135, -2147483648;
	ld.local.u32 	%r23780, [%rd7214+-12];
	and.b32  	%r23781, %r23780, 2147483646;
	or.b32  	%r23782, %r23781, %r23779;
	ld.local.u32 	%r23783, [%rd7214+-924];
	shr.u32 	%r23784, %r23782, 1;
	and.b32  	%r23785, %r23780, 1;
	setp.eq.b32 	%p1538, %r23785, 1;
	selp.b32 	%r23786, -1727483681, 0, %p1538;
	xor.b32  	%r23787, %r23786, %r23783;
	xor.b32  	%r23788, %r23787, %r23784;
	st.local.u32 	[%rd7214+-16], %r23788;
	and.b32  	%r23789, %r23780, -2147483648;
	ld.local.u32 	%r23790, [%rd7214+-8];
	and.b32  	%r23791, %r23790, 2147483646;
	or.b32  	%r23792, %r23791, %r23789;
	ld.local.u32 	%r23793, [%rd7214+-920];
	shr.u32 	%r23794, %r23792, 1;
	and.b32  	%r23795, %r23790, 1;
	setp.eq.b32 	%p1539, %r23795, 1;
	selp.b32 	%r23796, -1727483681, 0, %p1539;
	xor.b32  	%r23797, %r23796, %r23793;
	xor.b32  	%r23798, %r23797, %r23794;
	st.local.u32 	[%rd7214+-12], %r23798;
	and.b32  	%r23799, %r23790, -2147483648;
	ld.local.u32 	%r23800, [%rd7214+-4];
	and.b32  	%r23801, %r23800, 2147483646;
	or.b32  	%r23802, %r23801, %r23799;
	ld.local.u32 	%r23803, [%rd7214+-916];
	shr.u32 	%r23804, %r23802, 1;
	and.b32  	%r23805, %r23800, 1;
	setp.eq.b32 	%p1540, %r23805, 1;
	selp.b32 	%r23806, -1727483681, 0, %p1540;
	xor.b32  	%r23807, %r23806, %r23803;
	xor.b32  	%r23808, %r23807, %r23804;
	st.local.u32 	[%rd7214+-8], %r23808;
	and.b32  	%r23809, %r23800, -2147483648;
	ld.local.u32 	%r106135, [%rd7214];
	and.b32  	%r23810, %r106135, 2147483646;
	or.b32  	%r23811, %r23810, %r23809;
	ld.local.u32 	%r23812, [%rd7214+-912];
	shr.u32 	%r23813, %r23811, 1;
	and.b32  	%r23814, %r106135, 1;
	setp.eq.b32 	%p1541, %r23814, 1;
	selp.b32 	%r23815, -1727483681, 0, %p1541;
	xor.b32  	%r23816, %r23815, %r23812;
	xor.b32  	%r23817, %r23816, %r23813;
	st.local.u32 	[%rd7214+-4], %r23817;
	add.s32 	%r106134, %r106134, 4;
	add.s64 	%rd7214, %rd7214, 16;
	setp.ne.s32 	%p1542, %r106134, 396;
	@%p1542 bra 	$L__BB3_6029;
	ld.local.u32 	%r23819, [%rd2+2492];
	and.b32  	%r23820, %r23819, -2147483648;
	ld.local.u32 	%r106123, [%rd2481+-908];
	and.b32  	%r23821, %r106123, 2147483646;
	or.b32  	%r23822, %r23821, %r23820;
	ld.local.u32 	%r23823, [%rd2805];
	shr.u32 	%r23824, %r23822, 1;
	and.b32  	%r23825, %r106123, 1;
	setp.eq.b32 	%p1543, %r23825, 1;
	selp.b32 	%r23826, -1727483681, 0, %p1543;
	xor.b32  	%r23827, %r23826, %r23823;
	xor.b32  	%r23828, %r23827, %r23824;
	st.local.u32 	[%rd2+2492], %r23828;
	mov.b32 	%r106137, 0;
	st.local.u32 	[%rd2483], %r106137;
$L__BB3_6031:
	add.s32 	%r106143, %r106137, 1;
	st.local.u32 	[%rd2+2496], %r106143;
	mul.wide.s32 	%rd3573, %r106137, 4;
	add.s64 	%rd3574, %rd2, %rd3573;
	ld.local.u32 	%r23829, [%rd3574];
	shr.u32 	%r23830, %r23829, 11;
	xor.b32  	%r23831, %r23830, %r23829;
	shl.b32 	%r23832, %r23831, 7;
	and.b32  	%r23833, %r23832, -1658038656;
	xor.b32  	%r12790, %r23833, %r23831;
	setp.lt.s32 	%p1544, %r106137, 623;
	@%p1544 bra 	$L__BB3_6037;
	mov.b32 	%r106139, 0;
	mov.u64 	%rd7215, %rd2;
$L__BB3_6033:
	and.b32  	%r23835, %r106123, -2147483648;
	ld.local.u32 	%r23836, [%rd7215+4];
	and.b32  	%r23837, %r23836, 2147483646;
	or.b32  	%r23838, %r23837, %r23835;
	ld.local.u32 	%r23839, [%rd7215+1588];
	shr.u32 	%r23840, %r23838, 1;
	and.b32  	%r23841, %r23836, 1;
	setp.eq.b32 	%p1545, %r23841, 1;
	selp.b32 	%r23842, -1727483681, 0, %p1545;
	xor.b32  	%r23843, %r23842, %r23839;
	xor.b32  	%r23844, %r23843, %r23840;
	st.local.u32 	[%rd7215], %r23844;
	and.b32  	%r23845, %r23836, -2147483648;
	ld.local.u32 	%r23846, [%rd7215+8];
	and.b32  	%r23847, %r23846, 2147483646;
	or.b32  	%r23848, %r23847, %r23845;
	ld.local.u32 	%r23849, [%rd7215+1592];
	shr.u32 	%r23850, %r23848, 1;
	and.b32  	%r23851, %r23846, 1;
	setp.eq.b32 	%p1546, %r23851, 1;
	selp.b32 	%r23852, -1727483681, 0, %p1546;
	xor.b32  	%r23853, %r23852, %r23849;
	xor.b32  	%r23854, %r23853, %r23850;
	st.local.u32 	[%rd7215+4], %r23854;
	and.b32  	%r23855, %r23846, -2147483648;
	ld.local.u32 	%r12793, [%rd7215+12];
	and.b32  	%r23856, %r12793, 2147483646;
	or.b32  	%r23857, %r23856, %r23855;
	ld.local.u32 	%r23858, [%rd7215+1596];
	shr.u32 	%r23859, %r23857, 1;
	and.b32  	%r23860, %r12793, 1;
	setp.eq.b32 	%p1547, %r23860, 1;
	selp.b32 	%r23861, -1727483681, 0, %p1547;
	xor.b32  	%r23862, %r23861, %r23858;
	xor.b32  	%r23863, %r23862, %r23859;
	st.local.u32 	[%rd7215+8], %r23863;
	setp.ne.s32 	%p1548, %r106139, 224;
	@%p1548 bra 	$L__BB3_6117;
	ld.local.u32 	%r106141, [%rd2+908];
	add.s64 	%rd7216, %rd2, 924;
	mov.b32 	%r106140, 0;
$L__BB3_6035:
	and.b32  	%r23874, %r106141, -2147483648;
	ld.local.u32 	%r23875, [%rd7216+-12];
	and.b32  	%r23876, %r23875, 2147483646;
	or.b32  	%r23877, %r23876, %r23874;
	ld.local.u32 	%r23878, [%rd7216+-924];
	shr.u32 	%r23879, %r23877, 1;
	and.b32  	%r23880, %r23875, 1;
	setp.eq.b32 	%p1550, %r23880, 1;
	selp.b32 	%r23881, -1727483681, 0, %p1550;
	xor.b32  	%r23882, %r23881, %r23878;
	xor.b32  	%r23883, %r23882, %r23879;
	st.local.u32 	[%rd7216+-16], %r23883;
	and.b32  	%r23884, %r23875, -2147483648;
	ld.local.u32 	%r23885, [%rd7216+-8];
	and.b32  	%r23886, %r23885, 2147483646;
	or.b32  	%r23887, %r23886, %r23884;
	ld.local.u32 	%r23888, [%rd7216+-920];
	shr.u32 	%r23889, %r23887, 1;
	and.b32  	%r23890, %r23885, 1;
	setp.eq.b32 	%p1551, %r23890, 1;
	selp.b32 	%r23891, -1727483681, 0, %p1551;
	xor.b32  	%r23892, %r23891, %r23888;
	xor.b32  	%r23893, %r23892, %r23889;
	st.local.u32 	[%rd7216+-12], %r23893;
	and.b32  	%r23894, %r23885, -2147483648;
	ld.local.u32 	%r23895, [%rd7216+-4];
	and.b32  	%r23896, %r23895, 2147483646;
	or.b32  	%r23897, %r23896, %r23894;
	ld.local.u32 	%r23898, [%rd7216+-916];
	shr.u32 	%r23899, %r23897, 1;
	and.b32  	%r23900, %r23895, 1;
	setp.eq.b32 	%p1552, %r23900, 1;
	selp.b32 	%r23901, -1727483681, 0, %p1552;
	xor.b32  	%r23902, %r23901, %r23898;
	xor.b32  	%r23903, %r23902, %r23899;
	st.local.u32 	[%rd7216+-8], %r23903;
	and.b32  	%r23904, %r23895, -2147483648;
	ld.local.u32 	%r106141, [%rd7216];
	and.b32  	%r23905, %r106141, 2147483646;
	or.b32  	%r23906, %r23905, %r23904;
	ld.local.u32 	%r23907, [%rd7216+-912];
	shr.u32 	%r23908, %r23906, 1;
	and.b32  	%r23909, %r106141, 1;
	setp.eq.b32 	%p1553, %r23909, 1;
	selp.b32 	%r23910, -1727483681, 0, %p1553;
	xor.b32  	%r23911, %r23910, %r23907;
	xor.b32  	%r23912, %r23911, %r23908;
	st.local.u32 	[%rd7216+-4], %r23912;
	add.s32 	%r106140, %r106140, 4;
	add.s64 	%rd7216, %rd7216, 16;
	setp.ne.s32 	%p1554, %r106140, 396;
	@%p1554 bra 	$L__BB3_6035;
	ld.local.u32 	%r23914, [%rd2+2492];
	and.b32  	%r23915, %r23914, -2147483648;
	ld.local.u32 	%r106123, [%rd2481+-908];
	and.b32  	%r23916, %r106123, 2147483646;
	or.b32  	%r23917, %r23916, %r23915;
	ld.local.u32 	%r23918, [%rd2805];
	shr.u32 	%r23919, %r23917, 1;
	and.b32  	%r23920, %r106123, 1;
	setp.eq.b32 	%p1555, %r23920, 1;
	selp.b32 	%r23921, -1727483681, 0, %p1555;
	xor.b32  	%r23922, %r23921, %r23918;
	xor.b32  	%r23923, %r23922, %r23919;
	st.local.u32 	[%rd2+2492], %r23923;
	mov.b32 	%r106143, 0;
	st.local.u32 	[%rd2483], %r106143;
$L__BB3_6037:
	add.s32 	%r106149, %r106143, 1;
	st.local.u32 	[%rd2+2496], %r106149;
	mul.wide.s32 	%rd3575, %r106143, 4;
	add.s64 	%rd3576, %rd2, %rd3575;
	ld.local.u32 	%r23924, [%rd3576];
	shr.u32 	%r23925, %r23924, 11;
	xor.b32  	%r23926, %r23925, %r23924;
	shl.b32 	%r23927, %r23926, 7;
	and.b32  	%r23928, %r23927, -1658038656;
	xor.b32  	%r12803, %r23928, %r23926;
	setp.lt.s32 	%p1556, %r106143, 623;
	@%p1556 bra 	$L__BB3_6043;
	mov.b32 	%r106145, 0;
	mov.u64 	%rd7217, %rd2;
$L__BB3_6039:
	and.b32  	%r23930, %r106123, -2147483648;
	ld.local.u32 	%r23931, [%rd7217+4];
	and.b32  	%r23932, %r23931, 2147483646;
	or.b32  	%r23933, %r23932, %r23930;
	ld.local.u32 	%r23934, [%rd7217+1588];
	shr.u32 	%r23935, %r23933, 1;
	and.b32  	%r23936, %r23931, 1;
	setp.eq.b32 	%p1557, %r23936, 1;
	selp.b32 	%r23937, -1727483681, 0, %p1557;
	xor.b32  	%r23938, %r23937, %r23934;
	xor.b32  	%r23939, %r23938, %r23935;
	st.local.u32 	[%rd7217], %r23939;
	and.b32  	%r23940, %r23931, -2147483648;
	ld.local.u32 	%r23941, [%rd7217+8];
	and.b32  	%r23942, %r23941, 2147483646;
	or.b32  	%r23943, %r23942, %r23940;
	ld.local.u32 	%r23944, [%rd7217+1592];
	shr.u32 	%r23945, %r23943, 1;
	and.b32  	%r23946, %r23941, 1;
	setp.eq.b32 	%p1558, %r23946, 1;
	selp.b32 	%r23947, -1727483681, 0, %p1558;
	xor.b32  	%r23948, %r23947, %r23944;
	xor.b32  	%r23949, %r23948, %r23945;
	st.local.u32 	[%rd7217+4], %r23949;
	and.b32  	%r23950, %r23941, -2147483648;
	ld.local.u32 	%r12806, [%rd7217+12];
	and.b32  	%r23951, %r12806, 2147483646;
	or.b32  	%r23952, %r23951, %r23950;
	ld.local.u32 	%r23953, [%rd7217+1596];
	shr.u32 	%r23954, %r23952, 1;
	and.b32  	%r23955, %r12806, 1;
	setp.eq.b32 	%p1559, %r23955, 1;
	selp.b32 	%r23956, -1727483681, 0, %p1559;
	xor.b32  	%r23957, %r23956, %r23953;
	xor.b32  	%r23958, %r23957, %r23954;
	st.local.u32 	[%rd7217+8], %r23958;
	setp.ne.s32 	%p1560, %r106145, 224;
	@%p1560 bra 	$L__BB3_6116;
	ld.local.u32 	%r106147, [%rd2+908];
	add.s64 	%rd7218, %rd2, 924;
	mov.b32 	%r106146, 0;
$L__BB3_6041:
	and.b32  	%r23969, %r106147, -2147483648;
	ld.local.u32 	%r23970, [%rd7218+-12];
	and.b32  	%r23971, %r23970, 2147483646;
	or.b32  	%r23972, %r23971, %r23969;
	ld.local.u32 	%r23973, [%rd7218+-924];
	shr.u32 	%r23974, %r23972, 1;
	and.b32  	%r23975, %r23970, 1;
	setp.eq.b32 	%p1562, %r23975, 1;
	selp.b32 	%r23976, -1727483681, 0, %p1562;
	xor.b32  	%r23977, %r23976, %r23973;
	xor.b32  	%r23978, %r23977, %r23974;
	st.local.u32 	[%rd7218+-16], %r23978;
	and.b32  	%r23979, %r23970, -2147483648;
	ld.local.u32 	%r23980, [%rd7218+-8];
	and.b32  	%r23981, %r23980, 2147483646;
	or.b32  	%r23982, %r23981, %r23979;
	ld.local.u32 	%r23983, [%rd7218+-920];
	shr.u32 	%r23984, %r23982, 1;
	and.b32  	%r23985, %r23980, 1;
	setp.eq.b32 	%p1563, %r23985, 1;
	selp.b32 	%r23986, -1727483681, 0, %p1563;
	xor.b32  	%r23987, %r23986, %r23983;
	xor.b32  	%r23988, %r23987, %r23984;
	st.local.u32 	[%rd7218+-12], %r23988;
	and.b32  	%r23989, %r23980, -2147483648;
	ld.local.u32 	%r23990, [%rd7218+-4];
	and.b32  	%r23991, %r23990, 2147483646;
	or.b32  	%r23992, %r23991, %r23989;
	ld.local.u32 	%r23993, [%rd7218+-916];
	shr.u32 	%r23994, %r23992, 1;
	and.b32  	%r23995, %r23990, 1;
	setp.eq.b32 	%p1564, %r23995, 1;
	selp.b32 	%r23996, -1727483681, 0, %p1564;
	xor.b32  	%r23997, %r23996, %r23993;
	xor.b32  	%r23998, %r23997, %r23994;
	st.local.u32 	[%rd7218+-8], %r23998;
	and.b32  	%r23999, %r23990, -2147483648;
	ld.local.u32 	%r106147, [%rd7218];
	and.b32  	%r24000, %r106147, 2147483646;
	or.b32  	%r24001, %r24000, %r23999;
	ld.local.u32 	%r24002, [%rd7218+-912];
	shr.u32 	%r24003, %r24001, 1;
	and.b32  	%r24004, %r106147, 1;
	setp.eq.b32 	%p1565, %r24004, 1;
	selp.b32 	%r24005, -1727483681, 0, %p1565;
	xor.b32  	%r24006, %r24005, %r24002;
	xor.b32  	%r24007, %r24006, %r24003;
	st.local.u32 	[%rd7218+-4], %r24007;
	add.s32 	%r106146, %r106146, 4;
	add.s64 	%rd7218, %rd7218, 16;
	setp.ne.s32 	%p1566, %r106146, 396;
	@%p1566 bra 	$L__BB3_6041;
	ld.local.u32 	%r24009, [%rd2+2492];
	and.b32  	%r24010, %r24009, -2147483648;
	ld.local.u32 	%r106123, [%rd2481+-908];
	and.b32  	%r24011, %r106123, 2147483646;
	or.b32  	%r24012, %r24011, %r24010;
	ld.local.u32 	%r24013, [%rd2+1584];
	shr.u32 	%r24014, %r24012, 1;
	and.b32  	%r24015, %r106123, 1;
	setp.eq.b32 	%p1567, %r24015, 1;
	selp.b32 	%r24016, -1727483681, 0, %p1567;
	xor.b32  	%r24017, %r24016, %r24013;
	xor.b32  	%r24018, %r24017, %r24014;
	st.local.u32 	[%rd2+2492], %r24018;
	mov.b32 	%r106149, 0;
	st.local.u32 	[%rd2483], %r106149;
$L__BB3_6043:
	add.s32 	%r106155, %r106149, 1;
	st.local.u32 	[%rd2+2496], %r106155;
	mul.wide.s32 	%rd3577, %r106149, 4;
	add.s64 	%rd3578, %rd2, %rd3577;
	ld.local.u32 	%r24019, [%rd3578];
	shr.u32 	%r24020, %r24019, 11;
	xor.b32  	%r24021, %r24020, %r24019;
	shl.b32 	%r24022, %r24021, 7;
	and.b32  	%r24023, %r24022, -1658038656;
	xor.b32  	%r12816, %r24023, %r24021;
	setp.lt.s32 	%p1568, %r106149, 623;
	@%p1568 bra 	$L__BB3_6049;
	mov.b32 	%r106151, 0;
	mov.u64 	%rd7219, %rd2;
$L__BB3_6045:
	and.b32  	%r24025, %r106123, -2147483648;
	ld.local.u32 	%r24026, [%rd7219+4];
	and.b32  	%r24027, %r24026, 2147483646;
	or.b32  	%r24028, %r24027, %r24025;
	ld.local.u32 	%r24029, [%rd7219+1588];
	shr.u32 	%r24030, %r24028, 1;
	and.b32  	%r24031, %r24026, 1;
	setp.eq.b32 	%p1569, %r24031, 1;
	selp.b32 	%r24032, -1727483681, 0, %p1569;
	xor.b32  	%r24033, %r24032, %r24029;
	xor.b32  	%r24034, %r24033, %r24030;
	st.local.u32 	[%rd7219], %r24034;
	and.b32  	%r24035, %r24026, -2147483648;
	ld.local.u32 	%r24036, [%rd7219+8];
	and.b32  	%r24037, %r24036, 2147483646;
	or.b32  	%r24038, %r24037, %r24035;
	ld.local.u32 	%r24039, [%rd7219+1592];
	shr.u32 	%r24040, %r24038, 1;
	and.b32  	%r24041, %r24036, 1;
	setp.eq.b32 	%p1570, %r24041, 1;
	selp.b32 	%r24042, -1727483681, 0, %p1570;
	xor.b32  	%r24043, %r24042, %r24039;
	xor.b32  	%r24044, %r24043, %r24040;
	st.local.u32 	[%rd7219+4], %r24044;
	and.b32  	%r24045, %r24036, -2147483648;
	ld.local.u32 	%r12819, [%rd7219+12];
	and.b32  	%r24046, %r12819, 2147483646;
	or.b32  	%r24047, %r24046, %r24045;
	ld.local.u32 	%r24048, [%rd7219+1596];
	shr.u32 	%r24049, %r24047, 1;
	and.b32  	%r24050, %r12819, 1;
	setp.eq.b32 	%p1571, %r24050, 1;
	selp.b32 	%r24051, -1727483681, 0, %p1571;
	xor.b32  	%r24052, %r24051, %r24048;
	xor.b32  	%r24053, %r24052, %r24049;
	st.local.u32 	[%rd7219+8], %r24053;
	setp.ne.s32 	%p1572, %r106151, 224;
	@%p1572 bra 	$L__BB3_6115;
	ld.local.u32 	%r106152, [%rd2481];
	mov.b32 	%r106153, 227;
$L__BB3_6047:
	mul.wide.u32 	%rd3579, %r106153, 4;
	add.s64 	%rd3580, %rd2, %rd3579;
	and.b32  	%r24064, %r106152, -2147483648;
	ld.local.u32 	%r24065, [%rd3580+4];
	and.b32  	%r24066, %r24065, 2147483646;
	or.b32  	%r24067, %r24066, %r24064;
	ld.local.u32 	%r24068, [%rd3580+-908];
	shr.u32 	%r24069, %r24067, 1;
	and.b32  	%r24070, %r24065, 1;
	setp.eq.b32 	%p1574, %r24070, 1;
	selp.b32 	%r24071, -1727483681, 0, %p1574;
	xor.b32  	%r24072, %r24071, %r24068;
	xor.b32  	%r24073, %r24072, %r24069;
	st.local.u32 	[%rd3580], %r24073;
	and.b32  	%r24074, %r24065, -2147483648;
	ld.local.u32 	%r24075, [%rd3580+8];
	and.b32  	%r24076, %r24075, 2147483646;
	or.b32  	%r24077, %r24076, %r24074;
	ld.local.u32 	%r24078, [%rd3580+-904];
	shr.u32 	%r24079, %r24077, 1;
	and.b32  	%r24080, %r24075, 1;
	setp.eq.b32 	%p1575, %r24080, 1;
	selp.b32 	%r24081, -1727483681, 0, %p1575;
	xor.b32  	%r24082, %r24081, %r24078;
	xor.b32  	%r24083, %r24082, %r24079;
	st.local.u32 	[%rd3580+4], %r24083;
	and.b32  	%r24084, %r24075, -2147483648;
	ld.local.u32 	%r24085, [%rd3580+12];
	and.b32  	%r24086, %r24085, 2147483646;
	or.b32  	%r24087, %r24086, %r24084;
	ld.local.u32 	%r24088, [%rd3580+-900];
	shr.u32 	%r24089, %r24087, 1;
	and.b32  	%r24090, %r24085, 1;
	setp.eq.b32 	%p1576, %r24090, 1;
	selp.b32 	%r24091, -1727483681, 0, %p1576;
	xor.b32  	%r24092, %r24091, %r24088;
	xor.b32  	%r24093, %r24092, %r24089;
	st.local.u32 	[%rd3580+8], %r24093;
	and.b32  	%r24094, %r24085, -2147483648;
	add.s32 	%r106153, %r106153, 4;
	ld.local.u32 	%r106152, [%rd3580+16];
	and.b32  	%r24095, %r106152, 2147483646;
	or.b32  	%r24096, %r24095, %r24094;
	ld.local.u32 	%r24097, [%rd3580+-896];
	shr.u32 	%r24098, %r24096, 1;
	and.b32  	%r24099, %r106152, 1;
	setp.eq.b32 	%p1577, %r24099, 1;
	selp.b32 	%r24100, -1727483681, 0, %p1577;
	xor.b32  	%r24101, %r24100, %r24097;
	xor.b32  	%r24102, %r24101, %r24098;
	st.local.u32 	[%rd3580+12], %r24102;
	setp.ne.s32 	%p1578, %r106153, 623;
	@%p1578 bra 	$L__BB3_6047;
	ld.local.u32 	%r24104, [%rd2+2492];
	and.b32  	%r24105, %r24104, -2147483648;
	ld.local.u32 	%r106123, [%rd2];
	and.b32  	%r24106, %r106123, 2147483646;
	or.b32  	%r24107, %r24106, %r24105;
	ld.local.u32 	%r24108, [%rd2+1584];
	shr.u32 	%r24109, %r24107, 1;
	and.b32  	%r24110, %r106123, 1;
	setp.eq.b32 	%p1579, %r24110, 1;
	selp.b32 	%r24111, -1727483681, 0, %p1579;
	xor.b32  	%r24112, %r24111, %r24108;
	xor.b32  	%r24113, %r24112, %r24109;
	st.local.u32 	[%rd2+2492], %r24113;
	mov.b32 	%r106155, 0;
	st.local.u32 	[%rd2+2496], %r106155;
$L__BB3_6049:
	setp.gt.u32 	%p1581, %r15023, %r15024;
	add.s32 	%r106175, %r106155, 1;
	st.local.u32 	[%rd2+2496], %r106175;
	mul.wide.s32 	%rd3581, %r106155, 4;
	add.s64 	%rd3582, %rd2, %rd3581;
	ld.local.u32 	%r24114, [%rd3582];
	shr.u32 	%r24115, %r24114, 11;
	xor.b32  	%r24116, %r24115, %r24114;
	shl.b32 	%r24117, %r24116, 7;
	and.b32  	%r24118, %r24117, -1658038656;
	xor.b32  	%r24119, %r24118, %r24116;
	shl.b32 	%r24120, %r24119, 15;
	and.b32  	%r24121, %r24120, -402653184;
	xor.b32  	%r24122, %r24121, %r24119;
	shr.u32 	%r24123, %r24122, 27;
	shl.b32 	%r24124, %r12777, 15;
	and.b32  	%r24125, %r24124, -402653184;
	xor.b32  	%r24126, %r24125, %r12777;
	shr.u32 	%r24127, %r24126, 7;
	and.b32  	%r24128, %r24127, 32505856;
	shl.b32 	%r24129, %r12790, 15;
	and.b32  	%r24130, %r24129, -402653184;
	xor.b32  	%r24131, %r24130, %r12790;
	shr.u32 	%r24132, %r24131, 12;
	and.b32  	%r24133, %r24132, 1015808;
	or.b32  	%r24134, %r24133, %r24128;
	shl.b32 	%r24135, %r12803, 15;
	and.b32  	%r24136, %r24135, -402653184;
	xor.b32  	%r24137, %r24136, %r12803;
	shr.u32 	%r24138, %r24137, 17;
	and.b32  	%r24139, %r24138, 31744;
	or.b32  	%r24140, %r24134, %r24139;
	shl.b32 	%r24141, %r12816, 15;
	and.b32  	%r24142, %r24141, -402653184;
	xor.b32  	%r24143, %r24142, %r12816;
	shr.u32 	%r24144, %r24143, 22;
	and.b32  	%r24145, %r24144, 992;
	or.b32  	%r24146, %r24140, %r24145;
	or.b32  	%r106159, %r24146, %r24123;
	mov.pred 	%p12037, 0;
	@%p1581 bra 	$L__BB3_6058;
	mov.pred 	%p12037, 0;
	mov.u32 	%r106164, %r106175;
	mov.u32 	%r106158, %r15023;
$L__BB3_6051:
	shl.b32 	%r12835, %r106159, 5;
	setp.lt.s32 	%p1583, %r106164, 624;
	@%p1583 bra 	$L__BB3_6057;
	mov.b32 	%r106161, 0;
$L__BB3_6053:
	mul.wide.u32 	%rd3583, %r106161, 4;
	add.s64 	%rd2823, %rd2, %rd3583;
	and.b32  	%r24148, %r106123, -2147483648;
	ld.local.u32 	%r24149, [%rd2823+4];
	and.b32  	%r24150, %r24149, 2147483646;
	or.b32  	%r24151, %r24150, %r24148;
	ld.local.u32 	%r24152, [%rd2823+1588];
	shr.u32 	%r24153, %r24151, 1;
	and.b32  	%r24154, %r24149, 1;
	setp.eq.b32 	%p1584, %r24154, 1;
	selp.b32 	%r24155, -1727483681, 0, %p1584;
	xor.b32  	%r24156, %r24155, %r24152;
	xor.b32  	%r24157, %r24156, %r24153;
	st.local.u32 	[%rd2823], %r24157;
	and.b32  	%r24158, %r24149, -2147483648;
	ld.local.u32 	%r24159, [%rd2823+8];
	and.b32  	%r24160, %r24159, 2147483646;
	or.b32  	%r24161, %r24160, %r24158;
	ld.local.u32 	%r24162, [%rd2823+1592];
	shr.u32 	%r24163, %r24161, 1;
	and.b32  	%r24164, %r24159, 1;
	setp.eq.b32 	%p1585, %r24164, 1;
	selp.b32 	%r24165, -1727483681, 0, %p1585;
	xor.b32  	%r24166, %r24165, %r24162;
	xor.b32  	%r24167, %r24166, %r24163;
	st.local.u32 	[%rd2823+4], %r24167;
	and.b32  	%r24168, %r24159, -2147483648;
	ld.local.u32 	%r12838, [%rd2823+12];
	and.b32  	%r24169, %r12838, 2147483646;
	or.b32  	%r24170, %r24169, %r24168;
	ld.local.u32 	%r24171, [%rd2823+1596];
	shr.u32 	%r24172, %r24170, 1;
	and.b32  	%r24173, %r12838, 1;
	setp.eq.b32 	%p1586, %r24173, 1;
	selp.b32 	%r24174, -1727483681, 0, %p1586;
	xor.b32  	%r24175, %r24174, %r24171;
	xor.b32  	%r24176, %r24175, %r24172;
	st.local.u32 	[%rd2823+8], %r24176;
	setp.ne.s32 	%p1587, %r106161, 224;
	@%p1587 bra 	$L__BB3_7308;
	ld.local.u32 	%r106162, [%rd2481];
	mov.b32 	%r106163, 227;
$L__BB3_6055:
	mul.wide.u32 	%rd3584, %r106163, 4;
	add.s64 	%rd3585, %rd2, %rd3584;
	and.b32  	%r24187, %r106162, -2147483648;
	ld.local.u32 	%r24188, [%rd3585+4];
	and.b32  	%r24189, %r24188, 2147483646;
	or.b32  	%r24190, %r24189, %r24187;
	ld.local.u32 	%r24191, [%rd3585+-908];
	shr.u32 	%r24192, %r24190, 1;
	and.b32  	%r24193, %r24188, 1;
	setp.eq.b32 	%p1589, %r24193, 1;
	selp.b32 	%r24194, -1727483681, 0, %p1589;
	xor.b32  	%r24195, %r24194, %r24191;
	xor.b32  	%r24196, %r24195, %r24192;
	st.local.u32 	[%rd3585], %r24196;
	and.b32  	%r24197, %r24188, -2147483648;
	ld.local.u32 	%r24198, [%rd3585+8];
	and.b32  	%r24199, %r24198, 2147483646;
	or.b32  	%r24200, %r24199, %r24197;
	ld.local.u32 	%r24201, [%rd3585+-904];
	shr.u32 	%r24202, %r24200, 1;
	and.b32  	%r24203, %r24198, 1;
	setp.eq.b32 	%p1590, %r24203, 1;
	selp.b32 	%r24204, -1727483681, 0, %p1590;
	xor.b32  	%r24205, %r24204, %r24201;
	xor.b32  	%r24206, %r24205, %r24202;
	st.local.u32 	[%rd3585+4], %r24206;
	and.b32  	%r24207, %r24198, -2147483648;
	ld.local.u32 	%r24208, [%rd3585+12];
	and.b32  	%r24209, %r24208, 2147483646;
	or.b32  	%r24210, %r24209, %r24207;
	ld.local.u32 	%r24211, [%rd3585+-900];
	shr.u32 	%r24212, %r24210, 1;
	and.b32  	%r24213, %r24208, 1;
	setp.eq.b32 	%p1591, %r24213, 1;
	selp.b32 	%r24214, -1727483681, 0, %p1591;
	xor.b32  	%r24215, %r24214, %r24211;
	xor.b32  	%r24216, %r24215, %r24212;
	st.local.u32 	[%rd3585+8], %r24216;
	and.b32  	%r24217, %r24208, -2147483648;
	add.s32 	%r106163, %r106163, 4;
	ld.local.u32 	%r106162, [%rd3585+16];
	and.b32  	%r24218, %r106162, 2147483646;
	or.b32  	%r24219, %r24218, %r24217;
	ld.local.u32 	%r24220, [%rd3585+-896];
	shr.u32 	%r24221, %r24219, 1;
	and.b32  	%r24222, %r106162, 1;
	setp.eq.b32 	%p1592, %r24222, 1;
	selp.b32 	%r24223, -1727483681, 0, %p1592;
	xor.b32  	%r24224, %r24223, %r24220;
	xor.b32  	%r24225, %r24224, %r24221;
	st.local.u32 	[%rd3585+12], %r24225;
	setp.ne.s32 	%p1593, %r106163, 623;
	@%p1593 bra 	$L__BB3_6055;
	ld.local.u32 	%r24227, [%rd2+2492];
	and.b32  	%r24228, %r24227, -2147483648;
	ld.local.u32 	%r106123, [%rd2];
	and.b32  	%r24229, %r106123, 2147483646;
	or.b32  	%r24230, %r24229, %r24228;
	ld.local.u32 	%r24231, [%rd2+1584];
	shr.u32 	%r24232, %r24230, 1;
	and.b32  	%r24233, %r106123, 1;
	setp.eq.b32 	%p1594, %r24233, 1;
	selp.b32 	%r24234, -1727483681, 0, %p1594;
	xor.b32  	%r24235, %r24234, %r24231;
	xor.b32  	%r24236, %r24235, %r24232;
	st.local.u32 	[%rd2+2492], %r24236;
	mov.b32 	%r106164, 0;
	st.local.u32 	[%rd2+2496], %r106164;
$L__BB3_6057:
	add.s32 	%r106175, %r106164, 1;
	st.local.u32 	[%rd2+2496], %r106175;
	mul.wide.s32 	%rd3586, %r106164, 4;
	add.s64 	%rd3587, %rd2, %rd3586;
	ld.local.u32 	%r24237, [%rd3587];
	shr.u32 	%r24238, %r24237, 11;
	xor.b32  	%r24239, %r24238, %r24237;
	shl.b32 	%r24240, %r24239, 7;
	and.b32  	%r24241, %r24240, -1658038656;
	xor.b32  	%r24242, %r24241, %r24239;
	shl.b32 	%r24243, %r24242, 15;
	and.b32  	%r24244, %r24243, -402653184;
	xor.b32  	%r24245, %r24244, %r24242;
	shr.u32 	%r24246, %r24245, 27;
	and.b32  	%r24248, %r12835, 1073741792;
	or.b32  	%r106159, %r24246, %r24248;
	setp.eq.s32 	%p1595, %r106159, %r15021;
	or.pred  	%p12037, %p12037, %p1595;
	add.s32 	%r106158, %r106158, 1;
	setp.gt.u32 	%p1596, %r106158, %r15024;
	mov.u32 	%r106164, %r106175;
	@%p1596 bra 	$L__BB3_6058;
	bra.uni 	$L__BB3_6051;
$L__BB3_6058:
	sub.s32 	%r24249, %r15025, %r15024;
	add.s32 	%r24250, %r24249, -6;
	setp.lt.s32 	%p1597, %r24250, 1;
	@%p1597 bra 	$L__BB3_6067;
	mov.b32 	%r106170, 0;
$L__BB3_6060:
	setp.lt.s32 	%p1598, %r106175, 624;
	@%p1598 bra 	$L__BB3_6066;
	mov.b32 	%r106172, 0;
	mov.u64 	%rd7220, %rd2;
$L__BB3_6062:
	and.b32  	%r24253, %r106123, -2147483648;
	ld.local.u32 	%r24254, [%rd7220+4];
	and.b32  	%r24255, %r24254, 2147483646;
	or.b32  	%r24256, %r24255, %r24253;
	ld.local.u32 	%r24257, [%rd7220+1588];
	shr.u32 	%r24258, %r24256, 1;
	and.b32  	%r24259, %r24254, 1;
	setp.eq.b32 	%p1599, %r24259, 1;
	selp.b32 	%r24260, -1727483681, 0, %p1599;
	xor.b32  	%r24261, %r24260, %r24257;
	xor.b32  	%r24262, %r24261, %r24258;
	st.local.u32 	[%rd7220], %r24262;
	and.b32  	%r24263, %r24254, -2147483648;
	ld.local.u32 	%r24264, [%rd7220+8];
	and.b32  	%r24265, %r24264, 2147483646;
	or.b32  	%r24266, %r24265, %r24263;
	ld.local.u32 	%r24267, [%rd7220+1592];
	shr.u32 	%r24268, %r24266, 1;
	and.b32  	%r24269, %r24264, 1;
	setp.eq.b32 	%p1600, %r24269, 1;
	selp.b32 	%r24270, -1727483681, 0, %p1600;
	xor.b32  	%r24271, %r24270, %r24267;
	xor.b32  	%r24272, %r24271, %r24268;
	st.local.u32 	[%rd7220+4], %r24272;
	and.b32  	%r24273, %r24264, -2147483648;
	ld.local.u32 	%r12859, [%rd7220+12];
	and.b32  	%r24274, %r12859, 2147483646;
	or.b32  	%r24275, %r24274, %r24273;
	ld.local.u32 	%r24276, [%rd7220+1596];
	shr.u32 	%r24277, %r24275, 1;
	and.b32  	%r24278, %r12859, 1;
	setp.eq.b32 	%p1601, %r24278, 1;
	selp.b32 	%r24279, -1727483681, 0, %p1601;
	xor.b32  	%r24280, %r24279, %r24276;
	xor.b32  	%r24281, %r24280, %r24277;
	st.local.u32 	[%rd7220+8], %r24281;
	setp.ne.s32 	%p1602, %r106172, 224;
	@%p1602 bra 	$L__BB3_6114;
	ld.local.u32 	%r106173, [%rd2481];
	mov.b32 	%r106174, 227;
$L__BB3_6064:
	mul.wide.u32 	%rd3588, %r106174, 4;
	add.s64 	%rd3589, %rd2, %rd3588;
	and.b32  	%r24292, %r106173, -2147483648;
	ld.local.u32 	%r24293, [%rd3589+4];
	and.b32  	%r24294, %r24293, 2147483646;
	or.b32  	%r24295, %r24294, %r24292;
	ld.local.u32 	%r24296, [%rd3589+-908];
	shr.u32 	%r24297, %r24295, 1;
	and.b32  	%r24298, %r24293, 1;
	setp.eq.b32 	%p1604, %r24298, 1;
	selp.b32 	%r24299, -1727483681, 0, %p1604;
	xor.b32  	%r24300, %r24299, %r24296;
	xor.b32  	%r24301, %r24300, %r24297;
	st.local.u32 	[%rd3589], %r24301;
	and.b32  	%r24302, %r24293, -2147483648;
	ld.local.u32 	%r24303, [%rd3589+8];
	and.b32  	%r24304, %r24303, 2147483646;
	or.b32  	%r24305, %r24304, %r24302;
	ld.local.u32 	%r24306, [%rd3589+-904];
	shr.u32 	%r24307, %r24305, 1;
	and.b32  	%r24308, %r24303, 1;
	setp.eq.b32 	%p1605, %r24308, 1;
	selp.b32 	%r24309, -1727483681, 0, %p1605;
	xor.b32  	%r24310, %r24309, %r24306;
	xor.b32  	%r24311, %r24310, %r24307;
	st.local.u32 	[%rd3589+4], %r24311;
	and.b32  	%r24312, %r24303, -2147483648;
	ld.local.u32 	%r24313, [%rd3589+12];
	and.b32  	%r24314, %r24313, 2147483646;
	or.b32  	%r24315, %r24314, %r24312;
	ld.local.u32 	%r24316, [%rd3589+-900];
	shr.u32 	%r24317, %r24315, 1;
	and.b32  	%r24318, %r24313, 1;
	setp.eq.b32 	%p1606, %r24318, 1;
	selp.b32 	%r24319, -1727483681, 0, %p1606;
	xor.b32  	%r24320, %r24319, %r24316;
	xor.b32  	%r24321, %r24320, %r24317;
	st.local.u32 	[%rd3589+8], %r24321;
	and.b32  	%r24322, %r24313, -2147483648;
	add.s32 	%r106174, %r106174, 4;
	ld.local.u32 	%r106173, [%rd3589+16];
	and.b32  	%r24323, %r106173, 2147483646;
	or.b32  	%r24324, %r24323, %r24322;
	ld.local.u32 	%r24325, [%rd3589+-896];
	shr.u32 	%r24326, %r24324, 1;
	and.b32  	%r24327, %r106173, 1;
	setp.eq.b32 	%p1607, %r24327, 1;
	selp.b32 	%r24328, -1727483681, 0, %p1607;
	xor.b32  	%r24329, %r24328, %r24325;
	xor.b32  	%r24330, %r24329, %r24326;
	st.local.u32 	[%rd3589+12], %r24330;
	setp.ne.s32 	%p1608, %r106174, 623;
	@%p1608 bra 	$L__BB3_6064;
	ld.local.u32 	%r24332, [%rd2+2492];
	and.b32  	%r24333, %r24332, -2147483648;
	ld.local.u32 	%r106123, [%rd2];
	and.b32  	%r24334, %r106123, 2147483646;
	or.b32  	%r24335, %r24334, %r24333;
	ld.local.u32 	%r24336, [%rd2+1584];
	shr.u32 	%r24337, %r24335, 1;
	and.b32  	%r24338, %r106123, 1;
	setp.eq.b32 	%p1609, %r24338, 1;
	selp.b32 	%r24339, -1727483681, 0, %p1609;
	xor.b32  	%r24340, %r24339, %r24336;
	xor.b32  	%r24341, %r24340, %r24337;
	st.local.u32 	[%rd2+2492], %r24341;
	mov.b32 	%r106175, 0;
	st.local.u32 	[%rd2+2496], %r106175;
$L__BB3_6066:
	add.s32 	%r106175, %r106175, 1;
	st.local.u32 	[%rd2483], %r106175;
	add.s32 	%r106170, %r106170, 1;
	setp.ne.s32 	%p1610, %r106170, %r24250;
	@%p1610 bra 	$L__BB3_6060;
$L__BB3_6067:
	add.s64 	%rd2825, %rd2, 1584;
	setp.lt.s32 	%p1611, %r106175, 624;
	@%p1611 bra 	$L__BB3_6073;
	mov.b32 	%r106180, 0;
	mov.u64 	%rd7221, %rd2;
$L__BB3_6069:
	and.b32  	%r24345, %r106123, -2147483648;
	ld.local.u32 	%r24346, [%rd7221+4];
	and.b32  	%r24347, %r24346, 2147483646;
	or.b32  	%r24348, %r24347, %r24345;
	ld.local.u32 	%r24349, [%rd7221+1588];
	shr.u32 	%r24350, %r24348, 1;
	and.b32  	%r24351, %r24346, 1;
	setp.eq.b32 	%p1612, %r24351, 1;
	selp.b32 	%r24352, -1727483681, 0, %p1612;
	xor.b32  	%r24353, %r24352, %r24349;
	xor.b32  	%r24354, %r24353, %r24350;
	st.local.u32 	[%rd7221], %r24354;
	and.b32  	%r24355, %r24346, -2147483648;
	ld.local.u32 	%r24356, [%rd7221+8];
	and.b32  	%r24357, %r24356, 2147483646;
	or.b32  	%r24358, %r24357, %r24355;
	ld.local.u32 	%r24359, [%rd7221+1592];
	shr.u32 	%r24360, %r24358, 1;
	and.b32  	%r24361, %r24356, 1;
	setp.eq.b32 	%p1613, %r24361, 1;
	selp.b32 	%r24362, -1727483681, 0, %p1613;
	xor.b32  	%r24363, %r24362, %r24359;
	xor.b32  	%r24364, %r24363, %r24360;
	st.local.u32 	[%rd7221+4], %r24364;
	and.b32  	%r24365, %r24356, -2147483648;
	ld.local.u32 	%r12874, [%rd7221+12];
	and.b32  	%r24366, %r12874, 2147483646;
	or.b32  	%r24367, %r24366, %r24365;
	ld.local.u32 	%r24368, [%rd7221+1596];
	shr.u32 	%r24369, %r24367, 1;
	and.b32  	%r24370, %r12874, 1;
	setp.eq.b32 	%p1614, %r24370, 1;
	selp.b32 	%r24371, -1727483681, 0, %p1614;
	xor.b32  	%r24372, %r24371, %r24368;
	xor.b32  	%r24373, %r24372, %r24369;
	st.local.u32 	[%rd7221+8], %r24373;
	setp.ne.s32 	%p1615, %r106180, 224;
	@%p1615 bra 	$L__BB3_6113;
	ld.local.u32 	%r106182, [%rd2+908];
	add.s64 	%rd7222, %rd2, 924;
	mov.b32 	%r106181, 0;
$L__BB3_6071:
	and.b32  	%r24384, %r106182, -2147483648;
	ld.local.u32 	%r24385, [%rd7222+-12];
	and.b32  	%r24386, %r24385, 2147483646;
	or.b32  	%r24387, %r24386, %r24384;
	ld.local.u32 	%r24388, [%rd7222+-924];
	shr.u32 	%r24389, %r24387, 1;
	and.b32  	%r24390, %r24385, 1;
	setp.eq.b32 	%p1617, %r24390, 1;
	selp.b32 	%r24391, -1727483681, 0, %p1617;
	xor.b32  	%r24392, %r24391, %r24388;
	xor.b32  	%r24393, %r24392, %r24389;
	st.local.u32 	[%rd7222+-16], %r24393;
	and.b32  	%r24394, %r24385, -2147483648;
	ld.local.u32 	%r24395, [%rd7222+-8];
	and.b32  	%r24396, %r24395, 2147483646;
	or.b32  	%r24397, %r24396, %r24394;
	ld.local.u32 	%r24398, [%rd7222+-920];
	shr.u32 	%r24399, %r24397, 1;
	and.b32  	%r24400, %r24395, 1;
	setp.eq.b32 	%p1618, %r24400, 1;
	selp.b32 	%r24401, -1727483681, 0, %p1618;
	xor.b32  	%r24402, %r24401, %r24398;
	xor.b32  	%r24403, %r24402, %r24399;
	st.local.u32 	[%rd7222+-12], %r24403;
	and.b32  	%r24404, %r24395, -2147483648;
	ld.local.u32 	%r24405, [%rd7222+-4];
	and.b32  	%r24406, %r24405, 2147483646;
	or.b32  	%r24407, %r24406, %r24404;
	ld.local.u32 	%r24408, [%rd7222+-916];
	shr.u32 	%r24409, %r24407, 1;
	and.b32  	%r24410, %r24405, 1;
	setp.eq.b32 	%p1619, %r24410, 1;
	selp.b32 	%r24411, -1727483681, 0, %p1619;
	xor.b32  	%r24412, %r24411, %r24408;
	xor.b32  	%r24413, %r24412, %r24409;
	st.local.u32 	[%rd7222+-8], %r24413;
	and.b32  	%r24414, %r24405, -2147483648;
	ld.local.u32 	%r106182, [%rd7222];
	and.b32  	%r24415, %r106182, 2147483646;
	or.b32  	%r24416, %r24415, %r24414;
	ld.local.u32 	%r24417, [%rd7222+-912];
	shr.u32 	%r24418, %r24416, 1;
	and.b32  	%r24419, %r106182, 1;
	setp.eq.b32 	%p1620, %r24419, 1;
	selp.b32 	%r24420, -1727483681, 0, %p1620;
	xor.b32  	%r24421, %r24420, %r24417;
	xor.b32  	%r24422, %r24421, %r24418;
	st.local.u32 	[%rd7222+-4], %r24422;
	add.s32 	%r106181, %r106181, 4;
	add.s64 	%rd7222, %rd7222, 16;
	setp.ne.s32 	%p1621, %r106181, 396;
	@%p1621 bra 	$L__BB3_6071;
	ld.local.u32 	%r24424, [%rd2+2492];
	and.b32  	%r24425, %r24424, -2147483648;
	ld.local.u32 	%r106123, [%rd2481+-908];
	and.b32  	%r24426, %r106123, 2147483646;
	or.b32  	%r24427, %r24426, %r24425;
	ld.local.u32 	%r24428, [%rd2825];
	shr.u32 	%r24429, %r24427, 1;
	and.b32  	%r24430, %r106123, 1;
	setp.eq.b32 	%p1622, %r24430, 1;
	selp.b32 	%r24431, -1727483681, 0, %p1622;
	xor.b32  	%r24432, %r24431, %r24428;
	xor.b32  	%r24433, %r24432, %r24429;
	st.local.u32 	[%rd2+2492], %r24433;
	mov.b32 	%r106175, 0;
	st.local.u32 	[%rd2483], %r106175;
$L__BB3_6073:
	add.s32 	%r106190, %r106175, 1;
	st.local.u32 	[%rd2+2496], %r106190;
	mul.wide.s32 	%rd3590, %r106175, 4;
	add.s64 	%rd3591, %rd2, %rd3590;
	ld.local.u32 	%r24434, [%rd3591];
	shr.u32 	%r24435, %r24434, 11;
	xor.b32  	%r24436, %r24435, %r24434;
	shl.b32 	%r24437, %r24436, 7;
	and.b32  	%r24438, %r24437, -1658038656;
	xor.b32  	%r12884, %r24438, %r24436;
	setp.lt.s32 	%p1623, %r106175, 623;
	@%p1623 bra 	$L__BB3_6079;
	mov.b32 	%r106186, 0;
	mov.u64 	%rd7223, %rd2;
$L__BB3_6075:
	and.b32  	%r24440, %r106123, -2147483648;
	ld.local.u32 	%r24441, [%rd7223+4];
	and.b32  	%r24442, %r24441, 2147483646;
	or.b32  	%r24443, %r24442, %r24440;
	ld.local.u32 	%r24444, [%rd7223+1588];
	shr.u32 	%r24445, %r24443, 1;
	and.b32  	%r24446, %r24441, 1;
	setp.eq.b32 	%p1624, %r24446, 1;
	selp.b32 	%r24447, -1727483681, 0, %p1624;
	xor.b32  	%r24448, %r24447, %r24444;
	xor.b32  	%r24449, %r24448, %r24445;
	st.local.u32 	[%rd7223], %r24449;
	and.b32  	%r24450, %r24441, -2147483648;
	ld.local.u32 	%r24451, [%rd7223+8];
	and.b32  	%r24452, %r24451, 2147483646;
	or.b32  	%r24453, %r24452, %r24450;
	ld.local.u32 	%r24454, [%rd7223+1592];
	shr.u32 	%r24455, %r24453, 1;
	and.b32  	%r24456, %r24451, 1;
	setp.eq.b32 	%p1625, %r24456, 1;
	selp.b32 	%r24457, -1727483681, 0, %p1625;
	xor.b32  	%r24458, %r24457, %r24454;
	xor.b32  	%r24459, %r24458, %r24455;
	st.local.u32 	[%rd7223+4], %r24459;
	and.b32  	%r24460, %r24451, -2147483648;
	ld.local.u32 	%r12887, [%rd7223+12];
	and.b32  	%r24461, %r12887, 2147483646;
	or.b32  	%r24462, %r24461, %r24460;
	ld.local.u32 	%r24463, [%rd7223+1596];
	shr.u32 	%r24464, %r24462, 1;
	and.b32  	%r24465, %r12887, 1;
	setp.eq.b32 	%p1626, %r24465, 1;
	selp.b32 	%r24466, -1727483681, 0, %p1626;
	xor.b32  	%r24467, %r24466, %r24463;
	xor.b32  	%r24468, %r24467, %r24464;
	st.local.u32 	[%rd7223+8], %r24468;
	setp.ne.s32 	%p1627, %r106186, 224;
	@%p1627 bra 	$L__BB3_6112;
	ld.local.u32 	%r106188, [%rd2+908];
	add.s64 	%rd7224, %rd2, 924;
	mov.b32 	%r106187, 0;
$L__BB3_6077:
	and.b32  	%r24479, %r106188, -2147483648;
	ld.local.u32 	%r24480, [%rd7224+-12];
	and.b32  	%r24481, %r24480, 2147483646;
	or.b32  	%r24482, %r24481, %r24479;
	ld.local.u32 	%r24483, [%rd7224+-924];
	shr.u32 	%r24484, %r24482, 1;
	and.b32  	%r24485, %r24480, 1;
	setp.eq.b32 	%p1629, %r24485, 1;
	selp.b32 	%r24486, -1727483681, 0, %p1629;
	xor.b32  	%r24487, %r24486, %r24483;
	xor.b32  	%r24488, %r24487, %r24484;
	st.local.u32 	[%rd7224+-16], %r24488;
	and.b32  	%r24489, %r24480, -2147483648;
	ld.local.u32 	%r24490, [%rd7224+-8];
	and.b32  	%r24491, %r24490, 2147483646;
	or.b32  	%r24492, %r24491, %r24489;
	ld.local.u32 	%r24493, [%rd7224+-920];
	shr.u32 	%r24494, %r24492, 1;
	and.b32  	%r24495, %r24490, 1;
	setp.eq.b32 	%p1630, %r24495, 1;
	selp.b32 	%r24496, -1727483681, 0, %p1630;
	xor.b32  	%r24497, %r24496, %r24493;
	xor.b32  	%r24498, %r24497, %r24494;
	st.local.u32 	[%rd7224+-12], %r24498;
	and.b32  	%r24499, %r24490, -2147483648;
	ld.local.u32 	%r24500, [%rd7224+-4];
	and.b32  	%r24501, %r24500, 2147483646;
	or.b32  	%r24502, %r24501, %r24499;
	ld.local.u32 	%r24503, [%rd7224+-916];
	shr.u32 	%r24504, %r24502, 1;
	and.b32  	%r24505, %r24500, 1;
	setp.eq.b32 	%p1631, %r24505, 1;
	selp.b32 	%r24506, -1727483681, 0, %p1631;
	xor.b32  	%r24507, %r24506, %r24503;
	xor.b32  	%r24508, %r24507, %r24504;
	st.local.u32 	[%rd7224+-8], %r24508;
	and.b32  	%r24509, %r24500, -2147483648;
	ld.local.u32 	%r106188, [%rd7224];
	and.b32  	%r24510, %r106188, 2147483646;
	or.b32  	%r24511, %r24510, %r24509;
	ld.local.u32 	%r24512, [%rd7224+-912];
	shr.u32 	%r24513, %r24511, 1;
	and.b32  	%r24514, %r106188, 1;
	setp.eq.b32 	%p1632, %r24514, 1;
	selp.b32 	%r24515, -1727483681, 0, %p1632;
	xor.b32  	%r24516, %r24515, %r24512;
	xor.b32  	%r24517, %r24516, %r24513;
	st.local.u32 	[%rd7224+-4], %r24517;
	add.s32 	%r106187, %r106187, 4;
	add.s64 	%rd7224, %rd7224, 16;
	setp.ne.s32 	%p1633, %r106187, 396;
	@%p1633 bra 	$L__BB3_6077;
	ld.local.u32 	%r24519, [%rd2+2492];
	and.b32  	%r24520, %r24519, -2147483648;
	ld.local.u32 	%r106123, [%rd2481+-908];
	and.b32  	%r24521, %r106123, 2147483646;
	or.b32  	%r24522, %r24521, %r24520;
	ld.local.u32 	%r24523, [%rd2825];
	shr.u32 	%r24524, %r24522, 1;
	and.b32  	%r24525, %r106123, 1;
	setp.eq.b32 	%p1634, %r24525, 1;
	selp.b32 	%r24526, -1727483681, 0, %p1634;
	xor.b32  	%r24527, %r24526, %r24523;
	xor.b32  	%r24528, %r24527, %r24524;
	st.local.u32 	[%rd2+2492], %r24528;
	mov.b32 	%r106190, 0;
	st.local.u32 	[%rd2483], %r106190;
$L__BB3_6079:
	add.s32 	%r106196, %r106190, 1;
	st.local.u32 	[%rd2+2496], %r106196;
	mul.wide.s32 	%rd3592, %r106190, 4;
	add.s64 	%rd3593, %rd2, %rd3592;
	ld.local.u32 	%r24529, [%rd3593];
	shr.u32 	%r24530, %r24529, 11;
	xor.b32  	%r24531, %r24530, %r24529;
	shl.b32 	%r24532, %r24531, 7;
	and.b32  	%r24533, %r24532, -1658038656;
	xor.b32  	%r12897, %r24533, %r24531;
	setp.lt.s32 	%p1635, %r106190, 623;
	@%p1635 bra 	$L__BB3_6085;
	mov.b32 	%r106192, 0;
	mov.u64 	%rd7225, %rd2;
$L__BB3_6081:
	and.b32  	%r24535, %r106123, -2147483648;
	ld.local.u32 	%r24536, [%rd7225+4];
	and.b32  	%r24537, %r24536, 2147483646;
	or.b32  	%r24538, %r24537, %r24535;
	ld.local.u32 	%r24539, [%rd7225+1588];
	shr.u32 	%r24540, %r24538, 1;
	and.b32  	%r24541, %r24536, 1;
	setp.eq.b32 	%p1636, %r24541, 1;
	selp.b32 	%r24542, -1727483681, 0, %p1636;
	xor.b32  	%r24543, %r24542, %r24539;
	xor.b32  	%r24544, %r24543, %r24540;
	st.local.u32 	[%rd7225], %r24544;
	and.b32  	%r24545, %r24536, -2147483648;
	ld.local.u32 	%r24546, [%rd7225+8];
	and.b32  	%r24547, %r24546, 2147483646;
	or.b32  	%r24548, %r24547, %r24545;
	ld.local.u32 	%r24549, [%rd7225+1592];
	shr.u32 	%r24550, %r24548, 1;
	and.b32  	%r24551, %r24546, 1;
	setp.eq.b32 	%p1637, %r24551, 1;
	selp.b32 	%r24552, -1727483681, 0, %p1637;
	xor.b32  	%r24553, %r24552, %r24549;
	xor.b32  	%r24554, %r24553, %r24550;
	st.local.u32 	[%rd7225+4], %r24554;
	and.b32  	%r24555, %r24546, -2147483648;
	ld.local.u32 	%r12900, [%rd7225+12];
	and.b32  	%r24556, %r12900, 2147483646;
	or.b32  	%r24557, %r24556, %r24555;
	ld.local.u32 	%r24558, [%rd7225+1596];
	shr.u32 	%r24559, %r24557, 1;
	and.b32  	%r24560, %r12900, 1;
	setp.eq.b32 	%p1638, %r24560, 1;
	selp.b32 	%r24561, -1727483681, 0, %p1638;
	xor.b32  	%r24562, %r24561, %r24558;
	xor.b32  	%r24563, %r24562, %r24559;
	st.local.u32 	[%rd7225+8], %r24563;
	setp.ne.s32 	%p1639, %r106192, 224;
	@%p1639 bra 	$L__BB3_6111;
	ld.local.u32 	%r106194, [%rd2+908];
	add.s64 	%rd7226, %rd2, 924;
	mov.b32 	%r106193, 0;
$L__BB3_6083:
	and.b32  	%r24574, %r106194, -2147483648;
	ld.local.u32 	%r24575, [%rd7226+-12];
	and.b32  	%r24576, %r24575, 2147483646;
	or.b32  	%r24577, %r24576, %r24574;
	ld.local.u32 	%r24578, [%rd7226+-924];
	shr.u32 	%r24579, %r24577, 1;
	and.b32  	%r24580, %r24575, 1;
	setp.eq.b32 	%p1641, %r24580, 1;
	selp.b32 	%r24581, -1727483681, 0, %p1641;
	xor.b32  	%r24582, %r24581, %r24578;
	xor.b32  	%r24583, %r24582, %r24579;
	st.local.u32 	[%rd7226+-16], %r24583;
	and.b32  	%r24584, %r24575, -2147483648;
	ld.local.u32 	%r24585, [%rd7226+-8];
	and.b32  	%r24586, %r24585, 2147483646;
	or.b32  	%r24587, %r24586, %r24584;
	ld.local.u32 	%r24588, [%rd7226+-920];
	shr.u32 	%r24589, %r24587, 1;
	and.b32  	%r24590, %r24585, 1;
	setp.eq.b32 	%p1642, %r24590, 1;
	selp.b32 	%r24591, -1727483681, 0, %p1642;
	xor.b32  	%r24592, %r24591, %r24588;
	xor.b32  	%r24593, %r24592, %r24589;
	st.local.u32 	[%rd7226+-12], %r24593;
	and.b32  	%r24594, %r24585, -2147483648;
	ld.local.u32 	%r24595, [%rd7226+-4];
	and.b32  	%r24596, %r24595, 2147483646;
	or.b32  	%r24597, %r24596, %r24594;
	ld.local.u32 	%r24598, [%rd7226+-916];
	shr.u32 	%r24599, %r24597, 1;
	and.b32  	%r24600, %r24595, 1;
	setp.eq.b32 	%p1643, %r24600, 1;
	selp.b32 	%r24601, -1727483681, 0, %p1643;
	xor.b32  	%r24602, %r24601, %r24598;
	xor.b32  	%r24603, %r24602, %r24599;
	st.local.u32 	[%rd7226+-8], %r24603;
	and.b32  	%r24604, %r24595, -2147483648;
	ld.local.u32 	%r106194, [%rd7226];
	and.b32  	%r24605, %r106194, 2147483646;
	or.b32  	%r24606, %r24605, %r24604;
	ld.local.u32 	%r24607, [%rd7226+-912];
	shr.u32 	%r24608, %r24606, 1;
	and.b32  	%r24609, %r106194, 1;
	setp.eq.b32 	%p1644, %r24609, 1;
	selp.b32 	%r24610, -1727483681, 0, %p1644;
	xor.b32  	%r24611, %r24610, %r24607;
	xor.b32  	%r24612, %r24611, %r24608;
	st.local.u32 	[%rd7226+-4], %r24612;
	add.s32 	%r106193, %r106193, 4;
	add.s64 	%rd7226, %rd7226, 16;
	setp.ne.s32 	%p1645, %r106193, 396;
	@%p1645 bra 	$L__BB3_6083;
	ld.local.u32 	%r24614, [%rd2+2492];
	and.b32  	%r24615, %r24614, -2147483648;
	ld.local.u32 	%r106123, [%rd2481+-908];
	and.b32  	%r24616, %r106123, 2147483646;
	or.b32  	%r24617, %r24616, %r24615;
	ld.local.u32 	%r24618, [%rd2825];
	shr.u32 	%r24619, %r24617, 1;
	and.b32  	%r24620, %r106123, 1;
	setp.eq.b32 	%p1646, %r24620, 1;
	selp.b32 	%r24621, -1727483681, 0, %p1646;
	xor.b32  	%r24622, %r24621, %r24618;
	xor.b32  	%r24623, %r24622, %r24619;
	st.local.u32 	[%rd2+2492], %r24623;
	mov.b32 	%r106196, 0;
	st.local.u32 	[%rd2483], %r106196;
$L__BB3_6085:
	add.s32 	%r106202, %r106196, 1;
	st.local.u32 	[%rd2+2496], %r106202;
	mul.wide.s32 	%rd3594, %r106196, 4;
	add.s64 	%rd3595, %rd2, %rd3594;
	ld.local.u32 	%r24624, [%rd3595];
	shr.u32 	%r24625, %r24624, 11;
	xor.b32  	%r24626, %r24625, %r24624;
	shl.b32 	%r24627, %r24626, 7;
	and.b32  	%r24628, %r24627, -1658038656;
	xor.b32  	%r12910, %r24628, %r24626;
	setp.lt.s32 	%p1647, %r106196, 623;
	@%p1647 bra 	$L__BB3_6091;
	mov.b32 	%r106198, 0;
	mov.u64 	%rd7227, %rd2;
$L__BB3_6087:
	and.b32  	%r24630, %r106123, -2147483648;
	ld.local.u32 	%r24631, [%rd7227+4];
	and.b32  	%r24632, %r24631, 2147483646;
	or.b32  	%r24633, %r24632, %r24630;
	ld.local.u32 	%r24634, [%rd7227+1588];
	shr.u32 	%r24635, %r24633, 1;
	and.b32  	%r24636, %r24631, 1;
	setp.eq.b32 	%p1648, %r24636, 1;
	selp.b32 	%r24637, -1727483681, 0, %p1648;
	xor.b32  	%r24638, %r24637, %r24634;
	xor.b32  	%r24639, %r24638, %r24635;
	st.local.u32 	[%rd7227], %r24639;
	and.b32  	%r24640, %r24631, -2147483648;
	ld.local.u32 	%r24641, [%rd7227+8];
	and.b32  	%r24642, %r24641, 2147483646;
	or.b32  	%r24643, %r24642, %r24640;
	ld.local.u32 	%r24644, [%rd7227+1592];
	shr.u32 	%r24645, %r24643, 1;
	and.b32  	%r24646, %r24641, 1;
	setp.eq.b32 	%p1649, %r24646, 1;
	selp.b32 	%r24647, -1727483681, 0, %p1649;
	xor.b32  	%r24648, %r24647, %r24644;
	xor.b32  	%r24649, %r24648, %r24645;
	st.local.u32 	[%rd7227+4], %r24649;
	and.b32  	%r24650, %r24641, -2147483648;
	ld.local.u32 	%r12913, [%rd7227+12];
	and.b32  	%r24651, %r12913, 2147483646;
	or.b32  	%r24652, %r24651, %r24650;
	ld.local.u32 	%r24653, [%rd7227+1596];
	shr.u32 	%r24654, %r24652, 1;
	and.b32  	%r24655, %r12913, 1;
	setp.eq.b32 	%p1650, %r24655, 1;
	selp.b32 	%r24656, -1727483681, 0, %p1650;
	xor.b32  	%r24657, %r24656, %r24653;
	xor.b32  	%r24658, %r24657, %r24654;
	st.local.u32 	[%rd7227+8], %r24658;
	setp.ne.s32 	%p1651, %r106198, 224;
	@%p1651 bra 	$L__BB3_6110;
	ld.local.u32 	%r106200, [%rd2+908];
	add.s64 	%rd7228, %rd2, 924;
	mov.b32 	%r106199, 0;
$L__BB3_6089:
	and.b32  	%r24669, %r106200, -2147483648;
	ld.local.u32 	%r24670, [%rd7228+-12];
	and.b32  	%r24671, %r24670, 2147483646;
	or.b32  	%r24672, %r24671, %r24669;
	ld.local.u32 	%r24673, [%rd7228+-924];
	shr.u32 	%r24674, %r24672, 1;
	and.b32  	%r24675, %r24670, 1;
	setp.eq.b32 	%p1653, %r24675, 1;
	selp.b32 	%r24676, -1727483681, 0, %p1653;
	xor.b32  	%r24677, %r24676, %r24673;
	xor.b32  	%r24678, %r24677, %r24674;
	st.local.u32 	[%rd7228+-16], %r24678;
	and.b32  	%r24679, %r24670, -2147483648;
	ld.local.u32 	%r24680, [%rd7228+-8];
	and.b32  	%r24681, %r24680, 2147483646;
	or.b32  	%r24682, %r24681, %r24679;
	ld.local.u32 	%r24683, [%rd7228+-920];
	shr.u32 	%r24684, %r24682, 1;
	and.b32  	%r24685, %r24680, 1;
	setp.eq.b32 	%p1654, %r24685, 1;
	selp.b32 	%r24686, -1727483681, 0, %p1654;
	xor.b32  	%r24687, %r24686, %r24683;
	xor.b32  	%r24688, %r24687, %r24684;
	st.local.u32 	[%rd7228+-12], %r24688;
	and.b32  	%r24689, %r24680, -2147483648;
	ld.local.u32 	%r24690, [%rd7228+-4];
	and.b32  	%r24691, %r24690, 2147483646;
	or.b32  	%r24692, %r24691, %r24689;
	ld.local.u32 	%r24693, [%rd7228+-916];
	shr.u32 	%r24694, %r24692, 1;
	and.b32  	%r24695, %r24690, 1;
	setp.eq.b32 	%p1655, %r24695, 1;
	selp.b32 	%r24696, -1727483681, 0, %p1655;
	xor.b32  	%r24697, %r24696, %r24693;
	xor.b32  	%r24698, %r24697, %r24694;
	st.local.u32 	[%rd7228+-8], %r24698;
	and.b32  	%r24699, %r24690, -2147483648;
	ld.local.u32 	%r106200, [%rd7228];
	and.b32  	%r24700, %r106200, 2147483646;
	or.b32  	%r24701, %r24700, %r24699;
	ld.local.u32 	%r24702, [%rd7228+-912];
	shr.u32 	%r24703, %r24701, 1;
	and.b32  	%r24704, %r106200, 1;
	setp.eq.b32 	%p1656, %r24704, 1;
	selp.b32 	%r24705, -1727483681, 0, %p1656;
	xor.b32  	%r24706, %r24705, %r24702;
	xor.b32  	%r24707, %r24706, %r24703;
	st.local.u32 	[%rd7228+-4], %r24707;
	add.s32 	%r106199, %r106199, 4;
	add.s64 	%rd7228, %rd7228, 16;
	setp.ne.s32 	%p1657, %r106199, 396;
	@%p1657 bra 	$L__BB3_6089;
	ld.local.u32 	%r24709, [%rd2+2492];
	and.b32  	%r24710, %r24709, -2147483648;
	ld.local.u32 	%r106123, [%rd2481+-908];
	and.b32  	%r24711, %r106123, 2147483646;
	or.b32  	%r24712, %r24711, %r24710;
	ld.local.u32 	%r24713, [%rd2+1584];
	shr.u32 	%r24714, %r24712, 1;
	and.b32  	%r24715, %r106123, 1;
	setp.eq.b32 	%p1658, %r24715, 1;
	selp.b32 	%r24716, -1727483681, 0, %p1658;
	xor.b32  	%r24717, %r24716, %r24713;
	xor.b32  	%r24718, %r24717, %r24714;
	st.local.u32 	[%rd2+2492], %r24718;
	mov.b32 	%r106202, 0;
	st.local.u32 	[%rd2483], %r106202;
$L__BB3_6091:
	add.s32 	%r106208, %r106202, 1;
	st.local.u32 	[%rd2+2496], %r106208;
	mul.wide.s32 	%rd3596, %r106202, 4;
	add.s64 	%rd3597, %rd2, %rd3596;
	ld.local.u32 	%r24719, [%rd3597];
	shr.u32 	%r24720, %r24719, 11;
	xor.b32  	%r24721, %r24720, %r24719;
	shl.b32 	%r24722, %r24721, 7;
	and.b32  	%r24723, %r24722, -1658038656;
	xor.b32  	%r12923, %r24723, %r24721;
	setp.lt.s32 	%p1659, %r106202, 623;
	@%p1659 bra 	$L__BB3_6097;
	mov.b32 	%r106204, 0;
	mov.u64 	%rd7229, %rd2;
$L__BB3_6093:
	and.b32  	%r24725, %r106123, -2147483648;
	ld.local.u32 	%r24726, [%rd7229+4];
	and.b32  	%r24727, %r24726, 2147483646;
	or.b32  	%r24728, %r24727, %r24725;
	ld.local.u32 	%r24729, [%rd7229+1588];
	shr.u32 	%r24730, %r24728, 1;
	and.b32  	%r24731, %r24726, 1;
	setp.eq.b32 	%p1660, %r24731, 1;
	selp.b32 	%r24732, -1727483681, 0, %p1660;
	xor.b32  	%r24733, %r24732, %r24729;
	xor.b32  	%r24734, %r24733, %r24730;
	st.local.u32 	[%rd7229], %r24734;
	and.b32  	%r24735, %r24726, -2147483648;
	ld.local.u32 	%r24736, [%rd7229+8];
	and.b32  	%r24737, %r24736, 2147483646;
	or.b32  	%r24738, %r24737, %r24735;
	ld.local.u32 	%r24739, [%rd7229+1592];
	shr.u32 	%r24740, %r24738, 1;
	and.b32  	%r24741, %r24736, 1;
	setp.eq.b32 	%p1661, %r24741, 1;
	selp.b32 	%r24742, -1727483681, 0, %p1661;
	xor.b32  	%r24743, %r24742, %r24739;
	xor.b32  	%r24744, %r24743, %r24740;
	st.local.u32 	[%rd7229+4], %r24744;
	and.b32  	%r24745, %r24736, -2147483648;
	ld.local.u32 	%r12926, [%rd7229+12];
	and.b32  	%r24746, %r12926, 2147483646;
	or.b32  	%r24747, %r24746, %r24745;
	ld.local.u32 	%r24748, [%rd7229+1596];
	shr.u32 	%r24749, %r24747, 1;
	and.b32  	%r24750, %r12926, 1;
	setp.eq.b32 	%p1662, %r24750, 1;
	selp.b32 	%r24751, -1727483681, 0, %p1662;
	xor.b32  	%r24752, %r24751, %r24748;
	xor.b32  	%r24753, %r24752, %r24749;
	st.local.u32 	[%rd7229+8], %r24753;
	setp.ne.s32 	%p1663, %r106204, 224;
	@%p1663 bra 	$L__BB3_6109;
	ld.local.u32 	%r106205, [%rd2481];
	mov.b32 	%r106206, 227;
$L__BB3_6095:
	mul.wide.u32 	%rd3598, %r106206, 4;
	add.s64 	%rd3599, %rd2, %rd3598;
	and.b32  	%r24764, %r106205, -2147483648;
	ld.local.u32 	%r24765, [%rd3599+4];
	and.b32  	%r24766, %r24765, 2147483646;
	or.b32  	%r24767, %r24766, %r24764;
	ld.local.u32 	%r24768, [%rd3599+-908];
	shr.u32 	%r24769, %r24767, 1;
	and.b32  	%r24770, %r24765, 1;
	setp.eq.b32 	%p1665, %r24770, 1;
	selp.b32 	%r24771, -1727483681, 0, %p1665;
	xor.b32  	%r24772, %r24771, %r24768;
	xor.b32  	%r24773, %r24772, %r24769;
	st.local.u32 	[%rd3599], %r24773;
	and.b32  	%r24774, %r24765, -2147483648;
	ld.local.u32 	%r24775, [%rd3599+8];
	and.b32  	%r24776, %r24775, 2147483646;
	or.b32  	%r24777, %r24776, %r24774;
	ld.local.u32 	%r24778, [%rd3599+-904];
	shr.u32 	%r24779, %r24777, 1;
	and.b32  	%r24780, %r24775, 1;
	setp.eq.b32 	%p1666, %r24780, 1;
	selp.b32 	%r24781, -1727483681, 0, %p1666;
	xor.b32  	%r24782, %r24781, %r24778;
	xor.b32  	%r24783, %r24782, %r24779;
	st.local.u32 	[%rd3599+4], %r24783;
	and.b32  	%r24784, %r24775, -2147483648;
	ld.local.u32 	%r24785, [%rd3599+12];
	and.b32  	%r24786, %r24785, 2147483646;
	or.b32  	%r24787, %r24786, %r24784;
	ld.local.u32 	%r24788, [%rd3599+-900];
	shr.u32 	%r24789, %r24787, 1;
	and.b32  	%r24790, %r24785, 1;
	setp.eq.b32 	%p1667, %r24790, 1;
	selp.b32 	%r24791, -1727483681, 0, %p1667;
	xor.b32  	%r24792, %r24791, %r24788;
	xor.b32  	%r24793, %r24792, %r24789;
	st.local.u32 	[%rd3599+8], %r24793;
	and.b32  	%r24794, %r24785, -2147483648;
	add.s32 	%r106206, %r106206, 4;
	ld.local.u32 	%r106205, [%rd3599+16];
	and.b32  	%r24795, %r106205, 2147483646;
	or.b32  	%r24796, %r24795, %r24794;
	ld.local.u32 	%r24797, [%rd3599+-896];
	shr.u32 	%r24798, %r24796, 1;
	and.b32  	%r24799, %r106205, 1;
	setp.eq.b32 	%p1668, %r24799, 1;
	selp.b32 	%r24800, -1727483681, 0, %p1668;
	xor.b32  	%r24801, %r24800, %r24797;
	xor.b32  	%r24802, %r24801, %r24798;
	st.local.u32 	[%rd3599+12], %r24802;
	setp.ne.s32 	%p1669, %r106206, 623;
	@%p1669 bra 	$L__BB3_6095;
	ld.local.u32 	%r24804, [%rd2+2492];
	and.b32  	%r24805, %r24804, -2147483648;
	ld.local.u32 	%r106123, [%rd2];
	and.b32  	%r24806, %r106123, 2147483646;
	or.b32  	%r24807, %r24806, %r24805;
	ld.local.u32 	%r24808, [%rd2+1584];
	shr.u32 	%r24809, %r24807, 1;
	and.b32  	%r24810, %r106123, 1;
	setp.eq.b32 	%p1670, %r24810, 1;
	selp.b32 	%r24811, -1727483681, 0, %p1670;
	xor.b32  	%r24812, %r24811, %r24808;
	xor.b32  	%r24813, %r24812, %r24809;
	st.local.u32 	[%rd2+2492], %r24813;
	mov.b32 	%r106208, 0;
	st.local.u32 	[%rd2+2496], %r106208;
$L__BB3_6097:
	setp.gt.u32 	%p1672, %r15025, %r15026;
	add.s32 	%r106217, %r106208, 1;
	st.local.u32 	[%rd2+2496], %r106217;
	mul.wide.s32 	%rd3600, %r106208, 4;
	add.s64 	%rd3601, %rd2, %rd3600;
	ld.local.u32 	%r24814, [%rd3601];
	shr.u32 	%r24815, %r24814, 11;
	xor.b32  	%r24816, %r24815, %r24814;
	shl.b32 	%r24817, %r24816, 7;
	and.b32  	%r24818, %r24817, -1658038656;
	xor.b32  	%r24819, %r24818, %r24816;
	shl.b32 	%r24820, %r24819, 15;
	and.b32  	%r24821, %r24820, -402653184;
	xor.b32  	%r24822, %r24821, %r24819;
	shr.u32 	%r24823, %r24822, 27;
	shl.b32 	%r24824, %r12884, 15;
	and.b32  	%r24825, %r24824, -402653184;
	xor.b32  	%r24826, %r24825, %r12884;
	shr.u32 	%r24827, %r24826, 7;
	and.b32  	%r24828, %r24827, 32505856;
	shl.b32 	%r24829, %r12897, 15;
	and.b32  	%r24830, %r24829, -402653184;
	xor.b32  	%r24831, %r24830, %r12897;
	shr.u32 	%r24832, %r24831, 12;
	and.b32  	%r24833, %r24832, 1015808;
	or.b32  	%r24834, %r24833, %r24828;
	shl.b32 	%r24835, %r12910, 15;
	and.b32  	%r24836, %r24835, -402653184;
	xor.b32  	%r24837, %r24836, %r12910;
	shr.u32 	%r24838, %r24837, 17;
	and.b32  	%r24839, %r24838, 31744;
	or.b32  	%r24840, %r24834, %r24839;
	shl.b32 	%r24841, %r12923, 15;
	and.b32  	%r24842, %r24841, -402653184;
	xor.b32  	%r24843, %r24842, %r12923;
	shr.u32 	%r24844, %r24843, 22;
	and.b32  	%r24845, %r24844, 992;
	or.b32  	%r24846, %r24840, %r24845;
	or.b32  	%r106212, %r24846, %r24823;
	mov.pred 	%p12039, 0;
	@%p1672 bra 	$L__BB3_6106;
	mov.pred 	%p12039, 0;
	mov.u32 	%r106211, %r15025;
$L__BB3_6099:
	shl.b32 	%r12942, %r106212, 5;
	setp.lt.s32 	%p1674, %r106217, 624;
	@%p1674 bra 	$L__BB3_6105;
	mov.b32 	%r106214, 0;
$L__BB3_6101:
	mul.wide.u32 	%rd3602, %r106214, 4;
	add.s64 	%rd2843, %rd2, %rd3602;
	and.b32  	%r24848, %r106123, -2147483648;
	ld.local.u32 	%r24849, [%rd2843+4];
	and.b32  	%r24850, %r24849, 2147483646;
	or.b32  	%r24851, %r24850, %r24848;
	ld.local.u32 	%r24852, [%rd2843+1588];
	shr.u32 	%r24853, %r24851, 1;
	and.b32  	%r24854, %r24849, 1;
	setp.eq.b32 	%p1675, %r24854, 1;
	selp.b32 	%r24855, -1727483681, 0, %p1675;
	xor.b32  	%r24856, %r24855, %r24852;
	xor.b32  	%r24857, %r24856, %r24853;
	st.local.u32 	[%rd2843], %r24857;
	and.b32  	%r24858, %r24849, -2147483648;
	ld.local.u32 	%r24859, [%rd2843+8];
	and.b32  	%r24860, %r24859, 2147483646;
	or.b32  	%r24861, %r24860, %r24858;
	ld.local.u32 	%r24862, [%rd2843+1592];
	shr.u32 	%r24863, %r24861, 1;
	and.b32  	%r24864, %r24859, 1;
	setp.eq.b32 	%p1676, %r24864, 1;
	selp.b32 	%r24865, -1727483681, 0, %p1676;
	xor.b32  	%r24866, %r24865, %r24862;
	xor.b32  	%r24867, %r24866, %r24863;
	st.local.u32 	[%rd2843+4], %r24867;
	and.b32  	%r24868, %r24859, -2147483648;
	ld.local.u32 	%r12945, [%rd2843+12];
	and.b32  	%r24869, %r12945, 2147483646;
	or.b32  	%r24870, %r24869, %r24868;
	ld.local.u32 	%r24871, [%rd2843+1596];
	shr.u32 	%r24872, %r24870, 1;
	and.b32  	%r24873, %r12945, 1;
	setp.eq.b32 	%p1677, %r24873, 1;
	selp.b32 	%r24874, -1727483681, 0, %p1677;
	xor.b32  	%r24875, %r24874, %r24871;
	xor.b32  	%r24876, %r24875, %r24872;
	st.local.u32 	[%rd2843+8], %r24876;
	setp.ne.s32 	%p1678, %r106214, 224;
	@%p1678 bra 	$L__BB3_7309;
	ld.local.u32 	%r106215, [%rd2481];
	mov.b32 	%r106216, 227;
$L__BB3_6103:
	mul.wide.u32 	%rd3603, %r106216, 4;
	add.s64 	%rd3604, %rd2, %rd3603;
	and.b32  	%r24887, %r106215, -2147483648;
	ld.local.u32 	%r24888, [%rd3604+4];
	and.b32  	%r24889, %r24888, 2147483646;
	or.b32  	%r24890, %r24889, %r24887;
	ld.local.u32 	%r24891, [%rd3604+-908];
	shr.u32 	%r24892, %r24890, 1;
	and.b32  	%r24893, %r24888, 1;
	setp.eq.b32 	%p1680, %r24893, 1;
	selp.b32 	%r24894, -1727483681, 0, %p1680;
	xor.b32  	%r24895, %r24894, %r24891;
	xor.b32  	%r24896, %r24895, %r24892;
	st.local.u32 	[%rd3604], %r24896;
	and.b32  	%r24897, %r24888, -2147483648;
	ld.local.u32 	%r24898, [%rd3604+8];
	and.b32  	%r24899, %r24898, 2147483646;
	or.b32  	%r24900, %r24899, %r24897;
	ld.local.u32 	%r24901, [%rd3604+-904];
	shr.u32 	%r24902, %r24900, 1;
	and.b32  	%r24903, %r24898, 1;
	setp.eq.b32 	%p1681, %r24903, 1;
	selp.b32 	%r24904, -1727483681, 0, %p1681;
	xor.b32  	%r24905, %r24904, %r24901;
	xor.b32  	%r24906, %r24905, %r24902;
	st.local.u32 	[%rd3604+4], %r24906;
	and.b32  	%r24907, %r24898, -2147483648;
	ld.local.u32 	%r24908, [%rd3604+12];
	and.b32  	%r24909, %r24908, 2147483646;
	or.b32  	%r24910, %r24909, %r24907;
	ld.local.u32 	%r24911, [%rd3604+-900];
	shr.u32 	%r24912, %r24910, 1;
	and.b32  	%r24913, %r24908, 1;
	setp.eq.b32 	%p1682, %r24913, 1;
	selp.b32 	%r24914, -1727483681, 0, %p1682;
	xor.b32  	%r24915, %r24914, %r24911;
	xor.b32  	%r24916, %r24915, %r24912;
	st.local.u32 	[%rd3604+8], %r24916;
	and.b32  	%r24917, %r24908, -2147483648;
	add.s32 	%r106216, %r106216, 4;
	ld.local.u32 	%r106215, [%rd3604+16];
	and.b32  	%r24918, %r106215, 2147483646;
	or.b32  	%r24919, %r24918, %r24917;
	ld.local.u32 	%r24920, [%rd3604+-896];
	shr.u32 	%r24921, %r24919, 1;
	and.b32  	%r24922, %r106215, 1;
	setp.eq.b32 	%p1683, %r24922, 1;
	selp.b32 	%r24923, -1727483681, 0, %p1683;
	xor.b32  	%r24924, %r24923, %r24920;
	xor.b32  	%r24925, %r24924, %r24921;
	st.local.u32 	[%rd3604+12], %r24925;
	setp.ne.s32 	%p1684, %r106216, 623;
	@%p1684 bra 	$L__BB3_6103;
	ld.local.u32 	%r24927, [%rd2+2492];
	and.b32  	%r24928, %r24927, -2147483648;
	ld.local.u32 	%r106123, [%rd2];
	and.b32  	%r24929, %r106123, 2147483646;
	or.b32  	%r24930, %r24929, %r24928;
	ld.local.u32 	%r24931, [%rd2+1584];
	shr.u32 	%r24932, %r24930, 1;
	and.b32  	%r24933, %r106123, 1;
	setp.eq.b32 	%p1685, %r24933, 1;
	selp.b32 	%r24934, -1727483681, 0, %p1685;
	xor.b32  	%r24935, %r24934, %r24931;
	xor.b32  	%r24936, %r24935, %r24932;
	st.local.u32 	[%rd2+2492], %r24936;
	mov.b32 	%r106217, 0;
	st.local.u32 	[%rd2+2496], %r106217;
$L__BB3_6105:
	add.s32 	%r12954, %r106217, 1;
	st.local.u32 	[%rd2+2496], %r12954;
	mul.wide.s32 	%rd3605, %r106217, 4;
	add.s64 	%rd3606, %rd2, %rd3605;
	ld.local.u32 	%r24937, [%rd3606];
	shr.u32 	%r24938, %r24937, 11;
	xor.b32  	%r24939, %r24938, %r24937;
	shl.b32 	%r24940, %r24939, 7;
	and.b32  	%r24941, %r24940, -1658038656;
	xor.b32  	%r24942, %r24941, %r24939;
	shl.b32 	%r24943, %r24942, 15;
	and.b32  	%r24944, %r24943, -402653184;
	xor.b32  	%r24945, %r24944, %r24942;
	shr.u32 	%r24946, %r24945, 27;
	and.b32  	%r24948, %r12942, 1073741792;
	or.b32  	%r106212, %r24946, %r24948;
	setp.eq.s32 	%p1686, %r106212, %r15022;
	or.pred  	%p12039, %p12039, %p1686;
	add.s32 	%r106211, %r106211, 1;
	setp.gt.u32 	%p1687, %r106211, %r15026;
	mov.u32 	%r106217, %r12954;
	@%p1687 bra 	$L__BB3_6106;
	bra.uni 	$L__BB3_6099;
$L__BB3_6106:
	and.pred  	%p1688, %p12037, %p12039;
	selp.u32 	%r12960, 1, 0, %p1688;
$L__BB3_6107:
	mov.u32 	%r24950, %tid.x;
	mad.lo.s32 	%r24951, %r24950, 15, 7;
	setp.lt.s32 	%p1689, %r24951, %r7512;
	mov.b32 	%r13205, 1;
	@%p1689 bra 	$L__BB3_6108;
	bra.uni 	$L__BB3_6220;
$L__BB3_6108:
	mov.b32 	%r24953, 624;
	st.local.u32 	[%rd2+2496], %r24953;
	st.local.u32 	[%rd2], %r11261;
	mov.b32 	%r106221, 1;
	mov.u32 	%r106220, %r11261;
	bra.uni 	$L__BB3_6122;
$L__BB3_6109:
	and.b32  	%r24754, %r12926, -2147483648;
	add.s32 	%r106204, %r106204, 4;
	add.s64 	%rd2844, %rd7229, 16;
	ld.local.u32 	%r106123, [%rd7229+16];
	and.b32  	%r24755, %r106123, 2147483646;
	or.b32  	%r24756, %r24755, %r24754;
	ld.local.u32 	%r24757, [%rd7229+1600];
	shr.u32 	%r24758, %r24756, 1;
	and.b32  	%r24759, %r106123, 1;
	setp.eq.b32 	%p1664, %r24759, 1;
	selp.b32 	%r24760, -1727483681, 0, %p1664;
	xor.b32  	%r24761, %r24760, %r24757;
	xor.b32  	%r24762, %r24761, %r24758;
	st.local.u32 	[%rd7229+12], %r24762;
	mov.u64 	%rd7229, %rd2844;
	bra.uni 	$L__BB3_6093;
$L__BB3_6110:
	and.b32  	%r24659, %r12913, -2147483648;
	add.s32 	%r106198, %r106198, 4;
	add.s64 	%rd2845, %rd7227, 16;
	ld.local.u32 	%r106123, [%rd7227+16];
	and.b32  	%r24660, %r106123, 2147483646;
	or.b32  	%r24661, %r24660, %r24659;
	ld.local.u32 	%r24662, [%rd7227+1600];
	shr.u32 	%r24663, %r24661, 1;
	and.b32  	%r24664, %r106123, 1;
	setp.eq.b32 	%p1652, %r24664, 1;
	selp.b32 	%r24665, -1727483681, 0, %p1652;
	xor.b32  	%r24666, %r24665, %r24662;
	xor.b32  	%r24667, %r24666, %r24663;
	st.local.u32 	[%rd7227+12], %r24667;
	mov.u64 	%rd7227, %rd2845;
	bra.uni 	$L__BB3_6087;
$L__BB3_6111:
	and.b32  	%r24564, %r12900, -2147483648;
	add.s32 	%r106192, %r106192, 4;
	add.s64 	%rd2846, %rd7225, 16;
	ld.local.u32 	%r106123, [%rd7225+16];
	and.b32  	%r24565, %r106123, 2147483646;
	or.b32  	%r24566, %r24565, %r24564;
	ld.local.u32 	%r24567, [%rd7225+1600];
	shr.u32 	%r24568, %r24566, 1;
	and.b32  	%r24569, %r106123, 1;
	setp.eq.b32 	%p1640, %r24569, 1;
	selp.b32 	%r24570, -1727483681, 0, %p1640;
	xor.b32  	%r24571, %r24570, %r24567;
	xor.b32  	%r24572, %r24571, %r24568;
	st.local.u32 	[%rd7225+12], %r24572;
	mov.u64 	%rd7225, %rd2846;
	bra.uni 	$L__BB3_6081;
$L__BB3_6112:
	and.b32  	%r24469, %r12887, -2147483648;
	add.s32 	%r106186, %r106186, 4;
	add.s64 	%rd2847, %rd7223, 16;
	ld.local.u32 	%r106123, [%rd7223+16];
	and.b32  	%r24470, %r106123, 2147483646;
	or.b32  	%r24471, %r24470, %r24469;
	ld.local.u32 	%r24472, [%rd7223+1600];
	shr.u32 	%r24473, %r24471, 1;
	and.b32  	%r24474, %r106123, 1;
	setp.eq.b32 	%p1628, %r24474, 1;
	selp.b32 	%r24475, -1727483681, 0, %p1628;
	xor.b32  	%r24476, %r24475, %r24472;
	xor.b32  	%r24477, %r24476, %r24473;
	st.local.u32 	[%rd7223+12], %r24477;
	mov.u64 	%rd7223, %rd2847;
	bra.uni 	$L__BB3_6075;
$L__BB3_6113:
	and.b32  	%r24374, %r12874, -2147483648;
	add.s32 	%r106180, %r106180, 4;
	add.s64 	%rd2848, %rd7221, 16;
	ld.local.u32 	%r106123, [%rd7221+16];
	and.b32  	%r24375, %r106123, 2147483646;
	or.b32  	%r24376, %r24375, %r24374;
	ld.local.u32 	%r24377, [%rd7221+1600];
	shr.u32 	%r24378, %r24376, 1;
	and.b32  	%r24379, %r106123, 1;
	setp.eq.b32 	%p1616, %r24379, 1;
	selp.b32 	%r24380, -1727483681, 0, %p1616;
	xor.b32  	%r24381, %r24380, %r24377;
	xor.b32  	%r24382, %r24381, %r24378;
	st.local.u32 	[%rd7221+12], %r24382;
	mov.u64 	%rd7221, %rd2848;
	bra.uni 	$L__BB3_6069;
$L__BB3_6114:
	and.b32  	%r24282, %r12859, -2147483648;
	add.s32 	%r106172, %r106172, 4;
	add.s64 	%rd2849, %rd7220, 16;
	ld.local.u32 	%r106123, [%rd7220+16];
	and.b32  	%r24283, %r106123, 2147483646;
	or.b32  	%r24284, %r24283, %r24282;
	ld.local.u32 	%r24285, [%rd7220+1600];
	shr.u32 	%r24286, %r24284, 1;
	and.b32  	%r24287, %r106123, 1;
	setp.eq.b32 	%p1603, %r24287, 1;
	selp.b32 	%r24288, -1727483681, 0, %p1603;
	xor.b32  	%r24289, %r24288, %r24285;
	xor.b32  	%r24290, %r24289, %r24286;
	st.local.u32 	[%rd7220+12], %r24290;
	mov.u64 	%rd7220, %rd2849;
	bra.uni 	$L__BB3_6062;
$L__BB3_6115:
	and.b32  	%r24054, %r12819, -2147483648;
	add.s32 	%r106151, %r106151, 4;
	add.s64 	%rd2850, %rd7219, 16;
	ld.local.u32 	%r106123, [%rd7219+16];
	and.b32  	%r24055, %r106123, 2147483646;
	or.b32  	%r24056, %r24055, %r24054;
	ld.local.u32 	%r24057, [%rd7219+1600];
	shr.u32 	%r24058, %r24056, 1;
	and.b32  	%r24059, %r106123, 1;
	setp.eq.b32 	%p1573, %r24059, 1;
	selp.b32 	%r24060, -1727483681, 0, %p1573;
	xor.b32  	%r24061, %r24060, %r24057;
	xor.b32  	%r24062, %r24061, %r24058;
	st.local.u32 	[%rd7219+12], %r24062;
	mov.u64 	%rd7219, %rd2850;
	bra.uni 	$L__BB3_6045;
$L__BB3_6116:
	and.b32  	%r23959, %r12806, -2147483648;
	add.s32 	%r106145, %r106145, 4;
	add.s64 	%rd2851, %rd7217, 16;
	ld.local.u32 	%r106123, [%rd7217+16];
	and.b32  	%r23960, %r106123, 2147483646;
	or.b32  	%r23961, %r23960, %r23959;
	ld.local.u32 	%r23962, [%rd7217+1600];
	shr.u32 	%r23963, %r23961, 1;
	and.b32  	%r23964, %r106123, 1;
	setp.eq.b32 	%p1561, %r23964, 1;
	selp.b32 	%r23965, -1727483681, 0, %p1561;
	xor.b32  	%r23966, %r23965, %r23962;
	xor.b32  	%r23967, %r23966, %r23963;
	st.local.u32 	[%rd7217+12], %r23967;
	mov.u64 	%rd7217, %rd2851;
	bra.uni 	$L__BB3_6039;
$L__BB3_6117:
	and.b32  	%r23864, %r12793, -2147483648;
	add.s32 	%r106139, %r106139, 4;
	add.s64 	%rd2852, %rd7215, 16;
	ld.local.u32 	%r106123, [%rd7215+16];
	and.b32  	%r23865, %r106123, 2147483646;
	or.b32  	%r23866, %r23865, %r23864;
	ld.local.u32 	%r23867, [%rd7215+1600];
	shr.u32 	%r23868, %r23866, 1;
	and.b32  	%r23869, %r106123, 1;
	setp.eq.b32 	%p1549, %r23869, 1;
	selp.b32 	%r23870, -1727483681, 0, %p1549;
	xor.b32  	%r23871, %r23870, %r23867;
	xor.b32  	%r23872, %r23871, %r23868;
	st.local.u32 	[%rd7215+12], %r23872;
	mov.u64 	%rd7215, %rd2852;
	bra.uni 	$L__BB3_6033;
$L__BB3_6118:
	and.b32  	%r23769, %r12780, -2147483648;
	add.s32 	%r106133, %r106133, 4;
	add.s64 	%rd2853, %rd7213, 16;
	ld.local.u32 	%r106123, [%rd7213+16];
	and.b32  	%r23770, %r106123, 2147483646;
	or.b32  	%r23771, %r23770, %r23769;
	ld.local.u32 	%r23772, [%rd7213+1600];
	shr.u32 	%r23773, %r23771, 1;
	and.b32  	%r23774, %r106123, 1;
	setp.eq.b32 	%p1537, %r23774, 1;
	selp.b32 	%r23775, -1727483681, 0, %p1537;
	xor.b32  	%r23776, %r23775, %r23772;
	xor.b32  	%r23777, %r23776, %r23773;
	st.local.u32 	[%rd7213+12], %r23777;
	mov.u64 	%rd7213, %rd2853;
	bra.uni 	$L__BB3_6027;
$L__BB3_6119:
	and.b32  	%r23674, %r12767, -2147483648;
	add.s32 	%r106127, %r106127, 4;
	add.s64 	%rd2854, %rd7211, 16;
	ld.local.u32 	%r106123, [%rd7211+16];
	and.b32  	%r23675, %r106123, 2147483646;
	or.b32  	%r23676, %r23675, %r23674;
	ld.local.u32 	%r23677, [%rd7211+1600];
	shr.u32 	%r23678, %r23676, 1;
	and.b32  	%r23679, %r106123, 1;
	setp.eq.b32 	%p1525, %r23679, 1;
	selp.b32 	%r23680, -1727483681, 0, %p1525;
	xor.b32  	%r23681, %r23680, %r23677;
	xor.b32  	%r23682, %r23681, %r23678;
	st.local.u32 	[%rd7211+12], %r23682;
	mov.u64 	%rd7211, %rd2854;
	bra.uni 	$L__BB3_6021;
$L__BB3_6120:
	and.b32  	%r23584, %r12752, -2147483648;
	add.s32 	%r106119, %r106119, 4;
	add.s64 	%rd2855, %rd7210, 16;
	ld.local.u32 	%r106123, [%rd7210+16];
	and.b32  	%r23585, %r106123, 2147483646;
	or.b32  	%r23586, %r23585, %r23584;
	ld.local.u32 	%r23587, [%rd7210+1600];
	shr.u32 	%r23588, %r23586, 1;
	and.b32  	%r23589, %r106123, 1;
	setp.eq.b32 	%p1512, %r23589, 1;
	selp.b32 	%r23590, -1727483681, 0, %p1512;
	xor.b32  	%r23591, %r23590, %r23587;
	xor.b32  	%r23592, %r23591, %r23588;
	st.local.u32 	[%rd7210+12], %r23592;
	mov.u64 	%rd7210, %rd2855;
	bra.uni 	$L__BB3_6014;
$L__BB3_6121:
	shr.u32 	%r24964, %r12989, 30;
	xor.b32  	%r24965, %r24964, %r12989;
	mad.lo.s32 	%r106220, %r24965, 1812433253, %r12990;
	st.local.u32 	[%rd2856+12], %r106220;
	add.s32 	%r106221, %r106221, 4;
$L__BB3_6122:
	shr.u32 	%r24954, %r106220, 30;
	xor.b32  	%r24955, %r24954, %r106220;
	mad.lo.s32 	%r24956, %r24955, 1812433253, %r106221;
	mul.wide.u32 	%rd3607, %r106221, 4;
	add.s64 	%rd2856, %rd2, %rd3607;
	st.local.u32 	[%rd2856], %r24956;
	shr.u32 	%r24957, %r24956, 30;
	xor.b32  	%r24958, %r24957, %r24956;
	mad.lo.s32 	%r24959, %r24958, 1812433253, %r106221;
	add.s32 	%r24960, %r24959, 1;
	st.local.u32 	[%rd2856+4], %r24960;
	shr.u32 	%r24961, %r24960, 30;
	xor.b32  	%r24962, %r24961, %r24960;
	mad.lo.s32 	%r24963, %r24962, 1812433253, %r106221;
	add.s32 	%r12989, %r24963, 2;
	st.local.u32 	[%rd2856+8], %r12989;
	add.s32 	%r12990, %r106221, 3;
	setp.ne.s32 	%p1690, %r12990, 624;
	@%p1690 bra 	$L__BB3_6121;
	setp.lt.s32 	%p1691, %r15023, -62;
	ld.local.u32 	%r106229, [%rd2483];
	mov.u32 	%r106230, %r11261;
	@%p1691 bra 	$L__BB3_6132;
	mov.b32 	%r106224, 0;
	mov.u32 	%r106230, %r11261;
$L__BB3_6125:
	setp.lt.s32 	%p1692, %r106229, 624;
	@%p1692 bra 	$L__BB3_6131;
	mov.b32 	%r106226, 0;
	mov.u64 	%rd7230, %rd2;
$L__BB3_6127:
	and.b32  	%r24968, %r106230, -2147483648;
	ld.local.u32 	%r24969, [%rd7230+4];
	and.b32  	%r24970, %r24969, 2147483646;
	or.b32  	%r24971, %r24970, %r24968;
	ld.local.u32 	%r24972, [%rd7230+1588];
	shr.u32 	%r24973, %r24971, 1;
	and.b32  	%r24974, %r24969, 1;
	setp.eq.b32 	%p1693, %r24974, 1;
	selp.b32 	%r24975, -1727483681, 0, %p1693;
	xor.b32  	%r24976, %r24975, %r24972;
	xor.b32  	%r24977, %r24976, %r24973;
	st.local.u32 	[%rd7230], %r24977;
	and.b32  	%r24978, %r24969, -2147483648;
	ld.local.u32 	%r24979, [%rd7230+8];
	and.b32  	%r24980, %r24979, 2147483646;
	or.b32  	%r24981, %r24980, %r24978;
	ld.local.u32 	%r24982, [%rd7230+1592];
	shr.u32 	%r24983, %r24981, 1;
	and.b32  	%r24984, %r24979, 1;
	setp.eq.b32 	%p1694, %r24984, 1;
	selp.b32 	%r24985, -1727483681, 0, %p1694;
	xor.b32  	%r24986, %r24985, %r24982;
	xor.b32  	%r24987, %r24986, %r24983;
	st.local.u32 	[%rd7230+4], %r24987;
	and.b32  	%r24988, %r24979, -2147483648;
	ld.local.u32 	%r12997, [%rd7230+12];
	and.b32  	%r24989, %r12997, 2147483646;
	or.b32  	%r24990, %r24989, %r24988;
	ld.local.u32 	%r24991, [%rd7230+1596];
	shr.u32 	%r24992, %r24990, 1;
	and.b32  	%r24993, %r12997, 1;
	setp.eq.b32 	%p1695, %r24993, 1;
	selp.b32 	%r24994, -1727483681, 0, %p1695;
	xor.b32  	%r24995, %r24994, %r24991;
	xor.b32  	%r24996, %r24995, %r24992;
	st.local.u32 	[%rd7230+8], %r24996;
	setp.ne.s32 	%p1696, %r106226, 224;
	@%p1696 bra 	$L__BB3_6233;
	ld.local.u32 	%r106227, [%rd2481];
	mov.b32 	%r106228, 227;
$L__BB3_6129:
	mul.wide.u32 	%rd3608, %r106228, 4;
	add.s64 	%rd3609, %rd2, %rd3608;
	and.b32  	%r25007, %r106227, -2147483648;
	ld.local.u32 	%r25008, [%rd3609+4];
	and.b32  	%r25009, %r25008, 2147483646;
	or.b32  	%r25010, %r25009, %r25007;
	ld.local.u32 	%r25011, [%rd3609+-908];
	shr.u32 	%r25012, %r25010, 1;
	and.b32  	%r25013, %r25008, 1;
	setp.eq.b32 	%p1698, %r25013, 1;
	selp.b32 	%r25014, -1727483681, 0, %p1698;
	xor.b32  	%r25015, %r25014, %r25011;
	xor.b32  	%r25016, %r25015, %r25012;
	st.local.u32 	[%rd3609], %r25016;
	and.b32  	%r25017, %r25008, -2147483648;
	ld.local.u32 	%r25018, [%rd3609+8];
	and.b32  	%r25019, %r25018, 2147483646;
	or.b32  	%r25020, %r25019, %r25017;
	ld.local.u32 	%r25021, [%rd3609+-904];
	shr.u32 	%r25022, %r25020, 1;
	and.b32  	%r25023, %r25018, 1;
	setp.eq.b32 	%p1699, %r25023, 1;
	selp.b32 	%r25024, -1727483681, 0, %p1699;
	xor.b32  	%r25025, %r25024, %r25021;
	xor.b32  	%r25026, %r25025, %r25022;
	st.local.u32 	[%rd3609+4], %r25026;
	and.b32  	%r25027, %r25018, -2147483648;
	ld.local.u32 	%r25028, [%rd3609+12];
	and.b32  	%r25029, %r25028, 2147483646;
	or.b32  	%r25030, %r25029, %r25027;
	ld.local.u32 	%r25031, [%rd3609+-900];
	shr.u32 	%r25032, %r25030, 1;
	and.b32  	%r25033, %r25028, 1;
	setp.eq.b32 	%p1700, %r25033, 1;
	selp.b32 	%r25034, -1727483681, 0, %p1700;
	xor.b32  	%r25035, %r25034, %r25031;
	xor.b32  	%r25036, %r25035, %r25032;
	st.local.u32 	[%rd3609+8], %r25036;
	and.b32  	%r25037, %r25028, -2147483648;
	add.s32 	%r106228, %r106228, 4;
	ld.local.u32 	%r106227, [%rd3609+16];
	and.b32  	%r25038, %r106227, 2147483646;
	or.b32  	%r25039, %r25038, %r25037;
	ld.local.u32 	%r25040, [%rd3609+-896];
	shr.u32 	%r25041, %r25039, 1;
	and.b32  	%r25042, %r106227, 1;
	setp.eq.b32 	%p1701, %r25042, 1;
	selp.b32 	%r25043, -1727483681, 0, %p1701;
	xor.b32  	%r25044, %r25043, %r25040;
	xor.b32  	%r25045, %r25044, %r25041;
	st.local.u32 	[%rd3609+12], %r25045;
	setp.ne.s32 	%p1702, %r106228, 623;
	@%p1702 bra 	$L__BB3_6129;
	ld.local.u32 	%r25047, [%rd2+2492];
	and.b32  	%r25048, %r25047, -2147483648;
	ld.local.u32 	%r106230, [%rd2];
	and.b32  	%r25049, %r106230, 2147483646;
	or.b32  	%r25050, %r25049, %r25048;
	ld.local.u32 	%r25051, [%rd2+1584];
	shr.u32 	%r25052, %r25050, 1;
	and.b32  	%r25053, %r106230, 1;
	setp.eq.b32 	%p1703, %r25053, 1;
	selp.b32 	%r25054, -1727483681, 0, %p1703;
	xor.b32  	%r25055, %r25054, %r25051;
	xor.b32  	%r25056, %r25055, %r25052;
	st.local.u32 	[%rd2+2492], %r25056;
	mov.b32 	%r106229, 0;
	st.local.u32 	[%rd2+2496], %r106229;
$L__BB3_6131:
	add.s32 	%r106229, %r106229, 1;
	st.local.u32 	[%rd2483], %r106229;
	add.s32 	%r13007, %r106224, 1;
	setp.ne.s32 	%p1704, %r106224, %r11269;
	mov.u32 	%r106224, %r13007;
	@%p1704 bra 	$L__BB3_6125;
$L__BB3_6132:
	add.s64 	%rd2858, %rd2, 1584;
	setp.lt.s32 	%p1705, %r106229, 624;
	@%p1705 bra 	$L__BB3_6138;
	mov.b32 	%r106234, 0;
	mov.u64 	%rd7231, %rd2;
$L__BB3_6134:
	and.b32  	%r25058, %r106230, -2147483648;
	ld.local.u32 	%r25059, [%rd7231+4];
	and.b32  	%r25060, %r25059, 2147483646;
	or.b32  	%r25061, %r25060, %r25058;
	ld.local.u32 	%r25062, [%rd7231+1588];
	shr.u32 	%r25063, %r25061, 1;
	and.b32  	%r25064, %r25059, 1;
	setp.eq.b32 	%p1706, %r25064, 1;
	selp.b32 	%r25065, -1727483681, 0, %p1706;
	xor.b32  	%r25066, %r25065, %r25062;
	xor.b32  	%r25067, %r25066, %r25063;
	st.local.u32 	[%rd7231], %r25067;
	and.b32  	%r25068, %r25059, -2147483648;
	ld.local.u32 	%r25069, [%rd7231+8];
	and.b32  	%r25070, %r25069, 2147483646;
	or.b32  	%r25071, %r25070, %r25068;
	ld.local.u32 	%r25072, [%rd7231+1592];
	shr.u32 	%r25073, %r25071, 1;
	and.b32  	%r25074, %r25069, 1;
	setp.eq.b32 	%p1707, %r25074, 1;
	selp.b32 	%r25075, -1727483681, 0, %p1707;
	xor.b32  	%r25076, %r25075, %r25072;
	xor.b32  	%r25077, %r25076, %r25073;
	st.local.u32 	[%rd7231+4], %r25077;
	and.b32  	%r25078, %r25069, -2147483648;
	ld.local.u32 	%r13012, [%rd7231+12];
	and.b32  	%r25079, %r13012, 2147483646;
	or.b32  	%r25080, %r25079, %r25078;
	ld.local.u32 	%r25081, [%rd7231+1596];
	shr.u32 	%r25082, %r25080, 1;
	and.b32  	%r25083, %r13012, 1;
	setp.eq.b32 	%p1708, %r25083, 1;
	selp.b32 	%r25084, -1727483681, 0, %p1708;
	xor.b32  	%r25085, %r25084, %r25081;
	xor.b32  	%r25086, %r25085, %r25082;
	st.local.u32 	[%rd7231+8], %r25086;
	setp.ne.s32 	%p1709, %r106234, 224;
	@%p1709 bra 	$L__BB3_6232;
	ld.local.u32 	%r106236, [%rd2+908];
	add.s64 	%rd7232, %rd2, 924;
	mov.b32 	%r106235, 0;
$L__BB3_6136:
	and.b32  	%r25097, %r106236, -2147483648;
	ld.local.u32 	%r25098, [%rd7232+-12];
	and.b32  	%r25099, %r25098, 2147483646;
	or.b32  	%r25100, %r25099, %r25097;
	ld.local.u32 	%r25101, [%rd7232+-924];
	shr.u32 	%r25102, %r25100, 1;
	and.b32  	%r25103, %r25098, 1;
	setp.eq.b32 	%p1711, %r25103, 1;
	selp.b32 	%r25104, -1727483681, 0, %p1711;
	xor.b32  	%r25105, %r25104, %r25101;
	xor.b32  	%r25106, %r25105, %r25102;
	st.local.u32 	[%rd7232+-16], %r25106;
	and.b32  	%r25107, %r25098, -2147483648;
	ld.local.u32 	%r25108, [%rd7232+-8];
	and.b32  	%r25109, %r25108, 2147483646;
	or.b32  	%r25110, %r25109, %r25107;
	ld.local.u32 	%r25111, [%rd7232+-920];
	shr.u32 	%r25112, %r25110, 1;
	and.b32  	%r25113, %r25108, 1;
	setp.eq.b32 	%p1712, %r25113, 1;
	selp.b32 	%r25114, -1727483681, 0, %p1712;
	xor.b32  	%r25115, %r25114, %r25111;
	xor.b32  	%r25116, %r25115, %r25112;
	st.local.u32 	[%rd7232+-12], %r25116;
	and.b32  	%r25117, %r25108, -2147483648;
	ld.local.u32 	%r25118, [%rd7232+-4];
	and.b32  	%r25119, %r25118, 2147483646;
	or.b32  	%r25120, %r25119, %r25117;
	ld.local.u32 	%r25121, [%rd7232+-916];
	shr.u32 	%r25122, %r25120, 1;
	and.b32  	%r25123, %r25118, 1;
	setp.eq.b32 	%p1713, %r25123, 1;
	selp.b32 	%r25124, -1727483681, 0, %p1713;
	xor.b32  	%r25125, %r25124, %r25121;
	xor.b32  	%r25126, %r25125, %r25122;
	st.local.u32 	[%rd7232+-8], %r25126;
	and.b32  	%r25127, %r25118, -2147483648;
	ld.local.u32 	%r106236, [%rd7232];
	and.b32  	%r25128, %r106236, 2147483646;
	or.b32  	%r25129, %r25128, %r25127;
	ld.local.u32 	%r25130, [%rd7232+-912];
	shr.u32 	%r25131, %r25129, 1;
	and.b32  	%r25132, %r106236, 1;
	setp.eq.b32 	%p1714, %r25132, 1;
	selp.b32 	%r25133, -1727483681, 0, %p1714;
	xor.b32  	%r25134, %r25133, %r25130;
	xor.b32  	%r25135, %r25134, %r25131;
	st.local.u32 	[%rd7232+-4], %r25135;
	add.s32 	%r106235, %r106235, 4;
	add.s64 	%rd7232, %rd7232, 16;
	setp.ne.s32 	%p1715, %r106235, 396;
	@%p1715 bra 	$L__BB3_6136;
	ld.local.u32 	%r25137, [%rd2+2492];
	and.b32  	%r25138, %r25137, -2147483648;
	ld.local.u32 	%r106230, [%rd2481+-908];
	and.b32  	%r25139, %r106230, 2147483646;
	or.b32  	%r25140, %r25139, %r25138;
	ld.local.u32 	%r25141, [%rd2858];
	shr.u32 	%r25142, %r25140, 1;
	and.b32  	%r25143, %r106230, 1;
	setp.eq.b32 	%p1716, %r25143, 1;
	selp.b32 	%r25144, -1727483681, 0, %p1716;
	xor.b32  	%r25145, %r25144, %r25141;
	xor.b32  	%r25146, %r25145, %r25142;
	st.local.u32 	[%rd2+2492], %r25146;
	mov.b32 	%r106229, 0;
	st.local.u32 	[%rd2483], %r106229;
$L__BB3_6138:
	add.s32 	%r106244, %r106229, 1;
	st.local.u32 	[%rd2+2496], %r106244;
	mul.wide.s32 	%rd3610, %r106229, 4;
	add.s64 	%rd3611, %rd2, %rd3610;
	ld.local.u32 	%r25147, [%rd3611];
	shr.u32 	%r25148, %r25147, 11;
	xor.b32  	%r25149, %r25148, %r25147;
	shl.b32 	%r25150, %r25149, 7;
	and.b32  	%r25151, %r25150, -1658038656;
	xor.b32  	%r13022, %r25151, %r25149;
	setp.lt.s32 	%p1717, %r106229, 623;
	@%p1717 bra 	$L__BB3_6144;
	mov.b32 	%r106240, 0;
	mov.u64 	%rd7233, %rd2;
$L__BB3_6140:
	and.b32  	%r25153, %r106230, -2147483648;
	ld.local.u32 	%r25154, [%rd7233+4];
	and.b32  	%r25155, %r25154, 2147483646;
	or.b32  	%r25156, %r25155, %r25153;
	ld.local.u32 	%r25157, [%rd7233+1588];
	shr.u32 	%r25158, %r25156, 1;
	and.b32  	%r25159, %r25154, 1;
	setp.eq.b32 	%p1718, %r25159, 1;
	selp.b32 	%r25160, -1727483681, 0, %p1718;
	xor.b32  	%r25161, %r25160, %r25157;
	xor.b32  	%r25162, %r25161, %r25158;
	st.local.u32 	[%rd7233], %r25162;
	and.b32  	%r25163, %r25154, -2147483648;
	ld.local.u32 	%r25164, [%rd7233+8];
	and.b32  	%r25165, %r25164, 2147483646;
	or.b32  	%r25166, %r25165, %r25163;
	ld.local.u32 	%r25167, [%rd7233+1592];
	shr.u32 	%r25168, %r25166, 1;
	and.b32  	%r25169, %r25164, 1;
	setp.eq.b32 	%p1719, %r25169, 1;
	selp.b32 	%r25170, -1727483681, 0, %p1719;
	xor.b32  	%r25171, %r25170, %r25167;
	xor.b32  	%r25172, %r25171, %r25168;
	st.local.u32 	[%rd7233+4], %r25172;
	and.b32  	%r25173, %r25164, -2147483648;
	ld.local.u32 	%r13025, [%rd7233+12];
	and.b32  	%r25174, %r13025, 2147483646;
	or.b32  	%r25175, %r25174, %r25173;
	ld.local.u32 	%r25176, [%rd7233+1596];
	shr.u32 	%r25177, %r25175, 1;
	and.b32  	%r25178, %r13025, 1;
	setp.eq.b32 	%p1720, %r25178, 1;
	selp.b32 	%r25179, -1727483681, 0, %p1720;
	xor.b32  	%r25180, %r25179, %r25176;
	xor.b32  	%r25181, %r25180, %r25177;
	st.local.u32 	[%rd7233+8], %r25181;
	setp.ne.s32 	%p1721, %r106240, 224;
	@%p1721 bra 	$L__BB3_6231;
	ld.local.u32 	%r106242, [%rd2+908];
	add.s64 	%rd7234, %rd2, 924;
	mov.b32 	%r106241, 0;
$L__BB3_6142:
	and.b32  	%r25192, %r106242, -2147483648;
	ld.local.u32 	%r25193, [%rd7234+-12];
	and.b32  	%r25194, %r25193, 2147483646;
	or.b32  	%r25195, %r25194, %r25192;
	ld.local.u32 	%r25196, [%rd7234+-924];
	shr.u32 	%r25197, %r25195, 1;
	and.b32  	%r25198, %r25193, 1;
	setp.eq.b32 	%p1723, %r25198, 1;
	selp.b32 	%r25199, -1727483681, 0, %p1723;
	xor.b32  	%r25200, %r25199, %r25196;
	xor.b32  	%r25201, %r25200, %r25197;
	st.local.u32 	[%rd7234+-16], %r25201;
	and.b32  	%r25202, %r25193, -2147483648;
	ld.local.u32 	%r25203, [%rd7234+-8];
	and.b32  	%r25204, %r25203, 2147483646;
	or.b32  	%r25205, %r25204, %r25202;
	ld.local.u32 	%r25206, [%rd7234+-920];
	shr.u32 	%r25207, %r25205, 1;
	and.b32  	%r25208, %r25203, 1;
	setp.eq.b32 	%p1724, %r25208, 1;
	selp.b32 	%r25209, -1727483681, 0, %p1724;
	xor.b32  	%r25210, %r25209, %r25206;
	xor.b32  	%r25211, %r25210, %r25207;
	st.local.u32 	[%rd7234+-12], %r25211;
	and.b32  	%r25212, %r25203, -2147483648;
	ld.local.u32 	%r25213, [%rd7234+-4];
	and.b32  	%r25214, %r25213, 2147483646;
	or.b32  	%r25215, %r25214, %r25212;
	ld.local.u32 	%r25216, [%rd7234+-916];
	shr.u32 	%r25217, %r25215, 1;
	and.b32  	%r25218, %r25213, 1;
	setp.eq.b32 	%p1725, %r25218, 1;
	selp.b32 	%r25219, -1727483681, 0, %p1725;
	xor.b32  	%r25220, %r25219, %r25216;
	xor.b32  	%r25221, %r25220, %r25217;
	st.local.u32 	[%rd7234+-8], %r25221;
	and.b32  	%r25222, %r25213, -2147483648;
	ld.local.u32 	%r106242, [%rd7234];
	and.b32  	%r25223, %r106242, 2147483646;
	or.b32  	%r25224, %r25223, %r25222;
	ld.local.u32 	%r25225, [%rd7234+-912];
	shr.u32 	%r25226, %r25224, 1;
	and.b32  	%r25227, %r106242, 1;
	setp.eq.b32 	%p1726, %r25227, 1;
	selp.b32 	%r25228, -1727483681, 0, %p1726;
	xor.b32  	%r25229, %r25228, %r25225;
	xor.b32  	%r25230, %r25229, %r25226;
	st.local.u32 	[%rd7234+-4], %r25230;
	add.s32 	%r106241, %r106241, 4;
	add.s64 	%rd7234, %rd7234, 16;
	setp.ne.s32 	%p1727, %r106241, 396;
	@%p1727 bra 	$L__BB3_6142;
	ld.local.u32 	%r25232, [%rd2+2492];
	and.b32  	%r25233, %r25232, -2147483648;
	ld.local.u32 	%r106230, [%rd2481+-908];
	and.b32  	%r25234, %r106230, 2147483646;
	or.b32  	%r25235, %r25234, %r25233;
	ld.local.u32 	%r25236, [%rd2858];
	shr.u32 	%r25237, %r25235, 1;
	and.b32  	%r25238, %r106230, 1;
	setp.eq.b32 	%p1728, %r25238, 1;
	selp.b32 	%r25239, -1727483681, 0, %p1728;
	xor.b32  	%r25240, %r25239, %r25236;
	xor.b32  	%r25241, %r25240, %r25237;
	st.local.u32 	[%rd2+2492], %r25241;
	mov.b32 	%r106244, 0;
	st.local.u32 	[%rd2483], %r106244;
$L__BB3_6144:
	add.s32 	%r106250, %r106244, 1;
	st.local.u32 	[%rd2+2496], %r106250;
	mul.wide.s32 	%rd3612, %r106244, 4;
	add.s64 	%rd3613, %rd2, %rd3612;
	ld.local.u32 	%r25242, [%rd3613];
	shr.u32 	%r25243, %r25242, 11;
	xor.b32  	%r25244, %r25243, %r25242;
	shl.b32 	%r25245, %r25244, 7;
	and.b32  	%r25246, %r25245, -1658038656;
	xor.b32  	%r13035, %r25246, %r25244;
	setp.lt.s32 	%p1729, %r106244, 623;
	@%p1729 bra 	$L__BB3_6150;
	mov.b32 	%r106246, 0;
	mov.u64 	%rd7235, %rd2;
$L__BB3_6146:
	and.b32  	%r25248, %r106230, -2147483648;
	ld.local.u32 	%r25249, [%rd7235+4];
	and.b32  	%r25250, %r25249, 2147483646;
	or.b32  	%r25251, %r25250, %r25248;
	ld.local.u32 	%r25252, [%rd7235+1588];
	shr.u32 	%r25253, %r25251, 1;
	and.b32  	%r25254, %r25249, 1;
	setp.eq.b32 	%p1730, %r25254, 1;
	selp.b32 	%r25255, -1727483681, 0, %p1730;
	xor.b32  	%r25256, %r25255, %r25252;
	xor.b32  	%r25257, %r25256, %r25253;
	st.local.u32 	[%rd7235], %r25257;
	and.b32  	%r25258, %r25249, -2147483648;
	ld.local.u32 	%r25259, [%rd7235+8];
	and.b32  	%r25260, %r25259, 2147483646;
	or.b32  	%r25261, %r25260, %r25258;
	ld.local.u32 	%r25262, [%rd7235+1592];
	shr.u32 	%r25263, %r25261, 1;
	and.b32  	%r25264, %r25259, 1;
	setp.eq.b32 	%p1731, %r25264, 1;
	selp.b32 	%r25265, -1727483681, 0, %p1731;
	xor.b32  	%r25266, %r25265, %r25262;
	xor.b32  	%r25267, %r25266, %r25263;
	st.local.u32 	[%rd7235+4], %r25267;
	and.b32  	%r25268, %r25259, -2147483648;
	ld.local.u32 	%r13038, [%rd7235+12];
	and.b32  	%r25269, %r13038, 2147483646;
	or.b32  	%r25270, %r25269, %r25268;
	ld.local.u32 	%r25271, [%rd7235+1596];
	shr.u32 	%r25272, %r25270, 1;
	and.b32  	%r25273, %r13038, 1;
	setp.eq.b32 	%p1732, %r25273, 1;
	selp.b32 	%r25274, -1727483681, 0, %p1732;
	xor.b32  	%r25275, %r25274, %r25271;
	xor.b32  	%r25276, %r25275, %r25272;
	st.local.u32 	[%rd7235+8], %r25276;
	setp.ne.s32 	%p1733, %r106246, 224;
	@%p1733 bra 	$L__BB3_6230;
	ld.local.u32 	%r106248, [%rd2+908];
	add.s64 	%rd7236, %rd2, 924;
	mov.b32 	%r106247, 0;
$L__BB3_6148:
	and.b32  	%r25287, %r106248, -2147483648;
	ld.local.u32 	%r25288, [%rd7236+-12];
	and.b32  	%r25289, %r25288, 2147483646;
	or.b32  	%r25290, %r25289, %r25287;
	ld.local.u32 	%r25291, [%rd7236+-924];
	shr.u32 	%r25292, %r25290, 1;
	and.b32  	%r25293, %r25288, 1;
	setp.eq.b32 	%p1735, %r25293, 1;
	selp.b32 	%r25294, -1727483681, 0, %p1735;
	xor.b32  	%r25295, %r25294, %r25291;
	xor.b32  	%r25296, %r25295, %r25292;
	st.local.u32 	[%rd7236+-16], %r25296;
	and.b32  	%r25297, %r25288, -2147483648;
	ld.local.u32 	%r25298, [%rd7236+-8];
	and.b32  	%r25299, %r25298, 2147483646;
	or.b32  	%r25300, %r25299, %r25297;
	ld.local.u32 	%r25301, [%rd7236+-920];
	shr.u32 	%r25302, %r25300, 1;
	and.b32  	%r25303, %r25298, 1;
	setp.eq.b32 	%p1736, %r25303, 1;
	selp.b32 	%r25304, -1727483681, 0, %p1736;
	xor.b32  	%r25305, %r25304, %r25301;
	xor.b32  	%r25306, %r25305, %r25302;
	st.local.u32 	[%rd7236+-12], %r25306;
	and.b32  	%r25307, %r25298, -2147483648;
	ld.local.u32 	%r25308, [%rd7236+-4];
	and.b32  	%r25309, %r25308, 2147483646;
	or.b32  	%r25310, %r25309, %r25307;
	ld.local.u32 	%r25311, [%rd7236+-916];
	shr.u32 	%r25312, %r25310, 1;
	and.b32  	%r25313, %r25308, 1;
	setp.eq.b32 	%p1737, %r25313, 1;
	selp.b32 	%r25314, -1727483681, 0, %p1737;
	xor.b32  	%r25315, %r25314, %r25311;
	xor.b32  	%r25316, %r25315, %r25312;
	st.local.u32 	[%rd7236+-8], %r25316;
	and.b32  	%r25317, %r25308, -2147483648;
	ld.local.u32 	%r106248, [%rd7236];
	and.b32  	%r25318, %r106248, 2147483646;
	or.b32  	%r25319, %r25318, %r25317;
	ld.local.u32 	%r25320, [%rd7236+-912];
	shr.u32 	%r25321, %r25319, 1;
	and.b32  	%r25322, %r106248, 1;
	setp.eq.b32 	%p1738, %r25322, 1;
	selp.b32 	%r25323, -1727483681, 0, %p1738;
	xor.b32  	%r25324, %r25323, %r25320;
	xor.b32  	%r25325, %r25324, %r25321;
	st.local.u32 	[%rd7236+-4], %r25325;
	add.s32 	%r106247, %r106247, 4;
	add.s64 	%rd7236, %rd7236, 16;
	setp.ne.s32 	%p1739, %r106247, 396;
	@%p1739 bra 	$L__BB3_6148;
	ld.local.u32 	%r25327, [%rd2+2492];
	and.b32  	%r25328, %r25327, -2147483648;
	ld.local.u32 	%r106230, [%rd2481+-908];
	and.b32  	%r25329, %r106230, 2147483646;
	or.b32  	%r25330, %r25329, %r25328;
	ld.local.u32 	%r25331, [%rd2+1584];
	shr.u32 	%r25332, %r25330, 1;
	and.b32  	%r25333, %r106230, 1;
	setp.eq.b32 	%p1740, %r25333, 1;
	selp.b32 	%r25334, -1727483681, 0, %p1740;
	xor.b32  	%r25335, %r25334, %r25331;
	xor.b32  	%r25336, %r25335, %r25332;
	st.local.u32 	[%rd2+2492], %r25336;
	mov.b32 	%r106250, 0;
	st.local.u32 	[%rd2483], %r106250;
$L__BB3_6150:
	add.s32 	%r106256, %r106250, 1;
	st.local.u32 	[%rd2+2496], %r106256;
	mul.wide.s32 	%rd3614, %r106250, 4;
	add.s64 	%rd3615, %rd2, %rd3614;
	ld.local.u32 	%r25337, [%rd3615];
	shr.u32 	%r25338, %r25337, 11;
	xor.b32  	%r25339, %r25338, %r25337;
	shl.b32 	%r25340, %r25339, 7;
	and.b32  	%r25341, %r25340, -1658038656;
	xor.b32  	%r13048, %r25341, %r25339;
	setp.lt.s32 	%p1741, %r106250, 623;
	@%p1741 bra 	$L__BB3_6156;
	mov.b32 	%r106252, 0;
	mov.u64 	%rd7237, %rd2;
$L__BB3_6152:
	and.b32  	%r25343, %r106230, -2147483648;
	ld.local.u32 	%r25344, [%rd7237+4];
	and.b32  	%r25345, %r25344, 2147483646;
	or.b32  	%r25346, %r25345, %r25343;
	ld.local.u32 	%r25347, [%rd7237+1588];
	shr.u32 	%r25348, %r25346, 1;
	and.b32  	%r25349, %r25344, 1;
	setp.eq.b32 	%p1742, %r25349, 1;
	selp.b32 	%r25350, -1727483681, 0, %p1742;
	xor.b32  	%r25351, %r25350, %r25347;
	xor.b32  	%r25352, %r25351, %r25348;
	st.local.u32 	[%rd7237], %r25352;
	and.b32  	%r25353, %r25344, -2147483648;
	ld.local.u32 	%r25354, [%rd7237+8];
	and.b32  	%r25355, %r25354, 2147483646;
	or.b32  	%r25356, %r25355, %r25353;
	ld.local.u32 	%r25357, [%rd7237+1592];
	shr.u32 	%r25358, %r25356, 1;
	and.b32  	%r25359, %r25354, 1;
	setp.eq.b32 	%p1743, %r25359, 1;
	selp.b32 	%r25360, -1727483681, 0, %p1743;
	xor.b32  	%r25361, %r25360, %r25357;
	xor.b32  	%r25362, %r25361, %r25358;
	st.local.u32 	[%rd7237+4], %r25362;
	and.b32  	%r25363, %r25354, -2147483648;
	ld.local.u32 	%r13051, [%rd7237+12];
	and.b32  	%r25364, %r13051, 2147483646;
	or.b32  	%r25365, %r25364, %r25363;
	ld.local.u32 	%r25366, [%rd7237+1596];
	shr.u32 	%r25367, %r25365, 1;
	and.b32  	%r25368, %r13051, 1;
	setp.eq.b32 	%p1744, %r25368, 1;
	selp.b32 	%r25369, -1727483681, 0, %p1744;
	xor.b32  	%r25370, %r25369, %r25366;
	xor.b32  	%r25371, %r25370, %r25367;
	st.local.u32 	[%rd7237+8], %r25371;
	setp.ne.s32 	%p1745, %r106252, 224;
	@%p1745 bra 	$L__BB3_6229;
	ld.local.u32 	%r106254, [%rd2+908];
	add.s64 	%rd7238, %rd2, 924;
	mov.b32 	%r106253, 0;
$L__BB3_6154:
	and.b32  	%r25382, %r106254, -2147483648;
	ld.local.u32 	%r25383, [%rd7238+-12];
	and.b32  	%r25384, %r25383, 2147483646;
	or.b32  	%r25385, %r25384, %r25382;
	ld.local.u32 	%r25386, [%rd7238+-924];
	shr.u32 	%r25387, %r25385, 1;
	and.b32  	%r25388, %r25383, 1;
	setp.eq.b32 	%p1747, %r25388, 1;
	selp.b32 	%r25389, -1727483681, 0, %p1747;
	xor.b32  	%r25390, %r25389, %r25386;
	xor.b32  	%r25391, %r25390, %r25387;
	st.local.u32 	[%rd7238+-16], %r25391;
	and.b32  	%r25392, %r25383, -2147483648;
	ld.local.u32 	%r25393, [%rd7238+-8];
	and.b32  	%r25394, %r25393, 2147483646;
	or.b32  	%r25395, %r25394, %r25392;
	ld.local.u32 	%r25396, [%rd7238+-920];
	shr.u32 	%r25397, %r25395, 1;
	and.b32  	%r25398, %r25393, 1;
	setp.eq.b32 	%p1748, %r25398, 1;
	selp.b32 	%r25399, -1727483681, 0, %p1748;
	xor.b32  	%r25400, %r25399, %r25396;
	xor.b32  	%r25401, %r25400, %r25397;
	st.local.u32 	[%rd7238+-12], %r25401;
	and.b32  	%r25402, %r25393, -2147483648;
	ld.local.u32 	%r25403, [%rd7238+-4];
	and.b32  	%r25404, %r25403, 2147483646;
	or.b32  	%r25405, %r25404, %r25402;
	ld.local.u32 	%r25406, [%rd7238+-916];
	shr.u32 	%r25407, %r25405, 1;
	and.b32  	%r25408, %r25403, 1;
	setp.eq.b32 	%p1749, %r25408, 1;
	selp.b32 	%r25409, -1727483681, 0, %p1749;
	xor.b32  	%r25410, %r25409, %r25406;
	xor.b32  	%r25411, %r25410, %r25407;
	st.local.u32 	[%rd7238+-8], %r25411;
	and.b32  	%r25412, %r25403, -2147483648;
	ld.local.u32 	%r106254, [%rd7238];
	and.b32  	%r25413, %r106254, 2147483646;
	or.b32  	%r25414, %r25413, %r25412;
	ld.local.u32 	%r25415, [%rd7238+-912];
	shr.u32 	%r25416, %r25414, 1;
	and.b32  	%r25417, %r106254, 1;
	setp.eq.b32 	%p1750, %r25417, 1;
	selp.b32 	%r25418, -1727483681, 0, %p1750;
	xor.b32  	%r25419, %r25418, %r25415;
	xor.b32  	%r25420, %r25419, %r25416;
	st.local.u32 	[%rd7238+-4], %r25420;
	add.s32 	%r106253, %r106253, 4;
	add.s64 	%rd7238, %rd7238, 16;
	setp.ne.s32 	%p1751, %r106253, 396;
	@%p1751 bra 	$L__BB3_6154;
	ld.local.u32 	%r25422, [%rd2+2492];
	and.b32  	%r25423, %r25422, -2147483648;
	ld.local.u32 	%r106230, [%rd2481+-908];
	and.b32  	%r25424, %r106230, 2147483646;
	or.b32  	%r25425, %r25424, %r25423;
	ld.local.u32 	%r25426, [%rd2+1584];
	shr.u32 	%r25427, %r25425, 1;
	and.b32  	%r25428, %r106230, 1;
	setp.eq.b32 	%p1752, %r25428, 1;
	selp.b32 	%r25429, -1727483681, 0, %p1752;
	xor.b32  	%r25430, %r25429, %r25426;
	xor.b32  	%r25431, %r25430, %r25427;
	st.local.u32 	[%rd2+2492], %r25431;
	mov.b32 	%r106256, 0;
	st.local.u32 	[%rd2483], %r106256;
$L__BB3_6156:
	add.s32 	%r106262, %r106256, 1;
	st.local.u32 	[%rd2+2496], %r106262;
	mul.wide.s32 	%rd3616, %r106256, 4;
	add.s64 	%rd3617, %rd2, %rd3616;
	ld.local.u32 	%r25432, [%rd3617];
	shr.u32 	%r25433, %r25432, 11;
	xor.b32  	%r25434, %r25433, %r25432;
	shl.b32 	%r25435, %r25434, 7;
	and.b32  	%r25436, %r25435, -1658038656;
	xor.b32  	%r13061, %r25436, %r25434;
	setp.lt.s32 	%p1753, %r106256, 623;
	@%p1753 bra 	$L__BB3_6162;
	mov.b32 	%r106258, 0;
	mov.u64 	%rd7239, %rd2;
$L__BB3_6158:
	and.b32  	%r25438, %r106230, -2147483648;
	ld.local.u32 	%r25439, [%rd7239+4];
	and.b32  	%r25440, %r25439, 2147483646;
	or.b32  	%r25441, %r25440, %r25438;
	ld.local.u32 	%r25442, [%rd7239+1588];
	shr.u32 	%r25443, %r25441, 1;
	and.b32  	%r25444, %r25439, 1;
	setp.eq.b32 	%p1754, %r25444, 1;
	selp.b32 	%r25445, -1727483681, 0, %p1754;
	xor.b32  	%r25446, %r25445, %r25442;
	xor.b32  	%r25447, %r25446, %r25443;
	st.local.u32 	[%rd7239], %r25447;
	and.b32  	%r25448, %r25439, -2147483648;
	ld.local.u32 	%r25449, [%rd7239+8];
	and.b32  	%r25450, %r25449, 2147483646;
	or.b32  	%r25451, %r25450, %r25448;
	ld.local.u32 	%r25452, [%rd7239+1592];
	shr.u32 	%r25453, %r25451, 1;
	and.b32  	%r25454, %r25449, 1;
	setp.eq.b32 	%p1755, %r25454, 1;
	selp.b32 	%r25455, -1727483681, 0, %p1755;
	xor.b32  	%r25456, %r25455, %r25452;
	xor.b32  	%r25457, %r25456, %r25453;
	st.local.u32 	[%rd7239+4], %r25457;
	and.b32  	%r25458, %r25449, -2147483648;
	ld.local.u32 	%r13064, [%rd7239+12];
	and.b32  	%r25459, %r13064, 2147483646;
	or.b32  	%r25460, %r25459, %r25458;
	ld.local.u32 	%r25461, [%rd7239+1596];
	shr.u32 	%r25462, %r25460, 1;
	and.b32  	%r25463, %r13064, 1;
	setp.eq.b32 	%p1756, %r25463, 1;
	selp.b32 	%r25464, -1727483681, 0, %p1756;
	xor.b32  	%r25465, %r25464, %r25461;
	xor.b32  	%r25466, %r25465, %r25462;
	st.local.u32 	[%rd7239+8], %r25466;
	setp.ne.s32 	%p1757, %r106258, 224;
	@%p1757 bra 	$L__BB3_6228;
	ld.local.u32 	%r106259, [%rd2+908];
	mov.b32 	%r106260, 227;
$L__BB3_6160:
	mul.wide.u32 	%rd3618, %r106260, 4;
	add.s64 	%rd3619, %rd2, %rd3618;
	and.b32  	%r25477, %r106259, -2147483648;
	ld.local.u32 	%r25478, [%rd3619+4];
	and.b32  	%r25479, %r25478, 2147483646;
	or.b32  	%r25480, %r25479, %r25477;
	ld.local.u32 	%r25481, [%rd3619+-908];
	shr.u32 	%r25482, %r25480, 1;
	and.b32  	%r25483, %r25478, 1;
	setp.eq.b32 	%p1759, %r25483, 1;
	selp.b32 	%r25484, -1727483681, 0, %p1759;
	xor.b32  	%r25485, %r25484, %r25481;
	xor.b32  	%r25486, %r25485, %r25482;
	st.local.u32 	[%rd3619], %r25486;
	and.b32  	%r25487, %r25478, -2147483648;
	ld.local.u32 	%r25488, [%rd3619+8];
	and.b32  	%r25489, %r25488, 2147483646;
	or.b32  	%r25490, %r25489, %r25487;
	ld.local.u32 	%r25491, [%rd3619+-904];
	shr.u32 	%r25492, %r25490, 1;
	and.b32  	%r25493, %r25488, 1;
	setp.eq.b32 	%p1760, %r25493, 1;
	selp.b32 	%r25494, -1727483681, 0, %p1760;
	xor.b32  	%r25495, %r25494, %r25491;
	xor.b32  	%r25496, %r25495, %r25492;
	st.local.u32 	[%rd3619+4], %r25496;
	and.b32  	%r25497, %r25488, -2147483648;
	ld.local.u32 	%r25498, [%rd3619+12];
	and.b32  	%r25499, %r25498, 2147483646;
	or.b32  	%r25500, %r25499, %r25497;
	ld.local.u32 	%r25501, [%rd3619+-900];
	shr.u32 	%r25502, %r25500, 1;
	and.b32  	%r25503, %r25498, 1;
	setp.eq.b32 	%p1761, %r25503, 1;
	selp.b32 	%r25504, -1727483681, 0, %p1761;
	xor.b32  	%r25505, %r25504, %r25501;
	xor.b32  	%r25506, %r25505, %r25502;
	st.local.u32 	[%rd3619+8], %r25506;
	and.b32  	%r25507, %r25498, -2147483648;
	add.s32 	%r106260, %r106260, 4;
	ld.local.u32 	%r106259, [%rd3619+16];
	and.b32  	%r25508, %r106259, 2147483646;
	or.b32  	%r25509, %r25508, %r25507;
	ld.local.u32 	%r25510, [%rd3619+-896];
	shr.u32 	%r25511, %r25509, 1;
	and.b32  	%r25512, %r106259, 1;
	setp.eq.b32 	%p1762, %r25512, 1;
	selp.b32 	%r25513, -1727483681, 0, %p1762;
	xor.b32  	%r25514, %r25513, %r25510;
	xor.b32  	%r25515, %r25514, %r25511;
	st.local.u32 	[%rd3619+12], %r25515;
	setp.ne.s32 	%p1763, %r106260, 623;
	@%p1763 bra 	$L__BB3_6160;
	ld.local.u32 	%r25517, [%rd2+2492];
	and.b32  	%r25518, %r25517, -2147483648;
	ld.local.u32 	%r106230, [%rd2];
	and.b32  	%r25519, %r106230, 2147483646;
	or.b32  	%r25520, %r25519, %r25518;
	ld.local.u32 	%r25521, [%rd2+1584];
	shr.u32 	%r25522, %r25520, 1;
	and.b32  	%r25523, %r106230, 1;
	setp.eq.b32 	%p1764, %r25523, 1;
	selp.b32 	%r25524, -1727483681, 0, %p1764;
	xor.b32  	%r25525, %r25524, %r25521;
	xor.b32  	%r25526, %r25525, %r25522;
	st.local.u32 	[%rd2+2492], %r25526;
	mov.b32 	%r106262, 0;
	st.local.u32 	[%rd2+2496], %r106262;
$L__BB3_6162:
	add.s64 	%rd2876, %rd2, 908;
	setp.gt.u32 	%p1766, %r15023, %r15024;
	add.s32 	%r106282, %r106262, 1;
	st.local.u32 	[%rd2+2496], %r106282;
	mul.wide.s32 	%rd3620, %r106262, 4;
	add.s64 	%rd3621, %rd2, %rd3620;
	ld.local.u32 	%r25527, [%rd3621];
	shr.u32 	%r25528, %r25527, 11;
	xor.b32  	%r25529, %r25528, %r25527;
	shl.b32 	%r25530, %r25529, 7;
	and.b32  	%r25531, %r25530, -1658038656;
	xor.b32  	%r25532, %r25531, %r25529;
	shl.b32 	%r25533, %r25532, 15;
	and.b32  	%r25534, %r25533, -402653184;
	xor.b32  	%r25535, %r25534, %r25532;
	shr.u32 	%r25536, %r25535, 27;
	shl.b32 	%r25537, %r13022, 15;
	and.b32  	%r25538, %r25537, -402653184;
	xor.b32  	%r25539, %r25538, %r13022;
	shr.u32 	%r25540, %r25539, 7;
	and.b32  	%r25541, %r25540, 32505856;
	shl.b32 	%r25542, %r13035, 15;
	and.b32  	%r25543, %r25542, -402653184;
	xor.b32  	%r25544, %r25543, %r13035;
	shr.u32 	%r25545, %r25544, 12;
	and.b32  	%r25546, %r25545, 1015808;
	or.b32  	%r25547, %r25546, %r25541;
	shl.b32 	%r25548, %r13048, 15;
	and.b32  	%r25549, %r25548, -402653184;
	xor.b32  	%r25550, %r25549, %r13048;
	shr.u32 	%r25551, %r25550, 17;
	and.b32  	%r25552, %r25551, 31744;
	or.b32  	%r25553, %r25547, %r25552;
	shl.b32 	%r25554, %r13061, 15;
	and.b32  	%r25555, %r25554, -402653184;
	xor.b32  	%r25556, %r25555, %r13061;
	shr.u32 	%r25557, %r25556, 22;
	and.b32  	%r25558, %r25557, 992;
	or.b32  	%r25559, %r25553, %r25558;
	or.b32  	%r106266, %r25559, %r25536;
	mov.pred 	%p12041, 0;
	@%p1766 bra 	$L__BB3_6171;
	mov.pred 	%p12041, 0;
	mov.u32 	%r106271, %r106282;
	mov.u32 	%r106265, %r15023;
$L__BB3_6164:
	shl.b32 	%r13080, %r106266, 5;
	setp.lt.s32 	%p1768, %r106271, 624;
	@%p1768 bra 	$L__BB3_6170;
	mov.b32 	%r106268, 0;
$L__BB3_6166:
	mul.wide.u32 	%rd3622, %r106268, 4;
	add.s64 	%rd2877, %rd2, %rd3622;
	and.b32  	%r25561, %r106230, -2147483648;
	ld.local.u32 	%r25562, [%rd2877+4];
	and.b32  	%r25563, %r25562, 2147483646;
	or.b32  	%r25564, %r25563, %r25561;
	ld.local.u32 	%r25565, [%rd2877+1588];
	shr.u32 	%r25566, %r25564, 1;
	and.b32  	%r25567, %r25562, 1;
	setp.eq.b32 	%p1769, %r25567, 1;
	selp.b32 	%r25568, -1727483681, 0, %p1769;
	xor.b32  	%r25569, %r25568, %r25565;
	xor.b32  	%r25570, %r25569, %r25566;
	st.local.u32 	[%rd2877], %r25570;
	and.b32  	%r25571, %r25562, -2147483648;
	ld.local.u32 	%r25572, [%rd2877+8];
	and.b32  	%r25573, %r25572, 2147483646;
	or.b32  	%r25574, %r25573, %r25571;
	ld.local.u32 	%r25575, [%rd2877+1592];
	shr.u32 	%r25576, %r25574, 1;
	and.b32  	%r25577, %r25572, 1;
	setp.eq.b32 	%p1770, %r25577, 1;
	selp.b32 	%r25578, -1727483681, 0, %p1770;
	xor.b32  	%r25579, %r25578, %r25575;
	xor.b32  	%r25580, %r25579, %r25576;
	st.local.u32 	[%rd2877+4], %r25580;
	and.b32  	%r25581, %r25572, -2147483648;
	ld.local.u32 	%r13083, [%rd2877+12];
	and.b32  	%r25582, %r13083, 2147483646;
	or.b32  	%r25583, %r25582, %r25581;
	ld.local.u32 	%r25584, [%rd2877+1596];
	shr.u32 	%r25585, %r25583, 1;
	and.b32  	%r25586, %r13083, 1;
	setp.eq.b32 	%p1771, %r25586, 1;
	selp.b32 	%r25587, -1727483681, 0, %p1771;
	xor.b32  	%r25588, %r25587, %r25584;
	xor.b32  	%r25589, %r25588, %r25585;
	st.local.u32 	[%rd2877+8], %r25589;
	setp.ne.s32 	%p1772, %r106268, 224;
	@%p1772 bra 	$L__BB3_7310;
	ld.local.u32 	%r106269, [%rd2876];
	mov.b32 	%r106270, 227;
$L__BB3_6168:
	mul.wide.u32 	%rd3623, %r106270, 4;
	add.s64 	%rd3624, %rd2, %rd3623;
	and.b32  	%r25600, %r106269, -2147483648;
	ld.local.u32 	%r25601, [%rd3624+4];
	and.b32  	%r25602, %r25601, 2147483646;
	or.b32  	%r25603, %r25602, %r25600;
	ld.local.u32 	%r25604, [%rd3624+-908];
	shr.u32 	%r25605, %r25603, 1;
	and.b32  	%r25606, %r25601, 1;
	setp.eq.b32 	%p1774, %r25606, 1;
	selp.b32 	%r25607, -1727483681, 0, %p1774;
	xor.b32  	%r25608, %r25607, %r25604;
	xor.b32  	%r25609, %r25608, %r25605;
	st.local.u32 	[%rd3624], %r25609;
	and.b32  	%r25610, %r25601, -2147483648;
	ld.local.u32 	%r25611, [%rd3624+8];
	and.b32  	%r25612, %r25611, 2147483646;
	or.b32  	%r25613, %r25612, %r25610;
	ld.local.u32 	%r25614, [%rd3624+-904];
	shr.u32 	%r25615, %r25613, 1;
	and.b32  	%r25616, %r25611, 1;
	setp.eq.b32 	%p1775, %r25616, 1;
	selp.b32 	%r25617, -1727483681, 0, %p1775;
	xor.b32  	%r25618, %r25617, %r25614;
	xor.b32  	%r25619, %r25618, %r25615;
	st.local.u32 	[%rd3624+4], %r25619;
	and.b32  	%r25620, %r25611, -2147483648;
	ld.local.u32 	%r25621, [%rd3624+12];
	and.b32  	%r25622, %r25621, 2147483646;
	or.b32  	%r25623, %r25622, %r25620;
	ld.local.u32 	%r25624, [%rd3624+-900];
	shr.u32 	%r25625, %r25623, 1;
	and.b32  	%r25626, %r25621, 1;
	setp.eq.b32 	%p1776, %r25626, 1;
	selp.b32 	%r25627, -1727483681, 0, %p1776;
	xor.b32  	%r25628, %r25627, %r25624;
	xor.b32  	%r25629, %r25628, %r25625;
	st.local.u32 	[%rd3624+8], %r25629;
	and.b32  	%r25630, %r25621, -2147483648;
	add.s32 	%r106270, %r106270, 4;
	ld.local.u32 	%r106269, [%rd3624+16];
	and.b32  	%r25631, %r106269, 2147483646;
	or.b32  	%r25632, %r25631, %r25630;
	ld.local.u32 	%r25633, [%rd3624+-896];
	shr.u32 	%r25634, %r25632, 1;
	and.b32  	%r25635, %r106269, 1;
	setp.eq.b32 	%p1777, %r25635, 1;
	selp.b32 	%r25636, -1727483681, 0, %p1777;
	xor.b32  	%r25637, %r25636, %r25633;
	xor.b32  	%r25638, %r25637, %r25634;
	st.local.u32 	[%rd3624+12], %r25638;
	setp.ne.s32 	%p1778, %r106270, 623;
	@%p1778 bra 	$L__BB3_6168;
	ld.local.u32 	%r25640, [%rd2+2492];
	and.b32  	%r25641, %r25640, -2147483648;
	ld.local.u32 	%r106230, [%rd2];
	and.b32  	%r25642, %r106230, 2147483646;
	or.b32  	%r25643, %r25642, %r25641;
	ld.local.u32 	%r25644, [%rd2+1584];
	shr.u32 	%r25645, %r25643, 1;
	and.b32  	%r25646, %r106230, 1;
	setp.eq.b32 	%p1779, %r25646, 1;
	selp.b32 	%r25647, -1727483681, 0, %p1779;
	xor.b32  	%r25648, %r25647, %r25644;
	xor.b32  	%r25649, %r25648, %r25645;
	st.local.u32 	[%rd2+2492], %r25649;
	mov.b32 	%r106271, 0;
	st.local.u32 	[%rd2+2496], %r106271;
$L__BB3_6170:
	add.s32 	%r106282, %r106271, 1;
	st.local.u32 	[%rd2+2496], %r106282;
	mul.wide.s32 	%rd3625, %r106271, 4;
	add.s64 	%rd3626, %rd2, %rd3625;
	ld.local.u32 	%r25650, [%rd3626];
	shr.u32 	%r25651, %r25650, 11;
	xor.b32  	%r25652, %r25651, %r25650;
	shl.b32 	%r25653, %r25652, 7;
	and.b32  	%r25654, %r25653, -1658038656;
	xor.b32  	%r25655, %r25654, %r25652;
	shl.b32 	%r25656, %r25655, 15;
	and.b32  	%r25657, %r25656, -402653184;
	xor.b32  	%r25658, %r25657, %r25655;
	shr.u32 	%r25659, %r25658, 27;
	and.b32  	%r25661, %r13080, 1073741792;
	or.b32  	%r106266, %r25659, %r25661;
	setp.eq.s32 	%p1780, %r106266, %r15021;
	or.pred  	%p12041, %p12041, %p1780;
	add.s32 	%r106265, %r106265, 1;
	setp.gt.u32 	%p1781, %r106265, %r15024;
	mov.u32 	%r106271, %r106282;
	@%p1781 bra 	$L__BB3_6171;
	bra.uni 	$L__BB3_6164;
$L__BB3_6171:
	sub.s32 	%r25662, %r15025, %r15024;
	add.s32 	%r25663, %r25662, -6;
	setp.lt.s32 	%p1782, %r25663, 1;
	@%p1782 bra 	$L__BB3_6180;
	mov.b32 	%r106277, 0;
$L__BB3_6173:
	setp.lt.s32 	%p1783, %r106282, 624;
	@%p1783 bra 	$L__BB3_6179;
	mov.b32 	%r106279, 0;
	mov.u64 	%rd7240, %rd2;
$L__BB3_6175:
	and.b32  	%r25666, %r106230, -2147483648;
	ld.local.u32 	%r25667, [%rd7240+4];
	and.b32  	%r25668, %r25667, 2147483646;
	or.b32  	%r25669, %r25668, %r25666;
	ld.local.u32 	%r25670, [%rd7240+1588];
	shr.u32 	%r25671, %r25669, 1;
	and.b32  	%r25672, %r25667, 1;
	setp.eq.b32 	%p1784, %r25672, 1;
	selp.b32 	%r25673, -1727483681, 0, %p1784;
	xor.b32  	%r25674, %r25673, %r25670;
	xor.b32  	%r25675, %r25674, %r25671;
	st.local.u32 	[%rd7240], %r25675;
	and.b32  	%r25676, %r25667, -2147483648;
	ld.local.u32 	%r25677, [%rd7240+8];
	and.b32  	%r25678, %r25677, 2147483646;
	or.b32  	%r25679, %r25678, %r25676;
	ld.local.u32 	%r25680, [%rd7240+1592];
	shr.u32 	%r25681, %r25679, 1;
	and.b32  	%r25682, %r25677, 1;
	setp.eq.b32 	%p1785, %r25682, 1;
	selp.b32 	%r25683, -1727483681, 0, %p1785;
	xor.b32  	%r25684, %r25683, %r25680;
	xor.b32  	%r25685, %r25684, %r25681;
	st.local.u32 	[%rd7240+4], %r25685;
	and.b32  	%r25686, %r25677, -2147483648;
	ld.local.u32 	%r13104, [%rd7240+12];
	and.b32  	%r25687, %r13104, 2147483646;
	or.b32  	%r25688, %r25687, %r25686;
	ld.local.u32 	%r25689, [%rd7240+1596];
	shr.u32 	%r25690, %r25688, 1;
	and.b32  	%r25691, %r13104, 1;
	setp.eq.b32 	%p1786, %r25691, 1;
	selp.b32 	%r25692, -1727483681, 0, %p1786;
	xor.b32  	%r25693, %r25692, %r25689;
	xor.b32  	%r25694, %r25693, %r25690;
	st.local.u32 	[%rd7240+8], %r25694;
	setp.ne.s32 	%p1787, %r106279, 224;
	@%p1787 bra 	$L__BB3_6227;
	ld.local.u32 	%r106280, [%rd2876];
	mov.b32 	%r106281, 227;
$L__BB3_6177:
	mul.wide.u32 	%rd3627, %r106281, 4;
	add.s64 	%rd3628, %rd2, %rd3627;
	and.b32  	%r25705, %r106280, -2147483648;
	ld.local.u32 	%r25706, [%rd3628+4];
	and.b32  	%r25707, %r25706, 2147483646;
	or.b32  	%r25708, %r25707, %r25705;
	ld.local.u32 	%r25709, [%rd3628+-908];
	shr.u32 	%r25710, %r25708, 1;
	and.b32  	%r25711, %r25706, 1;
	setp.eq.b32 	%p1789, %r25711, 1;
	selp.b32 	%r25712, -1727483681, 0, %p1789;
	xor.b32  	%r25713, %r25712, %r25709;
	xor.b32  	%r25714, %r25713, %r25710;
	st.local.u32 	[%rd3628], %r25714;
	and.b32  	%r25715, %r25706, -2147483648;
	ld.local.u32 	%r25716, [%rd3628+8];
	and.b32  	%r25717, %r25716, 2147483646;
	or.b32  	%r25718, %r25717, %r25715;
	ld.local.u32 	%r25719, [%rd3628+-904];
	shr.u32 	%r25720, %r25718, 1;
	and.b32  	%r25721, %r25716, 1;
	setp.eq.b32 	%p1790, %r25721, 1;
	selp.b32 	%r25722, -1727483681, 0, %p1790;
	xor.b32  	%r25723, %r25722, %r25719;
	xor.b32  	%r25724, %r25723, %r25720;
	st.local.u32 	[%rd3628+4], %r25724;
	and.b32  	%r25725, %r25716, -2147483648;
	ld.local.u32 	%r25726, [%rd3628+12];
	and.b32  	%r25727, %r25726, 2147483646;
	or.b32  	%r25728, %r25727, %r25725;
	ld.local.u32 	%r25729, [%rd3628+-900];
	shr.u32 	%r25730, %r25728, 1;
	and.b32  	%r25731, %r25726, 1;
	setp.eq.b32 	%p1791, %r25731, 1;
	selp.b32 	%r25732, -1727483681, 0, %p1791;
	xor.b32  	%r25733, %r25732, %r25729;
	xor.b32  	%r25734, %r25733, %r25730;
	st.local.u32 	[%rd3628+8], %r25734;
	and.b32  	%r25735, %r25726, -2147483648;
	add.s32 	%r106281, %r106281, 4;
	ld.local.u32 	%r106280, [%rd3628+16];
	and.b32  	%r25736, %r106280, 2147483646;
	or.b32  	%r25737, %r25736, %r25735;
	ld.local.u32 	%r25738, [%rd3628+-896];
	shr.u32 	%r25739, %r25737, 1;
	and.b32  	%r25740, %r106280, 1;
	setp.eq.b32 	%p1792, %r25740, 1;
	selp.b32 	%r25741, -1727483681, 0, %p1792;
	xor.b32  	%r25742, %r25741, %r25738;
	xor.b32  	%r25743, %r25742, %r25739;
	st.local.u32 	[%rd3628+12], %r25743;
	setp.ne.s32 	%p1793, %r106281, 623;
	@%p1793 bra 	$L__BB3_6177;
	ld.local.u32 	%r25745, [%rd2+2492];
	and.b32  	%r25746, %r25745, -2147483648;
	ld.local.u32 	%r106230, [%rd2];
	and.b32  	%r25747, %r106230, 2147483646;
	or.b32  	%r25748, %r25747, %r25746;
	ld.local.u32 	%r25749, [%rd2+1584];
	shr.u32 	%r25750, %r25748, 1;
	and.b32  	%r25751, %r106230, 1;
	setp.eq.b32 	%p1794, %r25751, 1;
	selp.b32 	%r25752, -1727483681, 0, %p1794;
	xor.b32  	%r25753, %r25752, %r25749;
	xor.b32  	%r25754, %r25753, %r25750;
	st.local.u32 	[%rd2+2492], %r25754;
	mov.b32 	%r106282, 0;
	st.local.u32 	[%rd2+2496], %r106282;
$L__BB3_6179:
	add.s32 	%r106282, %r106282, 1;
	st.local.u32 	[%rd2483], %r106282;
	add.s32 	%r106277, %r106277, 1;
	setp.ne.s32 	%p1795, %r106277, %r25663;
	@%p1795 bra 	$L__BB3_6173;
$L__BB3_6180:
	add.s64 	%rd2879, %rd2, 1584;
	setp.lt.s32 	%p1796, %r106282, 624;
	@%p1796 bra 	$L__BB3_6186;
	mov.b32 	%r106287, 0;
	mov.u64 	%rd7241, %rd2;
$L__BB3_6182:
	and.b32  	%r25758, %r106230, -2147483648;
	ld.local.u32 	%r25759, [%rd7241+4];
	and.b32  	%r25760, %r25759, 2147483646;
	or.b32  	%r25761, %r25760, %r25758;
	ld.local.u32 	%r25762, [%rd7241+1588];
	shr.u32 	%r25763, %r25761, 1;
	and.b32  	%r25764, %r25759, 1;
	setp.eq.b32 	%p1797, %r25764, 1;
	selp.b32 	%r25765, -1727483681, 0, %p1797;
	xor.b32  	%r25766, %r25765, %r25762;
	xor.b32  	%r25767, %r25766, %r25763;
	st.local.u32 	[%rd7241], %r25767;
	and.b32  	%r25768, %r25759, -2147483648;
	ld.local.u32 	%r25769, [%rd7241+8];
	and.b32  	%r25770, %r25769, 2147483646;
	or.b32  	%r25771, %r25770, %r25768;
	ld.local.u32 	%r25772, [%rd7241+1592];
	shr.u32 	%r25773, %r25771, 1;
	and.b32  	%r25774, %r25769, 1;
	setp.eq.b32 	%p1798, %r25774, 1;
	selp.b32 	%r25775, -1727483681, 0, %p1798;
	xor.b32  	%r25776, %r25775, %r25772;
	xor.b32  	%r25777, %r25776, %r25773;
	st.local.u32 	[%rd7241+4], %r25777;
	and.b32  	%r25778, %r25769, -2147483648;
	ld.local.u32 	%r13119, [%rd7241+12];
	and.b32  	%r25779, %r13119, 2147483646;
	or.b32  	%r25780, %r25779, %r25778;
	ld.local.u32 	%r25781, [%rd7241+1596];
	shr.u32 	%r25782, %r25780, 1;
	and.b32  	%r25783, %r13119, 1;
	setp.eq.b32 	%p1799, %r25783, 1;
	selp.b32 	%r25784, -1727483681, 0, %p1799;
	xor.b32  	%r25785, %r25784, %r25781;
	xor.b32  	%r25786, %r25785, %r25782;
	st.local.u32 	[%rd7241+8], %r25786;
	setp.ne.s32 	%p1800, %r106287, 224;
	@%p1800 bra 	$L__BB3_6226;
	ld.local.u32 	%r106289, [%rd2+908];
	add.s64 	%rd7242, %rd2, 924;
	mov.b32 	%r106288, 0;
$L__BB3_6184:
	and.b32  	%r25797, %r106289, -2147483648;
	ld.local.u32 	%r25798, [%rd7242+-12];
	and.b32  	%r25799, %r25798, 2147483646;
	or.b32  	%r25800, %r25799, %r25797;
	ld.local.u32 	%r25801, [%rd7242+-924];
	shr.u32 	%r25802, %r25800, 1;
	and.b32  	%r25803, %r25798, 1;
	setp.eq.b32 	%p1802, %r25803, 1;
	selp.b32 	%r25804, -1727483681, 0, %p1802;
	xor.b32  	%r25805, %r25804, %r25801;
	xor.b32  	%r25806, %r25805, %r25802;
	st.local.u32 	[%rd7242+-16], %r25806;
	and.b32  	%r25807, %r25798, -2147483648;
	ld.local.u32 	%r25808, [%rd7242+-8];
	and.b32  	%r25809, %r25808, 2147483646;
	or.b32  	%r25810, %r25809, %r25807;
	ld.local.u32 	%r25811, [%rd7242+-920];
	shr.u32 	%r25812, %r25810, 1;
	and.b32  	%r25813, %r25808, 1;
	setp.eq.b32 	%p1803, %r25813, 1;
	selp.b32 	%r25814, -1727483681, 0, %p1803;
	xor.b32  	%r25815, %r25814, %r25811;
	xor.b32  	%r25816, %r25815, %r25812;
	st.local.u32 	[%rd7242+-12], %r25816;
	and.b32  	%r25817, %r25808, -2147483648;
	ld.local.u32 	%r25818, [%rd7242+-4];
	and.b32  	%r25819, %r25818, 2147483646;
	or.b32  	%r25820, %r25819, %r25817;
	ld.local.u32 	%r25821, [%rd7242+-916];
	shr.u32 	%r25822, %r25820, 1;
	and.b32  	%r25823, %r25818, 1;
	setp.eq.b32 	%p1804, %r25823, 1;
	selp.b32 	%r25824, -1727483681, 0, %p1804;
	xor.b32  	%r25825, %r25824, %r25821;
	xor.b32  	%r25826, %r25825, %r25822;
	st.local.u32 	[%rd7242+-8], %r25826;
	and.b32  	%r25827, %r25818, -2147483648;
	ld.local.u32 	%r106289, [%rd7242];
	and.b32  	%r25828, %r106289, 2147483646;
	or.b32  	%r25829, %r25828, %r25827;
	ld.local.u32 	%r25830, [%rd7242+-912];
	shr.u32 	%r25831, %r25829, 1;
	and.b32  	%r25832, %r106289, 1;
	setp.eq.b32 	%p1805, %r25832, 1;
	selp.b32 	%r25833, -1727483681, 0, %p1805;
	xor.b32  	%r25834, %r25833, %r25830;
	xor.b32  	%r25835, %r25834, %r25831;
	st.local.u32 	[%rd7242+-4], %r25835;
	add.s32 	%r106288, %r106288, 4;
	add.s64 	%rd7242, %rd7242, 16;
	setp.ne.s32 	%p1806, %r106288, 396;
	@%p1806 bra 	$L__BB3_6184;
	ld.local.u32 	%r25837, [%rd2+2492];
	and.b32  	%r25838, %r25837, -2147483648;
	ld.local.u32 	%r106230, [%rd2876+-908];
	and.b32  	%r25839, %r106230, 2147483646;
	or.b32  	%r25840, %r25839, %r25838;
	ld.local.u32 	%r25841, [%rd2879];
	shr.u32 	%r25842, %r25840, 1;
	and.b32  	%r25843, %r106230, 1;
	setp.eq.b32 	%p1807, %r25843, 1;
	selp.b32 	%r25844, -1727483681, 0, %p1807;
	xor.b32  	%r25845, %r25844, %r25841;
	xor.b32  	%r25846, %r25845, %r25842;
	st.local.u32 	[%rd2+2492], %r25846;
	mov.b32 	%r106282, 0;
	st.local.u32 	[%rd2483], %r106282;
$L__BB3_6186:
	add.s32 	%r106297, %r106282, 1;
	st.local.u32 	[%rd2+2496], %r106297;
	mul.wide.s32 	%rd3629, %r106282, 4;
	add.s64 	%rd3630, %rd2, %rd3629;
	ld.local.u32 	%r25847, [%rd3630];
	shr.u32 	%r25848, %r25847, 11;
	xor.b32  	%r25849, %r25848, %r25847;
	shl.b32 	%r25850, %r25849, 7;
	and.b32  	%r25851, %r25850, -1658038656;
	xor.b32  	%r13129, %r25851, %r25849;
	setp.lt.s32 	%p1808, %r106282, 623;
	@%p1808 bra 	$L__BB3_6192;
	mov.b32 	%r106293, 0;
	mov.u64 	%rd7243, %rd2;
$L__BB3_6188:
	and.b32  	%r25853, %r106230, -2147483648;
	ld.local.u32 	%r25854, [%rd7243+4];
	and.b32  	%r25855, %r25854, 2147483646;
	or.b32  	%r25856, %r25855, %r25853;
	ld.local.u32 	%r25857, [%rd7243+1588];
	shr.u32 	%r25858, %r25856, 1;
	and.b32  	%r25859, %r25854, 1;
	setp.eq.b32 	%p1809, %r25859, 1;
	selp.b32 	%r25860, -1727483681, 0, %p1809;
	xor.b32  	%r25861, %r25860, %r25857;
	xor.b32  	%r25862, %r25861, %r25858;
	st.local.u32 	[%rd7243], %r25862;
	and.b32  	%r25863, %r25854, -2147483648;
	ld.local.u32 	%r25864, [%rd7243+8];
	and.b32  	%r25865, %r25864, 2147483646;
	or.b32  	%r25866, %r25865, %r25863;
	ld.local.u32 	%r25867, [%rd7243+1592];
	shr.u32 	%r25868, %r25866, 1;
	and.b32  	%r25869, %r25864, 1;
	setp.eq.b32 	%p1810, %r25869, 1;
	selp.b32 	%r25870, -1727483681, 0, %p1810;
	xor.b32  	%r25871, %r25870, %r25867;
	xor.b32  	%r25872, %r25871, %r25868;
	st.local.u32 	[%rd7243+4], %r25872;
	and.b32  	%r25873, %r25864, -2147483648;
	ld.local.u32 	%r13132, [%rd7243+12];
	and.b32  	%r25874, %r13132, 2147483646;
	or.b32  	%r25875, %r25874, %r25873;
	ld.local.u32 	%r25876, [%rd7243+1596];
	shr.u32 	%r25877, %r25875, 1;
	and.b32  	%r25878, %r13132, 1;
	setp.eq.b32 	%p1811, %r25878, 1;
	selp.b32 	%r25879, -1727483681, 0, %p1811;
	xor.b32  	%r25880, %r25879, %r25876;
	xor.b32  	%r25881, %r25880, %r25877;
	st.local.u32 	[%rd7243+8], %r25881;
	setp.ne.s32 	%p1812, %r106293, 224;
	@%p1812 bra 	$L__BB3_6225;
	ld.local.u32 	%r106295, [%rd2+908];
	add.s64 	%rd7244, %rd2, 924;
	mov.b32 	%r106294, 0;
$L__BB3_6190:
	and.b32  	%r25892, %r106295, -2147483648;
	ld.local.u32 	%r25893, [%rd7244+-12];
	and.b32  	%r25894, %r25893, 2147483646;
	or.b32  	%r25895, %r25894, %r25892;
	ld.local.u32 	%r25896, [%rd7244+-924];
	shr.u32 	%r25897, %r25895, 1;
	and.b32  	%r25898, %r25893, 1;
	setp.eq.b32 	%p1814, %r25898, 1;
	selp.b32 	%r25899, -1727483681, 0, %p1814;
	xor.b32  	%r25900, %r25899, %r25896;
	xor.b32  	%r25901, %r25900, %r25897;
	st.local.u32 	[%rd7244+-16], %r25901;
	and.b32  	%r25902, %r25893, -2147483648;
	ld.local.u32 	%r25903, [%rd7244+-8];
	and.b32  	%r25904, %r25903, 2147483646;
	or.b32  	%r25905, %r25904, %r25902;
	ld.local.u32 	%r25906, [%rd7244+-920];
	shr.u32 	%r25907, %r25905, 1;
	and.b32  	%r25908, %r25903, 1;
	setp.eq.b32 	%p1815, %r25908, 1;
	selp.b32 	%r25909, -1727483681, 0, %p1815;
	xor.b32  	%r25910, %r25909, %r25906;
	xor.b32  	%r25911, %r25910, %r25907;
	st.local.u32 	[%rd7244+-12], %r25911;
	and.b32  	%r25912, %r25903, -2147483648;
	ld.local.u32 	%r25913, [%rd7244+-4];
	and.b32  	%r25914, %r25913, 2147483646;
	or.b32  	%r25915, %r25914, %r25912;
	ld.local.u32 	%r25916, [%rd7244+-916];
	shr.u32 	%r25917, %r25915, 1;
	and.b32  	%r25918, %r25913, 1;
	setp.eq.b32 	%p1816, %r25918, 1;
	selp.b32 	%r25919, -1727483681, 0, %p1816;
	xor.b32  	%r25920, %r25919, %r25916;
	xor.b32  	%r25921, %r25920, %r25917;
	st.local.u32 	[%rd7244+-8], %r25921;
	and.b32  	%r25922, %r25913, -2147483648;
	ld.local.u32 	%r106295, [%rd7244];
	and.b32  	%r25923, %r106295, 2147483646;
	or.b32  	%r25924, %r25923, %r25922;
	ld.local.u32 	%r25925, [%rd7244+-912];
	shr.u32 	%r25926, %r25924, 1;
	and.b32  	%r25927, %r106295, 1;
	setp.eq.b32 	%p1817, %r25927, 1;
	selp.b32 	%r25928, -1727483681, 0, %p1817;
	xor.b32  	%r25929, %r25928, %r25925;
	xor.b32  	%r25930, %r25929, %r25926;
	st.local.u32 	[%rd7244+-4], %r25930;
	add.s32 	%r106294, %r106294, 4;
	add.s64 	%rd7244, %rd7244, 16;
	setp.ne.s32 	%p1818, %r106294, 396;
	@%p1818 bra 	$L__BB3_6190;
	ld.local.u32 	%r25932, [%rd2+2492];
	and.b32  	%r25933, %r25932, -2147483648;
	ld.local.u32 	%r106230, [%rd2876+-908];
	and.b32  	%r25934, %r106230, 2147483646;
	or.b32  	%r25935, %r25934, %r25933;
	ld.local.u32 	%r25936, [%rd2879];
	shr.u32 	%r25937, %r25935, 1;
	and.b32  	%r25938, %r106230, 1;
	setp.eq.b32 	%p1819, %r25938, 1;
	selp.b32 	%r25939, -1727483681, 0, %p1819;
	xor.b32  	%r25940, %r25939, %r25936;
	xor.b32  	%r25941, %r25940, %r25937;
	st.local.u32 	[%rd2+2492], %r25941;
	mov.b32 	%r106297, 0;
	st.local.u32 	[%rd2483], %r106297;
$L__BB3_6192:
	add.s32 	%r106303, %r106297, 1;
	st.local.u32 	[%rd2+2496], %r106303;
	mul.wide.s32 	%rd3631, %r106297, 4;
	add.s64 	%rd3632, %rd2, %rd3631;
	ld.local.u32 	%r25942, [%rd3632];
	shr.u32 	%r25943, %r25942, 11;
	xor.b32  	%r25944, %r25943, %r25942;
	shl.b32 	%r25945, %r25944, 7;
	and.b32  	%r25946, %r25945, -1658038656;
	xor.b32  	%r13142, %r25946, %r25944;
	setp.lt.s32 	%p1820, %r106297, 623;
	@%p1820 bra 	$L__BB3_6198;
	mov.b32 	%r106299, 0;
	mov.u64 	%rd7245, %rd2;
$L__BB3_6194:
	and.b32  	%r25948, %r106230, -2147483648;
	ld.local.u32 	%r25949, [%rd7245+4];
	and.b32  	%r25950, %r25949, 2147483646;
	or.b32  	%r25951, %r25950, %r25948;
	ld.local.u32 	%r25952, [%rd7245+1588];
	shr.u32 	%r25953, %r25951, 1;
	and.b32  	%r25954, %r25949, 1;
	setp.eq.b32 	%p1821, %r25954, 1;
	selp.b32 	%r25955, -1727483681, 0, %p1821;
	xor.b32  	%r25956, %r25955, %r25952;
	xor.b32  	%r25957, %r25956, %r25953;
	st.local.u32 	[%rd7245], %r25957;
	and.b32  	%r25958, %r25949, -2147483648;
	ld.local.u32 	%r25959, [%rd7245+8];
	and.b32  	%r25960, %r25959, 2147483646;
	or.b32  	%r25961, %r25960, %r25958;
	ld.local.u32 	%r25962, [%rd7245+1592];
	shr.u32 	%r25963, %r25961, 1;
	and.b32  	%r25964, %r25959, 1;
	setp.eq.b32 	%p1822, %r25964, 1;
	selp.b32 	%r25965, -1727483681, 0, %p1822;
	xor.b32  	%r25966, %r25965, %r25962;
	xor.b32  	%r25967, %r25966, %r25963;
	st.local.u32 	[%rd7245+4], %r25967;
	and.b32  	%r25968, %r25959, -2147483648;
	ld.local.u32 	%r13145, [%rd7245+12];
	and.b32  	%r25969, %r13145, 2147483646;
	or.b32  	%r25970, %r25969, %r25968;
	ld.local.u32 	%r25971, [%rd7245+1596];
	shr.u32 	%r25972, %r25970, 1;
	and.b32  	%r25973, %r13145, 1;
	setp.eq.b32 	%p1823, %r25973, 1;
	selp.b32 	%r25974, -1727483681, 0, %p1823;
	xor.b32  	%r25975, %r25974, %r25971;
	xor.b32  	%r25976, %r25975, %r25972;
	st.local.u32 	[%rd7245+8], %r25976;
	setp.ne.s32 	%p1824, %r106299, 224;
	@%p1824 bra 	$L__BB3_6224;
	ld.local.u32 	%r106301, [%rd2+908];
	add.s64 	%rd7246, %rd2, 924;
	mov.b32 	%r106300, 0;
$L__BB3_6196:
	and.b32  	%r25987, %r106301, -2147483648;
	ld.local.u32 	%r25988, [%rd7246+-12];
	and.b32  	%r25989, %r25988, 2147483646;
	or.b32  	%r25990, %r25989, %r25987;
	ld.local.u32 	%r25991, [%rd7246+-924];
	shr.u32 	%r25992, %r25990, 1;
	and.b32  	%r25993, %r25988, 1;
	setp.eq.b32 	%p1826, %r25993, 1;
	selp.b32 	%r25994, -1727483681, 0, %p1826;
	xor.b32  	%r25995, %r25994, %r25991;
	xor.b32  	%r25996, %r25995, %r25992;
	st.local.u32 	[%rd7246+-16], %r25996;
	and.b32  	%r25997, %r25988, -2147483648;
	ld.local.u32 	%r25998, [%rd7246+-8];
	and.b32  	%r25999, %r25998, 2147483646;
	or.b32  	%r26000, %r25999, %r25997;
	ld.local.u32 	%r26001, [%rd7246+-920];
	shr.u32 	%r26002, %r26000, 1;
	and.b32  	%r26003, %r25998, 1;
	setp.eq.b32 	%p1827, %r26003, 1;
	selp.b32 	%r26004, -1727483681, 0, %p1827;
	xor.b32  	%r26005, %r26004, %r26001;
	xor.b32  	%r26006, %r26005, %r26002;
	st.local.u32 	[%rd7246+-12], %r26006;
	and.b32  	%r26007, %r25998, -2147483648;
	ld.local.u32 	%r26008, [%rd7246+-4];
	and.b32  	%r26009, %r26008, 2147483646;
	or.b32  	%r26010, %r26009, %r26007;
	ld.local.u32 	%r26011, [%rd7246+-916];
	shr.u32 	%r26012, %r26010, 1;
	and.b32  	%r26013, %r26008, 1;
	setp.eq.b32 	%p1828, %r26013, 1;
	selp.b32 	%r26014, -1727483681, 0, %p1828;
	xor.b32  	%r26015, %r26014, %r26011;
	xor.b32  	%r26016, %r26015, %r26012;
	st.local.u32 	[%rd7246+-8], %r26016;
	and.b32  	%r26017, %r26008, -2147483648;
	ld.local.u32 	%r106301, [%rd7246];
	and.b32  	%r26018, %r106301, 2147483646;
	or.b32  	%r26019, %r26018, %r26017;
	ld.local.u32 	%r26020, [%rd7246+-912];
	shr.u32 	%r26021, %r26019, 1;
	and.b32  	%r26022, %r106301, 1;
	setp.eq.b32 	%p1829, %r26022, 1;
	selp.b32 	%r26023, -1727483681, 0, %p1829;
	xor.b32  	%r26024, %r26023, %r26020;
	xor.b32  	%r26025, %r26024, %r26021;
	st.local.u32 	[%rd7246+-4], %r26025;
	add.s32 	%r106300, %r106300, 4;
	add.s64 	%rd7246, %rd7246, 16;
	setp.ne.s32 	%p1830, %r106300, 396;
	@%p1830 bra 	$L__BB3_6196;
	ld.local.u32 	%r26027, [%rd2+2492];
	and.b32  	%r26028, %r26027, -2147483648;
	ld.local.u32 	%r106230, [%rd2876+-908];
	and.b32  	%r26029, %r106230, 2147483646;
	or.b32  	%r26030, %r26029, %r26028;
	ld.local.u32 	%r26031, [%rd2+1584];
	shr.u32 	%r26032, %r26030, 1;
	and.b32  	%r26033, %r106230, 1;
	setp.eq.b32 	%p1831, %r26033, 1;
	selp.b32 	%r26034, -1727483681, 0, %p1831;
	xor.b32  	%r26035, %r26034, %r26031;
	xor.b32  	%r26036, %r26035, %r26032;
	st.local.u32 	[%rd2+2492], %r26036;
	mov.b32 	%r106303, 0;
	st.local.u32 	[%rd2483], %r106303;
$L__BB3_6198:
	add.s32 	%r106309, %r106303, 1;
	st.local.u32 	[%rd2+2496], %r106309;
	mul.wide.s32 	%rd3633, %r106303, 4;
	add.s64 	%rd3634, %rd2, %rd3633;
	ld.local.u32 	%r26037, [%rd3634];
	shr.u32 	%r26038, %r26037, 11;
	xor.b32  	%r26039, %r26038, %r26037;
	shl.b32 	%r26040, %r26039, 7;
	and.b32  	%r26041, %r26040, -1658038656;
	xor.b32  	%r13155, %r26041, %r26039;
	setp.lt.s32 	%p1832, %r106303, 623;
	@%p1832 bra 	$L__BB3_6204;
	mov.b32 	%r106305, 0;
	mov.u64 	%rd7247, %rd2;
$L__BB3_6200:
	and.b32  	%r26043, %r106230, -2147483648;
	ld.local.u32 	%r26044, [%rd7247+4];
	and.b32  	%r26045, %r26044, 2147483646;
	or.b32  	%r26046, %r26045, %r26043;
	ld.local.u32 	%r26047, [%rd7247+1588];
	shr.u32 	%r26048, %r26046, 1;
	and.b32  	%r26049, %r26044, 1;
	setp.eq.b32 	%p1833, %r26049, 1;
	selp.b32 	%r26050, -1727483681, 0, %p1833;
	xor.b32  	%r26051, %r26050, %r26047;
	xor.b32  	%r26052, %r26051, %r26048;
	st.local.u32 	[%rd7247], %r26052;
	and.b32  	%r26053, %r26044, -2147483648;
	ld.local.u32 	%r26054, [%rd7247+8];
	and.b32  	%r26055, %r26054, 2147483646;
	or.b32  	%r26056, %r26055, %r26053;
	ld.local.u32 	%r26057, [%rd7247+1592];
	shr.u32 	%r26058, %r26056, 1;
	and.b32  	%r26059, %r26054, 1;
	setp.eq.b32 	%p1834, %r26059, 1;
	selp.b32 	%r26060, -1727483681, 0, %p1834;
	xor.b32  	%r26061, %r26060, %r26057;
	xor.b32  	%r26062, %r26061, %r26058;
	st.local.u32 	[%rd7247+4], %r26062;
	and.b32  	%r26063, %r26054, -2147483648;
	ld.local.u32 	%r13158, [%rd7247+12];
	and.b32  	%r26064, %r13158, 2147483646;
	or.b32  	%r26065, %r26064, %r26063;
	ld.local.u32 	%r26066, [%rd7247+1596];
	shr.u32 	%r26067, %r26065, 1;
	and.b32  	%r26068, %r13158, 1;
	setp.eq.b32 	%p1835, %r26068, 1;
	selp.b32 	%r26069, -1727483681, 0, %p1835;
	xor.b32  	%r26070, %r26069, %r26066;
	xor.b32  	%r26071, %r26070, %r26067;
	st.local.u32 	[%rd7247+8], %r26071;
	setp.ne.s32 	%p1836, %r106305, 224;
	@%p1836 bra 	$L__BB3_6223;
	ld.local.u32 	%r106307, [%rd2+908];
	add.s64 	%rd7248, %rd2, 924;
	mov.b32 	%r106306, 0;
$L__BB3_6202:
	and.b32  	%r26082, %r106307, -2147483648;
	ld.local.u32 	%r26083, [%rd7248+-12];
	and.b32  	%r26084, %r26083, 2147483646;
	or.b32  	%r26085, %r26084, %r26082;
	ld.local.u32 	%r26086, [%rd7248+-924];
	shr.u32 	%r26087, %r26085, 1;
	and.b32  	%r26088, %r26083, 1;
	setp.eq.b32 	%p1838, %r26088, 1;
	selp.b32 	%r26089, -1727483681, 0, %p1838;
	xor.b32  	%r26090, %r26089, %r26086;
	xor.b32  	%r26091, %r26090, %r26087;
	st.local.u32 	[%rd7248+-16], %r26091;
	and.b32  	%r26092, %r26083, -2147483648;
	ld.local.u32 	%r26093, [%rd7248+-8];
	and.b32  	%r26094, %r26093, 2147483646;
	or.b32  	%r26095, %r26094, %r26092;
	ld.local.u32 	%r26096, [%rd7248+-920];
	shr.u32 	%r26097, %r26095, 1;
	and.b32  	%r26098, %r26093, 1;
	setp.eq.b32 	%p1839, %r26098, 1;
	selp.b32 	%r26099, -1727483681, 0, %p1839;
	xor.b32  	%r26100, %r26099, %r26096;
	xor.b32  	%r26101, %r26100, %r26097;
	st.local.u32 	[%rd7248+-12], %r26101;
	and.b32  	%r26102, %r26093, -2147483648;
	ld.local.u32 	%r26103, [%rd7248+-4];
	and.b32  	%r26104, %r26103, 2147483646;
	or.b32  	%r26105, %r26104, %r26102;
	ld.local.u32 	%r26106, [%rd7248+-916];
	shr.u32 	%r26107, %r26105, 1;
	and.b32  	%r26108, %r26103, 1;
	setp.eq.b32 	%p1840, %r26108, 1;
	selp.b32 	%r26109, -1727483681, 0, %p1840;
	xor.b32  	%r26110, %r26109, %r26106;
	xor.b32  	%r26111, %r26110, %r26107;
	st.local.u32 	[%rd7248+-8], %r26111;
	and.b32  	%r26112, %r26103, -2147483648;
	ld.local.u32 	%r106307, [%rd7248];
	and.b32  	%r26113, %r106307, 2147483646;
	or.b32  	%r26114, %r26113, %r26112;
	ld.local.u32 	%r26115, [%rd7248+-912];
	shr.u32 	%r26116, %r26114, 1;
	and.b32  	%r26117, %r106307, 1;
	setp.eq.b32 	%p1841, %r26117, 1;
	selp.b32 	%r26118, -1727483681, 0, %p1841;
	xor.b32  	%r26119, %r26118, %r26115;
	xor.b32  	%r26120, %r26119, %r26116;
	st.local.u32 	[%rd7248+-4], %r26120;
	add.s32 	%r106306, %r106306, 4;
	add.s64 	%rd7248, %rd7248, 16;
	setp.ne.s32 	%p1842, %r106306, 396;
	@%p1842 bra 	$L__BB3_6202;
	ld.local.u32 	%r26122, [%rd2+2492];
	and.b32  	%r26123, %r26122, -2147483648;
	ld.local.u32 	%r106230, [%rd2876+-908];
	and.b32  	%r26124, %r106230, 2147483646;
	or.b32  	%r26125, %r26124, %r26123;
	ld.local.u32 	%r26126, [%rd2+1584];
	shr.u32 	%r26127, %r26125, 1;
	and.b32  	%r26128, %r106230, 1;
	setp.eq.b32 	%p1843, %r26128, 1;
	selp.b32 	%r26129, -1727483681, 0, %p1843;
	xor.b32  	%r26130, %r26129, %r26126;
	xor.b32  	%r26131, %r26130, %r26127;
	st.local.u32 	[%rd2+2492], %r26131;
	mov.b32 	%r106309, 0;
	st.local.u32 	[%rd2483], %r106309;
$L__BB3_6204:
	add.s32 	%r106315, %r106309, 1;
	st.local.u32 	[%rd2+2496], %r106315;
	mul.wide.s32 	%rd3635, %r106309, 4;
	add.s64 	%rd3636, %rd2, %rd3635;
	ld.local.u32 	%r26132, [%rd3636];
	shr.u32 	%r26133, %r26132, 11;
	xor.b32  	%r26134, %r26133, %r26132;
	shl.b32 	%r26135, %r26134, 7;
	and.b32  	%r26136, %r26135, -1658038656;
	xor.b32  	%r13168, %r26136, %r26134;
	setp.lt.s32 	%p1844, %r106309, 623;
	@%p1844 bra 	$L__BB3_6210;
	mov.b32 	%r106311, 0;
	mov.u64 	%rd7249, %rd2;
$L__BB3_6206:
	and.b32  	%r26138, %r106230, -2147483648;
	ld.local.u32 	%r26139, [%rd7249+4];
	and.b32  	%r26140, %r26139, 2147483646;
	or.b32  	%r26141, %r26140, %r26138;
	ld.local.u32 	%r26142, [%rd7249+1588];
	shr.u32 	%r26143, %r26141, 1;
	and.b32  	%r26144, %r26139, 1;
	setp.eq.b32 	%p1845, %r26144, 1;
	selp.b32 	%r26145, -1727483681, 0, %p1845;
	xor.b32  	%r26146, %r26145, %r26142;
	xor.b32  	%r26147, %r26146, %r26143;
	st.local.u32 	[%rd7249], %r26147;
	and.b32  	%r26148, %r26139, -2147483648;
	ld.local.u32 	%r26149, [%rd7249+8];
	and.b32  	%r26150, %r26149, 2147483646;
	or.b32  	%r26151, %r26150, %r26148;
	ld.local.u32 	%r26152, [%rd7249+1592];
	shr.u32 	%r26153, %r26151, 1;
	and.b32  	%r26154, %r26149, 1;
	setp.eq.b32 	%p1846, %r26154, 1;
	selp.b32 	%r26155, -1727483681, 0, %p1846;
	xor.b32  	%r26156, %r26155, %r26152;
	xor.b32  	%r26157, %r26156, %r26153;
	st.local.u32 	[%rd7249+4], %r26157;
	and.b32  	%r26158, %r26149, -2147483648;
	ld.local.u32 	%r13171, [%rd7249+12];
	and.b32  	%r26159, %r13171, 2147483646;
	or.b32  	%r26160, %r26159, %r26158;
	ld.local.u32 	%r26161, [%rd7249+1596];
	shr.u32 	%r26162, %r26160, 1;
	and.b32  	%r26163, %r13171, 1;
	setp.eq.b32 	%p1847, %r26163, 1;
	selp.b32 	%r26164, -1727483681, 0, %p1847;
	xor.b32  	%r26165, %r26164, %r26161;
	xor.b32  	%r26166, %r26165, %r26162;
	st.local.u32 	[%rd7249+8], %r26166;
	setp.ne.s32 	%p1848, %r106311, 224;
	@%p1848 bra 	$L__BB3_6222;
	ld.local.u32 	%r106312, [%rd2+908];
	mov.b32 	%r106313, 227;
$L__BB3_6208:
	mul.wide.u32 	%rd3637, %r106313, 4;
	add.s64 	%rd3638, %rd2, %rd3637;
	and.b32  	%r26177, %r106312, -2147483648;
	ld.local.u32 	%r26178, [%rd3638+4];
	and.b32  	%r26179, %r26178, 2147483646;
	or.b32  	%r26180, %r26179, %r26177;
	ld.local.u32 	%r26181, [%rd3638+-908];
	shr.u32 	%r26182, %r26180, 1;
	and.b32  	%r26183, %r26178, 1;
	setp.eq.b32 	%p1850, %r26183, 1;
	selp.b32 	%r26184, -1727483681, 0, %p1850;
	xor.b32  	%r26185, %r26184, %r26181;
	xor.b32  	%r26186, %r26185, %r26182;
	st.local.u32 	[%rd3638], %r26186;
	and.b32  	%r26187, %r26178, -2147483648;
	ld.local.u32 	%r26188, [%rd3638+8];
	and.b32  	%r26189, %r26188, 2147483646;
	or.b32  	%r26190, %r26189, %r26187;
	ld.local.u32 	%r26191, [%rd3638+-904];
	shr.u32 	%r26192, %r26190, 1;
	and.b32  	%r26193, %r26188, 1;
	setp.eq.b32 	%p1851, %r26193, 1;
	selp.b32 	%r26194, -1727483681, 0, %p1851;
	xor.b32  	%r26195, %r26194, %r26191;
	xor.b32  	%r26196, %r26195, %r26192;
	st.local.u32 	[%rd3638+4], %r26196;
	and.b32  	%r26197, %r26188, -2147483648;
	ld.local.u32 	%r26198, [%rd3638+12];
	and.b32  	%r26199, %r26198, 2147483646;
	or.b32  	%r26200, %r26199, %r26197;
	ld.local.u32 	%r26201, [%rd3638+-900];
	shr.u32 	%r26202, %r26200, 1;
	and.b32  	%r26203, %r26198, 1;
	setp.eq.b32 	%p1852, %r26203, 1;
	selp.b32 	%r26204, -1727483681, 0, %p1852;
	xor.b32  	%r26205, %r26204, %r26201;
	xor.b32  	%r26206, %r26205, %r26202;
	st.local.u32 	[%rd3638+8], %r26206;
	and.b32  	%r26207, %r26198, -2147483648;
	add.s32 	%r106313, %r106313, 4;
	ld.local.u32 	%r106312, [%rd3638+16];
	and.b32  	%r26208, %r106312, 2147483646;
	or.b32  	%r26209, %r26208, %r26207;
	ld.local.u32 	%r26210, [%rd3638+-896];
	shr.u32 	%r26211, %r26209, 1;
	and.b32  	%r26212, %r106312, 1;
	setp.eq.b32 	%p1853, %r26212, 1;
	selp.b32 	%r26213, -1727483681, 0, %p1853;
	xor.b32  	%r26214, %r26213, %r26210;
	xor.b32  	%r26215, %r26214, %r26211;
	st.local.u32 	[%rd3638+12], %r26215;
	setp.ne.s32 	%p1854, %r106313, 623;
	@%p1854 bra 	$L__BB3_6208;
	ld.local.u32 	%r26217, [%rd2+2492];
	and.b32  	%r26218, %r26217, -2147483648;
	ld.local.u32 	%r106230, [%rd2];
	and.b32  	%r26219, %r106230, 2147483646;
	or.b32  	%r26220, %r26219, %r26218;
	ld.local.u32 	%r26221, [%rd2+1584];
	shr.u32 	%r26222, %r26220, 1;
	and.b32  	%r26223, %r106230, 1;
	setp.eq.b32 	%p1855, %r26223, 1;
	selp.b32 	%r26224, -1727483681, 0, %p1855;
	xor.b32  	%r26225, %r26224, %r26221;
	xor.b32  	%r26226, %r26225, %r26222;
	st.local.u32 	[%rd2+2492], %r26226;
	mov.b32 	%r106315, 0;
	st.local.u32 	[%rd2+2496], %r106315;
$L__BB3_6210:
	setp.gt.u32 	%p1857, %r15025, %r15026;
	add.s32 	%r106324, %r106315, 1;
	st.local.u32 	[%rd2+2496], %r106324;
	mul.wide.s32 	%rd3639, %r106315, 4;
	add.s64 	%rd3640, %rd2, %rd3639;
	ld.local.u32 	%r26227, [%rd3640];
	shr.u32 	%r26228, %r26227, 11;
	xor.b32  	%r26229, %r26228, %r26227;
	shl.b32 	%r26230, %r26229, 7;
	and.b32  	%r26231, %r26230, -1658038656;
	xor.b32  	%r26232, %r26231, %r26229;
	shl.b32 	%r26233, %r26232, 15;
	and.b32  	%r26234, %r26233, -402653184;
	xor.b32  	%r26235, %r26234, %r26232;
	shr.u32 	%r26236, %r26235, 27;
	shl.b32 	%r26237, %r13129, 15;
	and.b32  	%r26238, %r26237, -402653184;
	xor.b32  	%r26239, %r26238, %r13129;
	shr.u32 	%r26240, %r26239, 7;
	and.b32  	%r26241, %r26240, 32505856;
	shl.b32 	%r26242, %r13142, 15;
	and.b32  	%r26243, %r26242, -402653184;
	xor.b32  	%r26244, %r26243, %r13142;
	shr.u32 	%r26245, %r26244, 12;
	and.b32  	%r26246, %r26245, 1015808;
	or.b32  	%r26247, %r26246, %r26241;
	shl.b32 	%r26248, %r13155, 15;
	and.b32  	%r26249, %r26248, -402653184;
	xor.b32  	%r26250, %r26249, %r13155;
	shr.u32 	%r26251, %r26250, 17;
	and.b32  	%r26252, %r26251, 31744;
	or.b32  	%r26253, %r26247, %r26252;
	shl.b32 	%r26254, %r13168, 15;
	and.b32  	%r26255, %r26254, -402653184;
	xor.b32  	%r26256, %r26255, %r13168;
	shr.u32 	%r26257, %r26256, 22;
	and.b32  	%r26258, %r26257, 992;
	or.b32  	%r26259, %r26253, %r26258;
	or.b32  	%r106319, %r26259, %r26236;
	mov.pred 	%p12043, 0;
	@%p1857 bra 	$L__BB3_6219;
	mov.pred 	%p12043, 0;
	mov.u32 	%r106318, %r15025;
$L__BB3_6212:
	shl.b32 	%r13187, %r106319, 5;
	setp.lt.s32 	%p1859, %r106324, 624;
	@%p1859 bra 	$L__BB3_6218;
	mov.b32 	%r106321, 0;
$L__BB3_6214:
	mul.wide.u32 	%rd3641, %r106321, 4;
	add.s64 	%rd2897, %rd2, %rd3641;
	and.b32  	%r26261, %r106230, -2147483648;
	ld.local.u32 	%r26262, [%rd2897+4];
	and.b32  	%r26263, %r26262, 2147483646;
	or.b32  	%r26264, %r26263, %r26261;
	ld.local.u32 	%r26265, [%rd2897+1588];
	shr.u32 	%r26266, %r26264, 1;
	and.b32  	%r26267, %r26262, 1;
	setp.eq.b32 	%p1860, %r26267, 1;
	selp.b32 	%r26268, -1727483681, 0, %p1860;
	xor.b32  	%r26269, %r26268, %r26265;
	xor.b32  	%r26270, %r26269, %r26266;
	st.local.u32 	[%rd2897], %r26270;
	and.b32  	%r26271, %r26262, -2147483648;
	ld.local.u32 	%r26272, [%rd2897+8];
	and.b32  	%r26273, %r26272, 2147483646;
	or.b32  	%r26274, %r26273, %r26271;
	ld.local.u32 	%r26275, [%rd2897+1592];
	shr.u32 	%r26276, %r26274, 1;
	and.b32  	%r26277, %r26272, 1;
	setp.eq.b32 	%p1861, %r26277, 1;
	selp.b32 	%r26278, -1727483681, 0, %p1861;
	xor.b32  	%r26279, %r26278, %r26275;
	xor.b32  	%r26280, %r26279, %r26276;
	st.local.u32 	[%rd2897+4], %r26280;
	and.b32  	%r26281, %r26272, -2147483648;
	ld.local.u32 	%r13190, [%rd2897+12];
	and.b32  	%r26282, %r13190, 2147483646;
	or.b32  	%r26283, %r26282, %r26281;
	ld.local.u32 	%r26284, [%rd2897+1596];
	shr.u32 	%r26285, %r26283, 1;
	and.b32  	%r26286, %r13190, 1;
	setp.eq.b32 	%p1862, %r26286, 1;
	selp.b32 	%r26287, -1727483681, 0, %p1862;
	xor.b32  	%r26288, %r26287, %r26284;
	xor.b32  	%r26289, %r26288, %r26285;
	st.local.u32 	[%rd2897+8], %r26289;
	setp.ne.s32 	%p1863, %r106321, 224;
	@%p1863 bra 	$L__BB3_7311;
	ld.local.u32 	%r106322, [%rd2+908];
	mov.b32 	%r106323, 227;
$L__BB3_6216:
	mul.wide.u32 	%rd3642, %r106323, 4;
	add.s64 	%rd3643, %rd2, %rd3642;
	and.b32  	%r26300, %r106322, -2147483648;
	ld.local.u32 	%r26301, [%rd3643+4];
	and.b32  	%r26302, %r26301, 2147483646;
	or.b32  	%r26303, %r26302, %r26300;
	ld.local.u32 	%r26304, [%rd3643+-908];
	shr.u32 	%r26305, %r26303, 1;
	and.b32  	%r26306, %r26301, 1;
	setp.eq.b32 	%p1865, %r26306, 1;
	selp.b32 	%r26307, -1727483681, 0, %p1865;
	xor.b32  	%r26308, %r26307, %r26304;
	xor.b32  	%r26309, %r26308, %r26305;
	st.local.u32 	[%rd3643], %r26309;
	and.b32  	%r26310, %r26301, -2147483648;
	ld.local.u32 	%r26311, [%rd3643+8];
	and.b32  	%r26312, %r26311, 2147483646;
	or.b32  	%r26313, %r26312, %r26310;
	ld.local.u32 	%r26314, [%rd3643+-904];
	shr.u32 	%r26315, %r26313, 1;
	and.b32  	%r26316, %r26311, 1;
	setp.eq.b32 	%p1866, %r26316, 1;
	selp.b32 	%r26317, -1727483681, 0, %p1866;
	xor.b32  	%r26318, %r26317, %r26314;
	xor.b32  	%r26319, %r26318, %r26315;
	st.local.u32 	[%rd3643+4], %r26319;
	and.b32  	%r26320, %r26311, -2147483648;
	ld.local.u32 	%r26321, [%rd3643+12];
	and.b32  	%r26322, %r26321, 2147483646;
	or.b32  	%r26323, %r26322, %r26320;
	ld.local.u32 	%r26324, [%rd3643+-900];
	shr.u32 	%r26325, %r26323, 1;
	and.b32  	%r26326, %r26321, 1;
	setp.eq.b32 	%p1867, %r26326, 1;
	selp.b32 	%r26327, -1727483681, 0, %p1867;
	xor.b32  	%r26328, %r26327, %r26324;
	xor.b32  	%r26329, %r26328, %r26325;
	st.local.u32 	[%rd3643+8], %r26329;
	and.b32  	%r26330, %r26321, -2147483648;
	add.s32 	%r106323, %r106323, 4;
	ld.local.u32 	%r106322, [%rd3643+16];
	and.b32  	%r26331, %r106322, 2147483646;
	or.b32  	%r26332, %r26331, %r26330;
	ld.local.u32 	%r26333, [%rd3643+-896];
	shr.u32 	%r26334, %r26332, 1;
	and.b32  	%r26335, %r106322, 1;
	setp.eq.b32 	%p1868, %r26335, 1;
	selp.b32 	%r26336, -1727483681, 0, %p1868;
	xor.b32  	%r26337, %r26336, %r26333;
	xor.b32  	%r26338, %r26337, %r26334;
	st.local.u32 	[%rd3643+12], %r26338;
	setp.ne.s32 	%p1869, %r106323, 623;
	@%p1869 bra 	$L__BB3_6216;
	ld.local.u32 	%r26340, [%rd2+2492];
	and.b32  	%r26341, %r26340, -2147483648;
	ld.local.u32 	%r106230, [%rd2];
	and.b32  	%r26342, %r106230, 2147483646;
	or.b32  	%r26343, %r26342, %r26341;
	ld.local.u32 	%r26344, [%rd2+1584];
	shr.u32 	%r26345, %r26343, 1;
	and.b32  	%r26346, %r106230, 1;
	setp.eq.b32 	%p1870, %r26346, 1;
	selp.b32 	%r26347, -1727483681, 0, %p1870;
	xor.b32  	%r26348, %r26347, %r26344;
	xor.b32  	%r26349, %r26348, %r26345;
	st.local.u32 	[%rd2+2492], %r26349;
	mov.b32 	%r106324, 0;
	st.local.u32 	[%rd2+2496], %r106324;
$L__BB3_6218:
	add.s32 	%r13199, %r106324, 1;
	st.local.u32 	[%rd2+2496], %r13199;
	mul.wide.s32 	%rd3644, %r106324, 4;
	add.s64 	%rd3645, %rd2, %rd3644;
	ld.local.u32 	%r26350, [%rd3645];
	shr.u32 	%r26351, %r26350, 11;
	xor.b32  	%r26352, %r26351, %r26350;
	shl.b32 	%r26353, %r26352, 7;
	and.b32  	%r26354, %r26353, -1658038656;
	xor.b32  	%r26355, %r26354, %r26352;
	shl.b32 	%r26356, %r26355, 15;
	and.b32  	%r26357, %r26356, -402653184;
	xor.b32  	%r26358, %r26357, %r26355;
	shr.u32 	%r26359, %r26358, 27;
	and.b32  	%r26361, %r13187, 1073741792;
	or.b32  	%r106319, %r26359, %r26361;
	setp.eq.s32 	%p1871, %r106319, %r15022;
	or.pred  	%p12043, %p12043, %p1871;
	add.s32 	%r106318, %r106318, 1;
	setp.gt.u32 	%p1872, %r106318, %r15026;
	mov.u32 	%r106324, %r13199;
	@%p1872 bra 	$L__BB3_6219;
	bra.uni 	$L__BB3_6212;
$L__BB3_6219:
	and.pred  	%p1873, %p12041, %p12043;
	selp.u32 	%r13205, 1, 0, %p1873;
$L__BB3_6220:
	mov.u32 	%r26363, %tid.x;
	mad.lo.s32 	%r26364, %r26363, 15, 8;
	setp.lt.s32 	%p1874, %r26364, %r7512;
	mov.b32 	%r13450, 1;
	@%p1874 bra 	$L__BB3_6221;
	bra.uni 	$L__BB3_6333;
$L__BB3_6221:
	mov.b32 	%r26366, 624;
	st.local.u32 	[%rd2+2496], %r26366;
	st.local.u32 	[%rd2], %r11262;
	mov.b32 	%r106328, 1;
	mov.u32 	%r106327, %r11262;
	bra.uni 	$L__BB3_6235;
$L__BB3_6222:
	and.b32  	%r26167, %r13171, -2147483648;
	add.s32 	%r106311, %r106311, 4;
	add.s64 	%rd2898, %rd7249, 16;
	ld.local.u32 	%r106230, [%rd7249+16];
	and.b32  	%r26168, %r106230, 2147483646;
	or.b32  	%r26169, %r26168, %r26167;
	ld.local.u32 	%r26170, [%rd7249+1600];
	shr.u32 	%r26171, %r26169, 1;
	and.b32  	%r26172, %r106230, 1;
	setp.eq.b32 	%p1849, %r26172, 1;
	selp.b32 	%r26173, -1727483681, 0, %p1849;
	xor.b32  	%r26174, %r26173, %r26170;
	xor.b32  	%r26175, %r26174, %r26171;
	st.local.u32 	[%rd7249+12], %r26175;
	mov.u64 	%rd7249, %rd2898;
	bra.uni 	$L__BB3_6206;
$L__BB3_6223:
	and.b32  	%r26072, %r13158, -2147483648;
	add.s32 	%r106305, %r106305, 4;
	add.s64 	%rd2899, %rd7247, 16;
	ld.local.u32 	%r106230, [%rd7247+16];
	and.b32  	%r26073, %r106230, 2147483646;
	or.b32  	%r26074, %r26073, %r26072;
	ld.local.u32 	%r26075, [%rd7247+1600];
	shr.u32 	%r26076, %r26074, 1;
	and.b32  	%r26077, %r106230, 1;
	setp.eq.b32 	%p1837, %r26077, 1;
	selp.b32 	%r26078, -1727483681, 0, %p1837;
	xor.b32  	%r26079, %r26078, %r26075;
	xor.b32  	%r26080, %r26079, %r26076;
	st.local.u32 	[%rd7247+12], %r26080;
	mov.u64 	%rd7247, %rd2899;
	bra.uni 	$L__BB3_6200;
$L__BB3_6224:
	and.b32  	%r25977, %r13145, -2147483648;
	add.s32 	%r106299, %r106299, 4;
	add.s64 	%rd2900, %rd7245, 16;
	ld.local.u32 	%r106230, [%rd7245+16];
	and.b32  	%r25978, %r106230, 2147483646;
	or.b32  	%r25979, %r25978, %r25977;
	ld.local.u32 	%r25980, [%rd7245+1600];
	shr.u32 	%r25981, %r25979, 1;
	and.b32  	%r25982, %r106230, 1;
	setp.eq.b32 	%p1825, %r25982, 1;
	selp.b32 	%r25983, -1727483681, 0, %p1825;
	xor.b32  	%r25984, %r25983, %r25980;
	xor.b32  	%r25985, %r25984, %r25981;
	st.local.u32 	[%rd7245+12], %r25985;
	mov.u64 	%rd7245, %rd2900;
	bra.uni 	$L__BB3_6194;
$L__BB3_6225:
	and.b32  	%r25882, %r13132, -2147483648;
	add.s32 	%r106293, %r106293, 4;
	add.s64 	%rd2901, %rd7243, 16;
	ld.local.u32 	%r106230, [%rd7243+16];
	and.b32  	%r25883, %r106230, 2147483646;
	or.b32  	%r25884, %r25883, %r25882;
	ld.local.u32 	%r25885, [%rd7243+1600];
	shr.u32 	%r25886, %r25884, 1;
	and.b32  	%r25887, %r106230, 1;
	setp.eq.b32 	%p1813, %r25887, 1;
	selp.b32 	%r25888, -1727483681, 0, %p1813;
	xor.b32  	%r25889, %r25888, %r25885;
	xor.b32  	%r25890, %r25889, %r25886;
	st.local.u32 	[%rd7243+12], %r25890;
	mov.u64 	%rd7243, %rd2901;
	bra.uni 	$L__BB3_6188;
$L__BB3_6226:
	and.b32  	%r25787, %r13119, -2147483648;
	add.s32 	%r106287, %r106287, 4;
	add.s64 	%rd2902, %rd7241, 16;
	ld.local.u32 	%r106230, [%rd7241+16];
	and.b32  	%r25788, %r106230, 2147483646;
	or.b32  	%r25789, %r25788, %r25787;
	ld.local.u32 	%r25790, [%rd7241+1600];
	shr.u32 	%r25791, %r25789, 1;
	and.b32  	%r25792, %r106230, 1;
	setp.eq.b32 	%p1801, %r25792, 1;
	selp.b32 	%r25793, -1727483681, 0, %p1801;
	xor.b32  	%r25794, %r25793, %r25790;
	xor.b32  	%r25795, %r25794, %r25791;
	st.local.u32 	[%rd7241+12], %r25795;
	mov.u64 	%rd7241, %rd2902;
	bra.uni 	$L__BB3_6182;
$L__BB3_6227:
	and.b32  	%r25695, %r13104, -2147483648;
	add.s32 	%r106279, %r106279, 4;
	add.s64 	%rd2903, %rd7240, 16;
	ld.local.u32 	%r106230, [%rd7240+16];
	and.b32  	%r25696, %r106230, 2147483646;
	or.b32  	%r25697, %r25696, %r25695;
	ld.local.u32 	%r25698, [%rd7240+1600];
	shr.u32 	%r25699, %r25697, 1;
	and.b32  	%r25700, %r106230, 1;
	setp.eq.b32 	%p1788, %r25700, 1;
	selp.b32 	%r25701, -1727483681, 0, %p1788;
	xor.b32  	%r25702, %r25701, %r25698;
	xor.b32  	%r25703, %r25702, %r25699;
	st.local.u32 	[%rd7240+12], %r25703;
	mov.u64 	%rd7240, %rd2903;
	bra.uni 	$L__BB3_6175;
$L__BB3_6228:
	and.b32  	%r25467, %r13064, -2147483648;
	add.s32 	%r106258, %r106258, 4;
	add.s64 	%rd2904, %rd7239, 16;
	ld.local.u32 	%r106230, [%rd7239+16];
	and.b32  	%r25468, %r106230, 2147483646;
	or.b32  	%r25469, %r25468, %r25467;
	ld.local.u32 	%r25470, [%rd7239+1600];
	shr.u32 	%r25471, %r25469, 1;
	and.b32  	%r25472, %r106230, 1;
	setp.eq.b32 	%p1758, %r25472, 1;
	selp.b32 	%r25473, -1727483681, 0, %p1758;
	xor.b32  	%r25474, %r25473, %r25470;
	xor.b32  	%r25475, %r25474, %r25471;
	st.local.u32 	[%rd7239+12], %r25475;
	mov.u64 	%rd7239, %rd2904;
	bra.uni 	$L__BB3_6158;
$L__BB3_6229:
	and.b32  	%r25372, %r13051, -2147483648;
	add.s32 	%r106252, %r106252, 4;
	add.s64 	%rd2905, %rd7237, 16;
	ld.local.u32 	%r106230, [%rd7237+16];
	and.b32  	%r25373, %r106230, 2147483646;
	or.b32  	%r25374, %r25373, %r25372;
	ld.local.u32 	%r25375, [%rd7237+1600];
	shr.u32 	%r25376, %r25374, 1;
	and.b32  	%r25377, %r106230, 1;
	setp.eq.b32 	%p1746, %r25377, 1;
	selp.b32 	%r25378, -1727483681, 0, %p1746;
	xor.b32  	%r25379, %r25378, %r25375;
	xor.b32  	%r25380, %r25379, %r25376;
	st.local.u32 	[%rd7237+12], %r25380;
	mov.u64 	%rd7237, %rd2905;
	bra.uni 	$L__BB3_6152;
$L__BB3_6230:
	and.b32  	%r25277, %r13038, -2147483648;
	add.s32 	%r106246, %r106246, 4;
	add.s64 	%rd2906, %rd7235, 16;
	ld.local.u32 	%r106230, [%rd7235+16];
	and.b32  	%r25278, %r106230, 2147483646;
	or.b32  	%r25279, %r25278, %r25277;
	ld.local.u32 	%r25280, [%rd7235+1600];
	shr.u32 	%r25281, %r25279, 1;
	and.b32  	%r25282, %r106230, 1;
	setp.eq.b32 	%p1734, %r25282, 1;
	selp.b32 	%r25283, -1727483681, 0, %p1734;
	xor.b32  	%r25284, %r25283, %r25280;
	xor.b32  	%r25285, %r25284, %r25281;
	st.local.u32 	[%rd7235+12], %r25285;
	mov.u64 	%rd7235, %rd2906;
	bra.uni 	$L__BB3_6146;
$L__BB3_6231:
	and.b32  	%r25182, %r13025, -2147483648;
	add.s32 	%r106240, %r106240, 4;
	add.s64 	%rd2907, %rd7233, 16;
	ld.local.u32 	%r106230, [%rd7233+16];
	and.b32  	%r25183, %r106230, 2147483646;
	or.b32  	%r25184, %r25183, %r25182;
	ld.local.u32 	%r25185, [%rd7233+1600];
	shr.u32 	%r25186, %r25184, 1;
	and.b32  	%r25187, %r106230, 1;
	setp.eq.b32 	%p1722, %r25187, 1;
	selp.b32 	%r25188, -1727483681, 0, %p1722;
	xor.b32  	%r25189, %r25188, %r25185;
	xor.b32  	%r25190, %r25189, %r25186;
	st.local.u32 	[%rd7233+12], %r25190;
	mov.u64 	%rd7233, %rd2907;
	bra.uni 	$L__BB3_6140;
$L__BB3_6232:
	and.b32  	%r25087, %r13012, -2147483648;
	add.s32 	%r106234, %r106234, 4;
	add.s64 	%rd2908, %rd7231, 16;
	ld.local.u32 	%r106230, [%rd7231+16];
	and.b32  	%r25088, %r106230, 2147483646;
	or.b32  	%r25089, %r25088, %r25087;
	ld.local.u32 	%r25090, [%rd7231+1600];
	shr.u32 	%r25091, %r25089, 1;
	and.b32  	%r25092, %r106230, 1;
	setp.eq.b32 	%p1710, %r25092, 1;
	selp.b32 	%r25093, -1727483681, 0, %p1710;
	xor.b32  	%r25094, %r25093, %r25090;
	xor.b32  	%r25095, %r25094, %r25091;
	st.local.u32 	[%rd7231+12], %r25095;
	mov.u64 	%rd7231, %rd2908;
	bra.uni 	$L__BB3_6134;
$L__BB3_6233:
	and.b32  	%r24997, %r12997, -2147483648;
	add.s32 	%r106226, %r106226, 4;
	add.s64 	%rd2909, %rd7230, 16;
	ld.local.u32 	%r106230, [%rd7230+16];
	and.b32  	%r24998, %r106230, 2147483646;
	or.b32  	%r24999, %r24998, %r24997;
	ld.local.u32 	%r25000, [%rd7230+1600];
	shr.u32 	%r25001, %r24999, 1;
	and.b32  	%r25002, %r106230, 1;
	setp.eq.b32 	%p1697, %r25002, 1;
	selp.b32 	%r25003, -1727483681, 0, %p1697;
	xor.b32  	%r25004, %r25003, %r25000;
	xor.b32  	%r25005, %r25004, %r25001;
	st.local.u32 	[%rd7230+12], %r25005;
	mov.u64 	%rd7230, %rd2909;
	bra.uni 	$L__BB3_6127;
$L__BB3_6234:
	shr.u32 	%r26377, %r13234, 30;
	xor.b32  	%r26378, %r26377, %r13234;
	mad.lo.s32 	%r106327, %r26378, 1812433253, %r13235;
	st.local.u32 	[%rd2910+12], %r106327;
	add.s32 	%r106328, %r106328, 4;
$L__BB3_6235:
	shr.u32 	%r26367, %r106327, 30;
	xor.b32  	%r26368, %r26367, %r106327;
	mad.lo.s32 	%r26369, %r26368, 1812433253, %r106328;
	mul.wide.u32 	%rd3646, %r106328, 4;
	add.s64 	%rd2910, %rd2, %rd3646;
	st.local.u32 	[%rd2910], %r26369;
	shr.u32 	%r26370, %r26369, 30;
	xor.b32  	%r26371, %r26370, %r26369;
	mad.lo.s32 	%r26372, %r26371, 1812433253, %r106328;
	add.s32 	%r26373, %r26372, 1;
	st.local.u32 	[%rd2910+4], %r26373;
	shr.u32 	%r26374, %r26373, 30;
	xor.b32  	%r26375, %r26374, %r26373;
	mad.lo.s32 	%r26376, %r26375, 1812433253, %r106328;
	add.s32 	%r13234, %r26376, 2;
	st.local.u32 	[%rd2910+8], %r13234;
	add.s32 	%r13235, %r106328, 3;
	setp.ne.s32 	%p1875, %r13235, 624;
	@%p1875 bra 	$L__BB3_6234;
	add.s64 	%rd2911, %rd2, 908;
	setp.lt.s32 	%p1876, %r15023, -62;
	ld.local.u32 	%r106336, [%rd2483];
	mov.u32 	%r106337, %r11262;
	@%p1876 bra 	$L__BB3_6245;
	mov.b32 	%r106331, 0;
	mov.u32 	%r106337, %r11262;
$L__BB3_6238:
	setp.lt.s32 	%p1877, %r106336, 624;
	@%p1877 bra 	$L__BB3_6244;
	mov.b32 	%r106333, 0;
	mov.u64 	%rd7250, %rd2;
$L__BB3_6240:
	and.b32  	%r26381, %r106337, -2147483648;
	ld.local.u32 	%r26382, [%rd7250+4];
	and.b32  	%r26383, %r26382, 2147483646;
	or.b32  	%r26384, %r26383, %r26381;
	ld.local.u32 	%r26385, [%rd7250+1588];
	shr.u32 	%r26386, %r26384, 1;
	and.b32  	%r26387, %r26382, 1;
	setp.eq.b32 	%p1878, %r26387, 1;
	selp.b32 	%r26388, -1727483681, 0, %p1878;
	xor.b32  	%r26389, %r26388, %r26385;
	xor.b32  	%r26390, %r26389, %r26386;
	st.local.u32 	[%rd7250], %r26390;
	and.b32  	%r26391, %r26382, -2147483648;
	ld.local.u32 	%r26392, [%rd7250+8];
	and.b32  	%r26393, %r26392, 2147483646;
	or.b32  	%r26394, %r26393, %r26391;
	ld.local.u32 	%r26395, [%rd7250+1592];
	shr.u32 	%r26396, %r26394, 1;
	and.b32  	%r26397, %r26392, 1;
	setp.eq.b32 	%p1879, %r26397, 1;
	selp.b32 	%r26398, -1727483681, 0, %p1879;
	xor.b32  	%r26399, %r26398, %r26395;
	xor.b32  	%r26400, %r26399, %r26396;
	st.local.u32 	[%rd7250+4], %r26400;
	and.b32  	%r26401, %r26392, -2147483648;
	ld.local.u32 	%r13242, [%rd7250+12];
	and.b32  	%r26402, %r13242, 2147483646;
	or.b32  	%r26403, %r26402, %r26401;
	ld.local.u32 	%r26404, [%rd7250+1596];
	shr.u32 	%r26405, %r26403, 1;
	and.b32  	%r26406, %r13242, 1;
	setp.eq.b32 	%p1880, %r26406, 1;
	selp.b32 	%r26407, -1727483681, 0, %p1880;
	xor.b32  	%r26408, %r26407, %r26404;
	xor.b32  	%r26409, %r26408, %r26405;
	st.local.u32 	[%rd7250+8], %r26409;
	setp.ne.s32 	%p1881, %r106333, 224;
	@%p1881 bra 	$L__BB3_6346;
	ld.local.u32 	%r106334, [%rd2911];
	mov.b32 	%r106335, 227;
$L__BB3_6242:
	mul.wide.u32 	%rd3647, %r106335, 4;
	add.s64 	%rd3648, %rd2, %rd3647;
	and.b32  	%r26420, %r106334, -2147483648;
	ld.local.u32 	%r26421, [%rd3648+4];
	and.b32  	%r26422, %r26421, 2147483646;
	or.b32  	%r26423, %r26422, %r26420;
	ld.local.u32 	%r26424, [%rd3648+-908];
	shr.u32 	%r26425, %r26423, 1;
	and.b32  	%r26426, %r26421, 1;
	setp.eq.b32 	%p1883, %r26426, 1;
	selp.b32 	%r26427, -1727483681, 0, %p1883;
	xor.b32  	%r26428, %r26427, %r26424;
	xor.b32  	%r26429, %r26428, %r26425;
	st.local.u32 	[%rd3648], %r26429;
	and.b32  	%r26430, %r26421, -2147483648;
	ld.local.u32 	%r26431, [%rd3648+8];
	and.b32  	%r26432, %r26431, 2147483646;
	or.b32  	%r26433, %r26432, %r26430;
	ld.local.u32 	%r26434, [%rd3648+-904];
	shr.u32 	%r26435, %r26433, 1;
	and.b32  	%r26436, %r26431, 1;
	setp.eq.b32 	%p1884, %r26436, 1;
	selp.b32 	%r26437, -1727483681, 0, %p1884;
	xor.b32  	%r26438, %r26437, %r26434;
	xor.b32  	%r26439, %r26438, %r26435;
	st.local.u32 	[%rd3648+4], %r26439;
	and.b32  	%r26440, %r26431, -2147483648;
	ld.local.u32 	%r26441, [%rd3648+12];
	and.b32  	%r26442, %r26441, 2147483646;
	or.b32  	%r26443, %r26442, %r26440;
	ld.local.u32 	%r26444, [%rd3648+-900];
	shr.u32 	%r26445, %r26443, 1;
	and.b32  	%r26446, %r26441, 1;
	setp.eq.b32 	%p1885, %r26446, 1;
	selp.b32 	%r26447, -1727483681, 0, %p1885;
	xor.b32  	%r26448, %r26447, %r26444;
	xor.b32  	%r26449, %r26448, %r26445;
	st.local.u32 	[%rd3648+8], %r26449;
	and.b32  	%r26450, %r26441, -2147483648;
	add.s32 	%r106335, %r106335, 4;
	ld.local.u32 	%r106334, [%rd3648+16];
	and.b32  	%r26451, %r106334, 2147483646;
	or.b32  	%r26452, %r26451, %r26450;
	ld.local.u32 	%r26453, [%rd3648+-896];
	shr.u32 	%r26454, %r26452, 1;
	and.b32  	%r26455, %r106334, 1;
	setp.eq.b32 	%p1886, %r26455, 1;
	selp.b32 	%r26456, -1727483681, 0, %p1886;
	xor.b32  	%r26457, %r26456, %r26453;
	xor.b32  	%r26458, %r26457, %r26454;
	st.local.u32 	[%rd3648+12], %r26458;
	setp.ne.s32 	%p1887, %r106335, 623;
	@%p1887 bra 	$L__BB3_6242;
	ld.local.u32 	%r26460, [%rd2+2492];
	and.b32  	%r26461, %r26460, -2147483648;
	ld.local.u32 	%r106337, [%rd2];
	and.b32  	%r26462, %r106337, 2147483646;
	or.b32  	%r26463, %r26462, %r26461;
	ld.local.u32 	%r26464, [%rd2+1584];
	shr.u32 	%r26465, %r26463, 1;
	and.b32  	%r26466, %r106337, 1;
	setp.eq.b32 	%p1888, %r26466, 1;
	selp.b32 	%r26467, -1727483681, 0, %p1888;
	xor.b32  	%r26468, %r26467, %r26464;
	xor.b32  	%r26469, %r26468, %r26465;
	st.local.u32 	[%rd2+2492], %r26469;
	mov.b32 	%r106336, 0;
	st.local.u32 	[%rd2+2496], %r106336;
$L__BB3_6244:
	add.s32 	%r106336, %r106336, 1;
	st.local.u32 	[%rd2483], %r106336;
	add.s32 	%r13252, %r106331, 1;
	setp.ne.s32 	%p1889, %r106331, %r11269;
	mov.u32 	%r106331, %r13252;
	@%p1889 bra 	$L__BB3_6238;
$L__BB3_6245:
	setp.lt.s32 	%p1890, %r106336, 624;
	@%p1890 bra 	$L__BB3_6251;
	mov.b32 	%r106341, 0;
	mov.u64 	%rd7251, %rd2;
$L__BB3_6247:
	and.b32  	%r26471, %r106337, -2147483648;
	ld.local.u32 	%r26472, [%rd7251+4];
	and.b32  	%r26473, %r26472, 2147483646;
	or.b32  	%r26474, %r26473, %r26471;
	ld.local.u32 	%r26475, [%rd7251+1588];
	shr.u32 	%r26476, %r26474, 1;
	and.b32  	%r26477, %r26472, 1;
	setp.eq.b32 	%p1891, %r26477, 1;
	selp.b32 	%r26478, -1727483681, 0, %p1891;
	xor.b32  	%r26479, %r26478, %r26475;
	xor.b32  	%r26480, %r26479, %r26476;
	st.local.u32 	[%rd7251], %r26480;
	and.b32  	%r26481, %r26472, -2147483648;
	ld.local.u32 	%r26482, [%rd7251+8];
	and.b32  	%r26483, %r26482, 2147483646;
	or.b32  	%r26484, %r26483, %r26481;
	ld.local.u32 	%r26485, [%rd7251+1592];
	shr.u32 	%r26486, %r26484, 1;
	and.b32  	%r26487, %r26482, 1;
	setp.eq.b32 	%p1892, %r26487, 1;
	selp.b32 	%r26488, -1727483681, 0, %p1892;
	xor.b32  	%r26489, %r26488, %r26485;
	xor.b32  	%r26490, %r26489, %r26486;
	st.local.u32 	[%rd7251+4], %r26490;
	and.b32  	%r26491, %r26482, -2147483648;
	ld.local.u32 	%r13257, [%rd7251+12];
	and.b32  	%r26492, %r13257, 2147483646;
	or.b32  	%r26493, %r26492, %r26491;
	ld.local.u32 	%r26494, [%rd7251+1596];
	shr.u32 	%r26495, %r26493, 1;
	and.b32  	%r26496, %r13257, 1;
	setp.eq.b32 	%p1893, %r26496, 1;
	selp.b32 	%r26497, -1727483681, 0, %p1893;
	xor.b32  	%r26498, %r26497, %r26494;
	xor.b32  	%r26499, %r26498, %r26495;
	st.local.u32 	[%rd7251+8], %r26499;
	setp.ne.s32 	%p1894, %r106341, 224;
	@%p1894 bra 	$L__BB3_6345;
	ld.local.u32 	%r106343, [%rd2+908];
	add.s64 	%rd7252, %rd2, 924;
	mov.b32 	%r106342, 0;
$L__BB3_6249:
	and.b32  	%r26510, %r106343, -2147483648;
	ld.local.u32 	%r26511, [%rd7252+-12];
	and.b32  	%r26512, %r26511, 2147483646;
	or.b32  	%r26513, %r26512, %r26510;
	ld.local.u32 	%r26514, [%rd7252+-924];
	shr.u32 	%r26515, %r26513, 1;
	and.b32  	%r26516, %r26511, 1;
	setp.eq.b32 	%p1896, %r26516, 1;
	selp.b32 	%r26517, -1727483681, 0, %p1896;
	xor.b32  	%r26518, %r26517, %r26514;
	xor.b32  	%r26519, %r26518, %r26515;
	st.local.u32 	[%rd7252+-16], %r26519;
	and.b32  	%r26520, %r26511, -2147483648;
	ld.local.u32 	%r26521, [%rd7252+-8];
	and.b32  	%r26522, %r26521, 2147483646;
	or.b32  	%r26523, %r26522, %r26520;
	ld.local.u32 	%r26524, [%rd7252+-920];
	shr.u32 	%r26525, %r26523, 1;
	and.b32  	%r26526, %r26521, 1;
	setp.eq.b32 	%p1897, %r26526, 1;
	selp.b32 	%r26527, -1727483681, 0, %p1897;
	xor.b32  	%r26528, %r26527, %r26524;
	xor.b32  	%r26529, %r26528, %r26525;
	st.local.u32 	[%rd7252+-12], %r26529;
	and.b32  	%r26530, %r26521, -2147483648;
	ld.local.u32 	%r26531, [%rd7252+-4];
	and.b32  	%r26532, %r26531, 2147483646;
	or.b32  	%r26533, %r26532, %r26530;
	ld.local.u32 	%r26534, [%rd7252+-916];
	shr.u32 	%r26535, %r26533, 1;
	and.b32  	%r26536, %r26531, 1;
	setp.eq.b32 	%p1898, %r26536, 1;
	selp.b32 	%r26537, -1727483681, 0, %p1898;
	xor.b32  	%r26538, %r26537, %r26534;
	xor.b32  	%r26539, %r26538, %r26535;
	st.local.u32 	[%rd7252+-8], %r26539;
	and.b32  	%r26540, %r26531, -2147483648;
	ld.local.u32 	%r106343, [%rd7252];
	and.b32  	%r26541, %r106343, 2147483646;
	or.b32  	%r26542, %r26541, %r26540;
	ld.local.u32 	%r26543, [%rd7252+-912];
	shr.u32 	%r26544, %r26542, 1;
	and.b32  	%r26545, %r106343, 1;
	setp.eq.b32 	%p1899, %r26545, 1;
	selp.b32 	%r26546, -1727483681, 0, %p1899;
	xor.b32  	%r26547, %r26546, %r26543;
	xor.b32  	%r26548, %r26547, %r26544;
	st.local.u32 	[%rd7252+-4], %r26548;
	add.s32 	%r106342, %r106342, 4;
	add.s64 	%rd7252, %rd7252, 16;
	setp.ne.s32 	%p1900, %r106342, 396;
	@%p1900 bra 	$L__BB3_6249;
	ld.local.u32 	%r26550, [%rd2+2492];
	and.b32  	%r26551, %r26550, -2147483648;
	ld.local.u32 	%r106337, [%rd2911+-908];
	and.b32  	%r26552, %r106337, 2147483646;
	or.b32  	%r26553, %r26552, %r26551;
	ld.local.u32 	%r26554, [%rd2+1584];
	shr.u32 	%r26555, %r26553, 1;
	and.b32  	%r26556, %r106337, 1;
	setp.eq.b32 	%p1901, %r26556, 1;
	selp.b32 	%r26557, -1727483681, 0, %p1901;
	xor.b32  	%r26558, %r26557, %r26554;
	xor.b32  	%r26559, %r26558, %r26555;
	st.local.u32 	[%rd2+2492], %r26559;
	mov.b32 	%r106336, 0;
	st.local.u32 	[%rd2483], %r106336;
$L__BB3_6251:
	add.s32 	%r106351, %r106336, 1;
	st.local.u32 	[%rd2+2496], %r106351;
	mul.wide.s32 	%rd3649, %r106336, 4;
	add.s64 	%rd3650, %rd2, %rd3649;
	ld.local.u32 	%r26560, [%rd3650];
	shr.u32 	%r26561, %r26560, 11;
	xor.b32  	%r26562, %r26561, %r26560;
	shl.b32 	%r26563, %r26562, 7;
	and.b32  	%r26564, %r26563, -1658038656;
	xor.b32  	%r13267, %r26564, %r26562;
	setp.lt.s32 	%p1902, %r106336, 623;
	@%p1902 bra 	$L__BB3_6257;
	mov.b32 	%r106347, 0;
	mov.u64 	%rd7253, %rd2;
$L__BB3_6253:
	and.b32  	%r26566, %r106337, -2147483648;
	ld.local.u32 	%r26567, [%rd7253+4];
	and.b32  	%r26568, %r26567, 2147483646;
	or.b32  	%r26569, %r26568, %r26566;
	ld.local.u32 	%r26570, [%rd7253+1588];
	shr.u32 	%r26571, %r26569, 1;
	and.b32  	%r26572, %r26567, 1;
	setp.eq.b32 	%p1903, %r26572, 1;
	selp.b32 	%r26573, -1727483681, 0, %p1903;
	xor.b32  	%r26574, %r26573, %r26570;
	xor.b32  	%r26575, %r26574, %r26571;
	st.local.u32 	[%rd7253], %r26575;
	and.b32  	%r26576, %r26567, -2147483648;
	ld.local.u32 	%r26577, [%rd7253+8];
	and.b32  	%r26578, %r26577, 2147483646;
	or.b32  	%r26579, %r26578, %r26576;
	ld.local.u32 	%r26580, [%rd7253+1592];
	shr.u32 	%r26581, %r26579, 1;
	and.b32  	%r26582, %r26577, 1;
	setp.eq.b32 	%p1904, %r26582, 1;
	selp.b32 	%r26583, -1727483681, 0, %p1904;
	xor.b32  	%r26584, %r26583, %r26580;
	xor.b32  	%r26585, %r26584, %r26581;
	st.local.u32 	[%rd7253+4], %r26585;
	and.b32  	%r26586, %r26577, -2147483648;
	ld.local.u32 	%r13270, [%rd7253+12];
	and.b32  	%r26587, %r13270, 2147483646;
	or.b32  	%r26588, %r26587, %r26586;
	ld.local.u32 	%r26589, [%rd7253+1596];
	shr.u32 	%r26590, %r26588, 1;
	and.b32  	%r26591, %r13270, 1;
	setp.eq.b32 	%p1905, %r26591, 1;
	selp.b32 	%r26592, -1727483681, 0, %p1905;
	xor.b32  	%r26593, %r26592, %r26589;
	xor.b32  	%r26594, %r26593, %r26590;
	st.local.u32 	[%rd7253+8], %r26594;
	setp.ne.s32 	%p1906, %r106347, 224;
	@%p1906 bra 	$L__BB3_6344;
	ld.local.u32 	%r106349, [%rd2+908];
	add.s64 	%rd7254, %rd2, 924;
	mov.b32 	%r106348, 0;
$L__BB3_6255:
	and.b32  	%r26605, %r106349, -2147483648;
	ld.local.u32 	%r26606, [%rd7254+-12];
	and.b32  	%r26607, %r26606, 2147483646;
	or.b32  	%r26608, %r26607, %r26605;
	ld.local.u32 	%r26609, [%rd7254+-924];
	shr.u32 	%r26610, %r26608, 1;
	and.b32  	%r26611, %r26606, 1;
	setp.eq.b32 	%p1908, %r26611, 1;
	selp.b32 	%r26612, -1727483681, 0, %p1908;
	xor.b32  	%r26613, %r26612, %r26609;
	xor.b32  	%r26614, %r26613, %r26610;
	st.local.u32 	[%rd7254+-16], %r26614;
	and.b32  	%r26615, %r26606, -2147483648;
	ld.local.u32 	%r26616, [%rd7254+-8];
	and.b32  	%r26617, %r26616, 2147483646;
	or.b32  	%r26618, %r26617, %r26615;
	ld.local.u32 	%r26619, [%rd7254+-920];
	shr.u32 	%r26620, %r26618, 1;
	and.b32  	%r26621, %r26616, 1;
	setp.eq.b32 	%p1909, %r26621, 1;
	selp.b32 	%r26622, -1727483681, 0, %p1909;
	xor.b32  	%r26623, %r26622, %r26619;
	xor.b32  	%r26624, %r26623, %r26620;
	st.local.u32 	[%rd7254+-12], %r26624;
	and.b32  	%r26625, %r26616, -2147483648;
	ld.local.u32 	%r26626, [%rd7254+-4];
	and.b32  	%r26627, %r26626, 2147483646;
	or.b32  	%r26628, %r26627, %r26625;
	ld.local.u32 	%r26629, [%rd7254+-916];
	shr.u32 	%r26630, %r26628, 1;
	and.b32  	%r26631, %r26626, 1;
	setp.eq.b32 	%p1910, %r26631, 1;
	selp.b32 	%r26632, -1727483681, 0, %p1910;
	xor.b32  	%r26633, %r26632, %r26629;
	xor.b32  	%r26634, %r26633, %r26630;
	st.local.u32 	[%rd7254+-8], %r26634;
	and.b32  	%r26635, %r26626, -2147483648;
	ld.local.u32 	%r106349, [%rd7254];
	and.b32  	%r26636, %r106349, 2147483646;
	or.b32  	%r26637, %r26636, %r26635;
	ld.local.u32 	%r26638, [%rd7254+-912];
	shr.u32 	%r26639, %r26637, 1;
	and.b32  	%r26640, %r106349, 1;
	setp.eq.b32 	%p1911, %r26640, 1;
	selp.b32 	%r26641, -1727483681, 0, %p1911;
	xor.b32  	%r26642, %r26641, %r26638;
	xor.b32  	%r26643, %r26642, %r26639;
	st.local.u32 	[%rd7254+-4], %r26643;
	add.s32 	%r106348, %r106348, 4;
	add.s64 	%rd7254, %rd7254, 16;
	setp.ne.s32 	%p1912, %r106348, 396;
	@%p1912 bra 	$L__BB3_6255;
	ld.local.u32 	%r26645, [%rd2+2492];
	and.b32  	%r26646, %r26645, -2147483648;
	ld.local.u32 	%r106337, [%rd2911+-908];
	and.b32  	%r26647, %r106337, 2147483646;
	or.b32  	%r26648, %r26647, %r26646;
	ld.local.u32 	%r26649, [%rd2+1584];
	shr.u32 	%r26650, %r26648, 1;
	and.b32  	%r26651, %r106337, 1;
	setp.eq.b32 	%p1913, %r26651, 1;
	selp.b32 	%r26652, -1727483681, 0, %p1913;
	xor.b32  	%r26653, %r26652, %r26649;
	xor.b32  	%r26654, %r26653, %r26650;
	st.local.u32 	[%rd2+2492], %r26654;
	mov.b32 	%r106351, 0;
	st.local.u32 	[%rd2483], %r106351;
$L__BB3_6257:
	add.s32 	%r106357, %r106351, 1;
	st.local.u32 	[%rd2+2496], %r106357;
	mul.wide.s32 	%rd3651, %r106351, 4;
	add.s64 	%rd3652, %rd2, %rd3651;
	ld.local.u32 	%r26655, [%rd3652];
	shr.u32 	%r26656, %r26655, 11;
	xor.b32  	%r26657, %r26656, %r26655;
	shl.b32 	%r26658, %r26657, 7;
	and.b32  	%r26659, %r26658, -1658038656;
	xor.b32  	%r13280, %r26659, %r26657;
	setp.lt.s32 	%p1914, %r106351, 623;
	@%p1914 bra 	$L__BB3_6263;
	mov.b32 	%r106353, 0;
	mov.u64 	%rd7255, %rd2;
$L__BB3_6259:
	and.b32  	%r26661, %r106337, -2147483648;
	ld.local.u32 	%r26662, [%rd7255+4];
	and.b32  	%r26663, %r26662, 2147483646;
	or.b32  	%r26664, %r26663, %r26661;
	ld.local.u32 	%r26665, [%rd7255+1588];
	shr.u32 	%r26666, %r26664, 1;
	and.b32  	%r26667, %r26662, 1;
	setp.eq.b32 	%p1915, %r26667, 1;
	selp.b32 	%r26668, -1727483681, 0, %p1915;
	xor.b32  	%r26669, %r26668, %r26665;
	xor.b32  	%r26670, %r26669, %r26666;
	st.local.u32 	[%rd7255], %r26670;
	and.b32  	%r26671, %r26662, -2147483648;
	ld.local.u32 	%r26672, [%rd7255+8];
	and.b32  	%r26673, %r26672, 2147483646;
	or.b32  	%r26674, %r26673, %r26671;
	ld.local.u32 	%r26675, [%rd7255+1592];
	shr.u32 	%r26676, %r26674, 1;
	and.b32  	%r26677, %r26672, 1;
	setp.eq.b32 	%p1916, %r26677, 1;
	selp.b32 	%r26678, -1727483681, 0, %p1916;
	xor.b32  	%r26679, %r26678, %r26675;
	xor.b32  	%r26680, %r26679, %r26676;
	st.local.u32 	[%rd7255+4], %r26680;
	and.b32  	%r26681, %r26672, -2147483648;
	ld.local.u32 	%r13283, [%rd7255+12];
	and.b32  	%r26682, %r13283, 2147483646;
	or.b32  	%r26683, %r26682, %r26681;
	ld.local.u32 	%r26684, [%rd7255+1596];
	shr.u32 	%r26685, %r26683, 1;
	and.b32  	%r26686, %r13283, 1;
	setp.eq.b32 	%p1917, %r26686, 1;
	selp.b32 	%r26687, -1727483681, 0, %p1917;
	xor.b32  	%r26688, %r26687, %r26684;
	xor.b32  	%r26689, %r26688, %r26685;
	st.local.u32 	[%rd7255+8], %r26689;
	setp.ne.s32 	%p1918, %r106353, 224;
	@%p1918 bra 	$L__BB3_6343;
	ld.local.u32 	%r106355, [%rd2+908];
	add.s64 	%rd7256, %rd2, 924;
	mov.b32 	%r106354, 0;
$L__BB3_6261:
	and.b32  	%r26700, %r106355, -2147483648;
	ld.local.u32 	%r26701, [%rd7256+-12];
	and.b32  	%r26702, %r26701, 2147483646;
	or.b32  	%r26703, %r26702, %r26700;
	ld.local.u32 	%r26704, [%rd7256+-924];
	shr.u32 	%r26705, %r26703, 1;
	and.b32  	%r26706, %r26701, 1;
	setp.eq.b32 	%p1920, %r26706, 1;
	selp.b32 	%r26707, -1727483681, 0, %p1920;
	xor.b32  	%r26708, %r26707, %r26704;
	xor.b32  	%r26709, %r26708, %r26705;
	st.local.u32 	[%rd7256+-16], %r26709;
	and.b32  	%r26710, %r26701, -2147483648;
	ld.local.u32 	%r26711, [%rd7256+-8];
	and.b32  	%r26712, %r26711, 2147483646;
	or.b32  	%r26713, %r26712, %r26710;
	ld.local.u32 	%r26714, [%rd7256+-920];
	shr.u32 	%r26715, %r26713, 1;
	and.b32  	%r26716, %r26711, 1;
	setp.eq.b32 	%p1921, %r26716, 1;
	selp.b32 	%r26717, -1727483681, 0, %p1921;
	xor.b32  	%r26718, %r26717, %r26714;
	xor.b32  	%r26719, %r26718, %r26715;
	st.local.u32 	[%rd7256+-12], %r26719;
	and.b32  	%r26720, %r26711, -2147483648;
	ld.local.u32 	%r26721, [%rd7256+-4];
	and.b32  	%r26722, %r26721, 2147483646;
	or.b32  	%r26723, %r26722, %r26720;
	ld.local.u32 	%r26724, [%rd7256+-916];
	shr.u32 	%r26725, %r26723, 1;
	and.b32  	%r26726, %r26721, 1;
	setp.eq.b32 	%p1922, %r26726, 1;
	selp.b32 	%r26727, -1727483681, 0, %p1922;
	xor.b32  	%r26728, %r26727, %r26724;
	xor.b32  	%r26729, %r26728, %r26725;
	st.local.u32 	[%rd7256+-8], %r26729;
	and.b32  	%r26730, %r26721, -2147483648;
	ld.local.u32 	%r106355, [%rd7256];
	and.b32  	%r26731, %r106355, 2147483646;
	or.b32  	%r26732, %r26731, %r26730;
	ld.local.u32 	%r26733, [%rd7256+-912];
	shr.u32 	%r26734, %r26732, 1;
	and.b32  	%r26735, %r106355, 1;
	setp.eq.b32 	%p1923, %r26735, 1;
	selp.b32 	%r26736, -1727483681, 0, %p1923;
	xor.b32  	%r26737, %r26736, %r26733;
	xor.b32  	%r26738, %r26737, %r26734;
	st.local.u32 	[%rd7256+-4], %r26738;
	add.s32 	%r106354, %r106354, 4;
	add.s64 	%rd7256, %rd7256, 16;
	setp.ne.s32 	%p1924, %r106354, 396;
	@%p1924 bra 	$L__BB3_6261;
	ld.local.u32 	%r26740, [%rd2+2492];
	and.b32  	%r26741, %r26740, -2147483648;
	ld.local.u32 	%r106337, [%rd2911+-908];
	and.b32  	%r26742, %r106337, 2147483646;
	or.b32  	%r26743, %r26742, %r26741;
	ld.local.u32 	%r26744, [%rd2+1584];
	shr.u32 	%r26745, %r26743, 1;
	and.b32  	%r26746, %r106337, 1;
	setp.eq.b32 	%p1925, %r26746, 1;
	selp.b32 	%r26747, -1727483681, 0, %p1925;
	xor.b32  	%r26748, %r26747, %r26744;
	xor.b32  	%r26749, %r26748, %r26745;
	st.local.u32 	[%rd2+2492], %r26749;
	mov.b32 	%r106357, 0;
	st.local.u32 	[%rd2483], %r106357;
$L__BB3_6263:
	add.s32 	%r106363, %r106357, 1;
	st.local.u32 	[%rd2+2496], %r106363;
	mul.wide.s32 	%rd3653, %r106357, 4;
	add.s64 	%rd3654, %rd2, %rd3653;
	ld.local.u32 	%r26750, [%rd3654];
	shr.u32 	%r26751, %r26750, 11;
	xor.b32  	%r26752, %r26751, %r26750;
	shl.b32 	%r26753, %r26752, 7;
	and.b32  	%r26754, %r26753, -1658038656;
	xor.b32  	%r13293, %r26754, %r26752;
	setp.lt.s32 	%p1926, %r106357, 623;
	@%p1926 bra 	$L__BB3_6269;
	mov.b32 	%r106359, 0;
	mov.u64 	%rd7257, %rd2;
$L__BB3_6265:
	and.b32  	%r26756, %r106337, -2147483648;
	ld.local.u32 	%r26757, [%rd7257+4];
	and.b32  	%r26758, %r26757, 2147483646;
	or.b32  	%r26759, %r26758, %r26756;
	ld.local.u32 	%r26760, [%rd7257+1588];
	shr.u32 	%r26761, %r26759, 1;
	and.b32  	%r26762, %r26757, 1;
	setp.eq.b32 	%p1927, %r26762, 1;
	selp.b32 	%r26763, -1727483681, 0, %p1927;
	xor.b32  	%r26764, %r26763, %r26760;
	xor.b32  	%r26765, %r26764, %r26761;
	st.local.u32 	[%rd7257], %r26765;
	and.b32  	%r26766, %r26757, -2147483648;
	ld.local.u32 	%r26767, [%rd7257+8];
	and.b32  	%r26768, %r26767, 2147483646;
	or.b32  	%r26769, %r26768, %r26766;
	ld.local.u32 	%r26770, [%rd7257+1592];
	shr.u32 	%r26771, %r26769, 1;
	and.b32  	%r26772, %r26767, 1;
	setp.eq.b32 	%p1928, %r26772, 1;
	selp.b32 	%r26773, -1727483681, 0, %p1928;
	xor.b32  	%r26774, %r26773, %r26770;
	xor.b32  	%r26775, %r26774, %r26771;
	st.local.u32 	[%rd7257+4], %r26775;
	and.b32  	%r26776, %r26767, -2147483648;
	ld.local.u32 	%r13296, [%rd7257+12];
	and.b32  	%r26777, %r13296, 2147483646;
	or.b32  	%r26778, %r26777, %r26776;
	ld.local.u32 	%r26779, [%rd7257+1596];
	shr.u32 	%r26780, %r26778, 1;
	and.b32  	%r26781, %r13296, 1;
	setp.eq.b32 	%p1929, %r26781, 1;
	selp.b32 	%r26782, -1727483681, 0, %p1929;
	xor.b32  	%r26783, %r26782, %r26779;
	xor.b32  	%r26784, %r26783, %r26780;
	st.local.u32 	[%rd7257+8], %r26784;
	setp.ne.s32 	%p1930, %r106359, 224;
	@%p1930 bra 	$L__BB3_6342;
	ld.local.u32 	%r106361, [%rd2+908];
	add.s64 	%rd7258, %rd2, 924;
	mov.b32 	%r106360, 0;
$L__BB3_6267:
	and.b32  	%r26795, %r106361, -2147483648;
	ld.local.u32 	%r26796, [%rd7258+-12];
	and.b32  	%r26797, %r26796, 2147483646;
	or.b32  	%r26798, %r26797, %r26795;
	ld.local.u32 	%r26799, [%rd7258+-924];
	shr.u32 	%r26800, %r26798, 1;
	and.b32  	%r26801, %r26796, 1;
	setp.eq.b32 	%p1932, %r26801, 1;
	selp.b32 	%r26802, -1727483681, 0, %p1932;
	xor.b32  	%r26803, %r26802, %r26799;
	xor.b32  	%r26804, %r26803, %r26800;
	st.local.u32 	[%rd7258+-16], %r26804;
	and.b32  	%r26805, %r26796, -2147483648;
	ld.local.u32 	%r26806, [%rd7258+-8];
	and.b32  	%r26807, %r26806, 2147483646;
	or.b32  	%r26808, %r26807, %r26805;
	ld.local.u32 	%r26809, [%rd7258+-920];
	shr.u32 	%r26810, %r26808, 1;
	and.b32  	%r26811, %r26806, 1;
	setp.eq.b32 	%p1933, %r26811, 1;
	selp.b32 	%r26812, -1727483681, 0, %p1933;
	xor.b32  	%r26813, %r26812, %r26809;
	xor.b32  	%r26814, %r26813, %r26810;
	st.local.u32 	[%rd7258+-12], %r26814;
	and.b32  	%r26815, %r26806, -2147483648;
	ld.local.u32 	%r26816, [%rd7258+-4];
	and.b32  	%r26817, %r26816, 2147483646;
	or.b32  	%r26818, %r26817, %r26815;
	ld.local.u32 	%r26819, [%rd7258+-916];
	shr.u32 	%r26820, %r26818, 1;
	and.b32  	%r26821, %r26816, 1;
	setp.eq.b32 	%p1934, %r26821, 1;
	selp.b32 	%r26822, -1727483681, 0, %p1934;
	xor.b32  	%r26823, %r26822, %r26819;
	xor.b32  	%r26824, %r26823, %r26820;
	st.local.u32 	[%rd7258+-8], %r26824;
	and.b32  	%r26825, %r26816, -2147483648;
	ld.local.u32 	%r106361, [%rd7258];
	and.b32  	%r26826, %r106361, 2147483646;
	or.b32  	%r26827, %r26826, %r26825;
	ld.local.u32 	%r26828, [%rd7258+-912];
	shr.u32 	%r26829, %r26827, 1;
	and.b32  	%r26830, %r106361, 1;
	setp.eq.b32 	%p1935, %r26830, 1;
	selp.b32 	%r26831, -1727483681, 0, %p1935;
	xor.b32  	%r26832, %r26831, %r26828;
	xor.b32  	%r26833, %r26832, %r26829;
	st.local.u32 	[%rd7258+-4], %r26833;
	add.s32 	%r106360, %r106360, 4;
	add.s64 	%rd7258, %rd7258, 16;
	setp.ne.s32 	%p1936, %r106360, 396;
	@%p1936 bra 	$L__BB3_6267;
	ld.local.u32 	%r26835, [%rd2+2492];
	and.b32  	%r26836, %r26835, -2147483648;
	ld.local.u32 	%r106337, [%rd2];
	and.b32  	%r26837, %r106337, 2147483646;
	or.b32  	%r26838, %r26837, %r26836;
	ld.local.u32 	%r26839, [%rd2+1584];
	shr.u32 	%r26840, %r26838, 1;
	and.b32  	%r26841, %r106337, 1;
	setp.eq.b32 	%p1937, %r26841, 1;
	selp.b32 	%r26842, -1727483681, 0, %p1937;
	xor.b32  	%r26843, %r26842, %r26839;
	xor.b32  	%r26844, %r26843, %r26840;
	st.local.u32 	[%rd2+2492], %r26844;
	mov.b32 	%r106363, 0;
	st.local.u32 	[%rd2483], %r106363;
$L__BB3_6269:
	add.s32 	%r106369, %r106363, 1;
	st.local.u32 	[%rd2+2496], %r106369;
	mul.wide.s32 	%rd3655, %r106363, 4;
	add.s64 	%rd3656, %rd2, %rd3655;
	ld.local.u32 	%r26845, [%rd3656];
	shr.u32 	%r26846, %r26845, 11;
	xor.b32  	%r26847, %r26846, %r26845;
	shl.b32 	%r26848, %r26847, 7;
	and.b32  	%r26849, %r26848, -1658038656;
	xor.b32  	%r13306, %r26849, %r26847;
	setp.lt.s32 	%p1938, %r106363, 623;
	@%p1938 bra 	$L__BB3_6275;
	mov.b32 	%r106365, 0;
	mov.u64 	%rd7259, %rd2;
$L__BB3_6271:
	and.b32  	%r26851, %r106337, -2147483648;
	ld.local.u32 	%r26852, [%rd7259+4];
	and.b32  	%r26853, %r26852, 2147483646;
	or.b32  	%r26854, %r26853, %r26851;
	ld.local.u32 	%r26855, [%rd7259+1588];
	shr.u32 	%r26856, %r26854, 1;
	and.b32  	%r26857, %r26852, 1;
	setp.eq.b32 	%p1939, %r26857, 1;
	selp.b32 	%r26858, -1727483681, 0, %p1939;
	xor.b32  	%r26859, %r26858, %r26855;
	xor.b32  	%r26860, %r26859, %r26856;
	st.local.u32 	[%rd7259], %r26860;
	and.b32  	%r26861, %r26852, -2147483648;
	ld.local.u32 	%r26862, [%rd7259+8];
	and.b32  	%r26863, %r26862, 2147483646;
	or.b32  	%r26864, %r26863, %r26861;
	ld.local.u32 	%r26865, [%rd7259+1592];
	shr.u32 	%r26866, %r26864, 1;
	and.b32  	%r26867, %r26862, 1;
	setp.eq.b32 	%p1940, %r26867, 1;
	selp.b32 	%r26868, -1727483681, 0, %p1940;
	xor.b32  	%r26869, %r26868, %r26865;
	xor.b32  	%r26870, %r26869, %r26866;
	st.local.u32 	[%rd7259+4], %r26870;
	and.b32  	%r26871, %r26862, -2147483648;
	ld.local.u32 	%r13309, [%rd7259+12];
	and.b32  	%r26872, %r13309, 2147483646;
	or.b32  	%r26873, %r26872, %r26871;
	ld.local.u32 	%r26874, [%rd7259+1596];
	shr.u32 	%r26875, %r26873, 1;
	and.b32  	%r26876, %r13309, 1;
	setp.eq.b32 	%p1941, %r26876, 1;
	selp.b32 	%r26877, -1727483681, 0, %p1941;
	xor.b32  	%r26878, %r26877, %r26874;
	xor.b32  	%r26879, %r26878, %r26875;
	st.local.u32 	[%rd7259+8], %r26879;
	setp.ne.s32 	%p1942, %r106365, 224;
	@%p1942 bra 	$L__BB3_6341;
	ld.local.u32 	%r106366, [%rd2+908];
	mov.b32 	%r106367, 227;
$L__BB3_6273:
	mul.wide.u32 	%rd3657, %r106367, 4;
	add.s64 	%rd3658, %rd2, %rd3657;
	and.b32  	%r26890, %r106366, -2147483648;
	ld.local.u32 	%r26891, [%rd3658+4];
	and.b32  	%r26892, %r26891, 2147483646;
	or.b32  	%r26893, %r26892, %r26890;
	ld.local.u32 	%r26894, [%rd3658+-908];
	shr.u32 	%r26895, %r26893, 1;
	and.b32  	%r26896, %r26891, 1;
	setp.eq.b32 	%p1944, %r26896, 1;
	selp.b32 	%r26897, -1727483681, 0, %p1944;
	xor.b32  	%r26898, %r26897, %r26894;
	xor.b32  	%r26899, %r26898, %r26895;
	st.local.u32 	[%rd3658], %r26899;
	and.b32  	%r26900, %r26891, -2147483648;
	ld.local.u32 	%r26901, [%rd3658+8];
	and.b32  	%r26902, %r26901, 2147483646;
	or.b32  	%r26903, %r26902, %r26900;
	ld.local.u32 	%r26904, [%rd3658+-904];
	shr.u32 	%r26905, %r26903, 1;
	and.b32  	%r26906, %r26901, 1;
	setp.eq.b32 	%p1945, %r26906, 1;
	selp.b32 	%r26907, -1727483681, 0, %p1945;
	xor.b32  	%r26908, %r26907, %r26904;
	xor.b32  	%r26909, %r26908, %r26905;
	st.local.u32 	[%rd3658+4], %r26909;
	and.b32  	%r26910, %r26901, -2147483648;
	ld.local.u32 	%r26911, [%rd3658+12];
	and.b32  	%r26912, %r26911, 2147483646;
	or.b32  	%r26913, %r26912, %r26910;
	ld.local.u32 	%r26914, [%rd3658+-900];
	shr.u32 	%r26915, %r26913, 1;
	and.b32  	%r26916, %r26911, 1;
	setp.eq.b32 	%p1946, %r26916, 1;
	selp.b32 	%r26917, -1727483681, 0, %p1946;
	xor.b32  	%r26918, %r26917, %r26914;
	xor.b32  	%r26919, %r26918, %r26915;
	st.local.u32 	[%rd3658+8], %r26919;
	and.b32  	%r26920, %r26911, -2147483648;
	add.s32 	%r106367, %r106367, 4;
	ld.local.u32 	%r106366, [%rd3658+16];
	and.b32  	%r26921, %r106366, 2147483646;
	or.b32  	%r26922, %r26921, %r26920;
	ld.local.u32 	%r26923, [%rd3658+-896];
	shr.u32 	%r26924, %r26922, 1;
	and.b32  	%r26925, %r106366, 1;
	setp.eq.b32 	%p1947, %r26925, 1;
	selp.b32 	%r26926, -1727483681, 0, %p1947;
	xor.b32  	%r26927, %r26926, %r26923;
	xor.b32  	%r26928, %r26927, %r26924;
	st.local.u32 	[%rd3658+12], %r26928;
	setp.ne.s32 	%p1948, %r106367, 623;
	@%p1948 bra 	$L__BB3_6273;
	ld.local.u32 	%r26930, [%rd2+2492];
	and.b32  	%r26931, %r26930, -2147483648;
	ld.local.u32 	%r106337, [%rd2];
	and.b32  	%r26932, %r106337, 2147483646;
	or.b32  	%r26933, %r26932, %r26931;
	ld.local.u32 	%r26934, [%rd2+1584];
	shr.u32 	%r26935, %r26933, 1;
	and.b32  	%r26936, %r106337, 1;
	setp.eq.b32 	%p1949, %r26936, 1;
	selp.b32 	%r26937, -1727483681, 0, %p1949;
	xor.b32  	%r26938, %r26937, %r26934;
	xor.b32  	%r26939, %r26938, %r26935;
	st.local.u32 	[%rd2+2492], %r26939;
	mov.b32 	%r106369, 0;
	st.local.u32 	[%rd2+2496], %r106369;
$L__BB3_6275:
	add.s64 	%rd2930, %rd2, 908;
	setp.gt.u32 	%p1951, %r15023, %r15024;
	add.s32 	%r106389, %r106369, 1;
	st.local.u32 	[%rd2+2496], %r106389;
	mul.wide.s32 	%rd3659, %r106369, 4;
	add.s64 	%rd3660, %rd2, %rd3659;
	ld.local.u32 	%r26940, [%rd3660];
	shr.u32 	%r26941, %r26940, 11;
	xor.b32  	%r26942, %r26941, %r26940;
	shl.b32 	%r26943, %r26942, 7;
	and.b32  	%r26944, %r26943, -1658038656;
	xor.b32  	%r26945, %r26944, %r26942;
	shl.b32 	%r26946, %r26945, 15;
	and.b32  	%r26947, %r26946, -402653184;
	xor.b32  	%r26948, %r26947, %r26945;
	shr.u32 	%r26949, %r26948, 27;
	shl.b32 	%r26950, %r13267, 15;
	and.b32  	%r26951, %r26950, -402653184;
	xor.b32  	%r26952, %r26951, %r13267;
	shr.u32 	%r26953, %r26952, 7;
	and.b32  	%r26954, %r26953, 32505856;
	shl.b32 	%r26955, %r13280, 15;
	and.b32  	%r26956, %r26955, -402653184;
	xor.b32  	%r26957, %r26956, %r13280;
	shr.u32 	%r26958, %r26957, 12;
	and.b32  	%r26959, %r26958, 1015808;
	or.b32  	%r26960, %r26959, %r26954;
	shl.b32 	%r26961, %r13293, 15;
	and.b32  	%r26962, %r26961, -402653184;
	xor.b32  	%r26963, %r26962, %r13293;
	shr.u32 	%r26964, %r26963, 17;
	and.b32  	%r26965, %r26964, 31744;
	or.b32  	%r26966, %r26960, %r26965;
	shl.b32 	%r26967, %r13306, 15;
	and.b32  	%r26968, %r26967, -402653184;
	xor.b32  	%r26969, %r26968, %r13306;
	shr.u32 	%r26970, %r26969, 22;
	and.b32  	%r26971, %r26970, 992;
	or.b32  	%r26972, %r26966, %r26971;
	or.b32  	%r106373, %r26972, %r26949;
	mov.pred 	%p12045, 0;
	@%p1951 bra 	$L__BB3_6284;
	mov.pred 	%p12045, 0;
	mov.u32 	%r106378, %r106389;
	mov.u32 	%r106372, %r15023;
$L__BB3_6277:
	shl.b32 	%r13325, %r106373, 5;
	setp.lt.s32 	%p1953, %r106378, 624;
	@%p1953 bra 	$L__BB3_6283;
	mov.b32 	%r106375, 0;
$L__BB3_6279:
	mul.wide.u32 	%rd3661, %r106375, 4;
	add.s64 	%rd2931, %rd2, %rd3661;
	and.b32  	%r26974, %r106337, -2147483648;
	ld.local.u32 	%r26975, [%rd2931+4];
	and.b32  	%r26976, %r26975, 2147483646;
	or.b32  	%r26977, %r26976, %r26974;
	ld.local.u32 	%r26978, [%rd2931+1588];
	shr.u32 	%r26979, %r26977, 1;
	and.b32  	%r26980, %r26975, 1;
	setp.eq.b32 	%p1954, %r26980, 1;
	selp.b32 	%r26981, -1727483681, 0, %p1954;
	xor.b32  	%r26982, %r26981, %r26978;
	xor.b32  	%r26983, %r26982, %r26979;
	st.local.u32 	[%rd2931], %r26983;
	and.b32  	%r26984, %r26975, -2147483648;
	ld.local.u32 	%r26985, [%rd2931+8];
	and.b32  	%r26986, %r26985, 2147483646;
	or.b32  	%r26987, %r26986, %r26984;
	ld.local.u32 	%r26988, [%rd2931+1592];
	shr.u32 	%r26989, %r26987, 1;
	and.b32  	%r26990, %r26985, 1;
	setp.eq.b32 	%p1955, %r26990, 1;
	selp.b32 	%r26991, -1727483681, 0, %p1955;
	xor.b32  	%r26992, %r26991, %r26988;
	xor.b32  	%r26993, %r26992, %r26989;
	st.local.u32 	[%rd2931+4], %r26993;
	and.b32  	%r26994, %r26985, -2147483648;
	ld.local.u32 	%r13328, [%rd2931+12];
	and.b32  	%r26995, %r13328, 2147483646;
	or.b32  	%r26996, %r26995, %r26994;
	ld.local.u32 	%r26997, [%rd2931+1596];
	shr.u32 	%r26998, %r26996, 1;
	and.b32  	%r26999, %r13328, 1;
	setp.eq.b32 	%p1956, %r26999, 1;
	selp.b32 	%r27000, -1727483681, 0, %p1956;
	xor.b32  	%r27001, %r27000, %r26997;
	xor.b32  	%r27002, %r27001, %r26998;
	st.local.u32 	[%rd2931+8], %r27002;
	setp.ne.s32 	%p1957, %r106375, 224;
	@%p1957 bra 	$L__BB3_7312;
	ld.local.u32 	%r106376, [%rd2930];
	mov.b32 	%r106377, 227;
$L__BB3_6281:
	mul.wide.u32 	%rd3662, %r106377, 4;
	add.s64 	%rd3663, %rd2, %rd3662;
	and.b32  	%r27013, %r106376, -2147483648;
	ld.local.u32 	%r27014, [%rd3663+4];
	and.b32  	%r27015, %r27014, 2147483646;
	or.b32  	%r27016, %r27015, %r27013;
	ld.local.u32 	%r27017, [%rd3663+-908];
	shr.u32 	%r27018, %r27016, 1;
	and.b32  	%r27019, %r27014, 1;
	setp.eq.b32 	%p1959, %r27019, 1;
	selp.b32 	%r27020, -1727483681, 0, %p1959;
	xor.b32  	%r27021, %r27020, %r27017;
	xor.b32  	%r27022, %r27021, %r27018;
	st.local.u32 	[%rd3663], %r27022;
	and.b32  	%r27023, %r27014, -2147483648;
	ld.local.u32 	%r27024, [%rd3663+8];
	and.b32  	%r27025, %r27024, 2147483646;
	or.b32  	%r27026, %r27025, %r27023;
	ld.local.u32 	%r27027, [%rd3663+-904];
	shr.u32 	%r27028, %r27026, 1;
	and.b32  	%r27029, %r27024, 1;
	setp.eq.b32 	%p1960, %r27029, 1;
	selp.b32 	%r27030, -1727483681, 0, %p1960;
	xor.b32  	%r27031, %r27030, %r27027;
	xor.b32  	%r27032, %r27031, %r27028;
	st.local.u32 	[%rd3663+4], %r27032;
	and.b32  	%r27033, %r27024, -2147483648;
	ld.local.u32 	%r27034, [%rd3663+12];
	and.b32  	%r27035, %r27034, 2147483646;
	or.b32  	%r27036, %r27035, %r27033;
	ld.local.u32 	%r27037, [%rd3663+-900];
	shr.u32 	%r27038, %r27036, 1;
	and.b32  	%r27039, %r27034, 1;
	setp.eq.b32 	%p1961, %r27039, 1;
	selp.b32 	%r27040, -1727483681, 0, %p1961;
	xor.b32  	%r27041, %r27040, %r27037;
	xor.b32  	%r27042, %r27041, %r27038;
	st.local.u32 	[%rd3663+8], %r27042;
	and.b32  	%r27043, %r27034, -2147483648;
	add.s32 	%r106377, %r106377, 4;
	ld.local.u32 	%r106376, [%rd3663+16];
	and.b32  	%r27044, %r106376, 2147483646;
	or.b32  	%r27045, %r27044, %r27043;
	ld.local.u32 	%r27046, [%rd3663+-896];
	shr.u32 	%r27047, %r27045, 1;
	and.b32  	%r27048, %r106376, 1;
	setp.eq.b32 	%p1962, %r27048, 1;
	selp.b32 	%r27049, -1727483681, 0, %p1962;
	xor.b32  	%r27050, %r27049, %r27046;
	xor.b32  	%r27051, %r27050, %r27047;
	st.local.u32 	[%rd3663+12], %r27051;
	setp.ne.s32 	%p1963, %r106377, 623;
	@%p1963 bra 	$L__BB3_6281;
	ld.local.u32 	%r27053, [%rd2+2492];
	and.b32  	%r27054, %r27053, -2147483648;
	ld.local.u32 	%r106337, [%rd2];
	and.b32  	%r27055, %r106337, 2147483646;
	or.b32  	%r27056, %r27055, %r27054;
	ld.local.u32 	%r27057, [%rd2+1584];
	shr.u32 	%r27058, %r27056, 1;
	and.b32  	%r27059, %r106337, 1;
	setp.eq.b32 	%p1964, %r27059, 1;
	selp.b32 	%r27060, -1727483681, 0, %p1964;
	xor.b32  	%r27061, %r27060, %r27057;
	xor.b32  	%r27062, %r27061, %r27058;
	st.local.u32 	[%rd2+2492], %r27062;
	mov.b32 	%r106378, 0;
	st.local.u32 	[%rd2+2496], %r106378;
$L__BB3_6283:
	add.s32 	%r106389, %r106378, 1;
	st.local.u32 	[%rd2+2496], %r106389;
	mul.wide.s32 	%rd3664, %r106378, 4;
	add.s64 	%rd3665, %rd2, %rd3664;
	ld.local.u32 	%r27063, [%rd3665];
	shr.u32 	%r27064, %r27063, 11;
	xor.b32  	%r27065, %r27064, %r27063;
	shl.b32 	%r27066, %r27065, 7;
	and.b32  	%r27067, %r27066, -1658038656;
	xor.b32  	%r27068, %r27067, %r27065;
	shl.b32 	%r27069, %r27068, 15;
	and.b32  	%r27070, %r27069, -402653184;
	xor.b32  	%r27071, %r27070, %r27068;
	shr.u32 	%r27072, %r27071, 27;
	and.b32  	%r27074, %r13325, 1073741792;
	or.b32  	%r106373, %r27072, %r27074;
	setp.eq.s32 	%p1965, %r106373, %r15021;
	or.pred  	%p12045, %p12045, %p1965;
	add.s32 	%r106372, %r106372, 1;
	setp.gt.u32 	%p1966, %r106372, %r15024;
	mov.u32 	%r106378, %r106389;
	@%p1966 bra 	$L__BB3_6284;
	bra.uni 	$L__BB3_6277;
$L__BB3_6284:
	sub.s32 	%r27075, %r15025, %r15024;
	add.s32 	%r27076, %r27075, -6;
	setp.lt.s32 	%p1967, %r27076, 1;
	@%p1967 bra 	$L__BB3_6293;
	mov.b32 	%r106384, 0;
$L__BB3_6286:
	setp.lt.s32 	%p1968, %r106389, 624;
	@%p1968 bra 	$L__BB3_6292;
	mov.b32 	%r106386, 0;
	mov.u64 	%rd7260, %rd2;
$L__BB3_6288:
	and.b32  	%r27079, %r106337, -2147483648;
	ld.local.u32 	%r27080, [%rd7260+4];
	and.b32  	%r27081, %r27080, 2147483646;
	or.b32  	%r27082, %r27081, %r27079;
	ld.local.u32 	%r27083, [%rd7260+1588];
	shr.u32 	%r27084, %r27082, 1;
	and.b32  	%r27085, %r27080, 1;
	setp.eq.b32 	%p1969, %r27085, 1;
	selp.b32 	%r27086, -1727483681, 0, %p1969;
	xor.b32  	%r27087, %r27086, %r27083;
	xor.b32  	%r27088, %r27087, %r27084;
	st.local.u32 	[%rd7260], %r27088;
	and.b32  	%r27089, %r27080, -2147483648;
	ld.local.u32 	%r27090, [%rd7260+8];
	and.b32  	%r27091, %r27090, 2147483646;
	or.b32  	%r27092, %r27091, %r27089;
	ld.local.u32 	%r27093, [%rd7260+1592];
	shr.u32 	%r27094, %r27092, 1;
	and.b32  	%r27095, %r27090, 1;
	setp.eq.b32 	%p1970, %r27095, 1;
	selp.b32 	%r27096, -1727483681, 0, %p1970;
	xor.b32  	%r27097, %r27096, %r27093;
	xor.b32  	%r27098, %r27097, %r27094;
	st.local.u32 	[%rd7260+4], %r27098;
	and.b32  	%r27099, %r27090, -2147483648;
	ld.local.u32 	%r13349, [%rd7260+12];
	and.b32  	%r27100, %r13349, 2147483646;
	or.b32  	%r27101, %r27100, %r27099;
	ld.local.u32 	%r27102, [%rd7260+1596];
	shr.u32 	%r27103, %r27101, 1;
	and.b32  	%r27104, %r13349, 1;
	setp.eq.b32 	%p1971, %r27104, 1;
	selp.b32 	%r27105, -1727483681, 0, %p1971;
	xor.b32  	%r27106, %r27105, %r27102;
	xor.b32  	%r27107, %r27106, %r27103;
	st.local.u32 	[%rd7260+8], %r27107;
	setp.ne.s32 	%p1972, %r106386, 224;
	@%p1972 bra 	$L__BB3_6340;
	ld.local.u32 	%r106387, [%rd2930];
	mov.b32 	%r106388, 227;
$L__BB3_6290:
	mul.wide.u32 	%rd3666, %r106388, 4;
	add.s64 	%rd3667, %rd2, %rd3666;
	and.b32  	%r27118, %r106387, -2147483648;
	ld.local.u32 	%r27119, [%rd3667+4];
	and.b32  	%r27120, %r27119, 2147483646;
	or.b32  	%r27121, %r27120, %r27118;
	ld.local.u32 	%r27122, [%rd3667+-908];
	shr.u32 	%r27123, %r27121, 1;
	and.b32  	%r27124, %r27119, 1;
	setp.eq.b32 	%p1974, %r27124, 1;
	selp.b32 	%r27125, -1727483681, 0, %p1974;
	xor.b32  	%r27126, %r27125, %r27122;
	xor.b32  	%r27127, %r27126, %r27123;
	st.local.u32 	[%rd3667], %r27127;
	and.b32  	%r27128, %r27119, -2147483648;
	ld.local.u32 	%r27129, [%rd3667+8];
	and.b32  	%r27130, %r27129, 2147483646;
	or.b32  	%r27131, %r27130, %r27128;
	ld.local.u32 	%r27132, [%rd3667+-904];
	shr.u32 	%r27133, %r27131, 1;
	and.b32  	%r27134, %r27129, 1;
	setp.eq.b32 	%p1975, %r27134, 1;
	selp.b32 	%r27135, -1727483681, 0, %p1975;
	xor.b32  	%r27136, %r27135, %r27132;
	xor.b32  	%r27137, %r27136, %r27133;
	st.local.u32 	[%rd3667+4], %r27137;
	and.b32  	%r27138, %r27129, -2147483648;
	ld.local.u32 	%r27139, [%rd3667+12];
	and.b32  	%r27140, %r27139, 2147483646;
	or.b32  	%r27141, %r27140, %r27138;
	ld.local.u32 	%r27142, [%rd3667+-900];
	shr.u32 	%r27143, %r27141, 1;
	and.b32  	%r27144, %r27139, 1;
	setp.eq.b32 	%p1976, %r27144, 1;
	selp.b32 	%r27145, -1727483681, 0, %p1976;
	xor.b32  	%r27146, %r27145, %r27142;
	xor.b32  	%r27147, %r27146, %r27143;
	st.local.u32 	[%rd3667+8], %r27147;
	and.b32  	%r27148, %r27139, -2147483648;
	add.s32 	%r106388, %r106388, 4;
	ld.local.u32 	%r106387, [%rd3667+16];
	and.b32  	%r27149, %r106387, 2147483646;
	or.b32  	%r27150, %r27149, %r27148;
	ld.local.u32 	%r27151, [%rd3667+-896];
	shr.u32 	%r27152, %r27150, 1;
	and.b32  	%r27153, %r106387, 1;
	setp.eq.b32 	%p1977, %r27153, 1;
	selp.b32 	%r27154, -1727483681, 0, %p1977;
	xor.b32  	%r27155, %r27154, %r27151;
	xor.b32  	%r27156, %r27155, %r27152;
	st.local.u32 	[%rd3667+12], %r27156;
	setp.ne.s32 	%p1978, %r106388, 623;
	@%p1978 bra 	$L__BB3_6290;
	ld.local.u32 	%r27158, [%rd2+2492];
	and.b32  	%r27159, %r27158, -2147483648;
	ld.local.u32 	%r106337, [%rd2];
	and.b32  	%r27160, %r106337, 2147483646;
	or.b32  	%r27161, %r27160, %r27159;
	ld.local.u32 	%r27162, [%rd2+1584];
	shr.u32 	%r27163, %r27161, 1;
	and.b32  	%r27164, %r106337, 1;
	setp.eq.b32 	%p1979, %r27164, 1;
	selp.b32 	%r27165, -1727483681, 0, %p1979;
	xor.b32  	%r27166, %r27165, %r27162;
	xor.b32  	%r27167, %r27166, %r27163;
	st.local.u32 	[%rd2+2492], %r27167;
	mov.b32 	%r106389, 0;
	st.local.u32 	[%rd2+2496], %r106389;
$L__BB3_6292:
	add.s32 	%r106389, %r106389, 1;
	st.local.u32 	[%rd2483], %r106389;
	add.s32 	%r106384, %r106384, 1;
	setp.ne.s32 	%p1980, %r106384, %r27076;
	@%p1980 bra 	$L__BB3_6286;
$L__BB3_6293:
	setp.lt.s32 	%p1981, %r106389, 624;
	@%p1981 bra 	$L__BB3_6299;
	mov.b32 	%r106394, 0;
	mov.u64 	%rd7261, %rd2;
$L__BB3_6295:
	and.b32  	%r27171, %r106337, -2147483648;
	ld.local.u32 	%r27172, [%rd7261+4];
	and.b32  	%r27173, %r27172, 2147483646;
	or.b32  	%r27174, %r27173, %r27171;
	ld.local.u32 	%r27175, [%rd7261+1588];
	shr.u32 	%r27176, %r27174, 1;
	and.b32  	%r27177, %r27172, 1;
	setp.eq.b32 	%p1982, %r27177, 1;
	selp.b32 	%r27178, -1727483681, 0, %p1982;
	xor.b32  	%r27179, %r27178, %r27175;
	xor.b32  	%r27180, %r27179, %r27176;
	st.local.u32 	[%rd7261], %r27180;
	and.b32  	%r27181, %r27172, -2147483648;
	ld.local.u32 	%r27182, [%rd7261+8];
	and.b32  	%r27183, %r27182, 2147483646;
	or.b32  	%r27184, %r27183, %r27181;
	ld.local.u32 	%r27185, [%rd7261+1592];
	shr.u32 	%r27186, %r27184, 1;
	and.b32  	%r27187, %r27182, 1;
	setp.eq.b32 	%p1983, %r27187, 1;
	selp.b32 	%r27188, -1727483681, 0, %p1983;
	xor.b32  	%r27189, %r27188, %r27185;
	xor.b32  	%r27190, %r27189, %r27186;
	st.local.u32 	[%rd7261+4], %r27190;
	and.b32  	%r27191, %r27182, -2147483648;
	ld.local.u32 	%r13364, [%rd7261+12];
	and.b32  	%r27192, %r13364, 2147483646;
	or.b32  	%r27193, %r27192, %r27191;
	ld.local.u32 	%r27194, [%rd7261+1596];
	shr.u32 	%r27195, %r27193, 1;
	and.b32  	%r27196, %r13364, 1;
	setp.eq.b32 	%p1984, %r27196, 1;
	selp.b32 	%r27197, -1727483681, 0, %p1984;
	xor.b32  	%r27198, %r27197, %r27194;
	xor.b32  	%r27199, %r27198, %r27195;
	st.local.u32 	[%rd7261+8], %r27199;
	setp.ne.s32 	%p1985, %r106394, 224;
	@%p1985 bra 	$L__BB3_6339;
	ld.local.u32 	%r106396, [%rd2+908];
	add.s64 	%rd7262, %rd2, 924;
	mov.b32 	%r106395, 0;
$L__BB3_6297:
	and.b32  	%r27210, %r106396, -2147483648;
	ld.local.u32 	%r27211, [%rd7262+-12];
	and.b32  	%r27212, %r27211, 2147483646;
	or.b32  	%r27213, %r27212, %r27210;
	ld.local.u32 	%r27214, [%rd7262+-924];
	shr.u32 	%r27215, %r27213, 1;
	and.b32  	%r27216, %r27211, 1;
	setp.eq.b32 	%p1987, %r27216, 1;
	selp.b32 	%r27217, -1727483681, 0, %p1987;
	xor.b32  	%r27218, %r27217, %r27214;
	xor.b32  	%r27219, %r27218, %r27215;
	st.local.u32 	[%rd7262+-16], %r27219;
	and.b32  	%r27220, %r27211, -2147483648;
	ld.local.u32 	%r27221, [%rd7262+-8];
	and.b32  	%r27222, %r27221, 2147483646;
	or.b32  	%r27223, %r27222, %r27220;
	ld.local.u32 	%r27224, [%rd7262+-920];
	shr.u32 	%r27225, %r27223, 1;
	and.b32  	%r27226, %r27221, 1;
	setp.eq.b32 	%p1988, %r27226, 1;
	selp.b32 	%r27227, -1727483681, 0, %p1988;
	xor.b32  	%r27228, %r27227, %r27224;
	xor.b32  	%r27229, %r27228, %r27225;
	st.local.u32 	[%rd7262+-12], %r27229;
	and.b32  	%r27230, %r27221, -2147483648;
	ld.local.u32 	%r27231, [%rd7262+-4];
	and.b32  	%r27232, %r27231, 2147483646;
	or.b32  	%r27233, %r27232, %r27230;
	ld.local.u32 	%r27234, [%rd7262+-916];
	shr.u32 	%r27235, %r27233, 1;
	and.b32  	%r27236, %r27231, 1;
	setp.eq.b32 	%p1989, %r27236, 1;
	selp.b32 	%r27237, -1727483681, 0, %p1989;
	xor.b32  	%r27238, %r27237, %r27234;
	xor.b32  	%r27239, %r27238, %r27235;
	st.local.u32 	[%rd7262+-8], %r27239;
	and.b32  	%r27240, %r27231, -2147483648;
	ld.local.u32 	%r106396, [%rd7262];
	and.b32  	%r27241, %r106396, 2147483646;
	or.b32  	%r27242, %r27241, %r27240;
	ld.local.u32 	%r27243, [%rd7262+-912];
	shr.u32 	%r27244, %r27242, 1;
	and.b32  	%r27245, %r106396, 1;
	setp.eq.b32 	%p1990, %r27245, 1;
	selp.b32 	%r27246, -1727483681, 0, %p1990;
	xor.b32  	%r27247, %r27246, %r27243;
	xor.b32  	%r27248, %r27247, %r27244;
	st.local.u32 	[%rd7262+-4], %r27248;
	add.s32 	%r106395, %r106395, 4;
	add.s64 	%rd7262, %rd7262, 16;
	setp.ne.s32 	%p1991, %r106395, 396;
	@%p1991 bra 	$L__BB3_6297;
	ld.local.u32 	%r27250, [%rd2+2492];
	and.b32  	%r27251, %r27250, -2147483648;
	ld.local.u32 	%r106337, [%rd2930+-908];
	and.b32  	%r27252, %r106337, 2147483646;
	or.b32  	%r27253, %r27252, %r27251;
	ld.local.u32 	%r27254, [%rd2+1584];
	shr.u32 	%r27255, %r27253, 1;
	and.b32  	%r27256, %r106337, 1;
	setp.eq.b32 	%p1992, %r27256, 1;
	selp.b32 	%r27257, -1727483681, 0, %p1992;
	xor.b32  	%r27258, %r27257, %r27254;
	xor.b32  	%r27259, %r27258, %r27255;
	st.local.u32 	[%rd2+2492], %r27259;
	mov.b32 	%r106389, 0;
	st.local.u32 	[%rd2483], %r106389;
$L__BB3_6299:
	add.s32 	%r106404, %r106389, 1;
	st.local.u32 	[%rd2+2496], %r106404;
	mul.wide.s32 	%rd3668, %r106389, 4;
	add.s64 	%rd3669, %rd2, %rd3668;
	ld.local.u32 	%r27260, [%rd3669];
	shr.u32 	%r27261, %r27260, 11;
	xor.b32  	%r27262, %r27261, %r27260;
	shl.b32 	%r27263, %r27262, 7;
	and.b32  	%r27264, %r27263, -1658038656;
	xor.b32  	%r13374, %r27264, %r27262;
	setp.lt.s32 	%p1993, %r106389, 623;
	@%p1993 bra 	$L__BB3_6305;
	mov.b32 	%r106400, 0;
	mov.u64 	%rd7263, %rd2;
$L__BB3_6301:
	and.b32  	%r27266, %r106337, -2147483648;
	ld.local.u32 	%r27267, [%rd7263+4];
	and.b32  	%r27268, %r27267, 2147483646;
	or.b32  	%r27269, %r27268, %r27266;
	ld.local.u32 	%r27270, [%rd7263+1588];
	shr.u32 	%r27271, %r27269, 1;
	and.b32  	%r27272, %r27267, 1;
	setp.eq.b32 	%p1994, %r27272, 1;
	selp.b32 	%r27273, -1727483681, 0, %p1994;
	xor.b32  	%r27274, %r27273, %r27270;
	xor.b32  	%r27275, %r27274, %r27271;
	st.local.u32 	[%rd7263], %r27275;
	and.b32  	%r27276, %r27267, -2147483648;
	ld.local.u32 	%r27277, [%rd7263+8];
	and.b32  	%r27278, %r27277, 2147483646;
	or.b32  	%r27279, %r27278, %r27276;
	ld.local.u32 	%r27280, [%rd7263+1592];
	shr.u32 	%r27281, %r27279, 1;
	and.b32  	%r27282, %r27277, 1;
	setp.eq.b32 	%p1995, %r27282, 1;
	selp.b32 	%r27283, -1727483681, 0, %p1995;
	xor.b32  	%r27284, %r27283, %r27280;
	xor.b32  	%r27285, %r27284, %r27281;
	st.local.u32 	[%rd7263+4], %r27285;
	and.b32  	%r27286, %r27277, -2147483648;
	ld.local.u32 	%r13377, [%rd7263+12];
	and.b32  	%r27287, %r13377, 2147483646;
	or.b32  	%r27288, %r27287, %r27286;
	ld.local.u32 	%r27289, [%rd7263+1596];
	shr.u32 	%r27290, %r27288, 1;
	and.b32  	%r27291, %r13377, 1;
	setp.eq.b32 	%p1996, %r27291, 1;
	selp.b32 	%r27292, -1727483681, 0, %p1996;
	xor.b32  	%r27293, %r27292, %r27289;
	xor.b32  	%r27294, %r27293, %r27290;
	st.local.u32 	[%rd7263+8], %r27294;
	setp.ne.s32 	%p1997, %r106400, 224;
	@%p1997 bra 	$L__BB3_6338;
	ld.local.u32 	%r106402, [%rd2+908];
	add.s64 	%rd7264, %rd2, 924;
	mov.b32 	%r106401, 0;
$L__BB3_6303:
	and.b32  	%r27305, %r106402, -2147483648;
	ld.local.u32 	%r27306, [%rd7264+-12];
	and.b32  	%r27307, %r27306, 2147483646;
	or.b32  	%r27308, %r27307, %r27305;
	ld.local.u32 	%r27309, [%rd7264+-924];
	shr.u32 	%r27310, %r27308, 1;
	and.b32  	%r27311, %r27306, 1;
	setp.eq.b32 	%p1999, %r27311, 1;
	selp.b32 	%r27312, -1727483681, 0, %p1999;
	xor.b32  	%r27313, %r27312, %r27309;
	xor.b32  	%r27314, %r27313, %r27310;
	st.local.u32 	[%rd7264+-16], %r27314;
	and.b32  	%r27315, %r27306, -2147483648;
	ld.local.u32 	%r27316, [%rd7264+-8];
	and.b32  	%r27317, %r27316, 2147483646;
	or.b32  	%r27318, %r27317, %r27315;
	ld.local.u32 	%r27319, [%rd7264+-920];
	shr.u32 	%r27320, %r27318, 1;
	and.b32  	%r27321, %r27316, 1;
	setp.eq.b32 	%p2000, %r27321, 1;
	selp.b32 	%r27322, -1727483681, 0, %p2000;
	xor.b32  	%r27323, %r27322, %r27319;
	xor.b32  	%r27324, %r27323, %r27320;
	st.local.u32 	[%rd7264+-12], %r27324;
	and.b32  	%r27325, %r27316, -2147483648;
	ld.local.u32 	%r27326, [%rd7264+-4];
	and.b32  	%r27327, %r27326, 2147483646;
	or.b32  	%r27328, %r27327, %r27325;
	ld.local.u32 	%r27329, [%rd7264+-916];
	shr.u32 	%r27330, %r27328, 1;
	and.b32  	%r27331, %r27326, 1;
	setp.eq.b32 	%p2001, %r27331, 1;
	selp.b32 	%r27332, -1727483681, 0, %p2001;
	xor.b32  	%r27333, %r27332, %r27329;
	xor.b32  	%r27334, %r27333, %r27330;
	st.local.u32 	[%rd7264+-8], %r27334;
	and.b32  	%r27335, %r27326, -2147483648;
	ld.local.u32 	%r106402, [%rd7264];
	and.b32  	%r27336, %r106402, 2147483646;
	or.b32  	%r27337, %r27336, %r27335;
	ld.local.u32 	%r27338, [%rd7264+-912];
	shr.u32 	%r27339, %r27337, 1;
	and.b32  	%r27340, %r106402, 1;
	setp.eq.b32 	%p2002, %r27340, 1;
	selp.b32 	%r27341, -1727483681, 0, %p2002;
	xor.b32  	%r27342, %r27341, %r27338;
	xor.b32  	%r27343, %r27342, %r27339;
	st.local.u32 	[%rd7264+-4], %r27343;
	add.s32 	%r106401, %r106401, 4;
	add.s64 	%rd7264, %rd7264, 16;
	setp.ne.s32 	%p2003, %r106401, 396;
	@%p2003 bra 	$L__BB3_6303;
	ld.local.u32 	%r27345, [%rd2+2492];
	and.b32  	%r27346, %r27345, -2147483648;
	ld.local.u32 	%r106337, [%rd2930+-908];
	and.b32  	%r27347, %r106337, 2147483646;
	or.b32  	%r27348, %r27347, %r27346;
	ld.local.u32 	%r27349, [%rd2+1584];
	shr.u32 	%r27350, %r27348, 1;
	and.b32  	%r27351, %r106337, 1;
	setp.eq.b32 	%p2004, %r27351, 1;
	selp.b32 	%r27352, -1727483681, 0, %p2004;
	xor.b32  	%r27353, %r27352, %r27349;
	xor.b32  	%r27354, %r27353, %r27350;
	st.local.u32 	[%rd2+2492], %r27354;
	mov.b32 	%r106404, 0;
	st.local.u32 	[%rd2483], %r106404;
$L__BB3_6305:
	add.s32 	%r106410, %r106404, 1;
	st.local.u32 	[%rd2+2496], %r106410;
	mul.wide.s32 	%rd3670, %r106404, 4;
	add.s64 	%rd3671, %rd2, %rd3670;
	ld.local.u32 	%r27355, [%rd3671];
	shr.u32 	%r27356, %r27355, 11;
	xor.b32  	%r27357, %r27356, %r27355;
	shl.b32 	%r27358, %r27357, 7;
	and.b32  	%r27359, %r27358, -1658038656;
	xor.b32  	%r13387, %r27359, %r27357;
	setp.lt.s32 	%p2005, %r106404, 623;
	@%p2005 bra 	$L__BB3_6311;
	mov.b32 	%r106406, 0;
	mov.u64 	%rd7265, %rd2;
$L__BB3_6307:
	and.b32  	%r27361, %r106337, -2147483648;
	ld.local.u32 	%r27362, [%rd7265+4];
	and.b32  	%r27363, %r27362, 2147483646;
	or.b32  	%r27364, %r27363, %r27361;
	ld.local.u32 	%r27365, [%rd7265+1588];
	shr.u32 	%r27366, %r27364, 1;
	and.b32  	%r27367, %r27362, 1;
	setp.eq.b32 	%p2006, %r27367, 1;
	selp.b32 	%r27368, -1727483681, 0, %p2006;
	xor.b32  	%r27369, %r27368, %r27365;
	xor.b32  	%r27370, %r27369, %r27366;
	st.local.u32 	[%rd7265], %r27370;
	and.b32  	%r27371, %r27362, -2147483648;
	ld.local.u32 	%r27372, [%rd7265+8];
	and.b32  	%r27373, %r27372, 2147483646;
	or.b32  	%r27374, %r27373, %r27371;
	ld.local.u32 	%r27375, [%rd7265+1592];
	shr.u32 	%r27376, %r27374, 1;
	and.b32  	%r27377, %r27372, 1;
	setp.eq.b32 	%p2007, %r27377, 1;
	selp.b32 	%r27378, -1727483681, 0, %p2007;
	xor.b32  	%r27379, %r27378, %r27375;
	xor.b32  	%r27380, %r27379, %r27376;
	st.local.u32 	[%rd7265+4], %r27380;
	and.b32  	%r27381, %r27372, -2147483648;
	ld.local.u32 	%r13390, [%rd7265+12];
	and.b32  	%r27382, %r13390, 2147483646;
	or.b32  	%r27383, %r27382, %r27381;
	ld.local.u32 	%r27384, [%rd7265+1596];
	shr.u32 	%r27385, %r27383, 1;
	and.b32  	%r27386, %r13390, 1;
	setp.eq.b32 	%p2008, %r27386, 1;
	selp.b32 	%r27387, -1727483681, 0, %p2008;
	xor.b32  	%r27388, %r27387, %r27384;
	xor.b32  	%r27389, %r27388, %r27385;
	st.local.u32 	[%rd7265+8], %r27389;
	setp.ne.s32 	%p2009, %r106406, 224;
	@%p2009 bra 	$L__BB3_6337;
	ld.local.u32 	%r106408, [%rd2+908];
	add.s64 	%rd7266, %rd2, 924;
	mov.b32 	%r106407, 0;
$L__BB3_6309:
	and.b32  	%r27400, %r106408, -2147483648;
	ld.local.u32 	%r27401, [%rd7266+-12];
	and.b32  	%r27402, %r27401, 2147483646;
	or.b32  	%r27403, %r27402, %r27400;
	ld.local.u32 	%r27404, [%rd7266+-924];
	shr.u32 	%r27405, %r27403, 1;
	and.b32  	%r27406, %r27401, 1;
	setp.eq.b32 	%p2011, %r27406, 1;
	selp.b32 	%r27407, -1727483681, 0, %p2011;
	xor.b32  	%r27408, %r27407, %r27404;
	xor.b32  	%r27409, %r27408, %r27405;
	st.local.u32 	[%rd7266+-16], %r27409;
	and.b32  	%r27410, %r27401, -2147483648;
	ld.local.u32 	%r27411, [%rd7266+-8];
	and.b32  	%r27412, %r27411, 2147483646;
	or.b32  	%r27413, %r27412, %r27410;
	ld.local.u32 	%r27414, [%rd7266+-920];
	shr.u32 	%r27415, %r27413, 1;
	and.b32  	%r27416, %r27411, 1;
	setp.eq.b32 	%p2012, %r27416, 1;
	selp.b32 	%r27417, -1727483681, 0, %p2012;
	xor.b32  	%r27418, %r27417, %r27414;
	xor.b32  	%r27419, %r27418, %r27415;
	st.local.u32 	[%rd7266+-12], %r27419;
	and.b32  	%r27420, %r27411, -2147483648;
	ld.local.u32 	%r27421, [%rd7266+-4];
	and.b32  	%r27422, %r27421, 2147483646;
	or.b32  	%r27423, %r27422, %r27420;
	ld.local.u32 	%r27424, [%rd7266+-916];
	shr.u32 	%r27425, %r27423, 1;
	and.b32  	%r27426, %r27421, 1;
	setp.eq.b32 	%p2013, %r27426, 1;
	selp.b32 	%r27427, -1727483681, 0, %p2013;
	xor.b32  	%r27428, %r27427, %r27424;
	xor.b32  	%r27429, %r27428, %r27425;
	st.local.u32 	[%rd7266+-8], %r27429;
	and.b32  	%r27430, %r27421, -2147483648;
	ld.local.u32 	%r106408, [%rd7266];
	and.b32  	%r27431, %r106408, 2147483646;
	or.b32  	%r27432, %r27431, %r27430;
	ld.local.u32 	%r27433, [%rd7266+-912];
	shr.u32 	%r27434, %r27432, 1;
	and.b32  	%r27435, %r106408, 1;
	setp.eq.b32 	%p2014, %r27435, 1;
	selp.b32 	%r27436, -1727483681, 0, %p2014;
	xor.b32  	%r27437, %r27436, %r27433;
	xor.b32  	%r27438, %r27437, %r27434;
	st.local.u32 	[%rd7266+-4], %r27438;
	add.s32 	%r106407, %r106407, 4;
	add.s64 	%rd7266, %rd7266, 16;
	setp.ne.s32 	%p2015, %r106407, 396;
	@%p2015 bra 	$L__BB3_6309;
	ld.local.u32 	%r27440, [%rd2+2492];
	and.b32  	%r27441, %r27440, -2147483648;
	ld.local.u32 	%r106337, [%rd2930+-908];
	and.b32  	%r27442, %r106337, 2147483646;
	or.b32  	%r27443, %r27442, %r27441;
	ld.local.u32 	%r27444, [%rd2+1584];
	shr.u32 	%r27445, %r27443, 1;
	and.b32  	%r27446, %r106337, 1;
	setp.eq.b32 	%p2016, %r27446, 1;
	selp.b32 	%r27447, -1727483681, 0, %p2016;
	xor.b32  	%r27448, %r27447, %r27444;
	xor.b32  	%r27449, %r27448, %r27445;
	st.local.u32 	[%rd2+2492], %r27449;
	mov.b32 	%r106410, 0;
	st.local.u32 	[%rd2483], %r106410;
$L__BB3_6311:
	add.s32 	%r106416, %r106410, 1;
	st.local.u32 	[%rd2+2496], %r106416;
	mul.wide.s32 	%rd3672, %r106410, 4;
	add.s64 	%rd3673, %rd2, %rd3672;
	ld.local.u32 	%r27450, [%rd3673];
	shr.u32 	%r27451, %r27450, 11;
	xor.b32  	%r27452, %r27451, %r27450;
	shl.b32 	%r27453, %r27452, 7;
	and.b32  	%r27454, %r27453, -1658038656;
	xor.b32  	%r13400, %r27454, %r27452;
	setp.lt.s32 	%p2017, %r106410, 623;
	@%p2017 bra 	$L__BB3_6317;
	mov.b32 	%r106412, 0;
	mov.u64 	%rd7267, %rd2;
$L__BB3_6313:
	and.b32  	%r27456, %r106337, -2147483648;
	ld.local.u32 	%r27457, [%rd7267+4];
	and.b32  	%r27458, %r27457, 2147483646;
	or.b32  	%r27459, %r27458, %r27456;
	ld.local.u32 	%r27460, [%rd7267+1588];
	shr.u32 	%r27461, %r27459, 1;
	and.b32  	%r27462, %r27457, 1;
	setp.eq.b32 	%p2018, %r27462, 1;
	selp.b32 	%r27463, -1727483681, 0, %p2018;
	xor.b32  	%r27464, %r27463, %r27460;
	xor.b32  	%r27465, %r27464, %r27461;
	st.local.u32 	[%rd7267], %r27465;
	and.b32  	%r27466, %r27457, -2147483648;
	ld.local.u32 	%r27467, [%rd7267+8];
	and.b32  	%r27468, %r27467, 2147483646;
	or.b32  	%r27469, %r27468, %r27466;
	ld.local.u32 	%r27470, [%rd7267+1592];
	shr.u32 	%r27471, %r27469, 1;
	and.b32  	%r27472, %r27467, 1;
	setp.eq.b32 	%p2019, %r27472, 1;
	selp.b32 	%r27473, -1727483681, 0, %p2019;
	xor.b32  	%r27474, %r27473, %r27470;
	xor.b32  	%r27475, %r27474, %r27471;
	st.local.u32 	[%rd7267+4], %r27475;
	and.b32  	%r27476, %r27467, -2147483648;
	ld.local.u32 	%r13403, [%rd7267+12];
	and.b32  	%r27477, %r13403, 2147483646;
	or.b32  	%r27478, %r27477, %r27476;
	ld.local.u32 	%r27479, [%rd7267+1596];
	shr.u32 	%r27480, %r27478, 1;
	and.b32  	%r27481, %r13403, 1;
	setp.eq.b32 	%p2020, %r27481, 1;
	selp.b32 	%r27482, -1727483681, 0, %p2020;
	xor.b32  	%r27483, %r27482, %r27479;
	xor.b32  	%r27484, %r27483, %r27480;
	st.local.u32 	[%rd7267+8], %r27484;
	setp.ne.s32 	%p2021, %r106412, 224;
	@%p2021 bra 	$L__BB3_6336;
	ld.local.u32 	%r106414, [%rd2+908];
	add.s64 	%rd7268, %rd2, 924;
	mov.b32 	%r106413, 0;
$L__BB3_6315:
	and.b32  	%r27495, %r106414, -2147483648;
	ld.local.u32 	%r27496, [%rd7268+-12];
	and.b32  	%r27497, %r27496, 2147483646;
	or.b32  	%r27498, %r27497, %r27495;
	ld.local.u32 	%r27499, [%rd7268+-924];
	shr.u32 	%r27500, %r27498, 1;
	and.b32  	%r27501, %r27496, 1;
	setp.eq.b32 	%p2023, %r27501, 1;
	selp.b32 	%r27502, -1727483681, 0, %p2023;
	xor.b32  	%r27503, %r27502, %r27499;
	xor.b32  	%r27504, %r27503, %r27500;
	st.local.u32 	[%rd7268+-16], %r27504;
	and.b32  	%r27505, %r27496, -2147483648;
	ld.local.u32 	%r27506, [%rd7268+-8];
	and.b32  	%r27507, %r27506, 2147483646;
	or.b32  	%r27508, %r27507, %r27505;
	ld.local.u32 	%r27509, [%rd7268+-920];
	shr.u32 	%r27510, %r27508, 1;
	and.b32  	%r27511, %r27506, 1;
	setp.eq.b32 	%p2024, %r27511, 1;
	selp.b32 	%r27512, -1727483681, 0, %p2024;
	xor.b32  	%r27513, %r27512, %r27509;
	xor.b32  	%r27514, %r27513, %r27510;
	st.local.u32 	[%rd7268+-12], %r27514;
	and.b32  	%r27515, %r27506, -2147483648;
	ld.local.u32 	%r27516, [%rd7268+-4];
	and.b32  	%r27517, %r27516, 2147483646;
	or.b32  	%r27518, %r27517, %r27515;
	ld.local.u32 	%r27519, [%rd7268+-916];
	shr.u32 	%r27520, %r27518, 1;
	and.b32  	%r27521, %r27516, 1;
	setp.eq.b32 	%p2025, %r27521, 1;
	selp.b32 	%r27522, -1727483681, 0, %p2025;
	xor.b32  	%r27523, %r27522, %r27519;
	xor.b32  	%r27524, %r27523, %r27520;
	st.local.u32 	[%rd7268+-8], %r27524;
	and.b32  	%r27525, %r27516, -2147483648;
	ld.local.u32 	%r106414, [%rd7268];
	and.b32  	%r27526, %r106414, 2147483646;
	or.b32  	%r27527, %r27526, %r27525;
	ld.local.u32 	%r27528, [%rd7268+-912];
	shr.u32 	%r27529, %r27527, 1;
	and.b32  	%r27530, %r106414, 1;
	setp.eq.b32 	%p2026, %r27530, 1;
	selp.b32 	%r27531, -1727483681, 0, %p2026;
	xor.b32  	%r27532, %r27531, %r27528;
	xor.b32  	%r27533, %r27532, %r27529;
	st.local.u32 	[%rd7268+-4], %r27533;
	add.s32 	%r106413, %r106413, 4;
	add.s64 	%rd7268, %rd7268, 16;
	setp.ne.s32 	%p2027, %r106413, 396;
	@%p2027 bra 	$L__BB3_6315;
	ld.local.u32 	%r27535, [%rd2+2492];
	and.b32  	%r27536, %r27535, -2147483648;
	ld.local.u32 	%r106337, [%rd2];
	and.b32  	%r27537, %r106337, 2147483646;
	or.b32  	%r27538, %r27537, %r27536;
	ld.local.u32 	%r27539, [%rd2+1584];
	shr.u32 	%r27540, %r27538, 1;
	and.b32  	%r27541, %r106337, 1;
	setp.eq.b32 	%p2028, %r27541, 1;
	selp.b32 	%r27542, -1727483681, 0, %p2028;
	xor.b32  	%r27543, %r27542, %r27539;
	xor.b32  	%r27544, %r27543, %r27540;
	st.local.u32 	[%rd2+2492], %r27544;
	mov.b32 	%r106416, 0;
	st.local.u32 	[%rd2483], %r106416;
$L__BB3_6317:
	add.s32 	%r106422, %r106416, 1;
	st.local.u32 	[%rd2+2496], %r106422;
	mul.wide.s32 	%rd3674, %r106416, 4;
	add.s64 	%rd3675, %rd2, %rd3674;
	ld.local.u32 	%r27545, [%rd3675];
	shr.u32 	%r27546, %r27545, 11;
	xor.b32  	%r27547, %r27546, %r27545;
	shl.b32 	%r27548, %r27547, 7;
	and.b32  	%r27549, %r27548, -1658038656;
	xor.b32  	%r13413, %r27549, %r27547;
	setp.lt.s32 	%p2029, %r106416, 623;
	@%p2029 bra 	$L__BB3_6323;
	mov.b32 	%r106418, 0;
	mov.u64 	%rd7269, %rd2;
$L__BB3_6319:
	and.b32  	%r27551, %r106337, -2147483648;
	ld.local.u32 	%r27552, [%rd7269+4];
	and.b32  	%r27553, %r27552, 2147483646;
	or.b32  	%r27554, %r27553, %r27551;
	ld.local.u32 	%r27555, [%rd7269+1588];
	shr.u32 	%r27556, %r27554, 1;
	and.b32  	%r27557, %r27552, 1;
	setp.eq.b32 	%p2030, %r27557, 1;
	selp.b32 	%r27558, -1727483681, 0, %p2030;
	xor.b32  	%r27559, %r27558, %r27555;
	xor.b32  	%r27560, %r27559, %r27556;
	st.local.u32 	[%rd7269], %r27560;
	and.b32  	%r27561, %r27552, -2147483648;
	ld.local.u32 	%r27562, [%rd7269+8];
	and.b32  	%r27563, %r27562, 2147483646;
	or.b32  	%r27564, %r27563, %r27561;
	ld.local.u32 	%r27565, [%rd7269+1592];
	shr.u32 	%r27566, %r27564, 1;
	and.b32  	%r27567, %r27562, 1;
	setp.eq.b32 	%p2031, %r27567, 1;
	selp.b32 	%r27568, -1727483681, 0, %p2031;
	xor.b32  	%r27569, %r27568, %r27565;
	xor.b32  	%r27570, %r27569, %r27566;
	st.local.u32 	[%rd7269+4], %r27570;
	and.b32  	%r27571, %r27562, -2147483648;
	ld.local.u32 	%r13416, [%rd7269+12];
	and.b32  	%r27572, %r13416, 2147483646;
	or.b32  	%r27573, %r27572, %r27571;
	ld.local.u32 	%r27574, [%rd7269+1596];
	shr.u32 	%r27575, %r27573, 1;
	and.b32  	%r27576, %r13416, 1;
	setp.eq.b32 	%p2032, %r27576, 1;
	selp.b32 	%r27577, -1727483681, 0, %p2032;
	xor.b32  	%r27578, %r27577, %r27574;
	xor.b32  	%r27579, %r27578, %r27575;
	st.local.u32 	[%rd7269+8], %r27579;
	setp.ne.s32 	%p2033, %r106418, 224;
	@%p2033 bra 	$L__BB3_6335;
	ld.local.u32 	%r106419, [%rd2+908];
	mov.b32 	%r106420, 227;
$L__BB3_6321:
	mul.wide.u32 	%rd3676, %r106420, 4;
	add.s64 	%rd3677, %rd2, %rd3676;
	and.b32  	%r27590, %r106419, -2147483648;
	ld.local.u32 	%r27591, [%rd3677+4];
	and.b32  	%r27592, %r27591, 2147483646;
	or.b32  	%r27593, %r27592, %r27590;
	ld.local.u32 	%r27594, [%rd3677+-908];
	shr.u32 	%r27595, %r27593, 1;
	and.b32  	%r27596, %r27591, 1;
	setp.eq.b32 	%p2035, %r27596, 1;
	selp.b32 	%r27597, -1727483681, 0, %p2035;
	xor.b32  	%r27598, %r27597, %r27594;
	xor.b32  	%r27599, %r27598, %r27595;
	st.local.u32 	[%rd3677], %r27599;
	and.b32  	%r27600, %r27591, -2147483648;
	ld.local.u32 	%r27601, [%rd3677+8];
	and.b32  	%r27602, %r27601, 2147483646;
	or.b32  	%r27603, %r27602, %r27600;
	ld.local.u32 	%r27604, [%rd3677+-904];
	shr.u32 	%r27605, %r27603, 1;
	and.b32  	%r27606, %r27601, 1;
	setp.eq.b32 	%p2036, %r27606, 1;
	selp.b32 	%r27607, -1727483681, 0, %p2036;
	xor.b32  	%r27608, %r27607, %r27604;
	xor.b32  	%r27609, %r27608, %r27605;
	st.local.u32 	[%rd3677+4], %r27609;
	and.b32  	%r27610, %r27601, -2147483648;
	ld.local.u32 	%r27611, [%rd3677+12];
	and.b32  	%r27612, %r27611, 2147483646;
	or.b32  	%r27613, %r27612, %r27610;
	ld.local.u32 	%r27614, [%rd3677+-900];
	shr.u32 	%r27615, %r27613, 1;
	and.b32  	%r27616, %r27611, 1;
	setp.eq.b32 	%p2037, %r27616, 1;
	selp.b32 	%r27617, -1727483681, 0, %p2037;
	xor.b32  	%r27618, %r27617, %r27614;
	xor.b32  	%r27619, %r27618, %r27615;
	st.local.u32 	[%rd3677+8], %r27619;
	and.b32  	%r27620, %r27611, -2147483648;
	add.s32 	%r106420, %r106420, 4;
	ld.local.u32 	%r106419, [%rd3677+16];
	and.b32  	%r27621, %r106419, 2147483646;
	or.b32  	%r27622, %r27621, %r27620;
	ld.local.u32 	%r27623, [%rd3677+-896];
	shr.u32 	%r27624, %r27622, 1;
	and.b32  	%r27625, %r106419, 1;
	setp.eq.b32 	%p2038, %r27625, 1;
	selp.b32 	%r27626, -1727483681, 0, %p2038;
	xor.b32  	%r27627, %r27626, %r27623;
	xor.b32  	%r27628, %r27627, %r27624;
	st.local.u32 	[%rd3677+12], %r27628;
	setp.ne.s32 	%p2039, %r106420, 623;
	@%p2039 bra 	$L__BB3_6321;
	ld.local.u32 	%r27630, [%rd2+2492];
	and.b32  	%r27631, %r27630, -2147483648;
	ld.local.u32 	%r106337, [%rd2];
	and.b32  	%r27632, %r106337, 2147483646;
	or.b32  	%r27633, %r27632, %r27631;
	ld.local.u32 	%r27634, [%rd2+1584];
	shr.u32 	%r27635, %r27633, 1;
	and.b32  	%r27636, %r106337, 1;
	setp.eq.b32 	%p2040, %r27636, 1;
	selp.b32 	%r27637, -1727483681, 0, %p2040;
	xor.b32  	%r27638, %r27637, %r27634;
	xor.b32  	%r27639, %r27638, %r27635;
	st.local.u32 	[%rd2+2492], %r27639;
	mov.b32 	%r106422, 0;
	st.local.u32 	[%rd2+2496], %r106422;
$L__BB3_6323:
	setp.gt.u32 	%p2042, %r15025, %r15026;
	add.s32 	%r106431, %r106422, 1;
	st.local.u32 	[%rd2+2496], %r106431;
	mul.wide.s32 	%rd3678, %r106422, 4;
	add.s64 	%rd3679, %rd2, %rd3678;
	ld.local.u32 	%r27640, [%rd3679];
	shr.u32 	%r27641, %r27640, 11;
	xor.b32  	%r27642, %r27641, %r27640;
	shl.b32 	%r27643, %r27642, 7;
	and.b32  	%r27644, %r27643, -1658038656;
	xor.b32  	%r27645, %r27644, %r27642;
	shl.b32 	%r27646, %r27645, 15;
	and.b32  	%r27647, %r27646, -402653184;
	xor.b32  	%r27648, %r27647, %r27645;
	shr.u32 	%r27649, %r27648, 27;
	shl.b32 	%r27650, %r13374, 15;
	and.b32  	%r27651, %r27650, -402653184;
	xor.b32  	%r27652, %r27651, %r13374;
	shr.u32 	%r27653, %r27652, 7;
	and.b32  	%r27654, %r27653, 32505856;
	shl.b32 	%r27655, %r13387, 15;
	and.b32  	%r27656, %r27655, -402653184;
	xor.b32  	%r27657, %r27656, %r13387;
	shr.u32 	%r27658, %r27657, 12;
	and.b32  	%r27659, %r27658, 1015808;
	or.b32  	%r27660, %r27659, %r27654;
	shl.b32 	%r27661, %r13400, 15;
	and.b32  	%r27662, %r27661, -402653184;
	xor.b32  	%r27663, %r27662, %r13400;
	shr.u32 	%r27664, %r27663, 17;
	and.b32  	%r27665, %r27664, 31744;
	or.b32  	%r27666, %r27660, %r27665;
	shl.b32 	%r27667, %r13413, 15;
	and.b32  	%r27668, %r27667, -402653184;
	xor.b32  	%r27669, %r27668, %r13413;
	shr.u32 	%r27670, %r27669, 22;
	and.b32  	%r27671, %r27670, 992;
	or.b32  	%r27672, %r27666, %r27671;
	or.b32  	%r106426, %r27672, %r27649;
	mov.pred 	%p12047, 0;
	@%p2042 bra 	$L__BB3_6332;
	mov.pred 	%p12047, 0;
	mov.u32 	%r106425, %r15025;
$L__BB3_6325:
	shl.b32 	%r13432, %r106426, 5;
	setp.lt.s32 	%p2044, %r106431, 624;
	@%p2044 bra 	$L__BB3_6331;
	mov.b32 	%r106428, 0;
$L__BB3_6327:
	mul.wide.u32 	%rd3680, %r106428, 4;
	add.s64 	%rd2950, %rd2, %rd3680;
	and.b32  	%r27674, %r106337, -2147483648;
	ld.local.u32 	%r27675, [%rd2950+4];
	and.b32  	%r27676, %r27675, 2147483646;
	or.b32  	%r27677, %r27676, %r27674;
	ld.local.u32 	%r27678, [%rd2950+1588];
	shr.u32 	%r27679, %r27677, 1;
	and.b32  	%r27680, %r27675, 1;
	setp.eq.b32 	%p2045, %r27680, 1;
	selp.b32 	%r27681, -1727483681, 0, %p2045;
	xor.b32  	%r27682, %r27681, %r27678;
	xor.b32  	%r27683, %r27682, %r27679;
	st.local.u32 	[%rd2950], %r27683;
	and.b32  	%r27684, %r27675, -2147483648;
	ld.local.u32 	%r27685, [%rd2950+8];
	and.b32  	%r27686, %r27685, 2147483646;
	or.b32  	%r27687, %r27686, %r27684;
	ld.local.u32 	%r27688, [%rd2950+1592];
	shr.u32 	%r27689, %r27687, 1;
	and.b32  	%r27690, %r27685, 1;
	setp.eq.b32 	%p2046, %r27690, 1;
	selp.b32 	%r27691, -1727483681, 0, %p2046;
	xor.b32  	%r27692, %r27691, %r27688;
	xor.b32  	%r27693, %r27692, %r27689;
	st.local.u32 	[%rd2950+4], %r27693;
	and.b32  	%r27694, %r27685, -2147483648;
	ld.local.u32 	%r13435, [%rd2950+12];
	and.b32  	%r27695, %r13435, 2147483646;
	or.b32  	%r27696, %r27695, %r27694;
	ld.local.u32 	%r27697, [%rd2950+1596];
	shr.u32 	%r27698, %r27696, 1;
	and.b32  	%r27699, %r13435, 1;
	setp.eq.b32 	%p2047, %r27699, 1;
	selp.b32 	%r27700, -1727483681, 0, %p2047;
	xor.b32  	%r27701, %r27700, %r27697;
	xor.b32  	%r27702, %r27701, %r27698;
	st.local.u32 	[%rd2950+8], %r27702;
	setp.ne.s32 	%p2048, %r106428, 224;
	@%p2048 bra 	$L__BB3_7313;
	ld.local.u32 	%r106429, [%rd2+908];
	mov.b32 	%r106430, 227;
$L__BB3_6329:
	mul.wide.u32 	%rd3681, %r106430, 4;
	add.s64 	%rd3682, %rd2, %rd3681;
	and.b32  	%r27713, %r106429, -2147483648;
	ld.local.u32 	%r27714, [%rd3682+4];
	and.b32  	%r27715, %r27714, 2147483646;
	or.b32  	%r27716, %r27715, %r27713;
	ld.local.u32 	%r27717, [%rd3682+-908];
	shr.u32 	%r27718, %r27716, 1;
	and.b32  	%r27719, %r27714, 1;
	setp.eq.b32 	%p2050, %r27719, 1;
	selp.b32 	%r27720, -1727483681, 0, %p2050;
	xor.b32  	%r27721, %r27720, %r27717;
	xor.b32  	%r27722, %r27721, %r27718;
	st.local.u32 	[%rd3682], %r27722;
	and.b32  	%r27723, %r27714, -2147483648;
	ld.local.u32 	%r27724, [%rd3682+8];
	and.b32  	%r27725, %r27724, 2147483646;
	or.b32  	%r27726, %r27725, %r27723;
	ld.local.u32 	%r27727, [%rd3682+-904];
	shr.u32 	%r27728, %r27726, 1;
	and.b32  	%r27729, %r27724, 1;
	setp.eq.b32 	%p2051, %r27729, 1;
	selp.b32 	%r27730, -1727483681, 0, %p2051;
	xor.b32  	%r27731, %r27730, %r27727;
	xor.b32  	%r27732, %r27731, %r27728;
	st.local.u32 	[%rd3682+4], %r27732;
	and.b32  	%r27733, %r27724, -2147483648;
	ld.local.u32 	%r27734, [%rd3682+12];
	and.b32  	%r27735, %r27734, 2147483646;
	or.b32  	%r27736, %r27735, %r27733;
	ld.local.u32 	%r27737, [%rd3682+-900];
	shr.u32 	%r27738, %r27736, 1;
	and.b32  	%r27739, %r27734, 1;
	setp.eq.b32 	%p2052, %r27739, 1;
	selp.b32 	%r27740, -1727483681, 0, %p2052;
	xor.b32  	%r27741, %r27740, %r27737;
	xor.b32  	%r27742, %r27741, %r27738;
	st.local.u32 	[%rd3682+8], %r27742;
	and.b32  	%r27743, %r27734, -2147483648;
	add.s32 	%r106430, %r106430, 4;
	ld.local.u32 	%r106429, [%rd3682+16];
	and.b32  	%r27744, %r106429, 2147483646;
	or.b32  	%r27745, %r27744, %r27743;
	ld.local.u32 	%r27746, [%rd3682+-896];
	shr.u32 	%r27747, %r27745, 1;
	and.b32  	%r27748, %r106429, 1;
	setp.eq.b32 	%p2053, %r27748, 1;
	selp.b32 	%r27749, -1727483681, 0, %p2053;
	xor.b32  	%r27750, %r27749, %r27746;
	xor.b32  	%r27751, %r27750, %r27747;
	st.local.u32 	[%rd3682+12], %r27751;
	setp.ne.s32 	%p2054, %r106430, 623;
	@%p2054 bra 	$L__BB3_6329;
	ld.local.u32 	%r27753, [%rd2+2492];
	and.b32  	%r27754, %r27753, -2147483648;
	ld.local.u32 	%r106337, [%rd2];
	and.b32  	%r27755, %r106337, 2147483646;
	or.b32  	%r27756, %r27755, %r27754;
	ld.local.u32 	%r27757, [%rd2+1584];
	shr.u32 	%r27758, %r27756, 1;
	and.b32  	%r27759, %r106337, 1;
	setp.eq.b32 	%p2055, %r27759, 1;
	selp.b32 	%r27760, -1727483681, 0, %p2055;
	xor.b32  	%r27761, %r27760, %r27757;
	xor.b32  	%r27762, %r27761, %r27758;
	st.local.u32 	[%rd2+2492], %r27762;
	mov.b32 	%r106431, 0;
	st.local.u32 	[%rd2+2496], %r106431;
$L__BB3_6331:
	add.s32 	%r13444, %r106431, 1;
	st.local.u32 	[%rd2+2496], %r13444;
	mul.wide.s32 	%rd3683, %r106431, 4;
	add.s64 	%rd3684, %rd2, %rd3683;
	ld.local.u32 	%r27763, [%rd3684];
	shr.u32 	%r27764, %r27763, 11;
	xor.b32  	%r27765, %r27764, %r27763;
	shl.b32 	%r27766, %r27765, 7;
	and.b32  	%r27767, %r27766, -1658038656;
	xor.b32  	%r27768, %r27767, %r27765;
	shl.b32 	%r27769, %r27768, 15;
	and.b32  	%r27770, %r27769, -402653184;
	xor.b32  	%r27771, %r27770, %r27768;
	shr.u32 	%r27772, %r27771, 27;
	and.b32  	%r27774, %r13432, 1073741792;
	or.b32  	%r106426, %r27772, %r27774;
	setp.eq.s32 	%p2056, %r106426, %r15022;
	or.pred  	%p12047, %p12047, %p2056;
	add.s32 	%r106425, %r106425, 1;
	setp.gt.u32 	%p2057, %r106425, %r15026;
	mov.u32 	%r106431, %r13444;
	@%p2057 bra 	$L__BB3_6332;
	bra.uni 	$L__BB3_6325;
$L__BB3_6332:
	and.pred  	%p2058, %p12045, %p12047;
	selp.u32 	%r13450, 1, 0, %p2058;
$L__BB3_6333:
	mov.u32 	%r27776, %tid.x;
	mad.lo.s32 	%r27777, %r27776, 15, 9;
	setp.lt.s32 	%p2059, %r27777, %r7512;
	mov.b32 	%r13695, 1;
	@%p2059 bra 	$L__BB3_6334;
	bra.uni 	$L__BB3_6446;
$L__BB3_6334:
	mov.b32 	%r27779, 624;
	st.local.u32 	[%rd2+2496], %r27779;
	st.local.u32 	[%rd2], %r11263;
	mov.b32 	%r106435, 1;
	mov.u32 	%r106434, %r11263;
	bra.uni 	$L__BB3_6348;
$L__BB3_6335:
	and.b32  	%r27580, %r13416, -2147483648;
	add.s32 	%r106418, %r106418, 4;
	add.s64 	%rd2951, %rd7269, 16;
	ld.local.u32 	%r106337, [%rd7269+16];
	and.b32  	%r27581, %r106337, 2147483646;
	or.b32  	%r27582, %r27581, %r27580;
	ld.local.u32 	%r27583, [%rd7269+1600];
	shr.u32 	%r27584, %r27582, 1;
	and.b32  	%r27585, %r106337, 1;
	setp.eq.b32 	%p2034, %r27585, 1;
	selp.b32 	%r27586, -1727483681, 0, %p2034;
	xor.b32  	%r27587, %r27586, %r27583;
	xor.b32  	%r27588, %r27587, %r27584;
	st.local.u32 	[%rd7269+12], %r27588;
	mov.u64 	%rd7269, %rd2951;
	bra.uni 	$L__BB3_6319;
$L__BB3_6336:
	and.b32  	%r27485, %r13403, -2147483648;
	add.s32 	%r106412, %r106412, 4;
	add.s64 	%rd2952, %rd7267, 16;
	ld.local.u32 	%r106337, [%rd7267+16];
	and.b32  	%r27486, %r106337, 2147483646;
	or.b32  	%r27487, %r27486, %r27485;
	ld.local.u32 	%r27488, [%rd7267+1600];
	shr.u32 	%r27489, %r27487, 1;
	and.b32  	%r27490, %r106337, 1;
	setp.eq.b32 	%p2022, %r27490, 1;
	selp.b32 	%r27491, -1727483681, 0, %p2022;
	xor.b32  	%r27492, %r27491, %r27488;
	xor.b32  	%r27493, %r27492, %r27489;
	st.local.u32 	[%rd7267+12], %r27493;
	mov.u64 	%rd7267, %rd2952;
	bra.uni 	$L__BB3_6313;
$L__BB3_6337:
	and.b32  	%r27390, %r13390, -2147483648;
	add.s32 	%r106406, %r106406, 4;
	add.s64 	%rd2953, %rd7265, 16;
	ld.local.u32 	%r106337, [%rd7265+16];
	and.b32  	%r27391, %r106337, 2147483646;
	or.b32  	%r27392, %r27391, %r27390;
	ld.local.u32 	%r27393, [%rd7265+1600];
	shr.u32 	%r27394, %r27392, 1;
	and.b32  	%r27395, %r106337, 1;
	setp.eq.b32 	%p2010, %r27395, 1;
	selp.b32 	%r27396, -1727483681, 0, %p2010;
	xor.b32  	%r27397, %r27396, %r27393;
	xor.b32  	%r27398, %r27397, %r27394;
	st.local.u32 	[%rd7265+12], %r27398;
	mov.u64 	%rd7265, %rd2953;
	bra.uni 	$L__BB3_6307;
$L__BB3_6338:
	and.b32  	%r27295, %r13377, -2147483648;
	add.s32 	%r106400, %r106400, 4;
	add.s64 	%rd2954, %rd7263, 16;
	ld.local.u32 	%r106337, [%rd7263+16];
	and.b32  	%r27296, %r106337, 2147483646;
	or.b32  	%r27297, %r27296, %r27295;
	ld.local.u32 	%r27298, [%rd7263+1600];
	shr.u32 	%r27299, %r27297, 1;
	and.b32  	%r27300, %r106337, 1;
	setp.eq.b32 	%p1998, %r27300, 1;
	selp.b32 	%r27301, -1727483681, 0, %p1998;
	xor.b32  	%r27302, %r27301, %r27298;
	xor.b32  	%r27303, %r27302, %r27299;
	st.local.u32 	[%rd7263+12], %r27303;
	mov.u64 	%rd7263, %rd2954;
	bra.uni 	$L__BB3_6301;
$L__BB3_6339:
	and.b32  	%r27200, %r13364, -2147483648;
	add.s32 	%r106394, %r106394, 4;
	add.s64 	%rd2955, %rd7261, 16;
	ld.local.u32 	%r106337, [%rd7261+16];
	and.b32  	%r27201, %r106337, 2147483646;
	or.b32  	%r27202, %r27201, %r27200;
	ld.local.u32 	%r27203, [%rd7261+1600];
	shr.u32 	%r27204, %r27202, 1;
	and.b32  	%r27205, %r106337, 1;
	setp.eq.b32 	%p1986, %r27205, 1;
	selp.b32 	%r27206, -1727483681, 0, %p1986;
	xor.b32  	%r27207, %r27206, %r27203;
	xor.b32  	%r27208, %r27207, %r27204;
	st.local.u32 	[%rd7261+12], %r27208;
	mov.u64 	%rd7261, %rd2955;
	bra.uni 	$L__BB3_6295;
$L__BB3_6340:
	and.b32  	%r27108, %r13349, -2147483648;
	add.s32 	%r106386, %r106386, 4;
	add.s64 	%rd2956, %rd7260, 16;
	ld.local.u32 	%r106337, [%rd7260+16];
	and.b32  	%r27109, %r106337, 2147483646;
	or.b32  	%r27110, %r27109, %r27108;
	ld.local.u32 	%r27111, [%rd7260+1600];
	shr.u32 	%r27112, %r27110, 1;
	and.b32  	%r27113, %r106337, 1;
	setp.eq.b32 	%p1973, %r27113, 1;
	selp.b32 	%r27114, -1727483681, 0, %p1973;
	xor.b32  	%r27115, %r27114, %r27111;
	xor.b32  	%r27116, %r27115, %r27112;
	st.local.u32 	[%rd7260+12], %r27116;
	mov.u64 	%rd7260, %rd2956;
	bra.uni 	$L__BB3_6288;
$L__BB3_6341:
	and.b32  	%r26880, %r13309, -2147483648;
	add.s32 	%r106365, %r106365, 4;
	add.s64 	%rd2957, %rd7259, 16;
	ld.local.u32 	%r106337, [%rd7259+16];
	and.b32  	%r26881, %r106337, 2147483646;
	or.b32  	%r26882, %r26881, %r26880;
	ld.local.u32 	%r26883, [%rd7259+1600];
	shr.u32 	%r26884, %r26882, 1;
	and.b32  	%r26885, %r106337, 1;
	setp.eq.b32 	%p1943, %r26885, 1;
	selp.b32 	%r26886, -1727483681, 0, %p1943;
	xor.b32  	%r26887, %r26886, %r26883;
	xor.b32  	%r26888, %r26887, %r26884;
	st.local.u32 	[%rd7259+12], %r26888;
	mov.u64 	%rd7259, %rd2957;
	bra.uni 	$L__BB3_6271;
$L__BB3_6342:
	and.b32  	%r26785, %r13296, -2147483648;
	add.s32 	%r106359, %r106359, 4;
	add.s64 	%rd2958, %rd7257, 16;
	ld.local.u32 	%r106337, [%rd7257+16];
	and.b32  	%r26786, %r106337, 2147483646;
	or.b32  	%r26787, %r26786, %r26785;
	ld.local.u32 	%r26788, [%rd7257+1600];
	shr.u32 	%r26789, %r26787, 1;
	and.b32  	%r26790, %r106337, 1;
	setp.eq.b32 	%p1931, %r26790, 1;
	selp.b32 	%r26791, -1727483681, 0, %p1931;
	xor.b32  	%r26792, %r26791, %r26788;
	xor.b32  	%r26793, %r26792, %r26789;
	st.local.u32 	[%rd7257+12], %r26793;
	mov.u64 	%rd7257, %rd2958;
	bra.uni 	$L__BB3_6265;
$L__BB3_6343:
	and.b32  	%r26690, %r13283, -2147483648;
	add.s32 	%r106353, %r106353, 4;
	add.s64 	%rd2959, %rd7255, 16;
	ld.local.u32 	%r106337, [%rd7255+16];
	and.b32  	%r26691, %r106337, 2147483646;
	or.b32  	%r26692, %r26691, %r26690;
	ld.local.u32 	%r26693, [%rd7255+1600];
	shr.u32 	%r26694, %r26692, 1;
	and.b32  	%r26695, %r106337, 1;
	setp.eq.b32 	%p1919, %r26695, 1;
	selp.b32 	%r26696, -1727483681, 0, %p1919;
	xor.b32  	%r26697, %r26696, %r26693;
	xor.b32  	%r26698, %r26697, %r26694;
	st.local.u32 	[%rd7255+12], %r26698;
	mov.u64 	%rd7255, %rd2959;
	bra.uni 	$L__BB3_6259;
$L__BB3_6344:
	and.b32  	%r26595, %r13270, -2147483648;
	add.s32 	%r106347, %r106347, 4;
	add.s64 	%rd2960, %rd7253, 16;
	ld.local.u32 	%r106337, [%rd7253+16];
	and.b32  	%r26596, %r106337, 2147483646;
	or.b32  	%r26597, %r26596, %r26595;
	ld.local.u32 	%r26598, [%rd7253+1600];
	shr.u32 	%r26599, %r26597, 1;
	and.b32  	%r26600, %r106337, 1;
	setp.eq.b32 	%p1907, %r26600, 1;
	selp.b32 	%r26601, -1727483681, 0, %p1907;
	xor.b32  	%r26602, %r26601, %r26598;
	xor.b32  	%r26603, %r26602, %r26599;
	st.local.u32 	[%rd7253+12], %r26603;
	mov.u64 	%rd7253, %rd2960;
	bra.uni 	$L__BB3_6253;
$L__BB3_6345:
	and.b32  	%r26500, %r13257, -2147483648;
	add.s32 	%r106341, %r106341, 4;
	add.s64 	%rd2961, %rd7251, 16;
	ld.local.u32 	%r106337, [%rd7251+16];
	and.b32  	%r26501, %r106337, 2147483646;
	or.b32  	%r26502, %r26501, %r26500;
	ld.local.u32 	%r26503, [%rd7251+1600];
	shr.u32 	%r26504, %r26502, 1;
	and.b32  	%r26505, %r106337, 1;
	setp.eq.b32 	%p1895, %r26505, 1;
	selp.b32 	%r26506, -1727483681, 0, %p1895;
	xor.b32  	%r26507, %r26506, %r26503;
	xor.b32  	%r26508, %r26507, %r26504;
	st.local.u32 	[%rd7251+12], %r26508;
	mov.u64 	%rd7251, %rd2961;
	bra.uni 	$L__BB3_6247;
$L__BB3_6346:
	and.b32  	%r26410, %r13242, -2147483648;
	add.s32 	%r106333, %r106333, 4;
	add.s64 	%rd2962, %rd7250, 16;
	ld.local.u32 	%r106337, [%rd7250+16];
	and.b32  	%r26411, %r106337, 2147483646;
	or.b32  	%r26412, %r26411, %r26410;
	ld.local.u32 	%r26413, [%rd7250+1600];
	shr.u32 	%r26414, %r26412, 1;
	and.b32  	%r26415, %r106337, 1;
	setp.eq.b32 	%p1882, %r26415, 1;
	selp.b32 	%r26416, -1727483681, 0, %p1882;
	xor.b32  	%r26417, %r26416, %r26413;
	xor.b32  	%r26418, %r26417, %r26414;
	st.local.u32 	[%rd7250+12], %r26418;
	mov.u64 	%rd7250, %rd2962;
	bra.uni 	$L__BB3_6240;
$L__BB3_6347:
	shr.u32 	%r27790, %r13479, 30;
	xor.b32  	%r27791, %r27790, %r13479;
	mad.lo.s32 	%r106434, %r27791, 1812433253, %r13480;
	st.local.u32 	[%rd2963+12], %r106434;
	add.s32 	%r106435, %r106435, 4;
$L__BB3_6348:
	shr.u32 	%r27780, %r106434, 30;
	xor.b32  	%r27781, %r27780, %r106434;
	mad.lo.s32 	%r27782, %r27781, 1812433253, %r106435;
	mul.wide.u32 	%rd3685, %r106435, 4;
	add.s64 	%rd2963, %rd2, %rd3685;
	st.local.u32 	[%rd2963], %r27782;
	shr.u32 	%r27783, %r27782, 30;
	xor.b32  	%r27784, %r27783, %r27782;
	mad.lo.s32 	%r27785, %r27784, 1812433253, %r106435;
	add.s32 	%r27786, %r27785, 1;
	st.local.u32 	[%rd2963+4], %r27786;
	shr.u32 	%r27787, %r27786, 30;
	xor.b32  	%r27788, %r27787, %r27786;
	mad.lo.s32 	%r27789, %r27788, 1812433253, %r106435;
	add.s32 	%r13479, %r27789, 2;
	st.local.u32 	[%rd2963+8], %r13479;
	add.s32 	%r13480, %r106435, 3;
	setp.ne.s32 	%p2060, %r13480, 624;
	@%p2060 bra 	$L__BB3_6347;
	add.s64 	%rd2964, %rd2, 908;
	setp.lt.s32 	%p2061, %r15023, -62;
	ld.local.u32 	%r106443, [%rd2483];
	mov.u32 	%r106444, %r11263;
	@%p2061 bra 	$L__BB3_6358;
	mov.b32 	%r106438, 0;
	mov.u32 	%r106444, %r11263;
$L__BB3_6351:
	setp.lt.s32 	%p2062, %r106443, 624;
	@%p2062 bra 	$L__BB3_6357;
	mov.b32 	%r106440, 0;
	mov.u64 	%rd7270, %rd2;
$L__BB3_6353:
	and.b32  	%r27794, %r106444, -2147483648;
	ld.local.u32 	%r27795, [%rd7270+4];
	and.b32  	%r27796, %r27795, 2147483646;
	or.b32  	%r27797, %r27796, %r27794;
	ld.local.u32 	%r27798, [%rd7270+1588];
	shr.u32 	%r27799, %r27797, 1;
	and.b32  	%r27800, %r27795, 1;
	setp.eq.b32 	%p2063, %r27800, 1;
	selp.b32 	%r27801, -1727483681, 0, %p2063;
	xor.b32  	%r27802, %r27801, %r27798;
	xor.b32  	%r27803, %r27802, %r27799;
	st.local.u32 	[%rd7270], %r27803;
	and.b32  	%r27804, %r27795, -2147483648;
	ld.local.u32 	%r27805, [%rd7270+8];
	and.b32  	%r27806, %r27805, 2147483646;
	or.b32  	%r27807, %r27806, %r27804;
	ld.local.u32 	%r27808, [%rd7270+1592];
	shr.u32 	%r27809, %r27807, 1;
	and.b32  	%r27810, %r27805, 1;
	setp.eq.b32 	%p2064, %r27810, 1;
	selp.b32 	%r27811, -1727483681, 0, %p2064;
	xor.b32  	%r27812, %r27811, %r27808;
	xor.b32  	%r27813, %r27812, %r27809;
	st.local.u32 	[%rd7270+4], %r27813;
	and.b32  	%r27814, %r27805, -2147483648;
	ld.local.u32 	%r13487, [%rd7270+12];
	and.b32  	%r27815, %r13487, 2147483646;
	or.b32  	%r27816, %r27815, %r27814;
	ld.local.u32 	%r27817, [%rd7270+1596];
	shr.u32 	%r27818, %r27816, 1;
	and.b32  	%r27819, %r13487, 1;
	setp.eq.b32 	%p2065, %r27819, 1;
	selp.b32 	%r27820, -1727483681, 0, %p2065;
	xor.b32  	%r27821, %r27820, %r27817;
	xor.b32  	%r27822, %r27821, %r27818;
	st.local.u32 	[%rd7270+8], %r27822;
	setp.ne.s32 	%p2066, %r106440, 224;
	@%p2066 bra 	$L__BB3_6459;
	ld.local.u32 	%r106441, [%rd2964];
	mov.b32 	%r106442, 227;
$L__BB3_6355:
	mul.wide.u32 	%rd3686, %r106442, 4;
	add.s64 	%rd3687, %rd2, %rd3686;
	and.b32  	%r27833, %r106441, -2147483648;
	ld.local.u32 	%r27834, [%rd3687+4];
	and.b32  	%r27835, %r27834, 2147483646;
	or.b32  	%r27836, %r27835, %r27833;
	ld.local.u32 	%r27837, [%rd3687+-908];
	shr.u32 	%r27838, %r27836, 1;
	and.b32  	%r27839, %r27834, 1;
	setp.eq.b32 	%p2068, %r27839, 1;
	selp.b32 	%r27840, -1727483681, 0, %p2068;
	xor.b32  	%r27841, %r27840, %r27837;
	xor.b32  	%r27842, %r27841, %r27838;
	st.local.u32 	[%rd3687], %r27842;
	and.b32  	%r27843, %r27834, -2147483648;
	ld.local.u32 	%r27844, [%rd3687+8];
	and.b32  	%r27845, %r27844, 2147483646;
	or.b32  	%r27846, %r27845, %r27843;
	ld.local.u32 	%r27847, [%rd3687+-904];
	shr.u32 	%r27848, %r27846, 1;
	and.b32  	%r27849, %r27844, 1;
	setp.eq.b32 	%p2069, %r27849, 1;
	selp.b32 	%r27850, -1727483681, 0, %p2069;
	xor.b32  	%r27851, %r27850, %r27847;
	xor.b32  	%r27852, %r27851, %r27848;
	st.local.u32 	[%rd3687+4], %r27852;
	and.b32  	%r27853, %r27844, -2147483648;
	ld.local.u32 	%r27854, [%rd3687+12];
	and.b32  	%r27855, %r27854, 2147483646;
	or.b32  	%r27856, %r27855, %r27853;
	ld.local.u32 	%r27857, [%rd3687+-900];
	shr.u32 	%r27858, %r27856, 1;
	and.b32  	%r27859, %r27854, 1;
	setp.eq.b32 	%p2070, %r27859, 1;
	selp.b32 	%r27860, -1727483681, 0, %p2070;
	xor.b32  	%r27861, %r27860, %r27857;
	xor.b32  	%r27862, %r27861, %r27858;
	st.local.u32 	[%rd3687+8], %r27862;
	and.b32  	%r27863, %r27854, -2147483648;
	add.s32 	%r106442, %r106442, 4;
	ld.local.u32 	%r106441, [%rd3687+16];
	and.b32  	%r27864, %r106441, 2147483646;
	or.b32  	%r27865, %r27864, %r27863;
	ld.local.u32 	%r27866, [%rd3687+-896];
	shr.u32 	%r27867, %r27865, 1;
	and.b32  	%r27868, %r106441, 1;
	setp.eq.b32 	%p2071, %r27868, 1;
	selp.b32 	%r27869, -1727483681, 0, %p2071;
	xor.b32  	%r27870, %r27869, %r27866;
	xor.b32  	%r27871, %r27870, %r27867;
	st.local.u32 	[%rd3687+12], %r27871;
	setp.ne.s32 	%p2072, %r106442, 623;
	@%p2072 bra 	$L__BB3_6355;
	ld.local.u32 	%r27873, [%rd2+2492];
	and.b32  	%r27874, %r27873, -2147483648;
	ld.local.u32 	%r106444, [%rd2];
	and.b32  	%r27875, %r106444, 2147483646;
	or.b32  	%r27876, %r27875, %r27874;
	ld.local.u32 	%r27877, [%rd2+1584];
	shr.u32 	%r27878, %r27876, 1;
	and.b32  	%r27879, %r106444, 1;
	setp.eq.b32 	%p2073, %r27879, 1;
	selp.b32 	%r27880, -1727483681, 0, %p2073;
	xor.b32  	%r27881, %r27880, %r27877;
	xor.b32  	%r27882, %r27881, %r27878;
	st.local.u32 	[%rd2+2492], %r27882;
	mov.b32 	%r106443, 0;
	st.local.u32 	[%rd2+2496], %r106443;
$L__BB3_6357:
	add.s32 	%r106443, %r106443, 1;
	st.local.u32 	[%rd2483], %r106443;
	add.s32 	%r13497, %r106438, 1;
	setp.ne.s32 	%p2074, %r106438, %r11269;
	mov.u32 	%r106438, %r13497;
	@%p2074 bra 	$L__BB3_6351;
$L__BB3_6358:
	setp.lt.s32 	%p2075, %r106443, 624;
	@%p2075 bra 	$L__BB3_6364;
	mov.b32 	%r106448, 0;
	mov.u64 	%rd7271, %rd2;
$L__BB3_6360:
	and.b32  	%r27884, %r106444, -2147483648;
	ld.local.u32 	%r27885, [%rd7271+4];
	and.b32  	%r27886, %r27885, 2147483646;
	or.b32  	%r27887, %r27886, %r27884;
	ld.local.u32 	%r27888, [%rd7271+1588];
	shr.u32 	%r27889, %r27887, 1;
	and.b32  	%r27890, %r27885, 1;
	setp.eq.b32 	%p2076, %r27890, 1;
	selp.b32 	%r27891, -1727483681, 0, %p2076;
	xor.b32  	%r27892, %r27891, %r27888;
	xor.b32  	%r27893, %r27892, %r27889;
	st.local.u32 	[%rd7271], %r27893;
	and.b32  	%r27894, %r27885, -2147483648;
	ld.local.u32 	%r27895, [%rd7271+8];
	and.b32  	%r27896, %r27895, 2147483646;
	or.b32  	%r27897, %r27896, %r27894;
	ld.local.u32 	%r27898, [%rd7271+1592];
	shr.u32 	%r27899, %r27897, 1;
	and.b32  	%r27900, %r27895, 1;
	setp.eq.b32 	%p2077, %r27900, 1;
	selp.b32 	%r27901, -1727483681, 0, %p2077;
	xor.b32  	%r27902, %r27901, %r27898;
	xor.b32  	%r27903, %r27902, %r27899;
	st.local.u32 	[%rd7271+4], %r27903;
	and.b32  	%r27904, %r27895, -2147483648;
	ld.local.u32 	%r13502, [%rd7271+12];
	and.b32  	%r27905, %r13502, 2147483646;
	or.b32  	%r27906, %r27905, %r27904;
	ld.local.u32 	%r27907, [%rd7271+1596];
	shr.u32 	%r27908, %r27906, 1;
	and.b32  	%r27909, %r13502, 1;
	setp.eq.b32 	%p2078, %r27909, 1;
	selp.b32 	%r27910, -1727483681, 0, %p2078;
	xor.b32  	%r27911, %r27910, %r27907;
	xor.b32  	%r27912, %r27911, %r27908;
	st.local.u32 	[%rd7271+8], %r27912;
	setp.ne.s32 	%p2079, %r106448, 224;
	@%p2079 bra 	$L__BB3_6458;
	ld.local.u32 	%r106450, [%rd2+908];
	add.s64 	%rd7272, %rd2, 924;
	mov.b32 	%r106449, 0;
$L__BB3_6362:
	and.b32  	%r27923, %r106450, -2147483648;
	ld.local.u32 	%r27924, [%rd7272+-12];
	and.b32  	%r27925, %r27924, 2147483646;
	or.b32  	%r27926, %r27925, %r27923;
	ld.local.u32 	%r27927, [%rd7272+-924];
	shr.u32 	%r27928, %r27926, 1;
	and.b32  	%r27929, %r27924, 1;
	setp.eq.b32 	%p2081, %r27929, 1;
	selp.b32 	%r27930, -1727483681, 0, %p2081;
	xor.b32  	%r27931, %r27930, %r27927;
	xor.b32  	%r27932, %r27931, %r27928;
	st.local.u32 	[%rd7272+-16], %r27932;
	and.b32  	%r27933, %r27924, -2147483648;
	ld.local.u32 	%r27934, [%rd7272+-8];
	and.b32  	%r27935, %r27934, 2147483646;
	or.b32  	%r27936, %r27935, %r27933;
	ld.local.u32 	%r27937, [%rd7272+-920];
	shr.u32 	%r27938, %r27936, 1;
	and.b32  	%r27939, %r27934, 1;
	setp.eq.b32 	%p2082, %r27939, 1;
	selp.b32 	%r27940, -1727483681, 0, %p2082;
	xor.b32  	%r27941, %r27940, %r27937;
	xor.b32  	%r27942, %r27941, %r27938;
	st.local.u32 	[%rd7272+-12], %r27942;
	and.b32  	%r27943, %r27934, -2147483648;
	ld.local.u32 	%r27944, [%rd7272+-4];
	and.b32  	%r27945, %r27944, 2147483646;
	or.b32  	%r27946, %r27945, %r27943;
	ld.local.u32 	%r27947, [%rd7272+-916];
	shr.u32 	%r27948, %r27946, 1;
	and.b32  	%r27949, %r27944, 1;
	setp.eq.b32 	%p2083, %r27949, 1;
	selp.b32 	%r27950, -1727483681, 0, %p2083;
	xor.b32  	%r27951, %r27950, %r27947;
	xor.b32  	%r27952, %r27951, %r27948;
	st.local.u32 	[%rd7272+-8], %r27952;
	and.b32  	%r27953, %r27944, -2147483648;
	ld.local.u32 	%r106450, [%rd7272];
	and.b32  	%r27954, %r106450, 2147483646;
	or.b32  	%r27955, %r27954, %r27953;
	ld.local.u32 	%r27956, [%rd7272+-912];
	shr.u32 	%r27957, %r27955, 1;
	and.b32  	%r27958, %r106450, 1;
	setp.eq.b32 	%p2084, %r27958, 1;
	selp.b32 	%r27959, -1727483681, 0, %p2084;
	xor.b32  	%r27960, %r27959, %r27956;
	xor.b32  	%r27961, %r27960, %r27957;
	st.local.u32 	[%rd7272+-4], %r27961;
	add.s32 	%r106449, %r106449, 4;
	add.s64 	%rd7272, %rd7272, 16;
	setp.ne.s32 	%p2085, %r106449, 396;
	@%p2085 bra 	$L__BB3_6362;
	ld.local.u32 	%r27963, [%rd2+2492];
	and.b32  	%r27964, %r27963, -2147483648;
	ld.local.u32 	%r106444, [%rd2964+-908];
	and.b32  	%r27965, %r106444, 2147483646;
	or.b32  	%r27966, %r27965, %r27964;
	ld.local.u32 	%r27967, [%rd2+1584];
	shr.u32 	%r27968, %r27966, 1;
	and.b32  	%r27969, %r106444, 1;
	setp.eq.b32 	%p2086, %r27969, 1;
	selp.b32 	%r27970, -1727483681, 0, %p2086;
	xor.b32  	%r27971, %r27970, %r27967;
	xor.b32  	%r27972, %r27971, %r27968;
	st.local.u32 	[%rd2+2492], %r27972;
	mov.b32 	%r106443, 0;
	st.local.u32 	[%rd2483], %r106443;
$L__BB3_6364:
	add.s32 	%r106458, %r106443, 1;
	st.local.u32 	[%rd2+2496], %r106458;
	mul.wide.s32 	%rd3688, %r106443, 4;
	add.s64 	%rd3689, %rd2, %rd3688;
	ld.local.u32 	%r27973, [%rd3689];
	shr.u32 	%r27974, %r27973, 11;
	xor.b32  	%r27975, %r27974, %r27973;
	shl.b32 	%r27976, %r27975, 7;
	and.b32  	%r27977, %r27976, -1658038656;
	xor.b32  	%r13512, %r27977, %r27975;
	setp.lt.s32 	%p2087, %r106443, 623;
	@%p2087 bra 	$L__BB3_6370;
	mov.b32 	%r106454, 0;
	mov.u64 	%rd7273, %rd2;
$L__BB3_6366:
	and.b32  	%r27979, %r106444, -2147483648;
	ld.local.u32 	%r27980, [%rd7273+4];
	and.b32  	%r27981, %r27980, 2147483646;
	or.b32  	%r27982, %r27981, %r27979;
	ld.local.u32 	%r27983, [%rd7273+1588];
	shr.u32 	%r27984, %r27982, 1;
	and.b32  	%r27985, %r27980, 1;
	setp.eq.b32 	%p2088, %r27985, 1;
	selp.b32 	%r27986, -1727483681, 0, %p2088;
	xor.b32  	%r27987, %r27986, %r27983;
	xor.b32  	%r27988, %r27987, %r27984;
	st.local.u32 	[%rd7273], %r27988;
	and.b32  	%r27989, %r27980, -2147483648;
	ld.local.u32 	%r27990, [%rd7273+8];
	and.b32  	%r27991, %r27990, 2147483646;
	or.b32  	%r27992, %r27991, %r27989;
	ld.local.u32 	%r27993, [%rd7273+1592];
	shr.u32 	%r27994, %r27992, 1;
	and.b32  	%r27995, %r27990, 1;
	setp.eq.b32 	%p2089, %r27995, 1;
	selp.b32 	%r27996, -1727483681, 0, %p2089;
	xor.b32  	%r27997, %r27996, %r27993;
	xor.b32  	%r27998, %r27997, %r27994;
	st.local.u32 	[%rd7273+4], %r27998;
	and.b32  	%r27999, %r27990, -2147483648;
	ld.local.u32 	%r13515, [%rd7273+12];
	and.b32  	%r28000, %r13515, 2147483646;
	or.b32  	%r28001, %r28000, %r27999;
	ld.local.u32 	%r28002, [%rd7273+1596];
	shr.u32 	%r28003, %r28001, 1;
	and.b32  	%r28004, %r13515, 1;
	setp.eq.b32 	%p2090, %r28004, 1;
	selp.b32 	%r28005, -1727483681, 0, %p2090;
	xor.b32  	%r28006, %r28005, %r28002;
	xor.b32  	%r28007, %r28006, %r28003;
	st.local.u32 	[%rd7273+8], %r28007;
	setp.ne.s32 	%p2091, %r106454, 224;
	@%p2091 bra 	$L__BB3_6457;
	ld.local.u32 	%r106456, [%rd2+908];
	add.s64 	%rd7274, %rd2, 924;
	mov.b32 	%r106455, 0;
$L__BB3_6368:
	and.b32  	%r28018, %r106456, -2147483648;
	ld.local.u32 	%r28019, [%rd7274+-12];
	and.b32  	%r28020, %r28019, 2147483646;
	or.b32  	%r28021, %r28020, %r28018;
	ld.local.u32 	%r28022, [%rd7274+-924];
	shr.u32 	%r28023, %r28021, 1;
	and.b32  	%r28024, %r28019, 1;
	setp.eq.b32 	%p2093, %r28024, 1;
	selp.b32 	%r28025, -1727483681, 0, %p2093;
	xor.b32  	%r28026, %r28025, %r28022;
	xor.b32  	%r28027, %r28026, %r28023;
	st.local.u32 	[%rd7274+-16], %r28027;
	and.b32  	%r28028, %r28019, -2147483648;
	ld.local.u32 	%r28029, [%rd7274+-8];
	and.b32  	%r28030, %r28029, 2147483646;
	or.b32  	%r28031, %r28030, %r28028;
	ld.local.u32 	%r28032, [%rd7274+-920];
	shr.u32 	%r28033, %r28031, 1;
	and.b32  	%r28034, %r28029, 1;
	setp.eq.b32 	%p2094, %r28034, 1;
	selp.b32 	%r28035, -1727483681, 0, %p2094;
	xor.b32  	%r28036, %r28035, %r28032;
	xor.b32  	%r28037, %r28036, %r28033;
	st.local.u32 	[%rd7274+-12], %r28037;
	and.b32  	%r28038, %r28029, -2147483648;
	ld.local.u32 	%r28039, [%rd7274+-4];
	and.b32  	%r28040, %r28039, 2147483646;
	or.b32  	%r28041, %r28040, %r28038;
	ld.local.u32 	%r28042, [%rd7274+-916];
	shr.u32 	%r28043, %r28041, 1;
	and.b32  	%r28044, %r28039, 1;
	setp.eq.b32 	%p2095, %r28044, 1;
	selp.b32 	%r28045, -1727483681, 0, %p2095;
	xor.b32  	%r28046, %r28045, %r28042;
	xor.b32  	%r28047, %r28046, %r28043;
	st.local.u32 	[%rd7274+-8], %r28047;
	and.b32  	%r28048, %r28039, -2147483648;
	ld.local.u32 	%r106456, [%rd7274];
	and.b32  	%r28049, %r106456, 2147483646;
	or.b32  	%r28050, %r28049, %r28048;
	ld.local.u32 	%r28051, [%rd7274+-912];
	shr.u32 	%r28052, %r28050, 1;
	and.b32  	%r28053, %r106456, 1;
	setp.eq.b32 	%p2096, %r28053, 1;
	selp.b32 	%r28054, -1727483681, 0, %p2096;
	xor.b32  	%r28055, %r28054, %r28051;
	xor.b32  	%r28056, %r28055, %r28052;
	st.local.u32 	[%rd7274+-4], %r28056;
	add.s32 	%r106455, %r106455, 4;
	add.s64 	%rd7274, %rd7274, 16;
	setp.ne.s32 	%p2097, %r106455, 396;
	@%p2097 bra 	$L__BB3_6368;
	ld.local.u32 	%r28058, [%rd2+2492];
	and.b32  	%r28059, %r28058, -2147483648;
	ld.local.u32 	%r106444, [%rd2964+-908];
	and.b32  	%r28060, %r106444, 2147483646;
	or.b32  	%r28061, %r28060, %r28059;
	ld.local.u32 	%r28062, [%rd2+1584];
	shr.u32 	%r28063, %r28061, 1;
	and.b32  	%r28064, %r106444, 1;
	setp.eq.b32 	%p2098, %r28064, 1;
	selp.b32 	%r28065, -1727483681, 0, %p2098;
	xor.b32  	%r28066, %r28065, %r28062;
	xor.b32  	%r28067, %r28066, %r28063;
	st.local.u32 	[%rd2+2492], %r28067;
	mov.b32 	%r106458, 0;
	st.local.u32 	[%rd2483], %r106458;
$L__BB3_6370:
	add.s32 	%r106464, %r106458, 1;
	st.local.u32 	[%rd2+2496], %r106464;
	mul.wide.s32 	%rd3690, %r106458, 4;
	add.s64 	%rd3691, %rd2, %rd3690;
	ld.local.u32 	%r28068, [%rd3691];
	shr.u32 	%r28069, %r28068, 11;
	xor.b32  	%r28070, %r28069, %r28068;
	shl.b32 	%r28071, %r28070, 7;
	and.b32  	%r28072, %r28071, -1658038656;
	xor.b32  	%r13525, %r28072, %r28070;
	setp.lt.s32 	%p2099, %r106458, 623;
	@%p2099 bra 	$L__BB3_6376;
	mov.b32 	%r106460, 0;
	mov.u64 	%rd7275, %rd2;
$L__BB3_6372:
	and.b32  	%r28074, %r106444, -2147483648;
	ld.local.u32 	%r28075, [%rd7275+4];
	and.b32  	%r28076, %r28075, 2147483646;
	or.b32  	%r28077, %r28076, %r28074;
	ld.local.u32 	%r28078, [%rd7275+1588];
	shr.u32 	%r28079, %r28077, 1;
	and.b32  	%r28080, %r28075, 1;
	setp.eq.b32 	%p2100, %r28080, 1;
	selp.b32 	%r28081, -1727483681, 0, %p2100;
	xor.b32  	%r28082, %r28081, %r28078;
	xor.b32  	%r28083, %r28082, %r28079;
	st.local.u32 	[%rd7275], %r28083;
	and.b32  	%r28084, %r28075, -2147483648;
	ld.local.u32 	%r28085, [%rd7275+8];
	and.b32  	%r28086, %r28085, 2147483646;
	or.b32  	%r28087, %r28086, %r28084;
	ld.local.u32 	%r28088, [%rd7275+1592];
	shr.u32 	%r28089, %r28087, 1;
	and.b32  	%r28090, %r28085, 1;
	setp.eq.b32 	%p2101, %r28090, 1;
	selp.b32 	%r28091, -1727483681, 0, %p2101;
	xor.b32  	%r28092, %r28091, %r28088;
	xor.b32  	%r28093, %r28092, %r28089;
	st.local.u32 	[%rd7275+4], %r28093;
	and.b32  	%r28094, %r28085, -2147483648;
	ld.local.u32 	%r13528, [%rd7275+12];
	and.b32  	%r28095, %r13528, 2147483646;
	or.b32  	%r28096, %r28095, %r28094;
	ld.local.u32 	%r28097, [%rd7275+1596];
	shr.u32 	%r28098, %r28096, 1;
	and.b32  	%r28099, %r13528, 1;
	setp.eq.b32 	%p2102, %r28099, 1;
	selp.b32 	%r28100, -1727483681, 0, %p2102;
	xor.b32  	%r28101, %r28100, %r28097;
	xor.b32  	%r28102, %r28101, %r28098;
	st.local.u32 	[%rd7275+8], %r28102;
	setp.ne.s32 	%p2103, %r106460, 224;
	@%p2103 bra 	$L__BB3_6456;
	ld.local.u32 	%r106462, [%rd2+908];
	add.s64 	%rd7276, %rd2, 924;
	mov.b32 	%r106461, 0;
$L__BB3_6374:
	and.b32  	%r28113, %r106462, -2147483648;
	ld.local.u32 	%r28114, [%rd7276+-12];
	and.b32  	%r28115, %r28114, 2147483646;
	or.b32  	%r28116, %r28115, %r28113;
	ld.local.u32 	%r28117, [%rd7276+-924];
	shr.u32 	%r28118, %r28116, 1;
	and.b32  	%r28119, %r28114, 1;
	setp.eq.b32 	%p2105, %r28119, 1;
	selp.b32 	%r28120, -1727483681, 0, %p2105;
	xor.b32  	%r28121, %r28120, %r28117;
	xor.b32  	%r28122, %r28121, %r28118;
	st.local.u32 	[%rd7276+-16], %r28122;
	and.b32  	%r28123, %r28114, -2147483648;
	ld.local.u32 	%r28124, [%rd7276+-8];
	and.b32  	%r28125, %r28124, 2147483646;
	or.b32  	%r28126, %r28125, %r28123;
	ld.local.u32 	%r28127, [%rd7276+-920];
	shr.u32 	%r28128, %r28126, 1;
	and.b32  	%r28129, %r28124, 1;
	setp.eq.b32 	%p2106, %r28129, 1;
	selp.b32 	%r28130, -1727483681, 0, %p2106;
	xor.b32  	%r28131, %r28130, %r28127;
	xor.b32  	%r28132, %r28131, %r28128;
	st.local.u32 	[%rd7276+-12], %r28132;
	and.b32  	%r28133, %r28124, -2147483648;
	ld.local.u32 	%r28134, [%rd7276+-4];
	and.b32  	%r28135, %r28134, 2147483646;
	or.b32  	%r28136, %r28135, %r28133;
	ld.local.u32 	%r28137, [%rd7276+-916];
	shr.u32 	%r28138, %r28136, 1;
	and.b32  	%r28139, %r28134, 1;
	setp.eq.b32 	%p2107, %r28139, 1;
	selp.b32 	%r28140, -1727483681, 0, %p2107;
	xor.b32  	%r28141, %r28140, %r28137;
	xor.b32  	%r28142, %r28141, %r28138;
	st.local.u32 	[%rd7276+-8], %r28142;
	and.b32  	%r28143, %r28134, -2147483648;
	ld.local.u32 	%r106462, [%rd7276];
	and.b32  	%r28144, %r106462, 2147483646;
	or.b32  	%r28145, %r28144, %r28143;
	ld.local.u32 	%r28146, [%rd7276+-912];
	shr.u32 	%r28147, %r28145, 1;
	and.b32  	%r28148, %r106462, 1;
	setp.eq.b32 	%p2108, %r28148, 1;
	selp.b32 	%r28149, -1727483681, 0, %p2108;
	xor.b32  	%r28150, %r28149, %r28146;
	xor.b32  	%r28151, %r28150, %r28147;
	st.local.u32 	[%rd7276+-4], %r28151;
	add.s32 	%r106461, %r106461, 4;
	add.s64 	%rd7276, %rd7276, 16;
	setp.ne.s32 	%p2109, %r106461, 396;
	@%p2109 bra 	$L__BB3_6374;
	ld.local.u32 	%r28153, [%rd2+2492];
	and.b32  	%r28154, %r28153, -2147483648;
	ld.local.u32 	%r106444, [%rd2];
	and.b32  	%r28155, %r106444, 2147483646;
	or.b32  	%r28156, %r28155, %r28154;
	ld.local.u32 	%r28157, [%rd2+1584];
	shr.u32 	%r28158, %r28156, 1;
	and.b32  	%r28159, %r106444, 1;
	setp.eq.b32 	%p2110, %r28159, 1;
	selp.b32 	%r28160, -1727483681, 0, %p2110;
	xor.b32  	%r28161, %r28160, %r28157;
	xor.b32  	%r28162, %r28161, %r28158;
	st.local.u32 	[%rd2+2492], %r28162;
	mov.b32 	%r106464, 0;
	st.local.u32 	[%rd2483], %r106464;
$L__BB3_6376:
	add.s32 	%r106470, %r106464, 1;
	st.local.u32 	[%rd2+2496], %r106470;
	mul.wide.s32 	%rd3692, %r106464, 4;
	add.s64 	%rd3693, %rd2, %rd3692;
	ld.local.u32 	%r28163, [%rd3693];
	shr.u32 	%r28164, %r28163, 11;
	xor.b32  	%r28165, %r28164, %r28163;
	shl.b32 	%r28166, %r28165, 7;
	and.b32  	%r28167, %r28166, -1658038656;
	xor.b32  	%r13538, %r28167, %r28165;
	setp.lt.s32 	%p2111, %r106464, 623;
	@%p2111 bra 	$L__BB3_6382;
	mov.b32 	%r106466, 0;
	mov.u64 	%rd7277, %rd2;
$L__BB3_6378:
	and.b32  	%r28169, %r106444, -2147483648;
	ld.local.u32 	%r28170, [%rd7277+4];
	and.b32  	%r28171, %r28170, 2147483646;
	or.b32  	%r28172, %r28171, %r28169;
	ld.local.u32 	%r28173, [%rd7277+1588];
	shr.u32 	%r28174, %r28172, 1;
	and.b32  	%r28175, %r28170, 1;
	setp.eq.b32 	%p2112, %r28175, 1;
	selp.b32 	%r28176, -1727483681, 0, %p2112;
	xor.b32  	%r28177, %r28176, %r28173;
	xor.b32  	%r28178, %r28177, %r28174;
	st.local.u32 	[%rd7277], %r28178;
	and.b32  	%r28179, %r28170, -2147483648;
	ld.local.u32 	%r28180, [%rd7277+8];
	and.b32  	%r28181, %r28180, 2147483646;
	or.b32  	%r28182, %r28181, %r28179;
	ld.local.u32 	%r28183, [%rd7277+1592];
	shr.u32 	%r28184, %r28182, 1;
	and.b32  	%r28185, %r28180, 1;
	setp.eq.b32 	%p2113, %r28185, 1;
	selp.b32 	%r28186, -1727483681, 0, %p2113;
	xor.b32  	%r28187, %r28186, %r28183;
	xor.b32  	%r28188, %r28187, %r28184;
	st.local.u32 	[%rd7277+4], %r28188;
	and.b32  	%r28189, %r28180, -2147483648;
	ld.local.u32 	%r13541, [%rd7277+12];
	and.b32  	%r28190, %r13541, 2147483646;
	or.b32  	%r28191, %r28190, %r28189;
	ld.local.u32 	%r28192, [%rd7277+1596];
	shr.u32 	%r28193, %r28191, 1;
	and.b32  	%r28194, %r13541, 1;
	setp.eq.b32 	%p2114, %r28194, 1;
	selp.b32 	%r28195, -1727483681, 0, %p2114;
	xor.b32  	%r28196, %r28195, %r28192;
	xor.b32  	%r28197, %r28196, %r28193;
	st.local.u32 	[%rd7277+8], %r28197;
	setp.ne.s32 	%p2115, %r106466, 224;
	@%p2115 bra 	$L__BB3_6455;
	ld.local.u32 	%r106468, [%rd2+908];
	add.s64 	%rd7278, %rd2, 924;
	mov.b32 	%r106467, 0;
$L__BB3_6380:
	and.b32  	%r28208, %r106468, -2147483648;
	ld.local.u32 	%r28209, [%rd7278+-12];
	and.b32  	%r28210, %r28209, 2147483646;
	or.b32  	%r28211, %r28210, %r28208;
	ld.local.u32 	%r28212, [%rd7278+-924];
	shr.u32 	%r28213, %r28211, 1;
	and.b32  	%r28214, %r28209, 1;
	setp.eq.b32 	%p2117, %r28214, 1;
	selp.b32 	%r28215, -1727483681, 0, %p2117;
	xor.b32  	%r28216, %r28215, %r28212;
	xor.b32  	%r28217, %r28216, %r28213;
	st.local.u32 	[%rd7278+-16], %r28217;
	and.b32  	%r28218, %r28209, -2147483648;
	ld.local.u32 	%r28219, [%rd7278+-8];
	and.b32  	%r28220, %r28219, 2147483646;
	or.b32  	%r28221, %r28220, %r28218;
	ld.local.u32 	%r28222, [%rd7278+-920];
	shr.u32 	%r28223, %r28221, 1;
	and.b32  	%r28224, %r28219, 1;
	setp.eq.b32 	%p2118, %r28224, 1;
	selp.b32 	%r28225, -1727483681, 0, %p2118;
	xor.b32  	%r28226, %r28225, %r28222;
	xor.b32  	%r28227, %r28226, %r28223;
	st.local.u32 	[%rd7278+-12], %r28227;
	and.b32  	%r28228, %r28219, -2147483648;
	ld.local.u32 	%r28229, [%rd7278+-4];
	and.b32  	%r28230, %r28229, 2147483646;
	or.b32  	%r28231, %r28230, %r28228;
	ld.local.u32 	%r28232, [%rd7278+-916];
	shr.u32 	%r28233, %r28231, 1;
	and.b32  	%r28234, %r28229, 1;
	setp.eq.b32 	%p2119, %r28234, 1;
	selp.b32 	%r28235, -1727483681, 0, %p2119;
	xor.b32  	%r28236, %r28235, %r28232;
	xor.b32  	%r28237, %r28236, %r28233;
	st.local.u32 	[%rd7278+-8], %r28237;
	and.b32  	%r28238, %r28229, -2147483648;
	ld.local.u32 	%r106468, [%rd7278];
	and.b32  	%r28239, %r106468, 2147483646;
	or.b32  	%r28240, %r28239, %r28238;
	ld.local.u32 	%r28241, [%rd7278+-912];
	shr.u32 	%r28242, %r28240, 1;
	and.b32  	%r28243, %r106468, 1;
	setp.eq.b32 	%p2120, %r28243, 1;
	selp.b32 	%r28244, -1727483681, 0, %p2120;
	xor.b32  	%r28245, %r28244, %r28241;
	xor.b32  	%r28246, %r28245, %r28242;
	st.local.u32 	[%rd7278+-4], %r28246;
	add.s32 	%r106467, %r106467, 4;
	add.s64 	%rd7278, %rd7278, 16;
	setp.ne.s32 	%p2121, %r106467, 396;
	@%p2121 bra 	$L__BB3_6380;
	ld.local.u32 	%r28248, [%rd2+2492];
	and.b32  	%r28249, %r28248, -2147483648;
	ld.local.u32 	%r106444, [%rd2];
	and.b32  	%r28250, %r106444, 2147483646;
	or.b32  	%r28251, %r28250, %r28249;
	ld.local.u32 	%r28252, [%rd2+1584];
	shr.u32 	%r28253, %r28251, 1;
	and.b32  	%r28254, %r106444, 1;
	setp.eq.b32 	%p2122, %r28254, 1;
	selp.b32 	%r28255, -1727483681, 0, %p2122;
	xor.b32  	%r28256, %r28255, %r28252;
	xor.b32  	%r28257, %r28256, %r28253;
	st.local.u32 	[%rd2+2492], %r28257;
	mov.b32 	%r106470, 0;
	st.local.u32 	[%rd2483], %r106470;
$L__BB3_6382:
	add.s32 	%r106476, %r106470, 1;
	st.local.u32 	[%rd2+2496], %r106476;
	mul.wide.s32 	%rd3694, %r106470, 4;
	add.s64 	%rd3695, %rd2, %rd3694;
	ld.local.u32 	%r28258, [%rd3695];
	shr.u32 	%r28259, %r28258, 11;
	xor.b32  	%r28260, %r28259, %r28258;
	shl.b32 	%r28261, %r28260, 7;
	and.b32  	%r28262, %r28261, -1658038656;
	xor.b32  	%r13551, %r28262, %r28260;
	setp.lt.s32 	%p2123, %r106470, 623;
	@%p2123 bra 	$L__BB3_6388;
	mov.b32 	%r106472, 0;
	mov.u64 	%rd7279, %rd2;
$L__BB3_6384:
	and.b32  	%r28264, %r106444, -2147483648;
	ld.local.u32 	%r28265, [%rd7279+4];
	and.b32  	%r28266, %r28265, 2147483646;
	or.b32  	%r28267, %r28266, %r28264;
	ld.local.u32 	%r28268, [%rd7279+1588];
	shr.u32 	%r28269, %r28267, 1;
	and.b32  	%r28270, %r28265, 1;
	setp.eq.b32 	%p2124, %r28270, 1;
	selp.b32 	%r28271, -1727483681, 0, %p2124;
	xor.b32  	%r28272, %r28271, %r28268;
	xor.b32  	%r28273, %r28272, %r28269;
	st.local.u32 	[%rd7279], %r28273;
	and.b32  	%r28274, %r28265, -2147483648;
	ld.local.u32 	%r28275, [%rd7279+8];
	and.b32  	%r28276, %r28275, 2147483646;
	or.b32  	%r28277, %r28276, %r28274;
	ld.local.u32 	%r28278, [%rd7279+1592];
	shr.u32 	%r28279, %r28277, 1;
	and.b32  	%r28280, %r28275, 1;
	setp.eq.b32 	%p2125, %r28280, 1;
	selp.b32 	%r28281, -1727483681, 0, %p2125;
	xor.b32  	%r28282, %r28281, %r28278;
	xor.b32  	%r28283, %r28282, %r28279;
	st.local.u32 	[%rd7279+4], %r28283;
	and.b32  	%r28284, %r28275, -2147483648;
	ld.local.u32 	%r13554, [%rd7279+12];
	and.b32  	%r28285, %r13554, 2147483646;
	or.b32  	%r28286, %r28285, %r28284;
	ld.local.u32 	%r28287, [%rd7279+1596];
	shr.u32 	%r28288, %r28286, 1;
	and.b32  	%r28289, %r13554, 1;
	setp.eq.b32 	%p2126, %r28289, 1;
	selp.b32 	%r28290, -1727483681, 0, %p2126;
	xor.b32  	%r28291, %r28290, %r28287;
	xor.b32  	%r28292, %r28291, %r28288;
	st.local.u32 	[%rd7279+8], %r28292;
	setp.ne.s32 	%p2127, %r106472, 224;
	@%p2127 bra 	$L__BB3_6454;
	ld.local.u32 	%r106473, [%rd2+908];
	mov.b32 	%r106474, 227;
$L__BB3_6386:
	mul.wide.u32 	%rd3696, %r106474, 4;
	add.s64 	%rd3697, %rd2, %rd3696;
	and.b32  	%r28303, %r106473, -2147483648;
	ld.local.u32 	%r28304, [%rd3697+4];
	and.b32  	%r28305, %r28304, 2147483646;
	or.b32  	%r28306, %r28305, %r28303;
	ld.local.u32 	%r28307, [%rd3697+-908];
	shr.u32 	%r28308, %r28306, 1;
	and.b32  	%r28309, %r28304, 1;
	setp.eq.b32 	%p2129, %r28309, 1;
	selp.b32 	%r28310, -1727483681, 0, %p2129;
	xor.b32  	%r28311, %r28310, %r28307;
	xor.b32  	%r28312, %r28311, %r28308;
	st.local.u32 	[%rd3697], %r28312;
	and.b32  	%r28313, %r28304, -2147483648;
	ld.local.u32 	%r28314, [%rd3697+8];
	and.b32  	%r28315, %r28314, 2147483646;
	or.b32  	%r28316, %r28315, %r28313;
	ld.local.u32 	%r28317, [%rd3697+-904];
	shr.u32 	%r28318, %r28316, 1;
	and.b32  	%r28319, %r28314, 1;
	setp.eq.b32 	%p2130, %r28319, 1;
	selp.b32 	%r28320, -1727483681, 0, %p2130;
	xor.b32  	%r28321, %r28320, %r28317;
	xor.b32  	%r28322, %r28321, %r28318;
	st.local.u32 	[%rd3697+4], %r28322;
	and.b32  	%r28323, %r28314, -2147483648;
	ld.local.u32 	%r28324, [%rd3697+12];
	and.b32  	%r28325, %r28324, 2147483646;
	or.b32  	%r28326, %r28325, %r28323;
	ld.local.u32 	%r28327, [%rd3697+-900];
	shr.u32 	%r28328, %r28326, 1;
	and.b32  	%r28329, %r28324, 1;
	setp.eq.b32 	%p2131, %r28329, 1;
	selp.b32 	%r28330, -1727483681, 0, %p2131;
	xor.b32  	%r28331, %r28330, %r28327;
	xor.b32  	%r28332, %r28331, %r28328;
	st.local.u32 	[%rd3697+8], %r28332;
	and.b32  	%r28333, %r28324, -2147483648;
	add.s32 	%r106474, %r106474, 4;
	ld.local.u32 	%r106473, [%rd3697+16];
	and.b32  	%r28334, %r106473, 2147483646;
	or.b32  	%r28335, %r28334, %r28333;
	ld.local.u32 	%r28336, [%rd3697+-896];
	shr.u32 	%r28337, %r28335, 1;
	and.b32  	%r28338, %r106473, 1;
	setp.eq.b32 	%p2132, %r28338, 1;
	selp.b32 	%r28339, -1727483681, 0, %p2132;
	xor.b32  	%r28340, %r28339, %r28336;
	xor.b32  	%r28341, %r28340, %r28337;
	st.local.u32 	[%rd3697+12], %r28341;
	setp.ne.s32 	%p2133, %r106474, 623;
	@%p2133 bra 	$L__BB3_6386;
	ld.local.u32 	%r28343, [%rd2+2492];
	and.b32  	%r28344, %r28343, -2147483648;
	ld.local.u32 	%r106444, [%rd2];
	and.b32  	%r28345, %r106444, 2147483646;
	or.b32  	%r28346, %r28345, %r28344;
	ld.local.u32 	%r28347, [%rd2+1584];
	shr.u32 	%r28348, %r28346, 1;
	and.b32  	%r28349, %r106444, 1;
	setp.eq.b32 	%p2134, %r28349, 1;
	selp.b32 	%r28350, -1727483681, 0, %p2134;
	xor.b32  	%r28351, %r28350, %r28347;
	xor.b32  	%r28352, %r28351, %r28348;
	st.local.u32 	[%rd2+2492], %r28352;
	mov.b32 	%r106476, 0;
	st.local.u32 	[%rd2+2496], %r106476;
$L__BB3_6388:
	setp.gt.u32 	%p2136, %r15023, %r15024;
	add.s32 	%r106496, %r106476, 1;
	st.local.u32 	[%rd2+2496], %r106496;
	mul.wide.s32 	%rd3698, %r106476, 4;
	add.s64 	%rd3699, %rd2, %rd3698;
	ld.local.u32 	%r28353, [%rd3699];
	shr.u32 	%r28354, %r28353, 11;
	xor.b32  	%r28355, %r28354, %r28353;
	shl.b32 	%r28356, %r28355, 7;
	and.b32  	%r28357, %r28356, -1658038656;
	xor.b32  	%r28358, %r28357, %r28355;
	shl.b32 	%r28359, %r28358, 15;
	and.b32  	%r28360, %r28359, -402653184;
	xor.b32  	%r28361, %r28360, %r28358;
	shr.u32 	%r28362, %r28361, 27;
	shl.b32 	%r28363, %r13512, 15;
	and.b32  	%r28364, %r28363, -402653184;
	xor.b32  	%r28365, %r28364, %r13512;
	shr.u32 	%r28366, %r28365, 7;
	and.b32  	%r28367, %r28366, 32505856;
	shl.b32 	%r28368, %r13525, 15;
	and.b32  	%r28369, %r28368, -402653184;
	xor.b32  	%r28370, %r28369, %r13525;
	shr.u32 	%r28371, %r28370, 12;
	and.b32  	%r28372, %r28371, 1015808;
	or.b32  	%r28373, %r28372, %r28367;
	shl.b32 	%r28374, %r13538, 15;
	and.b32  	%r28375, %r28374, -402653184;
	xor.b32  	%r28376, %r28375, %r13538;
	shr.u32 	%r28377, %r28376, 17;
	and.b32  	%r28378, %r28377, 31744;
	or.b32  	%r28379, %r28373, %r28378;
	shl.b32 	%r28380, %r13551, 15;
	and.b32  	%r28381, %r28380, -402653184;
	xor.b32  	%r28382, %r28381, %r13551;
	shr.u32 	%r28383, %r28382, 22;
	and.b32  	%r28384, %r28383, 992;
	or.b32  	%r28385, %r28379, %r28384;
	or.b32  	%r106480, %r28385, %r28362;
	mov.pred 	%p12049, 0;
	@%p2136 bra 	$L__BB3_6397;
	mov.pred 	%p12049, 0;
	mov.u32 	%r106485, %r106496;
	mov.u32 	%r106479, %r15023;
$L__BB3_6390:
	shl.b32 	%r13570, %r106480, 5;
	setp.lt.s32 	%p2138, %r106485, 624;
	@%p2138 bra 	$L__BB3_6396;
	mov.b32 	%r106482, 0;
$L__BB3_6392:
	mul.wide.u32 	%rd3700, %r106482, 4;
	add.s64 	%rd2983, %rd2, %rd3700;
	and.b32  	%r28387, %r106444, -2147483648;
	ld.local.u32 	%r28388, [%rd2983+4];
	and.b32  	%r28389, %r28388, 2147483646;
	or.b32  	%r28390, %r28389, %r28387;
	ld.local.u32 	%r28391, [%rd2983+1588];
	shr.u32 	%r28392, %r28390, 1;
	and.b32  	%r28393, %r28388, 1;
	setp.eq.b32 	%p2139, %r28393, 1;
	selp.b32 	%r28394, -1727483681, 0, %p2139;
	xor.b32  	%r28395, %r28394, %r28391;
	xor.b32  	%r28396, %r28395, %r28392;
	st.local.u32 	[%rd2983], %r28396;
	and.b32  	%r28397, %r28388, -2147483648;
	ld.local.u32 	%r28398, [%rd2983+8];
	and.b32  	%r28399, %r28398, 2147483646;
	or.b32  	%r28400, %r28399, %r28397;
	ld.local.u32 	%r28401, [%rd2983+1592];
	shr.u32 	%r28402, %r28400, 1;
	and.b32  	%r28403, %r28398, 1;
	setp.eq.b32 	%p2140, %r28403, 1;
	selp.b32 	%r28404, -1727483681, 0, %p2140;
	xor.b32  	%r28405, %r28404, %r28401;
	xor.b32  	%r28406, %r28405, %r28402;
	st.local.u32 	[%rd2983+4], %r28406;
	and.b32  	%r28407, %r28398, -2147483648;
	ld.local.u32 	%r13573, [%rd2983+12];
	and.b32  	%r28408, %r13573, 2147483646;
	or.b32  	%r28409, %r28408, %r28407;
	ld.local.u32 	%r28410, [%rd2983+1596];
	shr.u32 	%r28411, %r28409, 1;
	and.b32  	%r28412, %r13573, 1;
	setp.eq.b32 	%p2141, %r28412, 1;
	selp.b32 	%r28413, -1727483681, 0, %p2141;
	xor.b32  	%r28414, %r28413, %r28410;
	xor.b32  	%r28415, %r28414, %r28411;
	st.local.u32 	[%rd2983+8], %r28415;
	setp.ne.s32 	%p2142, %r106482, 224;
	@%p2142 bra 	$L__BB3_7314;
	ld.local.u32 	%r106483, [%rd2+908];
	mov.b32 	%r106484, 227;
$L__BB3_6394:
	mul.wide.u32 	%rd3701, %r106484, 4;
	add.s64 	%rd3702, %rd2, %rd3701;
	and.b32  	%r28426, %r106483, -2147483648;
	ld.local.u32 	%r28427, [%rd3702+4];
	and.b32  	%r28428, %r28427, 2147483646;
	or.b32  	%r28429, %r28428, %r28426;
	ld.local.u32 	%r28430, [%rd3702+-908];
	shr.u32 	%r28431, %r28429, 1;
	and.b32  	%r28432, %r28427, 1;
	setp.eq.b32 	%p2144, %r28432, 1;
	selp.b32 	%r28433, -1727483681, 0, %p2144;
	xor.b32  	%r28434, %r28433, %r28430;
	xor.b32  	%r28435, %r28434, %r28431;
	st.local.u32 	[%rd3702], %r28435;
	and.b32  	%r28436, %r28427, -2147483648;
	ld.local.u32 	%r28437, [%rd3702+8];
	and.b32  	%r28438, %r28437, 2147483646;
	or.b32  	%r28439, %r28438, %r28436;
	ld.local.u32 	%r28440, [%rd3702+-904];
	shr.u32 	%r28441, %r28439, 1;
	and.b32  	%r28442, %r28437, 1;
	setp.eq.b32 	%p2145, %r28442, 1;
	selp.b32 	%r28443, -1727483681, 0, %p2145;
	xor.b32  	%r28444, %r28443, %r28440;
	xor.b32  	%r28445, %r28444, %r28441;
	st.local.u32 	[%rd3702+4], %r28445;
	and.b32  	%r28446, %r28437, -2147483648;
	ld.local.u32 	%r28447, [%rd3702+12];
	and.b32  	%r28448, %r28447, 2147483646;
	or.b32  	%r28449, %r28448, %r28446;
	ld.local.u32 	%r28450, [%rd3702+-900];
	shr.u32 	%r28451, %r28449, 1;
	and.b32  	%r28452, %r28447, 1;
	setp.eq.b32 	%p2146, %r28452, 1;
	selp.b32 	%r28453, -1727483681, 0, %p2146;
	xor.b32  	%r28454, %r28453, %r28450;
	xor.b32  	%r28455, %r28454, %r28451;
	st.local.u32 	[%rd3702+8], %r28455;
	and.b32  	%r28456, %r28447, -2147483648;
	add.s32 	%r106484, %r106484, 4;
	ld.local.u32 	%r106483, [%rd3702+16];
	and.b32  	%r28457, %r106483, 2147483646;
	or.b32  	%r28458, %r28457, %r28456;
	ld.local.u32 	%r28459, [%rd3702+-896];
	shr.u32 	%r28460, %r28458, 1;
	and.b32  	%r28461, %r106483, 1;
	setp.eq.b32 	%p2147, %r28461, 1;
	selp.b32 	%r28462, -1727483681, 0, %p2147;
	xor.b32  	%r28463, %r28462, %r28459;
	xor.b32  	%r28464, %r28463, %r28460;
	st.local.u32 	[%rd3702+12], %r28464;
	setp.ne.s32 	%p2148, %r106484, 623;
	@%p2148 bra 	$L__BB3_6394;
	ld.local.u32 	%r28466, [%rd2+2492];
	and.b32  	%r28467, %r28466, -2147483648;
	ld.local.u32 	%r106444, [%rd2];
	and.b32  	%r28468, %r106444, 2147483646;
	or.b32  	%r28469, %r28468, %r28467;
	ld.local.u32 	%r28470, [%rd2+1584];
	shr.u32 	%r28471, %r28469, 1;
	and.b32  	%r28472, %r106444, 1;
	setp.eq.b32 	%p2149, %r28472, 1;
	selp.b32 	%r28473, -1727483681, 0, %p2149;
	xor.b32  	%r28474, %r28473, %r28470;
	xor.b32  	%r28475, %r28474, %r28471;
	st.local.u32 	[%rd2+2492], %r28475;
	mov.b32 	%r106485, 0;
	st.local.u32 	[%rd2+2496], %r106485;
$L__BB3_6396:
	add.s32 	%r106496, %r106485, 1;
	st.local.u32 	[%rd2+2496], %r106496;
	mul.wide.s32 	%rd3703, %r106485, 4;
	add.s64 	%rd3704, %rd2, %rd3703;
	ld.local.u32 	%r28476, [%rd3704];
	shr.u32 	%r28477, %r28476, 11;
	xor.b32  	%r28478, %r28477, %r28476;
	shl.b32 	%r28479, %r28478, 7;
	and.b32  	%r28480, %r28479, -1658038656;
	xor.b32  	%r28481, %r28480, %r28478;
	shl.b32 	%r28482, %r28481, 15;
	and.b32  	%r28483, %r28482, -402653184;
	xor.b32  	%r28484, %r28483, %r28481;
	shr.u32 	%r28485, %r28484, 27;
	and.b32  	%r28487, %r13570, 1073741792;
	or.b32  	%r106480, %r28485, %r28487;
	setp.eq.s32 	%p2150, %r106480, %r15021;
	or.pred  	%p12049, %p12049, %p2150;
	add.s32 	%r106479, %r106479, 1;
	setp.gt.u32 	%p2151, %r106479, %r15024;
	mov.u32 	%r106485, %r106496;
	@%p2151 bra 	$L__BB3_6397;
	bra.uni 	$L__BB3_6390;
$L__BB3_6397:
	add.s64 	%rd2984, %rd2, 908;
	sub.s32 	%r28488, %r15025, %r15024;
	add.s32 	%r28489, %r28488, -6;
	setp.lt.s32 	%p2152, %r28489, 1;
	@%p2152 bra 	$L__BB3_6406;
	mov.b32 	%r106491, 0;
$L__BB3_6399:
	setp.lt.s32 	%p2153, %r106496, 624;
	@%p2153 bra 	$L__BB3_6405;
	mov.b32 	%r106493, 0;
	mov.u64 	%rd7280, %rd2;
$L__BB3_6401:
	and.b32  	%r28492, %r106444, -2147483648;
	ld.local.u32 	%r28493, [%rd7280+4];
	and.b32  	%r28494, %r28493, 2147483646;
	or.b32  	%r28495, %r28494, %r28492;
	ld.local.u32 	%r28496, [%rd7280+1588];
	shr.u32 	%r28497, %r28495, 1;
	and.b32  	%r28498, %r28493, 1;
	setp.eq.b32 	%p2154, %r28498, 1;
	selp.b32 	%r28499, -1727483681, 0, %p2154;
	xor.b32  	%r28500, %r28499, %r28496;
	xor.b32  	%r28501, %r28500, %r28497;
	st.local.u32 	[%rd7280], %r28501;
	and.b32  	%r28502, %r28493, -2147483648;
	ld.local.u32 	%r28503, [%rd7280+8];
	and.b32  	%r28504, %r28503, 2147483646;
	or.b32  	%r28505, %r28504, %r28502;
	ld.local.u32 	%r28506, [%rd7280+1592];
	shr.u32 	%r28507, %r28505, 1;
	and.b32  	%r28508, %r28503, 1;
	setp.eq.b32 	%p2155, %r28508, 1;
	selp.b32 	%r28509, -1727483681, 0, %p2155;
	xor.b32  	%r28510, %r28509, %r28506;
	xor.b32  	%r28511, %r28510, %r28507;
	st.local.u32 	[%rd7280+4], %r28511;
	and.b32  	%r28512, %r28503, -2147483648;
	ld.local.u32 	%r13594, [%rd7280+12];
	and.b32  	%r28513, %r13594, 2147483646;
	or.b32  	%r28514, %r28513, %r28512;
	ld.local.u32 	%r28515, [%rd7280+1596];
	shr.u32 	%r28516, %r28514, 1;
	and.b32  	%r28517, %r13594, 1;
	setp.eq.b32 	%p2156, %r28517, 1;
	selp.b32 	%r28518, -1727483681, 0, %p2156;
	xor.b32  	%r28519, %r28518, %r28515;
	xor.b32  	%r28520, %r28519, %r28516;
	st.local.u32 	[%rd7280+8], %r28520;
	setp.ne.s32 	%p2157, %r106493, 224;
	@%p2157 bra 	$L__BB3_6453;
	ld.local.u32 	%r106494, [%rd2984];
	mov.b32 	%r106495, 227;
$L__BB3_6403:
	mul.wide.u32 	%rd3705, %r106495, 4;
	add.s64 	%rd3706, %rd2, %rd3705;
	and.b32  	%r28531, %r106494, -2147483648;
	ld.local.u32 	%r28532, [%rd3706+4];
	and.b32  	%r28533, %r28532, 2147483646;
	or.b32  	%r28534, %r28533, %r28531;
	ld.local.u32 	%r28535, [%rd3706+-908];
	shr.u32 	%r28536, %r28534, 1;
	and.b32  	%r28537, %r28532, 1;
	setp.eq.b32 	%p2159, %r28537, 1;
	selp.b32 	%r28538, -1727483681, 0, %p2159;
	xor.b32  	%r28539, %r28538, %r28535;
	xor.b32  	%r28540, %r28539, %r28536;
	st.local.u32 	[%rd3706], %r28540;
	and.b32  	%r28541, %r28532, -2147483648;
	ld.local.u32 	%r28542, [%rd3706+8];
	and.b32  	%r28543, %r28542, 2147483646;
	or.b32  	%r28544, %r28543, %r28541;
	ld.local.u32 	%r28545, [%rd3706+-904];
	shr.u32 	%r28546, %r28544, 1;
	and.b32  	%r28547, %r28542, 1;
	setp.eq.b32 	%p2160, %r28547, 1;
	selp.b32 	%r28548, -1727483681, 0, %p2160;
	xor.b32  	%r28549, %r28548, %r28545;
	xor.b32  	%r28550, %r28549, %r28546;
	st.local.u32 	[%rd3706+4], %r28550;
	and.b32  	%r28551, %r28542, -2147483648;
	ld.local.u32 	%r28552, [%rd3706+12];
	and.b32  	%r28553, %r28552, 2147483646;
	or.b32  	%r28554, %r28553, %r28551;
	ld.local.u32 	%r28555, [%rd3706+-900];
	shr.u32 	%r28556, %r28554, 1;
	and.b32  	%r28557, %r28552, 1;
	setp.eq.b32 	%p2161, %r28557, 1;
	selp.b32 	%r28558, -1727483681, 0, %p2161;
	xor.b32  	%r28559, %r28558, %r28555;
	xor.b32  	%r28560, %r28559, %r28556;
	st.local.u32 	[%rd3706+8], %r28560;
	and.b32  	%r28561, %r28552, -2147483648;
	add.s32 	%r106495, %r106495, 4;
	ld.local.u32 	%r106494, [%rd3706+16];
	and.b32  	%r28562, %r106494, 2147483646;
	or.b32  	%r28563, %r28562, %r28561;
	ld.local.u32 	%r28564, [%rd3706+-896];
	shr.u32 	%r28565, %r28563, 1;
	and.b32  	%r28566, %r106494, 1;
	setp.eq.b32 	%p2162, %r28566, 1;
	selp.b32 	%r28567, -1727483681, 0, %p2162;
	xor.b32  	%r28568, %r28567, %r28564;
	xor.b32  	%r28569, %r28568, %r28565;
	st.local.u32 	[%rd3706+12], %r28569;
	setp.ne.s32 	%p2163, %r106495, 623;
	@%p2163 bra 	$L__BB3_6403;
	ld.local.u32 	%r28571, [%rd2+2492];
	and.b32  	%r28572, %r28571, -2147483648;
	ld.local.u32 	%r106444, [%rd2];
	and.b32  	%r28573, %r106444, 2147483646;
	or.b32  	%r28574, %r28573, %r28572;
	ld.local.u32 	%r28575, [%rd2+1584];
	shr.u32 	%r28576, %r28574, 1;
	and.b32  	%r28577, %r106444, 1;
	setp.eq.b32 	%p2164, %r28577, 1;
	selp.b32 	%r28578, -1727483681, 0, %p2164;
	xor.b32  	%r28579, %r28578, %r28575;
	xor.b32  	%r28580, %r28579, %r28576;
	st.local.u32 	[%rd2+2492], %r28580;
	mov.b32 	%r106496, 0;
	st.local.u32 	[%rd2+2496], %r106496;
$L__BB3_6405:
	add.s32 	%r106496, %r106496, 1;
	st.local.u32 	[%rd2483], %r106496;
	add.s32 	%r106491, %r106491, 1;
	setp.ne.s32 	%p2165, %r106491, %r28489;
	@%p2165 bra 	$L__BB3_6399;
$L__BB3_6406:
	setp.lt.s32 	%p2166, %r106496, 624;
	@%p2166 bra 	$L__BB3_6412;
	mov.b32 	%r106501, 0;
	mov.u64 	%rd7281, %rd2;
$L__BB3_6408:
	and.b32  	%r28584, %r106444, -2147483648;
	ld.local.u32 	%r28585, [%rd7281+4];
	and.b32  	%r28586, %r28585, 2147483646;
	or.b32  	%r28587, %r28586, %r28584;
	ld.local.u32 	%r28588, [%rd7281+1588];
	shr.u32 	%r28589, %r28587, 1;
	and.b32  	%r28590, %r28585, 1;
	setp.eq.b32 	%p2167, %r28590, 1;
	selp.b32 	%r28591, -1727483681, 0, %p2167;
	xor.b32  	%r28592, %r28591, %r28588;
	xor.b32  	%r28593, %r28592, %r28589;
	st.local.u32 	[%rd7281], %r28593;
	and.b32  	%r28594, %r28585, -2147483648;
	ld.local.u32 	%r28595, [%rd7281+8];
	and.b32  	%r28596, %r28595, 2147483646;
	or.b32  	%r28597, %r28596, %r28594;
	ld.local.u32 	%r28598, [%rd7281+1592];
	shr.u32 	%r28599, %r28597, 1;
	and.b32  	%r28600, %r28595, 1;
	setp.eq.b32 	%p2168, %r28600, 1;
	selp.b32 	%r28601, -1727483681, 0, %p2168;
	xor.b32  	%r28602, %r28601, %r28598;
	xor.b32  	%r28603, %r28602, %r28599;
	st.local.u32 	[%rd7281+4], %r28603;
	and.b32  	%r28604, %r28595, -2147483648;
	ld.local.u32 	%r13609, [%rd7281+12];
	and.b32  	%r28605, %r13609, 2147483646;
	or.b32  	%r28606, %r28605, %r28604;
	ld.local.u32 	%r28607, [%rd7281+1596];
	shr.u32 	%r28608, %r28606, 1;
	and.b32  	%r28609, %r13609, 1;
	setp.eq.b32 	%p2169, %r28609, 1;
	selp.b32 	%r28610, -1727483681, 0, %p2169;
	xor.b32  	%r28611, %r28610, %r28607;
	xor.b32  	%r28612, %r28611, %r28608;
	st.local.u32 	[%rd7281+8], %r28612;
	setp.ne.s32 	%p2170, %r106501, 224;
	@%p2170 bra 	$L__BB3_6452;
	ld.local.u32 	%r106503, [%rd2+908];
	add.s64 	%rd7282, %rd2, 924;
	mov.b32 	%r106502, 0;
$L__BB3_6410:
	and.b32  	%r28623, %r106503, -2147483648;
	ld.local.u32 	%r28624, [%rd7282+-12];
	and.b32  	%r28625, %r28624, 2147483646;
	or.b32  	%r28626, %r28625, %r28623;
	ld.local.u32 	%r28627, [%rd7282+-924];
	shr.u32 	%r28628, %r28626, 1;
	and.b32  	%r28629, %r28624, 1;
	setp.eq.b32 	%p2172, %r28629, 1;
	selp.b32 	%r28630, -1727483681, 0, %p2172;
	xor.b32  	%r28631, %r28630, %r28627;
	xor.b32  	%r28632, %r28631, %r28628;
	st.local.u32 	[%rd7282+-16], %r28632;
	and.b32  	%r28633, %r28624, -2147483648;
	ld.local.u32 	%r28634, [%rd7282+-8];
	and.b32  	%r28635, %r28634, 2147483646;
	or.b32  	%r28636, %r28635, %r28633;
	ld.local.u32 	%r28637, [%rd7282+-920];
	shr.u32 	%r28638, %r28636, 1;
	and.b32  	%r28639, %r28634, 1;
	setp.eq.b32 	%p2173, %r28639, 1;
	selp.b32 	%r28640, -1727483681, 0, %p2173;
	xor.b32  	%r28641, %r28640, %r28637;
	xor.b32  	%r28642, %r28641, %r28638;
	st.local.u32 	[%rd7282+-12], %r28642;
	and.b32  	%r28643, %r28634, -2147483648;
	ld.local.u32 	%r28644, [%rd7282+-4];
	and.b32  	%r28645, %r28644, 2147483646;
	or.b32  	%r28646, %r28645, %r28643;
	ld.local.u32 	%r28647, [%rd7282+-916];
	shr.u32 	%r28648, %r28646, 1;
	and.b32  	%r28649, %r28644, 1;
	setp.eq.b32 	%p2174, %r28649, 1;
	selp.b32 	%r28650, -1727483681, 0, %p2174;
	xor.b32  	%r28651, %r28650, %r28647;
	xor.b32  	%r28652, %r28651, %r28648;
	st.local.u32 	[%rd7282+-8], %r28652;
	and.b32  	%r28653, %r28644, -2147483648;
	ld.local.u32 	%r106503, [%rd7282];
	and.b32  	%r28654, %r106503, 2147483646;
	or.b32  	%r28655, %r28654, %r28653;
	ld.local.u32 	%r28656, [%rd7282+-912];
	shr.u32 	%r28657, %r28655, 1;
	and.b32  	%r28658, %r106503, 1;
	setp.eq.b32 	%p2175, %r28658, 1;
	selp.b32 	%r28659, -1727483681, 0, %p2175;
	xor.b32  	%r28660, %r28659, %r28656;
	xor.b32  	%r28661, %r28660, %r28657;
	st.local.u32 	[%rd7282+-4], %r28661;
	add.s32 	%r106502, %r106502, 4;
	add.s64 	%rd7282, %rd7282, 16;
	setp.ne.s32 	%p2176, %r106502, 396;
	@%p2176 bra 	$L__BB3_6410;
	ld.local.u32 	%r28663, [%rd2+2492];
	and.b32  	%r28664, %r28663, -2147483648;
	ld.local.u32 	%r106444, [%rd2984+-908];
	and.b32  	%r28665, %r106444, 2147483646;
	or.b32  	%r28666, %r28665, %r28664;
	ld.local.u32 	%r28667, [%rd2+1584];
	shr.u32 	%r28668, %r28666, 1;
	and.b32  	%r28669, %r106444, 1;
	setp.eq.b32 	%p2177, %r28669, 1;
	selp.b32 	%r28670, -1727483681, 0, %p2177;
	xor.b32  	%r28671, %r28670, %r28667;
	xor.b32  	%r28672, %r28671, %r28668;
	st.local.u32 	[%rd2+2492], %r28672;
	mov.b32 	%r106496, 0;
	st.local.u32 	[%rd2483], %r106496;
$L__BB3_6412:
	add.s32 	%r106511, %r106496, 1;
	st.local.u32 	[%rd2+2496], %r106511;
	mul.wide.s32 	%rd3707, %r106496, 4;
	add.s64 	%rd3708, %rd2, %rd3707;
	ld.local.u32 	%r28673, [%rd3708];
	shr.u32 	%r28674, %r28673, 11;
	xor.b32  	%r28675, %r28674, %r28673;
	shl.b32 	%r28676, %r28675, 7;
	and.b32  	%r28677, %r28676, -1658038656;
	xor.b32  	%r13619, %r28677, %r28675;
	setp.lt.s32 	%p2178, %r106496, 623;
	@%p2178 bra 	$L__BB3_6418;
	mov.b32 	%r106507, 0;
	mov.u64 	%rd7283, %rd2;
$L__BB3_6414:
	and.b32  	%r28679, %r106444, -2147483648;
	ld.local.u32 	%r28680, [%rd7283+4];
	and.b32  	%r28681, %r28680, 2147483646;
	or.b32  	%r28682, %r28681, %r28679;
	ld.local.u32 	%r28683, [%rd7283+1588];
	shr.u32 	%r28684, %r28682, 1;
	and.b32  	%r28685, %r28680, 1;
	setp.eq.b32 	%p2179, %r28685, 1;
	selp.b32 	%r28686, -1727483681, 0, %p2179;
	xor.b32  	%r28687, %r28686, %r28683;
	xor.b32  	%r28688, %r28687, %r28684;
	st.local.u32 	[%rd7283], %r28688;
	and.b32  	%r28689, %r28680, -2147483648;
	ld.local.u32 	%r28690, [%rd7283+8];
	and.b32  	%r28691, %r28690, 2147483646;
	or.b32  	%r28692, %r28691, %r28689;
	ld.local.u32 	%r28693, [%rd7283+1592];
	shr.u32 	%r28694, %r28692, 1;
	and.b32  	%r28695, %r28690, 1;
	setp.eq.b32 	%p2180, %r28695, 1;
	selp.b32 	%r28696, -1727483681, 0, %p2180;
	xor.b32  	%r28697, %r28696, %r28693;
	xor.b32  	%r28698, %r28697, %r28694;
	st.local.u32 	[%rd7283+4], %r28698;
	and.b32  	%r28699, %r28690, -2147483648;
	ld.local.u32 	%r13622, [%rd7283+12];
	and.b32  	%r28700, %r13622, 2147483646;
	or.b32  	%r28701, %r28700, %r28699;
	ld.local.u32 	%r28702, [%rd7283+1596];
	shr.u32 	%r28703, %r28701, 1;
	and.b32  	%r28704, %r13622, 1;
	setp.eq.b32 	%p2181, %r28704, 1;
	selp.b32 	%r28705, -1727483681, 0, %p2181;
	xor.b32  	%r28706, %r28705, %r28702;
	xor.b32  	%r28707, %r28706, %r28703;
	st.local.u32 	[%rd7283+8], %r28707;
	setp.ne.s32 	%p2182, %r106507, 224;
	@%p2182 bra 	$L__BB3_6451;
	ld.local.u32 	%r106509, [%rd2+908];
	add.s64 	%rd7284, %rd2, 924;
	mov.b32 	%r106508, 0;
$L__BB3_6416:
	and.b32  	%r28718, %r106509, -2147483648;
	ld.local.u32 	%r28719, [%rd7284+-12];
	and.b32  	%r28720, %r28719, 2147483646;
	or.b32  	%r28721, %r28720, %r28718;
	ld.local.u32 	%r28722, [%rd7284+-924];
	shr.u32 	%r28723, %r28721, 1;
	and.b32  	%r28724, %r28719, 1;
	setp.eq.b32 	%p2184, %r28724, 1;
	selp.b32 	%r28725, -1727483681, 0, %p2184;
	xor.b32  	%r28726, %r28725, %r28722;
	xor.b32  	%r28727, %r28726, %r28723;
	st.local.u32 	[%rd7284+-16], %r28727;
	and.b32  	%r28728, %r28719, -2147483648;
	ld.local.u32 	%r28729, [%rd7284+-8];
	and.b32  	%r28730, %r28729, 2147483646;
	or.b32  	%r28731, %r28730, %r28728;
	ld.local.u32 	%r28732, [%rd7284+-920];
	shr.u32 	%r28733, %r28731, 1;
	and.b32  	%r28734, %r28729, 1;
	setp.eq.b32 	%p2185, %r28734, 1;
	selp.b32 	%r28735, -1727483681, 0, %p2185;
	xor.b32  	%r28736, %r28735, %r28732;
	xor.b32  	%r28737, %r28736, %r28733;
	st.local.u32 	[%rd7284+-12], %r28737;
	and.b32  	%r28738, %r28729, -2147483648;
	ld.local.u32 	%r28739, [%rd7284+-4];
	and.b32  	%r28740, %r28739, 2147483646;
	or.b32  	%r28741, %r28740, %r28738;
	ld.local.u32 	%r28742, [%rd7284+-916];
	shr.u32 	%r28743, %r28741, 1;
	and.b32  	%r28744, %r28739, 1;
	setp.eq.b32 	%p2186, %r28744, 1;
	selp.b32 	%r28745, -1727483681, 0, %p2186;
	xor.b32  	%r28746, %r28745, %r28742;
	xor.b32  	%r28747, %r28746, %r28743;
	st.local.u32 	[%rd7284+-8], %r28747;
	and.b32  	%r28748, %r28739, -2147483648;
	ld.local.u32 	%r106509, [%rd7284];
	and.b32  	%r28749, %r106509, 2147483646;
	or.b32  	%r28750, %r28749, %r28748;
	ld.local.u32 	%r28751, [%rd7284+-912];
	shr.u32 	%r28752, %r28750, 1;
	and.b32  	%r28753, %r106509, 1;
	setp.eq.b32 	%p2187, %r28753, 1;
	selp.b32 	%r28754, -1727483681, 0, %p2187;
	xor.b32  	%r28755, %r28754, %r28751;
	xor.b32  	%r28756, %r28755, %r28752;
	st.local.u32 	[%rd7284+-4], %r28756;
	add.s32 	%r106508, %r106508, 4;
	add.s64 	%rd7284, %rd7284, 16;
	setp.ne.s32 	%p2188, %r106508, 396;
	@%p2188 bra 	$L__BB3_6416;
	ld.local.u32 	%r28758, [%rd2+2492];
	and.b32  	%r28759, %r28758, -2147483648;
	ld.local.u32 	%r106444, [%rd2984+-908];
	and.b32  	%r28760, %r106444, 2147483646;
	or.b32  	%r28761, %r28760, %r28759;
	ld.local.u32 	%r28762, [%rd2+1584];
	shr.u32 	%r28763, %r28761, 1;
	and.b32  	%r28764, %r106444, 1;
	setp.eq.b32 	%p2189, %r28764, 1;
	selp.b32 	%r28765, -1727483681, 0, %p2189;
	xor.b32  	%r28766, %r28765, %r28762;
	xor.b32  	%r28767, %r28766, %r28763;
	st.local.u32 	[%rd2+2492], %r28767;
	mov.b32 	%r106511, 0;
	st.local.u32 	[%rd2483], %r106511;
$L__BB3_6418:
	add.s32 	%r106517, %r106511, 1;
	st.local.u32 	[%rd2+2496], %r106517;
	mul.wide.s32 	%rd3709, %r106511, 4;
	add.s64 	%rd3710, %rd2, %rd3709;
	ld.local.u32 	%r28768, [%rd3710];
	shr.u32 	%r28769, %r28768, 11;
	xor.b32  	%r28770, %r28769, %r28768;
	shl.b32 	%r28771, %r28770, 7;
	and.b32  	%r28772, %r28771, -1658038656;
	xor.b32  	%r13632, %r28772, %r28770;
	setp.lt.s32 	%p2190, %r106511, 623;
	@%p2190 bra 	$L__BB3_6424;
	mov.b32 	%r106513, 0;
	mov.u64 	%rd7285, %rd2;
$L__BB3_6420:
	and.b32  	%r28774, %r106444, -2147483648;
	ld.local.u32 	%r28775, [%rd7285+4];
	and.b32  	%r28776, %r28775, 2147483646;
	or.b32  	%r28777, %r28776, %r28774;
	ld.local.u32 	%r28778, [%rd7285+1588];
	shr.u32 	%r28779, %r28777, 1;
	and.b32  	%r28780, %r28775, 1;
	setp.eq.b32 	%p2191, %r28780, 1;
	selp.b32 	%r28781, -1727483681, 0, %p2191;
	xor.b32  	%r28782, %r28781, %r28778;
	xor.b32  	%r28783, %r28782, %r28779;
	st.local.u32 	[%rd7285], %r28783;
	and.b32  	%r28784, %r28775, -2147483648;
	ld.local.u32 	%r28785, [%rd7285+8];
	and.b32  	%r28786, %r28785, 2147483646;
	or.b32  	%r28787, %r28786, %r28784;
	ld.local.u32 	%r28788, [%rd7285+1592];
	shr.u32 	%r28789, %r28787, 1;
	and.b32  	%r28790, %r28785, 1;
	setp.eq.b32 	%p2192, %r28790, 1;
	selp.b32 	%r28791, -1727483681, 0, %p2192;
	xor.b32  	%r28792, %r28791, %r28788;
	xor.b32  	%r28793, %r28792, %r28789;
	st.local.u32 	[%rd7285+4], %r28793;
	and.b32  	%r28794, %r28785, -2147483648;
	ld.local.u32 	%r13635, [%rd7285+12];
	and.b32  	%r28795, %r13635, 2147483646;
	or.b32  	%r28796, %r28795, %r28794;
	ld.local.u32 	%r28797, [%rd7285+1596];
	shr.u32 	%r28798, %r28796, 1;
	and.b32  	%r28799, %r13635, 1;
	setp.eq.b32 	%p2193, %r28799, 1;
	selp.b32 	%r28800, -1727483681, 0, %p2193;
	xor.b32  	%r28801, %r28800, %r28797;
	xor.b32  	%r28802, %r28801, %r28798;
	st.local.u32 	[%rd7285+8], %r28802;
	setp.ne.s32 	%p2194, %r106513, 224;
	@%p2194 bra 	$L__BB3_6450;
	ld.local.u32 	%r106515, [%rd2+908];
	add.s64 	%rd7286, %rd2, 924;
	mov.b32 	%r106514, 0;
$L__BB3_6422:
	and.b32  	%r28813, %r106515, -2147483648;
	ld.local.u32 	%r28814, [%rd7286+-12];
	and.b32  	%r28815, %r28814, 2147483646;
	or.b32  	%r28816, %r28815, %r28813;
	ld.local.u32 	%r28817, [%rd7286+-924];
	shr.u32 	%r28818, %r28816, 1;
	and.b32  	%r28819, %r28814, 1;
	setp.eq.b32 	%p2196, %r28819, 1;
	selp.b32 	%r28820, -1727483681, 0, %p2196;
	xor.b32  	%r28821, %r28820, %r28817;
	xor.b32  	%r28822, %r28821, %r28818;
	st.local.u32 	[%rd7286+-16], %r28822;
	and.b32  	%r28823, %r28814, -2147483648;
	ld.local.u32 	%r28824, [%rd7286+-8];
	and.b32  	%r28825, %r28824, 2147483646;
	or.b32  	%r28826, %r28825, %r28823;
	ld.local.u32 	%r28827, [%rd7286+-920];
	shr.u32 	%r28828, %r28826, 1;
	and.b32  	%r28829, %r28824, 1;
	setp.eq.b32 	%p2197, %r28829, 1;
	selp.b32 	%r28830, -1727483681, 0, %p2197;
	xor.b32  	%r28831, %r28830, %r28827;
	xor.b32  	%r28832, %r28831, %r28828;
	st.local.u32 	[%rd7286+-12], %r28832;
	and.b32  	%r28833, %r28824, -2147483648;
	ld.local.u32 	%r28834, [%rd7286+-4];
	and.b32  	%r28835, %r28834, 2147483646;
	or.b32  	%r28836, %r28835, %r28833;
	ld.local.u32 	%r28837, [%rd7286+-916];
	shr.u32 	%r28838, %r28836, 1;
	and.b32  	%r28839, %r28834, 1;
	setp.eq.b32 	%p2198, %r28839, 1;
	selp.b32 	%r28840, -1727483681, 0, %p2198;
	xor.b32  	%r28841, %r28840, %r28837;
	xor.b32  	%r28842, %r28841, %r28838;
	st.local.u32 	[%rd7286+-8], %r28842;
	and.b32  	%r28843, %r28834, -2147483648;
	ld.local.u32 	%r106515, [%rd7286];
	and.b32  	%r28844, %r106515, 2147483646;
	or.b32  	%r28845, %r28844, %r28843;
	ld.local.u32 	%r28846, [%rd7286+-912];
	shr.u32 	%r28847, %r28845, 1;
	and.b32  	%r28848, %r106515, 1;
	setp.eq.b32 	%p2199, %r28848, 1;
	selp.b32 	%r28849, -1727483681, 0, %p2199;
	xor.b32  	%r28850, %r28849, %r28846;
	xor.b32  	%r28851, %r28850, %r28847;
	st.local.u32 	[%rd7286+-4], %r28851;
	add.s32 	%r106514, %r106514, 4;
	add.s64 	%rd7286, %rd7286, 16;
	setp.ne.s32 	%p2200, %r106514, 396;
	@%p2200 bra 	$L__BB3_6422;
	ld.local.u32 	%r28853, [%rd2+2492];
	and.b32  	%r28854, %r28853, -2147483648;
	ld.local.u32 	%r106444, [%rd2];
	and.b32  	%r28855, %r106444, 2147483646;
	or.b32  	%r28856, %r28855, %r28854;
	ld.local.u32 	%r28857, [%rd2+1584];
	shr.u32 	%r28858, %r28856, 1;
	and.b32  	%r28859, %r106444, 1;
	setp.eq.b32 	%p2201, %r28859, 1;
	selp.b32 	%r28860, -1727483681, 0, %p2201;
	xor.b32  	%r28861, %r28860, %r28857;
	xor.b32  	%r28862, %r28861, %r28858;
	st.local.u32 	[%rd2+2492], %r28862;
	mov.b32 	%r106517, 0;
	st.local.u32 	[%rd2483], %r106517;
$L__BB3_6424:
	add.s32 	%r106523, %r106517, 1;
	st.local.u32 	[%rd2+2496], %r106523;
	mul.wide.s32 	%rd3711, %r106517, 4;
	add.s64 	%rd3712, %rd2, %rd3711;
	ld.local.u32 	%r28863, [%rd3712];
	shr.u32 	%r28864, %r28863, 11;
	xor.b32  	%r28865, %r28864, %r28863;
	shl.b32 	%r28866, %r28865, 7;
	and.b32  	%r28867, %r28866, -1658038656;
	xor.b32  	%r13645, %r28867, %r28865;
	setp.lt.s32 	%p2202, %r106517, 623;
	@%p2202 bra 	$L__BB3_6430;
	mov.b32 	%r106519, 0;
	mov.u64 	%rd7287, %rd2;
$L__BB3_6426:
	and.b32  	%r28869, %r106444, -2147483648;
	ld.local.u32 	%r28870, [%rd7287+4];
	and.b32  	%r28871, %r28870, 2147483646;
	or.b32  	%r28872, %r28871, %r28869;
	ld.local.u32 	%r28873, [%rd7287+1588];
	shr.u32 	%r28874, %r28872, 1;
	and.b32  	%r28875, %r28870, 1;
	setp.eq.b32 	%p2203, %r28875, 1;
	selp.b32 	%r28876, -1727483681, 0, %p2203;
	xor.b32  	%r28877, %r28876, %r28873;
	xor.b32  	%r28878, %r28877, %r28874;
	st.local.u32 	[%rd7287], %r28878;
	and.b32  	%r28879, %r28870, -2147483648;
	ld.local.u32 	%r28880, [%rd7287+8];
	and.b32  	%r28881, %r28880, 2147483646;
	or.b32  	%r28882, %r28881, %r28879;
	ld.local.u32 	%r28883, [%rd7287+1592];
	shr.u32 	%r28884, %r28882, 1;
	and.b32  	%r28885, %r28880, 1;
	setp.eq.b32 	%p2204, %r28885, 1;
	selp.b32 	%r28886, -1727483681, 0, %p2204;
	xor.b32  	%r28887, %r28886, %r28883;
	xor.b32  	%r28888, %r28887, %r28884;
	st.local.u32 	[%rd7287+4], %r28888;
	and.b32  	%r28889, %r28880, -2147483648;
	ld.local.u32 	%r13648, [%rd7287+12];
	and.b32  	%r28890, %r13648, 2147483646;
	or.b32  	%r28891, %r28890, %r28889;
	ld.local.u32 	%r28892, [%rd7287+1596];
	shr.u32 	%r28893, %r28891, 1;
	and.b32  	%r28894, %r13648, 1;
	setp.eq.b32 	%p2205, %r28894, 1;
	selp.b32 	%r28895, -1727483681, 0, %p2205;
	xor.b32  	%r28896, %r28895, %r28892;
	xor.b32  	%r28897, %r28896, %r28893;
	st.local.u32 	[%rd7287+8], %r28897;
	setp.ne.s32 	%p2206, %r106519, 224;
	@%p2206 bra 	$L__BB3_6449;
	ld.local.u32 	%r106521, [%rd2+908];
	add.s64 	%rd7288, %rd2, 924;
	mov.b32 	%r106520, 0;
$L__BB3_6428:
	and.b32  	%r28908, %r106521, -2147483648;
	ld.local.u32 	%r28909, [%rd7288+-12];
	and.b32  	%r28910, %r28909, 2147483646;
	or.b32  	%r28911, %r28910, %r28908;
	ld.local.u32 	%r28912, [%rd7288+-924];
	shr.u32 	%r28913, %r28911, 1;
	and.b32  	%r28914, %r28909, 1;
	setp.eq.b32 	%p2208, %r28914, 1;
	selp.b32 	%r28915, -1727483681, 0, %p2208;
	xor.b32  	%r28916, %r28915, %r28912;
	xor.b32  	%r28917, %r28916, %r28913;
	st.local.u32 	[%rd7288+-16], %r28917;
	and.b32  	%r28918, %r28909, -2147483648;
	ld.local.u32 	%r28919, [%rd7288+-8];
	and.b32  	%r28920, %r28919, 2147483646;
	or.b32  	%r28921, %r28920, %r28918;
	ld.local.u32 	%r28922, [%rd7288+-920];
	shr.u32 	%r28923, %r28921, 1;
	and.b32  	%r28924, %r28919, 1;
	setp.eq.b32 	%p2209, %r28924, 1;
	selp.b32 	%r28925, -1727483681, 0, %p2209;
	xor.b32  	%r28926, %r28925, %r28922;
	xor.b32  	%r28927, %r28926, %r28923;
	st.local.u32 	[%rd7288+-12], %r28927;
	and.b32  	%r28928, %r28919, -2147483648;
	ld.local.u32 	%r28929, [%rd7288+-4];
	and.b32  	%r28930, %r28929, 2147483646;
	or.b32  	%r28931, %r28930, %r28928;
	ld.local.u32 	%r28932, [%rd7288+-916];
	shr.u32 	%r28933, %r28931, 1;
	and.b32  	%r28934, %r28929, 1;
	setp.eq.b32 	%p2210, %r28934, 1;
	selp.b32 	%r28935, -1727483681, 0, %p2210;
	xor.b32  	%r28936, %r28935, %r28932;
	xor.b32  	%r28937, %r28936, %r28933;
	st.local.u32 	[%rd7288+-8], %r28937;
	and.b32  	%r28938, %r28929, -2147483648;
	ld.local.u32 	%r106521, [%rd7288];
	and.b32  	%r28939, %r106521, 2147483646;
	or.b32  	%r28940, %r28939, %r28938;
	ld.local.u32 	%r28941, [%rd7288+-912];
	shr.u32 	%r28942, %r28940, 1;
	and.b32  	%r28943, %r106521, 1;
	setp.eq.b32 	%p2211, %r28943, 1;
	selp.b32 	%r28944, -1727483681, 0, %p2211;
	xor.b32  	%r28945, %r28944, %r28941;
	xor.b32  	%r28946, %r28945, %r28942;
	st.local.u32 	[%rd7288+-4], %r28946;
	add.s32 	%r106520, %r106520, 4;
	add.s64 	%rd7288, %rd7288, 16;
	setp.ne.s32 	%p2212, %r106520, 396;
	@%p2212 bra 	$L__BB3_6428;
	ld.local.u32 	%r28948, [%rd2+2492];
	and.b32  	%r28949, %r28948, -2147483648;
	ld.local.u32 	%r106444, [%rd2];
	and.b32  	%r28950, %r106444, 2147483646;
	or.b32  	%r28951, %r28950, %r28949;
	ld.local.u32 	%r28952, [%rd2+1584];
	shr.u32 	%r28953, %r28951, 1;
	and.b32  	%r28954, %r106444, 1;
	setp.eq.b32 	%p2213, %r28954, 1;
	selp.b32 	%r28955, -1727483681, 0, %p2213;
	xor.b32  	%r28956, %r28955, %r28952;
	xor.b32  	%r28957, %r28956, %r28953;
	st.local.u32 	[%rd2+2492], %r28957;
	mov.b32 	%r106523, 0;
	st.local.u32 	[%rd2483], %r106523;
$L__BB3_6430:
	add.s32 	%r106529, %r106523, 1;
	st.local.u32 	[%rd2+2496], %r106529;
	mul.wide.s32 	%rd3713, %r106523, 4;
	add.s64 	%rd3714, %rd2, %rd3713;
	ld.local.u32 	%r28958, [%rd3714];
	shr.u32 	%r28959, %r28958, 11;
	xor.b32  	%r28960, %r28959, %r28958;
	shl.b32 	%r28961, %r28960, 7;
	and.b32  	%r28962, %r28961, -1658038656;
	xor.b32  	%r13658, %r28962, %r28960;
	setp.lt.s32 	%p2214, %r106523, 623;
	@%p2214 bra 	$L__BB3_6436;
	mov.b32 	%r106525, 0;
	mov.u64 	%rd7289, %rd2;
$L__BB3_6432:
	and.b32  	%r28964, %r106444, -2147483648;
	ld.local.u32 	%r28965, [%rd7289+4];
	and.b32  	%r28966, %r28965, 2147483646;
	or.b32  	%r28967, %r28966, %r28964;
	ld.local.u32 	%r28968, [%rd7289+1588];
	shr.u32 	%r28969, %r28967, 1;
	and.b32  	%r28970, %r28965, 1;
	setp.eq.b32 	%p2215, %r28970, 1;
	selp.b32 	%r28971, -1727483681, 0, %p2215;
	xor.b32  	%r28972, %r28971, %r28968;
	xor.b32  	%r28973, %r28972, %r28969;
	st.local.u32 	[%rd7289], %r28973;
	and.b32  	%r28974, %r28965, -2147483648;
	ld.local.u32 	%r28975, [%rd7289+8];
	and.b32  	%r28976, %r28975, 2147483646;
	or.b32  	%r28977, %r28976, %r28974;
	ld.local.u32 	%r28978, [%rd7289+1592];
	shr.u32 	%r28979, %r28977, 1;
	and.b32  	%r28980, %r28975, 1;
	setp.eq.b32 	%p2216, %r28980, 1;
	selp.b32 	%r28981, -1727483681, 0, %p2216;
	xor.b32  	%r28982, %r28981, %r28978;
	xor.b32  	%r28983, %r28982, %r28979;
	st.local.u32 	[%rd7289+4], %r28983;
	and.b32  	%r28984, %r28975, -2147483648;
	ld.local.u32 	%r13661, [%rd7289+12];
	and.b32  	%r28985, %r13661, 2147483646;
	or.b32  	%r28986, %r28985, %r28984;
	ld.local.u32 	%r28987, [%rd7289+1596];
	shr.u32 	%r28988, %r28986, 1;
	and.b32  	%r28989, %r13661, 1;
	setp.eq.b32 	%p2217, %r28989, 1;
	selp.b32 	%r28990, -1727483681, 0, %p2217;
	xor.b32  	%r28991, %r28990, %r28987;
	xor.b32  	%r28992, %r28991, %r28988;
	st.local.u32 	[%rd7289+8], %r28992;
	setp.ne.s32 	%p2218, %r106525, 224;
	@%p2218 bra 	$L__BB3_6448;
	ld.local.u32 	%r106526, [%rd2+908];
	mov.b32 	%r106527, 227;
$L__BB3_6434:
	mul.wide.u32 	%rd3715, %r106527, 4;
	add.s64 	%rd3716, %rd2, %rd3715;
	and.b32  	%r29003, %r106526, -2147483648;
	ld.local.u32 	%r29004, [%rd3716+4];
	and.b32  	%r29005, %r29004, 2147483646;
	or.b32  	%r29006, %r29005, %r29003;
	ld.local.u32 	%r29007, [%rd3716+-908];
	shr.u32 	%r29008, %r29006, 1;
	and.b32  	%r29009, %r29004, 1;
	setp.eq.b32 	%p2220, %r29009, 1;
	selp.b32 	%r29010, -1727483681, 0, %p2220;
	xor.b32  	%r29011, %r29010, %r29007;
	xor.b32  	%r29012, %r29011, %r29008;
	st.local.u32 	[%rd3716], %r29012;
	and.b32  	%r29013, %r29004, -2147483648;
	ld.local.u32 	%r29014, [%rd3716+8];
	and.b32  	%r29015, %r29014, 2147483646;
	or.b32  	%r29016, %r29015, %r29013;
	ld.local.u32 	%r29017, [%rd3716+-904];
	shr.u32 	%r29018, %r29016, 1;
	and.b32  	%r29019, %r29014, 1;
	setp.eq.b32 	%p2221, %r29019, 1;
	selp.b32 	%r29020, -1727483681, 0, %p2221;
	xor.b32  	%r29021, %r29020, %r29017;
	xor.b32  	%r29022, %r29021, %r29018;
	st.local.u32 	[%rd3716+4], %r29022;
	and.b32  	%r29023, %r29014, -2147483648;
	ld.local.u32 	%r29024, [%rd3716+12];
	and.b32  	%r29025, %r29024, 2147483646;
	or.b32  	%r29026, %r29025, %r29023;
	ld.local.u32 	%r29027, [%rd3716+-900];
	shr.u32 	%r29028, %r29026, 1;
	and.b32  	%r29029, %r29024, 1;
	setp.eq.b32 	%p2222, %r29029, 1;
	selp.b32 	%r29030, -1727483681, 0, %p2222;
	xor.b32  	%r29031, %r29030, %r29027;
	xor.b32  	%r29032, %r29031, %r29028;
	st.local.u32 	[%rd3716+8], %r29032;
	and.b32  	%r29033, %r29024, -2147483648;
	add.s32 	%r106527, %r106527, 4;
	ld.local.u32 	%r106526, [%rd3716+16];
	and.b32  	%r29034, %r106526, 2147483646;
	or.b32  	%r29035, %r29034, %r29033;
	ld.local.u32 	%r29036, [%rd3716+-896];
	shr.u32 	%r29037, %r29035, 1;
	and.b32  	%r29038, %r106526, 1;
	setp.eq.b32 	%p2223, %r29038, 1;
	selp.b32 	%r29039, -1727483681, 0, %p2223;
	xor.b32  	%r29040, %r29039, %r29036;
	xor.b32  	%r29041, %r29040, %r29037;
	st.local.u32 	[%rd3716+12], %r29041;
	setp.ne.s32 	%p2224, %r106527, 623;
	@%p2224 bra 	$L__BB3_6434;
	ld.local.u32 	%r29043, [%rd2+2492];
	and.b32  	%r29044, %r29043, -2147483648;
	ld.local.u32 	%r106444, [%rd2];
	and.b32  	%r29045, %r106444, 2147483646;
	or.b32  	%r29046, %r29045, %r29044;
	ld.local.u32 	%r29047, [%rd2+1584];
	shr.u32 	%r29048, %r29046, 1;
	and.b32  	%r29049, %r106444, 1;
	setp.eq.b32 	%p2225, %r29049, 1;
	selp.b32 	%r29050, -1727483681, 0, %p2225;
	xor.b32  	%r29051, %r29050, %r29047;
	xor.b32  	%r29052, %r29051, %r29048;
	st.local.u32 	[%rd2+2492], %r29052;
	mov.b32 	%r106529, 0;
	st.local.u32 	[%rd2+2496], %r106529;
$L__BB3_6436:
	setp.gt.u32 	%p2227, %r15025, %r15026;
	add.s32 	%r106538, %r106529, 1;
	st.local.u32 	[%rd2+2496], %r106538;
	mul.wide.s32 	%rd3717, %r106529, 4;
	add.s64 	%rd3718, %rd2, %rd3717;
	ld.local.u32 	%r29053, [%rd3718];
	shr.u32 	%r29054, %r29053, 11;
	xor.b32  	%r29055, %r29054, %r29053;
	shl.b32 	%r29056, %r29055, 7;
	and.b32  	%r29057, %r29056, -1658038656;
	xor.b32  	%r29058, %r29057, %r29055;
	shl.b32 	%r29059, %r29058, 15;
	and.b32  	%r29060, %r29059, -402653184;
	xor.b32  	%r29061, %r29060, %r29058;
	shr.u32 	%r29062, %r29061, 27;
	shl.b32 	%r29063, %r13619, 15;
	and.b32  	%r29064, %r29063, -402653184;
	xor.b32  	%r29065, %r29064, %r13619;
	shr.u32 	%r29066, %r29065, 7;
	and.b32  	%r29067, %r29066, 32505856;
	shl.b32 	%r29068, %r13632, 15;
	and.b32  	%r29069, %r29068, -402653184;
	xor.b32  	%r29070, %r29069, %r13632;
	shr.u32 	%r29071, %r29070, 12;
	and.b32  	%r29072, %r29071, 1015808;
	or.b32  	%r29073, %r29072, %r29067;
	shl.b32 	%r29074, %r13645, 15;
	and.b32  	%r29075, %r29074, -402653184;
	xor.b32  	%r29076, %r29075, %r13645;
	shr.u32 	%r29077, %r29076, 17;
	and.b32  	%r29078, %r29077, 31744;
	or.b32  	%r29079, %r29073, %r29078;
	shl.b32 	%r29080, %r13658, 15;
	and.b32  	%r29081, %r29080, -402653184;
	xor.b32  	%r29082, %r29081, %r13658;
	shr.u32 	%r29083, %r29082, 22;
	and.b32  	%r29084, %r29083, 992;
	or.b32  	%r29085, %r29079, %r29084;
	or.b32  	%r106533, %r29085, %r29062;
	mov.pred 	%p12051, 0;
	@%p2227 bra 	$L__BB3_6445;
	mov.pred 	%p12051, 0;
	mov.u32 	%r106532, %r15025;
$L__BB3_6438:
	shl.b32 	%r13677, %r106533, 5;
	setp.lt.s32 	%p2229, %r106538, 624;
	@%p2229 bra 	$L__BB3_6444;
	mov.b32 	%r106535, 0;
$L__BB3_6440:
	mul.wide.u32 	%rd3719, %r106535, 4;
	add.s64 	%rd3003, %rd2, %rd3719;
	and.b32  	%r29087, %r106444, -2147483648;
	ld.local.u32 	%r29088, [%rd3003+4];
	and.b32  	%r29089, %r29088, 2147483646;
	or.b32  	%r29090, %r29089, %r29087;
	ld.local.u32 	%r29091, [%rd3003+1588];
	shr.u32 	%r29092, %r29090, 1;
	and.b32  	%r29093, %r29088, 1;
	setp.eq.b32 	%p2230, %r29093, 1;
	selp.b32 	%r29094, -1727483681, 0, %p2230;
	xor.b32  	%r29095, %r29094, %r29091;
	xor.b32  	%r29096, %r29095, %r29092;
	st.local.u32 	[%rd3003], %r29096;
	and.b32  	%r29097, %r29088, -2147483648;
	ld.local.u32 	%r29098, [%rd3003+8];
	and.b32  	%r29099, %r29098, 2147483646;
	or.b32  	%r29100, %r29099, %r29097;
	ld.local.u32 	%r29101, [%rd3003+1592];
	shr.u32 	%r29102, %r29100, 1;
	and.b32  	%r29103, %r29098, 1;
	setp.eq.b32 	%p2231, %r29103, 1;
	selp.b32 	%r29104, -1727483681, 0, %p2231;
	xor.b32  	%r29105, %r29104, %r29101;
	xor.b32  	%r29106, %r29105, %r29102;
	st.local.u32 	[%rd3003+4], %r29106;
	and.b32  	%r29107, %r29098, -2147483648;
	ld.local.u32 	%r13680, [%rd3003+12];
	and.b32  	%r29108, %r13680, 2147483646;
	or.b32  	%r29109, %r29108, %r29107;
	ld.local.u32 	%r29110, [%rd3003+1596];
	shr.u32 	%r29111, %r29109, 1;
	and.b32  	%r29112, %r13680, 1;
	setp.eq.b32 	%p2232, %r29112, 1;
	selp.b32 	%r29113, -1727483681, 0, %p2232;
	xor.b32  	%r29114, %r29113, %r29110;
	xor.b32  	%r29115, %r29114, %r29111;
	st.local.u32 	[%rd3003+8], %r29115;
	setp.ne.s32 	%p2233, %r106535, 224;
	@%p2233 bra 	$L__BB3_7315;
	ld.local.u32 	%r106536, [%rd2+908];
	mov.b32 	%r106537, 227;
$L__BB3_6442:
	mul.wide.u32 	%rd3720, %r106537, 4;
	add.s64 	%rd3721, %rd2, %rd3720;
	and.b32  	%r29126, %r106536, -2147483648;
	ld.local.u32 	%r29127, [%rd3721+4];
	and.b32  	%r29128, %r29127, 2147483646;
	or.b32  	%r29129, %r29128, %r29126;
	ld.local.u32 	%r29130, [%rd3721+-908];
	shr.u32 	%r29131, %r29129, 1;
	and.b32  	%r29132, %r29127, 1;
	setp.eq.b32 	%p2235, %r29132, 1;
	selp.b32 	%r29133, -1727483681, 0, %p2235;
	xor.b32  	%r29134, %r29133, %r29130;
	xor.b32  	%r29135, %r29134, %r29131;
	st.local.u32 	[%rd3721], %r29135;
	and.b32  	%r29136, %r29127, -2147483648;
	ld.local.u32 	%r29137, [%rd3721+8];
	and.b32  	%r29138, %r29137, 2147483646;
	or.b32  	%r29139, %r29138, %r29136;
	ld.local.u32 	%r29140, [%rd3721+-904];
	shr.u32 	%r29141, %r29139, 1;
	and.b32  	%r29142, %r29137, 1;
	setp.eq.b32 	%p2236, %r29142, 1;
	selp.b32 	%r29143, -1727483681, 0, %p2236;
	xor.b32  	%r29144, %r29143, %r29140;
	xor.b32  	%r29145, %r29144, %r29141;
	st.local.u32 	[%rd3721+4], %r29145;
	and.b32  	%r29146, %r29137, -2147483648;
	ld.local.u32 	%r29147, [%rd3721+12];
	and.b32  	%r29148, %r29147, 2147483646;
	or.b32  	%r29149, %r29148, %r29146;
	ld.local.u32 	%r29150, [%rd3721+-900];
	shr.u32 	%r29151, %r29149, 1;
	and.b32  	%r29152, %r29147, 1;
	setp.eq.b32 	%p2237, %r29152, 1;
	selp.b32 	%r29153, -1727483681, 0, %p2237;
	xor.b32  	%r29154, %r29153, %r29150;
	xor.b32  	%r29155, %r29154, %r29151;
	st.local.u32 	[%rd3721+8], %r29155;
	and.b32  	%r29156, %r29147, -2147483648;
	add.s32 	%r106537, %r106537, 4;
	ld.local.u32 	%r106536, [%rd3721+16];
	and.b32  	%r29157, %r106536, 2147483646;
	or.b32  	%r29158, %r29157, %r29156;
	ld.local.u32 	%r29159, [%rd3721+-896];
	shr.u32 	%r29160, %r29158, 1;
	and.b32  	%r29161, %r106536, 1;
	setp.eq.b32 	%p2238, %r29161, 1;
	selp.b32 	%r29162, -1727483681, 0, %p2238;
	xor.b32  	%r29163, %r29162, %r29159;
	xor.b32  	%r29164, %r29163, %r29160;
	st.local.u32 	[%rd3721+12], %r29164;
	setp.ne.s32 	%p2239, %r106537, 623;
	@%p2239 bra 	$L__BB3_6442;
	ld.local.u32 	%r29166, [%rd2+2492];
	and.b32  	%r29167, %r29166, -2147483648;
	ld.local.u32 	%r106444, [%rd2];
	and.b32  	%r29168, %r106444, 2147483646;
	or.b32  	%r29169, %r29168, %r29167;
	ld.local.u32 	%r29170, [%rd2+1584];
	shr.u32 	%r29171, %r29169, 1;
	and.b32  	%r29172, %r106444, 1;
	setp.eq.b32 	%p2240, %r29172, 1;
	selp.b32 	%r29173, -1727483681, 0, %p2240;
	xor.b32  	%r29174, %r29173, %r29170;
	xor.b32  	%r29175, %r29174, %r29171;
	st.local.u32 	[%rd2+2492], %r29175;
	mov.b32 	%r106538, 0;
	st.local.u32 	[%rd2+2496], %r106538;
$L__BB3_6444:
	add.s32 	%r13689, %r106538, 1;
	st.local.u32 	[%rd2+2496], %r13689;
	mul.wide.s32 	%rd3722, %r106538, 4;
	add.s64 	%rd3723, %rd2, %rd3722;
	ld.local.u32 	%r29176, [%rd3723];
	shr.u32 	%r29177, %r29176, 11;
	xor.b32  	%r29178, %r29177, %r29176;
	shl.b32 	%r29179, %r29178, 7;
	and.b32  	%r29180, %r29179, -1658038656;
	xor.b32  	%r29181, %r29180, %r29178;
	shl.b32 	%r29182, %r29181, 15;
	and.b32  	%r29183, %r29182, -402653184;
	xor.b32  	%r29184, %r29183, %r29181;
	shr.u32 	%r29185, %r29184, 27;
	and.b32  	%r29187, %r13677, 1073741792;
	or.b32  	%r106533, %r29185, %r29187;
	setp.eq.s32 	%p2241, %r106533, %r15022;
	or.pred  	%p12051, %p12051, %p2241;
	add.s32 	%r106532, %r106532, 1;
	setp.gt.u32 	%p2242, %r106532, %r15026;
	mov.u32 	%r106538, %r13689;
	@%p2242 bra 	$L__BB3_6445;
	bra.uni 	$L__BB3_6438;
$L__BB3_6445:
	and.pred  	%p2243, %p12049, %p12051;
	selp.u32 	%r13695, 1, 0, %p2243;
$L__BB3_6446:
	ld.param.u32 	%r100646, [_ZN3cub18CUB_300001_SM_10006detail6select23DeviceSelectSweepKernelINS2_10policy_hubIjNS0_8NullTypeEiLb0ELNS0_10SelectImplE0EE10Policy1000EN6thrust24THRUST_300001_SM_1000_NS17counting_iteratorIjNSA_11use_defaultESC_SC_EEPS5_NSA_6detail15normal_iteratorINSA_10device_ptrIjEEEEPlNS0_13ScanTileStateIiLb1EEEN36_GLOBAL__N__b0bc9b25_4_k_cu_7da0064a6is_hitES5_iNS2_19streaming_context_tIlLb1EEELS6_0EEEvT0_T1_T2_T3_T4_T5_T6_T7_iT8_NS1_7vsmem_tE_param_7];
	mov.u32 	%r29189, %tid.x;
	mad.lo.s32 	%r29190, %r29189, 15, 10;
	mov.u32 	%r29191, %ctaid.x;
	mov.u32 	%r29192, %nctaid.y;
	mov.u32 	%r29193, %ctaid.y;
	mad.lo.s32 	%r29194, %r29191, %r29192, %r29193;
	mul.lo.s32 	%r29195, %r29194, 5760;
	sub.s32 	%r29196, %r100646, %r29195;
	setp.lt.s32 	%p2244, %r29190, %r29196;
	mov.b32 	%r13940, 1;
	@%p2244 bra 	$L__BB3_6447;
	bra.uni 	$L__BB3_6559;
$L__BB3_6447:
	mov.b32 	%r29198, 624;
	st.local.u32 	[%rd2+2496], %r29198;
	st.local.u32 	[%rd2], %r11264;
	mov.b32 	%r106542, 1;
	mov.u32 	%r106541, %r11264;
	bra.uni 	$L__BB3_6461;
$L__BB3_6448:
	and.b32  	%r28993, %r13661, -2147483648;
	add.s32 	%r106525, %r106525, 4;
	add.s64 	%rd3004, %rd7289, 16;
	ld.local.u32 	%r106444, [%rd7289+16];
	and.b32  	%r28994, %r106444, 2147483646;
	or.b32  	%r28995, %r28994, %r28993;
	ld.local.u32 	%r28996, [%rd7289+1600];
	shr.u32 	%r28997, %r28995, 1;
	and.b32  	%r28998, %r106444, 1;
	setp.eq.b32 	%p2219, %r28998, 1;
	selp.b32 	%r28999, -1727483681, 0, %p2219;
	xor.b32  	%r29000, %r28999, %r28996;
	xor.b32  	%r29001, %r29000, %r28997;
	st.local.u32 	[%rd7289+12], %r29001;
	mov.u64 	%rd7289, %rd3004;
	bra.uni 	$L__BB3_6432;
$L__BB3_6449:
	and.b32  	%r28898, %r13648, -2147483648;
	add.s32 	%r106519, %r106519, 4;
	add.s64 	%rd3005, %rd7287, 16;
	ld.local.u32 	%r106444, [%rd7287+16];
	and.b32  	%r28899, %r106444, 2147483646;
	or.b32  	%r28900, %r28899, %r28898;
	ld.local.u32 	%r28901, [%rd7287+1600];
	shr.u32 	%r28902, %r28900, 1;
	and.b32  	%r28903, %r106444, 1;
	setp.eq.b32 	%p2207, %r28903, 1;
	selp.b32 	%r28904, -1727483681, 0, %p2207;
	xor.b32  	%r28905, %r28904, %r28901;
	xor.b32  	%r28906, %r28905, %r28902;
	st.local.u32 	[%rd7287+12], %r28906;
	mov.u64 	%rd7287, %rd3005;
	bra.uni 	$L__BB3_6426;
$L__BB3_6450:
	and.b32  	%r28803, %r13635, -2147483648;
	add.s32 	%r106513, %r106513, 4;
	add.s64 	%rd3006, %rd7285, 16;
	ld.local.u32 	%r106444, [%rd7285+16];
	and.b32  	%r28804, %r106444, 2147483646;
	or.b32  	%r28805, %r28804, %r28803;
	ld.local.u32 	%r28806, [%rd7285+1600];
	shr.u32 	%r28807, %r28805, 1;
	and.b32  	%r28808, %r106444, 1;
	setp.eq.b32 	%p2195, %r28808, 1;
	selp.b32 	%r28809, -1727483681, 0, %p2195;
	xor.b32  	%r28810, %r28809, %r28806;
	xor.b32  	%r28811, %r28810, %r28807;
	st.local.u32 	[%rd7285+12], %r28811;
	mov.u64 	%rd7285, %rd3006;
	bra.uni 	$L__BB3_6420;
$L__BB3_6451:
	and.b32  	%r28708, %r13622, -2147483648;
	add.s32 	%r106507, %r106507, 4;
	add.s64 	%rd3007, %rd7283, 16;
	ld.local.u32 	%r106444, [%rd7283+16];
	and.b32  	%r28709, %r106444, 2147483646;
	or.b32  	%r28710, %r28709, %r28708;
	ld.local.u32 	%r28711, [%rd7283+1600];
	shr.u32 	%r28712, %r28710, 1;
	and.b32  	%r28713, %r106444, 1;
	setp.eq.b32 	%p2183, %r28713, 1;
	selp.b32 	%r28714, -1727483681, 0, %p2183;
	xor.b32  	%r28715, %r28714, %r28711;
	xor.b32  	%r28716, %r28715, %r28712;
	st.local.u32 	[%rd7283+12], %r28716;
	mov.u64 	%rd7283, %rd3007;
	bra.uni 	$L__BB3_6414;
$L__BB3_6452:
	and.b32  	%r28613, %r13609, -2147483648;
	add.s32 	%r106501, %r106501, 4;
	add.s64 	%rd3008, %rd7281, 16;
	ld.local.u32 	%r106444, [%rd7281+16];
	and.b32  	%r28614, %r106444, 2147483646;
	or.b32  	%r28615, %r28614, %r28613;
	ld.local.u32 	%r28616, [%rd7281+1600];
	shr.u32 	%r28617, %r28615, 1;
	and.b32  	%r28618, %r106444, 1;
	setp.eq.b32 	%p2171, %r28618, 1;
	selp.b32 	%r28619, -1727483681, 0, %p2171;
	xor.b32  	%r28620, %r28619, %r28616;
	xor.b32  	%r28621, %r28620, %r28617;
	st.local.u32 	[%rd7281+12], %r28621;
	mov.u64 	%rd7281, %rd3008;
	bra.uni 	$L__BB3_6408;
$L__BB3_6453:
	and.b32  	%r28521, %r13594, -2147483648;
	add.s32 	%r106493, %r106493, 4;
	add.s64 	%rd3009, %rd7280, 16;
	ld.local.u32 	%r106444, [%rd7280+16];
	and.b32  	%r28522, %r106444, 2147483646;
	or.b32  	%r28523, %r28522, %r28521;
	ld.local.u32 	%r28524, [%rd7280+1600];
	shr.u32 	%r28525, %r28523, 1;
	and.b32  	%r28526, %r106444, 1;
	setp.eq.b32 	%p2158, %r28526, 1;
	selp.b32 	%r28527, -1727483681, 0, %p2158;
	xor.b32  	%r28528, %r28527, %r28524;
	xor.b32  	%r28529, %r28528, %r28525;
	st.local.u32 	[%rd7280+12], %r28529;
	mov.u64 	%rd7280, %rd3009;
	bra.uni 	$L__BB3_6401;
$L__BB3_6454:
	and.b32  	%r28293, %r13554, -2147483648;
	add.s32 	%r106472, %r106472, 4;
	add.s64 	%rd3010, %rd7279, 16;
	ld.local.u32 	%r106444, [%rd7279+16];
	and.b32  	%r28294, %r106444, 2147483646;
	or.b32  	%r28295, %r28294, %r28293;
	ld.local.u32 	%r28296, [%rd7279+1600];
	shr.u32 	%r28297, %r28295, 1;
	and.b32  	%r28298, %r106444, 1;
	setp.eq.b32 	%p2128, %r28298, 1;
	selp.b32 	%r28299, -1727483681, 0, %p2128;
	xor.b32  	%r28300, %r28299, %r28296;
	xor.b32  	%r28301, %r28300, %r28297;
	st.local.u32 	[%rd7279+12], %r28301;
	mov.u64 	%rd7279, %rd3010;
	bra.uni 	$L__BB3_6384;
$L__BB3_6455:
	and.b32  	%r28198, %r13541, -2147483648;
	add.s32 	%r106466, %r106466, 4;
	add.s64 	%rd3011, %rd7277, 16;
	ld.local.u32 	%r106444, [%rd7277+16];
	and.b32  	%r28199, %r106444, 2147483646;
	or.b32  	%r28200, %r28199, %r28198;
	ld.local.u32 	%r28201, [%rd7277+1600];
	shr.u32 	%r28202, %r28200, 1;
	and.b32  	%r28203, %r106444, 1;
	setp.eq.b32 	%p2116, %r28203, 1;
	selp.b32 	%r28204, -1727483681, 0, %p2116;
	xor.b32  	%r28205, %r28204, %r28201;
	xor.b32  	%r28206, %r28205, %r28202;
	st.local.u32 	[%rd7277+12], %r28206;
	mov.u64 	%rd7277, %rd3011;
	bra.uni 	$L__BB3_6378;
$L__BB3_6456:
	and.b32  	%r28103, %r13528, -2147483648;
	add.s32 	%r106460, %r106460, 4;
	add.s64 	%rd3012, %rd7275, 16;
	ld.local.u32 	%r106444, [%rd7275+16];
	and.b32  	%r28104, %r106444, 2147483646;
	or.b32  	%r28105, %r28104, %r28103;
	ld.local.u32 	%r28106, [%rd7275+1600];
	shr.u32 	%r28107, %r28105, 1;
	and.b32  	%r28108, %r106444, 1;
	setp.eq.b32 	%p2104, %r28108, 1;
	selp.b32 	%r28109, -1727483681, 0, %p2104;
	xor.b32  	%r28110, %r28109, %r28106;
	xor.b32  	%r28111, %r28110, %r28107;
	st.local.u32 	[%rd7275+12], %r28111;
	mov.u64 	%rd7275, %rd3012;
	bra.uni 	$L__BB3_6372;
$L__BB3_6457:
	and.b32  	%r28008, %r13515, -2147483648;
	add.s32 	%r106454, %r106454, 4;
	add.s64 	%rd3013, %rd7273, 16;
	ld.local.u32 	%r106444, [%rd7273+16];
	and.b32  	%r28009, %r106444, 2147483646;
	or.b32  	%r28010, %r28009, %r28008;
	ld.local.u32 	%r28011, [%rd7273+1600];
	shr.u32 	%r28012, %r28010, 1;
	and.b32  	%r28013, %r106444, 1;
	setp.eq.b32 	%p2092, %r28013, 1;
	selp.b32 	%r28014, -1727483681, 0, %p2092;
	xor.b32  	%r28015, %r28014, %r28011;
	xor.b32  	%r28016, %r28015, %r28012;
	st.local.u32 	[%rd7273+12], %r28016;
	mov.u64 	%rd7273, %rd3013;
	bra.uni 	$L__BB3_6366;
$L__BB3_6458:
	and.b32  	%r27913, %r13502, -2147483648;
	add.s32 	%r106448, %r106448, 4;
	add.s64 	%rd3014, %rd7271, 16;
	ld.local.u32 	%r106444, [%rd7271+16];
	and.b32  	%r27914, %r106444, 2147483646;
	or.b32  	%r27915, %r27914, %r27913;
	ld.local.u32 	%r27916, [%rd7271+1600];
	shr.u32 	%r27917, %r27915, 1;
	and.b32  	%r27918, %r106444, 1;
	setp.eq.b32 	%p2080, %r27918, 1;
	selp.b32 	%r27919, -1727483681, 0, %p2080;
	xor.b32  	%r27920, %r27919, %r27916;
	xor.b32  	%r27921, %r27920, %r27917;
	st.local.u32 	[%rd7271+12], %r27921;
	mov.u64 	%rd7271, %rd3014;
	bra.uni 	$L__BB3_6360;
$L__BB3_6459:
	and.b32  	%r27823, %r13487, -2147483648;
	add.s32 	%r106440, %r106440, 4;
	add.s64 	%rd3015, %rd7270, 16;
	ld.local.u32 	%r106444, [%rd7270+16];
	and.b32  	%r27824, %r106444, 2147483646;
	or.b32  	%r27825, %r27824, %r27823;
	ld.local.u32 	%r27826, [%rd7270+1600];
	shr.u32 	%r27827, %r27825, 1;
	and.b32  	%r27828, %r106444, 1;
	setp.eq.b32 	%p2067, %r27828, 1;
	selp.b32 	%r27829, -1727483681, 0, %p2067;
	xor.b32  	%r27830, %r27829, %r27826;
	xor.b32  	%r27831, %r27830, %r27827;
	st.local.u32 	[%rd7270+12], %r27831;
	mov.u64 	%rd7270, %rd3015;
	bra.uni 	$L__BB3_6353;
$L__BB3_6460:
	shr.u32 	%r29209, %r13724, 30;
	xor.b32  	%r29210, %r29209, %r13724;
	mad.lo.s32 	%r106541, %r29210, 1812433253, %r13725;
	st.local.u32 	[%rd3016+12], %r106541;
	add.s32 	%r106542, %r106542, 4;
$L__BB3_6461:
	shr.u32 	%r29199, %r106541, 30;
	xor.b32  	%r29200, %r29199, %r106541;
	mad.lo.s32 	%r29201, %r29200, 1812433253, %r106542;
	mul.wide.u32 	%rd3724, %r106542, 4;
	add.s64 	%rd3016, %rd2, %rd3724;
	st.local.u32 	[%rd3016], %r29201;
	shr.u32 	%r29202, %r29201, 30;
	xor.b32  	%r29203, %r29202, %r29201;
	mad.lo.s32 	%r29204, %r29203, 1812433253, %r106542;
	add.s32 	%r29205, %r29204, 1;
	st.local.u32 	[%rd3016+4], %r29205;
	shr.u32 	%r29206, %r29205, 30;
	xor.b32  	%r29207, %r29206, %r29205;
	mad.lo.s32 	%r29208, %r29207, 1812433253, %r106542;
	add.s32 	%r13724, %r29208, 2;
	st.local.u32 	[%rd3016+8], %r13724;
	add.s32 	%r13725, %r106542, 3;
	setp.ne.s32 	%p2245, %r13725, 624;
	@%p2245 bra 	$L__BB3_6460;
	setp.lt.s32 	%p2246, %r15023, -62;
	ld.local.u32 	%r106550, [%rd2483];
	mov.u32 	%r106551, %r11264;
	@%p2246 bra 	$L__BB3_6471;
	mov.b32 	%r106545, 0;
	mov.u32 	%r106551, %r11264;
$L__BB3_6464:
	setp.lt.s32 	%p2247, %r106550, 624;
	@%p2247 bra 	$L__BB3_6470;
	mov.b32 	%r106547, 0;
	mov.u64 	%rd7290, %rd2;
$L__BB3_6466:
	and.b32  	%r29213, %r106551, -2147483648;
	ld.local.u32 	%r29214, [%rd7290+4];
	and.b32  	%r29215, %r29214, 2147483646;
	or.b32  	%r29216, %r29215, %r29213;
	ld.local.u32 	%r29217, [%rd7290+1588];
	shr.u32 	%r29218, %r29216, 1;
	and.b32  	%r29219, %r29214, 1;
	setp.eq.b32 	%p2248, %r29219, 1;
	selp.b32 	%r29220, -1727483681, 0, %p2248;
	xor.b32  	%r29221, %r29220, %r29217;
	xor.b32  	%r29222, %r29221, %r29218;
	st.local.u32 	[%rd7290], %r29222;
	and.b32  	%r29223, %r29214, -2147483648;
	ld.local.u32 	%r29224, [%rd7290+8];
	and.b32  	%r29225, %r29224, 2147483646;
	or.b32  	%r29226, %r29225, %r29223;
	ld.local.u32 	%r29227, [%rd7290+1592];
	shr.u32 	%r29228, %r29226, 1;
	and.b32  	%r29229, %r29224, 1;
	setp.eq.b32 	%p2249, %r29229, 1;
	selp.b32 	%r29230, -1727483681, 0, %p2249;
	xor.b32  	%r29231, %r29230, %r29227;
	xor.b32  	%r29232, %r29231, %r29228;
	st.local.u32 	[%rd7290+4], %r29232;
	and.b32  	%r29233, %r29224, -2147483648;
	ld.local.u32 	%r13732, [%rd7290+12];
	and.b32  	%r29234, %r13732, 2147483646;
	or.b32  	%r29235, %r29234, %r29233;
	ld.local.u32 	%r29236, [%rd7290+1596];
	shr.u32 	%r29237, %r29235, 1;
	and.b32  	%r29238, %r13732, 1;
	setp.eq.b32 	%p2250, %r29238, 1;
	selp.b32 	%r29239, -1727483681, 0, %p2250;
	xor.b32  	%r29240, %r29239, %r29236;
	xor.b32  	%r29241, %r29240, %r29237;
	st.local.u32 	[%rd7290+8], %r29241;
	setp.ne.s32 	%p2251, %r106547, 224;
	@%p2251 bra 	$L__BB3_6572;
	ld.local.u32 	%r106548, [%rd2+908];
	mov.b32 	%r106549, 227;
$L__BB3_6468:
	mul.wide.u32 	%rd3725, %r106549, 4;
	add.s64 	%rd3726, %rd2, %rd3725;
	and.b32  	%r29252, %r106548, -2147483648;
	ld.local.u32 	%r29253, [%rd3726+4];
	and.b32  	%r29254, %r29253, 2147483646;
	or.b32  	%r29255, %r29254, %r29252;
	ld.local.u32 	%r29256, [%rd3726+-908];
	shr.u32 	%r29257, %r29255, 1;
	and.b32  	%r29258, %r29253, 1;
	setp.eq.b32 	%p2253, %r29258, 1;
	selp.b32 	%r29259, -1727483681, 0, %p2253;
	xor.b32  	%r29260, %r29259, %r29256;
	xor.b32  	%r29261, %r29260, %r29257;
	st.local.u32 	[%rd3726], %r29261;
	and.b32  	%r29262, %r29253, -2147483648;
	ld.local.u32 	%r29263, [%rd3726+8];
	and.b32  	%r29264, %r29263, 2147483646;
	or.b32  	%r29265, %r29264, %r29262;
	ld.local.u32 	%r29266, [%rd3726+-904];
	shr.u32 	%r29267, %r29265, 1;
	and.b32  	%r29268, %r29263, 1;
	setp.eq.b32 	%p2254, %r29268, 1;
	selp.b32 	%r29269, -1727483681, 0, %p2254;
	xor.b32  	%r29270, %r29269, %r29266;
	xor.b32  	%r29271, %r29270, %r29267;
	st.local.u32 	[%rd3726+4], %r29271;
	and.b32  	%r29272, %r29263, -2147483648;
	ld.local.u32 	%r29273, [%rd3726+12];
	and.b32  	%r29274, %r29273, 2147483646;
	or.b32  	%r29275, %r29274, %r29272;
	ld.local.u32 	%r29276, [%rd3726+-900];
	shr.u32 	%r29277, %r29275, 1;
	and.b32  	%r29278, %r29273, 1;
	setp.eq.b32 	%p2255, %r29278, 1;
	selp.b32 	%r29279, -1727483681, 0, %p2255;
	xor.b32  	%r29280, %r29279, %r29276;
	xor.b32  	%r29281, %r29280, %r29277;
	st.local.u32 	[%rd3726+8], %r29281;
	and.b32  	%r29282, %r29273, -2147483648;
	add.s32 	%r106549, %r106549, 4;
	ld.local.u32 	%r106548, [%rd3726+16];
	and.b32  	%r29283, %r106548, 2147483646;
	or.b32  	%r29284, %r29283, %r29282;
	ld.local.u32 	%r29285, [%rd3726+-896];
	shr.u32 	%r29286, %r29284, 1;
	and.b32  	%r29287, %r106548, 1;
	setp.eq.b32 	%p2256, %r29287, 1;
	selp.b32 	%r29288, -1727483681, 0, %p2256;
	xor.b32  	%r29289, %r29288, %r29285;
	xor.b32  	%r29290, %r29289, %r29286;
	st.local.u32 	[%rd3726+12], %r29290;
	setp.ne.s32 	%p2257, %r106549, 623;
	@%p2257 bra 	$L__BB3_6468;
	ld.local.u32 	%r29292, [%rd2+2492];
	and.b32  	%r29293, %r29292, -2147483648;
	ld.local.u32 	%r106551, [%rd2];
	and.b32  	%r29294, %r106551, 2147483646;
	or.b32  	%r29295, %r29294, %r29293;
	ld.local.u32 	%r29296, [%rd2+1584];
	shr.u32 	%r29297, %r29295, 1;
	and.b32  	%r29298, %r106551, 1;
	setp.eq.b32 	%p2258, %r29298, 1;
	selp.b32 	%r29299, -1727483681, 0, %p2258;
	xor.b32  	%r29300, %r29299, %r29296;
	xor.b32  	%r29301, %r29300, %r29297;
	st.local.u32 	[%rd2+2492], %r29301;
	mov.b32 	%r106550, 0;
	st.local.u32 	[%rd2+2496], %r106550;
$L__BB3_6470:
	add.s32 	%r106550, %r106550, 1;
	st.local.u32 	[%rd2483], %r106550;
	add.s32 	%r13742, %r106545, 1;
	setp.ne.s32 	%p2259, %r106545, %r11269;
	mov.u32 	%r106545, %r13742;
	@%p2259 bra 	$L__BB3_6464;
$L__BB3_6471:
	setp.lt.s32 	%p2260, %r106550, 624;
	@%p2260 bra 	$L__BB3_6477;
	mov.b32 	%r106555, 0;
	mov.u64 	%rd7291, %rd2;
$L__BB3_6473:
	and.b32  	%r29303, %r106551, -2147483648;
	ld.local.u32 	%r29304, [%rd7291+4];
	and.b32  	%r29305, %r29304, 2147483646;
	or.b32  	%r29306, %r29305, %r29303;
	ld.local.u32 	%r29307, [%rd7291+1588];
	shr.u32 	%r29308, %r29306, 1;
	and.b32  	%r29309, %r29304, 1;
	setp.eq.b32 	%p2261, %r29309, 1;
	selp.b32 	%r29310, -1727483681, 0, %p2261;
	xor.b32  	%r29311, %r29310, %r29307;
	xor.b32  	%r29312, %r29311, %r29308;
	st.local.u32 	[%rd7291], %r29312;
	and.b32  	%r29313, %r29304, -2147483648;
	ld.local.u32 	%r29314, [%rd7291+8];
	and.b32  	%r29315, %r29314, 2147483646;
	or.b32  	%r29316, %r29315, %r29313;
	ld.local.u32 	%r29317, [%rd7291+1592];
	shr.u32 	%r29318, %r29316, 1;
	and.b32  	%r29319, %r29314, 1;
	setp.eq.b32 	%p2262, %r29319, 1;
	selp.b32 	%r29320, -1727483681, 0, %p2262;
	xor.b32  	%r29321, %r29320, %r29317;
	xor.b32  	%r29322, %r29321, %r29318;
	st.local.u32 	[%rd7291+4], %r29322;
	and.b32  	%r29323, %r29314, -2147483648;
	ld.local.u32 	%r13747, [%rd7291+12];
	and.b32  	%r29324, %r13747, 2147483646;
	or.b32  	%r29325, %r29324, %r29323;
	ld.local.u32 	%r29326, [%rd7291+1596];
	shr.u32 	%r29327, %r29325, 1;
	and.b32  	%r29328, %r13747, 1;
	setp.eq.b32 	%p2263, %r29328, 1;
	selp.b32 	%r29329, -1727483681, 0, %p2263;
	xor.b32  	%r29330, %r29329, %r29326;
	xor.b32  	%r29331, %r29330, %r29327;
	st.local.u32 	[%rd7291+8], %r29331;
	setp.ne.s32 	%p2264, %r106555, 224;
	@%p2264 bra 	$L__BB3_6571;
	ld.local.u32 	%r106557, [%rd2+908];
	add.s64 	%rd7292, %rd2, 924;
	mov.b32 	%r106556, 0;
$L__BB3_6475:
	and.b32  	%r29342, %r106557, -2147483648;
	ld.local.u32 	%r29343, [%rd7292+-12];
	and.b32  	%r29344, %r29343, 2147483646;
	or.b32  	%r29345, %r29344, %r29342;
	ld.local.u32 	%r29346, [%rd7292+-924];
	shr.u32 	%r29347, %r29345, 1;
	and.b32  	%r29348, %r29343, 1;
	setp.eq.b32 	%p2266, %r29348, 1;
	selp.b32 	%r29349, -1727483681, 0, %p2266;
	xor.b32  	%r29350, %r29349, %r29346;
	xor.b32  	%r29351, %r29350, %r29347;
	st.local.u32 	[%rd7292+-16], %r29351;
	and.b32  	%r29352, %r29343, -2147483648;
	ld.local.u32 	%r29353, [%rd7292+-8];
	and.b32  	%r29354, %r29353, 2147483646;
	or.b32  	%r29355, %r29354, %r29352;
	ld.local.u32 	%r29356, [%rd7292+-920];
	shr.u32 	%r29357, %r29355, 1;
	and.b32  	%r29358, %r29353, 1;
	setp.eq.b32 	%p2267, %r29358, 1;
	selp.b32 	%r29359, -1727483681, 0, %p2267;
	xor.b32  	%r29360, %r29359, %r29356;
	xor.b32  	%r29361, %r29360, %r29357;
	st.local.u32 	[%rd7292+-12], %r29361;
	and.b32  	%r29362, %r29353, -2147483648;
	ld.local.u32 	%r29363, [%rd7292+-4];
	and.b32  	%r29364, %r29363, 2147483646;
	or.b32  	%r29365, %r29364, %r29362;
	ld.local.u32 	%r29366, [%rd7292+-916];
	shr.u32 	%r29367, %r29365, 1;
	and.b32  	%r29368, %r29363, 1;
	setp.eq.b32 	%p2268, %r29368, 1;
	selp.b32 	%r29369, -1727483681, 0, %p2268;
	xor.b32  	%r29370, %r29369, %r29366;
	xor.b32  	%r29371, %r29370, %r29367;
	st.local.u32 	[%rd7292+-8], %r29371;
	and.b32  	%r29372, %r29363, -2147483648;
	ld.local.u32 	%r106557, [%rd7292];
	and.b32  	%r29373, %r106557, 2147483646;
	or.b32  	%r29374, %r29373, %r29372;
	ld.local.u32 	%r29375, [%rd7292+-912];
	shr.u32 	%r29376, %r29374, 1;
	and.b32  	%r29377, %r106557, 1;
	setp.eq.b32 	%p2269, %r29377, 1;
	selp.b32 	%r29378, -1727483681, 0, %p2269;
	xor.b32  	%r29379, %r29378, %r29375;
	xor.b32  	%r29380, %r29379, %r29376;
	st.local.u32 	[%rd7292+-4], %r29380;
	add.s32 	%r106556, %r106556, 4;
	add.s64 	%rd7292, %rd7292, 16;
	setp.ne.s32 	%p2270, %r106556, 396;
	@%p2270 bra 	$L__BB3_6475;
	ld.local.u32 	%r29382, [%rd2+2492];
	and.b32  	%r29383, %r29382, -2147483648;
	ld.local.u32 	%r106551, [%rd2];
	and.b32  	%r29384, %r106551, 2147483646;
	or.b32  	%r29385, %r29384, %r29383;
	ld.local.u32 	%r29386, [%rd2+1584];
	shr.u32 	%r29387, %r29385, 1;
	and.b32  	%r29388, %r106551, 1;
	setp.eq.b32 	%p2271, %r29388, 1;
	selp.b32 	%r29389, -1727483681, 0, %p2271;
	xor.b32  	%r29390, %r29389, %r29386;
	xor.b32  	%r29391, %r29390, %r29387;
	st.local.u32 	[%rd2+2492], %r29391;
	mov.b32 	%r106550, 0;
	st.local.u32 	[%rd2483], %r106550;
$L__BB3_6477:
	add.s32 	%r106565, %r106550, 1;
	st.local.u32 	[%rd2+2496], %r106565;
	mul.wide.s32 	%rd3727, %r106550, 4;
	add.s64 	%rd3728, %rd2, %rd3727;
	ld.local.u32 	%r29392, [%rd3728];
	shr.u32 	%r29393, %r29392, 11;
	xor.b32  	%r29394, %r29393, %r29392;
	shl.b32 	%r29395, %r29394, 7;
	and.b32  	%r29396, %r29395, -1658038656;
	xor.b32  	%r13757, %r29396, %r29394;
	setp.lt.s32 	%p2272, %r106550, 623;
	@%p2272 bra 	$L__BB3_6483;
	mov.b32 	%r106561, 0;
	mov.u64 	%rd7293, %rd2;
$L__BB3_6479:
	and.b32  	%r29398, %r106551, -2147483648;
	ld.local.u32 	%r29399, [%rd7293+4];
	and.b32  	%r29400, %r29399, 2147483646;
	or.b32  	%r29401, %r29400, %r29398;
	ld.local.u32 	%r29402, [%rd7293+1588];
	shr.u32 	%r29403, %r29401, 1;
	and.b32  	%r29404, %r29399, 1;
	setp.eq.b32 	%p2273, %r29404, 1;
	selp.b32 	%r29405, -1727483681, 0, %p2273;
	xor.b32  	%r29406, %r29405, %r29402;
	xor.b32  	%r29407, %r29406, %r29403;
	st.local.u32 	[%rd7293], %r29407;
	and.b32  	%r29408, %r29399, -2147483648;
	ld.local.u32 	%r29409, [%rd7293+8];
	and.b32  	%r29410, %r29409, 2147483646;
	or.b32  	%r29411, %r29410, %r29408;
	ld.local.u32 	%r29412, [%rd7293+1592];
	shr.u32 	%r29413, %r29411, 1;
	and.b32  	%r29414, %r29409, 1;
	setp.eq.b32 	%p2274, %r29414, 1;
	selp.b32 	%r29415, -1727483681, 0, %p2274;
	xor.b32  	%r29416, %r29415, %r29412;
	xor.b32  	%r29417, %r29416, %r29413;
	st.local.u32 	[%rd7293+4], %r29417;
	and.b32  	%r29418, %r29409, -2147483648;
	ld.local.u32 	%r13760, [%rd7293+12];
	and.b32  	%r29419, %r13760, 2147483646;
	or.b32  	%r29420, %r29419, %r29418;
	ld.local.u32 	%r29421, [%rd7293+1596];
	shr.u32 	%r29422, %r29420, 1;
	and.b32  	%r29423, %r13760, 1;
	setp.eq.b32 	%p2275, %r29423, 1;
	selp.b32 	%r29424, -1727483681, 0, %p2275;
	xor.b32  	%r29425, %r29424, %r29421;
	xor.b32  	%r29426, %r29425, %r29422;
	st.local.u32 	[%rd7293+8], %r29426;
	setp.ne.s32 	%p2276, %r106561, 224;
	@%p2276 bra 	$L__BB3_6570;
	ld.local.u32 	%r106563, [%rd2+908];
	add.s64 	%rd7294, %rd2, 924;
	mov.b32 	%r106562, 0;
$L__BB3_6481:
	and.b32  	%r29437, %r106563, -2147483648;
	ld.local.u32 	%r29438, [%rd7294+-12];
	and.b32  	%r29439, %r29438, 2147483646;
	or.b32  	%r29440, %r29439, %r29437;
	ld.local.u32 	%r29441, [%rd7294+-924];
	shr.u32 	%r29442, %r29440, 1;
	and.b32  	%r29443, %r29438, 1;
	setp.eq.b32 	%p2278, %r29443, 1;
	selp.b32 	%r29444, -1727483681, 0, %p2278;
	xor.b32  	%r29445, %r29444, %r29441;
	xor.b32  	%r29446, %r29445, %r29442;
	st.local.u32 	[%rd7294+-16], %r29446;
	and.b32  	%r29447, %r29438, -2147483648;
	ld.local.u32 	%r29448, [%rd7294+-8];
	and.b32  	%r29449, %r29448, 2147483646;
	or.b32  	%r29450, %r29449, %r29447;
	ld.local.u32 	%r29451, [%rd7294+-920];
	shr.u32 	%r29452, %r29450, 1;
	and.b32  	%r29453, %r29448, 1;
	setp.eq.b32 	%p2279, %r29453, 1;
	selp.b32 	%r29454, -1727483681, 0, %p2279;
	xor.b32  	%r29455, %r29454, %r29451;
	xor.b32  	%r29456, %r29455, %r29452;
	st.local.u32 	[%rd7294+-12], %r29456;
	and.b32  	%r29457, %r29448, -2147483648;
	ld.local.u32 	%r29458, [%rd7294+-4];
	and.b32  	%r29459, %r29458, 2147483646;
	or.b32  	%r29460, %r29459, %r29457;
	ld.local.u32 	%r29461, [%rd7294+-916];
	shr.u32 	%r29462, %r29460, 1;
	and.b32  	%r29463, %r29458, 1;
	setp.eq.b32 	%p2280, %r29463, 1;
	selp.b32 	%r29464, -1727483681, 0, %p2280;
	xor.b32  	%r29465, %r29464, %r29461;
	xor.b32  	%r29466, %r29465, %r29462;
	st.local.u32 	[%rd7294+-8], %r29466;
	and.b32  	%r29467, %r29458, -2147483648;
	ld.local.u32 	%r106563, [%rd7294];
	and.b32  	%r29468, %r106563, 2147483646;
	or.b32  	%r29469, %r29468, %r29467;
	ld.local.u32 	%r29470, [%rd7294+-912];
	shr.u32 	%r29471, %r29469, 1;
	and.b32  	%r29472, %r106563, 1;
	setp.eq.b32 	%p2281, %r29472, 1;
	selp.b32 	%r29473, -1727483681, 0, %p2281;
	xor.b32  	%r29474, %r29473, %r29470;
	xor.b32  	%r29475, %r29474, %r29471;
	st.local.u32 	[%rd7294+-4], %r29475;
	add.s32 	%r106562, %r106562, 4;
	add.s64 	%rd7294, %rd7294, 16;
	setp.ne.s32 	%p2282, %r106562, 396;
	@%p2282 bra 	$L__BB3_6481;
	ld.local.u32 	%r29477, [%rd2+2492];
	and.b32  	%r29478, %r29477, -2147483648;
	ld.local.u32 	%r106551, [%rd2];
	and.b32  	%r29479, %r106551, 2147483646;
	or.b32  	%r29480, %r29479, %r29478;
	ld.local.u32 	%r29481, [%rd2+1584];
	shr.u32 	%r29482, %r29480, 1;
	and.b32  	%r29483, %r106551, 1;
	setp.eq.b32 	%p2283, %r29483, 1;
	selp.b32 	%r29484, -1727483681, 0, %p2283;
	xor.b32  	%r29485, %r29484, %r29481;
	xor.b32  	%r29486, %r29485, %r29482;
	st.local.u32 	[%rd2+2492], %r29486;
	mov.b32 	%r106565, 0;
	st.local.u32 	[%rd2483], %r106565;
$L__BB3_6483:
	add.s32 	%r106571, %r106565, 1;
	st.local.u32 	[%rd2+2496], %r106571;
	mul.wide.s32 	%rd3729, %r106565, 4;
	add.s64 	%rd3730, %rd2, %rd3729;
	ld.local.u32 	%r29487, [%rd3730];
	shr.u32 	%r29488, %r29487, 11;
	xor.b32  	%r29489, %r29488, %r29487;
	shl.b32 	%r29490, %r29489, 7;
	and.b32  	%r29491, %r29490, -1658038656;
	xor.b32  	%r13770, %r29491, %r29489;
	setp.lt.s32 	%p2284, %r106565, 623;
	@%p2284 bra 	$L__BB3_6489;
	mov.b32 	%r106567, 0;
	mov.u64 	%rd7295, %rd2;
$L__BB3_6485:
	and.b32  	%r29493, %r106551, -2147483648;
	ld.local.u32 	%r29494, [%rd7295+4];
	and.b32  	%r29495, %r29494, 2147483646;
	or.b32  	%r29496, %r29495, %r29493;
	ld.local.u32 	%r29497, [%rd7295+1588];
	shr.u32 	%r29498, %r29496, 1;
	and.b32  	%r29499, %r29494, 1;
	setp.eq.b32 	%p2285, %r29499, 1;
	selp.b32 	%r29500, -1727483681, 0, %p2285;
	xor.b32  	%r29501, %r29500, %r29497;
	xor.b32  	%r29502, %r29501, %r29498;
	st.local.u32 	[%rd7295], %r29502;
	and.b32  	%r29503, %r29494, -2147483648;
	ld.local.u32 	%r29504, [%rd7295+8];
	and.b32  	%r29505, %r29504, 2147483646;
	or.b32  	%r29506, %r29505, %r29503;
	ld.local.u32 	%r29507, [%rd7295+1592];
	shr.u32 	%r29508, %r29506, 1;
	and.b32  	%r29509, %r29504, 1;
	setp.eq.b32 	%p2286, %r29509, 1;
	selp.b32 	%r29510, -1727483681, 0, %p2286;
	xor.b32  	%r29511, %r29510, %r29507;
	xor.b32  	%r29512, %r29511, %r29508;
	st.local.u32 	[%rd7295+4], %r29512;
	and.b32  	%r29513, %r29504, -2147483648;
	ld.local.u32 	%r13773, [%rd7295+12];
	and.b32  	%r29514, %r13773, 2147483646;
	or.b32  	%r29515, %r29514, %r29513;
	ld.local.u32 	%r29516, [%rd7295+1596];
	shr.u32 	%r29517, %r29515, 1;
	and.b32  	%r29518, %r13773, 1;
	setp.eq.b32 	%p2287, %r29518, 1;
	selp.b32 	%r29519, -1727483681, 0, %p2287;
	xor.b32  	%r29520, %r29519, %r29516;
	xor.b32  	%r29521, %r29520, %r29517;
	st.local.u32 	[%rd7295+8], %r29521;
	setp.ne.s32 	%p2288, %r106567, 224;
	@%p2288 bra 	$L__BB3_6569;
	ld.local.u32 	%r106569, [%rd2+908];
	add.s64 	%rd7296, %rd2, 924;
	mov.b32 	%r106568, 0;
$L__BB3_6487:
	and.b32  	%r29532, %r106569, -2147483648;
	ld.local.u32 	%r29533, [%rd7296+-12];
	and.b32  	%r29534, %r29533, 2147483646;
	or.b32  	%r29535, %r29534, %r29532;
	ld.local.u32 	%r29536, [%rd7296+-924];
	shr.u32 	%r29537, %r29535, 1;
	and.b32  	%r29538, %r29533, 1;
	setp.eq.b32 	%p2290, %r29538, 1;
	selp.b32 	%r29539, -1727483681, 0, %p2290;
	xor.b32  	%r29540, %r29539, %r29536;
	xor.b32  	%r29541, %r29540, %r29537;
	st.local.u32 	[%rd7296+-16], %r29541;
	and.b32  	%r29542, %r29533, -2147483648;
	ld.local.u32 	%r29543, [%rd7296+-8];
	and.b32  	%r29544, %r29543, 2147483646;
	or.b32  	%r29545, %r29544, %r29542;
	ld.local.u32 	%r29546, [%rd7296+-920];
	shr.u32 	%r29547, %r29545, 1;
	and.b32  	%r29548, %r29543, 1;
	setp.eq.b32 	%p2291, %r29548, 1;
	selp.b32 	%r29549, -1727483681, 0, %p2291;
	xor.b32  	%r29550, %r29549, %r29546;
	xor.b32  	%r29551, %r29550, %r29547;
	st.local.u32 	[%rd7296+-12], %r29551;
	and.b32  	%r29552, %r29543, -2147483648;
	ld.local.u32 	%r29553, [%rd7296+-4];
	and.b32  	%r29554, %r29553, 2147483646;
	or.b32  	%r29555, %r29554, %r29552;
	ld.local.u32 	%r29556, [%rd7296+-916];
	shr.u32 	%r29557, %r29555, 1;
	and.b32  	%r29558, %r29553, 1;
	setp.eq.b32 	%p2292, %r29558, 1;
	selp.b32 	%r29559, -1727483681, 0, %p2292;
	xor.b32  	%r29560, %r29559, %r29556;
	xor.b32  	%r29561, %r29560, %r29557;
	st.local.u32 	[%rd7296+-8], %r29561;
	and.b32  	%r29562, %r29553, -2147483648;
	ld.local.u32 	%r106569, [%rd7296];
	and.b32  	%r29563, %r106569, 2147483646;
	or.b32  	%r29564, %r29563, %r29562;
	ld.local.u32 	%r29565, [%rd7296+-912];
	shr.u32 	%r29566, %r29564, 1;
	and.b32  	%r29567, %r106569, 1;
	setp.eq.b32 	%p2293, %r29567, 1;
	selp.b32 	%r29568, -1727483681, 0, %p2293;
	xor.b32  	%r29569, %r29568, %r29565;
	xor.b32  	%r29570, %r29569, %r29566;
	st.local.u32 	[%rd7296+-4], %r29570;
	add.s32 	%r106568, %r106568, 4;
	add.s64 	%rd7296, %rd7296, 16;
	setp.ne.s32 	%p2294, %r106568, 396;
	@%p2294 bra 	$L__BB3_6487;
	ld.local.u32 	%r29572, [%rd2+2492];
	and.b32  	%r29573, %r29572, -2147483648;
	ld.local.u32 	%r106551, [%rd2];
	and.b32  	%r29574, %r106551, 2147483646;
	or.b32  	%r29575, %r29574, %r29573;
	ld.local.u32 	%r29576, [%rd2+1584];
	shr.u32 	%r29577, %r29575, 1;
	and.b32  	%r29578, %r106551, 1;
	setp.eq.b32 	%p2295, %r29578, 1;
	selp.b32 	%r29579, -1727483681, 0, %p2295;
	xor.b32  	%r29580, %r29579, %r29576;
	xor.b32  	%r29581, %r29580, %r29577;
	st.local.u32 	[%rd2+2492], %r29581;
	mov.b32 	%r106571, 0;
	st.local.u32 	[%rd2483], %r106571;
$L__BB3_6489:
	add.s32 	%r106577, %r106571, 1;
	st.local.u32 	[%rd2+2496], %r106577;
	mul.wide.s32 	%rd3731, %r106571, 4;
	add.s64 	%rd3732, %rd2, %rd3731;
	ld.local.u32 	%r29582, [%rd3732];
	shr.u32 	%r29583, %r29582, 11;
	xor.b32  	%r29584, %r29583, %r29582;
	shl.b32 	%r29585, %r29584, 7;
	and.b32  	%r29586, %r29585, -1658038656;
	xor.b32  	%r13783, %r29586, %r29584;
	setp.lt.s32 	%p2296, %r106571, 623;
	@%p2296 bra 	$L__BB3_6495;
	mov.b32 	%r106573, 0;
	mov.u64 	%rd7297, %rd2;
$L__BB3_6491:
	and.b32  	%r29588, %r106551, -2147483648;
	ld.local.u32 	%r29589, [%rd7297+4];
	and.b32  	%r29590, %r29589, 2147483646;
	or.b32  	%r29591, %r29590, %r29588;
	ld.local.u32 	%r29592, [%rd7297+1588];
	shr.u32 	%r29593, %r29591, 1;
	and.b32  	%r29594, %r29589, 1;
	setp.eq.b32 	%p2297, %r29594, 1;
	selp.b32 	%r29595, -1727483681, 0, %p2297;
	xor.b32  	%r29596, %r29595, %r29592;
	xor.b32  	%r29597, %r29596, %r29593;
	st.local.u32 	[%rd7297], %r29597;
	and.b32  	%r29598, %r29589, -2147483648;
	ld.local.u32 	%r29599, [%rd7297+8];
	and.b32  	%r29600, %r29599, 2147483646;
	or.b32  	%r29601, %r29600, %r29598;
	ld.local.u32 	%r29602, [%rd7297+1592];
	shr.u32 	%r29603, %r29601, 1;
	and.b32  	%r29604, %r29599, 1;
	setp.eq.b32 	%p2298, %r29604, 1;
	selp.b32 	%r29605, -1727483681, 0, %p2298;
	xor.b32  	%r29606, %r29605, %r29602;
	xor.b32  	%r29607, %r29606, %r29603;
	st.local.u32 	[%rd7297+4], %r29607;
	and.b32  	%r29608, %r29599, -2147483648;
	ld.local.u32 	%r13786, [%rd7297+12];
	and.b32  	%r29609, %r13786, 2147483646;
	or.b32  	%r29610, %r29609, %r29608;
	ld.local.u32 	%r29611, [%rd7297+1596];
	shr.u32 	%r29612, %r29610, 1;
	and.b32  	%r29613, %r13786, 1;
	setp.eq.b32 	%p2299, %r29613, 1;
	selp.b32 	%r29614, -1727483681, 0, %p2299;
	xor.b32  	%r29615, %r29614, %r29611;
	xor.b32  	%r29616, %r29615, %r29612;
	st.local.u32 	[%rd7297+8], %r29616;
	setp.ne.s32 	%p2300, %r106573, 224;
	@%p2300 bra 	$L__BB3_6568;
	ld.local.u32 	%r106575, [%rd2+908];
	add.s64 	%rd7298, %rd2, 924;
	mov.b32 	%r106574, 0;
$L__BB3_6493:
	and.b32  	%r29627, %r106575, -2147483648;
	ld.local.u32 	%r29628, [%rd7298+-12];
	and.b32  	%r29629, %r29628, 2147483646;
	or.b32  	%r29630, %r29629, %r29627;
	ld.local.u32 	%r29631, [%rd7298+-924];
	shr.u32 	%r29632, %r29630, 1;
	and.b32  	%r29633, %r29628, 1;
	setp.eq.b32 	%p2302, %r29633, 1;
	selp.b32 	%r29634, -1727483681, 0, %p2302;
	xor.b32  	%r29635, %r29634, %r29631;
	xor.b32  	%r29636, %r29635, %r29632;
	st.local.u32 	[%rd7298+-16], %r29636;
	and.b32  	%r29637, %r29628, -2147483648;
	ld.local.u32 	%r29638, [%rd7298+-8];
	and.b32  	%r29639, %r29638, 2147483646;
	or.b32  	%r29640, %r29639, %r29637;
	ld.local.u32 	%r29641, [%rd7298+-920];
	shr.u32 	%r29642, %r29640, 1;
	and.b32  	%r29643, %r29638, 1;
	setp.eq.b32 	%p2303, %r29643, 1;
	selp.b32 	%r29644, -1727483681, 0, %p2303;
	xor.b32  	%r29645, %r29644, %r29641;
	xor.b32  	%r29646, %r29645, %r29642;
	st.local.u32 	[%rd7298+-12], %r29646;
	and.b32  	%r29647, %r29638, -2147483648;
	ld.local.u32 	%r29648, [%rd7298+-4];
	and.b32  	%r29649, %r29648, 2147483646;
	or.b32  	%r29650, %r29649, %r29647;
	ld.local.u32 	%r29651, [%rd7298+-916];
	shr.u32 	%r29652, %r29650, 1;
	and.b32  	%r29653, %r29648, 1;
	setp.eq.b32 	%p2304, %r29653, 1;
	selp.b32 	%r29654, -1727483681, 0, %p2304;
	xor.b32  	%r29655, %r29654, %r29651;
	xor.b32  	%r29656, %r29655, %r29652;
	st.local.u32 	[%rd7298+-8], %r29656;
	and.b32  	%r29657, %r29648, -2147483648;
	ld.local.u32 	%r106575, [%rd7298];
	and.b32  	%r29658, %r106575, 2147483646;
	or.b32  	%r29659, %r29658, %r29657;
	ld.local.u32 	%r29660, [%rd7298+-912];
	shr.u32 	%r29661, %r29659, 1;
	and.b32  	%r29662, %r106575, 1;
	setp.eq.b32 	%p2305, %r29662, 1;
	selp.b32 	%r29663, -1727483681, 0, %p2305;
	xor.b32  	%r29664, %r29663, %r29660;
	xor.b32  	%r29665, %r29664, %r29661;
	st.local.u32 	[%rd7298+-4], %r29665;
	add.s32 	%r106574, %r106574, 4;
	add.s64 	%rd7298, %rd7298, 16;
	setp.ne.s32 	%p2306, %r106574, 396;
	@%p2306 bra 	$L__BB3_6493;
	ld.local.u32 	%r29667, [%rd2+2492];
	and.b32  	%r29668, %r29667, -2147483648;
	ld.local.u32 	%r106551, [%rd2];
	and.b32  	%r29669, %r106551, 2147483646;
	or.b32  	%r29670, %r29669, %r29668;
	ld.local.u32 	%r29671, [%rd2+1584];
	shr.u32 	%r29672, %r29670, 1;
	and.b32  	%r29673, %r106551, 1;
	setp.eq.b32 	%p2307, %r29673, 1;
	selp.b32 	%r29674, -1727483681, 0, %p2307;
	xor.b32  	%r29675, %r29674, %r29671;
	xor.b32  	%r29676, %r29675, %r29672;
	st.local.u32 	[%rd2+2492], %r29676;
	mov.b32 	%r106577, 0;
	st.local.u32 	[%rd2483], %r106577;
$L__BB3_6495:
	add.s32 	%r106583, %r106577, 1;
	st.local.u32 	[%rd2+2496], %r106583;
	mul.wide.s32 	%rd3733, %r106577, 4;
	add.s64 	%rd3734, %rd2, %rd3733;
	ld.local.u32 	%r29677, [%rd3734];
	shr.u32 	%r29678, %r29677, 11;
	xor.b32  	%r29679, %r29678, %r29677;
	shl.b32 	%r29680, %r29679, 7;
	and.b32  	%r29681, %r29680, -1658038656;
	xor.b32  	%r13796, %r29681, %r29679;
	setp.lt.s32 	%p2308, %r106577, 623;
	@%p2308 bra 	$L__BB3_6501;
	mov.b32 	%r106579, 0;
	mov.u64 	%rd7299, %rd2;
$L__BB3_6497:
	and.b32  	%r29683, %r106551, -2147483648;
	ld.local.u32 	%r29684, [%rd7299+4];
	and.b32  	%r29685, %r29684, 2147483646;
	or.b32  	%r29686, %r29685, %r29683;
	ld.local.u32 	%r29687, [%rd7299+1588];
	shr.u32 	%r29688, %r29686, 1;
	and.b32  	%r29689, %r29684, 1;
	setp.eq.b32 	%p2309, %r29689, 1;
	selp.b32 	%r29690, -1727483681, 0, %p2309;
	xor.b32  	%r29691, %r29690, %r29687;
	xor.b32  	%r29692, %r29691, %r29688;
	st.local.u32 	[%rd7299], %r29692;
	and.b32  	%r29693, %r29684, -2147483648;
	ld.local.u32 	%r29694, [%rd7299+8];
	and.b32  	%r29695, %r29694, 2147483646;
	or.b32  	%r29696, %r29695, %r29693;
	ld.local.u32 	%r29697, [%rd7299+1592];
	shr.u32 	%r29698, %r29696, 1;
	and.b32  	%r29699, %r29694, 1;
	setp.eq.b32 	%p2310, %r29699, 1;
	selp.b32 	%r29700, -1727483681, 0, %p2310;
	xor.b32  	%r29701, %r29700, %r29697;
	xor.b32  	%r29702, %r29701, %r29698;
	st.local.u32 	[%rd7299+4], %r29702;
	and.b32  	%r29703, %r29694, -2147483648;
	ld.local.u32 	%r13799, [%rd7299+12];
	and.b32  	%r29704, %r13799, 2147483646;
	or.b32  	%r29705, %r29704, %r29703;
	ld.local.u32 	%r29706, [%rd7299+1596];
	shr.u32 	%r29707, %r29705, 1;
	and.b32  	%r29708, %r13799, 1;
	setp.eq.b32 	%p2311, %r29708, 1;
	selp.b32 	%r29709, -1727483681, 0, %p2311;
	xor.b32  	%r29710, %r29709, %r29706;
	xor.b32  	%r29711, %r29710, %r29707;
	st.local.u32 	[%rd7299+8], %r29711;
	setp.ne.s32 	%p2312, %r106579, 224;
	@%p2312 bra 	$L__BB3_6567;
	ld.local.u32 	%r106580, [%rd2+908];
	mov.b32 	%r106581, 227;
$L__BB3_6499:
	mul.wide.u32 	%rd3735, %r106581, 4;
	add.s64 	%rd3736, %rd2, %rd3735;
	and.b32  	%r29722, %r106580, -2147483648;
	ld.local.u32 	%r29723, [%rd3736+4];
	and.b32  	%r29724, %r29723, 2147483646;
	or.b32  	%r29725, %r29724, %r29722;
	ld.local.u32 	%r29726, [%rd3736+-908];
	shr.u32 	%r29727, %r29725, 1;
	and.b32  	%r29728, %r29723, 1;
	setp.eq.b32 	%p2314, %r29728, 1;
	selp.b32 	%r29729, -1727483681, 0, %p2314;
	xor.b32  	%r29730, %r29729, %r29726;
	xor.b32  	%r29731, %r29730, %r29727;
	st.local.u32 	[%rd3736], %r29731;
	and.b32  	%r29732, %r29723, -2147483648;
	ld.local.u32 	%r29733, [%rd3736+8];
	and.b32  	%r29734, %r29733, 2147483646;
	or.b32  	%r29735, %r29734, %r29732;
	ld.local.u32 	%r29736, [%rd3736+-904];
	shr.u32 	%r29737, %r29735, 1;
	and.b32  	%r29738, %r29733, 1;
	setp.eq.b32 	%p2315, %r29738, 1;
	selp.b32 	%r29739, -1727483681, 0, %p2315;
	xor.b32  	%r29740, %r29739, %r29736;
	xor.b32  	%r29741, %r29740, %r29737;
	st.local.u32 	[%rd3736+4], %r29741;
	and.b32  	%r29742, %r29733, -2147483648;
	ld.local.u32 	%r29743, [%rd3736+12];
	and.b32  	%r29744, %r29743, 2147483646;
	or.b32  	%r29745, %r29744, %r29742;
	ld.local.u32 	%r29746, [%rd3736+-900];
	shr.u32 	%r29747, %r29745, 1;
	and.b32  	%r29748, %r29743, 1;
	setp.eq.b32 	%p2316, %r29748, 1;
	selp.b32 	%r29749, -1727483681, 0, %p2316;
	xor.b32  	%r29750, %r29749, %r29746;
	xor.b32  	%r29751, %r29750, %r29747;
	st.local.u32 	[%rd3736+8], %r29751;
	and.b32  	%r29752, %r29743, -2147483648;
	add.s32 	%r106581, %r106581, 4;
	ld.local.u32 	%r106580, [%rd3736+16];
	and.b32  	%r29753, %r106580, 2147483646;
	or.b32  	%r29754, %r29753, %r29752;
	ld.local.u32 	%r29755, [%rd3736+-896];
	shr.u32 	%r29756, %r29754, 1;
	and.b32  	%r29757, %r106580, 1;
	setp.eq.b32 	%p2317, %r29757, 1;
	selp.b32 	%r29758, -1727483681, 0, %p2317;
	xor.b32  	%r29759, %r29758, %r29755;
	xor.b32  	%r29760, %r29759, %r29756;
	st.local.u32 	[%rd3736+12], %r29760;
	setp.ne.s32 	%p2318, %r106581, 623;
	@%p2318 bra 	$L__BB3_6499;
	ld.local.u32 	%r29762, [%rd2+2492];
	and.b32  	%r29763, %r29762, -2147483648;
	ld.local.u32 	%r106551, [%rd2];
	and.b32  	%r29764, %r106551, 2147483646;
	or.b32  	%r29765, %r29764, %r29763;
	ld.local.u32 	%r29766, [%rd2+1584];
	shr.u32 	%r29767, %r29765, 1;
	and.b32  	%r29768, %r106551, 1;
	setp.eq.b32 	%p2319, %r29768, 1;
	selp.b32 	%r29769, -1727483681, 0, %p2319;
	xor.b32  	%r29770, %r29769, %r29766;
	xor.b32  	%r29771, %r29770, %r29767;
	st.local.u32 	[%rd2+2492], %r29771;
	mov.b32 	%r106583, 0;
	st.local.u32 	[%rd2+2496], %r106583;
$L__BB3_6501:
	setp.gt.u32 	%p2321, %r15023, %r15024;
	add.s32 	%r106603, %r106583, 1;
	st.local.u32 	[%rd2+2496], %r106603;
	mul.wide.s32 	%rd3737, %r106583, 4;
	add.s64 	%rd3738, %rd2, %rd3737;
	ld.local.u32 	%r29772, [%rd3738];
	shr.u32 	%r29773, %r29772, 11;
	xor.b32  	%r29774, %r29773, %r29772;
	shl.b32 	%r29775, %r29774, 7;
	and.b32  	%r29776, %r29775, -1658038656;
	xor.b32  	%r29777, %r29776, %r29774;
	shl.b32 	%r29778, %r29777, 15;
	and.b32  	%r29779, %r29778, -402653184;
	xor.b32  	%r29780, %r29779, %r29777;
	shr.u32 	%r29781, %r29780, 27;
	shl.b32 	%r29782, %r13757, 15;
	and.b32  	%r29783, %r29782, -402653184;
	xor.b32  	%r29784, %r29783, %r13757;
	shr.u32 	%r29785, %r29784, 7;
	and.b32  	%r29786, %r29785, 32505856;
	shl.b32 	%r29787, %r13770, 15;
	and.b32  	%r29788, %r29787, -402653184;
	xor.b32  	%r29789, %r29788, %r13770;
	shr.u32 	%r29790, %r29789, 12;
	and.b32  	%r29791, %r29790, 1015808;
	or.b32  	%r29792, %r29791, %r29786;
	shl.b32 	%r29793, %r13783, 15;
	and.b32  	%r29794, %r29793, -402653184;
	xor.b32  	%r29795, %r29794, %r13783;
	shr.u32 	%r29796, %r29795, 17;
	and.b32  	%r29797, %r29796, 31744;
	or.b32  	%r29798, %r29792, %r29797;
	shl.b32 	%r29799, %r13796, 15;
	and.b32  	%r29800, %r29799, -402653184;
	xor.b32  	%r29801, %r29800, %r13796;
	shr.u32 	%r29802, %r29801, 22;
	and.b32  	%r29803, %r29802, 992;
	or.b32  	%r29804, %r29798, %r29803;
	or.b32  	%r106587, %r29804, %r29781;
	mov.pred 	%p12053, 0;
	@%p2321 bra 	$L__BB3_6510;
	mov.pred 	%p12053, 0;
	mov.u32 	%r106592, %r106603;
	mov.u32 	%r106586, %r15023;
$L__BB3_6503:
	shl.b32 	%r13815, %r106587, 5;
	setp.lt.s32 	%p2323, %r106592, 624;
	@%p2323 bra 	$L__BB3_6509;
	mov.b32 	%r106589, 0;
$L__BB3_6505:
	mul.wide.u32 	%rd3739, %r106589, 4;
	add.s64 	%rd3035, %rd2, %rd3739;
	and.b32  	%r29806, %r106551, -2147483648;
	ld.local.u32 	%r29807, [%rd3035+4];
	and.b32  	%r29808, %r29807, 2147483646;
	or.b32  	%r29809, %r29808, %r29806;
	ld.local.u32 	%r29810, [%rd3035+1588];
	shr.u32 	%r29811, %r29809, 1;
	and.b32  	%r29812, %r29807, 1;
	setp.eq.b32 	%p2324, %r29812, 1;
	selp.b32 	%r29813, -1727483681, 0, %p2324;
	xor.b32  	%r29814, %r29813, %r29810;
	xor.b32  	%r29815, %r29814, %r29811;
	st.local.u32 	[%rd3035], %r29815;
	and.b32  	%r29816, %r29807, -2147483648;
	ld.local.u32 	%r29817, [%rd3035+8];
	and.b32  	%r29818, %r29817, 2147483646;
	or.b32  	%r29819, %r29818, %r29816;
	ld.local.u32 	%r29820, [%rd3035+1592];
	shr.u32 	%r29821, %r29819, 1;
	and.b32  	%r29822, %r29817, 1;
	setp.eq.b32 	%p2325, %r29822, 1;
	selp.b32 	%r29823, -1727483681, 0, %p2325;
	xor.b32  	%r29824, %r29823, %r29820;
	xor.b32  	%r29825, %r29824, %r29821;
	st.local.u32 	[%rd3035+4], %r29825;
	and.b32  	%r29826, %r29817, -2147483648;
	ld.local.u32 	%r13818, [%rd3035+12];
	and.b32  	%r29827, %r13818, 2147483646;
	or.b32  	%r29828, %r29827, %r29826;
	ld.local.u32 	%r29829, [%rd3035+1596];
	shr.u32 	%r29830, %r29828, 1;
	and.b32  	%r29831, %r13818, 1;
	setp.eq.b32 	%p2326, %r29831, 1;
	selp.b32 	%r29832, -1727483681, 0, %p2326;
	xor.b32  	%r29833, %r29832, %r29829;
	xor.b32  	%r29834, %r29833, %r29830;
	st.local.u32 	[%rd3035+8], %r29834;
	setp.ne.s32 	%p2327, %r106589, 224;
	@%p2327 bra 	$L__BB3_7316;
	ld.local.u32 	%r106590, [%rd2+908];
	mov.b32 	%r106591, 227;
$L__BB3_6507:
	mul.wide.u32 	%rd3740, %r106591, 4;
	add.s64 	%rd3741, %rd2, %rd3740;
	and.b32  	%r29845, %r106590, -2147483648;
	ld.local.u32 	%r29846, [%rd3741+4];
	and.b32  	%r29847, %r29846, 2147483646;
	or.b32  	%r29848, %r29847, %r29845;
	ld.local.u32 	%r29849, [%rd3741+-908];
	shr.u32 	%r29850, %r29848, 1;
	and.b32  	%r29851, %r29846, 1;
	setp.eq.b32 	%p2329, %r29851, 1;
	selp.b32 	%r29852, -1727483681, 0, %p2329;
	xor.b32  	%r29853, %r29852, %r29849;
	xor.b32  	%r29854, %r29853, %r29850;
	st.local.u32 	[%rd3741], %r29854;
	and.b32  	%r29855, %r29846, -2147483648;
	ld.local.u32 	%r29856, [%rd3741+8];
	and.b32  	%r29857, %r29856, 2147483646;
	or.b32  	%r29858, %r29857, %r29855;
	ld.local.u32 	%r29859, [%rd3741+-904];
	shr.u32 	%r29860, %r29858, 1;
	and.b32  	%r29861, %r29856, 1;
	setp.eq.b32 	%p2330, %r29861, 1;
	selp.b32 	%r29862, -1727483681, 0, %p2330;
	xor.b32  	%r29863, %r29862, %r29859;
	xor.b32  	%r29864, %r29863, %r29860;
	st.local.u32 	[%rd3741+4], %r29864;
	and.b32  	%r29865, %r29856, -2147483648;
	ld.local.u32 	%r29866, [%rd3741+12];
	and.b32  	%r29867, %r29866, 2147483646;
	or.b32  	%r29868, %r29867, %r29865;
	ld.local.u32 	%r29869, [%rd3741+-900];
	shr.u32 	%r29870, %r29868, 1;
	and.b32  	%r29871, %r29866, 1;
	setp.eq.b32 	%p2331, %r29871, 1;
	selp.b32 	%r29872, -1727483681, 0, %p2331;
	xor.b32  	%r29873, %r29872, %r29869;
	xor.b32  	%r29874, %r29873, %r29870;
	st.local.u32 	[%rd3741+8], %r29874;
	and.b32  	%r29875, %r29866, -2147483648;
	add.s32 	%r106591, %r106591, 4;
	ld.local.u32 	%r106590, [%rd3741+16];
	and.b32  	%r29876, %r106590, 2147483646;
	or.b32  	%r29877, %r29876, %r29875;
	ld.local.u32 	%r29878, [%rd3741+-896];
	shr.u32 	%r29879, %r29877, 1;
	and.b32  	%r29880, %r106590, 1;
	setp.eq.b32 	%p2332, %r29880, 1;
	selp.b32 	%r29881, -1727483681, 0, %p2332;
	xor.b32  	%r29882, %r29881, %r29878;
	xor.b32  	%r29883, %r29882, %r29879;
	st.local.u32 	[%rd3741+12], %r29883;
	setp.ne.s32 	%p2333, %r106591, 623;
	@%p2333 bra 	$L__BB3_6507;
	ld.local.u32 	%r29885, [%rd2+2492];
	and.b32  	%r29886, %r29885, -2147483648;
	ld.local.u32 	%r106551, [%rd2];
	and.b32  	%r29887, %r106551, 2147483646;
	or.b32  	%r29888, %r29887, %r29886;
	ld.local.u32 	%r29889, [%rd2+1584];
	shr.u32 	%r29890, %r29888, 1;
	and.b32  	%r29891, %r106551, 1;
	setp.eq.b32 	%p2334, %r29891, 1;
	selp.b32 	%r29892, -1727483681, 0, %p2334;
	xor.b32  	%r29893, %r29892, %r29889;
	xor.b32  	%r29894, %r29893, %r29890;
	st.local.u32 	[%rd2+2492], %r29894;
	mov.b32 	%r106592, 0;
	st.local.u32 	[%rd2+2496], %r106592;
$L__BB3_6509:
	add.s32 	%r106603, %r106592, 1;
	st.local.u32 	[%rd2+2496], %r106603;
	mul.wide.s32 	%rd3742, %r106592, 4;
	add.s64 	%rd3743, %rd2, %rd3742;
	ld.local.u32 	%r29895, [%rd3743];
	shr.u32 	%r29896, %r29895, 11;
	xor.b32  	%r29897, %r29896, %r29895;
	shl.b32 	%r29898, %r29897, 7;
	and.b32  	%r29899, %r29898, -1658038656;
	xor.b32  	%r29900, %r29899, %r29897;
	shl.b32 	%r29901, %r29900, 15;
	and.b32  	%r29902, %r29901, -402653184;
	xor.b32  	%r29903, %r29902, %r29900;
	shr.u32 	%r29904, %r29903, 27;
	and.b32  	%r29906, %r13815, 1073741792;
	or.b32  	%r106587, %r29904, %r29906;
	setp.eq.s32 	%p2335, %r106587, %r15021;
	or.pred  	%p12053, %p12053, %p2335;
	add.s32 	%r106586, %r106586, 1;
	setp.gt.u32 	%p2336, %r106586, %r15024;
	mov.u32 	%r106592, %r106603;
	@%p2336 bra 	$L__BB3_6510;
	bra.uni 	$L__BB3_6503;
$L__BB3_6510:
	add.s64 	%rd3036, %rd2, 2496;
	sub.s32 	%r29907, %r15025, %r15024;
	add.s32 	%r29908, %r29907, -6;
	setp.lt.s32 	%p2337, %r29908, 1;
	@%p2337 bra 	$L__BB3_6519;
	mov.b32 	%r106598, 0;
$L__BB3_6512:
	setp.lt.s32 	%p2338, %r106603, 624;
	@%p2338 bra 	$L__BB3_6518;
	mov.b32 	%r106600, 0;
	mov.u64 	%rd7300, %rd2;
$L__BB3_6514:
	and.b32  	%r29911, %r106551, -2147483648;
	ld.local.u32 	%r29912, [%rd7300+4];
	and.b32  	%r29913, %r29912, 2147483646;
	or.b32  	%r29914, %r29913, %r29911;
	ld.local.u32 	%r29915, [%rd7300+1588];
	shr.u32 	%r29916, %r29914, 1;
	and.b32  	%r29917, %r29912, 1;
	setp.eq.b32 	%p2339, %r29917, 1;
	selp.b32 	%r29918, -1727483681, 0, %p2339;
	xor.b32  	%r29919, %r29918, %r29915;
	xor.b32  	%r29920, %r29919, %r29916;
	st.local.u32 	[%rd7300], %r29920;
	and.b32  	%r29921, %r29912, -2147483648;
	ld.local.u32 	%r29922, [%rd7300+8];
	and.b32  	%r29923, %r29922, 2147483646;
	or.b32  	%r29924, %r29923, %r29921;
	ld.local.u32 	%r29925, [%rd7300+1592];
	shr.u32 	%r29926, %r29924, 1;
	and.b32  	%r29927, %r29922, 1;
	setp.eq.b32 	%p2340, %r29927, 1;
	selp.b32 	%r29928, -1727483681, 0, %p2340;
	xor.b32  	%r29929, %r29928, %r29925;
	xor.b32  	%r29930, %r29929, %r29926;
	st.local.u32 	[%rd7300+4], %r29930;
	and.b32  	%r29931, %r29922, -2147483648;
	ld.local.u32 	%r13839, [%rd7300+12];
	and.b32  	%r29932, %r13839, 2147483646;
	or.b32  	%r29933, %r29932, %r29931;
	ld.local.u32 	%r29934, [%rd7300+1596];
	shr.u32 	%r29935, %r29933, 1;
	and.b32  	%r29936, %r13839, 1;
	setp.eq.b32 	%p2341, %r29936, 1;
	selp.b32 	%r29937, -1727483681, 0, %p2341;
	xor.b32  	%r29938, %r29937, %r29934;
	xor.b32  	%r29939, %r29938, %r29935;
	st.local.u32 	[%rd7300+8], %r29939;
	setp.ne.s32 	%p2342, %r106600, 224;
	@%p2342 bra 	$L__BB3_6566;
	ld.local.u32 	%r106601, [%rd2+908];
	mov.b32 	%r106602, 227;
$L__BB3_6516:
	mul.wide.u32 	%rd3744, %r106602, 4;
	add.s64 	%rd3745, %rd2, %rd3744;
	and.b32  	%r29950, %r106601, -2147483648;
	ld.local.u32 	%r29951, [%rd3745+4];
	and.b32  	%r29952, %r29951, 2147483646;
	or.b32  	%r29953, %r29952, %r29950;
	ld.local.u32 	%r29954, [%rd3745+-908];
	shr.u32 	%r29955, %r29953, 1;
	and.b32  	%r29956, %r29951, 1;
	setp.eq.b32 	%p2344, %r29956, 1;
	selp.b32 	%r29957, -1727483681, 0, %p2344;
	xor.b32  	%r29958, %r29957, %r29954;
	xor.b32  	%r29959, %r29958, %r29955;
	st.local.u32 	[%rd3745], %r29959;
	and.b32  	%r29960, %r29951, -2147483648;
	ld.local.u32 	%r29961, [%rd3745+8];
	and.b32  	%r29962, %r29961, 2147483646;
	or.b32  	%r29963, %r29962, %r29960;
	ld.local.u32 	%r29964, [%rd3745+-904];
	shr.u32 	%r29965, %r29963, 1;
	and.b32  	%r29966, %r29961, 1;
	setp.eq.b32 	%p2345, %r29966, 1;
	selp.b32 	%r29967, -1727483681, 0, %p2345;
	xor.b32  	%r29968, %r29967, %r29964;
	xor.b32  	%r29969, %r29968, %r29965;
	st.local.u32 	[%rd3745+4], %r29969;
	and.b32  	%r29970, %r29961, -2147483648;
	ld.local.u32 	%r29971, [%rd3745+12];
	and.b32  	%r29972, %r29971, 2147483646;
	or.b32  	%r29973, %r29972, %r29970;
	ld.local.u32 	%r29974, [%rd3745+-900];
	shr.u32 	%r29975, %r29973, 1;
	and.b32  	%r29976, %r29971, 1;
	setp.eq.b32 	%p2346, %r29976, 1;
	selp.b32 	%r29977, -1727483681, 0, %p2346;
	xor.b32  	%r29978, %r29977, %r29974;
	xor.b32  	%r29979, %r29978, %r29975;
	st.local.u32 	[%rd3745+8], %r29979;
	and.b32  	%r29980, %r29971, -2147483648;
	add.s32 	%r106602, %r106602, 4;
	ld.local.u32 	%r106601, [%rd3745+16];
	and.b32  	%r29981, %r106601, 2147483646;
	or.b32  	%r29982, %r29981, %r29980;
	ld.local.u32 	%r29983, [%rd3745+-896];
	shr.u32 	%r29984, %r29982, 1;
	and.b32  	%r29985, %r106601, 1;
	setp.eq.b32 	%p2347, %r29985, 1;
	selp.b32 	%r29986, -1727483681, 0, %p2347;
	xor.b32  	%r29987, %r29986, %r29983;
	xor.b32  	%r29988, %r29987, %r29984;
	st.local.u32 	[%rd3745+12], %r29988;
	setp.ne.s32 	%p2348, %r106602, 623;
	@%p2348 bra 	$L__BB3_6516;
	ld.local.u32 	%r29990, [%rd2+2492];
	and.b32  	%r29991, %r29990, -2147483648;
	ld.local.u32 	%r106551, [%rd2];
	and.b32  	%r29992, %r106551, 2147483646;
	or.b32  	%r29993, %r29992, %r29991;
	ld.local.u32 	%r29994, [%rd2+1584];
	shr.u32 	%r29995, %r29993, 1;
	and.b32  	%r29996, %r106551, 1;
	setp.eq.b32 	%p2349, %r29996, 1;
	selp.b32 	%r29997, -1727483681, 0, %p2349;
	xor.b32  	%r29998, %r29997, %r29994;
	xor.b32  	%r29999, %r29998, %r29995;
	st.local.u32 	[%rd2+2492], %r29999;
	mov.b32 	%r106603, 0;
	st.local.u32 	[%rd2+2496], %r106603;
$L__BB3_6518:
	add.s32 	%r106603, %r106603, 1;
	st.local.u32 	[%rd3036], %r106603;
	add.s32 	%r106598, %r106598, 1;
	setp.ne.s32 	%p2350, %r106598, %r29908;
	@%p2350 bra 	$L__BB3_6512;
$L__BB3_6519:
	setp.lt.s32 	%p2351, %r106603, 624;
	@%p2351 bra 	$L__BB3_6525;
	mov.b32 	%r106608, 0;
	mov.u64 	%rd7301, %rd2;
$L__BB3_6521:
	and.b32  	%r30003, %r106551, -2147483648;
	ld.local.u32 	%r30004, [%rd7301+4];
	and.b32  	%r30005, %r30004, 2147483646;
	or.b32  	%r30006, %r30005, %r30003;
	ld.local.u32 	%r30007, [%rd7301+1588];
	shr.u32 	%r30008, %r30006, 1;
	and.b32  	%r30009, %r30004, 1;
	setp.eq.b32 	%p2352, %r30009, 1;
	selp.b32 	%r30010, -1727483681, 0, %p2352;
	xor.b32  	%r30011, %r30010, %r30007;
	xor.b32  	%r30012, %r30011, %r30008;
	st.local.u32 	[%rd7301], %r30012;
	and.b32  	%r30013, %r30004, -2147483648;
	ld.local.u32 	%r30014, [%rd7301+8];
	and.b32  	%r30015, %r30014, 2147483646;
	or.b32  	%r30016, %r30015, %r30013;
	ld.local.u32 	%r30017, [%rd7301+1592];
	shr.u32 	%r30018, %r30016, 1;
	and.b32  	%r30019, %r30014, 1;
	setp.eq.b32 	%p2353, %r30019, 1;
	selp.b32 	%r30020, -1727483681, 0, %p2353;
	xor.b32  	%r30021, %r30020, %r30017;
	xor.b32  	%r30022, %r30021, %r30018;
	st.local.u32 	[%rd7301+4], %r30022;
	and.b32  	%r30023, %r30014, -2147483648;
	ld.local.u32 	%r13854, [%rd7301+12];
	and.b32  	%r30024, %r13854, 2147483646;
	or.b32  	%r30025, %r30024, %r30023;
	ld.local.u32 	%r30026, [%rd7301+1596];
	shr.u32 	%r30027, %r30025, 1;
	and.b32  	%r30028, %r13854, 1;
	setp.eq.b32 	%p2354, %r30028, 1;
	selp.b32 	%r30029, -1727483681, 0, %p2354;
	xor.b32  	%r30030, %r30029, %r30026;
	xor.b32  	%r30031, %r30030, %r30027;
	st.local.u32 	[%rd7301+8], %r30031;
	setp.ne.s32 	%p2355, %r106608, 224;
	@%p2355 bra 	$L__BB3_6565;
	ld.local.u32 	%r106610, [%rd2+908];
	add.s64 	%rd7302, %rd2, 924;
	mov.b32 	%r106609, 0;
$L__BB3_6523:
	and.b32  	%r30042, %r106610, -2147483648;
	ld.local.u32 	%r30043, [%rd7302+-12];
	and.b32  	%r30044, %r30043, 2147483646;
	or.b32  	%r30045, %r30044, %r30042;
	ld.local.u32 	%r30046, [%rd7302+-924];
	shr.u32 	%r30047, %r30045, 1;
	and.b32  	%r30048, %r30043, 1;
	setp.eq.b32 	%p2357, %r30048, 1;
	selp.b32 	%r30049, -1727483681, 0, %p2357;
	xor.b32  	%r30050, %r30049, %r30046;
	xor.b32  	%r30051, %r30050, %r30047;
	st.local.u32 	[%rd7302+-16], %r30051;
	and.b32  	%r30052, %r30043, -2147483648;
	ld.local.u32 	%r30053, [%rd7302+-8];
	and.b32  	%r30054, %r30053, 2147483646;
	or.b32  	%r30055, %r30054, %r30052;
	ld.local.u32 	%r30056, [%rd7302+-920];
	shr.u32 	%r30057, %r30055, 1;
	and.b32  	%r30058, %r30053, 1;
	setp.eq.b32 	%p2358, %r30058, 1;
	selp.b32 	%r30059, -1727483681, 0, %p2358;
	xor.b32  	%r30060, %r30059, %r30056;
	xor.b32  	%r30061, %r30060, %r30057;
	st.local.u32 	[%rd7302+-12], %r30061;
	and.b32  	%r30062, %r30053, -2147483648;
	ld.local.u32 	%r30063, [%rd7302+-4];
	and.b32  	%r30064, %r30063, 2147483646;
	or.b32  	%r30065, %r30064, %r30062;
	ld.local.u32 	%r30066, [%rd7302+-916];
	shr.u32 	%r30067, %r30065, 1;
	and.b32  	%r30068, %r30063, 1;
	setp.eq.b32 	%p2359, %r30068, 1;
	selp.b32 	%r30069, -1727483681, 0, %p2359;
	xor.b32  	%r30070, %r30069, %r30066;
	xor.b32  	%r30071, %r30070, %r30067;
	st.local.u32 	[%rd7302+-8], %r30071;
	and.b32  	%r30072, %r30063, -2147483648;
	ld.local.u32 	%r106610, [%rd7302];
	and.b32  	%r30073, %r106610, 2147483646;
	or.b32  	%r30074, %r30073, %r30072;
	ld.local.u32 	%r30075, [%rd7302+-912];
	shr.u32 	%r30076, %r30074, 1;
	and.b32  	%r30077, %r106610, 1;
	setp.eq.b32 	%p2360, %r30077, 1;
	selp.b32 	%r30078, -1727483681, 0, %p2360;
	xor.b32  	%r30079, %r30078, %r30075;
	xor.b32  	%r30080, %r30079, %r30076;
	st.local.u32 	[%rd7302+-4], %r30080;
	add.s32 	%r106609, %r106609, 4;
	add.s64 	%rd7302, %rd7302, 16;
	setp.ne.s32 	%p2361, %r106609, 396;
	@%p2361 bra 	$L__BB3_6523;
	ld.local.u32 	%r30082, [%rd2+2492];
	and.b32  	%r30083, %r30082, -2147483648;
	ld.local.u32 	%r106551, [%rd2];
	and.b32  	%r30084, %r106551, 2147483646;
	or.b32  	%r30085, %r30084, %r30083;
	ld.local.u32 	%r30086, [%rd2+1584];
	shr.u32 	%r30087, %r30085, 1;
	and.b32  	%r30088, %r106551, 1;
	setp.eq.b32 	%p2362, %r30088, 1;
	selp.b32 	%r30089, -1727483681, 0, %p2362;
	xor.b32  	%r30090, %r30089, %r30086;
	xor.b32  	%r30091, %r30090, %r30087;
	st.local.u32 	[%rd2+2492], %r30091;
	mov.b32 	%r106603, 0;
	st.local.u32 	[%rd3036], %r106603;
$L__BB3_6525:
	add.s32 	%r106618, %r106603, 1;
	st.local.u32 	[%rd2+2496], %r106618;
	mul.wide.s32 	%rd3746, %r106603, 4;
	add.s64 	%rd3747, %rd2, %rd3746;
	ld.local.u32 	%r30092, [%rd3747];
	shr.u32 	%r30093, %r30092, 11;
	xor.b32  	%r30094, %r30093, %r30092;
	shl.b32 	%r30095, %r30094, 7;
	and.b32  	%r30096, %r30095, -1658038656;
	xor.b32  	%r13864, %r30096, %r30094;
	setp.lt.s32 	%p2363, %r106603, 623;
	@%p2363 bra 	$L__BB3_6531;
	mov.b32 	%r106614, 0;
	mov.u64 	%rd7303, %rd2;
$L__BB3_6527:
	and.b32  	%r30098, %r106551, -2147483648;
	ld.local.u32 	%r30099, [%rd7303+4];
	and.b32  	%r30100, %r30099, 2147483646;
	or.b32  	%r30101, %r30100, %r30098;
	ld.local.u32 	%r30102, [%rd7303+1588];
	shr.u32 	%r30103, %r30101, 1;
	and.b32  	%r30104, %r30099, 1;
	setp.eq.b32 	%p2364, %r30104, 1;
	selp.b32 	%r30105, -1727483681, 0, %p2364;
	xor.b32  	%r30106, %r30105, %r30102;
	xor.b32  	%r30107, %r30106, %r30103;
	st.local.u32 	[%rd7303], %r30107;
	and.b32  	%r30108, %r30099, -2147483648;
	ld.local.u32 	%r30109, [%rd7303+8];
	and.b32  	%r30110, %r30109, 2147483646;
	or.b32  	%r30111, %r30110, %r30108;
	ld.local.u32 	%r30112, [%rd7303+1592];
	shr.u32 	%r30113, %r30111, 1;
	and.b32  	%r30114, %r30109, 1;
	setp.eq.b32 	%p2365, %r30114, 1;
	selp.b32 	%r30115, -1727483681, 0, %p2365;
	xor.b32  	%r30116, %r30115, %r30112;
	xor.b32  	%r30117, %r30116, %r30113;
	st.local.u32 	[%rd7303+4], %r30117;
	and.b32  	%r30118, %r30109, -2147483648;
	ld.local.u32 	%r13867, [%rd7303+12];
	and.b32  	%r30119, %r13867, 2147483646;
	or.b32  	%r30120, %r30119, %r30118;
	ld.local.u32 	%r30121, [%rd7303+1596];
	shr.u32 	%r30122, %r30120, 1;
	and.b32  	%r30123, %r13867, 1;
	setp.eq.b32 	%p2366, %r30123, 1;
	selp.b32 	%r30124, -1727483681, 0, %p2366;
	xor.b32  	%r30125, %r30124, %r30121;
	xor.b32  	%r30126, %r30125, %r30122;
	st.local.u32 	[%rd7303+8], %r30126;
	setp.ne.s32 	%p2367, %r106614, 224;
	@%p2367 bra 	$L__BB3_6564;
	ld.local.u32 	%r106616, [%rd2+908];
	add.s64 	%rd7304, %rd2, 924;
	mov.b32 	%r106615, 0;
$L__BB3_6529:
	and.b32  	%r30137, %r106616, -2147483648;
	ld.local.u32 	%r30138, [%rd7304+-12];
	and.b32  	%r30139, %r30138, 2147483646;
	or.b32  	%r30140, %r30139, %r30137;
	ld.local.u32 	%r30141, [%rd7304+-924];
	shr.u32 	%r30142, %r30140, 1;
	and.b32  	%r30143, %r30138, 1;
	setp.eq.b32 	%p2369, %r30143, 1;
	selp.b32 	%r30144, -1727483681, 0, %p2369;
	xor.b32  	%r30145, %r30144, %r30141;
	xor.b32  	%r30146, %r30145, %r30142;
	st.local.u32 	[%rd7304+-16], %r30146;
	and.b32  	%r30147, %r30138, -2147483648;
	ld.local.u32 	%r30148, [%rd7304+-8];
	and.b32  	%r30149, %r30148, 2147483646;
	or.b32  	%r30150, %r30149, %r30147;
	ld.local.u32 	%r30151, [%rd7304+-920];
	shr.u32 	%r30152, %r30150, 1;
	and.b32  	%r30153, %r30148, 1;
	setp.eq.b32 	%p2370, %r30153, 1;
	selp.b32 	%r30154, -1727483681, 0, %p2370;
	xor.b32  	%r30155, %r30154, %r30151;
	xor.b32  	%r30156, %r30155, %r30152;
	st.local.u32 	[%rd7304+-12], %r30156;
	and.b32  	%r30157, %r30148, -2147483648;
	ld.local.u32 	%r30158, [%rd7304+-4];
	and.b32  	%r30159, %r30158, 2147483646;
	or.b32  	%r30160, %r30159, %r30157;
	ld.local.u32 	%r30161, [%rd7304+-916];
	shr.u32 	%r30162, %r30160, 1;
	and.b32  	%r30163, %r30158, 1;
	setp.eq.b32 	%p2371, %r30163, 1;
	selp.b32 	%r30164, -1727483681, 0, %p2371;
	xor.b32  	%r30165, %r30164, %r30161;
	xor.b32  	%r30166, %r30165, %r30162;
	st.local.u32 	[%rd7304+-8], %r30166;
	and.b32  	%r30167, %r30158, -2147483648;
	ld.local.u32 	%r106616, [%rd7304];
	and.b32  	%r30168, %r106616, 2147483646;
	or.b32  	%r30169, %r30168, %r30167;
	ld.local.u32 	%r30170, [%rd7304+-912];
	shr.u32 	%r30171, %r30169, 1;
	and.b32  	%r30172, %r106616, 1;
	setp.eq.b32 	%p2372, %r30172, 1;
	selp.b32 	%r30173, -1727483681, 0, %p2372;
	xor.b32  	%r30174, %r30173, %r30170;
	xor.b32  	%r30175, %r30174, %r30171;
	st.local.u32 	[%rd7304+-4], %r30175;
	add.s32 	%r106615, %r106615, 4;
	add.s64 	%rd7304, %rd7304, 16;
	setp.ne.s32 	%p2373, %r106615, 396;
	@%p2373 bra 	$L__BB3_6529;
	ld.local.u32 	%r30177, [%rd2+2492];
	and.b32  	%r30178, %r30177, -2147483648;
	ld.local.u32 	%r106551, [%rd2];
	and.b32  	%r30179, %r106551, 2147483646;
	or.b32  	%r30180, %r30179, %r30178;
	ld.local.u32 	%r30181, [%rd2+1584];
	shr.u32 	%r30182, %r30180, 1;
	and.b32  	%r30183, %r106551, 1;
	setp.eq.b32 	%p2374, %r30183, 1;
	selp.b32 	%r30184, -1727483681, 0, %p2374;
	xor.b32  	%r30185, %r30184, %r30181;
	xor.b32  	%r30186, %r30185, %r30182;
	st.local.u32 	[%rd2+2492], %r30186;
	mov.b32 	%r106618, 0;
	st.local.u32 	[%rd3036], %r106618;
$L__BB3_6531:
	add.s32 	%r106624, %r106618, 1;
	st.local.u32 	[%rd2+2496], %r106624;
	mul.wide.s32 	%rd3748, %r106618, 4;
	add.s64 	%rd3749, %rd2, %rd3748;
	ld.local.u32 	%r30187, [%rd3749];
	shr.u32 	%r30188, %r30187, 11;
	xor.b32  	%r30189, %r30188, %r30187;
	shl.b32 	%r30190, %r30189, 7;
	and.b32  	%r30191, %r30190, -1658038656;
	xor.b32  	%r13877, %r30191, %r30189;
	setp.lt.s32 	%p2375, %r106618, 623;
	@%p2375 bra 	$L__BB3_6537;
	mov.b32 	%r106620, 0;
	mov.u64 	%rd7305, %rd2;
$L__BB3_6533:
	and.b32  	%r30193, %r106551, -2147483648;
	ld.local.u32 	%r30194, [%rd7305+4];
	and.b32  	%r30195, %r30194, 2147483646;
	or.b32  	%r30196, %r30195, %r30193;
	ld.local.u32 	%r30197, [%rd7305+1588];
	shr.u32 	%r30198, %r30196, 1;
	and.b32  	%r30199, %r30194, 1;
	setp.eq.b32 	%p2376, %r30199, 1;
	selp.b32 	%r30200, -1727483681, 0, %p2376;
	xor.b32  	%r30201, %r30200, %r30197;
	xor.b32  	%r30202, %r30201, %r30198;
	st.local.u32 	[%rd7305], %r30202;
	and.b32  	%r30203, %r30194, -2147483648;
	ld.local.u32 	%r30204, [%rd7305+8];
	and.b32  	%r30205, %r30204, 2147483646;
	or.b32  	%r30206, %r30205, %r30203;
	ld.local.u32 	%r30207, [%rd7305+1592];
	shr.u32 	%r30208, %r30206, 1;
	and.b32  	%r30209, %r30204, 1;
	setp.eq.b32 	%p2377, %r30209, 1;
	selp.b32 	%r30210, -1727483681, 0, %p2377;
	xor.b32  	%r30211, %r30210, %r30207;
	xor.b32  	%r30212, %r30211, %r30208;
	st.local.u32 	[%rd7305+4], %r30212;
	and.b32  	%r30213, %r30204, -2147483648;
	ld.local.u32 	%r13880, [%rd7305+12];
	and.b32  	%r30214, %r13880, 2147483646;
	or.b32  	%r30215, %r30214, %r30213;
	ld.local.u32 	%r30216, [%rd7305+1596];
	shr.u32 	%r30217, %r30215, 1;
	and.b32  	%r30218, %r13880, 1;
	setp.eq.b32 	%p2378, %r30218, 1;
	selp.b32 	%r30219, -1727483681, 0, %p2378;
	xor.b32  	%r30220, %r30219, %r30216;
	xor.b32  	%r30221, %r30220, %r30217;
	st.local.u32 	[%rd7305+8], %r30221;
	setp.ne.s32 	%p2379, %r106620, 224;
	@%p2379 bra 	$L__BB3_6563;
	ld.local.u32 	%r106622, [%rd2+908];
	add.s64 	%rd7306, %rd2, 924;
	mov.b32 	%r106621, 0;
$L__BB3_6535:
	and.b32  	%r30232, %r106622, -2147483648;
	ld.local.u32 	%r30233, [%rd7306+-12];
	and.b32  	%r30234, %r30233, 2147483646;
	or.b32  	%r30235, %r30234, %r30232;
	ld.local.u32 	%r30236, [%rd7306+-924];
	shr.u32 	%r30237, %r30235, 1;
	and.b32  	%r30238, %r30233, 1;
	setp.eq.b32 	%p2381, %r30238, 1;
	selp.b32 	%r30239, -1727483681, 0, %p2381;
	xor.b32  	%r30240, %r30239, %r30236;
	xor.b32  	%r30241, %r30240, %r30237;
	st.local.u32 	[%rd7306+-16], %r30241;
	and.b32  	%r30242, %r30233, -2147483648;
	ld.local.u32 	%r30243, [%rd7306+-8];
	and.b32  	%r30244, %r30243, 2147483646;
	or.b32  	%r30245, %r30244, %r30242;
	ld.local.u32 	%r30246, [%rd7306+-920];
	shr.u32 	%r30247, %r30245, 1;
	and.b32  	%r30248, %r30243, 1;
	setp.eq.b32 	%p2382, %r30248, 1;
	selp.b32 	%r30249, -1727483681, 0, %p2382;
	xor.b32  	%r30250, %r30249, %r30246;
	xor.b32  	%r30251, %r30250, %r30247;
	st.local.u32 	[%rd7306+-12], %r30251;
	and.b32  	%r30252, %r30243, -2147483648;
	ld.local.u32 	%r30253, [%rd7306+-4];
	and.b32  	%r30254, %r30253, 2147483646;
	or.b32  	%r30255, %r30254, %r30252;
	ld.local.u32 	%r30256, [%rd7306+-916];
	shr.u32 	%r30257, %r30255, 1;
	and.b32  	%r30258, %r30253, 1;
	setp.eq.b32 	%p2383, %r30258, 1;
	selp.b32 	%r30259, -1727483681, 0, %p2383;
	xor.b32  	%r30260, %r30259, %r30256;
	xor.b32  	%r30261, %r30260, %r30257;
	st.local.u32 	[%rd7306+-8], %r30261;
	and.b32  	%r30262, %r30253, -2147483648;
	ld.local.u32 	%r106622, [%rd7306];
	and.b32  	%r30263, %r106622, 2147483646;
	or.b32  	%r30264, %r30263, %r30262;
	ld.local.u32 	%r30265, [%rd7306+-912];
	shr.u32 	%r30266, %r30264, 1;
	and.b32  	%r30267, %r106622, 1;
	setp.eq.b32 	%p2384, %r30267, 1;
	selp.b32 	%r30268, -1727483681, 0, %p2384;
	xor.b32  	%r30269, %r30268, %r30265;
	xor.b32  	%r30270, %r30269, %r30266;
	st.local.u32 	[%rd7306+-4], %r30270;
	add.s32 	%r106621, %r106621, 4;
	add.s64 	%rd7306, %rd7306, 16;
	setp.ne.s32 	%p2385, %r106621, 396;
	@%p2385 bra 	$L__BB3_6535;
	ld.local.u32 	%r30272, [%rd2+2492];
	and.b32  	%r30273, %r30272, -2147483648;
	ld.local.u32 	%r106551, [%rd2];
	and.b32  	%r30274, %r106551, 2147483646;
	or.b32  	%r30275, %r30274, %r30273;
	ld.local.u32 	%r30276, [%rd2+1584];
	shr.u32 	%r30277, %r30275, 1;
	and.b32  	%r30278, %r106551, 1;
	setp.eq.b32 	%p2386, %r30278, 1;
	selp.b32 	%r30279, -1727483681, 0, %p2386;
	xor.b32  	%r30280, %r30279, %r30276;
	xor.b32  	%r30281, %r30280, %r30277;
	st.local.u32 	[%rd2+2492], %r30281;
	mov.b32 	%r106624, 0;
	st.local.u32 	[%rd3036], %r106624;
$L__BB3_6537:
	add.s32 	%r106630, %r106624, 1;
	st.local.u32 	[%rd2+2496], %r106630;
	mul.wide.s32 	%rd3750, %r106624, 4;
	add.s64 	%rd3751, %rd2, %rd3750;
	ld.local.u32 	%r30282, [%rd3751];
	shr.u32 	%r30283, %r30282, 11;
	xor.b32  	%r30284, %r30283, %r30282;
	shl.b32 	%r30285, %r30284, 7;
	and.b32  	%r30286, %r30285, -1658038656;
	xor.b32  	%r13890, %r30286, %r30284;
	setp.lt.s32 	%p2387, %r106624, 623;
	@%p2387 bra 	$L__BB3_6543;
	mov.b32 	%r106626, 0;
	mov.u64 	%rd7307, %rd2;
$L__BB3_6539:
	and.b32  	%r30288, %r106551, -2147483648;
	ld.local.u32 	%r30289, [%rd7307+4];
	and.b32  	%r30290, %r30289, 2147483646;
	or.b32  	%r30291, %r30290, %r30288;
	ld.local.u32 	%r30292, [%rd7307+1588];
	shr.u32 	%r30293, %r30291, 1;
	and.b32  	%r30294, %r30289, 1;
	setp.eq.b32 	%p2388, %r30294, 1;
	selp.b32 	%r30295, -1727483681, 0, %p2388;
	xor.b32  	%r30296, %r30295, %r30292;
	xor.b32  	%r30297, %r30296, %r30293;
	st.local.u32 	[%rd7307], %r30297;
	and.b32  	%r30298, %r30289, -2147483648;
	ld.local.u32 	%r30299, [%rd7307+8];
	and.b32  	%r30300, %r30299, 2147483646;
	or.b32  	%r30301, %r30300, %r30298;
	ld.local.u32 	%r30302, [%rd7307+1592];
	shr.u32 	%r30303, %r30301, 1;
	and.b32  	%r30304, %r30299, 1;
	setp.eq.b32 	%p2389, %r30304, 1;
	selp.b32 	%r30305, -1727483681, 0, %p2389;
	xor.b32  	%r30306, %r30305, %r30302;
	xor.b32  	%r30307, %r30306, %r30303;
	st.local.u32 	[%rd7307+4], %r30307;
	and.b32  	%r30308, %r30299, -2147483648;
	ld.local.u32 	%r13893, [%rd7307+12];
	and.b32  	%r30309, %r13893, 2147483646;
	or.b32  	%r30310, %r30309, %r30308;
	ld.local.u32 	%r30311, [%rd7307+1596];
	shr.u32 	%r30312, %r30310, 1;
	and.b32  	%r30313, %r13893, 1;
	setp.eq.b32 	%p2390, %r30313, 1;
	selp.b32 	%r30314, -1727483681, 0, %p2390;
	xor.b32  	%r30315, %r30314, %r30311;
	xor.b32  	%r30316, %r30315, %r30312;
	st.local.u32 	[%rd7307+8], %r30316;
	setp.ne.s32 	%p2391, %r106626, 224;
	@%p2391 bra 	$L__BB3_6562;
	ld.local.u32 	%r106628, [%rd2+908];
	add.s64 	%rd7308, %rd2, 924;
	mov.b32 	%r106627, 0;
$L__BB3_6541:
	and.b32  	%r30327, %r106628, -2147483648;
	ld.local.u32 	%r30328, [%rd7308+-12];
	and.b32  	%r30329, %r30328, 2147483646;
	or.b32  	%r30330, %r30329, %r30327;
	ld.local.u32 	%r30331, [%rd7308+-924];
	shr.u32 	%r30332, %r30330, 1;
	and.b32  	%r30333, %r30328, 1;
	setp.eq.b32 	%p2393, %r30333, 1;
	selp.b32 	%r30334, -1727483681, 0, %p2393;
	xor.b32  	%r30335, %r30334, %r30331;
	xor.b32  	%r30336, %r30335, %r30332;
	st.local.u32 	[%rd7308+-16], %r30336;
	and.b32  	%r30337, %r30328, -2147483648;
	ld.local.u32 	%r30338, [%rd7308+-8];
	and.b32  	%r30339, %r30338, 2147483646;
	or.b32  	%r30340, %r30339, %r30337;
	ld.local.u32 	%r30341, [%rd7308+-920];
	shr.u32 	%r30342, %r30340, 1;
	and.b32  	%r30343, %r30338, 1;
	setp.eq.b32 	%p2394, %r30343, 1;
	selp.b32 	%r30344, -1727483681, 0, %p2394;
	xor.b32  	%r30345, %r30344, %r30341;
	xor.b32  	%r30346, %r30345, %r30342;
	st.local.u32 	[%rd7308+-12], %r30346;
	and.b32  	%r30347, %r30338, -2147483648;
	ld.local.u32 	%r30348, [%rd7308+-4];
	and.b32  	%r30349, %r30348, 2147483646;
	or.b32  	%r30350, %r30349, %r30347;
	ld.local.u32 	%r30351, [%rd7308+-916];
	shr.u32 	%r30352, %r30350, 1;
	and.b32  	%r30353, %r30348, 1;
	setp.eq.b32 	%p2395, %r30353, 1;
	selp.b32 	%r30354, -1727483681, 0, %p2395;
	xor.b32  	%r30355, %r30354, %r30351;
	xor.b32  	%r30356, %r30355, %r30352;
	st.local.u32 	[%rd7308+-8], %r30356;
	and.b32  	%r30357, %r30348, -2147483648;
	ld.local.u32 	%r106628, [%rd7308];
	and.b32  	%r30358, %r106628, 2147483646;
	or.b32  	%r30359, %r30358, %r30357;
	ld.local.u32 	%r30360, [%rd7308+-912];
	shr.u32 	%r30361, %r30359, 1;
	and.b32  	%r30362, %r106628, 1;
	setp.eq.b32 	%p2396, %r30362, 1;
	selp.b32 	%r30363, -1727483681, 0, %p2396;
	xor.b32  	%r30364, %r30363, %r30360;
	xor.b32  	%r30365, %r30364, %r30361;
	st.local.u32 	[%rd7308+-4], %r30365;
	add.s32 	%r106627, %r106627, 4;
	add.s64 	%rd7308, %rd7308, 16;
	setp.ne.s32 	%p2397, %r106627, 396;
	@%p2397 bra 	$L__BB3_6541;
	ld.local.u32 	%r30367, [%rd2+2492];
	and.b32  	%r30368, %r30367, -2147483648;
	ld.local.u32 	%r106551, [%rd2];
	and.b32  	%r30369, %r106551, 2147483646;
	or.b32  	%r30370, %r30369, %r30368;
	ld.local.u32 	%r30371, [%rd2+1584];
	shr.u32 	%r30372, %r30370, 1;
	and.b32  	%r30373, %r106551, 1;
	setp.eq.b32 	%p2398, %r30373, 1;
	selp.b32 	%r30374, -1727483681, 0, %p2398;
	xor.b32  	%r30375, %r30374, %r30371;
	xor.b32  	%r30376, %r30375, %r30372;
	st.local.u32 	[%rd2+2492], %r30376;
	mov.b32 	%r106630, 0;
	st.local.u32 	[%rd3036], %r106630;
$L__BB3_6543:
	add.s32 	%r106636, %r106630, 1;
	st.local.u32 	[%rd2+2496], %r106636;
	mul.wide.s32 	%rd3752, %r106630, 4;
	add.s64 	%rd3753, %rd2, %rd3752;
	ld.local.u32 	%r30377, [%rd3753];
	shr.u32 	%r30378, %r30377, 11;
	xor.b32  	%r30379, %r30378, %r30377;
	shl.b32 	%r30380, %r30379, 7;
	and.b32  	%r30381, %r30380, -1658038656;
	xor.b32  	%r13903, %r30381, %r30379;
	setp.lt.s32 	%p2399, %r106630, 623;
	@%p2399 bra 	$L__BB3_6549;
	mov.b32 	%r106632, 0;
	mov.u64 	%rd7309, %rd2;
$L__BB3_6545:
	and.b32  	%r30383, %r106551, -2147483648;
	ld.local.u32 	%r30384, [%rd7309+4];
	and.b32  	%r30385, %r30384, 2147483646;
	or.b32  	%r30386, %r30385, %r30383;
	ld.local.u32 	%r30387, [%rd7309+1588];
	shr.u32 	%r30388, %r30386, 1;
	and.b32  	%r30389, %r30384, 1;
	setp.eq.b32 	%p2400, %r30389, 1;
	selp.b32 	%r30390, -1727483681, 0, %p2400;
	xor.b32  	%r30391, %r30390, %r30387;
	xor.b32  	%r30392, %r30391, %r30388;
	st.local.u32 	[%rd7309], %r30392;
	and.b32  	%r30393, %r30384, -2147483648;
	ld.local.u32 	%r30394, [%rd7309+8];
	and.b32  	%r30395, %r30394, 2147483646;
	or.b32  	%r30396, %r30395, %r30393;
	ld.local.u32 	%r30397, [%rd7309+1592];
	shr.u32 	%r30398, %r30396, 1;
	and.b32  	%r30399, %r30394, 1;
	setp.eq.b32 	%p2401, %r30399, 1;
	selp.b32 	%r30400, -1727483681, 0, %p2401;
	xor.b32  	%r30401, %r30400, %r30397;
	xor.b32  	%r30402, %r30401, %r30398;
	st.local.u32 	[%rd7309+4], %r30402;
	and.b32  	%r30403, %r30394, -2147483648;
	ld.local.u32 	%r13906, [%rd7309+12];
	and.b32  	%r30404, %r13906, 2147483646;
	or.b32  	%r30405, %r30404, %r30403;
	ld.local.u32 	%r30406, [%rd7309+1596];
	shr.u32 	%r30407, %r30405, 1;
	and.b32  	%r30408, %r13906, 1;
	setp.eq.b32 	%p2402, %r30408, 1;
	selp.b32 	%r30409, -1727483681, 0, %p2402;
	xor.b32  	%r30410, %r30409, %r30406;
	xor.b32  	%r30411, %r30410, %r30407;
	st.local.u32 	[%rd7309+8], %r30411;
	setp.ne.s32 	%p2403, %r106632, 224;
	@%p2403 bra 	$L__BB3_6561;
	ld.local.u32 	%r106633, [%rd2+908];
	mov.b32 	%r106634, 227;
$L__BB3_6547:
	mul.wide.u32 	%rd3754, %r106634, 4;
	add.s64 	%rd3755, %rd2, %rd3754;
	and.b32  	%r30422, %r106633, -2147483648;
	ld.local.u32 	%r30423, [%rd3755+4];
	and.b32  	%r30424, %r30423, 2147483646;
	or.b32  	%r30425, %r30424, %r30422;
	ld.local.u32 	%r30426, [%rd3755+-908];
	shr.u32 	%r30427, %r30425, 1;
	and.b32  	%r30428, %r30423, 1;
	setp.eq.b32 	%p2405, %r30428, 1;
	selp.b32 	%r30429, -1727483681, 0, %p2405;
	xor.b32  	%r30430, %r30429, %r30426;
	xor.b32  	%r30431, %r30430, %r30427;
	st.local.u32 	[%rd3755], %r30431;
	and.b32  	%r30432, %r30423, -2147483648;
	ld.local.u32 	%r30433, [%rd3755+8];
	and.b32  	%r30434, %r30433, 2147483646;
	or.b32  	%r30435, %r30434, %r30432;
	ld.local.u32 	%r30436, [%rd3755+-904];
	shr.u32 	%r30437, %r30435, 1;
	and.b32  	%r30438, %r30433, 1;
	setp.eq.b32 	%p2406, %r30438, 1;
	selp.b32 	%r30439, -1727483681, 0, %p2406;
	xor.b32  	%r30440, %r30439, %r30436;
	xor.b32  	%r30441, %r30440, %r30437;
	st.local.u32 	[%rd3755+4], %r30441;
	and.b32  	%r30442, %r30433, -2147483648;
	ld.local.u32 	%r30443, [%rd3755+12];
	and.b32  	%r30444, %r30443, 2147483646;
	or.b32  	%r30445, %r30444, %r30442;
	ld.local.u32 	%r30446, [%rd3755+-900];
	shr.u32 	%r30447, %r30445, 1;
	and.b32  	%r30448, %r30443, 1;
	setp.eq.b32 	%p2407, %r30448, 1;
	selp.b32 	%r30449, -1727483681, 0, %p2407;
	xor.b32  	%r30450, %r30449, %r30446;
	xor.b32  	%r30451, %r30450, %r30447;
	st.local.u32 	[%rd3755+8], %r30451;
	and.b32  	%r30452, %r30443, -2147483648;
	add.s32 	%r106634, %r106634, 4;
	ld.local.u32 	%r106633, [%rd3755+16];
	and.b32  	%r30453, %r106633, 2147483646;
	or.b32  	%r30454, %r30453, %r30452;
	ld.local.u32 	%r30455, [%rd3755+-896];
	shr.u32 	%r30456, %r30454, 1;
	and.b32  	%r30457, %r106633, 1;
	setp.eq.b32 	%p2408, %r30457, 1;
	selp.b32 	%r30458, -1727483681, 0, %p2408;
	xor.b32  	%r30459, %r30458, %r30455;
	xor.b32  	%r30460, %r30459, %r30456;
	st.local.u32 	[%rd3755+12], %r30460;
	setp.ne.s32 	%p2409, %r106634, 623;
	@%p2409 bra 	$L__BB3_6547;
	ld.local.u32 	%r30462, [%rd2+2492];
	and.b32  	%r30463, %r30462, -2147483648;
	ld.local.u32 	%r106551, [%rd2];
	and.b32  	%r30464, %r106551, 2147483646;
	or.b32  	%r30465, %r30464, %r30463;
	ld.local.u32 	%r30466, [%rd2+1584];
	shr.u32 	%r30467, %r30465, 1;
	and.b32  	%r30468, %r106551, 1;
	setp.eq.b32 	%p2410, %r30468, 1;
	selp.b32 	%r30469, -1727483681, 0, %p2410;
	xor.b32  	%r30470, %r30469, %r30466;
	xor.b32  	%r30471, %r30470, %r30467;
	st.local.u32 	[%rd2+2492], %r30471;
	mov.b32 	%r106636, 0;
	st.local.u32 	[%rd2+2496], %r106636;
$L__BB3_6549:
	setp.gt.u32 	%p2412, %r15025, %r15026;
	add.s32 	%r106645, %r106636, 1;
	st.local.u32 	[%rd2+2496], %r106645;
	mul.wide.s32 	%rd3756, %r106636, 4;
	add.s64 	%rd3757, %rd2, %rd3756;
	ld.local.u32 	%r30472, [%rd3757];
	shr.u32 	%r30473, %r30472, 11;
	xor.b32  	%r30474, %r30473, %r30472;
	shl.b32 	%r30475, %r30474, 7;
	and.b32  	%r30476, %r30475, -1658038656;
	xor.b32  	%r30477, %r30476, %r30474;
	shl.b32 	%r30478, %r30477, 15;
	and.b32  	%r30479, %r30478, -402653184;
	xor.b32  	%r30480, %r30479, %r30477;
	shr.u32 	%r30481, %r30480, 27;
	shl.b32 	%r30482, %r13864, 15;
	and.b32  	%r30483, %r30482, -402653184;
	xor.b32  	%r30484, %r30483, %r13864;
	shr.u32 	%r30485, %r30484, 7;
	and.b32  	%r30486, %r30485, 32505856;
	shl.b32 	%r30487, %r13877, 15;
	and.b32  	%r30488, %r30487, -402653184;
	xor.b32  	%r30489, %r30488, %r13877;
	shr.u32 	%r30490, %r30489, 12;
	and.b32  	%r30491, %r30490, 1015808;
	or.b32  	%r30492, %r30491, %r30486;
	shl.b32 	%r30493, %r13890, 15;
	and.b32  	%r30494, %r30493, -402653184;
	xor.b32  	%r30495, %r30494, %r13890;
	shr.u32 	%r30496, %r30495, 17;
	and.b32  	%r30497, %r30496, 31744;
	or.b32  	%r30498, %r30492, %r30497;
	shl.b32 	%r30499, %r13903, 15;
	and.b32  	%r30500, %r30499, -402653184;
	xor.b32  	%r30501, %r30500, %r13903;
	shr.u32 	%r30502, %r30501, 22;
	and.b32  	%r30503, %r30502, 992;
	or.b32  	%r30504, %r30498, %r30503;
	or.b32  	%r106640, %r30504, %r30481;
	mov.pred 	%p12055, 0;
	@%p2412 bra 	$L__BB3_6558;
	mov.pred 	%p12055, 0;
	mov.u32 	%r106639, %r15025;
$L__BB3_6551:
	shl.b32 	%r13922, %r106640, 5;
	setp.lt.s32 	%p2414, %r106645, 624;
	@%p2414 bra 	$L__BB3_6557;
	mov.b32 	%r106642, 0;
$L__BB3_6553:
	mul.wide.u32 	%rd3758, %r106642, 4;
	add.s64 	%rd3055, %rd2, %rd3758;
	and.b32  	%r30506, %r106551, -2147483648;
	ld.local.u32 	%r30507, [%rd3055+4];
	and.b32  	%r30508, %r30507, 2147483646;
	or.b32  	%r30509, %r30508, %r30506;
	ld.local.u32 	%r30510, [%rd3055+1588];
	shr.u32 	%r30511, %r30509, 1;
	and.b32  	%r30512, %r30507, 1;
	setp.eq.b32 	%p2415, %r30512, 1;
	selp.b32 	%r30513, -1727483681, 0, %p2415;
	xor.b32  	%r30514, %r30513, %r30510;
	xor.b32  	%r30515, %r30514, %r30511;
	st.local.u32 	[%rd3055], %r30515;
	and.b32  	%r30516, %r30507, -2147483648;
	ld.local.u32 	%r30517, [%rd3055+8];
	and.b32  	%r30518, %r30517, 2147483646;
	or.b32  	%r30519, %r30518, %r30516;
	ld.local.u32 	%r30520, [%rd3055+1592];
	shr.u32 	%r30521, %r30519, 1;
	and.b32  	%r30522, %r30517, 1;
	setp.eq.b32 	%p2416, %r30522, 1;
	selp.b32 	%r30523, -1727483681, 0, %p2416;
	xor.b32  	%r30524, %r30523, %r30520;
	xor.b32  	%r30525, %r30524, %r30521;
	st.local.u32 	[%rd3055+4], %r30525;
	and.b32  	%r30526, %r30517, -2147483648;
	ld.local.u32 	%r13925, [%rd3055+12];
	and.b32  	%r30527, %r13925, 2147483646;
	or.b32  	%r30528, %r30527, %r30526;
	ld.local.u32 	%r30529, [%rd3055+1596];
	shr.u32 	%r30530, %r30528, 1;
	and.b32  	%r30531, %r13925, 1;
	setp.eq.b32 	%p2417, %r30531, 1;
	selp.b32 	%r30532, -1727483681, 0, %p2417;
	xor.b32  	%r30533, %r30532, %r30529;
	xor.b32  	%r30534, %r30533, %r30530;
	st.local.u32 	[%rd3055+8], %r30534;
	setp.ne.s32 	%p2418, %r106642, 224;
	@%p2418 bra 	$L__BB3_7317;
	ld.local.u32 	%r106643, [%rd2+908];
	mov.b32 	%r106644, 227;
$L__BB3_6555:
	mul.wide.u32 	%rd3759, %r106644, 4;
	add.s64 	%rd3760, %rd2, %rd3759;
	and.b32  	%r30545, %r106643, -2147483648;
	ld.local.u32 	%r30546, [%rd3760+4];
	and.b32  	%r30547, %r30546, 2147483646;
	or.b32  	%r30548, %r30547, %r30545;
	ld.local.u32 	%r30549, [%rd3760+-908];
	shr.u32 	%r30550, %r30548, 1;
	and.b32  	%r30551, %r30546, 1;
	setp.eq.b32 	%p2420, %r30551, 1;
	selp.b32 	%r30552, -1727483681, 0, %p2420;
	xor.b32  	%r30553, %r30552, %r30549;
	xor.b32  	%r30554, %r30553, %r30550;
	st.local.u32 	[%rd3760], %r30554;
	and.b32  	%r30555, %r30546, -2147483648;
	ld.local.u32 	%r30556, [%rd3760+8];
	and.b32  	%r30557, %r30556, 2147483646;
	or.b32  	%r30558, %r30557, %r30555;
	ld.local.u32 	%r30559, [%rd3760+-904];
	shr.u32 	%r30560, %r30558, 1;
	and.b32  	%r30561, %r30556, 1;
	setp.eq.b32 	%p2421, %r30561, 1;
	selp.b32 	%r30562, -1727483681, 0, %p2421;
	xor.b32  	%r30563, %r30562, %r30559;
	xor.b32  	%r30564, %r30563, %r30560;
	st.local.u32 	[%rd3760+4], %r30564;
	and.b32  	%r30565, %r30556, -2147483648;
	ld.local.u32 	%r30566, [%rd3760+12];
	and.b32  	%r30567, %r30566, 2147483646;
	or.b32  	%r30568, %r30567, %r30565;
	ld.local.u32 	%r30569, [%rd3760+-900];
	shr.u32 	%r30570, %r30568, 1;
	and.b32  	%r30571, %r30566, 1;
	setp.eq.b32 	%p2422, %r30571, 1;
	selp.b32 	%r30572, -1727483681, 0, %p2422;
	xor.b32  	%r30573, %r30572, %r30569;
	xor.b32  	%r30574, %r30573, %r30570;
	st.local.u32 	[%rd3760+8], %r30574;
	and.b32  	%r30575, %r30566, -2147483648;
	add.s32 	%r106644, %r106644, 4;
	ld.local.u32 	%r106643, [%rd3760+16];
	and.b32  	%r30576, %r106643, 2147483646;
	or.b32  	%r30577, %r30576, %r30575;
	ld.local.u32 	%r30578, [%rd3760+-896];
	shr.u32 	%r30579, %r30577, 1;
	and.b32  	%r30580, %r106643, 1;
	setp.eq.b32 	%p2423, %r30580, 1;
	selp.b32 	%r30581, -1727483681, 0, %p2423;
	xor.b32  	%r30582, %r30581, %r30578;
	xor.b32  	%r30583, %r30582, %r30579;
	st.local.u32 	[%rd3760+12], %r30583;
	setp.ne.s32 	%p2424, %r106644, 623;
	@%p2424 bra 	$L__BB3_6555;
	ld.local.u32 	%r30585, [%rd2+2492];
	and.b32  	%r30586, %r30585, -2147483648;
	ld.local.u32 	%r106551, [%rd2];
	and.b32  	%r30587, %r106551, 2147483646;
	or.b32  	%r30588, %r30587, %r30586;
	ld.local.u32 	%r30589, [%rd2+1584];
	shr.u32 	%r30590, %r30588, 1;
	and.b32  	%r30591, %r106551, 1;
	setp.eq.b32 	%p2425, %r30591, 1;
	selp.b32 	%r30592, -1727483681, 0, %p2425;
	xor.b32  	%r30593, %r30592, %r30589;
	xor.b32  	%r30594, %r30593, %r30590;
	st.local.u32 	[%rd2+2492], %r30594;
	mov.b32 	%r106645, 0;
	st.local.u32 	[%rd2+2496], %r106645;
$L__BB3_6557:
	add.s32 	%r13934, %r106645, 1;
	st.local.u32 	[%rd2+2496], %r13934;
	mul.wide.s32 	%rd3761, %r106645, 4;
	add.s64 	%rd3762, %rd2, %rd3761;
	ld.local.u32 	%r30595, [%rd3762];
	shr.u32 	%r30596, %r30595, 11;
	xor.b32  	%r30597, %r30596, %r30595;
	shl.b32 	%r30598, %r30597, 7;
	and.b32  	%r30599, %r30598, -1658038656;
	xor.b32  	%r30600, %r30599, %r30597;
	shl.b32 	%r30601, %r30600, 15;
	and.b32  	%r30602, %r30601, -402653184;
	xor.b32  	%r30603, %r30602, %r30600;
	shr.u32 	%r30604, %r30603, 27;
	and.b32  	%r30606, %r13922, 1073741792;
	or.b32  	%r106640, %r30604, %r30606;
	setp.eq.s32 	%p2426, %r106640, %r15022;
	or.pred  	%p12055, %p12055, %p2426;
	add.s32 	%r106639, %r106639, 1;
	setp.gt.u32 	%p2427, %r106639, %r15026;
	mov.u32 	%r106645, %r13934;
	@%p2427 bra 	$L__BB3_6558;
	bra.uni 	$L__BB3_6551;
$L__BB3_6558:
	and.pred  	%p2428, %p12053, %p12055;
	selp.u32 	%r13940, 1, 0, %p2428;
$L__BB3_6559:
	ld.param.u32 	%r100647, [_ZN3cub18CUB_300001_SM_10006detail6select23DeviceSelectSweepKernelINS2_10policy_hubIjNS0_8NullTypeEiLb0ELNS0_10SelectImplE0EE10Policy1000EN6thrust24THRUST_300001_SM_1000_NS17counting_iteratorIjNSA_11use_defaultESC_SC_EEPS5_NSA_6detail15normal_iteratorINSA_10device_ptrIjEEEEPlNS0_13ScanTileStateIiLb1EEEN36_GLOBAL__N__b0bc9b25_4_k_cu_7da0064a6is_hitES5_iNS2_19streaming_context_tIlLb1EEELS6_0EEEvT0_T1_T2_T3_T4_T5_T6_T7_iT8_NS1_7vsmem_tE_param_7];
	mov.u32 	%r30608, %tid.x;
	mad.lo.s32 	%r30609, %r30608, 15, 11;
	mov.u32 	%r30610, %ctaid.x;
	mov.u32 	%r30611, %nctaid.y;
	mov.u32 	%r30612, %ctaid.y;
	mad.lo.s32 	%r30613, %r30610, %r30611, %r30612;
	mul.lo.s32 	%r30614, %r30613, 5760;
	sub.s32 	%r30615, %r100647, %r30614;
	setp.lt.s32 	%p2429, %r30609, %r30615;
	mov.b32 	%r14185, 1;
	@%p2429 bra 	$L__BB3_6560;
	bra.uni 	$L__BB3_6672;
$L__BB3_6560:
	mov.b32 	%r30617, 624;
	st.local.u32 	[%rd2+2496], %r30617;
	st.local.u32 	[%rd2], %r11265;
	mov.b32 	%r106649, 1;
	mov.u32 	%r106648, %r11265;
	bra.uni 	$L__BB3_6574;
$L__BB3_6561:
	and.b32  	%r30412, %r13906, -2147483648;
	add.s32 	%r106632, %r106632, 4;
	add.s64 	%rd3056, %rd7309, 16;
	ld.local.u32 	%r106551, [%rd7309+16];
	and.b32  	%r30413, %r106551, 2147483646;
	or.b32  	%r30414, %r30413, %r30412;
	ld.local.u32 	%r30415, [%rd7309+1600];
	shr.u32 	%r30416, %r30414, 1;
	and.b32  	%r30417, %r106551, 1;
	setp.eq.b32 	%p2404, %r30417, 1;
	selp.b32 	%r30418, -1727483681, 0, %p2404;
	xor.b32  	%r30419, %r30418, %r30415;
	xor.b32  	%r30420, %r30419, %r30416;
	st.local.u32 	[%rd7309+12], %r30420;
	mov.u64 	%rd7309, %rd3056;
	bra.uni 	$L__BB3_6545;
$L__BB3_6562:
	and.b32  	%r30317, %r13893, -2147483648;
	add.s32 	%r106626, %r106626, 4;
	add.s64 	%rd3057, %rd7307, 16;
	ld.local.u32 	%r106551, [%rd7307+16];
	and.b32  	%r30318, %r106551, 2147483646;
	or.b32  	%r30319, %r30318, %r30317;
	ld.local.u32 	%r30320, [%rd7307+1600];
	shr.u32 	%r30321, %r30319, 1;
	and.b32  	%r30322, %r106551, 1;
	setp.eq.b32 	%p2392, %r30322, 1;
	selp.b32 	%r30323, -1727483681, 0, %p2392;
	xor.b32  	%r30324, %r30323, %r30320;
	xor.b32  	%r30325, %r30324, %r30321;
	st.local.u32 	[%rd7307+12], %r30325;
	mov.u64 	%rd7307, %rd3057;
	bra.uni 	$L__BB3_6539;
$L__BB3_6563:
	and.b32  	%r30222, %r13880, -2147483648;
	add.s32 	%r106620, %r106620, 4;
	add.s64 	%rd3058, %rd7305, 16;
	ld.local.u32 	%r106551, [%rd7305+16];
	and.b32  	%r30223, %r106551, 2147483646;
	or.b32  	%r30224, %r30223, %r30222;
	ld.local.u32 	%r30225, [%rd7305+1600];
	shr.u32 	%r30226, %r30224, 1;
	and.b32  	%r30227, %r106551, 1;
	setp.eq.b32 	%p2380, %r30227, 1;
	selp.b32 	%r30228, -1727483681, 0, %p2380;
	xor.b32  	%r30229, %r30228, %r30225;
	xor.b32  	%r30230, %r30229, %r30226;
	st.local.u32 	[%rd7305+12], %r30230;
	mov.u64 	%rd7305, %rd3058;
	bra.uni 	$L__BB3_6533;
$L__BB3_6564:
	and.b32  	%r30127, %r13867, -2147483648;
	add.s32 	%r106614, %r106614, 4;
	add.s64 	%rd3059, %rd7303, 16;
	ld.local.u32 	%r106551, [%rd7303+16];
	and.b32  	%r30128, %r106551, 2147483646;
	or.b32  	%r30129, %r30128, %r30127;
	ld.local.u32 	%r30130, [%rd7303+1600];
	shr.u32 	%r30131, %r30129, 1;
	and.b32  	%r30132, %r106551, 1;
	setp.eq.b32 	%p2368, %r30132, 1;
	selp.b32 	%r30133, -1727483681, 0, %p2368;
	xor.b32  	%r30134, %r30133, %r30130;
	xor.b32  	%r30135, %r30134, %r30131;
	st.local.u32 	[%rd7303+12], %r30135;
	mov.u64 	%rd7303, %rd3059;
	bra.uni 	$L__BB3_6527;
$L__BB3_6565:
	and.b32  	%r30032, %r13854, -2147483648;
	add.s32 	%r106608, %r106608, 4;
	add.s64 	%rd3060, %rd7301, 16;
	ld.local.u32 	%r106551, [%rd7301+16];
	and.b32  	%r30033, %r106551, 2147483646;
	or.b32  	%r30034, %r30033, %r30032;
	ld.local.u32 	%r30035, [%rd7301+1600];
	shr.u32 	%r30036, %r30034, 1;
	and.b32  	%r30037, %r106551, 1;
	setp.eq.b32 	%p2356, %r30037, 1;
	selp.b32 	%r30038, -1727483681, 0, %p2356;
	xor.b32  	%r30039, %r30038, %r30035;
	xor.b32  	%r30040, %r30039, %r30036;
	st.local.u32 	[%rd7301+12], %r30040;
	mov.u64 	%rd7301, %rd3060;
	bra.uni 	$L__BB3_6521;
$L__BB3_6566:
	and.b32  	%r29940, %r13839, -2147483648;
	add.s32 	%r106600, %r106600, 4;
	add.s64 	%rd3061, %rd7300, 16;
	ld.local.u32 	%r106551, [%rd7300+16];
	and.b32  	%r29941, %r106551, 2147483646;
	or.b32  	%r29942, %r29941, %r29940;
	ld.local.u32 	%r29943, [%rd7300+1600];
	shr.u32 	%r29944, %r29942, 1;
	and.b32  	%r29945, %r106551, 1;
	setp.eq.b32 	%p2343, %r29945, 1;
	selp.b32 	%r29946, -1727483681, 0, %p2343;
	xor.b32  	%r29947, %r29946, %r29943;
	xor.b32  	%r29948, %r29947, %r29944;
	st.local.u32 	[%rd7300+12], %r29948;
	mov.u64 	%rd7300, %rd3061;
	bra.uni 	$L__BB3_6514;
$L__BB3_6567:
	and.b32  	%r29712, %r13799, -2147483648;
	add.s32 	%r106579, %r106579, 4;
	add.s64 	%rd3062, %rd7299, 16;
	ld.local.u32 	%r106551, [%rd7299+16];
	and.b32  	%r29713, %r106551, 2147483646;
	or.b32  	%r29714, %r29713, %r29712;
	ld.local.u32 	%r29715, [%rd7299+1600];
	shr.u32 	%r29716, %r29714, 1;
	and.b32  	%r29717, %r106551, 1;
	setp.eq.b32 	%p2313, %r29717, 1;
	selp.b32 	%r29718, -1727483681, 0, %p2313;
	xor.b32  	%r29719, %r29718, %r29715;
	xor.b32  	%r29720, %r29719, %r29716;
	st.local.u32 	[%rd7299+12], %r29720;
	mov.u64 	%rd7299, %rd3062;
	bra.uni 	$L__BB3_6497;
$L__BB3_6568:
	and.b32  	%r29617, %r13786, -2147483648;
	add.s32 	%r106573, %r106573, 4;
	add.s64 	%rd3063, %rd7297, 16;
	ld.local.u32 	%r106551, [%rd7297+16];
	and.b32  	%r29618, %r106551, 2147483646;
	or.b32  	%r29619, %r29618, %r29617;
	ld.local.u32 	%r29620, [%rd7297+1600];
	shr.u32 	%r29621, %r29619, 1;
	and.b32  	%r29622, %r106551, 1;
	setp.eq.b32 	%p2301, %r29622, 1;
	selp.b32 	%r29623, -1727483681, 0, %p2301;
	xor.b32  	%r29624, %r29623, %r29620;
	xor.b32  	%r29625, %r29624, %r29621;
	st.local.u32 	[%rd7297+12], %r29625;
	mov.u64 	%rd7297, %rd3063;
	bra.uni 	$L__BB3_6491;
$L__BB3_6569:
	and.b32  	%r29522, %r13773, -2147483648;
	add.s32 	%r106567, %r106567, 4;
	add.s64 	%rd3064, %rd7295, 16;
	ld.local.u32 	%r106551, [%rd7295+16];
	and.b32  	%r29523, %r106551, 2147483646;
	or.b32  	%r29524, %r29523, %r29522;
	ld.local.u32 	%r29525, [%rd7295+1600];
	shr.u32 	%r29526, %r29524, 1;
	and.b32  	%r29527, %r106551, 1;
	setp.eq.b32 	%p2289, %r29527, 1;
	selp.b32 	%r29528, -1727483681, 0, %p2289;
	xor.b32  	%r29529, %r29528, %r29525;
	xor.b32  	%r29530, %r29529, %r29526;
	st.local.u32 	[%rd7295+12], %r29530;
	mov.u64 	%rd7295, %rd3064;
	bra.uni 	$L__BB3_6485;
$L__BB3_6570:
	and.b32  	%r29427, %r13760, -2147483648;
	add.s32 	%r106561, %r106561, 4;
	add.s64 	%rd3065, %rd7293, 16;
	ld.local.u32 	%r106551, [%rd7293+16];
	and.b32  	%r29428, %r106551, 2147483646;
	or.b32  	%r29429, %r29428, %r29427;
	ld.local.u32 	%r29430, [%rd7293+1600];
	shr.u32 	%r29431, %r29429, 1;
	and.b32  	%r29432, %r106551, 1;
	setp.eq.b32 	%p2277, %r29432, 1;
	selp.b32 	%r29433, -1727483681, 0, %p2277;
	xor.b32  	%r29434, %r29433, %r29430;
	xor.b32  	%r29435, %r29434, %r29431;
	st.local.u32 	[%rd7293+12], %r29435;
	mov.u64 	%rd7293, %rd3065;
	bra.uni 	$L__BB3_6479;
$L__BB3_6571:
	and.b32  	%r29332, %r13747, -2147483648;
	add.s32 	%r106555, %r106555, 4;
	add.s64 	%rd3066, %rd7291, 16;
	ld.local.u32 	%r106551, [%rd7291+16];
	and.b32  	%r29333, %r106551, 2147483646;
	or.b32  	%r29334, %r29333, %r29332;
	ld.local.u32 	%r29335, [%rd7291+1600];
	shr.u32 	%r29336, %r29334, 1;
	and.b32  	%r29337, %r106551, 1;
	setp.eq.b32 	%p2265, %r29337, 1;
	selp.b32 	%r29338, -1727483681, 0, %p2265;
	xor.b32  	%r29339, %r29338, %r29335;
	xor.b32  	%r29340, %r29339, %r29336;
	st.local.u32 	[%rd7291+12], %r29340;
	mov.u64 	%rd7291, %rd3066;
	bra.uni 	$L__BB3_6473;
$L__BB3_6572:
	and.b32  	%r29242, %r13732, -2147483648;
	add.s32 	%r106547, %r106547, 4;
	add.s64 	%rd3067, %rd7290, 16;
	ld.local.u32 	%r106551, [%rd7290+16];
	and.b32  	%r29243, %r106551, 2147483646;
	or.b32  	%r29244, %r29243, %r29242;
	ld.local.u32 	%r29245, [%rd7290+1600];
	shr.u32 	%r29246, %r29244, 1;
	and.b32  	%r29247, %r106551, 1;
	setp.eq.b32 	%p2252, %r29247, 1;
	selp.b32 	%r29248, -1727483681, 0, %p2252;
	xor.b32  	%r29249, %r29248, %r29245;
	xor.b32  	%r29250, %r29249, %r29246;
	st.local.u32 	[%rd7290+12], %r29250;
	mov.u64 	%rd7290, %rd3067;
	bra.uni 	$L__BB3_6466;
$L__BB3_6573:
	shr.u32 	%r30628, %r13969, 30;
	xor.b32  	%r30629, %r30628, %r13969;
	mad.lo.s32 	%r106648, %r30629, 1812433253, %r13970;
	st.local.u32 	[%rd3068+12], %r106648;
	add.s32 	%r106649, %r106649, 4;
$L__BB3_6574:
	shr.u32 	%r30618, %r106648, 30;
	xor.b32  	%r30619, %r30618, %r106648;
	mad.lo.s32 	%r30620, %r30619, 1812433253, %r106649;
	mul.wide.u32 	%rd3763, %r106649, 4;
	add.s64 	%rd3068, %rd2, %rd3763;
	st.local.u32 	[%rd3068], %r30620;
	shr.u32 	%r30621, %r30620, 30;
	xor.b32  	%r30622, %r30621, %r30620;
	mad.lo.s32 	%r30623, %r30622, 1812433253, %r106649;
	add.s32 	%r30624, %r30623, 1;
	st.local.u32 	[%rd3068+4], %r30624;
	shr.u32 	%r30625, %r30624, 30;
	xor.b32  	%r30626, %r30625, %r30624;
	mad.lo.s32 	%r30627, %r30626, 1812433253, %r106649;
	add.s32 	%r13969, %r30627, 2;
	st.local.u32 	[%rd3068+8], %r13969;
	add.s32 	%r13970, %r106649, 3;
	setp.ne.s32 	%p2430, %r13970, 624;
	@%p2430 bra 	$L__BB3_6573;
	setp.lt.s32 	%p2431, %r15023, -62;
	add.s64 	%rd3069, %rd2, 2496;
	ld.local.u32 	%r106657, [%rd2+2496];
	mov.u32 	%r106658, %r11265;
	@%p2431 bra 	$L__BB3_6584;
	mov.b32 	%r106652, 0;
	mov.u32 	%r106658, %r11265;
$L__BB3_6577:
	setp.lt.s32 	%p2432, %r106657, 624;
	@%p2432 bra 	$L__BB3_6583;
	mov.b32 	%r106654, 0;
	mov.u64 	%rd7310, %rd2;
$L__BB3_6579:
	and.b32  	%r30632, %r106658, -2147483648;
	ld.local.u32 	%r30633, [%rd7310+4];
	and.b32  	%r30634, %r30633, 2147483646;
	or.b32  	%r30635, %r30634, %r30632;
	ld.local.u32 	%r30636, [%rd7310+1588];
	shr.u32 	%r30637, %r30635, 1;
	and.b32  	%r30638, %r30633, 1;
	setp.eq.b32 	%p2433, %r30638, 1;
	selp.b32 	%r30639, -1727483681, 0, %p2433;
	xor.b32  	%r30640, %r30639, %r30636;
	xor.b32  	%r30641, %r30640, %r30637;
	st.local.u32 	[%rd7310], %r30641;
	and.b32  	%r30642, %r30633, -2147483648;
	ld.local.u32 	%r30643, [%rd7310+8];
	and.b32  	%r30644, %r30643, 2147483646;
	or.b32  	%r30645, %r30644, %r30642;
	ld.local.u32 	%r30646, [%rd7310+1592];
	shr.u32 	%r30647, %r30645, 1;
	and.b32  	%r30648, %r30643, 1;
	setp.eq.b32 	%p2434, %r30648, 1;
	selp.b32 	%r30649, -1727483681, 0, %p2434;
	xor.b32  	%r30650, %r30649, %r30646;
	xor.b32  	%r30651, %r30650, %r30647;
	st.local.u32 	[%rd7310+4], %r30651;
	and.b32  	%r30652, %r30643, -2147483648;
	ld.local.u32 	%r13977, [%rd7310+12];
	and.b32  	%r30653, %r13977, 2147483646;
	or.b32  	%r30654, %r30653, %r30652;
	ld.local.u32 	%r30655, [%rd7310+1596];
	shr.u32 	%r30656, %r30654, 1;
	and.b32  	%r30657, %r13977, 1;
	setp.eq.b32 	%p2435, %r30657, 1;
	selp.b32 	%r30658, -1727483681, 0, %p2435;
	xor.b32  	%r30659, %r30658, %r30655;
	xor.b32  	%r30660, %r30659, %r30656;
	st.local.u32 	[%rd7310+8], %r30660;
	setp.ne.s32 	%p2436, %r106654, 224;
	@%p2436 bra 	$L__BB3_6685;
	ld.local.u32 	%r106655, [%rd2+908];
	mov.b32 	%r106656, 227;
$L__BB3_6581:
	mul.wide.u32 	%rd3764, %r106656, 4;
	add.s64 	%rd3765, %rd2, %rd3764;
	and.b32  	%r30671, %r106655, -2147483648;
	ld.local.u32 	%r30672, [%rd3765+4];
	and.b32  	%r30673, %r30672, 2147483646;
	or.b32  	%r30674, %r30673, %r30671;
	ld.local.u32 	%r30675, [%rd3765+-908];
	shr.u32 	%r30676, %r30674, 1;
	and.b32  	%r30677, %r30672, 1;
	setp.eq.b32 	%p2438, %r30677, 1;
	selp.b32 	%r30678, -1727483681, 0, %p2438;
	xor.b32  	%r30679, %r30678, %r30675;
	xor.b32  	%r30680, %r30679, %r30676;
	st.local.u32 	[%rd3765], %r30680;
	and.b32  	%r30681, %r30672, -2147483648;
	ld.local.u32 	%r30682, [%rd3765+8];
	and.b32  	%r30683, %r30682, 2147483646;
	or.b32  	%r30684, %r30683, %r30681;
	ld.local.u32 	%r30685, [%rd3765+-904];
	shr.u32 	%r30686, %r30684, 1;
	and.b32  	%r30687, %r30682, 1;
	setp.eq.b32 	%p2439, %r30687, 1;
	selp.b32 	%r30688, -1727483681, 0, %p2439;
	xor.b32  	%r30689, %r30688, %r30685;
	xor.b32  	%r30690, %r30689, %r30686;
	st.local.u32 	[%rd3765+4], %r30690;
	and.b32  	%r30691, %r30682, -2147483648;
	ld.local.u32 	%r30692, [%rd3765+12];
	and.b32  	%r30693, %r30692, 2147483646;
	or.b32  	%r30694, %r30693, %r30691;
	ld.local.u32 	%r30695, [%rd3765+-900];
	shr.u32 	%r30696, %r30694, 1;
	and.b32  	%r30697, %r30692, 1;
	setp.eq.b32 	%p2440, %r30697, 1;
	selp.b32 	%r30698, -1727483681, 0, %p2440;
	xor.b32  	%r30699, %r30698, %r30695;
	xor.b32  	%r30700, %r30699, %r30696;
	st.local.u32 	[%rd3765+8], %r30700;
	and.b32  	%r30701, %r30692, -2147483648;
	add.s32 	%r106656, %r106656, 4;
	ld.local.u32 	%r106655, [%rd3765+16];
	and.b32  	%r30702, %r106655, 2147483646;
	or.b32  	%r30703, %r30702, %r30701;
	ld.local.u32 	%r30704, [%rd3765+-896];
	shr.u32 	%r30705, %r30703, 1;
	and.b32  	%r30706, %r106655, 1;
	setp.eq.b32 	%p2441, %r30706, 1;
	selp.b32 	%r30707, -1727483681, 0, %p2441;
	xor.b32  	%r30708, %r30707, %r30704;
	xor.b32  	%r30709, %r30708, %r30705;
	st.local.u32 	[%rd3765+12], %r30709;
	setp.ne.s32 	%p2442, %r106656, 623;
	@%p2442 bra 	$L__BB3_6581;
	ld.local.u32 	%r30711, [%rd2+2492];
	and.b32  	%r30712, %r30711, -2147483648;
	ld.local.u32 	%r106658, [%rd2];
	and.b32  	%r30713, %r106658, 2147483646;
	or.b32  	%r30714, %r30713, %r30712;
	ld.local.u32 	%r30715, [%rd2+1584];
	shr.u32 	%r30716, %r30714, 1;
	and.b32  	%r30717, %r106658, 1;
	setp.eq.b32 	%p2443, %r30717, 1;
	selp.b32 	%r30718, -1727483681, 0, %p2443;
	xor.b32  	%r30719, %r30718, %r30715;
	xor.b32  	%r30720, %r30719, %r30716;
	st.local.u32 	[%rd2+2492], %r30720;
	mov.b32 	%r106657, 0;
	st.local.u32 	[%rd2+2496], %r106657;
$L__BB3_6583:
	add.s32 	%r106657, %r106657, 1;
	st.local.u32 	[%rd3069], %r106657;
	add.s32 	%r13987, %r106652, 1;
	setp.ne.s32 	%p2444, %r106652, %r11269;
	mov.u32 	%r106652, %r13987;
	@%p2444 bra 	$L__BB3_6577;
$L__BB3_6584:
	setp.lt.s32 	%p2445, %r106657, 624;
	@%p2445 bra 	$L__BB3_6590;
	mov.b32 	%r106662, 0;
	mov.u64 	%rd7311, %rd2;
$L__BB3_6586:
	and.b32  	%r30722, %r106658, -2147483648;
	ld.local.u32 	%r30723, [%rd7311+4];
	and.b32  	%r30724, %r30723, 2147483646;
	or.b32  	%r30725, %r30724, %r30722;
	ld.local.u32 	%r30726, [%rd7311+1588];
	shr.u32 	%r30727, %r30725, 1;
	and.b32  	%r30728, %r30723, 1;
	setp.eq.b32 	%p2446, %r30728, 1;
	selp.b32 	%r30729, -1727483681, 0, %p2446;
	xor.b32  	%r30730, %r30729, %r30726;
	xor.b32  	%r30731, %r30730, %r30727;
	st.local.u32 	[%rd7311], %r30731;
	and.b32  	%r30732, %r30723, -2147483648;
	ld.local.u32 	%r30733, [%rd7311+8];
	and.b32  	%r30734, %r30733, 2147483646;
	or.b32  	%r30735, %r30734, %r30732;
	ld.local.u32 	%r30736, [%rd7311+1592];
	shr.u32 	%r30737, %r30735, 1;
	and.b32  	%r30738, %r30733, 1;
	setp.eq.b32 	%p2447, %r30738, 1;
	selp.b32 	%r30739, -1727483681, 0, %p2447;
	xor.b32  	%r30740, %r30739, %r30736;
	xor.b32  	%r30741, %r30740, %r30737;
	st.local.u32 	[%rd7311+4], %r30741;
	and.b32  	%r30742, %r30733, -2147483648;
	ld.local.u32 	%r13992, [%rd7311+12];
	and.b32  	%r30743, %r13992, 2147483646;
	or.b32  	%r30744, %r30743, %r30742;
	ld.local.u32 	%r30745, [%rd7311+1596];
	shr.u32 	%r30746, %r30744, 1;
	and.b32  	%r30747, %r13992, 1;
	setp.eq.b32 	%p2448, %r30747, 1;
	selp.b32 	%r30748, -1727483681, 0, %p2448;
	xor.b32  	%r30749, %r30748, %r30745;
	xor.b32  	%r30750, %r30749, %r30746;
	st.local.u32 	[%rd7311+8], %r30750;
	setp.ne.s32 	%p2449, %r106662, 224;
	@%p2449 bra 	$L__BB3_6684;
	ld.local.u32 	%r106664, [%rd2+908];
	add.s64 	%rd7312, %rd2, 924;
	mov.b32 	%r106663, 0;
$L__BB3_6588:
	and.b32  	%r30761, %r106664, -2147483648;
	ld.local.u32 	%r30762, [%rd7312+-12];
	and.b32  	%r30763, %r30762, 2147483646;
	or.b32  	%r30764, %r30763, %r30761;
	ld.local.u32 	%r30765, [%rd7312+-924];
	shr.u32 	%r30766, %r30764, 1;
	and.b32  	%r30767, %r30762, 1;
	setp.eq.b32 	%p2451, %r30767, 1;
	selp.b32 	%r30768, -1727483681, 0, %p2451;
	xor.b32  	%r30769, %r30768, %r30765;
	xor.b32  	%r30770, %r30769, %r30766;
	st.local.u32 	[%rd7312+-16], %r30770;
	and.b32  	%r30771, %r30762, -2147483648;
	ld.local.u32 	%r30772, [%rd7312+-8];
	and.b32  	%r30773, %r30772, 2147483646;
	or.b32  	%r30774, %r30773, %r30771;
	ld.local.u32 	%r30775, [%rd7312+-920];
	shr.u32 	%r30776, %r30774, 1;
	and.b32  	%r30777, %r30772, 1;
	setp.eq.b32 	%p2452, %r30777, 1;
	selp.b32 	%r30778, -1727483681, 0, %p2452;
	xor.b32  	%r30779, %r30778, %r30775;
	xor.b32  	%r30780, %r30779, %r30776;
	st.local.u32 	[%rd7312+-12], %r30780;
	and.b32  	%r30781, %r30772, -2147483648;
	ld.local.u32 	%r30782, [%rd7312+-4];
	and.b32  	%r30783, %r30782, 2147483646;
	or.b32  	%r30784, %r30783, %r30781;
	ld.local.u32 	%r30785, [%rd7312+-916];
	shr.u32 	%r30786, %r30784, 1;
	and.b32  	%r30787, %r30782, 1;
	setp.eq.b32 	%p2453, %r30787, 1;
	selp.b32 	%r30788, -1727483681, 0, %p2453;
	xor.b32  	%r30789, %r30788, %r30785;
	xor.b32  	%r30790, %r30789, %r30786;
	st.local.u32 	[%rd7312+-8], %r30790;
	and.b32  	%r30791, %r30782, -2147483648;
	ld.local.u32 	%r106664, [%rd7312];
	and.b32  	%r30792, %r106664, 2147483646;
	or.b32  	%r30793, %r30792, %r30791;
	ld.local.u32 	%r30794, [%rd7312+-912];
	shr.u32 	%r30795, %r30793, 1;
	and.b32  	%r30796, %r106664, 1;
	setp.eq.b32 	%p2454, %r30796, 1;
	selp.b32 	%r30797, -1727483681, 0, %p2454;
	xor.b32  	%r30798, %r30797, %r30794;
	xor.b32  	%r30799, %r30798, %r30795;
	st.local.u32 	[%rd7312+-4], %r30799;
	add.s32 	%r106663, %r106663, 4;
	add.s64 	%rd7312, %rd7312, 16;
	setp.ne.s32 	%p2455, %r106663, 396;
	@%p2455 bra 	$L__BB3_6588;
	ld.local.u32 	%r30801, [%rd2+2492];
	and.b32  	%r30802, %r30801, -2147483648;
	ld.local.u32 	%r106658, [%rd2];
	and.b32  	%r30803, %r106658, 2147483646;
	or.b32  	%r30804, %r30803, %r30802;
	ld.local.u32 	%r30805, [%rd2+1584];
	shr.u32 	%r30806, %r30804, 1;
	and.b32  	%r30807, %r106658, 1;
	setp.eq.b32 	%p2456, %r30807, 1;
	selp.b32 	%r30808, -1727483681, 0, %p2456;
	xor.b32  	%r30809, %r30808, %r30805;
	xor.b32  	%r30810, %r30809, %r30806;
	st.local.u32 	[%rd2+2492], %r30810;
	mov.b32 	%r106657, 0;
	st.local.u32 	[%rd3069], %r106657;
$L__BB3_6590:
	add.s32 	%r106672, %r106657, 1;
	st.local.u32 	[%rd2+2496], %r106672;
	mul.wide.s32 	%rd3766, %r106657, 4;
	add.s64 	%rd3767, %rd2, %rd3766;
	ld.local.u32 	%r30811, [%rd3767];
	shr.u32 	%r30812, %r30811, 11;
	xor.b32  	%r30813, %r30812, %r30811;
	shl.b32 	%r30814, %r30813, 7;
	and.b32  	%r30815, %r30814, -1658038656;
	xor.b32  	%r14002, %r30815, %r30813;
	setp.lt.s32 	%p2457, %r106657, 623;
	@%p2457 bra 	$L__BB3_6596;
	mov.b32 	%r106668, 0;
	mov.u64 	%rd7313, %rd2;
$L__BB3_6592:
	and.b32  	%r30817, %r106658, -2147483648;
	ld.local.u32 	%r30818, [%rd7313+4];
	and.b32  	%r30819, %r30818, 2147483646;
	or.b32  	%r30820, %r30819, %r30817;
	ld.local.u32 	%r30821, [%rd7313+1588];
	shr.u32 	%r30822, %r30820, 1;
	and.b32  	%r30823, %r30818, 1;
	setp.eq.b32 	%p2458, %r30823, 1;
	selp.b32 	%r30824, -1727483681, 0, %p2458;
	xor.b32  	%r30825, %r30824, %r30821;
	xor.b32  	%r30826, %r30825, %r30822;
	st.local.u32 	[%rd7313], %r30826;
	and.b32  	%r30827, %r30818, -2147483648;
	ld.local.u32 	%r30828, [%rd7313+8];
	and.b32  	%r30829, %r30828, 2147483646;
	or.b32  	%r30830, %r30829, %r30827;
	ld.local.u32 	%r30831, [%rd7313+1592];
	shr.u32 	%r30832, %r30830, 1;
	and.b32  	%r30833, %r30828, 1;
	setp.eq.b32 	%p2459, %r30833, 1;
	selp.b32 	%r30834, -1727483681, 0, %p2459;
	xor.b32  	%r30835, %r30834, %r30831;
	xor.b32  	%r30836, %r30835, %r30832;
	st.local.u32 	[%rd7313+4], %r30836;
	and.b32  	%r30837, %r30828, -2147483648;
	ld.local.u32 	%r14005, [%rd7313+12];
	and.b32  	%r30838, %r14005, 2147483646;
	or.b32  	%r30839, %r30838, %r30837;
	ld.local.u32 	%r30840, [%rd7313+1596];
	shr.u32 	%r30841, %r30839, 1;
	and.b32  	%r30842, %r14005, 1;
	setp.eq.b32 	%p2460, %r30842, 1;
	selp.b32 	%r30843, -1727483681, 0, %p2460;
	xor.b32  	%r30844, %r30843, %r30840;
	xor.b32  	%r30845, %r30844, %r30841;
	st.local.u32 	[%rd7313+8], %r30845;
	setp.ne.s32 	%p2461, %r106668, 224;
	@%p2461 bra 	$L__BB3_6683;
	ld.local.u32 	%r106670, [%rd2+908];
	add.s64 	%rd7314, %rd2, 924;
	mov.b32 	%r106669, 0;
$L__BB3_6594:
	and.b32  	%r30856, %r106670, -2147483648;
	ld.local.u32 	%r30857, [%rd7314+-12];
	and.b32  	%r30858, %r30857, 2147483646;
	or.b32  	%r30859, %r30858, %r30856;
	ld.local.u32 	%r30860, [%rd7314+-924];
	shr.u32 	%r30861, %r30859, 1;
	and.b32  	%r30862, %r30857, 1;
	setp.eq.b32 	%p2463, %r30862, 1;
	selp.b32 	%r30863, -1727483681, 0, %p2463;
	xor.b32  	%r30864, %r30863, %r30860;
	xor.b32  	%r30865, %r30864, %r30861;
	st.local.u32 	[%rd7314+-16], %r30865;
	and.b32  	%r30866, %r30857, -2147483648;
	ld.local.u32 	%r30867, [%rd7314+-8];
	and.b32  	%r30868, %r30867, 2147483646;
	or.b32  	%r30869, %r30868, %r30866;
	ld.local.u32 	%r30870, [%rd7314+-920];
	shr.u32 	%r30871, %r30869, 1;
	and.b32  	%r30872, %r30867, 1;
	setp.eq.b32 	%p2464, %r30872, 1;
	selp.b32 	%r30873, -1727483681, 0, %p2464;
	xor.b32  	%r30874, %r30873, %r30870;
	xor.b32  	%r30875, %r30874, %r30871;
	st.local.u32 	[%rd7314+-12], %r30875;
	and.b32  	%r30876, %r30867, -2147483648;
	ld.local.u32 	%r30877, [%rd7314+-4];
	and.b32  	%r30878, %r30877, 2147483646;
	or.b32  	%r30879, %r30878, %r30876;
	ld.local.u32 	%r30880, [%rd7314+-916];
	shr.u32 	%r30881, %r30879, 1;
	and.b32  	%r30882, %r30877, 1;
	setp.eq.b32 	%p2465, %r30882, 1;
	selp.b32 	%r30883, -1727483681, 0, %p2465;
	xor.b32  	%r30884, %r30883, %r30880;
	xor.b32  	%r30885, %r30884, %r30881;
	st.local.u32 	[%rd7314+-8], %r30885;
	and.b32  	%r30886, %r30877, -2147483648;
	ld.local.u32 	%r106670, [%rd7314];
	and.b32  	%r30887, %r106670, 2147483646;
	or.b32  	%r30888, %r30887, %r30886;
	ld.local.u32 	%r30889, [%rd7314+-912];
	shr.u32 	%r30890, %r30888, 1;
	and.b32  	%r30891, %r106670, 1;
	setp.eq.b32 	%p2466, %r30891, 1;
	selp.b32 	%r30892, -1727483681, 0, %p2466;
	xor.b32  	%r30893, %r30892, %r30889;
	xor.b32  	%r30894, %r30893, %r30890;
	st.local.u32 	[%rd7314+-4], %r30894;
	add.s32 	%r106669, %r106669, 4;
	add.s64 	%rd7314, %rd7314, 16;
	setp.ne.s32 	%p2467, %r106669, 396;
	@%p2467 bra 	$L__BB3_6594;
	ld.local.u32 	%r30896, [%rd2+2492];
	and.b32  	%r30897, %r30896, -2147483648;
	ld.local.u32 	%r106658, [%rd2];
	and.b32  	%r30898, %r106658, 2147483646;
	or.b32  	%r30899, %r30898, %r30897;
	ld.local.u32 	%r30900, [%rd2+1584];
	shr.u32 	%r30901, %r30899, 1;
	and.b32  	%r30902, %r106658, 1;
	setp.eq.b32 	%p2468, %r30902, 1;
	selp.b32 	%r30903, -1727483681, 0, %p2468;
	xor.b32  	%r30904, %r30903, %r30900;
	xor.b32  	%r30905, %r30904, %r30901;
	st.local.u32 	[%rd2+2492], %r30905;
	mov.b32 	%r106672, 0;
	st.local.u32 	[%rd3069], %r106672;
$L__BB3_6596:
	add.s32 	%r106678, %r106672, 1;
	st.local.u32 	[%rd2+2496], %r106678;
	mul.wide.s32 	%rd3768, %r106672, 4;
	add.s64 	%rd3769, %rd2, %rd3768;
	ld.local.u32 	%r30906, [%rd3769];
	shr.u32 	%r30907, %r30906, 11;
	xor.b32  	%r30908, %r30907, %r30906;
	shl.b32 	%r30909, %r30908, 7;
	and.b32  	%r30910, %r30909, -1658038656;
	xor.b32  	%r14015, %r30910, %r30908;
	setp.lt.s32 	%p2469, %r106672, 623;
	@%p2469 bra 	$L__BB3_6602;
	mov.b32 	%r106674, 0;
	mov.u64 	%rd7315, %rd2;
$L__BB3_6598:
	and.b32  	%r30912, %r106658, -2147483648;
	ld.local.u32 	%r30913, [%rd7315+4];
	and.b32  	%r30914, %r30913, 2147483646;
	or.b32  	%r30915, %r30914, %r30912;
	ld.local.u32 	%r30916, [%rd7315+1588];
	shr.u32 	%r30917, %r30915, 1;
	and.b32  	%r30918, %r30913, 1;
	setp.eq.b32 	%p2470, %r30918, 1;
	selp.b32 	%r30919, -1727483681, 0, %p2470;
	xor.b32  	%r30920, %r30919, %r30916;
	xor.b32  	%r30921, %r30920, %r30917;
	st.local.u32 	[%rd7315], %r30921;
	and.b32  	%r30922, %r30913, -2147483648;
	ld.local.u32 	%r30923, [%rd7315+8];
	and.b32  	%r30924, %r30923, 2147483646;
	or.b32  	%r30925, %r30924, %r30922;
	ld.local.u32 	%r30926, [%rd7315+1592];
	shr.u32 	%r30927, %r30925, 1;
	and.b32  	%r30928, %r30923, 1;
	setp.eq.b32 	%p2471, %r30928, 1;
	selp.b32 	%r30929, -1727483681, 0, %p2471;
	xor.b32  	%r30930, %r30929, %r30926;
	xor.b32  	%r30931, %r30930, %r30927;
	st.local.u32 	[%rd7315+4], %r30931;
	and.b32  	%r30932, %r30923, -2147483648;
	ld.local.u32 	%r14018, [%rd7315+12];
	and.b32  	%r30933, %r14018, 2147483646;
	or.b32  	%r30934, %r30933, %r30932;
	ld.local.u32 	%r30935, [%rd7315+1596];
	shr.u32 	%r30936, %r30934, 1;
	and.b32  	%r30937, %r14018, 1;
	setp.eq.b32 	%p2472, %r30937, 1;
	selp.b32 	%r30938, -1727483681, 0, %p2472;
	xor.b32  	%r30939, %r30938, %r30935;
	xor.b32  	%r30940, %r30939, %r30936;
	st.local.u32 	[%rd7315+8], %r30940;
	setp.ne.s32 	%p2473, %r106674, 224;
	@%p2473 bra 	$L__BB3_6682;
	ld.local.u32 	%r106676, [%rd2+908];
	add.s64 	%rd7316, %rd2, 924;
	mov.b32 	%r106675, 0;
$L__BB3_6600:
	and.b32  	%r30951, %r106676, -2147483648;
	ld.local.u32 	%r30952, [%rd7316+-12];
	and.b32  	%r30953, %r30952, 2147483646;
	or.b32  	%r30954, %r30953, %r30951;
	ld.local.u32 	%r30955, [%rd7316+-924];
	shr.u32 	%r30956, %r30954, 1;
	and.b32  	%r30957, %r30952, 1;
	setp.eq.b32 	%p2475, %r30957, 1;
	selp.b32 	%r30958, -1727483681, 0, %p2475;
	xor.b32  	%r30959, %r30958, %r30955;
	xor.b32  	%r30960, %r30959, %r30956;
	st.local.u32 	[%rd7316+-16], %r30960;
	and.b32  	%r30961, %r30952, -2147483648;
	ld.local.u32 	%r30962, [%rd7316+-8];
	and.b32  	%r30963, %r30962, 2147483646;
	or.b32  	%r30964, %r30963, %r30961;
	ld.local.u32 	%r30965, [%rd7316+-920];
	shr.u32 	%r30966, %r30964, 1;
	and.b32  	%r30967, %r30962, 1;
	setp.eq.b32 	%p2476, %r30967, 1;
	selp.b32 	%r30968, -1727483681, 0, %p2476;
	xor.b32  	%r30969, %r30968, %r30965;
	xor.b32  	%r30970, %r30969, %r30966;
	st.local.u32 	[%rd7316+-12], %r30970;
	and.b32  	%r30971, %r30962, -2147483648;
	ld.local.u32 	%r30972, [%rd7316+-4];
	and.b32  	%r30973, %r30972, 2147483646;
	or.b32  	%r30974, %r30973, %r30971;
	ld.local.u32 	%r30975, [%rd7316+-916];
	shr.u32 	%r30976, %r30974, 1;
	and.b32  	%r30977, %r30972, 1;
	setp.eq.b32 	%p2477, %r30977, 1;
	selp.b32 	%r30978, -1727483681, 0, %p2477;
	xor.b32  	%r30979, %r30978, %r30975;
	xor.b32  	%r30980, %r30979, %r30976;
	st.local.u32 	[%rd7316+-8], %r30980;
	and.b32  	%r30981, %r30972, -2147483648;
	ld.local.u32 	%r106676, [%rd7316];
	and.b32  	%r30982, %r106676, 2147483646;
	or.b32  	%r30983, %r30982, %r30981;
	ld.local.u32 	%r30984, [%rd7316+-912];
	shr.u32 	%r30985, %r30983, 1;
	and.b32  	%r30986, %r106676, 1;
	setp.eq.b32 	%p2478, %r30986, 1;
	selp.b32 	%r30987, -1727483681, 0, %p2478;
	xor.b32  	%r30988, %r30987, %r30984;
	xor.b32  	%r30989, %r30988, %r30985;
	st.local.u32 	[%rd7316+-4], %r30989;
	add.s32 	%r106675, %r106675, 4;
	add.s64 	%rd7316, %rd7316, 16;
	setp.ne.s32 	%p2479, %r106675, 396;
	@%p2479 bra 	$L__BB3_6600;
	ld.local.u32 	%r30991, [%rd2+2492];
	and.b32  	%r30992, %r30991, -2147483648;
	ld.local.u32 	%r106658, [%rd2];
	and.b32  	%r30993, %r106658, 2147483646;
	or.b32  	%r30994, %r30993, %r30992;
	ld.local.u32 	%r30995, [%rd2+1584];
	shr.u32 	%r30996, %r30994, 1;
	and.b32  	%r30997, %r106658, 1;
	setp.eq.b32 	%p2480, %r30997, 1;
	selp.b32 	%r30998, -1727483681, 0, %p2480;
	xor.b32  	%r30999, %r30998, %r30995;
	xor.b32  	%r31000, %r30999, %r30996;
	st.local.u32 	[%rd2+2492], %r31000;
	mov.b32 	%r106678, 0;
	st.local.u32 	[%rd3069], %r106678;
$L__BB3_6602:
	add.s32 	%r106684, %r106678, 1;
	st.local.u32 	[%rd2+2496], %r106684;
	mul.wide.s32 	%rd3770, %r106678, 4;
	add.s64 	%rd3771, %rd2, %rd3770;
	ld.local.u32 	%r31001, [%rd3771];
	shr.u32 	%r31002, %r31001, 11;
	xor.b32  	%r31003, %r31002, %r31001;
	shl.b32 	%r31004, %r31003, 7;
	and.b32  	%r31005, %r31004, -1658038656;
	xor.b32  	%r14028, %r31005, %r31003;
	setp.lt.s32 	%p2481, %r106678, 623;
	@%p2481 bra 	$L__BB3_6608;
	mov.b32 	%r106680, 0;
	mov.u64 	%rd7317, %rd2;
$L__BB3_6604:
	and.b32  	%r31007, %r106658, -2147483648;
	ld.local.u32 	%r31008, [%rd7317+4];
	and.b32  	%r31009, %r31008, 2147483646;
	or.b32  	%r31010, %r31009, %r31007;
	ld.local.u32 	%r31011, [%rd7317+1588];
	shr.u32 	%r31012, %r31010, 1;
	and.b32  	%r31013, %r31008, 1;
	setp.eq.b32 	%p2482, %r31013, 1;
	selp.b32 	%r31014, -1727483681, 0, %p2482;
	xor.b32  	%r31015, %r31014, %r31011;
	xor.b32  	%r31016, %r31015, %r31012;
	st.local.u32 	[%rd7317], %r31016;
	and.b32  	%r31017, %r31008, -2147483648;
	ld.local.u32 	%r31018, [%rd7317+8];
	and.b32  	%r31019, %r31018, 2147483646;
	or.b32  	%r31020, %r31019, %r31017;
	ld.local.u32 	%r31021, [%rd7317+1592];
	shr.u32 	%r31022, %r31020, 1;
	and.b32  	%r31023, %r31018, 1;
	setp.eq.b32 	%p2483, %r31023, 1;
	selp.b32 	%r31024, -1727483681, 0, %p2483;
	xor.b32  	%r31025, %r31024, %r31021;
	xor.b32  	%r31026, %r31025, %r31022;
	st.local.u32 	[%rd7317+4], %r31026;
	and.b32  	%r31027, %r31018, -2147483648;
	ld.local.u32 	%r14031, [%rd7317+12];
	and.b32  	%r31028, %r14031, 2147483646;
	or.b32  	%r31029, %r31028, %r31027;
	ld.local.u32 	%r31030, [%rd7317+1596];
	shr.u32 	%r31031, %r31029, 1;
	and.b32  	%r31032, %r14031, 1;
	setp.eq.b32 	%p2484, %r31032, 1;
	selp.b32 	%r31033, -1727483681, 0, %p2484;
	xor.b32  	%r31034, %r31033, %r31030;
	xor.b32  	%r31035, %r31034, %r31031;
	st.local.u32 	[%rd7317+8], %r31035;
	setp.ne.s32 	%p2485, %r106680, 224;
	@%p2485 bra 	$L__BB3_6681;
	ld.local.u32 	%r106682, [%rd2+908];
	add.s64 	%rd7318, %rd2, 924;
	mov.b32 	%r106681, 0;
$L__BB3_6606:
	and.b32  	%r31046, %r106682, -2147483648;
	ld.local.u32 	%r31047, [%rd7318+-12];
	and.b32  	%r31048, %r31047, 2147483646;
	or.b32  	%r31049, %r31048, %r31046;
	ld.local.u32 	%r31050, [%rd7318+-924];
	shr.u32 	%r31051, %r31049, 1;
	and.b32  	%r31052, %r31047, 1;
	setp.eq.b32 	%p2487, %r31052, 1;
	selp.b32 	%r31053, -1727483681, 0, %p2487;
	xor.b32  	%r31054, %r31053, %r31050;
	xor.b32  	%r31055, %r31054, %r31051;
	st.local.u32 	[%rd7318+-16], %r31055;
	and.b32  	%r31056, %r31047, -2147483648;
	ld.local.u32 	%r31057, [%rd7318+-8];
	and.b32  	%r31058, %r31057, 2147483646;
	or.b32  	%r31059, %r31058, %r31056;
	ld.local.u32 	%r31060, [%rd7318+-920];
	shr.u32 	%r31061, %r31059, 1;
	and.b32  	%r31062, %r31057, 1;
	setp.eq.b32 	%p2488, %r31062, 1;
	selp.b32 	%r31063, -1727483681, 0, %p2488;
	xor.b32  	%r31064, %r31063, %r31060;
	xor.b32  	%r31065, %r31064, %r31061;
	st.local.u32 	[%rd7318+-12], %r31065;
	and.b32  	%r31066, %r31057, -2147483648;
	ld.local.u32 	%r31067, [%rd7318+-4];
	and.b32  	%r31068, %r31067, 2147483646;
	or.b32  	%r31069, %r31068, %r31066;
	ld.local.u32 	%r31070, [%rd7318+-916];
	shr.u32 	%r31071, %r31069, 1;
	and.b32  	%r31072, %r31067, 1;
	setp.eq.b32 	%p2489, %r31072, 1;
	selp.b32 	%r31073, -1727483681, 0, %p2489;
	xor.b32  	%r31074, %r31073, %r31070;
	xor.b32  	%r31075, %r31074, %r31071;
	st.local.u32 	[%rd7318+-8], %r31075;
	and.b32  	%r31076, %r31067, -2147483648;
	ld.local.u32 	%r106682, [%rd7318];
	and.b32  	%r31077, %r106682, 2147483646;
	or.b32  	%r31078, %r31077, %r31076;
	ld.local.u32 	%r31079, [%rd7318+-912];
	shr.u32 	%r31080, %r31078, 1;
	and.b32  	%r31081, %r106682, 1;
	setp.eq.b32 	%p2490, %r31081, 1;
	selp.b32 	%r31082, -1727483681, 0, %p2490;
	xor.b32  	%r31083, %r31082, %r31079;
	xor.b32  	%r31084, %r31083, %r31080;
	st.local.u32 	[%rd7318+-4], %r31084;
	add.s32 	%r106681, %r106681, 4;
	add.s64 	%rd7318, %rd7318, 16;
	setp.ne.s32 	%p2491, %r106681, 396;
	@%p2491 bra 	$L__BB3_6606;
	ld.local.u32 	%r31086, [%rd2+2492];
	and.b32  	%r31087, %r31086, -2147483648;
	ld.local.u32 	%r106658, [%rd2];
	and.b32  	%r31088, %r106658, 2147483646;
	or.b32  	%r31089, %r31088, %r31087;
	ld.local.u32 	%r31090, [%rd2+1584];
	shr.u32 	%r31091, %r31089, 1;
	and.b32  	%r31092, %r106658, 1;
	setp.eq.b32 	%p2492, %r31092, 1;
	selp.b32 	%r31093, -1727483681, 0, %p2492;
	xor.b32  	%r31094, %r31093, %r31090;
	xor.b32  	%r31095, %r31094, %r31091;
	st.local.u32 	[%rd2+2492], %r31095;
	mov.b32 	%r106684, 0;
	st.local.u32 	[%rd2+2496], %r106684;
$L__BB3_6608:
	add.s32 	%r106690, %r106684, 1;
	st.local.u32 	[%rd2+2496], %r106690;
	mul.wide.s32 	%rd3772, %r106684, 4;
	add.s64 	%rd3773, %rd2, %rd3772;
	ld.local.u32 	%r31096, [%rd3773];
	shr.u32 	%r31097, %r31096, 11;
	xor.b32  	%r31098, %r31097, %r31096;
	shl.b32 	%r31099, %r31098, 7;
	and.b32  	%r31100, %r31099, -1658038656;
	xor.b32  	%r14041, %r31100, %r31098;
	setp.lt.s32 	%p2493, %r106684, 623;
	@%p2493 bra 	$L__BB3_6614;
	mov.b32 	%r106686, 0;
	mov.u64 	%rd7319, %rd2;
$L__BB3_6610:
	and.b32  	%r31102, %r106658, -2147483648;
	ld.local.u32 	%r31103, [%rd7319+4];
	and.b32  	%r31104, %r31103, 2147483646;
	or.b32  	%r31105, %r31104, %r31102;
	ld.local.u32 	%r31106, [%rd7319+1588];
	shr.u32 	%r31107, %r31105, 1;
	and.b32  	%r31108, %r31103, 1;
	setp.eq.b32 	%p2494, %r31108, 1;
	selp.b32 	%r31109, -1727483681, 0, %p2494;
	xor.b32  	%r31110, %r31109, %r31106;
	xor.b32  	%r31111, %r31110, %r31107;
	st.local.u32 	[%rd7319], %r31111;
	and.b32  	%r31112, %r31103, -2147483648;
	ld.local.u32 	%r31113, [%rd7319+8];
	and.b32  	%r31114, %r31113, 2147483646;
	or.b32  	%r31115, %r31114, %r31112;
	ld.local.u32 	%r31116, [%rd7319+1592];
	shr.u32 	%r31117, %r31115, 1;
	and.b32  	%r31118, %r31113, 1;
	setp.eq.b32 	%p2495, %r31118, 1;
	selp.b32 	%r31119, -1727483681, 0, %p2495;
	xor.b32  	%r31120, %r31119, %r31116;
	xor.b32  	%r31121, %r31120, %r31117;
	st.local.u32 	[%rd7319+4], %r31121;
	and.b32  	%r31122, %r31113, -2147483648;
	ld.local.u32 	%r14044, [%rd7319+12];
	and.b32  	%r31123, %r14044, 2147483646;
	or.b32  	%r31124, %r31123, %r31122;
	ld.local.u32 	%r31125, [%rd7319+1596];
	shr.u32 	%r31126, %r31124, 1;
	and.b32  	%r31127, %r14044, 1;
	setp.eq.b32 	%p2496, %r31127, 1;
	selp.b32 	%r31128, -1727483681, 0, %p2496;
	xor.b32  	%r31129, %r31128, %r31125;
	xor.b32  	%r31130, %r31129, %r31126;
	st.local.u32 	[%rd7319+8], %r31130;
	setp.ne.s32 	%p2497, %r106686, 224;
	@%p2497 bra 	$L__BB3_6680;
	ld.local.u32 	%r106687, [%rd2+908];
	mov.b32 	%r106688, 227;
$L__BB3_6612:
	mul.wide.u32 	%rd3774, %r106688, 4;
	add.s64 	%rd3775, %rd2, %rd3774;
	and.b32  	%r31141, %r106687, -2147483648;
	ld.local.u32 	%r31142, [%rd3775+4];
	and.b32  	%r31143, %r31142, 2147483646;
	or.b32  	%r31144, %r31143, %r31141;
	ld.local.u32 	%r31145, [%rd3775+-908];
	shr.u32 	%r31146, %r31144, 1;
	and.b32  	%r31147, %r31142, 1;
	setp.eq.b32 	%p2499, %r31147, 1;
	selp.b32 	%r31148, -1727483681, 0, %p2499;
	xor.b32  	%r31149, %r31148, %r31145;
	xor.b32  	%r31150, %r31149, %r31146;
	st.local.u32 	[%rd3775], %r31150;
	and.b32  	%r31151, %r31142, -2147483648;
	ld.local.u32 	%r31152, [%rd3775+8];
	and.b32  	%r31153, %r31152, 2147483646;
	or.b32  	%r31154, %r31153, %r31151;
	ld.local.u32 	%r31155, [%rd3775+-904];
	shr.u32 	%r31156, %r31154, 1;
	and.b32  	%r31157, %r31152, 1;
	setp.eq.b32 	%p2500, %r31157, 1;
	selp.b32 	%r31158, -1727483681, 0, %p2500;
	xor.b32  	%r31159, %r31158, %r31155;
	xor.b32  	%r31160, %r31159, %r31156;
	st.local.u32 	[%rd3775+4], %r31160;
	and.b32  	%r31161, %r31152, -2147483648;
	ld.local.u32 	%r31162, [%rd3775+12];
	and.b32  	%r31163, %r31162, 2147483646;
	or.b32  	%r31164, %r31163, %r31161;
	ld.local.u32 	%r31165, [%rd3775+-900];
	shr.u32 	%r31166, %r31164, 1;
	and.b32  	%r31167, %r31162, 1;
	setp.eq.b32 	%p2501, %r31167, 1;
	selp.b32 	%r31168, -1727483681, 0, %p2501;
	xor.b32  	%r31169, %r31168, %r31165;
	xor.b32  	%r31170, %r31169, %r31166;
	st.local.u32 	[%rd3775+8], %r31170;
	and.b32  	%r31171, %r31162, -2147483648;
	add.s32 	%r106688, %r106688, 4;
	ld.local.u32 	%r106687, [%rd3775+16];
	and.b32  	%r31172, %r106687, 2147483646;
	or.b32  	%r31173, %r31172, %r31171;
	ld.local.u32 	%r31174, [%rd3775+-896];
	shr.u32 	%r31175, %r31173, 1;
	and.b32  	%r31176, %r106687, 1;
	setp.eq.b32 	%p2502, %r31176, 1;
	selp.b32 	%r31177, -1727483681, 0, %p2502;
	xor.b32  	%r31178, %r31177, %r31174;
	xor.b32  	%r31179, %r31178, %r31175;
	st.local.u32 	[%rd3775+12], %r31179;
	setp.ne.s32 	%p2503, %r106688, 623;
	@%p2503 bra 	$L__BB3_6612;
	ld.local.u32 	%r31181, [%rd2+2492];
	and.b32  	%r31182, %r31181, -2147483648;
	ld.local.u32 	%r106658, [%rd2];
	and.b32  	%r31183, %r106658, 2147483646;
	or.b32  	%r31184, %r31183, %r31182;
	ld.local.u32 	%r31185, [%rd2+1584];
	shr.u32 	%r31186, %r31184, 1;
	and.b32  	%r31187, %r106658, 1;
	setp.eq.b32 	%p2504, %r31187, 1;
	selp.b32 	%r31188, -1727483681, 0, %p2504;
	xor.b32  	%r31189, %r31188, %r31185;
	xor.b32  	%r31190, %r31189, %r31186;
	st.local.u32 	[%rd2+2492], %r31190;
	mov.b32 	%r106690, 0;
	st.local.u32 	[%rd2+2496], %r106690;
$L__BB3_6614:
	setp.gt.u32 	%p2506, %r15023, %r15024;
	add.s32 	%r106710, %r106690, 1;
	st.local.u32 	[%rd2+2496], %r106710;
	mul.wide.s32 	%rd3776, %r106690, 4;
	add.s64 	%rd3777, %rd2, %rd3776;
	ld.local.u32 	%r31191, [%rd3777];
	shr.u32 	%r31192, %r31191, 11;
	xor.b32  	%r31193, %r31192, %r31191;
	shl.b32 	%r31194, %r31193, 7;
	and.b32  	%r31195, %r31194, -1658038656;
	xor.b32  	%r31196, %r31195, %r31193;
	shl.b32 	%r31197, %r31196, 15;
	and.b32  	%r31198, %r31197, -402653184;
	xor.b32  	%r31199, %r31198, %r31196;
	shr.u32 	%r31200, %r31199, 27;
	shl.b32 	%r31201, %r14002, 15;
	and.b32  	%r31202, %r31201, -402653184;
	xor.b32  	%r31203, %r31202, %r14002;
	shr.u32 	%r31204, %r31203, 7;
	and.b32  	%r31205, %r31204, 32505856;
	shl.b32 	%r31206, %r14015, 15;
	and.b32  	%r31207, %r31206, -402653184;
	xor.b32  	%r31208, %r31207, %r14015;
	shr.u32 	%r31209, %r31208, 12;
	and.b32  	%r31210, %r31209, 1015808;
	or.b32  	%r31211, %r31210, %r31205;
	shl.b32 	%r31212, %r14028, 15;
	and.b32  	%r31213, %r31212, -402653184;
	xor.b32  	%r31214, %r31213, %r14028;
	shr.u32 	%r31215, %r31214, 17;
	and.b32  	%r31216, %r31215, 31744;
	or.b32  	%r31217, %r31211, %r31216;
	shl.b32 	%r31218, %r14041, 15;
	and.b32  	%r31219, %r31218, -402653184;
	xor.b32  	%r31220, %r31219, %r14041;
	shr.u32 	%r31221, %r31220, 22;
	and.b32  	%r31222, %r31221, 992;
	or.b32  	%r31223, %r31217, %r31222;
	or.b32  	%r106694, %r31223, %r31200;
	mov.pred 	%p12057, 0;
	@%p2506 bra 	$L__BB3_6623;
	mov.pred 	%p12057, 0;
	mov.u32 	%r106699, %r106710;
	mov.u32 	%r106693, %r15023;
$L__BB3_6616:
	shl.b32 	%r14060, %r106694, 5;
	setp.lt.s32 	%p2508, %r106699, 624;
	@%p2508 bra 	$L__BB3_6622;
	mov.b32 	%r106696, 0;
$L__BB3_6618:
	mul.wide.u32 	%rd3778, %r106696, 4;
	add.s64 	%rd3088, %rd2, %rd3778;
	and.b32  	%r31225, %r106658, -2147483648;
	ld.local.u32 	%r31226, [%rd3088+4];
	and.b32  	%r31227, %r31226, 2147483646;
	or.b32  	%r31228, %r31227, %r31225;
	ld.local.u32 	%r31229, [%rd3088+1588];
	shr.u32 	%r31230, %r31228, 1;
	and.b32  	%r31231, %r31226, 1;
	setp.eq.b32 	%p2509, %r31231, 1;
	selp.b32 	%r31232, -1727483681, 0, %p2509;
	xor.b32  	%r31233, %r31232, %r31229;
	xor.b32  	%r31234, %r31233, %r31230;
	st.local.u32 	[%rd3088], %r31234;
	and.b32  	%r31235, %r31226, -2147483648;
	ld.local.u32 	%r31236, [%rd3088+8];
	and.b32  	%r31237, %r31236, 2147483646;
	or.b32  	%r31238, %r31237, %r31235;
	ld.local.u32 	%r31239, [%rd3088+1592];
	shr.u32 	%r31240, %r31238, 1;
	and.b32  	%r31241, %r31236, 1;
	setp.eq.b32 	%p2510, %r31241, 1;
	selp.b32 	%r31242, -1727483681, 0, %p2510;
	xor.b32  	%r31243, %r31242, %r31239;
	xor.b32  	%r31244, %r31243, %r31240;
	st.local.u32 	[%rd3088+4], %r31244;
	and.b32  	%r31245, %r31236, -2147483648;
	ld.local.u32 	%r14063, [%rd3088+12];
	and.b32  	%r31246, %r14063, 2147483646;
	or.b32  	%r31247, %r31246, %r31245;
	ld.local.u32 	%r31248, [%rd3088+1596];
	shr.u32 	%r31249, %r31247, 1;
	and.b32  	%r31250, %r14063, 1;
	setp.eq.b32 	%p2511, %r31250, 1;
	selp.b32 	%r31251, -1727483681, 0, %p2511;
	xor.b32  	%r31252, %r31251, %r31248;
	xor.b32  	%r31253, %r31252, %r31249;
	st.local.u32 	[%rd3088+8], %r31253;
	setp.ne.s32 	%p2512, %r106696, 224;
	@%p2512 bra 	$L__BB3_7318;
	ld.local.u32 	%r106697, [%rd2+908];
	mov.b32 	%r106698, 227;
$L__BB3_6620:
	mul.wide.u32 	%rd3779, %r106698, 4;
	add.s64 	%rd3780, %rd2, %rd3779;
	and.b32  	%r31264, %r106697, -2147483648;
	ld.local.u32 	%r31265, [%rd3780+4];
	and.b32  	%r31266, %r31265, 2147483646;
	or.b32  	%r31267, %r31266, %r31264;
	ld.local.u32 	%r31268, [%rd3780+-908];
	shr.u32 	%r31269, %r31267, 1;
	and.b32  	%r31270, %r31265, 1;
	setp.eq.b32 	%p2514, %r31270, 1;
	selp.b32 	%r31271, -1727483681, 0, %p2514;
	xor.b32  	%r31272, %r31271, %r31268;
	xor.b32  	%r31273, %r31272, %r31269;
	st.local.u32 	[%rd3780], %r31273;
	and.b32  	%r31274, %r31265, -2147483648;
	ld.local.u32 	%r31275, [%rd3780+8];
	and.b32  	%r31276, %r31275, 2147483646;
	or.b32  	%r31277, %r31276, %r31274;
	ld.local.u32 	%r31278, [%rd3780+-904];
	shr.u32 	%r31279, %r31277, 1;
	and.b32  	%r31280, %r31275, 1;
	setp.eq.b32 	%p2515, %r31280, 1;
	selp.b32 	%r31281, -1727483681, 0, %p2515;
	xor.b32  	%r31282, %r31281, %r31278;
	xor.b32  	%r31283, %r31282, %r31279;
	st.local.u32 	[%rd3780+4], %r31283;
	and.b32  	%r31284, %r31275, -2147483648;
	ld.local.u32 	%r31285, [%rd3780+12];
	and.b32  	%r31286, %r31285, 2147483646;
	or.b32  	%r31287, %r31286, %r31284;
	ld.local.u32 	%r31288, [%rd3780+-900];
	shr.u32 	%r31289, %r31287, 1;
	and.b32  	%r31290, %r31285, 1;
	setp.eq.b32 	%p2516, %r31290, 1;
	selp.b32 	%r31291, -1727483681, 0, %p2516;
	xor.b32  	%r31292, %r31291, %r31288;
	xor.b32  	%r31293, %r31292, %r31289;
	st.local.u32 	[%rd3780+8], %r31293;
	and.b32  	%r31294, %r31285, -2147483648;
	add.s32 	%r106698, %r106698, 4;
	ld.local.u32 	%r106697, [%rd3780+16];
	and.b32  	%r31295, %r106697, 2147483646;
	or.b32  	%r31296, %r31295, %r31294;
	ld.local.u32 	%r31297, [%rd3780+-896];
	shr.u32 	%r31298, %r31296, 1;
	and.b32  	%r31299, %r106697, 1;
	setp.eq.b32 	%p2517, %r31299, 1;
	selp.b32 	%r31300, -1727483681, 0, %p2517;
	xor.b32  	%r31301, %r31300, %r31297;
	xor.b32  	%r31302, %r31301, %r31298;
	st.local.u32 	[%rd3780+12], %r31302;
	setp.ne.s32 	%p2518, %r106698, 623;
	@%p2518 bra 	$L__BB3_6620;
	ld.local.u32 	%r31304, [%rd2+2492];
	and.b32  	%r31305, %r31304, -2147483648;
	ld.local.u32 	%r106658, [%rd2];
	and.b32  	%r31306, %r106658, 2147483646;
	or.b32  	%r31307, %r31306, %r31305;
	ld.local.u32 	%r31308, [%rd2+1584];
	shr.u32 	%r31309, %r31307, 1;
	and.b32  	%r31310, %r106658, 1;
	setp.eq.b32 	%p2519, %r31310, 1;
	selp.b32 	%r31311, -1727483681, 0, %p2519;
	xor.b32  	%r31312, %r31311, %r31308;
	xor.b32  	%r31313, %r31312, %r31309;
	st.local.u32 	[%rd2+2492], %r31313;
	mov.b32 	%r106699, 0;
	st.local.u32 	[%rd2+2496], %r106699;
$L__BB3_6622:
	add.s32 	%r106710, %r106699, 1;
	st.local.u32 	[%rd2+2496], %r106710;
	mul.wide.s32 	%rd3781, %r106699, 4;
	add.s64 	%rd3782, %rd2, %rd3781;
	ld.local.u32 	%r31314, [%rd3782];
	shr.u32 	%r31315, %r31314, 11;
	xor.b32  	%r31316, %r31315, %r31314;
	shl.b32 	%r31317, %r31316, 7;
	and.b32  	%r31318, %r31317, -1658038656;
	xor.b32  	%r31319, %r31318, %r31316;
	shl.b32 	%r31320, %r31319, 15;
	and.b32  	%r31321, %r31320, -402653184;
	xor.b32  	%r31322, %r31321, %r31319;
	shr.u32 	%r31323, %r31322, 27;
	and.b32  	%r31325, %r14060, 1073741792;
	or.b32  	%r106694, %r31323, %r31325;
	setp.eq.s32 	%p2520, %r106694, %r15021;
	or.pred  	%p12057, %p12057, %p2520;
	add.s32 	%r106693, %r106693, 1;
	setp.gt.u32 	%p2521, %r106693, %r15024;
	mov.u32 	%r106699, %r106710;
	@%p2521 bra 	$L__BB3_6623;
	bra.uni 	$L__BB3_6616;
$L__BB3_6623:
	add.s64 	%rd3089, %rd2, 2496;
	sub.s32 	%r31326, %r15025, %r15024;
	add.s32 	%r31327, %r31326, -6;
	setp.lt.s32 	%p2522, %r31327, 1;
	@%p2522 bra 	$L__BB3_6632;
	mov.b32 	%r106705, 0;
$L__BB3_6625:
	setp.lt.s32 	%p2523, %r106710, 624;
	@%p2523 bra 	$L__BB3_6631;
	mov.b32 	%r106707, 0;
	mov.u64 	%rd7320, %rd2;
$L__BB3_6627:
	and.b32  	%r31330, %r106658, -2147483648;
	ld.local.u32 	%r31331, [%rd7320+4];
	and.b32  	%r31332, %r31331, 2147483646;
	or.b32  	%r31333, %r31332, %r31330;
	ld.local.u32 	%r31334, [%rd7320+1588];
	shr.u32 	%r31335, %r31333, 1;
	and.b32  	%r31336, %r31331, 1;
	setp.eq.b32 	%p2524, %r31336, 1;
	selp.b32 	%r31337, -1727483681, 0, %p2524;
	xor.b32  	%r31338, %r31337, %r31334;
	xor.b32  	%r31339, %r31338, %r31335;
	st.local.u32 	[%rd7320], %r31339;
	and.b32  	%r31340, %r31331, -2147483648;
	ld.local.u32 	%r31341, [%rd7320+8];
	and.b32  	%r31342, %r31341, 2147483646;
	or.b32  	%r31343, %r31342, %r31340;
	ld.local.u32 	%r31344, [%rd7320+1592];
	shr.u32 	%r31345, %r31343, 1;
	and.b32  	%r31346, %r31341, 1;
	setp.eq.b32 	%p2525, %r31346, 1;
	selp.b32 	%r31347, -1727483681, 0, %p2525;
	xor.b32  	%r31348, %r31347, %r31344;
	xor.b32  	%r31349, %r31348, %r31345;
	st.local.u32 	[%rd7320+4], %r31349;
	and.b32  	%r31350, %r31341, -2147483648;
	ld.local.u32 	%r14084, [%rd7320+12];
	and.b32  	%r31351, %r14084, 2147483646;
	or.b32  	%r31352, %r31351, %r31350;
	ld.local.u32 	%r31353, [%rd7320+1596];
	shr.u32 	%r31354, %r31352, 1;
	and.b32  	%r31355, %r14084, 1;
	setp.eq.b32 	%p2526, %r31355, 1;
	selp.b32 	%r31356, -1727483681, 0, %p2526;
	xor.b32  	%r31357, %r31356, %r31353;
	xor.b32  	%r31358, %r31357, %r31354;
	st.local.u32 	[%rd7320+8], %r31358;
	setp.ne.s32 	%p2527, %r106707, 224;
	@%p2527 bra 	$L__BB3_6679;
	ld.local.u32 	%r106708, [%rd2+908];
	mov.b32 	%r106709, 227;
$L__BB3_6629:
	mul.wide.u32 	%rd3783, %r106709, 4;
	add.s64 	%rd3784, %rd2, %rd3783;
	and.b32  	%r31369, %r106708, -2147483648;
	ld.local.u32 	%r31370, [%rd3784+4];
	and.b32  	%r31371, %r31370, 2147483646;
	or.b32  	%r31372, %r31371, %r31369;
	ld.local.u32 	%r31373, [%rd3784+-908];
	shr.u32 	%r31374, %r31372, 1;
	and.b32  	%r31375, %r31370, 1;
	setp.eq.b32 	%p2529, %r31375, 1;
	selp.b32 	%r31376, -1727483681, 0, %p2529;
	xor.b32  	%r31377, %r31376, %r31373;
	xor.b32  	%r31378, %r31377, %r31374;
	st.local.u32 	[%rd3784], %r31378;
	and.b32  	%r31379, %r31370, -2147483648;
	ld.local.u32 	%r31380, [%rd3784+8];
	and.b32  	%r31381, %r31380, 2147483646;
	or.b32  	%r31382, %r31381, %r31379;
	ld.local.u32 	%r31383, [%rd3784+-904];
	shr.u32 	%r31384, %r31382, 1;
	and.b32  	%r31385, %r31380, 1;
	setp.eq.b32 	%p2530, %r31385, 1;
	selp.b32 	%r31386, -1727483681, 0, %p2530;
	xor.b32  	%r31387, %r31386, %r31383;
	xor.b32  	%r31388, %r31387, %r31384;
	st.local.u32 	[%rd3784+4], %r31388;
	and.b32  	%r31389, %r31380, -2147483648;
	ld.local.u32 	%r31390, [%rd3784+12];
	and.b32  	%r31391, %r31390, 2147483646;
	or.b32  	%r31392, %r31391, %r31389;
	ld.local.u32 	%r31393, [%rd3784+-900];
	shr.u32 	%r31394, %r31392, 1;
	and.b32  	%r31395, %r31390, 1;
	setp.eq.b32 	%p2531, %r31395, 1;
	selp.b32 	%r31396, -1727483681, 0, %p2531;
	xor.b32  	%r31397, %r31396, %r31393;
	xor.b32  	%r31398, %r31397, %r31394;
	st.local.u32 	[%rd3784+8], %r31398;
	and.b32  	%r31399, %r31390, -2147483648;
	add.s32 	%r106709, %r106709, 4;
	ld.local.u32 	%r106708, [%rd3784+16];
	and.b32  	%r31400, %r106708, 2147483646;
	or.b32  	%r31401, %r31400, %r31399;
	ld.local.u32 	%r31402, [%rd3784+-896];
	shr.u32 	%r31403, %r31401, 1;
	and.b32  	%r31404, %r106708, 1;
	setp.eq.b32 	%p2532, %r31404, 1;
	selp.b32 	%r31405, -1727483681, 0, %p2532;
	xor.b32  	%r31406, %r31405, %r31402;
	xor.b32  	%r31407, %r31406, %r31403;
	st.local.u32 	[%rd3784+12], %r31407;
	setp.ne.s32 	%p2533, %r106709, 623;
	@%p2533 bra 	$L__BB3_6629;
	ld.local.u32 	%r31409, [%rd2+2492];
	and.b32  	%r31410, %r31409, -2147483648;
	ld.local.u32 	%r106658, [%rd2];
	and.b32  	%r31411, %r106658, 2147483646;
	or.b32  	%r31412, %r31411, %r31410;
	ld.local.u32 	%r31413, [%rd2+1584];
	shr.u32 	%r31414, %r31412, 1;
	and.b32  	%r31415, %r106658, 1;
	setp.eq.b32 	%p2534, %r31415, 1;
	selp.b32 	%r31416, -1727483681, 0, %p2534;
	xor.b32  	%r31417, %r31416, %r31413;
	xor.b32  	%r31418, %r31417, %r31414;
	st.local.u32 	[%rd2+2492], %r31418;
	mov.b32 	%r106710, 0;
	st.local.u32 	[%rd2+2496], %r106710;
$L__BB3_6631:
	add.s32 	%r106710, %r106710, 1;
	st.local.u32 	[%rd3089], %r106710;
	add.s32 	%r106705, %r106705, 1;
	setp.ne.s32 	%p2535, %r106705, %r31327;
	@%p2535 bra 	$L__BB3_6625;
$L__BB3_6632:
	setp.lt.s32 	%p2536, %r106710, 624;
	@%p2536 bra 	$L__BB3_6638;
	mov.b32 	%r106715, 0;
	mov.u64 	%rd7321, %rd2;
$L__BB3_6634:
	and.b32  	%r31422, %r106658, -2147483648;
	ld.local.u32 	%r31423, [%rd7321+4];
	and.b32  	%r31424, %r31423, 2147483646;
	or.b32  	%r31425, %r31424, %r31422;
	ld.local.u32 	%r31426, [%rd7321+1588];
	shr.u32 	%r31427, %r31425, 1;
	and.b32  	%r31428, %r31423, 1;
	setp.eq.b32 	%p2537, %r31428, 1;
	selp.b32 	%r31429, -1727483681, 0, %p2537;
	xor.b32  	%r31430, %r31429, %r31426;
	xor.b32  	%r31431, %r31430, %r31427;
	st.local.u32 	[%rd7321], %r31431;
	and.b32  	%r31432, %r31423, -2147483648;
	ld.local.u32 	%r31433, [%rd7321+8];
	and.b32  	%r31434, %r31433, 2147483646;
	or.b32  	%r31435, %r31434, %r31432;
	ld.local.u32 	%r31436, [%rd7321+1592];
	shr.u32 	%r31437, %r31435, 1;
	and.b32  	%r31438, %r31433, 1;
	setp.eq.b32 	%p2538, %r31438, 1;
	selp.b32 	%r31439, -1727483681, 0, %p2538;
	xor.b32  	%r31440, %r31439, %r31436;
	xor.b32  	%r31441, %r31440, %r31437;
	st.local.u32 	[%rd7321+4], %r31441;
	and.b32  	%r31442, %r31433, -2147483648;
	ld.local.u32 	%r14099, [%rd7321+12];
	and.b32  	%r31443, %r14099, 2147483646;
	or.b32  	%r31444, %r31443, %r31442;
	ld.local.u32 	%r31445, [%rd7321+1596];
	shr.u32 	%r31446, %r31444, 1;
	and.b32  	%r31447, %r14099, 1;
	setp.eq.b32 	%p2539, %r31447, 1;
	selp.b32 	%r31448, -1727483681, 0, %p2539;
	xor.b32  	%r31449, %r31448, %r31445;
	xor.b32  	%r31450, %r31449, %r31446;
	st.local.u32 	[%rd7321+8], %r31450;
	setp.ne.s32 	%p2540, %r106715, 224;
	@%p2540 bra 	$L__BB3_6678;
	ld.local.u32 	%r106717, [%rd2+908];
	add.s64 	%rd7322, %rd2, 924;
	mov.b32 	%r106716, 0;
$L__BB3_6636:
	and.b32  	%r31461, %r106717, -2147483648;
	ld.local.u32 	%r31462, [%rd7322+-12];
	and.b32  	%r31463, %r31462, 2147483646;
	or.b32  	%r31464, %r31463, %r31461;
	ld.local.u32 	%r31465, [%rd7322+-924];
	shr.u32 	%r31466, %r31464, 1;
	and.b32  	%r31467, %r31462, 1;
	setp.eq.b32 	%p2542, %r31467, 1;
	selp.b32 	%r31468, -1727483681, 0, %p2542;
	xor.b32  	%r31469, %r31468, %r31465;
	xor.b32  	%r31470, %r31469, %r31466;
	st.local.u32 	[%rd7322+-16], %r31470;
	and.b32  	%r31471, %r31462, -2147483648;
	ld.local.u32 	%r31472, [%rd7322+-8];
	and.b32  	%r31473, %r31472, 2147483646;
	or.b32  	%r31474, %r31473, %r31471;
	ld.local.u32 	%r31475, [%rd7322+-920];
	shr.u32 	%r31476, %r31474, 1;
	and.b32  	%r31477, %r31472, 1;
	setp.eq.b32 	%p2543, %r31477, 1;
	selp.b32 	%r31478, -1727483681, 0, %p2543;
	xor.b32  	%r31479, %r31478, %r31475;
	xor.b32  	%r31480, %r31479, %r31476;
	st.local.u32 	[%rd7322+-12], %r31480;
	and.b32  	%r31481, %r31472, -2147483648;
	ld.local.u32 	%r31482, [%rd7322+-4];
	and.b32  	%r31483, %r31482, 2147483646;
	or.b32  	%r31484, %r31483, %r31481;
	ld.local.u32 	%r31485, [%rd7322+-916];
	shr.u32 	%r31486, %r31484, 1;
	and.b32  	%r31487, %r31482, 1;
	setp.eq.b32 	%p2544, %r31487, 1;
	selp.b32 	%r31488, -1727483681, 0, %p2544;
	xor.b32  	%r31489, %r31488, %r31485;
	xor.b32  	%r31490, %r31489, %r31486;
	st.local.u32 	[%rd7322+-8], %r31490;
	and.b32  	%r31491, %r31482, -2147483648;
	ld.local.u32 	%r106717, [%rd7322];
	and.b32  	%r31492, %r106717, 2147483646;
	or.b32  	%r31493, %r31492, %r31491;
	ld.local.u32 	%r31494, [%rd7322+-912];
	shr.u32 	%r31495, %r31493, 1;
	and.b32  	%r31496, %r106717, 1;
	setp.eq.b32 	%p2545, %r31496, 1;
	selp.b32 	%r31497, -1727483681, 0, %p2545;
	xor.b32  	%r31498, %r31497, %r31494;
	xor.b32  	%r31499, %r31498, %r31495;
	st.local.u32 	[%rd7322+-4], %r31499;
	add.s32 	%r106716, %r106716, 4;
	add.s64 	%rd7322, %rd7322, 16;
	setp.ne.s32 	%p2546, %r106716, 396;
	@%p2546 bra 	$L__BB3_6636;
	ld.local.u32 	%r31501, [%rd2+2492];
	and.b32  	%r31502, %r31501, -2147483648;
	ld.local.u32 	%r106658, [%rd2];
	and.b32  	%r31503, %r106658, 2147483646;
	or.b32  	%r31504, %r31503, %r31502;
	ld.local.u32 	%r31505, [%rd2+1584];
	shr.u32 	%r31506, %r31504, 1;
	and.b32  	%r31507, %r106658, 1;
	setp.eq.b32 	%p2547, %r31507, 1;
	selp.b32 	%r31508, -1727483681, 0, %p2547;
	xor.b32  	%r31509, %r31508, %r31505;
	xor.b32  	%r31510, %r31509, %r31506;
	st.local.u32 	[%rd2+2492], %r31510;
	mov.b32 	%r106710, 0;
	st.local.u32 	[%rd3089], %r106710;
$L__BB3_6638:
	add.s32 	%r106725, %r106710, 1;
	st.local.u32 	[%rd2+2496], %r106725;
	mul.wide.s32 	%rd3785, %r106710, 4;
	add.s64 	%rd3786, %rd2, %rd3785;
	ld.local.u32 	%r31511, [%rd3786];
	shr.u32 	%r31512, %r31511, 11;
	xor.b32  	%r31513, %r31512, %r31511;
	shl.b32 	%r31514, %r31513, 7;
	and.b32  	%r31515, %r31514, -1658038656;
	xor.b32  	%r14109, %r31515, %r31513;
	setp.lt.s32 	%p2548, %r106710, 623;
	@%p2548 bra 	$L__BB3_6644;
	mov.b32 	%r106721, 0;
	mov.u64 	%rd7323, %rd2;
$L__BB3_6640:
	and.b32  	%r31517, %r106658, -2147483648;
	ld.local.u32 	%r31518, [%rd7323+4];
	and.b32  	%r31519, %r31518, 2147483646;
	or.b32  	%r31520, %r31519, %r31517;
	ld.local.u32 	%r31521, [%rd7323+1588];
	shr.u32 	%r31522, %r31520, 1;
	and.b32  	%r31523, %r31518, 1;
	setp.eq.b32 	%p2549, %r31523, 1;
	selp.b32 	%r31524, -1727483681, 0, %p2549;
	xor.b32  	%r31525, %r31524, %r31521;
	xor.b32  	%r31526, %r31525, %r31522;
	st.local.u32 	[%rd7323], %r31526;
	and.b32  	%r31527, %r31518, -2147483648;
	ld.local.u32 	%r31528, [%rd7323+8];
	and.b32  	%r31529, %r31528, 2147483646;
	or.b32  	%r31530, %r31529, %r31527;
	ld.local.u32 	%r31531, [%rd7323+1592];
	shr.u32 	%r31532, %r31530, 1;
	and.b32  	%r31533, %r31528, 1;
	setp.eq.b32 	%p2550, %r31533, 1;
	selp.b32 	%r31534, -1727483681, 0, %p2550;
	xor.b32  	%r31535, %r31534, %r31531;
	xor.b32  	%r31536, %r31535, %r31532;
	st.local.u32 	[%rd7323+4], %r31536;
	and.b32  	%r31537, %r31528, -2147483648;
	ld.local.u32 	%r14112, [%rd7323+12];
	and.b32  	%r31538, %r14112, 2147483646;
	or.b32  	%r31539, %r31538, %r31537;
	ld.local.u32 	%r31540, [%rd7323+1596];
	shr.u32 	%r31541, %r31539, 1;
	and.b32  	%r31542, %r14112, 1;
	setp.eq.b32 	%p2551, %r31542, 1;
	selp.b32 	%r31543, -1727483681, 0, %p2551;
	xor.b32  	%r31544, %r31543, %r31540;
	xor.b32  	%r31545, %r31544, %r31541;
	st.local.u32 	[%rd7323+8], %r31545;
	setp.ne.s32 	%p2552, %r106721, 224;
	@%p2552 bra 	$L__BB3_6677;
	ld.local.u32 	%r106723, [%rd2+908];
	add.s64 	%rd7324, %rd2, 924;
	mov.b32 	%r106722, 0;
$L__BB3_6642:
	and.b32  	%r31556, %r106723, -2147483648;
	ld.local.u32 	%r31557, [%rd7324+-12];
	and.b32  	%r31558, %r31557, 2147483646;
	or.b32  	%r31559, %r31558, %r31556;
	ld.local.u32 	%r31560, [%rd7324+-924];
	shr.u32 	%r31561, %r31559, 1;
	and.b32  	%r31562, %r31557, 1;
	setp.eq.b32 	%p2554, %r31562, 1;
	selp.b32 	%r31563, -1727483681, 0, %p2554;
	xor.b32  	%r31564, %r31563, %r31560;
	xor.b32  	%r31565, %r31564, %r31561;
	st.local.u32 	[%rd7324+-16], %r31565;
	and.b32  	%r31566, %r31557, -2147483648;
	ld.local.u32 	%r31567, [%rd7324+-8];
	and.b32  	%r31568, %r31567, 2147483646;
	or.b32  	%r31569, %r31568, %r31566;
	ld.local.u32 	%r31570, [%rd7324+-920];
	shr.u32 	%r31571, %r31569, 1;
	and.b32  	%r31572, %r31567, 1;
	setp.eq.b32 	%p2555, %r31572, 1;
	selp.b32 	%r31573, -1727483681, 0, %p2555;
	xor.b32  	%r31574, %r31573, %r31570;
	xor.b32  	%r31575, %r31574, %r31571;
	st.local.u32 	[%rd7324+-12], %r31575;
	and.b32  	%r31576, %r31567, -2147483648;
	ld.local.u32 	%r31577, [%rd7324+-4];
	and.b32  	%r31578, %r31577, 2147483646;
	or.b32  	%r31579, %r31578, %r31576;
	ld.local.u32 	%r31580, [%rd7324+-916];
	shr.u32 	%r31581, %r31579, 1;
	and.b32  	%r31582, %r31577, 1;
	setp.eq.b32 	%p2556, %r31582, 1;
	selp.b32 	%r31583, -1727483681, 0, %p2556;
	xor.b32  	%r31584, %r31583, %r31580;
	xor.b32  	%r31585, %r31584, %r31581;
	st.local.u32 	[%rd7324+-8], %r31585;
	and.b32  	%r31586, %r31577, -2147483648;
	ld.local.u32 	%r106723, [%rd7324];
	and.b32  	%r31587, %r106723, 2147483646;
	or.b32  	%r31588, %r31587, %r31586;
	ld.local.u32 	%r31589, [%rd7324+-912];
	shr.u32 	%r31590, %r31588, 1;
	and.b32  	%r31591, %r106723, 1;
	setp.eq.b32 	%p2557, %r31591, 1;
	selp.b32 	%r31592, -1727483681, 0, %p2557;
	xor.b32  	%r31593, %r31592, %r31589;
	xor.b32  	%r31594, %r31593, %r31590;
	st.local.u32 	[%rd7324+-4], %r31594;
	add.s32 	%r106722, %r106722, 4;
	add.s64 	%rd7324, %rd7324, 16;
	setp.ne.s32 	%p2558, %r106722, 396;
	@%p2558 bra 	$L__BB3_6642;
	ld.local.u32 	%r31596, [%rd2+2492];
	and.b32  	%r31597, %r31596, -2147483648;
	ld.local.u32 	%r106658, [%rd2];
	and.b32  	%r31598, %r106658, 2147483646;
	or.b32  	%r31599, %r31598, %r31597;
	ld.local.u32 	%r31600, [%rd2+1584];
	shr.u32 	%r31601, %r31599, 1;
	and.b32  	%r31602, %r106658, 1;
	setp.eq.b32 	%p2559, %r31602, 1;
	selp.b32 	%r31603, -1727483681, 0, %p2559;
	xor.b32  	%r31604, %r31603, %r31600;
	xor.b32  	%r31605, %r31604, %r31601;
	st.local.u32 	[%rd2+2492], %r31605;
	mov.b32 	%r106725, 0;
	st.local.u32 	[%rd3089], %r106725;
$L__BB3_6644:
	add.s32 	%r106731, %r106725, 1;
	st.local.u32 	[%rd2+2496], %r106731;
	mul.wide.s32 	%rd3787, %r106725, 4;
	add.s64 	%rd3788, %rd2, %rd3787;
	ld.local.u32 	%r31606, [%rd3788];
	shr.u32 	%r31607, %r31606, 11;
	xor.b32  	%r31608, %r31607, %r31606;
	shl.b32 	%r31609, %r31608, 7;
	and.b32  	%r31610, %r31609, -1658038656;
	xor.b32  	%r14122, %r31610, %r31608;
	setp.lt.s32 	%p2560, %r106725, 623;
	@%p2560 bra 	$L__BB3_6650;
	mov.b32 	%r106727, 0;
	mov.u64 	%rd7325, %rd2;
$L__BB3_6646:
	and.b32  	%r31612, %r106658, -2147483648;
	ld.local.u32 	%r31613, [%rd7325+4];
	and.b32  	%r31614, %r31613, 2147483646;
	or.b32  	%r31615, %r31614, %r31612;
	ld.local.u32 	%r31616, [%rd7325+1588];
	shr.u32 	%r31617, %r31615, 1;
	and.b32  	%r31618, %r31613, 1;
	setp.eq.b32 	%p2561, %r31618, 1;
	selp.b32 	%r31619, -1727483681, 0, %p2561;
	xor.b32  	%r31620, %r31619, %r31616;
	xor.b32  	%r31621, %r31620, %r31617;
	st.local.u32 	[%rd7325], %r31621;
	and.b32  	%r31622, %r31613, -2147483648;
	ld.local.u32 	%r31623, [%rd7325+8];
	and.b32  	%r31624, %r31623, 2147483646;
	or.b32  	%r31625, %r31624, %r31622;
	ld.local.u32 	%r31626, [%rd7325+1592];
	shr.u32 	%r31627, %r31625, 1;
	and.b32  	%r31628, %r31623, 1;
	setp.eq.b32 	%p2562, %r31628, 1;
	selp.b32 	%r31629, -1727483681, 0, %p2562;
	xor.b32  	%r31630, %r31629, %r31626;
	xor.b32  	%r31631, %r31630, %r31627;
	st.local.u32 	[%rd7325+4], %r31631;
	and.b32  	%r31632, %r31623, -2147483648;
	ld.local.u32 	%r14125, [%rd7325+12];
	and.b32  	%r31633, %r14125, 2147483646;
	or.b32  	%r31634, %r31633, %r31632;
	ld.local.u32 	%r31635, [%rd7325+1596];
	shr.u32 	%r31636, %r31634, 1;
	and.b32  	%r31637, %r14125, 1;
	setp.eq.b32 	%p2563, %r31637, 1;
	selp.b32 	%r31638, -1727483681, 0, %p2563;
	xor.b32  	%r31639, %r31638, %r31635;
	xor.b32  	%r31640, %r31639, %r31636;
	st.local.u32 	[%rd7325+8], %r31640;
	setp.ne.s32 	%p2564, %r106727, 224;
	@%p2564 bra 	$L__BB3_6676;
	ld.local.u32 	%r106729, [%rd2+908];
	add.s64 	%rd7326, %rd2, 924;
	mov.b32 	%r106728, 0;
$L__BB3_6648:
	and.b32  	%r31651, %r106729, -2147483648;
	ld.local.u32 	%r31652, [%rd7326+-12];
	and.b32  	%r31653, %r31652, 2147483646;
	or.b32  	%r31654, %r31653, %r31651;
	ld.local.u32 	%r31655, [%rd7326+-924];
	shr.u32 	%r31656, %r31654, 1;
	and.b32  	%r31657, %r31652, 1;
	setp.eq.b32 	%p2566, %r31657, 1;
	selp.b32 	%r31658, -1727483681, 0, %p2566;
	xor.b32  	%r31659, %r31658, %r31655;
	xor.b32  	%r31660, %r31659, %r31656;
	st.local.u32 	[%rd7326+-16], %r31660;
	and.b32  	%r31661, %r31652, -2147483648;
	ld.local.u32 	%r31662, [%rd7326+-8];
	and.b32  	%r31663, %r31662, 2147483646;
	or.b32  	%r31664, %r31663, %r31661;
	ld.local.u32 	%r31665, [%rd7326+-920];
	shr.u32 	%r31666, %r31664, 1;
	and.b32  	%r31667, %r31662, 1;
	setp.eq.b32 	%p2567, %r31667, 1;
	selp.b32 	%r31668, -1727483681, 0, %p2567;
	xor.b32  	%r31669, %r31668, %r31665;
	xor.b32  	%r31670, %r31669, %r31666;
	st.local.u32 	[%rd7326+-12], %r31670;
	and.b32  	%r31671, %r31662, -2147483648;
	ld.local.u32 	%r31672, [%rd7326+-4];
	and.b32  	%r31673, %r31672, 2147483646;
	or.b32  	%r31674, %r31673, %r31671;
	ld.local.u32 	%r31675, [%rd7326+-916];
	shr.u32 	%r31676, %r31674, 1;
	and.b32  	%r31677, %r31672, 1;
	setp.eq.b32 	%p2568, %r31677, 1;
	selp.b32 	%r31678, -1727483681, 0, %p2568;
	xor.b32  	%r31679, %r31678, %r31675;
	xor.b32  	%r31680, %r31679, %r31676;
	st.local.u32 	[%rd7326+-8], %r31680;
	and.b32  	%r31681, %r31672, -2147483648;
	ld.local.u32 	%r106729, [%rd7326];
	and.b32  	%r31682, %r106729, 2147483646;
	or.b32  	%r31683, %r31682, %r31681;
	ld.local.u32 	%r31684, [%rd7326+-912];
	shr.u32 	%r31685, %r31683, 1;
	and.b32  	%r31686, %r106729, 1;
	setp.eq.b32 	%p2569, %r31686, 1;
	selp.b32 	%r31687, -1727483681, 0, %p2569;
	xor.b32  	%r31688, %r31687, %r31684;
	xor.b32  	%r31689, %r31688, %r31685;
	st.local.u32 	[%rd7326+-4], %r31689;
	add.s32 	%r106728, %r106728, 4;
	add.s64 	%rd7326, %rd7326, 16;
	setp.ne.s32 	%p2570, %r106728, 396;
	@%p2570 bra 	$L__BB3_6648;
	ld.local.u32 	%r31691, [%rd2+2492];
	and.b32  	%r31692, %r31691, -2147483648;
	ld.local.u32 	%r106658, [%rd2];
	and.b32  	%r31693, %r106658, 2147483646;
	or.b32  	%r31694, %r31693, %r31692;
	ld.local.u32 	%r31695, [%rd2+1584];
	shr.u32 	%r31696, %r31694, 1;
	and.b32  	%r31697, %r106658, 1;
	setp.eq.b32 	%p2571, %r31697, 1;
	selp.b32 	%r31698, -1727483681, 0, %p2571;
	xor.b32  	%r31699, %r31698, %r31695;
	xor.b32  	%r31700, %r31699, %r31696;
	st.local.u32 	[%rd2+2492], %r31700;
	mov.b32 	%r106731, 0;
	st.local.u32 	[%rd3089], %r106731;
$L__BB3_6650:
	add.s32 	%r106737, %r106731, 1;
	st.local.u32 	[%rd2+2496], %r106737;
	mul.wide.s32 	%rd3789, %r106731, 4;
	add.s64 	%rd3790, %rd2, %rd3789;
	ld.local.u32 	%r31701, [%rd3790];
	shr.u32 	%r31702, %r31701, 11;
	xor.b32  	%r31703, %r31702, %r31701;
	shl.b32 	%r31704, %r31703, 7;
	and.b32  	%r31705, %r31704, -1658038656;
	xor.b32  	%r14135, %r31705, %r31703;
	setp.lt.s32 	%p2572, %r106731, 623;
	@%p2572 bra 	$L__BB3_6656;
	mov.b32 	%r106733, 0;
	mov.u64 	%rd7327, %rd2;
$L__BB3_6652:
	and.b32  	%r31707, %r106658, -2147483648;
	ld.local.u32 	%r31708, [%rd7327+4];
	and.b32  	%r31709, %r31708, 2147483646;
	or.b32  	%r31710, %r31709, %r31707;
	ld.local.u32 	%r31711, [%rd7327+1588];
	shr.u32 	%r31712, %r31710, 1;
	and.b32  	%r31713, %r31708, 1;
	setp.eq.b32 	%p2573, %r31713, 1;
	selp.b32 	%r31714, -1727483681, 0, %p2573;
	xor.b32  	%r31715, %r31714, %r31711;
	xor.b32  	%r31716, %r31715, %r31712;
	st.local.u32 	[%rd7327], %r31716;
	and.b32  	%r31717, %r31708, -2147483648;
	ld.local.u32 	%r31718, [%rd7327+8];
	and.b32  	%r31719, %r31718, 2147483646;
	or.b32  	%r31720, %r31719, %r31717;
	ld.local.u32 	%r31721, [%rd7327+1592];
	shr.u32 	%r31722, %r31720, 1;
	and.b32  	%r31723, %r31718, 1;
	setp.eq.b32 	%p2574, %r31723, 1;
	selp.b32 	%r31724, -1727483681, 0, %p2574;
	xor.b32  	%r31725, %r31724, %r31721;
	xor.b32  	%r31726, %r31725, %r31722;
	st.local.u32 	[%rd7327+4], %r31726;
	and.b32  	%r31727, %r31718, -2147483648;
	ld.local.u32 	%r14138, [%rd7327+12];
	and.b32  	%r31728, %r14138, 2147483646;
	or.b32  	%r31729, %r31728, %r31727;
	ld.local.u32 	%r31730, [%rd7327+1596];
	shr.u32 	%r31731, %r31729, 1;
	and.b32  	%r31732, %r14138, 1;
	setp.eq.b32 	%p2575, %r31732, 1;
	selp.b32 	%r31733, -1727483681, 0, %p2575;
	xor.b32  	%r31734, %r31733, %r31730;
	xor.b32  	%r31735, %r31734, %r31731;
	st.local.u32 	[%rd7327+8], %r31735;
	setp.ne.s32 	%p2576, %r106733, 224;
	@%p2576 bra 	$L__BB3_6675;
	ld.local.u32 	%r106735, [%rd2+908];
	add.s64 	%rd7328, %rd2, 924;
	mov.b32 	%r106734, 0;
$L__BB3_6654:
	and.b32  	%r31746, %r106735, -2147483648;
	ld.local.u32 	%r31747, [%rd7328+-12];
	and.b32  	%r31748, %r31747, 2147483646;
	or.b32  	%r31749, %r31748, %r31746;
	ld.local.u32 	%r31750, [%rd7328+-924];
	shr.u32 	%r31751, %r31749, 1;
	and.b32  	%r31752, %r31747, 1;
	setp.eq.b32 	%p2578, %r31752, 1;
	selp.b32 	%r31753, -1727483681, 0, %p2578;
	xor.b32  	%r31754, %r31753, %r31750;
	xor.b32  	%r31755, %r31754, %r31751;
	st.local.u32 	[%rd7328+-16], %r31755;
	and.b32  	%r31756, %r31747, -2147483648;
	ld.local.u32 	%r31757, [%rd7328+-8];
	and.b32  	%r31758, %r31757, 2147483646;
	or.b32  	%r31759, %r31758, %r31756;
	ld.local.u32 	%r31760, [%rd7328+-920];
	shr.u32 	%r31761, %r31759, 1;
	and.b32  	%r31762, %r31757, 1;
	setp.eq.b32 	%p2579, %r31762, 1;
	selp.b32 	%r31763, -1727483681, 0, %p2579;
	xor.b32  	%r31764, %r31763, %r31760;
	xor.b32  	%r31765, %r31764, %r31761;
	st.local.u32 	[%rd7328+-12], %r31765;
	and.b32  	%r31766, %r31757, -2147483648;
	ld.local.u32 	%r31767, [%rd7328+-4];
	and.b32  	%r31768, %r31767, 2147483646;
	or.b32  	%r31769, %r31768, %r31766;
	ld.local.u32 	%r31770, [%rd7328+-916];
	shr.u32 	%r31771, %r31769, 1;
	and.b32  	%r31772, %r31767, 1;
	setp.eq.b32 	%p2580, %r31772, 1;
	selp.b32 	%r31773, -1727483681, 0, %p2580;
	xor.b32  	%r31774, %r31773, %r31770;
	xor.b32  	%r31775, %r31774, %r31771;
	st.local.u32 	[%rd7328+-8], %r31775;
	and.b32  	%r31776, %r31767, -2147483648;
	ld.local.u32 	%r106735, [%rd7328];
	and.b32  	%r31777, %r106735, 2147483646;
	or.b32  	%r31778, %r31777, %r31776;
	ld.local.u32 	%r31779, [%rd7328+-912];
	shr.u32 	%r31780, %r31778, 1;
	and.b32  	%r31781, %r106735, 1;
	setp.eq.b32 	%p2581, %r31781, 1;
	selp.b32 	%r31782, -1727483681, 0, %p2581;
	xor.b32  	%r31783, %r31782, %r31779;
	xor.b32  	%r31784, %r31783, %r31780;
	st.local.u32 	[%rd7328+-4], %r31784;
	add.s32 	%r106734, %r106734, 4;
	add.s64 	%rd7328, %rd7328, 16;
	setp.ne.s32 	%p2582, %r106734, 396;
	@%p2582 bra 	$L__BB3_6654;
	ld.local.u32 	%r31786, [%rd2+2492];
	and.b32  	%r31787, %r31786, -2147483648;
	ld.local.u32 	%r106658, [%rd2];
	and.b32  	%r31788, %r106658, 2147483646;
	or.b32  	%r31789, %r31788, %r31787;
	ld.local.u32 	%r31790, [%rd2+1584];
	shr.u32 	%r31791, %r31789, 1;
	and.b32  	%r31792, %r106658, 1;
	setp.eq.b32 	%p2583, %r31792, 1;
	selp.b32 	%r31793, -1727483681, 0, %p2583;
	xor.b32  	%r31794, %r31793, %r31790;
	xor.b32  	%r31795, %r31794, %r31791;
	st.local.u32 	[%rd2+2492], %r31795;
	mov.b32 	%r106737, 0;
	st.local.u32 	[%rd2+2496], %r106737;
$L__BB3_6656:
	add.s32 	%r106743, %r106737, 1;
	st.local.u32 	[%rd2+2496], %r106743;
	mul.wide.s32 	%rd3791, %r106737, 4;
	add.s64 	%rd3792, %rd2, %rd3791;
	ld.local.u32 	%r31796, [%rd3792];
	shr.u32 	%r31797, %r31796, 11;
	xor.b32  	%r31798, %r31797, %r31796;
	shl.b32 	%r31799, %r31798, 7;
	and.b32  	%r31800, %r31799, -1658038656;
	xor.b32  	%r14148, %r31800, %r31798;
	setp.lt.s32 	%p2584, %r106737, 623;
	@%p2584 bra 	$L__BB3_6662;
	mov.b32 	%r106739, 0;
	mov.u64 	%rd7329, %rd2;
$L__BB3_6658:
	and.b32  	%r31802, %r106658, -2147483648;
	ld.local.u32 	%r31803, [%rd7329+4];
	and.b32  	%r31804, %r31803, 2147483646;
	or.b32  	%r31805, %r31804, %r31802;
	ld.local.u32 	%r31806, [%rd7329+1588];
	shr.u32 	%r31807, %r31805, 1;
	and.b32  	%r31808, %r31803, 1;
	setp.eq.b32 	%p2585, %r31808, 1;
	selp.b32 	%r31809, -1727483681, 0, %p2585;
	xor.b32  	%r31810, %r31809, %r31806;
	xor.b32  	%r31811, %r31810, %r31807;
	st.local.u32 	[%rd7329], %r31811;
	and.b32  	%r31812, %r31803, -2147483648;
	ld.local.u32 	%r31813, [%rd7329+8];
	and.b32  	%r31814, %r31813, 2147483646;
	or.b32  	%r31815, %r31814, %r31812;
	ld.local.u32 	%r31816, [%rd7329+1592];
	shr.u32 	%r31817, %r31815, 1;
	and.b32  	%r31818, %r31813, 1;
	setp.eq.b32 	%p2586, %r31818, 1;
	selp.b32 	%r31819, -1727483681, 0, %p2586;
	xor.b32  	%r31820, %r31819, %r31816;
	xor.b32  	%r31821, %r31820, %r31817;
	st.local.u32 	[%rd7329+4], %r31821;
	and.b32  	%r31822, %r31813, -2147483648;
	ld.local.u32 	%r14151, [%rd7329+12];
	and.b32  	%r31823, %r14151, 2147483646;
	or.b32  	%r31824, %r31823, %r31822;
	ld.local.u32 	%r31825, [%rd7329+1596];
	shr.u32 	%r31826, %r31824, 1;
	and.b32  	%r31827, %r14151, 1;
	setp.eq.b32 	%p2587, %r31827, 1;
	selp.b32 	%r31828, -1727483681, 0, %p2587;
	xor.b32  	%r31829, %r31828, %r31825;
	xor.b32  	%r31830, %r31829, %r31826;
	st.local.u32 	[%rd7329+8], %r31830;
	setp.ne.s32 	%p2588, %r106739, 224;
	@%p2588 bra 	$L__BB3_6674;
	ld.local.u32 	%r106740, [%rd2+908];
	mov.b32 	%r106741, 227;
$L__BB3_6660:
	mul.wide.u32 	%rd3793, %r106741, 4;
	add.s64 	%rd3794, %rd2, %rd3793;
	and.b32  	%r31841, %r106740, -2147483648;
	ld.local.u32 	%r31842, [%rd3794+4];
	and.b32  	%r31843, %r31842, 2147483646;
	or.b32  	%r31844, %r31843, %r31841;
	ld.local.u32 	%r31845, [%rd3794+-908];
	shr.u32 	%r31846, %r31844, 1;
	and.b32  	%r31847, %r31842, 1;
	setp.eq.b32 	%p2590, %r31847, 1;
	selp.b32 	%r31848, -1727483681, 0, %p2590;
	xor.b32  	%r31849, %r31848, %r31845;
	xor.b32  	%r31850, %r31849, %r31846;
	st.local.u32 	[%rd3794], %r31850;
	and.b32  	%r31851, %r31842, -2147483648;
	ld.local.u32 	%r31852, [%rd3794+8];
	and.b32  	%r31853, %r31852, 2147483646;
	or.b32  	%r31854, %r31853, %r31851;
	ld.local.u32 	%r31855, [%rd3794+-904];
	shr.u32 	%r31856, %r31854, 1;
	and.b32  	%r31857, %r31852, 1;
	setp.eq.b32 	%p2591, %r31857, 1;
	selp.b32 	%r31858, -1727483681, 0, %p2591;
	xor.b32  	%r31859, %r31858, %r31855;
	xor.b32  	%r31860, %r31859, %r31856;
	st.local.u32 	[%rd3794+4], %r31860;
	and.b32  	%r31861, %r31852, -2147483648;
	ld.local.u32 	%r31862, [%rd3794+12];
	and.b32  	%r31863, %r31862, 2147483646;
	or.b32  	%r31864, %r31863, %r31861;
	ld.local.u32 	%r31865, [%rd3794+-900];
	shr.u32 	%r31866, %r31864, 1;
	and.b32  	%r31867, %r31862, 1;
	setp.eq.b32 	%p2592, %r31867, 1;
	selp.b32 	%r31868, -1727483681, 0, %p2592;
	xor.b32  	%r31869, %r31868, %r31865;
	xor.b32  	%r31870, %r31869, %r31866;
	st.local.u32 	[%rd3794+8], %r31870;
	and.b32  	%r31871, %r31862, -2147483648;
	add.s32 	%r106741, %r106741, 4;
	ld.local.u32 	%r106740, [%rd3794+16];
	and.b32  	%r31872, %r106740, 2147483646;
	or.b32  	%r31873, %r31872, %r31871;
	ld.local.u32 	%r31874, [%rd3794+-896];
	shr.u32 	%r31875, %r31873, 1;
	and.b32  	%r31876, %r106740, 1;
	setp.eq.b32 	%p2593, %r31876, 1;
	selp.b32 	%r31877, -1727483681, 0, %p2593;
	xor.b32  	%r31878, %r31877, %r31874;
	xor.b32  	%r31879, %r31878, %r31875;
	st.local.u32 	[%rd3794+12], %r31879;
	setp.ne.s32 	%p2594, %r106741, 623;
	@%p2594 bra 	$L__BB3_6660;
	ld.local.u32 	%r31881, [%rd2+2492];
	and.b32  	%r31882, %r31881, -2147483648;
	ld.local.u32 	%r106658, [%rd2];
	and.b32  	%r31883, %r106658, 2147483646;
	or.b32  	%r31884, %r31883, %r31882;
	ld.local.u32 	%r31885, [%rd2+1584];
	shr.u32 	%r31886, %r31884, 1;
	and.b32  	%r31887, %r106658, 1;
	setp.eq.b32 	%p2595, %r31887, 1;
	selp.b32 	%r31888, -1727483681, 0, %p2595;
	xor.b32  	%r31889, %r31888, %r31885;
	xor.b32  	%r31890, %r31889, %r31886;
	st.local.u32 	[%rd2+2492], %r31890;
	mov.b32 	%r106743, 0;
	st.local.u32 	[%rd2+2496], %r106743;
$L__BB3_6662:
	setp.gt.u32 	%p2597, %r15025, %r15026;
	add.s32 	%r106752, %r106743, 1;
	st.local.u32 	[%rd2+2496], %r106752;
	mul.wide.s32 	%rd3795, %r106743, 4;
	add.s64 	%rd3796, %rd2, %rd3795;
	ld.local.u32 	%r31891, [%rd3796];
	shr.u32 	%r31892, %r31891, 11;
	xor.b32  	%r31893, %r31892, %r31891;
	shl.b32 	%r31894, %r31893, 7;
	and.b32  	%r31895, %r31894, -1658038656;
	xor.b32  	%r31896, %r31895, %r31893;
	shl.b32 	%r31897, %r31896, 15;
	and.b32  	%r31898, %r31897, -402653184;
	xor.b32  	%r31899, %r31898, %r31896;
	shr.u32 	%r31900, %r31899, 27;
	shl.b32 	%r31901, %r14109, 15;
	and.b32  	%r31902, %r31901, -402653184;
	xor.b32  	%r31903, %r31902, %r14109;
	shr.u32 	%r31904, %r31903, 7;
	and.b32  	%r31905, %r31904, 32505856;
	shl.b32 	%r31906, %r14122, 15;
	and.b32  	%r31907, %r31906, -402653184;
	xor.b32  	%r31908, %r31907, %r14122;
	shr.u32 	%r31909, %r31908, 12;
	and.b32  	%r31910, %r31909, 1015808;
	or.b32  	%r31911, %r31910, %r31905;
	shl.b32 	%r31912, %r14135, 15;
	and.b32  	%r31913, %r31912, -402653184;
	xor.b32  	%r31914, %r31913, %r14135;
	shr.u32 	%r31915, %r31914, 17;
	and.b32  	%r31916, %r31915, 31744;
	or.b32  	%r31917, %r31911, %r31916;
	shl.b32 	%r31918, %r14148, 15;
	and.b32  	%r31919, %r31918, -402653184;
	xor.b32  	%r31920, %r31919, %r14148;
	shr.u32 	%r31921, %r31920, 22;
	and.b32  	%r31922, %r31921, 992;
	or.b32  	%r31923, %r31917, %r31922;
	or.b32  	%r106747, %r31923, %r31900;
	mov.pred 	%p12059, 0;
	@%p2597 bra 	$L__BB3_6671;
	mov.pred 	%p12059, 0;
	mov.u32 	%r106746, %r15025;
$L__BB3_6664:
	shl.b32 	%r14167, %r106747, 5;
	setp.lt.s32 	%p2599, %r106752, 624;
	@%p2599 bra 	$L__BB3_6670;
	mov.b32 	%r106749, 0;
$L__BB3_6666:
	mul.wide.u32 	%rd3797, %r106749, 4;
	add.s64 	%rd3108, %rd2, %rd3797;
	and.b32  	%r31925, %r106658, -2147483648;
	ld.local.u32 	%r31926, [%rd3108+4];
	and.b32  	%r31927, %r31926, 2147483646;
	or.b32  	%r31928, %r31927, %r31925;
	ld.local.u32 	%r31929, [%rd3108+1588];
	shr.u32 	%r31930, %r31928, 1;
	and.b32  	%r31931, %r31926, 1;
	setp.eq.b32 	%p2600, %r31931, 1;
	selp.b32 	%r31932, -1727483681, 0, %p2600;
	xor.b32  	%r31933, %r31932, %r31929;
	xor.b32  	%r31934, %r31933, %r31930;
	st.local.u32 	[%rd3108], %r31934;
	and.b32  	%r31935, %r31926, -2147483648;
	ld.local.u32 	%r31936, [%rd3108+8];
	and.b32  	%r31937, %r31936, 2147483646;
	or.b32  	%r31938, %r31937, %r31935;
	ld.local.u32 	%r31939, [%rd3108+1592];
	shr.u32 	%r31940, %r31938, 1;
	and.b32  	%r31941, %r31936, 1;
	setp.eq.b32 	%p2601, %r31941, 1;
	selp.b32 	%r31942, -1727483681, 0, %p2601;
	xor.b32  	%r31943, %r31942, %r31939;
	xor.b32  	%r31944, %r31943, %r31940;
	st.local.u32 	[%rd3108+4], %r31944;
	and.b32  	%r31945, %r31936, -2147483648;
	ld.local.u32 	%r14170, [%rd3108+12];
	and.b32  	%r31946, %r14170, 2147483646;
	or.b32  	%r31947, %r31946, %r31945;
	ld.local.u32 	%r31948, [%rd3108+1596];
	shr.u32 	%r31949, %r31947, 1;
	and.b32  	%r31950, %r14170, 1;
	setp.eq.b32 	%p2602, %r31950, 1;
	selp.b32 	%r31951, -1727483681, 0, %p2602;
	xor.b32  	%r31952, %r31951, %r31948;
	xor.b32  	%r31953, %r31952, %r31949;
	st.local.u32 	[%rd3108+8], %r31953;
	setp.ne.s32 	%p2603, %r106749, 224;
	@%p2603 bra 	$L__BB3_7319;
	ld.local.u32 	%r106750, [%rd2+908];
	mov.b32 	%r106751, 227;
$L__BB3_6668:
	mul.wide.u32 	%rd3798, %r106751, 4;
	add.s64 	%rd3799, %rd2, %rd3798;
	and.b32  	%r31964, %r106750, -2147483648;
	ld.local.u32 	%r31965, [%rd3799+4];
	and.b32  	%r31966, %r31965, 2147483646;
	or.b32  	%r31967, %r31966, %r31964;
	ld.local.u32 	%r31968, [%rd3799+-908];
	shr.u32 	%r31969, %r31967, 1;
	and.b32  	%r31970, %r31965, 1;
	setp.eq.b32 	%p2605, %r31970, 1;
	selp.b32 	%r31971, -1727483681, 0, %p2605;
	xor.b32  	%r31972, %r31971, %r31968;
	xor.b32  	%r31973, %r31972, %r31969;
	st.local.u32 	[%rd3799], %r31973;
	and.b32  	%r31974, %r31965, -2147483648;
	ld.local.u32 	%r31975, [%rd3799+8];
	and.b32  	%r31976, %r31975, 2147483646;
	or.b32  	%r31977, %r31976, %r31974;
	ld.local.u32 	%r31978, [%rd3799+-904];
	shr.u32 	%r31979, %r31977, 1;
	and.b32  	%r31980, %r31975, 1;
	setp.eq.b32 	%p2606, %r31980, 1;
	selp.b32 	%r31981, -1727483681, 0, %p2606;
	xor.b32  	%r31982, %r31981, %r31978;
	xor.b32  	%r31983, %r31982, %r31979;
	st.local.u32 	[%rd3799+4], %r31983;
	and.b32  	%r31984, %r31975, -2147483648;
	ld.local.u32 	%r31985, [%rd3799+12];
	and.b32  	%r31986, %r31985, 2147483646;
	or.b32  	%r31987, %r31986, %r31984;
	ld.local.u32 	%r31988, [%rd3799+-900];
	shr.u32 	%r31989, %r31987, 1;
	and.b32  	%r31990, %r31985, 1;
	setp.eq.b32 	%p2607, %r31990, 1;
	selp.b32 	%r31991, -1727483681, 0, %p2607;
	xor.b32  	%r31992, %r31991, %r31988;
	xor.b32  	%r31993, %r31992, %r31989;
	st.local.u32 	[%rd3799+8], %r31993;
	and.b32  	%r31994, %r31985, -2147483648;
	add.s32 	%r106751, %r106751, 4;
	ld.local.u32 	%r106750, [%rd3799+16];
	and.b32  	%r31995, %r106750, 2147483646;
	or.b32  	%r31996, %r31995, %r31994;
	ld.local.u32 	%r31997, [%rd3799+-896];
	shr.u32 	%r31998, %r31996, 1;
	and.b32  	%r31999, %r106750, 1;
	setp.eq.b32 	%p2608, %r31999, 1;
	selp.b32 	%r32000, -1727483681, 0, %p2608;
	xor.b32  	%r32001, %r32000, %r31997;
	xor.b32  	%r32002, %r32001, %r31998;
	st.local.u32 	[%rd3799+12], %r32002;
	setp.ne.s32 	%p2609, %r106751, 623;
	@%p2609 bra 	$L__BB3_6668;
	ld.local.u32 	%r32004, [%rd2+2492];
	and.b32  	%r32005, %r32004, -2147483648;
	ld.local.u32 	%r106658, [%rd2];
	and.b32  	%r32006, %r106658, 2147483646;
	or.b32  	%r32007, %r32006, %r32005;
	ld.local.u32 	%r32008, [%rd2+1584];
	shr.u32 	%r32009, %r32007, 1;
	and.b32  	%r32010, %r106658, 1;
	setp.eq.b32 	%p2610, %r32010, 1;
	selp.b32 	%r32011, -1727483681, 0, %p2610;
	xor.b32  	%r32012, %r32011, %r32008;
	xor.b32  	%r32013, %r32012, %r32009;
	st.local.u32 	[%rd2+2492], %r32013;
	mov.b32 	%r106752, 0;
	st.local.u32 	[%rd2+2496], %r106752;
$L__BB3_6670:
	add.s32 	%r14179, %r106752, 1;
	st.local.u32 	[%rd2+2496], %r14179;
	mul.wide.s32 	%rd3800, %r106752, 4;
	add.s64 	%rd3801, %rd2, %rd3800;
	ld.local.u32 	%r32014, [%rd3801];
	shr.u32 	%r32015, %r32014, 11;
	xor.b32  	%r32016, %r32015, %r32014;
	shl.b32 	%r32017, %r32016, 7;
	and.b32  	%r32018, %r32017, -1658038656;
	xor.b32  	%r32019, %r32018, %r32016;
	shl.b32 	%r32020, %r32019, 15;
	and.b32  	%r32021, %r32020, -402653184;
	xor.b32  	%r32022, %r32021, %r32019;
	shr.u32 	%r32023, %r32022, 27;
	and.b32  	%r32025, %r14167, 1073741792;
	or.b32  	%r106747, %r32023, %r32025;
	setp.eq.s32 	%p2611, %r106747, %r15022;
	or.pred  	%p12059, %p12059, %p2611;
	add.s32 	%r106746, %r106746, 1;
	setp.gt.u32 	%p2612, %r106746, %r15026;
	mov.u32 	%r106752, %r14179;
	@%p2612 bra 	$L__BB3_6671;
	bra.uni 	$L__BB3_6664;
$L__BB3_6671:
	and.pred  	%p2613, %p12057, %p12059;
	selp.u32 	%r14185, 1, 0, %p2613;
$L__BB3_6672:
	ld.param.u32 	%r100648, [_ZN3cub18CUB_300001_SM_10006detail6select23DeviceSelectSweepKernelINS2_10policy_hubIjNS0_8NullTypeEiLb0ELNS0_10SelectImplE0EE10Policy1000EN6thrust24THRUST_300001_SM_1000_NS17counting_iteratorIjNSA_11use_defaultESC_SC_EEPS5_NSA_6detail15normal_iteratorINSA_10device_ptrIjEEEEPlNS0_13ScanTileStateIiLb1EEEN36_GLOBAL__N__b0bc9b25_4_k_cu_7da0064a6is_hitES5_iNS2_19streaming_context_tIlLb1EEELS6_0EEEvT0_T1_T2_T3_T4_T5_T6_T7_iT8_NS1_7vsmem_tE_param_7];
	mov.u32 	%r32027, %tid.x;
	mad.lo.s32 	%r32028, %r32027, 15, 12;
	mov.u32 	%r32029, %ctaid.x;
	mov.u32 	%r32030, %nctaid.y;
	mov.u32 	%r32031, %ctaid.y;
	mad.lo.s32 	%r32032, %r32029, %r32030, %r32031;
	mul.lo.s32 	%r32033, %r32032, 5760;
	sub.s32 	%r32034, %r100648, %r32033;
	setp.lt.s32 	%p2614, %r32028, %r32034;
	mov.b32 	%r14430, 1;
	@%p2614 bra 	$L__BB3_6673;
	bra.uni 	$L__BB3_6785;
$L__BB3_6673:
	mov.b32 	%r32036, 624;
	st.local.u32 	[%rd2+2496], %r32036;
	st.local.u32 	[%rd2], %r11266;
	mov.b32 	%r106756, 1;
	mov.u32 	%r106755, %r11266;
	bra.uni 	$L__BB3_6687;
$L__BB3_6674:
	and.b32  	%r31831, %r14151, -2147483648;
	add.s32 	%r106739, %r106739, 4;
	add.s64 	%rd3109, %rd7329, 16;
	ld.local.u32 	%r106658, [%rd7329+16];
	and.b32  	%r31832, %r106658, 2147483646;
	or.b32  	%r31833, %r31832, %r31831;
	ld.local.u32 	%r31834, [%rd7329+1600];
	shr.u32 	%r31835, %r31833, 1;
	and.b32  	%r31836, %r106658, 1;
	setp.eq.b32 	%p2589, %r31836, 1;
	selp.b32 	%r31837, -1727483681, 0, %p2589;
	xor.b32  	%r31838, %r31837, %r31834;
	xor.b32  	%r31839, %r31838, %r31835;
	st.local.u32 	[%rd7329+12], %r31839;
	mov.u64 	%rd7329, %rd3109;
	bra.uni 	$L__BB3_6658;
$L__BB3_6675:
	and.b32  	%r31736, %r14138, -2147483648;
	add.s32 	%r106733, %r106733, 4;
	add.s64 	%rd3110, %rd7327, 16;
	ld.local.u32 	%r106658, [%rd7327+16];
	and.b32  	%r31737, %r106658, 2147483646;
	or.b32  	%r31738, %r31737, %r31736;
	ld.local.u32 	%r31739, [%rd7327+1600];
	shr.u32 	%r31740, %r31738, 1;
	and.b32  	%r31741, %r106658, 1;
	setp.eq.b32 	%p2577, %r31741, 1;
	selp.b32 	%r31742, -1727483681, 0, %p2577;
	xor.b32  	%r31743, %r31742, %r31739;
	xor.b32  	%r31744, %r31743, %r31740;
	st.local.u32 	[%rd7327+12], %r31744;
	mov.u64 	%rd7327, %rd3110;
	bra.uni 	$L__BB3_6652;
$L__BB3_6676:
	and.b32  	%r31641, %r14125, -2147483648;
	add.s32 	%r106727, %r106727, 4;
	add.s64 	%rd3111, %rd7325, 16;
	ld.local.u32 	%r106658, [%rd7325+16];
	and.b32  	%r31642, %r106658, 2147483646;
	or.b32  	%r31643, %r31642, %r31641;
	ld.local.u32 	%r31644, [%rd7325+1600];
	shr.u32 	%r31645, %r31643, 1;
	and.b32  	%r31646, %r106658, 1;
	setp.eq.b32 	%p2565, %r31646, 1;
	selp.b32 	%r31647, -1727483681, 0, %p2565;
	xor.b32  	%r31648, %r31647, %r31644;
	xor.b32  	%r31649, %r31648, %r31645;
	st.local.u32 	[%rd7325+12], %r31649;
	mov.u64 	%rd7325, %rd3111;
	bra.uni 	$L__BB3_6646;
$L__BB3_6677:
	and.b32  	%r31546, %r14112, -2147483648;
	add.s32 	%r106721, %r106721, 4;
	add.s64 	%rd3112, %rd7323, 16;
	ld.local.u32 	%r106658, [%rd7323+16];
	and.b32  	%r31547, %r106658, 2147483646;
	or.b32  	%r31548, %r31547, %r31546;
	ld.local.u32 	%r31549, [%rd7323+1600];
	shr.u32 	%r31550, %r31548, 1;
	and.b32  	%r31551, %r106658, 1;
	setp.eq.b32 	%p2553, %r31551, 1;
	selp.b32 	%r31552, -1727483681, 0, %p2553;
	xor.b32  	%r31553, %r31552, %r31549;
	xor.b32  	%r31554, %r31553, %r31550;
	st.local.u32 	[%rd7323+12], %r31554;
	mov.u64 	%rd7323, %rd3112;
	bra.uni 	$L__BB3_6640;
$L__BB3_6678:
	and.b32  	%r31451, %r14099, -2147483648;
	add.s32 	%r106715, %r106715, 4;
	add.s64 	%rd3113, %rd7321, 16;
	ld.local.u32 	%r106658, [%rd7321+16];
	and.b32  	%r31452, %r106658, 2147483646;
	or.b32  	%r31453, %r31452, %r31451;
	ld.local.u32 	%r31454, [%rd7321+1600];
	shr.u32 	%r31455, %r31453, 1;
	and.b32  	%r31456, %r106658, 1;
	setp.eq.b32 	%p2541, %r31456, 1;
	selp.b32 	%r31457, -1727483681, 0, %p2541;
	xor.b32  	%r31458, %r31457, %r31454;
	xor.b32  	%r31459, %r31458, %r31455;
	st.local.u32 	[%rd7321+12], %r31459;
	mov.u64 	%rd7321, %rd3113;
	bra.uni 	$L__BB3_6634;
$L__BB3_6679:
	and.b32  	%r31359, %r14084, -2147483648;
	add.s32 	%r106707, %r106707, 4;
	add.s64 	%rd3114, %rd7320, 16;
	ld.local.u32 	%r106658, [%rd7320+16];
	and.b32  	%r31360, %r106658, 2147483646;
	or.b32  	%r31361, %r31360, %r31359;
	ld.local.u32 	%r31362, [%rd7320+1600];
	shr.u32 	%r31363, %r31361, 1;
	and.b32  	%r31364, %r106658, 1;
	setp.eq.b32 	%p2528, %r31364, 1;
	selp.b32 	%r31365, -1727483681, 0, %p2528;
	xor.b32  	%r31366, %r31365, %r31362;
	xor.b32  	%r31367, %r31366, %r31363;
	st.local.u32 	[%rd7320+12], %r31367;
	mov.u64 	%rd7320, %rd3114;
	bra.uni 	$L__BB3_6627;
$L__BB3_6680:
	and.b32  	%r31131, %r14044, -2147483648;
	add.s32 	%r106686, %r106686, 4;
	add.s64 	%rd3115, %rd7319, 16;
	ld.local.u32 	%r106658, [%rd7319+16];
	and.b32  	%r31132, %r106658, 2147483646;
	or.b32  	%r31133, %r31132, %r31131;
	ld.local.u32 	%r31134, [%rd7319+1600];
	shr.u32 	%r31135, %r31133, 1;
	and.b32  	%r31136, %r106658, 1;
	setp.eq.b32 	%p2498, %r31136, 1;
	selp.b32 	%r31137, -1727483681, 0, %p2498;
	xor.b32  	%r31138, %r31137, %r31134;
	xor.b32  	%r31139, %r31138, %r31135;
	st.local.u32 	[%rd7319+12], %r31139;
	mov.u64 	%rd7319, %rd3115;
	bra.uni 	$L__BB3_6610;
$L__BB3_6681:
	and.b32  	%r31036, %r14031, -2147483648;
	add.s32 	%r106680, %r106680, 4;
	add.s64 	%rd3116, %rd7317, 16;
	ld.local.u32 	%r106658, [%rd7317+16];
	and.b32  	%r31037, %r106658, 2147483646;
	or.b32  	%r31038, %r31037, %r31036;
	ld.local.u32 	%r31039, [%rd7317+1600];
	shr.u32 	%r31040, %r31038, 1;
	and.b32  	%r31041, %r106658, 1;
	setp.eq.b32 	%p2486, %r31041, 1;
	selp.b32 	%r31042, -1727483681, 0, %p2486;
	xor.b32  	%r31043, %r31042, %r31039;
	xor.b32  	%r31044, %r31043, %r31040;
	st.local.u32 	[%rd7317+12], %r31044;
	mov.u64 	%rd7317, %rd3116;
	bra.uni 	$L__BB3_6604;
$L__BB3_6682:
	and.b32  	%r30941, %r14018, -2147483648;
	add.s32 	%r106674, %r106674, 4;
	add.s64 	%rd3117, %rd7315, 16;
	ld.local.u32 	%r106658, [%rd7315+16];
	and.b32  	%r30942, %r106658, 2147483646;
	or.b32  	%r30943, %r30942, %r30941;
	ld.local.u32 	%r30944, [%rd7315+1600];
	shr.u32 	%r30945, %r30943, 1;
	and.b32  	%r30946, %r106658, 1;
	setp.eq.b32 	%p2474, %r30946, 1;
	selp.b32 	%r30947, -1727483681, 0, %p2474;
	xor.b32  	%r30948, %r30947, %r30944;
	xor.b32  	%r30949, %r30948, %r30945;
	st.local.u32 	[%rd7315+12], %r30949;
	mov.u64 	%rd7315, %rd3117;
	bra.uni 	$L__BB3_6598;
$L__BB3_6683:
	and.b32  	%r30846, %r14005, -2147483648;
	add.s32 	%r106668, %r106668, 4;
	add.s64 	%rd3118, %rd7313, 16;
	ld.local.u32 	%r106658, [%rd7313+16];
	and.b32  	%r30847, %r106658, 2147483646;
	or.b32  	%r30848, %r30847, %r30846;
	ld.local.u32 	%r30849, [%rd7313+1600];
	shr.u32 	%r30850, %r30848, 1;
	and.b32  	%r30851, %r106658, 1;
	setp.eq.b32 	%p2462, %r30851, 1;
	selp.b32 	%r30852, -1727483681, 0, %p2462;
	xor.b32  	%r30853, %r30852, %r30849;
	xor.b32  	%r30854, %r30853, %r30850;
	st.local.u32 	[%rd7313+12], %r30854;
	mov.u64 	%rd7313, %rd3118;
	bra.uni 	$L__BB3_6592;
$L__BB3_6684:
	and.b32  	%r30751, %r13992, -2147483648;
	add.s32 	%r106662, %r106662, 4;
	add.s64 	%rd3119, %rd7311, 16;
	ld.local.u32 	%r106658, [%rd7311+16];
	and.b32  	%r30752, %r106658, 2147483646;
	or.b32  	%r30753, %r30752, %r30751;
	ld.local.u32 	%r30754, [%rd7311+1600];
	shr.u32 	%r30755, %r30753, 1;
	and.b32  	%r30756, %r106658, 1;
	setp.eq.b32 	%p2450, %r30756, 1;
	selp.b32 	%r30757, -1727483681, 0, %p2450;
	xor.b32  	%r30758, %r30757, %r30754;
	xor.b32  	%r30759, %r30758, %r30755;
	st.local.u32 	[%rd7311+12], %r30759;
	mov.u64 	%rd7311, %rd3119;
	bra.uni 	$L__BB3_6586;
$L__BB3_6685:
	and.b32  	%r30661, %r13977, -2147483648;
	add.s32 	%r106654, %r106654, 4;
	add.s64 	%rd3120, %rd7310, 16;
	ld.local.u32 	%r106658, [%rd7310+16];
	and.b32  	%r30662, %r106658, 2147483646;
	or.b32  	%r30663, %r30662, %r30661;
	ld.local.u32 	%r30664, [%rd7310+1600];
	shr.u32 	%r30665, %r30663, 1;
	and.b32  	%r30666, %r106658, 1;
	setp.eq.b32 	%p2437, %r30666, 1;
	selp.b32 	%r30667, -1727483681, 0, %p2437;
	xor.b32  	%r30668, %r30667, %r30664;
	xor.b32  	%r30669, %r30668, %r30665;
	st.local.u32 	[%rd7310+12], %r30669;
	mov.u64 	%rd7310, %rd3120;
	bra.uni 	$L__BB3_6579;
$L__BB3_6686:
	shr.u32 	%r32047, %r14214, 30;
	xor.b32  	%r32048, %r32047, %r14214;
	mad.lo.s32 	%r106755, %r32048, 1812433253, %r14215;
	st.local.u32 	[%rd3121+12], %r106755;
	add.s32 	%r106756, %r106756, 4;
$L__BB3_6687:
	shr.u32 	%r32037, %r106755, 30;
	xor.b32  	%r32038, %r32037, %r106755;
	mad.lo.s32 	%r32039, %r32038, 1812433253, %r106756;
	mul.wide.u32 	%rd3802, %r106756, 4;
	add.s64 	%rd3121, %rd2, %rd3802;
	st.local.u32 	[%rd3121], %r32039;
	shr.u32 	%r32040, %r32039, 30;
	xor.b32  	%r32041, %r32040, %r32039;
	mad.lo.s32 	%r32042, %r32041, 1812433253, %r106756;
	add.s32 	%r32043, %r32042, 1;
	st.local.u32 	[%rd3121+4], %r32043;
	shr.u32 	%r32044, %r32043, 30;
	xor.b32  	%r32045, %r32044, %r32043;
	mad.lo.s32 	%r32046, %r32045, 1812433253, %r106756;
	add.s32 	%r14214, %r32046, 2;
	st.local.u32 	[%rd3121+8], %r14214;
	add.s32 	%r14215, %r106756, 3;
	setp.ne.s32 	%p2615, %r14215, 624;
	@%p2615 bra 	$L__BB3_6686;
	setp.lt.s32 	%p2616, %r15023, -62;
	add.s64 	%rd3122, %rd2, 2496;
	ld.local.u32 	%r106764, [%rd2+2496];
	mov.u32 	%r106765, %r11266;
	@%p2616 bra 	$L__BB3_6697;
	mov.b32 	%r106759, 0;
	mov.u32 	%r106765, %r11266;
$L__BB3_6690:
	setp.lt.s32 	%p2617, %r106764, 624;
	@%p2617 bra 	$L__BB3_6696;
	mov.b32 	%r106761, 0;
	mov.u64 	%rd7330, %rd2;
$L__BB3_6692:
	and.b32  	%r32051, %r106765, -2147483648;
	ld.local.u32 	%r32052, [%rd7330+4];
	and.b32  	%r32053, %r32052, 2147483646;
	or.b32  	%r32054, %r32053, %r32051;
	ld.local.u32 	%r32055, [%rd7330+1588];
	shr.u32 	%r32056, %r32054, 1;
	and.b32  	%r32057, %r32052, 1;
	setp.eq.b32 	%p2618, %r32057, 1;
	selp.b32 	%r32058, -1727483681, 0, %p2618;
	xor.b32  	%r32059, %r32058, %r32055;
	xor.b32  	%r32060, %r32059, %r32056;
	st.local.u32 	[%rd7330], %r32060;
	and.b32  	%r32061, %r32052, -2147483648;
	ld.local.u32 	%r32062, [%rd7330+8];
	and.b32  	%r32063, %r32062, 2147483646;
	or.b32  	%r32064, %r32063, %r32061;
	ld.local.u32 	%r32065, [%rd7330+1592];
	shr.u32 	%r32066, %r32064, 1;
	and.b32  	%r32067, %r32062, 1;
	setp.eq.b32 	%p2619, %r32067, 1;
	selp.b32 	%r32068, -1727483681, 0, %p2619;
	xor.b32  	%r32069, %r32068, %r32065;
	xor.b32  	%r32070, %r32069, %r32066;
	st.local.u32 	[%rd7330+4], %r32070;
	and.b32  	%r32071, %r32062, -2147483648;
	ld.local.u32 	%r14222, [%rd7330+12];
	and.b32  	%r32072, %r14222, 2147483646;
	or.b32  	%r32073, %r32072, %r32071;
	ld.local.u32 	%r32074, [%rd7330+1596];
	shr.u32 	%r32075, %r32073, 1;
	and.b32  	%r32076, %r14222, 1;
	setp.eq.b32 	%p2620, %r32076, 1;
	selp.b32 	%r32077, -1727483681, 0, %p2620;
	xor.b32  	%r32078, %r32077, %r32074;
	xor.b32  	%r32079, %r32078, %r32075;
	st.local.u32 	[%rd7330+8], %r32079;
	setp.ne.s32 	%p2621, %r106761, 224;
	@%p2621 bra 	$L__BB3_6798;
	ld.local.u32 	%r106762, [%rd2+908];
	mov.b32 	%r106763, 227;
$L__BB3_6694:
	mul.wide.u32 	%rd3803, %r106763, 4;
	add.s64 	%rd3804, %rd2, %rd3803;
	and.b32  	%r32090, %r106762, -2147483648;
	ld.local.u32 	%r32091, [%rd3804+4];
	and.b32  	%r32092, %r32091, 2147483646;
	or.b32  	%r32093, %r32092, %r32090;
	ld.local.u32 	%r32094, [%rd3804+-908];
	shr.u32 	%r32095, %r32093, 1;
	and.b32  	%r32096, %r32091, 1;
	setp.eq.b32 	%p2623, %r32096, 1;
	selp.b32 	%r32097, -1727483681, 0, %p2623;
	xor.b32  	%r32098, %r32097, %r32094;
	xor.b32  	%r32099, %r32098, %r32095;
	st.local.u32 	[%rd3804], %r32099;
	and.b32  	%r32100, %r32091, -2147483648;
	ld.local.u32 	%r32101, [%rd3804+8];
	and.b32  	%r32102, %r32101, 2147483646;
	or.b32  	%r32103, %r32102, %r32100;
	ld.local.u32 	%r32104, [%rd3804+-904];
	shr.u32 	%r32105, %r32103, 1;
	and.b32  	%r32106, %r32101, 1;
	setp.eq.b32 	%p2624, %r32106, 1;
	selp.b32 	%r32107, -1727483681, 0, %p2624;
	xor.b32  	%r32108, %r32107, %r32104;
	xor.b32  	%r32109, %r32108, %r32105;
	st.local.u32 	[%rd3804+4], %r32109;
	and.b32  	%r32110, %r32101, -2147483648;
	ld.local.u32 	%r32111, [%rd3804+12];
	and.b32  	%r32112, %r32111, 2147483646;
	or.b32  	%r32113, %r32112, %r32110;
	ld.local.u32 	%r32114, [%rd3804+-900];
	shr.u32 	%r32115, %r32113, 1;
	and.b32  	%r32116, %r32111, 1;
	setp.eq.b32 	%p2625, %r32116, 1;
	selp.b32 	%r32117, -1727483681, 0, %p2625;
	xor.b32  	%r32118, %r32117, %r32114;
	xor.b32  	%r32119, %r32118, %r32115;
	st.local.u32 	[%rd3804+8], %r32119;
	and.b32  	%r32120, %r32111, -2147483648;
	add.s32 	%r106763, %r106763, 4;
	ld.local.u32 	%r106762, [%rd3804+16];
	and.b32  	%r32121, %r106762, 2147483646;
	or.b32  	%r32122, %r32121, %r32120;
	ld.local.u32 	%r32123, [%rd3804+-896];
	shr.u32 	%r32124, %r32122, 1;
	and.b32  	%r32125, %r106762, 1;
	setp.eq.b32 	%p2626, %r32125, 1;
	selp.b32 	%r32126, -1727483681, 0, %p2626;
	xor.b32  	%r32127, %r32126, %r32123;
	xor.b32  	%r32128, %r32127, %r32124;
	st.local.u32 	[%rd3804+12], %r32128;
	setp.ne.s32 	%p2627, %r106763, 623;
	@%p2627 bra 	$L__BB3_6694;
	ld.local.u32 	%r32130, [%rd2+2492];
	and.b32  	%r32131, %r32130, -2147483648;
	ld.local.u32 	%r106765, [%rd2];
	and.b32  	%r32132, %r106765, 2147483646;
	or.b32  	%r32133, %r32132, %r32131;
	ld.local.u32 	%r32134, [%rd2+1584];
	shr.u32 	%r32135, %r32133, 1;
	and.b32  	%r32136, %r106765, 1;
	setp.eq.b32 	%p2628, %r32136, 1;
	selp.b32 	%r32137, -1727483681, 0, %p2628;
	xor.b32  	%r32138, %r32137, %r32134;
	xor.b32  	%r32139, %r32138, %r32135;
	st.local.u32 	[%rd2+2492], %r32139;
	mov.b32 	%r106764, 0;
	st.local.u32 	[%rd2+2496], %r106764;
$L__BB3_6696:
	add.s32 	%r106764, %r106764, 1;
	st.local.u32 	[%rd3122], %r106764;
	add.s32 	%r14232, %r106759, 1;
	setp.ne.s32 	%p2629, %r106759, %r11269;
	mov.u32 	%r106759, %r14232;
	@%p2629 bra 	$L__BB3_6690;
$L__BB3_6697:
	setp.lt.s32 	%p2630, %r106764, 624;
	@%p2630 bra 	$L__BB3_6703;
	mov.b32 	%r106769, 0;
	mov.u64 	%rd7331, %rd2;
$L__BB3_6699:
	and.b32  	%r32141, %r106765, -2147483648;
	ld.local.u32 	%r32142, [%rd7331+4];
	and.b32  	%r32143, %r32142, 2147483646;
	or.b32  	%r32144, %r32143, %r32141;
	ld.local.u32 	%r32145, [%rd7331+1588];
	shr.u32 	%r32146, %r32144, 1;
	and.b32  	%r32147, %r32142, 1;
	setp.eq.b32 	%p2631, %r32147, 1;
	selp.b32 	%r32148, -1727483681, 0, %p2631;
	xor.b32  	%r32149, %r32148, %r32145;
	xor.b32  	%r32150, %r32149, %r32146;
	st.local.u32 	[%rd7331], %r32150;
	and.b32  	%r32151, %r32142, -2147483648;
	ld.local.u32 	%r32152, [%rd7331+8];
	and.b32  	%r32153, %r32152, 2147483646;
	or.b32  	%r32154, %r32153, %r32151;
	ld.local.u32 	%r32155, [%rd7331+1592];
	shr.u32 	%r32156, %r32154, 1;
	and.b32  	%r32157, %r32152, 1;
	setp.eq.b32 	%p2632, %r32157, 1;
	selp.b32 	%r32158, -1727483681, 0, %p2632;
	xor.b32  	%r32159, %r32158, %r32155;
	xor.b32  	%r32160, %r32159, %r32156;
	st.local.u32 	[%rd7331+4], %r32160;
	and.b32  	%r32161, %r32152, -2147483648;
	ld.local.u32 	%r14237, [%rd7331+12];
	and.b32  	%r32162, %r14237, 2147483646;
	or.b32  	%r32163, %r32162, %r32161;
	ld.local.u32 	%r32164, [%rd7331+1596];
	shr.u32 	%r32165, %r32163, 1;
	and.b32  	%r32166, %r14237, 1;
	setp.eq.b32 	%p2633, %r32166, 1;
	selp.b32 	%r32167, -1727483681, 0, %p2633;
	xor.b32  	%r32168, %r32167, %r32164;
	xor.b32  	%r32169, %r32168, %r32165;
	st.local.u32 	[%rd7331+8], %r32169;
	setp.ne.s32 	%p2634, %r106769, 224;
	@%p2634 bra 	$L__BB3_6797;
	ld.local.u32 	%r106771, [%rd2+908];
	add.s64 	%rd7332, %rd2, 924;
	mov.b32 	%r106770, 0;
$L__BB3_6701:
	and.b32  	%r32180, %r106771, -2147483648;
	ld.local.u32 	%r32181, [%rd7332+-12];
	and.b32  	%r32182, %r32181, 2147483646;
	or.b32  	%r32183, %r32182, %r32180;
	ld.local.u32 	%r32184, [%rd7332+-924];
	shr.u32 	%r32185, %r32183, 1;
	and.b32  	%r32186, %r32181, 1;
	setp.eq.b32 	%p2636, %r32186, 1;
	selp.b32 	%r32187, -1727483681, 0, %p2636;
	xor.b32  	%r32188, %r32187, %r32184;
	xor.b32  	%r32189, %r32188, %r32185;
	st.local.u32 	[%rd7332+-16], %r32189;
	and.b32  	%r32190, %r32181, -2147483648;
	ld.local.u32 	%r32191, [%rd7332+-8];
	and.b32  	%r32192, %r32191, 2147483646;
	or.b32  	%r32193, %r32192, %r32190;
	ld.local.u32 	%r32194, [%rd7332+-920];
	shr.u32 	%r32195, %r32193, 1;
	and.b32  	%r32196, %r32191, 1;
	setp.eq.b32 	%p2637, %r32196, 1;
	selp.b32 	%r32197, -1727483681, 0, %p2637;
	xor.b32  	%r32198, %r32197, %r32194;
	xor.b32  	%r32199, %r32198, %r32195;
	st.local.u32 	[%rd7332+-12], %r32199;
	and.b32  	%r32200, %r32191, -2147483648;
	ld.local.u32 	%r32201, [%rd7332+-4];
	and.b32  	%r32202, %r32201, 2147483646;
	or.b32  	%r32203, %r32202, %r32200;
	ld.local.u32 	%r32204, [%rd7332+-916];
	shr.u32 	%r32205, %r32203, 1;
	and.b32  	%r32206, %r32201, 1;
	setp.eq.b32 	%p2638, %r32206, 1;
	selp.b32 	%r32207, -1727483681, 0, %p2638;
	xor.b32  	%r32208, %r32207, %r32204;
	xor.b32  	%r32209, %r32208, %r32205;
	st.local.u32 	[%rd7332+-8], %r32209;
	and.b32  	%r32210, %r32201, -2147483648;
	ld.local.u32 	%r106771, [%rd7332];
	and.b32  	%r32211, %r106771, 2147483646;
	or.b32  	%r32212, %r32211, %r32210;
	ld.local.u32 	%r32213, [%rd7332+-912];
	shr.u32 	%r32214, %r32212, 1;
	and.b32  	%r32215, %r106771, 1;
	setp.eq.b32 	%p2639, %r32215, 1;
	selp.b32 	%r32216, -1727483681, 0, %p2639;
	xor.b32  	%r32217, %r32216, %r32213;
	xor.b32  	%r32218, %r32217, %r32214;
	st.local.u32 	[%rd7332+-4], %r32218;
	add.s32 	%r106770, %r106770, 4;
	add.s64 	%rd7332, %rd7332, 16;
	setp.ne.s32 	%p2640, %r106770, 396;
	@%p2640 bra 	$L__BB3_6701;
	ld.local.u32 	%r32220, [%rd2+2492];
	and.b32  	%r32221, %r32220, -2147483648;
	ld.local.u32 	%r106765, [%rd2];
	and.b32  	%r32222, %r106765, 2147483646;
	or.b32  	%r32223, %r32222, %r32221;
	ld.local.u32 	%r32224, [%rd2+1584];
	shr.u32 	%r32225, %r32223, 1;
	and.b32  	%r32226, %r106765, 1;
	setp.eq.b32 	%p2641, %r32226, 1;
	selp.b32 	%r32227, -1727483681, 0, %p2641;
	xor.b32  	%r32228, %r32227, %r32224;
	xor.b32  	%r32229, %r32228, %r32225;
	st.local.u32 	[%rd2+2492], %r32229;
	mov.b32 	%r106764, 0;
	st.local.u32 	[%rd3122], %r106764;
$L__BB3_6703:
	add.s32 	%r106779, %r106764, 1;
	st.local.u32 	[%rd2+2496], %r106779;
	mul.wide.s32 	%rd3805, %r106764, 4;
	add.s64 	%rd3806, %rd2, %rd3805;
	ld.local.u32 	%r32230, [%rd3806];
	shr.u32 	%r32231, %r32230, 11;
	xor.b32  	%r32232, %r32231, %r32230;
	shl.b32 	%r32233, %r32232, 7;
	and.b32  	%r32234, %r32233, -1658038656;
	xor.b32  	%r14247, %r32234, %r32232;
	setp.lt.s32 	%p2642, %r106764, 623;
	@%p2642 bra 	$L__BB3_6709;
	mov.b32 	%r106775, 0;
	mov.u64 	%rd7333, %rd2;
$L__BB3_6705:
	and.b32  	%r32236, %r106765, -2147483648;
	ld.local.u32 	%r32237, [%rd7333+4];
	and.b32  	%r32238, %r32237, 2147483646;
	or.b32  	%r32239, %r32238, %r32236;
	ld.local.u32 	%r32240, [%rd7333+1588];
	shr.u32 	%r32241, %r32239, 1;
	and.b32  	%r32242, %r32237, 1;
	setp.eq.b32 	%p2643, %r32242, 1;
	selp.b32 	%r32243, -1727483681, 0, %p2643;
	xor.b32  	%r32244, %r32243, %r32240;
	xor.b32  	%r32245, %r32244, %r32241;
	st.local.u32 	[%rd7333], %r32245;
	and.b32  	%r32246, %r32237, -2147483648;
	ld.local.u32 	%r32247, [%rd7333+8];
	and.b32  	%r32248, %r32247, 2147483646;
	or.b32  	%r32249, %r32248, %r32246;
	ld.local.u32 	%r32250, [%rd7333+1592];
	shr.u32 	%r32251, %r32249, 1;
	and.b32  	%r32252, %r32247, 1;
	setp.eq.b32 	%p2644, %r32252, 1;
	selp.b32 	%r32253, -1727483681, 0, %p2644;
	xor.b32  	%r32254, %r32253, %r32250;
	xor.b32  	%r32255, %r32254, %r32251;
	st.local.u32 	[%rd7333+4], %r32255;
	and.b32  	%r32256, %r32247, -2147483648;
	ld.local.u32 	%r14250, [%rd7333+12];
	and.b32  	%r32257, %r14250, 2147483646;
	or.b32  	%r32258, %r32257, %r32256;
	ld.local.u32 	%r32259, [%rd7333+1596];
	shr.u32 	%r32260, %r32258, 1;
	and.b32  	%r32261, %r14250, 1;
	setp.eq.b32 	%p2645, %r32261, 1;
	selp.b32 	%r32262, -1727483681, 0, %p2645;
	xor.b32  	%r32263, %r32262, %r32259;
	xor.b32  	%r32264, %r32263, %r32260;
	st.local.u32 	[%rd7333+8], %r32264;
	setp.ne.s32 	%p2646, %r106775, 224;
	@%p2646 bra 	$L__BB3_6796;
	ld.local.u32 	%r106777, [%rd2+908];
	add.s64 	%rd7334, %rd2, 924;
	mov.b32 	%r106776, 0;
$L__BB3_6707:
	and.b32  	%r32275, %r106777, -2147483648;
	ld.local.u32 	%r32276, [%rd7334+-12];
	and.b32  	%r32277, %r32276, 2147483646;
	or.b32  	%r32278, %r32277, %r32275;
	ld.local.u32 	%r32279, [%rd7334+-924];
	shr.u32 	%r32280, %r32278, 1;
	and.b32  	%r32281, %r32276, 1;
	setp.eq.b32 	%p2648, %r32281, 1;
	selp.b32 	%r32282, -1727483681, 0, %p2648;
	xor.b32  	%r32283, %r32282, %r32279;
	xor.b32  	%r32284, %r32283, %r32280;
	st.local.u32 	[%rd7334+-16], %r32284;
	and.b32  	%r32285, %r32276, -2147483648;
	ld.local.u32 	%r32286, [%rd7334+-8];
	and.b32  	%r32287, %r32286, 2147483646;
	or.b32  	%r32288, %r32287, %r32285;
	ld.local.u32 	%r32289, [%rd7334+-920];
	shr.u32 	%r32290, %r32288, 1;
	and.b32  	%r32291, %r32286, 1;
	setp.eq.b32 	%p2649, %r32291, 1;
	selp.b32 	%r32292, -1727483681, 0, %p2649;
	xor.b32  	%r32293, %r32292, %r32289;
	xor.b32  	%r32294, %r32293, %r32290;
	st.local.u32 	[%rd7334+-12], %r32294;
	and.b32  	%r32295, %r32286, -2147483648;
	ld.local.u32 	%r32296, [%rd7334+-4];
	and.b32  	%r32297, %r32296, 2147483646;
	or.b32  	%r32298, %r32297, %r32295;
	ld.local.u32 	%r32299, [%rd7334+-916];
	shr.u32 	%r32300, %r32298, 1;
	and.b32  	%r32301, %r32296, 1;
	setp.eq.b32 	%p2650, %r32301, 1;
	selp.b32 	%r32302, -1727483681, 0, %p2650;
	xor.b32  	%r32303, %r32302, %r32299;
	xor.b32  	%r32304, %r32303, %r32300;
	st.local.u32 	[%rd7334+-8], %r32304;
	and.b32  	%r32305, %r32296, -2147483648;
	ld.local.u32 	%r106777, [%rd7334];
	and.b32  	%r32306, %r106777, 2147483646;
	or.b32  	%r32307, %r32306, %r32305;
	ld.local.u32 	%r32308, [%rd7334+-912];
	shr.u32 	%r32309, %r32307, 1;
	and.b32  	%r32310, %r106777, 1;
	setp.eq.b32 	%p2651, %r32310, 1;
	selp.b32 	%r32311, -1727483681, 0, %p2651;
	xor.b32  	%r32312, %r32311, %r32308;
	xor.b32  	%r32313, %r32312, %r32309;
	st.local.u32 	[%rd7334+-4], %r32313;
	add.s32 	%r106776, %r106776, 4;
	add.s64 	%rd7334, %rd7334, 16;
	setp.ne.s32 	%p2652, %r106776, 396;
	@%p2652 bra 	$L__BB3_6707;
	ld.local.u32 	%r32315, [%rd2+2492];
	and.b32  	%r32316, %r32315, -2147483648;
	ld.local.u32 	%r106765, [%rd2];
	and.b32  	%r32317, %r106765, 2147483646;
	or.b32  	%r32318, %r32317, %r32316;
	ld.local.u32 	%r32319, [%rd2+1584];
	shr.u32 	%r32320, %r32318, 1;
	and.b32  	%r32321, %r106765, 1;
	setp.eq.b32 	%p2653, %r32321, 1;
	selp.b32 	%r32322, -1727483681, 0, %p2653;
	xor.b32  	%r32323, %r32322, %r32319;
	xor.b32  	%r32324, %r32323, %r32320;
	st.local.u32 	[%rd2+2492], %r32324;
	mov.b32 	%r106779, 0;
	st.local.u32 	[%rd3122], %r106779;
$L__BB3_6709:
	add.s32 	%r106785, %r106779, 1;
	st.local.u32 	[%rd2+2496], %r106785;
	mul.wide.s32 	%rd3807, %r106779, 4;
	add.s64 	%rd3808, %rd2, %rd3807;
	ld.local.u32 	%r32325, [%rd3808];
	shr.u32 	%r32326, %r32325, 11;
	xor.b32  	%r32327, %r32326, %r32325;
	shl.b32 	%r32328, %r32327, 7;
	and.b32  	%r32329, %r32328, -1658038656;
	xor.b32  	%r14260, %r32329, %r32327;
	setp.lt.s32 	%p2654, %r106779, 623;
	@%p2654 bra 	$L__BB3_6715;
	mov.b32 	%r106781, 0;
	mov.u64 	%rd7335, %rd2;
$L__BB3_6711:
	and.b32  	%r32331, %r106765, -2147483648;
	ld.local.u32 	%r32332, [%rd7335+4];
	and.b32  	%r32333, %r32332, 2147483646;
	or.b32  	%r32334, %r32333, %r32331;
	ld.local.u32 	%r32335, [%rd7335+1588];
	shr.u32 	%r32336, %r32334, 1;
	and.b32  	%r32337, %r32332, 1;
	setp.eq.b32 	%p2655, %r32337, 1;
	selp.b32 	%r32338, -1727483681, 0, %p2655;
	xor.b32  	%r32339, %r32338, %r32335;
	xor.b32  	%r32340, %r32339, %r32336;
	st.local.u32 	[%rd7335], %r32340;
	and.b32  	%r32341, %r32332, -2147483648;
	ld.local.u32 	%r32342, [%rd7335+8];
	and.b32  	%r32343, %r32342, 2147483646;
	or.b32  	%r32344, %r32343, %r32341;
	ld.local.u32 	%r32345, [%rd7335+1592];
	shr.u32 	%r32346, %r32344, 1;
	and.b32  	%r32347, %r32342, 1;
	setp.eq.b32 	%p2656, %r32347, 1;
	selp.b32 	%r32348, -1727483681, 0, %p2656;
	xor.b32  	%r32349, %r32348, %r32345;
	xor.b32  	%r32350, %r32349, %r32346;
	st.local.u32 	[%rd7335+4], %r32350;
	and.b32  	%r32351, %r32342, -2147483648;
	ld.local.u32 	%r14263, [%rd7335+12];
	and.b32  	%r32352, %r14263, 2147483646;
	or.b32  	%r32353, %r32352, %r32351;
	ld.local.u32 	%r32354, [%rd7335+1596];
	shr.u32 	%r32355, %r32353, 1;
	and.b32  	%r32356, %r14263, 1;
	setp.eq.b32 	%p2657, %r32356, 1;
	selp.b32 	%r32357, -1727483681, 0, %p2657;
	xor.b32  	%r32358, %r32357, %r32354;
	xor.b32  	%r32359, %r32358, %r32355;
	st.local.u32 	[%rd7335+8], %r32359;
	setp.ne.s32 	%p2658, %r106781, 224;
	@%p2658 bra 	$L__BB3_6795;
	ld.local.u32 	%r106783, [%rd2+908];
	add.s64 	%rd7336, %rd2, 924;
	mov.b32 	%r106782, 0;
$L__BB3_6713:
	and.b32  	%r32370, %r106783, -2147483648;
	ld.local.u32 	%r32371, [%rd7336+-12];
	and.b32  	%r32372, %r32371, 2147483646;
	or.b32  	%r32373, %r32372, %r32370;
	ld.local.u32 	%r32374, [%rd7336+-924];
	shr.u32 	%r32375, %r32373, 1;
	and.b32  	%r32376, %r32371, 1;
	setp.eq.b32 	%p2660, %r32376, 1;
	selp.b32 	%r32377, -1727483681, 0, %p2660;
	xor.b32  	%r32378, %r32377, %r32374;
	xor.b32  	%r32379, %r32378, %r32375;
	st.local.u32 	[%rd7336+-16], %r32379;
	and.b32  	%r32380, %r32371, -2147483648;
	ld.local.u32 	%r32381, [%rd7336+-8];
	and.b32  	%r32382, %r32381, 2147483646;
	or.b32  	%r32383, %r32382, %r32380;
	ld.local.u32 	%r32384, [%rd7336+-920];
	shr.u32 	%r32385, %r32383, 1;
	and.b32  	%r32386, %r32381, 1;
	setp.eq.b32 	%p2661, %r32386, 1;
	selp.b32 	%r32387, -1727483681, 0, %p2661;
	xor.b32  	%r32388, %r32387, %r32384;
	xor.b32  	%r32389, %r32388, %r32385;
	st.local.u32 	[%rd7336+-12], %r32389;
	and.b32  	%r32390, %r32381, -2147483648;
	ld.local.u32 	%r32391, [%rd7336+-4];
	and.b32  	%r32392, %r32391, 2147483646;
	or.b32  	%r32393, %r32392, %r32390;
	ld.local.u32 	%r32394, [%rd7336+-916];
	shr.u32 	%r32395, %r32393, 1;
	and.b32  	%r32396, %r32391, 1;
	setp.eq.b32 	%p2662, %r32396, 1;
	selp.b32 	%r32397, -1727483681, 0, %p2662;
	xor.b32  	%r32398, %r32397, %r32394;
	xor.b32  	%r32399, %r32398, %r32395;
	st.local.u32 	[%rd7336+-8], %r32399;
	and.b32  	%r32400, %r32391, -2147483648;
	ld.local.u32 	%r106783, [%rd7336];
	and.b32  	%r32401, %r106783, 2147483646;
	or.b32  	%r32402, %r32401, %r32400;
	ld.local.u32 	%r32403, [%rd7336+-912];
	shr.u32 	%r32404, %r32402, 1;
	and.b32  	%r32405, %r106783, 1;
	setp.eq.b32 	%p2663, %r32405, 1;
	selp.b32 	%r32406, -1727483681, 0, %p2663;
	xor.b32  	%r32407, %r32406, %r32403;
	xor.b32  	%r32408, %r32407, %r32404;
	st.local.u32 	[%rd7336+-4], %r32408;
	add.s32 	%r106782, %r106782, 4;
	add.s64 	%rd7336, %rd7336, 16;
	setp.ne.s32 	%p2664, %r106782, 396;
	@%p2664 bra 	$L__BB3_6713;
	ld.local.u32 	%r32410, [%rd2+2492];
	and.b32  	%r32411, %r32410, -2147483648;
	ld.local.u32 	%r106765, [%rd2];
	and.b32  	%r32412, %r106765, 2147483646;
	or.b32  	%r32413, %r32412, %r32411;
	ld.local.u32 	%r32414, [%rd2+1584];
	shr.u32 	%r32415, %r32413, 1;
	and.b32  	%r32416, %r106765, 1;
	setp.eq.b32 	%p2665, %r32416, 1;
	selp.b32 	%r32417, -1727483681, 0, %p2665;
	xor.b32  	%r32418, %r32417, %r32414;
	xor.b32  	%r32419, %r32418, %r32415;
	st.local.u32 	[%rd2+2492], %r32419;
	mov.b32 	%r106785, 0;
	st.local.u32 	[%rd2+2496], %r106785;
$L__BB3_6715:
	add.s32 	%r106791, %r106785, 1;
	st.local.u32 	[%rd2+2496], %r106791;
	mul.wide.s32 	%rd3809, %r106785, 4;
	add.s64 	%rd3810, %rd2, %rd3809;
	ld.local.u32 	%r32420, [%rd3810];
	shr.u32 	%r32421, %r32420, 11;
	xor.b32  	%r32422, %r32421, %r32420;
	shl.b32 	%r32423, %r32422, 7;
	and.b32  	%r32424, %r32423, -1658038656;
	xor.b32  	%r14273, %r32424, %r32422;
	setp.lt.s32 	%p2666, %r106785, 623;
	@%p2666 bra 	$L__BB3_6721;
	mov.b32 	%r106787, 0;
	mov.u64 	%rd7337, %rd2;
$L__BB3_6717:
	and.b32  	%r32426, %r106765, -2147483648;
	ld.local.u32 	%r32427, [%rd7337+4];
	and.b32  	%r32428, %r32427, 2147483646;
	or.b32  	%r32429, %r32428, %r32426;
	ld.local.u32 	%r32430, [%rd7337+1588];
	shr.u32 	%r32431, %r32429, 1;
	and.b32  	%r32432, %r32427, 1;
	setp.eq.b32 	%p2667, %r32432, 1;
	selp.b32 	%r32433, -1727483681, 0, %p2667;
	xor.b32  	%r32434, %r32433, %r32430;
	xor.b32  	%r32435, %r32434, %r32431;
	st.local.u32 	[%rd7337], %r32435;
	and.b32  	%r32436, %r32427, -2147483648;
	ld.local.u32 	%r32437, [%rd7337+8];
	and.b32  	%r32438, %r32437, 2147483646;
	or.b32  	%r32439, %r32438, %r32436;
	ld.local.u32 	%r32440, [%rd7337+1592];
	shr.u32 	%r32441, %r32439, 1;
	and.b32  	%r32442, %r32437, 1;
	setp.eq.b32 	%p2668, %r32442, 1;
	selp.b32 	%r32443, -1727483681, 0, %p2668;
	xor.b32  	%r32444, %r32443, %r32440;
	xor.b32  	%r32445, %r32444, %r32441;
	st.local.u32 	[%rd7337+4], %r32445;
	and.b32  	%r32446, %r32437, -2147483648;
	ld.local.u32 	%r14276, [%rd7337+12];
	and.b32  	%r32447, %r14276, 2147483646;
	or.b32  	%r32448, %r32447, %r32446;
	ld.local.u32 	%r32449, [%rd7337+1596];
	shr.u32 	%r32450, %r32448, 1;
	and.b32  	%r32451, %r14276, 1;
	setp.eq.b32 	%p2669, %r32451, 1;
	selp.b32 	%r32452, -1727483681, 0, %p2669;
	xor.b32  	%r32453, %r32452, %r32449;
	xor.b32  	%r32454, %r32453, %r32450;
	st.local.u32 	[%rd7337+8], %r32454;
	setp.ne.s32 	%p2670, %r106787, 224;
	@%p2670 bra 	$L__BB3_6794;
	ld.local.u32 	%r106789, [%rd2+908];
	add.s64 	%rd7338, %rd2, 924;
	mov.b32 	%r106788, 0;
$L__BB3_6719:
	and.b32  	%r32465, %r106789, -2147483648;
	ld.local.u32 	%r32466, [%rd7338+-12];
	and.b32  	%r32467, %r32466, 2147483646;
	or.b32  	%r32468, %r32467, %r32465;
	ld.local.u32 	%r32469, [%rd7338+-924];
	shr.u32 	%r32470, %r32468, 1;
	and.b32  	%r32471, %r32466, 1;
	setp.eq.b32 	%p2672, %r32471, 1;
	selp.b32 	%r32472, -1727483681, 0, %p2672;
	xor.b32  	%r32473, %r32472, %r32469;
	xor.b32  	%r32474, %r32473, %r32470;
	st.local.u32 	[%rd7338+-16], %r32474;
	and.b32  	%r32475, %r32466, -2147483648;
	ld.local.u32 	%r32476, [%rd7338+-8];
	and.b32  	%r32477, %r32476, 2147483646;
	or.b32  	%r32478, %r32477, %r32475;
	ld.local.u32 	%r32479, [%rd7338+-920];
	shr.u32 	%r32480, %r32478, 1;
	and.b32  	%r32481, %r32476, 1;
	setp.eq.b32 	%p2673, %r32481, 1;
	selp.b32 	%r32482, -1727483681, 0, %p2673;
	xor.b32  	%r32483, %r32482, %r32479;
	xor.b32  	%r32484, %r32483, %r32480;
	st.local.u32 	[%rd7338+-12], %r32484;
	and.b32  	%r32485, %r32476, -2147483648;
	ld.local.u32 	%r32486, [%rd7338+-4];
	and.b32  	%r32487, %r32486, 2147483646;
	or.b32  	%r32488, %r32487, %r32485;
	ld.local.u32 	%r32489, [%rd7338+-916];
	shr.u32 	%r32490, %r32488, 1;
	and.b32  	%r32491, %r32486, 1;
	setp.eq.b32 	%p2674, %r32491, 1;
	selp.b32 	%r32492, -1727483681, 0, %p2674;
	xor.b32  	%r32493, %r32492, %r32489;
	xor.b32  	%r32494, %r32493, %r32490;
	st.local.u32 	[%rd7338+-8], %r32494;
	and.b32  	%r32495, %r32486, -2147483648;
	ld.local.u32 	%r106789, [%rd7338];
	and.b32  	%r32496, %r106789, 2147483646;
	or.b32  	%r32497, %r32496, %r32495;
	ld.local.u32 	%r32498, [%rd7338+-912];
	shr.u32 	%r32499, %r32497, 1;
	and.b32  	%r32500, %r106789, 1;
	setp.eq.b32 	%p2675, %r32500, 1;
	selp.b32 	%r32501, -1727483681, 0, %p2675;
	xor.b32  	%r32502, %r32501, %r32498;
	xor.b32  	%r32503, %r32502, %r32499;
	st.local.u32 	[%rd7338+-4], %r32503;
	add.s32 	%r106788, %r106788, 4;
	add.s64 	%rd7338, %rd7338, 16;
	setp.ne.s32 	%p2676, %r106788, 396;
	@%p2676 bra 	$L__BB3_6719;
	ld.local.u32 	%r32505, [%rd2+2492];
	and.b32  	%r32506, %r32505, -2147483648;
	ld.local.u32 	%r106765, [%rd2];
	and.b32  	%r32507, %r106765, 2147483646;
	or.b32  	%r32508, %r32507, %r32506;
	ld.local.u32 	%r32509, [%rd2+1584];
	shr.u32 	%r32510, %r32508, 1;
	and.b32  	%r32511, %r106765, 1;
	setp.eq.b32 	%p2677, %r32511, 1;
	selp.b32 	%r32512, -1727483681, 0, %p2677;
	xor.b32  	%r32513, %r32512, %r32509;
	xor.b32  	%r32514, %r32513, %r32510;
	st.local.u32 	[%rd2+2492], %r32514;
	mov.b32 	%r106791, 0;
	st.local.u32 	[%rd2+2496], %r106791;
$L__BB3_6721:
	add.s32 	%r106797, %r106791, 1;
	st.local.u32 	[%rd2+2496], %r106797;
	mul.wide.s32 	%rd3811, %r106791, 4;
	add.s64 	%rd3812, %rd2, %rd3811;
	ld.local.u32 	%r32515, [%rd3812];
	shr.u32 	%r32516, %r32515, 11;
	xor.b32  	%r32517, %r32516, %r32515;
	shl.b32 	%r32518, %r32517, 7;
	and.b32  	%r32519, %r32518, -1658038656;
	xor.b32  	%r14286, %r32519, %r32517;
	setp.lt.s32 	%p2678, %r106791, 623;
	@%p2678 bra 	$L__BB3_6727;
	mov.b32 	%r106793, 0;
	mov.u64 	%rd7339, %rd2;
$L__BB3_6723:
	and.b32  	%r32521, %r106765, -2147483648;
	ld.local.u32 	%r32522, [%rd7339+4];
	and.b32  	%r32523, %r32522, 2147483646;
	or.b32  	%r32524, %r32523, %r32521;
	ld.local.u32 	%r32525, [%rd7339+1588];
	shr.u32 	%r32526, %r32524, 1;
	and.b32  	%r32527, %r32522, 1;
	setp.eq.b32 	%p2679, %r32527, 1;
	selp.b32 	%r32528, -1727483681, 0, %p2679;
	xor.b32  	%r32529, %r32528, %r32525;
	xor.b32  	%r32530, %r32529, %r32526;
	st.local.u32 	[%rd7339], %r32530;
	and.b32  	%r32531, %r32522, -2147483648;
	ld.local.u32 	%r32532, [%rd7339+8];
	and.b32  	%r32533, %r32532, 2147483646;
	or.b32  	%r32534, %r32533, %r32531;
	ld.local.u32 	%r32535, [%rd7339+1592];
	shr.u32 	%r32536, %r32534, 1;
	and.b32  	%r32537, %r32532, 1;
	setp.eq.b32 	%p2680, %r32537, 1;
	selp.b32 	%r32538, -1727483681, 0, %p2680;
	xor.b32  	%r32539, %r32538, %r32535;
	xor.b32  	%r32540, %r32539, %r32536;
	st.local.u32 	[%rd7339+4], %r32540;
	and.b32  	%r32541, %r32532, -2147483648;
	ld.local.u32 	%r14289, [%rd7339+12];
	and.b32  	%r32542, %r14289, 2147483646;
	or.b32  	%r32543, %r32542, %r32541;
	ld.local.u32 	%r32544, [%rd7339+1596];
	shr.u32 	%r32545, %r32543, 1;
	and.b32  	%r32546, %r14289, 1;
	setp.eq.b32 	%p2681, %r32546, 1;
	selp.b32 	%r32547, -1727483681, 0, %p2681;
	xor.b32  	%r32548, %r32547, %r32544;
	xor.b32  	%r32549, %r32548, %r32545;
	st.local.u32 	[%rd7339+8], %r32549;
	setp.ne.s32 	%p2682, %r106793, 224;
	@%p2682 bra 	$L__BB3_6793;
	ld.local.u32 	%r106794, [%rd2+908];
	mov.b32 	%r106795, 227;
$L__BB3_6725:
	mul.wide.u32 	%rd3813, %r106795, 4;
	add.s64 	%rd3814, %rd2, %rd3813;
	and.b32  	%r32560, %r106794, -2147483648;
	ld.local.u32 	%r32561, [%rd3814+4];
	and.b32  	%r32562, %r32561, 2147483646;
	or.b32  	%r32563, %r32562, %r32560;
	ld.local.u32 	%r32564, [%rd3814+-908];
	shr.u32 	%r32565, %r32563, 1;
	and.b32  	%r32566, %r32561, 1;
	setp.eq.b32 	%p2684, %r32566, 1;
	selp.b32 	%r32567, -1727483681, 0, %p2684;
	xor.b32  	%r32568, %r32567, %r32564;
	xor.b32  	%r32569, %r32568, %r32565;
	st.local.u32 	[%rd3814], %r32569;
	and.b32  	%r32570, %r32561, -2147483648;
	ld.local.u32 	%r32571, [%rd3814+8];
	and.b32  	%r32572, %r32571, 2147483646;
	or.b32  	%r32573, %r32572, %r32570;
	ld.local.u32 	%r32574, [%rd3814+-904];
	shr.u32 	%r32575, %r32573, 1;
	and.b32  	%r32576, %r32571, 1;
	setp.eq.b32 	%p2685, %r32576, 1;
	selp.b32 	%r32577, -1727483681, 0, %p2685;
	xor.b32  	%r32578, %r32577, %r32574;
	xor.b32  	%r32579, %r32578, %r32575;
	st.local.u32 	[%rd3814+4], %r32579;
	and.b32  	%r32580, %r32571, -2147483648;
	ld.local.u32 	%r32581, [%rd3814+12];
	and.b32  	%r32582, %r32581, 2147483646;
	or.b32  	%r32583, %r32582, %r32580;
	ld.local.u32 	%r32584, [%rd3814+-900];
	shr.u32 	%r32585, %r32583, 1;
	and.b32  	%r32586, %r32581, 1;
	setp.eq.b32 	%p2686, %r32586, 1;
	selp.b32 	%r32587, -1727483681, 0, %p2686;
	xor.b32  	%r32588, %r32587, %r32584;
	xor.b32  	%r32589, %r32588, %r32585;
	st.local.u32 	[%rd3814+8], %r32589;
	and.b32  	%r32590, %r32581, -2147483648;
	add.s32 	%r106795, %r106795, 4;
	ld.local.u32 	%r106794, [%rd3814+16];
	and.b32  	%r32591, %r106794, 2147483646;
	or.b32  	%r32592, %r32591, %r32590;
	ld.local.u32 	%r32593, [%rd3814+-896];
	shr.u32 	%r32594, %r32592, 1;
	and.b32  	%r32595, %r106794, 1;
	setp.eq.b32 	%p2687, %r32595, 1;
	selp.b32 	%r32596, -1727483681, 0, %p2687;
	xor.b32  	%r32597, %r32596, %r32593;
	xor.b32  	%r32598, %r32597, %r32594;
	st.local.u32 	[%rd3814+12], %r32598;
	setp.ne.s32 	%p2688, %r106795, 623;
	@%p2688 bra 	$L__BB3_6725;
	ld.local.u32 	%r32600, [%rd2+2492];
	and.b32  	%r32601, %r32600, -2147483648;
	ld.local.u32 	%r106765, [%rd2];
	and.b32  	%r32602, %r106765, 2147483646;
	or.b32  	%r32603, %r32602, %r32601;
	ld.local.u32 	%r32604, [%rd2+1584];
	shr.u32 	%r32605, %r32603, 1;
	and.b32  	%r32606, %r106765, 1;
	setp.eq.b32 	%p2689, %r32606, 1;
	selp.b32 	%r32607, -1727483681, 0, %p2689;
	xor.b32  	%r32608, %r32607, %r32604;
	xor.b32  	%r32609, %r32608, %r32605;
	st.local.u32 	[%rd2+2492], %r32609;
	mov.b32 	%r106797, 0;
	st.local.u32 	[%rd2+2496], %r106797;
$L__BB3_6727:
	setp.gt.u32 	%p2691, %r15023, %r15024;
	add.s32 	%r106817, %r106797, 1;
	st.local.u32 	[%rd2+2496], %r106817;
	mul.wide.s32 	%rd3815, %r106797, 4;
	add.s64 	%rd3816, %rd2, %rd3815;
	ld.local.u32 	%r32610, [%rd3816];
	shr.u32 	%r32611, %r32610, 11;
	xor.b32  	%r32612, %r32611, %r32610;
	shl.b32 	%r32613, %r32612, 7;
	and.b32  	%r32614, %r32613, -1658038656;
	xor.b32  	%r32615, %r32614, %r32612;
	shl.b32 	%r32616, %r32615, 15;
	and.b32  	%r32617, %r32616, -402653184;
	xor.b32  	%r32618, %r32617, %r32615;
	shr.u32 	%r32619, %r32618, 27;
	shl.b32 	%r32620, %r14247, 15;
	and.b32  	%r32621, %r32620, -402653184;
	xor.b32  	%r32622, %r32621, %r14247;
	shr.u32 	%r32623, %r32622, 7;
	and.b32  	%r32624, %r32623, 32505856;
	shl.b32 	%r32625, %r14260, 15;
	and.b32  	%r32626, %r32625, -402653184;
	xor.b32  	%r32627, %r32626, %r14260;
	shr.u32 	%r32628, %r32627, 12;
	and.b32  	%r32629, %r32628, 1015808;
	or.b32  	%r32630, %r32629, %r32624;
	shl.b32 	%r32631, %r14273, 15;
	and.b32  	%r32632, %r32631, -402653184;
	xor.b32  	%r32633, %r32632, %r14273;
	shr.u32 	%r32634, %r32633, 17;
	and.b32  	%r32635, %r32634, 31744;
	or.b32  	%r32636, %r32630, %r32635;
	shl.b32 	%r32637, %r14286, 15;
	and.b32  	%r32638, %r32637, -402653184;
	xor.b32  	%r32639, %r32638, %r14286;
	shr.u32 	%r32640, %r32639, 22;
	and.b32  	%r32641, %r32640, 992;
	or.b32  	%r32642, %r32636, %r32641;
	or.b32  	%r106801, %r32642, %r32619;
	mov.pred 	%p12061, 0;
	@%p2691 bra 	$L__BB3_6736;
	mov.pred 	%p12061, 0;
	mov.u32 	%r106806, %r106817;
	mov.u32 	%r106800, %r15023;
$L__BB3_6729:
	shl.b32 	%r14305, %r106801, 5;
	setp.lt.s32 	%p2693, %r106806, 624;
	@%p2693 bra 	$L__BB3_6735;
	mov.b32 	%r106803, 0;
$L__BB3_6731:
	mul.wide.u32 	%rd3817, %r106803, 4;
	add.s64 	%rd3141, %rd2, %rd3817;
	and.b32  	%r32644, %r106765, -2147483648;
	ld.local.u32 	%r32645, [%rd3141+4];
	and.b32  	%r32646, %r32645, 2147483646;
	or.b32  	%r32647, %r32646, %r32644;
	ld.local.u32 	%r32648, [%rd3141+1588];
	shr.u32 	%r32649, %r32647, 1;
	and.b32  	%r32650, %r32645, 1;
	setp.eq.b32 	%p2694, %r32650, 1;
	selp.b32 	%r32651, -1727483681, 0, %p2694;
	xor.b32  	%r32652, %r32651, %r32648;
	xor.b32  	%r32653, %r32652, %r32649;
	st.local.u32 	[%rd3141], %r32653;
	and.b32  	%r32654, %r32645, -2147483648;
	ld.local.u32 	%r32655, [%rd3141+8];
	and.b32  	%r32656, %r32655, 2147483646;
	or.b32  	%r32657, %r32656, %r32654;
	ld.local.u32 	%r32658, [%rd3141+1592];
	shr.u32 	%r32659, %r32657, 1;
	and.b32  	%r32660, %r32655, 1;
	setp.eq.b32 	%p2695, %r32660, 1;
	selp.b32 	%r32661, -1727483681, 0, %p2695;
	xor.b32  	%r32662, %r32661, %r32658;
	xor.b32  	%r32663, %r32662, %r32659;
	st.local.u32 	[%rd3141+4], %r32663;
	and.b32  	%r32664, %r32655, -2147483648;
	ld.local.u32 	%r14308, [%rd3141+12];
	and.b32  	%r32665, %r14308, 2147483646;
	or.b32  	%r32666, %r32665, %r32664;
	ld.local.u32 	%r32667, [%rd3141+1596];
	shr.u32 	%r32668, %r32666, 1;
	and.b32  	%r32669, %r14308, 1;
	setp.eq.b32 	%p2696, %r32669, 1;
	selp.b32 	%r32670, -1727483681, 0, %p2696;
	xor.b32  	%r32671, %r32670, %r32667;
	xor.b32  	%r32672, %r32671, %r32668;
	st.local.u32 	[%rd3141+8], %r32672;
	setp.ne.s32 	%p2697, %r106803, 224;
	@%p2697 bra 	$L__BB3_7320;
	ld.local.u32 	%r106804, [%rd2+908];
	mov.b32 	%r106805, 227;
$L__BB3_6733:
	mul.wide.u32 	%rd3818, %r106805, 4;
	add.s64 	%rd3819, %rd2, %rd3818;
	and.b32  	%r32683, %r106804, -2147483648;
	ld.local.u32 	%r32684, [%rd3819+4];
	and.b32  	%r32685, %r32684, 2147483646;
	or.b32  	%r32686, %r32685, %r32683;
	ld.local.u32 	%r32687, [%rd3819+-908];
	shr.u32 	%r32688, %r32686, 1;
	and.b32  	%r32689, %r32684, 1;
	setp.eq.b32 	%p2699, %r32689, 1;
	selp.b32 	%r32690, -1727483681, 0, %p2699;
	xor.b32  	%r32691, %r32690, %r32687;
	xor.b32  	%r32692, %r32691, %r32688;
	st.local.u32 	[%rd3819], %r32692;
	and.b32  	%r32693, %r32684, -2147483648;
	ld.local.u32 	%r32694, [%rd3819+8];
	and.b32  	%r32695, %r32694, 2147483646;
	or.b32  	%r32696, %r32695, %r32693;
	ld.local.u32 	%r32697, [%rd3819+-904];
	shr.u32 	%r32698, %r32696, 1;
	and.b32  	%r32699, %r32694, 1;
	setp.eq.b32 	%p2700, %r32699, 1;
	selp.b32 	%r32700, -1727483681, 0, %p2700;
	xor.b32  	%r32701, %r32700, %r32697;
	xor.b32  	%r32702, %r32701, %r32698;
	st.local.u32 	[%rd3819+4], %r32702;
	and.b32  	%r32703, %r32694, -2147483648;
	ld.local.u32 	%r32704, [%rd3819+12];
	and.b32  	%r32705, %r32704, 2147483646;
	or.b32  	%r32706, %r32705, %r32703;
	ld.local.u32 	%r32707, [%rd3819+-900];
	shr.u32 	%r32708, %r32706, 1;
	and.b32  	%r32709, %r32704, 1;
	setp.eq.b32 	%p2701, %r32709, 1;
	selp.b32 	%r32710, -1727483681, 0, %p2701;
	xor.b32  	%r32711, %r32710, %r32707;
	xor.b32  	%r32712, %r32711, %r32708;
	st.local.u32 	[%rd3819+8], %r32712;
	and.b32  	%r32713, %r32704, -2147483648;
	add.s32 	%r106805, %r106805, 4;
	ld.local.u32 	%r106804, [%rd3819+16];
	and.b32  	%r32714, %r106804, 2147483646;
	or.b32  	%r32715, %r32714, %r32713;
	ld.local.u32 	%r32716, [%rd3819+-896];
	shr.u32 	%r32717, %r32715, 1;
	and.b32  	%r32718, %r106804, 1;
	setp.eq.b32 	%p2702, %r32718, 1;
	selp.b32 	%r32719, -1727483681, 0, %p2702;
	xor.b32  	%r32720, %r32719, %r32716;
	xor.b32  	%r32721, %r32720, %r32717;
	st.local.u32 	[%rd3819+12], %r32721;
	setp.ne.s32 	%p2703, %r106805, 623;
	@%p2703 bra 	$L__BB3_6733;
	ld.local.u32 	%r32723, [%rd2+2492];
	and.b32  	%r32724, %r32723, -2147483648;
	ld.local.u32 	%r106765, [%rd2];
	and.b32  	%r32725, %r106765, 2147483646;
	or.b32  	%r32726, %r32725, %r32724;
	ld.local.u32 	%r32727, [%rd2+1584];
	shr.u32 	%r32728, %r32726, 1;
	and.b32  	%r32729, %r106765, 1;
	setp.eq.b32 	%p2704, %r32729, 1;
	selp.b32 	%r32730, -1727483681, 0, %p2704;
	xor.b32  	%r32731, %r32730, %r32727;
	xor.b32  	%r32732, %r32731, %r32728;
	st.local.u32 	[%rd2+2492], %r32732;
	mov.b32 	%r106806, 0;
	st.local.u32 	[%rd2+2496], %r106806;
$L__BB3_6735:
	add.s32 	%r106817, %r106806, 1;
	st.local.u32 	[%rd2+2496], %r106817;
	mul.wide.s32 	%rd3820, %r106806, 4;
	add.s64 	%rd3821, %rd2, %rd3820;
	ld.local.u32 	%r32733, [%rd3821];
	shr.u32 	%r32734, %r32733, 11;
	xor.b32  	%r32735, %r32734, %r32733;
	shl.b32 	%r32736, %r32735, 7;
	and.b32  	%r32737, %r32736, -1658038656;
	xor.b32  	%r32738, %r32737, %r32735;
	shl.b32 	%r32739, %r32738, 15;
	and.b32  	%r32740, %r32739, -402653184;
	xor.b32  	%r32741, %r32740, %r32738;
	shr.u32 	%r32742, %r32741, 27;
	and.b32  	%r32744, %r14305, 1073741792;
	or.b32  	%r106801, %r32742, %r32744;
	setp.eq.s32 	%p2705, %r106801, %r15021;
	or.pred  	%p12061, %p12061, %p2705;
	add.s32 	%r106800, %r106800, 1;
	setp.gt.u32 	%p2706, %r106800, %r15024;
	mov.u32 	%r106806, %r106817;
	@%p2706 bra 	$L__BB3_6736;
	bra.uni 	$L__BB3_6729;
$L__BB3_6736:
	add.s64 	%rd3142, %rd2, 2496;
	sub.s32 	%r32745, %r15025, %r15024;
	add.s32 	%r32746, %r32745, -6;
	setp.lt.s32 	%p2707, %r32746, 1;
	@%p2707 bra 	$L__BB3_6745;
	mov.b32 	%r106812, 0;
$L__BB3_6738:
	setp.lt.s32 	%p2708, %r106817, 624;
	@%p2708 bra 	$L__BB3_6744;
	mov.b32 	%r106814, 0;
	mov.u64 	%rd7340, %rd2;
$L__BB3_6740:
	and.b32  	%r32749, %r106765, -2147483648;
	ld.local.u32 	%r32750, [%rd7340+4];
	and.b32  	%r32751, %r32750, 2147483646;
	or.b32  	%r32752, %r32751, %r32749;
	ld.local.u32 	%r32753, [%rd7340+1588];
	shr.u32 	%r32754, %r32752, 1;
	and.b32  	%r32755, %r32750, 1;
	setp.eq.b32 	%p2709, %r32755, 1;
	selp.b32 	%r32756, -1727483681, 0, %p2709;
	xor.b32  	%r32757, %r32756, %r32753;
	xor.b32  	%r32758, %r32757, %r32754;
	st.local.u32 	[%rd7340], %r32758;
	and.b32  	%r32759, %r32750, -2147483648;
	ld.local.u32 	%r32760, [%rd7340+8];
	and.b32  	%r32761, %r32760, 2147483646;
	or.b32  	%r32762, %r32761, %r32759;
	ld.local.u32 	%r32763, [%rd7340+1592];
	shr.u32 	%r32764, %r32762, 1;
	and.b32  	%r32765, %r32760, 1;
	setp.eq.b32 	%p2710, %r32765, 1;
	selp.b32 	%r32766, -1727483681, 0, %p2710;
	xor.b32  	%r32767, %r32766, %r32763;
	xor.b32  	%r32768, %r32767, %r32764;
	st.local.u32 	[%rd7340+4], %r32768;
	and.b32  	%r32769, %r32760, -2147483648;
	ld.local.u32 	%r14329, [%rd7340+12];
	and.b32  	%r32770, %r14329, 2147483646;
	or.b32  	%r32771, %r32770, %r32769;
	ld.local.u32 	%r32772, [%rd7340+1596];
	shr.u32 	%r32773, %r32771, 1;
	and.b32  	%r32774, %r14329, 1;
	setp.eq.b32 	%p2711, %r32774, 1;
	selp.b32 	%r32775, -1727483681, 0, %p2711;
	xor.b32  	%r32776, %r32775, %r32772;
	xor.b32  	%r32777, %r32776, %r32773;
	st.local.u32 	[%rd7340+8], %r32777;
	setp.ne.s32 	%p2712, %r106814, 224;
	@%p2712 bra 	$L__BB3_6792;
	ld.local.u32 	%r106815, [%rd2+908];
	mov.b32 	%r106816, 227;
$L__BB3_6742:
	mul.wide.u32 	%rd3822, %r106816, 4;
	add.s64 	%rd3823, %rd2, %rd3822;
	and.b32  	%r32788, %r106815, -2147483648;
	ld.local.u32 	%r32789, [%rd3823+4];
	and.b32  	%r32790, %r32789, 2147483646;
	or.b32  	%r32791, %r32790, %r32788;
	ld.local.u32 	%r32792, [%rd3823+-908];
	shr.u32 	%r32793, %r32791, 1;
	and.b32  	%r32794, %r32789, 1;
	setp.eq.b32 	%p2714, %r32794, 1;
	selp.b32 	%r32795, -1727483681, 0, %p2714;
	xor.b32  	%r32796, %r32795, %r32792;
	xor.b32  	%r32797, %r32796, %r32793;
	st.local.u32 	[%rd3823], %r32797;
	and.b32  	%r32798, %r32789, -2147483648;
	ld.local.u32 	%r32799, [%rd3823+8];
	and.b32  	%r32800, %r32799, 2147483646;
	or.b32  	%r32801, %r32800, %r32798;
	ld.local.u32 	%r32802, [%rd3823+-904];
	shr.u32 	%r32803, %r32801, 1;
	and.b32  	%r32804, %r32799, 1;
	setp.eq.b32 	%p2715, %r32804, 1;
	selp.b32 	%r32805, -1727483681, 0, %p2715;
	xor.b32  	%r32806, %r32805, %r32802;
	xor.b32  	%r32807, %r32806, %r32803;
	st.local.u32 	[%rd3823+4], %r32807;
	and.b32  	%r32808, %r32799, -2147483648;
	ld.local.u32 	%r32809, [%rd3823+12];
	and.b32  	%r32810, %r32809, 2147483646;
	or.b32  	%r32811, %r32810, %r32808;
	ld.local.u32 	%r32812, [%rd3823+-900];
	shr.u32 	%r32813, %r32811, 1;
	and.b32  	%r32814, %r32809, 1;
	setp.eq.b32 	%p2716, %r32814, 1;
	selp.b32 	%r32815, -1727483681, 0, %p2716;
	xor.b32  	%r32816, %r32815, %r32812;
	xor.b32  	%r32817, %r32816, %r32813;
	st.local.u32 	[%rd3823+8], %r32817;
	and.b32  	%r32818, %r32809, -2147483648;
	add.s32 	%r106816, %r106816, 4;
	ld.local.u32 	%r106815, [%rd3823+16];
	and.b32  	%r32819, %r106815, 2147483646;
	or.b32  	%r32820, %r32819, %r32818;
	ld.local.u32 	%r32821, [%rd3823+-896];
	shr.u32 	%r32822, %r32820, 1;
	and.b32  	%r32823, %r106815, 1;
	setp.eq.b32 	%p2717, %r32823, 1;
	selp.b32 	%r32824, -1727483681, 0, %p2717;
	xor.b32  	%r32825, %r32824, %r32821;
	xor.b32  	%r32826, %r32825, %r32822;
	st.local.u32 	[%rd3823+12], %r32826;
	setp.ne.s32 	%p2718, %r106816, 623;
	@%p2718 bra 	$L__BB3_6742;
	ld.local.u32 	%r32828, [%rd2+2492];
	and.b32  	%r32829, %r32828, -2147483648;
	ld.local.u32 	%r106765, [%rd2];
	and.b32  	%r32830, %r106765, 2147483646;
	or.b32  	%r32831, %r32830, %r32829;
	ld.local.u32 	%r32832, [%rd2+1584];
	shr.u32 	%r32833, %r32831, 1;
	and.b32  	%r32834, %r106765, 1;
	setp.eq.b32 	%p2719, %r32834, 1;
	selp.b32 	%r32835, -1727483681, 0, %p2719;
	xor.b32  	%r32836, %r32835, %r32832;
	xor.b32  	%r32837, %r32836, %r32833;
	st.local.u32 	[%rd2+2492], %r32837;
	mov.b32 	%r106817, 0;
	st.local.u32 	[%rd2+2496], %r106817;
$L__BB3_6744:
	add.s32 	%r106817, %r106817, 1;
	st.local.u32 	[%rd3142], %r106817;
	add.s32 	%r106812, %r106812, 1;
	sub.s32 	%r32838, %r15025, %r15024;
	add.s32 	%r32839, %r32838, -6;
	setp.ne.s32 	%p2720, %r106812, %r32839;
	@%p2720 bra 	$L__BB3_6738;
$L__BB3_6745:
	setp.lt.s32 	%p2721, %r106817, 624;
	@%p2721 bra 	$L__BB3_6751;
	mov.b32 	%r106822, 0;
	mov.u64 	%rd7341, %rd2;
$L__BB3_6747:
	and.b32  	%r32841, %r106765, -2147483648;
	ld.local.u32 	%r32842, [%rd7341+4];
	and.b32  	%r32843, %r32842, 2147483646;
	or.b32  	%r32844, %r32843, %r32841;
	ld.local.u32 	%r32845, [%rd7341+1588];
	shr.u32 	%r32846, %r32844, 1;
	and.b32  	%r32847, %r32842, 1;
	setp.eq.b32 	%p2722, %r32847, 1;
	selp.b32 	%r32848, -1727483681, 0, %p2722;
	xor.b32  	%r32849, %r32848, %r32845;
	xor.b32  	%r32850, %r32849, %r32846;
	st.local.u32 	[%rd7341], %r32850;
	and.b32  	%r32851, %r32842, -2147483648;
	ld.local.u32 	%r32852, [%rd7341+8];
	and.b32  	%r32853, %r32852, 2147483646;
	or.b32  	%r32854, %r32853, %r32851;
	ld.local.u32 	%r32855, [%rd7341+1592];
	shr.u32 	%r32856, %r32854, 1;
	and.b32  	%r32857, %r32852, 1;
	setp.eq.b32 	%p2723, %r32857, 1;
	selp.b32 	%r32858, -1727483681, 0, %p2723;
	xor.b32  	%r32859, %r32858, %r32855;
	xor.b32  	%r32860, %r32859, %r32856;
	st.local.u32 	[%rd7341+4], %r32860;
	and.b32  	%r32861, %r32852, -2147483648;
	ld.local.u32 	%r14344, [%rd7341+12];
	and.b32  	%r32862, %r14344, 2147483646;
	or.b32  	%r32863, %r32862, %r32861;
	ld.local.u32 	%r32864, [%rd7341+1596];
	shr.u32 	%r32865, %r32863, 1;
	and.b32  	%r32866, %r14344, 1;
	setp.eq.b32 	%p2724, %r32866, 1;
	selp.b32 	%r32867, -1727483681, 0, %p2724;
	xor.b32  	%r32868, %r32867, %r32864;
	xor.b32  	%r32869, %r32868, %r32865;
	st.local.u32 	[%rd7341+8], %r32869;
	setp.ne.s32 	%p2725, %r106822, 224;
	@%p2725 bra 	$L__BB3_6791;
	ld.local.u32 	%r106824, [%rd2+908];
	add.s64 	%rd7342, %rd2, 924;
	mov.b32 	%r106823, 0;
$L__BB3_6749:
	and.b32  	%r32880, %r106824, -2147483648;
	ld.local.u32 	%r32881, [%rd7342+-12];
	and.b32  	%r32882, %r32881, 2147483646;
	or.b32  	%r32883, %r32882, %r32880;
	ld.local.u32 	%r32884, [%rd7342+-924];
	shr.u32 	%r32885, %r32883, 1;
	and.b32  	%r32886, %r32881, 1;
	setp.eq.b32 	%p2727, %r32886, 1;
	selp.b32 	%r32887, -1727483681, 0, %p2727;
	xor.b32  	%r32888, %r32887, %r32884;
	xor.b32  	%r32889, %r32888, %r32885;
	st.local.u32 	[%rd7342+-16], %r32889;
	and.b32  	%r32890, %r32881, -2147483648;
	ld.local.u32 	%r32891, [%rd7342+-8];
	and.b32  	%r32892, %r32891, 2147483646;
	or.b32  	%r32893, %r32892, %r32890;
	ld.local.u32 	%r32894, [%rd7342+-920];
	shr.u32 	%r32895, %r32893, 1;
	and.b32  	%r32896, %r32891, 1;
	setp.eq.b32 	%p2728, %r32896, 1;
	selp.b32 	%r32897, -1727483681, 0, %p2728;
	xor.b32  	%r32898, %r32897, %r32894;
	xor.b32  	%r32899, %r32898, %r32895;
	st.local.u32 	[%rd7342+-12], %r32899;
	and.b32  	%r32900, %r32891, -2147483648;
	ld.local.u32 	%r32901, [%rd7342+-4];
	and.b32  	%r32902, %r32901, 2147483646;
	or.b32  	%r32903, %r32902, %r32900;
	ld.local.u32 	%r32904, [%rd7342+-916];
	shr.u32 	%r32905, %r32903, 1;
	and.b32  	%r32906, %r32901, 1;
	setp.eq.b32 	%p2729, %r32906, 1;
	selp.b32 	%r32907, -1727483681, 0, %p2729;
	xor.b32  	%r32908, %r32907, %r32904;
	xor.b32  	%r32909, %r32908, %r32905;
	st.local.u32 	[%rd7342+-8], %r32909;
	and.b32  	%r32910, %r32901, -2147483648;
	ld.local.u32 	%r106824, [%rd7342];
	and.b32  	%r32911, %r106824, 2147483646;
	or.b32  	%r32912, %r32911, %r32910;
	ld.local.u32 	%r32913, [%rd7342+-912];
	shr.u32 	%r32914, %r32912, 1;
	and.b32  	%r32915, %r106824, 1;
	setp.eq.b32 	%p2730, %r32915, 1;
	selp.b32 	%r32916, -1727483681, 0, %p2730;
	xor.b32  	%r32917, %r32916, %r32913;
	xor.b32  	%r32918, %r32917, %r32914;
	st.local.u32 	[%rd7342+-4], %r32918;
	add.s32 	%r106823, %r106823, 4;
	add.s64 	%rd7342, %rd7342, 16;
	setp.ne.s32 	%p2731, %r106823, 396;
	@%p2731 bra 	$L__BB3_6749;
	ld.local.u32 	%r32920, [%rd2+2492];
	and.b32  	%r32921, %r32920, -2147483648;
	ld.local.u32 	%r106765, [%rd2];
	and.b32  	%r32922, %r106765, 2147483646;
	or.b32  	%r32923, %r32922, %r32921;
	ld.local.u32 	%r32924, [%rd2+1584];
	shr.u32 	%r32925, %r32923, 1;
	and.b32  	%r32926, %r106765, 1;
	setp.eq.b32 	%p2732, %r32926, 1;
	selp.b32 	%r32927, -1727483681, 0, %p2732;
	xor.b32  	%r32928, %r32927, %r32924;
	xor.b32  	%r32929, %r32928, %r32925;
	st.local.u32 	[%rd2+2492], %r32929;
	mov.b32 	%r106817, 0;
	st.local.u32 	[%rd3142], %r106817;
$L__BB3_6751:
	add.s32 	%r106832, %r106817, 1;
	st.local.u32 	[%rd2+2496], %r106832;
	mul.wide.s32 	%rd3824, %r106817, 4;
	add.s64 	%rd3825, %rd2, %rd3824;
	ld.local.u32 	%r32930, [%rd3825];
	shr.u32 	%r32931, %r32930, 11;
	xor.b32  	%r32932, %r32931, %r32930;
	shl.b32 	%r32933, %r32932, 7;
	and.b32  	%r32934, %r32933, -1658038656;
	xor.b32  	%r14354, %r32934, %r32932;
	setp.lt.s32 	%p2733, %r106817, 623;
	@%p2733 bra 	$L__BB3_6757;
	mov.b32 	%r106828, 0;
	mov.u64 	%rd7343, %rd2;
$L__BB3_6753:
	and.b32  	%r32936, %r106765, -2147483648;
	ld.local.u32 	%r32937, [%rd7343+4];
	and.b32  	%r32938, %r32937, 2147483646;
	or.b32  	%r32939, %r32938, %r32936;
	ld.local.u32 	%r32940, [%rd7343+1588];
	shr.u32 	%r32941, %r32939, 1;
	and.b32  	%r32942, %r32937, 1;
	setp.eq.b32 	%p2734, %r32942, 1;
	selp.b32 	%r32943, -1727483681, 0, %p2734;
	xor.b32  	%r32944, %r32943, %r32940;
	xor.b32  	%r32945, %r32944, %r32941;
	st.local.u32 	[%rd7343], %r32945;
	and.b32  	%r32946, %r32937, -2147483648;
	ld.local.u32 	%r32947, [%rd7343+8];
	and.b32  	%r32948, %r32947, 2147483646;
	or.b32  	%r32949, %r32948, %r32946;
	ld.local.u32 	%r32950, [%rd7343+1592];
	shr.u32 	%r32951, %r32949, 1;
	and.b32  	%r32952, %r32947, 1;
	setp.eq.b32 	%p2735, %r32952, 1;
	selp.b32 	%r32953, -1727483681, 0, %p2735;
	xor.b32  	%r32954, %r32953, %r32950;
	xor.b32  	%r32955, %r32954, %r32951;
	st.local.u32 	[%rd7343+4], %r32955;
	and.b32  	%r32956, %r32947, -2147483648;
	ld.local.u32 	%r14357, [%rd7343+12];
	and.b32  	%r32957, %r14357, 2147483646;
	or.b32  	%r32958, %r32957, %r32956;
	ld.local.u32 	%r32959, [%rd7343+1596];
	shr.u32 	%r32960, %r32958, 1;
	and.b32  	%r32961, %r14357, 1;
	setp.eq.b32 	%p2736, %r32961, 1;
	selp.b32 	%r32962, -1727483681, 0, %p2736;
	xor.b32  	%r32963, %r32962, %r32959;
	xor.b32  	%r32964, %r32963, %r32960;
	st.local.u32 	[%rd7343+8], %r32964;
	setp.ne.s32 	%p2737, %r106828, 224;
	@%p2737 bra 	$L__BB3_6790;
	ld.local.u32 	%r106830, [%rd2+908];
	add.s64 	%rd7344, %rd2, 924;
	mov.b32 	%r106829, 0;
$L__BB3_6755:
	and.b32  	%r32975, %r106830, -2147483648;
	ld.local.u32 	%r32976, [%rd7344+-12];
	and.b32  	%r32977, %r32976, 2147483646;
	or.b32  	%r32978, %r32977, %r32975;
	ld.local.u32 	%r32979, [%rd7344+-924];
	shr.u32 	%r32980, %r32978, 1;
	and.b32  	%r32981, %r32976, 1;
	setp.eq.b32 	%p2739, %r32981, 1;
	selp.b32 	%r32982, -1727483681, 0, %p2739;
	xor.b32  	%r32983, %r32982, %r32979;
	xor.b32  	%r32984, %r32983, %r32980;
	st.local.u32 	[%rd7344+-16], %r32984;
	and.b32  	%r32985, %r32976, -2147483648;
	ld.local.u32 	%r32986, [%rd7344+-8];
	and.b32  	%r32987, %r32986, 2147483646;
	or.b32  	%r32988, %r32987, %r32985;
	ld.local.u32 	%r32989, [%rd7344+-920];
	shr.u32 	%r32990, %r32988, 1;
	and.b32  	%r32991, %r32986, 1;
	setp.eq.b32 	%p2740, %r32991, 1;
	selp.b32 	%r32992, -1727483681, 0, %p2740;
	xor.b32  	%r32993, %r32992, %r32989;
	xor.b32  	%r32994, %r32993, %r32990;
	st.local.u32 	[%rd7344+-12], %r32994;
	and.b32  	%r32995, %r32986, -2147483648;
	ld.local.u32 	%r32996, [%rd7344+-4];
	and.b32  	%r32997, %r32996, 2147483646;
	or.b32  	%r32998, %r32997, %r32995;
	ld.local.u32 	%r32999, [%rd7344+-916];
	shr.u32 	%r33000, %r32998, 1;
	and.b32  	%r33001, %r32996, 1;
	setp.eq.b32 	%p2741, %r33001, 1;
	selp.b32 	%r33002, -1727483681, 0, %p2741;
	xor.b32  	%r33003, %r33002, %r32999;
	xor.b32  	%r33004, %r33003, %r33000;
	st.local.u32 	[%rd7344+-8], %r33004;
	and.b32  	%r33005, %r32996, -2147483648;
	ld.local.u32 	%r106830, [%rd7344];
	and.b32  	%r33006, %r106830, 2147483646;
	or.b32  	%r33007, %r33006, %r33005;
	ld.local.u32 	%r33008, [%rd7344+-912];
	shr.u32 	%r33009, %r33007, 1;
	and.b32  	%r33010, %r106830, 1;
	setp.eq.b32 	%p2742, %r33010, 1;
	selp.b32 	%r33011, -1727483681, 0, %p2742;
	xor.b32  	%r33012, %r33011, %r33008;
	xor.b32  	%r33013, %r33012, %r33009;
	st.local.u32 	[%rd7344+-4], %r33013;
	add.s32 	%r106829, %r106829, 4;
	add.s64 	%rd7344, %rd7344, 16;
	setp.ne.s32 	%p2743, %r106829, 396;
	@%p2743 bra 	$L__BB3_6755;
	ld.local.u32 	%r33015, [%rd2+2492];
	and.b32  	%r33016, %r33015, -2147483648;
	ld.local.u32 	%r106765, [%rd2];
	and.b32  	%r33017, %r106765, 2147483646;
	or.b32  	%r33018, %r33017, %r33016;
	ld.local.u32 	%r33019, [%rd2+1584];
	shr.u32 	%r33020, %r33018, 1;
	and.b32  	%r33021, %r106765, 1;
	setp.eq.b32 	%p2744, %r33021, 1;
	selp.b32 	%r33022, -1727483681, 0, %p2744;
	xor.b32  	%r33023, %r33022, %r33019;
	xor.b32  	%r33024, %r33023, %r33020;
	st.local.u32 	[%rd2+2492], %r33024;
	mov.b32 	%r106832, 0;
	st.local.u32 	[%rd3142], %r106832;
$L__BB3_6757:
	add.s32 	%r106838, %r106832, 1;
	st.local.u32 	[%rd2+2496], %r106838;
	mul.wide.s32 	%rd3826, %r106832, 4;
	add.s64 	%rd3827, %rd2, %rd3826;
	ld.local.u32 	%r33025, [%rd3827];
	shr.u32 	%r33026, %r33025, 11;
	xor.b32  	%r33027, %r33026, %r33025;
	shl.b32 	%r33028, %r33027, 7;
	and.b32  	%r33029, %r33028, -1658038656;
	xor.b32  	%r14367, %r33029, %r33027;
	setp.lt.s32 	%p2745, %r106832, 623;
	@%p2745 bra 	$L__BB3_6763;
	mov.b32 	%r106834, 0;
	mov.u64 	%rd7345, %rd2;
$L__BB3_6759:
	and.b32  	%r33031, %r106765, -2147483648;
	ld.local.u32 	%r33032, [%rd7345+4];
	and.b32  	%r33033, %r33032, 2147483646;
	or.b32  	%r33034, %r33033, %r33031;
	ld.local.u32 	%r33035, [%rd7345+1588];
	shr.u32 	%r33036, %r33034, 1;
	and.b32  	%r33037, %r33032, 1;
	setp.eq.b32 	%p2746, %r33037, 1;
	selp.b32 	%r33038, -1727483681, 0, %p2746;
	xor.b32  	%r33039, %r33038, %r33035;
	xor.b32  	%r33040, %r33039, %r33036;
	st.local.u32 	[%rd7345], %r33040;
	and.b32  	%r33041, %r33032, -2147483648;
	ld.local.u32 	%r33042, [%rd7345+8];
	and.b32  	%r33043, %r33042, 2147483646;
	or.b32  	%r33044, %r33043, %r33041;
	ld.local.u32 	%r33045, [%rd7345+1592];
	shr.u32 	%r33046, %r33044, 1;
	and.b32  	%r33047, %r33042, 1;
	setp.eq.b32 	%p2747, %r33047, 1;
	selp.b32 	%r33048, -1727483681, 0, %p2747;
	xor.b32  	%r33049, %r33048, %r33045;
	xor.b32  	%r33050, %r33049, %r33046;
	st.local.u32 	[%rd7345+4], %r33050;
	and.b32  	%r33051, %r33042, -2147483648;
	ld.local.u32 	%r14370, [%rd7345+12];
	and.b32  	%r33052, %r14370, 2147483646;
	or.b32  	%r33053, %r33052, %r33051;
	ld.local.u32 	%r33054, [%rd7345+1596];
	shr.u32 	%r33055, %r33053, 1;
	and.b32  	%r33056, %r14370, 1;
	setp.eq.b32 	%p2748, %r33056, 1;
	selp.b32 	%r33057, -1727483681, 0, %p2748;
	xor.b32  	%r33058, %r33057, %r33054;
	xor.b32  	%r33059, %r33058, %r33055;
	st.local.u32 	[%rd7345+8], %r33059;
	setp.ne.s32 	%p2749, %r106834, 224;
	@%p2749 bra 	$L__BB3_6789;
	ld.local.u32 	%r106836, [%rd2+908];
	add.s64 	%rd7346, %rd2, 924;
	mov.b32 	%r106835, 0;
$L__BB3_6761:
	and.b32  	%r33070, %r106836, -2147483648;
	ld.local.u32 	%r33071, [%rd7346+-12];
	and.b32  	%r33072, %r33071, 2147483646;
	or.b32  	%r33073, %r33072, %r33070;
	ld.local.u32 	%r33074, [%rd7346+-924];
	shr.u32 	%r33075, %r33073, 1;
	and.b32  	%r33076, %r33071, 1;
	setp.eq.b32 	%p2751, %r33076, 1;
	selp.b32 	%r33077, -1727483681, 0, %p2751;
	xor.b32  	%r33078, %r33077, %r33074;
	xor.b32  	%r33079, %r33078, %r33075;
	st.local.u32 	[%rd7346+-16], %r33079;
	and.b32  	%r33080, %r33071, -2147483648;
	ld.local.u32 	%r33081, [%rd7346+-8];
	and.b32  	%r33082, %r33081, 2147483646;
	or.b32  	%r33083, %r33082, %r33080;
	ld.local.u32 	%r33084, [%rd7346+-920];
	shr.u32 	%r33085, %r33083, 1;
	and.b32  	%r33086, %r33081, 1;
	setp.eq.b32 	%p2752, %r33086, 1;
	selp.b32 	%r33087, -1727483681, 0, %p2752;
	xor.b32  	%r33088, %r33087, %r33084;
	xor.b32  	%r33089, %r33088, %r33085;
	st.local.u32 	[%rd7346+-12], %r33089;
	and.b32  	%r33090, %r33081, -2147483648;
	ld.local.u32 	%r33091, [%rd7346+-4];
	and.b32  	%r33092, %r33091, 2147483646;
	or.b32  	%r33093, %r33092, %r33090;
	ld.local.u32 	%r33094, [%rd7346+-916];
	shr.u32 	%r33095, %r33093, 1;
	and.b32  	%r33096, %r33091, 1;
	setp.eq.b32 	%p2753, %r33096, 1;
	selp.b32 	%r33097, -1727483681, 0, %p2753;
	xor.b32  	%r33098, %r33097, %r33094;
	xor.b32  	%r33099, %r33098, %r33095;
	st.local.u32 	[%rd7346+-8], %r33099;
	and.b32  	%r33100, %r33091, -2147483648;
	ld.local.u32 	%r106836, [%rd7346];
	and.b32  	%r33101, %r106836, 2147483646;
	or.b32  	%r33102, %r33101, %r33100;
	ld.local.u32 	%r33103, [%rd7346+-912];
	shr.u32 	%r33104, %r33102, 1;
	and.b32  	%r33105, %r106836, 1;
	setp.eq.b32 	%p2754, %r33105, 1;
	selp.b32 	%r33106, -1727483681, 0, %p2754;
	xor.b32  	%r33107, %r33106, %r33103;
	xor.b32  	%r33108, %r33107, %r33104;
	st.local.u32 	[%rd7346+-4], %r33108;
	add.s32 	%r106835, %r106835, 4;
	add.s64 	%rd7346, %rd7346, 16;
	setp.ne.s32 	%p2755, %r106835, 396;
	@%p2755 bra 	$L__BB3_6761;
	ld.local.u32 	%r33110, [%rd2+2492];
	and.b32  	%r33111, %r33110, -2147483648;
	ld.local.u32 	%r106765, [%rd2];
	and.b32  	%r33112, %r106765, 2147483646;
	or.b32  	%r33113, %r33112, %r33111;
	ld.local.u32 	%r33114, [%rd2+1584];
	shr.u32 	%r33115, %r33113, 1;
	and.b32  	%r33116, %r106765, 1;
	setp.eq.b32 	%p2756, %r33116, 1;
	selp.b32 	%r33117, -1727483681, 0, %p2756;
	xor.b32  	%r33118, %r33117, %r33114;
	xor.b32  	%r33119, %r33118, %r33115;
	st.local.u32 	[%rd2+2492], %r33119;
	mov.b32 	%r106838, 0;
	st.local.u32 	[%rd2+2496], %r106838;
$L__BB3_6763:
	add.s32 	%r106844, %r106838, 1;
	st.local.u32 	[%rd2+2496], %r106844;
	mul.wide.s32 	%rd3828, %r106838, 4;
	add.s64 	%rd3829, %rd2, %rd3828;
	ld.local.u32 	%r33120, [%rd3829];
	shr.u32 	%r33121, %r33120, 11;
	xor.b32  	%r33122, %r33121, %r33120;
	shl.b32 	%r33123, %r33122, 7;
	and.b32  	%r33124, %r33123, -1658038656;
	xor.b32  	%r14380, %r33124, %r33122;
	setp.lt.s32 	%p2757, %r106838, 623;
	@%p2757 bra 	$L__BB3_6769;
	mov.b32 	%r106840, 0;
	mov.u64 	%rd7347, %rd2;
$L__BB3_6765:
	and.b32  	%r33126, %r106765, -2147483648;
	ld.local.u32 	%r33127, [%rd7347+4];
	and.b32  	%r33128, %r33127, 2147483646;
	or.b32  	%r33129, %r33128, %r33126;
	ld.local.u32 	%r33130, [%rd7347+1588];
	shr.u32 	%r33131, %r33129, 1;
	and.b32  	%r33132, %r33127, 1;
	setp.eq.b32 	%p2758, %r33132, 1;
	selp.b32 	%r33133, -1727483681, 0, %p2758;
	xor.b32  	%r33134, %r33133, %r33130;
	xor.b32  	%r33135, %r33134, %r33131;
	st.local.u32 	[%rd7347], %r33135;
	and.b32  	%r33136, %r33127, -2147483648;
	ld.local.u32 	%r33137, [%rd7347+8];
	and.b32  	%r33138, %r33137, 2147483646;
	or.b32  	%r33139, %r33138, %r33136;
	ld.local.u32 	%r33140, [%rd7347+1592];
	shr.u32 	%r33141, %r33139, 1;
	and.b32  	%r33142, %r33137, 1;
	setp.eq.b32 	%p2759, %r33142, 1;
	selp.b32 	%r33143, -1727483681, 0, %p2759;
	xor.b32  	%r33144, %r33143, %r33140;
	xor.b32  	%r33145, %r33144, %r33141;
	st.local.u32 	[%rd7347+4], %r33145;
	and.b32  	%r33146, %r33137, -2147483648;
	ld.local.u32 	%r14383, [%rd7347+12];
	and.b32  	%r33147, %r14383, 2147483646;
	or.b32  	%r33148, %r33147, %r33146;
	ld.local.u32 	%r33149, [%rd7347+1596];
	shr.u32 	%r33150, %r33148, 1;
	and.b32  	%r33151, %r14383, 1;
	setp.eq.b32 	%p2760, %r33151, 1;
	selp.b32 	%r33152, -1727483681, 0, %p2760;
	xor.b32  	%r33153, %r33152, %r33149;
	xor.b32  	%r33154, %r33153, %r33150;
	st.local.u32 	[%rd7347+8], %r33154;
	setp.ne.s32 	%p2761, %r106840, 224;
	@%p2761 bra 	$L__BB3_6788;
	ld.local.u32 	%r106842, [%rd2+908];
	add.s64 	%rd7348, %rd2, 924;
	mov.b32 	%r106841, 0;
$L__BB3_6767:
	and.b32  	%r33165, %r106842, -2147483648;
	ld.local.u32 	%r33166, [%rd7348+-12];
	and.b32  	%r33167, %r33166, 2147483646;
	or.b32  	%r33168, %r33167, %r33165;
	ld.local.u32 	%r33169, [%rd7348+-924];
	shr.u32 	%r33170, %r33168, 1;
	and.b32  	%r33171, %r33166, 1;
	setp.eq.b32 	%p2763, %r33171, 1;
	selp.b32 	%r33172, -1727483681, 0, %p2763;
	xor.b32  	%r33173, %r33172, %r33169;
	xor.b32  	%r33174, %r33173, %r33170;
	st.local.u32 	[%rd7348+-16], %r33174;
	and.b32  	%r33175, %r33166, -2147483648;
	ld.local.u32 	%r33176, [%rd7348+-8];
	and.b32  	%r33177, %r33176, 2147483646;
	or.b32  	%r33178, %r33177, %r33175;
	ld.local.u32 	%r33179, [%rd7348+-920];
	shr.u32 	%r33180, %r33178, 1;
	and.b32  	%r33181, %r33176, 1;
	setp.eq.b32 	%p2764, %r33181, 1;
	selp.b32 	%r33182, -1727483681, 0, %p2764;
	xor.b32  	%r33183, %r33182, %r33179;
	xor.b32  	%r33184, %r33183, %r33180;
	st.local.u32 	[%rd7348+-12], %r33184;
	and.b32  	%r33185, %r33176, -2147483648;
	ld.local.u32 	%r33186, [%rd7348+-4];
	and.b32  	%r33187, %r33186, 2147483646;
	or.b32  	%r33188, %r33187, %r33185;
	ld.local.u32 	%r33189, [%rd7348+-916];
	shr.u32 	%r33190, %r33188, 1;
	and.b32  	%r33191, %r33186, 1;
	setp.eq.b32 	%p2765, %r33191, 1;
	selp.b32 	%r33192, -1727483681, 0, %p2765;
	xor.b32  	%r33193, %r33192, %r33189;
	xor.b32  	%r33194, %r33193, %r33190;
	st.local.u32 	[%rd7348+-8], %r33194;
	and.b32  	%r33195, %r33186, -2147483648;
	ld.local.u32 	%r106842, [%rd7348];
	and.b32  	%r33196, %r106842, 2147483646;
	or.b32  	%r33197, %r33196, %r33195;
	ld.local.u32 	%r33198, [%rd7348+-912];
	shr.u32 	%r33199, %r33197, 1;
	and.b32  	%r33200, %r106842, 1;
	setp.eq.b32 	%p2766, %r33200, 1;
	selp.b32 	%r33201, -1727483681, 0, %p2766;
	xor.b32  	%r33202, %r33201, %r33198;
	xor.b32  	%r33203, %r33202, %r33199;
	st.local.u32 	[%rd7348+-4], %r33203;
	add.s32 	%r106841, %r106841, 4;
	add.s64 	%rd7348, %rd7348, 16;
	setp.ne.s32 	%p2767, %r106841, 396;
	@%p2767 bra 	$L__BB3_6767;
	ld.local.u32 	%r33205, [%rd2+2492];
	and.b32  	%r33206, %r33205, -2147483648;
	ld.local.u32 	%r106765, [%rd2];
	and.b32  	%r33207, %r106765, 2147483646;
	or.b32  	%r33208, %r33207, %r33206;
	ld.local.u32 	%r33209, [%rd2+1584];
	shr.u32 	%r33210, %r33208, 1;
	and.b32  	%r33211, %r106765, 1;
	setp.eq.b32 	%p2768, %r33211, 1;
	selp.b32 	%r33212, -1727483681, 0, %p2768;
	xor.b32  	%r33213, %r33212, %r33209;
	xor.b32  	%r33214, %r33213, %r33210;
	st.local.u32 	[%rd2+2492], %r33214;
	mov.b32 	%r106844, 0;
	st.local.u32 	[%rd2+2496], %r106844;
$L__BB3_6769:
	add.s32 	%r106850, %r106844, 1;
	st.local.u32 	[%rd2+2496], %r106850;
	mul.wide.s32 	%rd3830, %r106844, 4;
	add.s64 	%rd3831, %rd2, %rd3830;
	ld.local.u32 	%r33215, [%rd3831];
	shr.u32 	%r33216, %r33215, 11;
	xor.b32  	%r33217, %r33216, %r33215;
	shl.b32 	%r33218, %r33217, 7;
	and.b32  	%r33219, %r33218, -1658038656;
	xor.b32  	%r14393, %r33219, %r33217;
	setp.lt.s32 	%p2769, %r106844, 623;
	@%p2769 bra 	$L__BB3_6775;
	mov.b32 	%r106846, 0;
	mov.u64 	%rd7349, %rd2;
$L__BB3_6771:
	and.b32  	%r33221, %r106765, -2147483648;
	ld.local.u32 	%r33222, [%rd7349+4];
	and.b32  	%r33223, %r33222, 2147483646;
	or.b32  	%r33224, %r33223, %r33221;
	ld.local.u32 	%r33225, [%rd7349+1588];
	shr.u32 	%r33226, %r33224, 1;
	and.b32  	%r33227, %r33222, 1;
	setp.eq.b32 	%p2770, %r33227, 1;
	selp.b32 	%r33228, -1727483681, 0, %p2770;
	xor.b32  	%r33229, %r33228, %r33225;
	xor.b32  	%r33230, %r33229, %r33226;
	st.local.u32 	[%rd7349], %r33230;
	and.b32  	%r33231, %r33222, -2147483648;
	ld.local.u32 	%r33232, [%rd7349+8];
	and.b32  	%r33233, %r33232, 2147483646;
	or.b32  	%r33234, %r33233, %r33231;
	ld.local.u32 	%r33235, [%rd7349+1592];
	shr.u32 	%r33236, %r33234, 1;
	and.b32  	%r33237, %r33232, 1;
	setp.eq.b32 	%p2771, %r33237, 1;
	selp.b32 	%r33238, -1727483681, 0, %p2771;
	xor.b32  	%r33239, %r33238, %r33235;
	xor.b32  	%r33240, %r33239, %r33236;
	st.local.u32 	[%rd7349+4], %r33240;
	and.b32  	%r33241, %r33232, -2147483648;
	ld.local.u32 	%r14396, [%rd7349+12];
	and.b32  	%r33242, %r14396, 2147483646;
	or.b32  	%r33243, %r33242, %r33241;
	ld.local.u32 	%r33244, [%rd7349+1596];
	shr.u32 	%r33245, %r33243, 1;
	and.b32  	%r33246, %r14396, 1;
	setp.eq.b32 	%p2772, %r33246, 1;
	selp.b32 	%r33247, -1727483681, 0, %p2772;
	xor.b32  	%r33248, %r33247, %r33244;
	xor.b32  	%r33249, %r33248, %r33245;
	st.local.u32 	[%rd7349+8], %r33249;
	setp.ne.s32 	%p2773, %r106846, 224;
	@%p2773 bra 	$L__BB3_6787;
	ld.local.u32 	%r106847, [%rd2+908];
	mov.b32 	%r106848, 227;
$L__BB3_6773:
	mul.wide.u32 	%rd3832, %r106848, 4;
	add.s64 	%rd3833, %rd2, %rd3832;
	and.b32  	%r33260, %r106847, -2147483648;
	ld.local.u32 	%r33261, [%rd3833+4];
	and.b32  	%r33262, %r33261, 2147483646;
	or.b32  	%r33263, %r33262, %r33260;
	ld.local.u32 	%r33264, [%rd3833+-908];
	shr.u32 	%r33265, %r33263, 1;
	and.b32  	%r33266, %r33261, 1;
	setp.eq.b32 	%p2775, %r33266, 1;
	selp.b32 	%r33267, -1727483681, 0, %p2775;
	xor.b32  	%r33268, %r33267, %r33264;
	xor.b32  	%r33269, %r33268, %r33265;
	st.local.u32 	[%rd3833], %r33269;
	and.b32  	%r33270, %r33261, -2147483648;
	ld.local.u32 	%r33271, [%rd3833+8];
	and.b32  	%r33272, %r33271, 2147483646;
	or.b32  	%r33273, %r33272, %r33270;
	ld.local.u32 	%r33274, [%rd3833+-904];
	shr.u32 	%r33275, %r33273, 1;
	and.b32  	%r33276, %r33271, 1;
	setp.eq.b32 	%p2776, %r33276, 1;
	selp.b32 	%r33277, -1727483681, 0, %p2776;
	xor.b32  	%r33278, %r33277, %r33274;
	xor.b32  	%r33279, %r33278, %r33275;
	st.local.u32 	[%rd3833+4], %r33279;
	and.b32  	%r33280, %r33271, -2147483648;
	ld.local.u32 	%r33281, [%rd3833+12];
	and.b32  	%r33282, %r33281, 2147483646;
	or.b32  	%r33283, %r33282, %r33280;
	ld.local.u32 	%r33284, [%rd3833+-900];
	shr.u32 	%r33285, %r33283, 1;
	and.b32  	%r33286, %r33281, 1;
	setp.eq.b32 	%p2777, %r33286, 1;
	selp.b32 	%r33287, -1727483681, 0, %p2777;
	xor.b32  	%r33288, %r33287, %r33284;
	xor.b32  	%r33289, %r33288, %r33285;
	st.local.u32 	[%rd3833+8], %r33289;
	and.b32  	%r33290, %r33281, -2147483648;
	add.s32 	%r106848, %r106848, 4;
	ld.local.u32 	%r106847, [%rd3833+16];
	and.b32  	%r33291, %r106847, 2147483646;
	or.b32  	%r33292, %r33291, %r33290;
	ld.local.u32 	%r33293, [%rd3833+-896];
	shr.u32 	%r33294, %r33292, 1;
	and.b32  	%r33295, %r106847, 1;
	setp.eq.b32 	%p2778, %r33295, 1;
	selp.b32 	%r33296, -1727483681, 0, %p2778;
	xor.b32  	%r33297, %r33296, %r33293;
	xor.b32  	%r33298, %r33297, %r33294;
	st.local.u32 	[%rd3833+12], %r33298;
	setp.ne.s32 	%p2779, %r106848, 623;
	@%p2779 bra 	$L__BB3_6773;
	ld.local.u32 	%r33300, [%rd2+2492];
	and.b32  	%r33301, %r33300, -2147483648;
	ld.local.u32 	%r106765, [%rd2];
	and.b32  	%r33302, %r106765, 2147483646;
	or.b32  	%r33303, %r33302, %r33301;
	ld.local.u32 	%r33304, [%rd2+1584];
	shr.u32 	%r33305, %r33303, 1;
	and.b32  	%r33306, %r106765, 1;
	setp.eq.b32 	%p2780, %r33306, 1;
	selp.b32 	%r33307, -1727483681, 0, %p2780;
	xor.b32  	%r33308, %r33307, %r33304;
	xor.b32  	%r33309, %r33308, %r33305;
	st.local.u32 	[%rd2+2492], %r33309;
	mov.b32 	%r106850, 0;
	st.local.u32 	[%rd2+2496], %r106850;
$L__BB3_6775:
	setp.gt.u32 	%p2782, %r15025, %r15026;
	add.s32 	%r106859, %r106850, 1;
	st.local.u32 	[%rd2+2496], %r106859;
	mul.wide.s32 	%rd3834, %r106850, 4;
	add.s64 	%rd3835, %rd2, %rd3834;
	ld.local.u32 	%r33310, [%rd3835];
	shr.u32 	%r33311, %r33310, 11;
	xor.b32  	%r33312, %r33311, %r33310;
	shl.b32 	%r33313, %r33312, 7;
	and.b32  	%r33314, %r33313, -1658038656;
	xor.b32  	%r33315, %r33314, %r33312;
	shl.b32 	%r33316, %r33315, 15;
	and.b32  	%r33317, %r33316, -402653184;
	xor.b32  	%r33318, %r33317, %r33315;
	shr.u32 	%r33319, %r33318, 27;
	shl.b32 	%r33320, %r14354, 15;
	and.b32  	%r33321, %r33320, -402653184;
	xor.b32  	%r33322, %r33321, %r14354;
	shr.u32 	%r33323, %r33322, 7;
	and.b32  	%r33324, %r33323, 32505856;
	shl.b32 	%r33325, %r14367, 15;
	and.b32  	%r33326, %r33325, -402653184;
	xor.b32  	%r33327, %r33326, %r14367;
	shr.u32 	%r33328, %r33327, 12;
	and.b32  	%r33329, %r33328, 1015808;
	or.b32  	%r33330, %r33329, %r33324;
	shl.b32 	%r33331, %r14380, 15;
	and.b32  	%r33332, %r33331, -402653184;
	xor.b32  	%r33333, %r33332, %r14380;
	shr.u32 	%r33334, %r33333, 17;
	and.b32  	%r33335, %r33334, 31744;
	or.b32  	%r33336, %r33330, %r33335;
	shl.b32 	%r33337, %r14393, 15;
	and.b32  	%r33338, %r33337, -402653184;
	xor.b32  	%r33339, %r33338, %r14393;
	shr.u32 	%r33340, %r33339, 22;
	and.b32  	%r33341, %r33340, 992;
	or.b32  	%r33342, %r33336, %r33341;
	or.b32  	%r106854, %r33342, %r33319;
	mov.pred 	%p12063, 0;
	@%p2782 bra 	$L__BB3_6784;
	mov.pred 	%p12063, 0;
	mov.u32 	%r106853, %r15025;
$L__BB3_6777:
	shl.b32 	%r14412, %r106854, 5;
	setp.lt.s32 	%p2784, %r106859, 624;
	@%p2784 bra 	$L__BB3_6783;
	mov.b32 	%r106856, 0;
$L__BB3_6779:
	mul.wide.u32 	%rd3836, %r106856, 4;
	add.s64 	%rd3161, %rd2, %rd3836;
	and.b32  	%r33344, %r106765, -2147483648;
	ld.local.u32 	%r33345, [%rd3161+4];
	and.b32  	%r33346, %r33345, 2147483646;
	or.b32  	%r33347, %r33346, %r33344;
	ld.local.u32 	%r33348, [%rd3161+1588];
	shr.u32 	%r33349, %r33347, 1;
	and.b32  	%r33350, %r33345, 1;
	setp.eq.b32 	%p2785, %r33350, 1;
	selp.b32 	%r33351, -1727483681, 0, %p2785;
	xor.b32  	%r33352, %r33351, %r33348;
	xor.b32  	%r33353, %r33352, %r33349;
	st.local.u32 	[%rd3161], %r33353;
	and.b32  	%r33354, %r33345, -2147483648;
	ld.local.u32 	%r33355, [%rd3161+8];
	and.b32  	%r33356, %r33355, 2147483646;
	or.b32  	%r33357, %r33356, %r33354;
	ld.local.u32 	%r33358, [%rd3161+1592];
	shr.u32 	%r33359, %r33357, 1;
	and.b32  	%r33360, %r33355, 1;
	setp.eq.b32 	%p2786, %r33360, 1;
	selp.b32 	%r33361, -1727483681, 0, %p2786;
	xor.b32  	%r33362, %r33361, %r33358;
	xor.b32  	%r33363, %r33362, %r33359;
	st.local.u32 	[%rd3161+4], %r33363;
	and.b32  	%r33364, %r33355, -2147483648;
	ld.local.u32 	%r14415, [%rd3161+12];
	and.b32  	%r33365, %r14415, 2147483646;
	or.b32  	%r33366, %r33365, %r33364;
	ld.local.u32 	%r33367, [%rd3161+1596];
	shr.u32 	%r33368, %r33366, 1;
	and.b32  	%r33369, %r14415, 1;
	setp.eq.b32 	%p2787, %r33369, 1;
	selp.b32 	%r33370, -1727483681, 0, %p2787;
	xor.b32  	%r33371, %r33370, %r33367;
	xor.b32  	%r33372, %r33371, %r33368;
	st.local.u32 	[%rd3161+8], %r33372;
	setp.ne.s32 	%p2788, %r106856, 224;
	@%p2788 bra 	$L__BB3_7321;
	ld.local.u32 	%r106857, [%rd2+908];
	mov.b32 	%r106858, 227;
$L__BB3_6781:
	mul.wide.u32 	%rd3837, %r106858, 4;
	add.s64 	%rd3838, %rd2, %rd3837;
	and.b32  	%r33383, %r106857, -2147483648;
	ld.local.u32 	%r33384, [%rd3838+4];
	and.b32  	%r33385, %r33384, 2147483646;
	or.b32  	%r33386, %r33385, %r33383;
	ld.local.u32 	%r33387, [%rd3838+-908];
	shr.u32 	%r33388, %r33386, 1;
	and.b32  	%r33389, %r33384, 1;
	setp.eq.b32 	%p2790, %r33389, 1;
	selp.b32 	%r33390, -1727483681, 0, %p2790;
	xor.b32  	%r33391, %r33390, %r33387;
	xor.b32  	%r33392, %r33391, %r33388;
	st.local.u32 	[%rd3838], %r33392;
	and.b32  	%r33393, %r33384, -2147483648;
	ld.local.u32 	%r33394, [%rd3838+8];
	and.b32  	%r33395, %r33394, 2147483646;
	or.b32  	%r33396, %r33395, %r33393;
	ld.local.u32 	%r33397, [%rd3838+-904];
	shr.u32 	%r33398, %r33396, 1;
	and.b32  	%r33399, %r33394, 1;
	setp.eq.b32 	%p2791, %r33399, 1;
	selp.b32 	%r33400, -1727483681, 0, %p2791;
	xor.b32  	%r33401, %r33400, %r33397;
	xor.b32  	%r33402, %r33401, %r33398;
	st.local.u32 	[%rd3838+4], %r33402;
	and.b32  	%r33403, %r33394, -2147483648;
	ld.local.u32 	%r33404, [%rd3838+12];
	and.b32  	%r33405, %r33404, 2147483646;
	or.b32  	%r33406, %r33405, %r33403;
	ld.local.u32 	%r33407, [%rd3838+-900];
	shr.u32 	%r33408, %r33406, 1;
	and.b32  	%r33409, %r33404, 1;
	setp.eq.b32 	%p2792, %r33409, 1;
	selp.b32 	%r33410, -1727483681, 0, %p2792;
	xor.b32  	%r33411, %r33410, %r33407;
	xor.b32  	%r33412, %r33411, %r33408;
	st.local.u32 	[%rd3838+8], %r33412;
	and.b32  	%r33413, %r33404, -2147483648;
	add.s32 	%r106858, %r106858, 4;
	ld.local.u32 	%r106857, [%rd3838+16];
	and.b32  	%r33414, %r106857, 2147483646;
	or.b32  	%r33415, %r33414, %r33413;
	ld.local.u32 	%r33416, [%rd3838+-896];
	shr.u32 	%r33417, %r33415, 1;
	and.b32  	%r33418, %r106857, 1;
	setp.eq.b32 	%p2793, %r33418, 1;
	selp.b32 	%r33419, -1727483681, 0, %p2793;
	xor.b32  	%r33420, %r33419, %r33416;
	xor.b32  	%r33421, %r33420, %r33417;
	st.local.u32 	[%rd3838+12], %r33421;
	setp.ne.s32 	%p2794, %r106858, 623;
	@%p2794 bra 	$L__BB3_6781;
	ld.local.u32 	%r33423, [%rd2+2492];
	and.b32  	%r33424, %r33423, -2147483648;
	ld.local.u32 	%r106765, [%rd2];
	and.b32  	%r33425, %r106765, 2147483646;
	or.b32  	%r33426, %r33425, %r33424;
	ld.local.u32 	%r33427, [%rd2+1584];
	shr.u32 	%r33428, %r33426, 1;
	and.b32  	%r33429, %r106765, 1;
	setp.eq.b32 	%p2795, %r33429, 1;
	selp.b32 	%r33430, -1727483681, 0, %p2795;
	xor.b32  	%r33431, %r33430, %r33427;
	xor.b32  	%r33432, %r33431, %r33428;
	st.local.u32 	[%rd2+2492], %r33432;
	mov.b32 	%r106859, 0;
	st.local.u32 	[%rd2+2496], %r106859;
$L__BB3_6783:
	add.s32 	%r14424, %r106859, 1;
	st.local.u32 	[%rd2+2496], %r14424;
	mul.wide.s32 	%rd3839, %r106859, 4;
	add.s64 	%rd3840, %rd2, %rd3839;
	ld.local.u32 	%r33433, [%rd3840];
	shr.u32 	%r33434, %r33433, 11;
	xor.b32  	%r33435, %r33434, %r33433;
	shl.b32 	%r33436, %r33435, 7;
	and.b32  	%r33437, %r33436, -1658038656;
	xor.b32  	%r33438, %r33437, %r33435;
	shl.b32 	%r33439, %r33438, 15;
	and.b32  	%r33440, %r33439, -402653184;
	xor.b32  	%r33441, %r33440, %r33438;
	shr.u32 	%r33442, %r33441, 27;
	and.b32  	%r33444, %r14412, 1073741792;
	or.b32  	%r106854, %r33442, %r33444;
	setp.eq.s32 	%p2796, %r106854, %r15022;
	or.pred  	%p12063, %p12063, %p2796;
	add.s32 	%r106853, %r106853, 1;
	setp.gt.u32 	%p2797, %r106853, %r15026;
	mov.u32 	%r106859, %r14424;
	@%p2797 bra 	$L__BB3_6784;
	bra.uni 	$L__BB3_6777;
$L__BB3_6784:
	and.pred  	%p2798, %p12061, %p12063;
	selp.u32 	%r14430, 1, 0, %p2798;
$L__BB3_6785:
	ld.param.u32 	%r100649, [_ZN3cub18CUB_300001_SM_10006detail6select23DeviceSelectSweepKernelINS2_10policy_hubIjNS0_8NullTypeEiLb0ELNS0_10SelectImplE0EE10Policy1000EN6thrust24THRUST_300001_SM_1000_NS17counting_iteratorIjNSA_11use_defaultESC_SC_EEPS5_NSA_6detail15normal_iteratorINSA_10device_ptrIjEEEEPlNS0_13ScanTileStateIiLb1EEEN36_GLOBAL__N__b0bc9b25_4_k_cu_7da0064a6is_hitES5_iNS2_19streaming_context_tIlLb1EEELS6_0EEEvT0_T1_T2_T3_T4_T5_T6_T7_iT8_NS1_7vsmem_tE_param_7];
	mov.u32 	%r33446, %tid.x;
	mad.lo.s32 	%r33447, %r33446, 15, 13;
	mov.u32 	%r33448, %ctaid.x;
	mov.u32 	%r33449, %nctaid.y;
	mov.u32 	%r33450, %ctaid.y;
	mad.lo.s32 	%r33451, %r33448, %r33449, %r33450;
	mul.lo.s32 	%r33452, %r33451, 5760;
	sub.s32 	%r33453, %r100649, %r33452;
	setp.lt.s32 	%p2799, %r33447, %r33453;
	mov.b32 	%r14675, 1;
	@%p2799 bra 	$L__BB3_6786;
	bra.uni 	$L__BB3_6898;
$L__BB3_6786:
	mov.b32 	%r33455, 624;
	st.local.u32 	[%rd2+2496], %r33455;
	st.local.u32 	[%rd2], %r11267;
	mov.b32 	%r106863, 1;
	mov.u32 	%r106862, %r11267;
	bra.uni 	$L__BB3_6800;
$L__BB3_6787:
	and.b32  	%r33250, %r14396, -2147483648;
	add.s32 	%r106846, %r106846, 4;
	add.s64 	%rd3162, %rd7349, 16;
	ld.local.u32 	%r106765, [%rd7349+16];
	and.b32  	%r33251, %r106765, 2147483646;
	or.b32  	%r33252, %r33251, %r33250;
	ld.local.u32 	%r33253, [%rd7349+1600];
	shr.u32 	%r33254, %r33252, 1;
	and.b32  	%r33255, %r106765, 1;
	setp.eq.b32 	%p2774, %r33255, 1;
	selp.b32 	%r33256, -1727483681, 0, %p2774;
	xor.b32  	%r33257, %r33256, %r33253;
	xor.b32  	%r33258, %r33257, %r33254;
	st.local.u32 	[%rd7349+12], %r33258;
	mov.u64 	%rd7349, %rd3162;
	bra.uni 	$L__BB3_6771;
$L__BB3_6788:
	and.b32  	%r33155, %r14383, -2147483648;
	add.s32 	%r106840, %r106840, 4;
	add.s64 	%rd3163, %rd7347, 16;
	ld.local.u32 	%r106765, [%rd7347+16];
	and.b32  	%r33156, %r106765, 2147483646;
	or.b32  	%r33157, %r33156, %r33155;
	ld.local.u32 	%r33158, [%rd7347+1600];
	shr.u32 	%r33159, %r33157, 1;
	and.b32  	%r33160, %r106765, 1;
	setp.eq.b32 	%p2762, %r33160, 1;
	selp.b32 	%r33161, -1727483681, 0, %p2762;
	xor.b32  	%r33162, %r33161, %r33158;
	xor.b32  	%r33163, %r33162, %r33159;
	st.local.u32 	[%rd7347+12], %r33163;
	mov.u64 	%rd7347, %rd3163;
	bra.uni 	$L__BB3_6765;
$L__BB3_6789:
	and.b32  	%r33060, %r14370, -2147483648;
	add.s32 	%r106834, %r106834, 4;
	add.s64 	%rd3164, %rd7345, 16;
	ld.local.u32 	%r106765, [%rd7345+16];
	and.b32  	%r33061, %r106765, 2147483646;
	or.b32  	%r33062, %r33061, %r33060;
	ld.local.u32 	%r33063, [%rd7345+1600];
	shr.u32 	%r33064, %r33062, 1;
	and.b32  	%r33065, %r106765, 1;
	setp.eq.b32 	%p2750, %r33065, 1;
	selp.b32 	%r33066, -1727483681, 0, %p2750;
	xor.b32  	%r33067, %r33066, %r33063;
	xor.b32  	%r33068, %r33067, %r33064;
	st.local.u32 	[%rd7345+12], %r33068;
	mov.u64 	%rd7345, %rd3164;
	bra.uni 	$L__BB3_6759;
$L__BB3_6790:
	and.b32  	%r32965, %r14357, -2147483648;
	add.s32 	%r106828, %r106828, 4;
	add.s64 	%rd3165, %rd7343, 16;
	ld.local.u32 	%r106765, [%rd7343+16];
	and.b32  	%r32966, %r106765, 2147483646;
	or.b32  	%r32967, %r32966, %r32965;
	ld.local.u32 	%r32968, [%rd7343+1600];
	shr.u32 	%r32969, %r32967, 1;
	and.b32  	%r32970, %r106765, 1;
	setp.eq.b32 	%p2738, %r32970, 1;
	selp.b32 	%r32971, -1727483681, 0, %p2738;
	xor.b32  	%r32972, %r32971, %r32968;
	xor.b32  	%r32973, %r32972, %r32969;
	st.local.u32 	[%rd7343+12], %r32973;
	mov.u64 	%rd7343, %rd3165;
	bra.uni 	$L__BB3_6753;
$L__BB3_6791:
	and.b32  	%r32870, %r14344, -2147483648;
	add.s32 	%r106822, %r106822, 4;
	add.s64 	%rd3166, %rd7341, 16;
	ld.local.u32 	%r106765, [%rd7341+16];
	and.b32  	%r32871, %r106765, 2147483646;
	or.b32  	%r32872, %r32871, %r32870;
	ld.local.u32 	%r32873, [%rd7341+1600];
	shr.u32 	%r32874, %r32872, 1;
	and.b32  	%r32875, %r106765, 1;
	setp.eq.b32 	%p2726, %r32875, 1;
	selp.b32 	%r32876, -1727483681, 0, %p2726;
	xor.b32  	%r32877, %r32876, %r32873;
	xor.b32  	%r32878, %r32877, %r32874;
	st.local.u32 	[%rd7341+12], %r32878;
	mov.u64 	%rd7341, %rd3166;
	bra.uni 	$L__BB3_6747;
$L__BB3_6792:
	and.b32  	%r32778, %r14329, -2147483648;
	add.s32 	%r106814, %r106814, 4;
	add.s64 	%rd3167, %rd7340, 16;
	ld.local.u32 	%r106765, [%rd7340+16];
	and.b32  	%r32779, %r106765, 2147483646;
	or.b32  	%r32780, %r32779, %r32778;
	ld.local.u32 	%r32781, [%rd7340+1600];
	shr.u32 	%r32782, %r32780, 1;
	and.b32  	%r32783, %r106765, 1;
	setp.eq.b32 	%p2713, %r32783, 1;
	selp.b32 	%r32784, -1727483681, 0, %p2713;
	xor.b32  	%r32785, %r32784, %r32781;
	xor.b32  	%r32786, %r32785, %r32782;
	st.local.u32 	[%rd7340+12], %r32786;
	mov.u64 	%rd7340, %rd3167;
	bra.uni 	$L__BB3_6740;
$L__BB3_6793:
	and.b32  	%r32550, %r14289, -2147483648;
	add.s32 	%r106793, %r106793, 4;
	add.s64 	%rd3168, %rd7339, 16;
	ld.local.u32 	%r106765, [%rd7339+16];
	and.b32  	%r32551, %r106765, 2147483646;
	or.b32  	%r32552, %r32551, %r32550;
	ld.local.u32 	%r32553, [%rd7339+1600];
	shr.u32 	%r32554, %r32552, 1;
	and.b32  	%r32555, %r106765, 1;
	setp.eq.b32 	%p2683, %r32555, 1;
	selp.b32 	%r32556, -1727483681, 0, %p2683;
	xor.b32  	%r32557, %r32556, %r32553;
	xor.b32  	%r32558, %r32557, %r32554;
	st.local.u32 	[%rd7339+12], %r32558;
	mov.u64 	%rd7339, %rd3168;
	bra.uni 	$L__BB3_6723;
$L__BB3_6794:
	and.b32  	%r32455, %r14276, -2147483648;
	add.s32 	%r106787, %r106787, 4;
	add.s64 	%rd3169, %rd7337, 16;
	ld.local.u32 	%r106765, [%rd7337+16];
	and.b32  	%r32456, %r106765, 2147483646;
	or.b32  	%r32457, %r32456, %r32455;
	ld.local.u32 	%r32458, [%rd7337+1600];
	shr.u32 	%r32459, %r32457, 1;
	and.b32  	%r32460, %r106765, 1;
	setp.eq.b32 	%p2671, %r32460, 1;
	selp.b32 	%r32461, -1727483681, 0, %p2671;
	xor.b32  	%r32462, %r32461, %r32458;
	xor.b32  	%r32463, %r32462, %r32459;
	st.local.u32 	[%rd7337+12], %r32463;
	mov.u64 	%rd7337, %rd3169;
	bra.uni 	$L__BB3_6717;
$L__BB3_6795:
	and.b32  	%r32360, %r14263, -2147483648;
	add.s32 	%r106781, %r106781, 4;
	add.s64 	%rd3170, %rd7335, 16;
	ld.local.u32 	%r106765, [%rd7335+16];
	and.b32  	%r32361, %r106765, 2147483646;
	or.b32  	%r32362, %r32361, %r32360;
	ld.local.u32 	%r32363, [%rd7335+1600];
	shr.u32 	%r32364, %r32362, 1;
	and.b32  	%r32365, %r106765, 1;
	setp.eq.b32 	%p2659, %r32365, 1;
	selp.b32 	%r32366, -1727483681, 0, %p2659;
	xor.b32  	%r32367, %r32366, %r32363;
	xor.b32  	%r32368, %r32367, %r32364;
	st.local.u32 	[%rd7335+12], %r32368;
	mov.u64 	%rd7335, %rd3170;
	bra.uni 	$L__BB3_6711;
$L__BB3_6796:
	and.b32  	%r32265, %r14250, -2147483648;
	add.s32 	%r106775, %r106775, 4;
	add.s64 	%rd3171, %rd7333, 16;
	ld.local.u32 	%r106765, [%rd7333+16];
	and.b32  	%r32266, %r106765, 2147483646;
	or.b32  	%r32267, %r32266, %r32265;
	ld.local.u32 	%r32268, [%rd7333+1600];
	shr.u32 	%r32269, %r32267, 1;
	and.b32  	%r32270, %r106765, 1;
	setp.eq.b32 	%p2647, %r32270, 1;
	selp.b32 	%r32271, -1727483681, 0, %p2647;
	xor.b32  	%r32272, %r32271, %r32268;
	xor.b32  	%r32273, %r32272, %r32269;
	st.local.u32 	[%rd7333+12], %r32273;
	mov.u64 	%rd7333, %rd3171;
	bra.uni 	$L__BB3_6705;
$L__BB3_6797:
	and.b32  	%r32170, %r14237, -2147483648;
	add.s32 	%r106769, %r106769, 4;
	add.s64 	%rd3172, %rd7331, 16;
	ld.local.u32 	%r106765, [%rd7331+16];
	and.b32  	%r32171, %r106765, 2147483646;
	or.b32  	%r32172, %r32171, %r32170;
	ld.local.u32 	%r32173, [%rd7331+1600];
	shr.u32 	%r32174, %r32172, 1;
	and.b32  	%r32175, %r106765, 1;
	setp.eq.b32 	%p2635, %r32175, 1;
	selp.b32 	%r32176, -1727483681, 0, %p2635;
	xor.b32  	%r32177, %r32176, %r32173;
	xor.b32  	%r32178, %r32177, %r32174;
	st.local.u32 	[%rd7331+12], %r32178;
	mov.u64 	%rd7331, %rd3172;
	bra.uni 	$L__BB3_6699;
$L__BB3_6798:
	and.b32  	%r32080, %r14222, -2147483648;
	add.s32 	%r106761, %r106761, 4;
	add.s64 	%rd3173, %rd7330, 16;
	ld.local.u32 	%r106765, [%rd7330+16];
	and.b32  	%r32081, %r106765, 2147483646;
	or.b32  	%r32082, %r32081, %r32080;
	ld.local.u32 	%r32083, [%rd7330+1600];
	shr.u32 	%r32084, %r32082, 1;
	and.b32  	%r32085, %r106765, 1;
	setp.eq.b32 	%p2622, %r32085, 1;
	selp.b32 	%r32086, -1727483681, 0, %p2622;
	xor.b32  	%r32087, %r32086, %r32083;
	xor.b32  	%r32088, %r32087, %r32084;
	st.local.u32 	[%rd7330+12], %r32088;
	mov.u64 	%rd7330, %rd3173;
	bra.uni 	$L__BB3_6692;
$L__BB3_6799:
	shr.u32 	%r33466, %r14459, 30;
	xor.b32  	%r33467, %r33466, %r14459;
	mad.lo.s32 	%r106862, %r33467, 1812433253, %r14460;
	st.local.u32 	[%rd3174+12], %r106862;
	add.s32 	%r106863, %r106863, 4;
$L__BB3_6800:
	shr.u32 	%r33456, %r106862, 30;
	xor.b32  	%r33457, %r33456, %r106862;
	mad.lo.s32 	%r33458, %r33457, 1812433253, %r106863;
	mul.wide.u32 	%rd3841, %r106863, 4;
	add.s64 	%rd3174, %rd2, %rd3841;
	st.local.u32 	[%rd3174], %r33458;
	shr.u32 	%r33459, %r33458, 30;
	xor.b32  	%r33460, %r33459, %r33458;
	mad.lo.s32 	%r33461, %r33460, 1812433253, %r106863;
	add.s32 	%r33462, %r33461, 1;
	st.local.u32 	[%rd3174+4], %r33462;
	shr.u32 	%r33463, %r33462, 30;
	xor.b32  	%r33464, %r33463, %r33462;
	mad.lo.s32 	%r33465, %r33464, 1812433253, %r106863;
	add.s32 	%r14459, %r33465, 2;
	st.local.u32 	[%rd3174+8], %r14459;
	add.s32 	%r14460, %r106863, 3;
	setp.ne.s32 	%p2800, %r14460, 624;
	@%p2800 bra 	$L__BB3_6799;
	setp.lt.s32 	%p2801, %r15023, -62;
	ld.local.u32 	%r106871, [%rd2+2496];
	mov.u32 	%r106872, %r11267;
	@%p2801 bra 	$L__BB3_6810;
	mov.b32 	%r106866, 0;
	mov.u32 	%r106872, %r11267;
$L__BB3_6803:
	setp.lt.s32 	%p2802, %r106871, 624;
	@%p2802 bra 	$L__BB3_6809;
	mov.b32 	%r106868, 0;
	mov.u64 	%rd7350, %rd2;
$L__BB3_6805:
	and.b32  	%r33470, %r106872, -2147483648;
	ld.local.u32 	%r33471, [%rd7350+4];
	and.b32  	%r33472, %r33471, 2147483646;
	or.b32  	%r33473, %r33472, %r33470;
	ld.local.u32 	%r33474, [%rd7350+1588];
	shr.u32 	%r33475, %r33473, 1;
	and.b32  	%r33476, %r33471, 1;
	setp.eq.b32 	%p2803, %r33476, 1;
	selp.b32 	%r33477, -1727483681, 0, %p2803;
	xor.b32  	%r33478, %r33477, %r33474;
	xor.b32  	%r33479, %r33478, %r33475;
	st.local.u32 	[%rd7350], %r33479;
	and.b32  	%r33480, %r33471, -2147483648;
	ld.local.u32 	%r33481, [%rd7350+8];
	and.b32  	%r33482, %r33481, 2147483646;
	or.b32  	%r33483, %r33482, %r33480;
	ld.local.u32 	%r33484, [%rd7350+1592];
	shr.u32 	%r33485, %r33483, 1;
	and.b32  	%r33486, %r33481, 1;
	setp.eq.b32 	%p2804, %r33486, 1;
	selp.b32 	%r33487, -1727483681, 0, %p2804;
	xor.b32  	%r33488, %r33487, %r33484;
	xor.b32  	%r33489, %r33488, %r33485;
	st.local.u32 	[%rd7350+4], %r33489;
	and.b32  	%r33490, %r33481, -2147483648;
	ld.local.u32 	%r14467, [%rd7350+12];
	and.b32  	%r33491, %r14467, 2147483646;
	or.b32  	%r33492, %r33491, %r33490;
	ld.local.u32 	%r33493, [%rd7350+1596];
	shr.u32 	%r33494, %r33492, 1;
	and.b32  	%r33495, %r14467, 1;
	setp.eq.b32 	%p2805, %r33495, 1;
	selp.b32 	%r33496, -1727483681, 0, %p2805;
	xor.b32  	%r33497, %r33496, %r33493;
	xor.b32  	%r33498, %r33497, %r33494;
	st.local.u32 	[%rd7350+8], %r33498;
	setp.ne.s32 	%p2806, %r106868, 224;
	@%p2806 bra 	$L__BB3_6911;
	ld.local.u32 	%r106869, [%rd2+908];
	mov.b32 	%r106870, 227;
$L__BB3_6807:
	mul.wide.u32 	%rd3842, %r106870, 4;
	add.s64 	%rd3843, %rd2, %rd3842;
	and.b32  	%r33509, %r106869, -2147483648;
	ld.local.u32 	%r33510, [%rd3843+4];
	and.b32  	%r33511, %r33510, 2147483646;
	or.b32  	%r33512, %r33511, %r33509;
	ld.local.u32 	%r33513, [%rd3843+-908];
	shr.u32 	%r33514, %r33512, 1;
	and.b32  	%r33515, %r33510, 1;
	setp.eq.b32 	%p2808, %r33515, 1;
	selp.b32 	%r33516, -1727483681, 0, %p2808;
	xor.b32  	%r33517, %r33516, %r33513;
	xor.b32  	%r33518, %r33517, %r33514;
	st.local.u32 	[%rd3843], %r33518;
	and.b32  	%r33519, %r33510, -2147483648;
	ld.local.u32 	%r33520, [%rd3843+8];
	and.b32  	%r33521, %r33520, 2147483646;
	or.b32  	%r33522, %r33521, %r33519;
	ld.local.u32 	%r33523, [%rd3843+-904];
	shr.u32 	%r33524, %r33522, 1;
	and.b32  	%r33525, %r33520, 1;
	setp.eq.b32 	%p2809, %r33525, 1;
	selp.b32 	%r33526, -1727483681, 0, %p2809;
	xor.b32  	%r33527, %r33526, %r33523;
	xor.b32  	%r33528, %r33527, %r33524;
	st.local.u32 	[%rd3843+4], %r33528;
	and.b32  	%r33529, %r33520, -2147483648;
	ld.local.u32 	%r33530, [%rd3843+12];
	and.b32  	%r33531, %r33530, 2147483646;
	or.b32  	%r33532, %r33531, %r33529;
	ld.local.u32 	%r33533, [%rd3843+-900];
	shr.u32 	%r33534, %r33532, 1;
	and.b32  	%r33535, %r33530, 1;
	setp.eq.b32 	%p2810, %r33535, 1;
	selp.b32 	%r33536, -1727483681, 0, %p2810;
	xor.b32  	%r33537, %r33536, %r33533;
	xor.b32  	%r33538, %r33537, %r33534;
	st.local.u32 	[%rd3843+8], %r33538;
	and.b32  	%r33539, %r33530, -2147483648;
	add.s32 	%r106870, %r106870, 4;
	ld.local.u32 	%r106869, [%rd3843+16];
	and.b32  	%r33540, %r106869, 2147483646;
	or.b32  	%r33541, %r33540, %r33539;
	ld.local.u32 	%r33542, [%rd3843+-896];
	shr.u32 	%r33543, %r33541, 1;
	and.b32  	%r33544, %r106869, 1;
	setp.eq.b32 	%p2811, %r33544, 1;
	selp.b32 	%r33545, -1727483681, 0, %p2811;
	xor.b32  	%r33546, %r33545, %r33542;
	xor.b32  	%r33547, %r33546, %r33543;
	st.local.u32 	[%rd3843+12], %r33547;
	setp.ne.s32 	%p2812, %r106870, 623;
	@%p2812 bra 	$L__BB3_6807;
	ld.local.u32 	%r33549, [%rd2+2492];
	and.b32  	%r33550, %r33549, -2147483648;
	ld.local.u32 	%r106872, [%rd2];
	and.b32  	%r33551, %r106872, 2147483646;
	or.b32  	%r33552, %r33551, %r33550;
	ld.local.u32 	%r33553, [%rd2+1584];
	shr.u32 	%r33554, %r33552, 1;
	and.b32  	%r33555, %r106872, 1;
	setp.eq.b32 	%p2813, %r33555, 1;
	selp.b32 	%r33556, -1727483681, 0, %p2813;
	xor.b32  	%r33557, %r33556, %r33553;
	xor.b32  	%r33558, %r33557, %r33554;
	st.local.u32 	[%rd2+2492], %r33558;
	mov.b32 	%r106871, 0;
	st.local.u32 	[%rd2+2496], %r106871;
$L__BB3_6809:
	add.s32 	%r106871, %r106871, 1;
	st.local.u32 	[%rd2+2496], %r106871;
	add.s32 	%r14477, %r106866, 1;
	setp.ne.s32 	%p2814, %r106866, %r11269;
	mov.u32 	%r106866, %r14477;
	@%p2814 bra 	$L__BB3_6803;
$L__BB3_6810:
	setp.lt.s32 	%p2815, %r106871, 624;
	@%p2815 bra 	$L__BB3_6816;
	mov.b32 	%r106876, 0;
	mov.u64 	%rd7351, %rd2;
$L__BB3_6812:
	and.b32  	%r33560, %r106872, -2147483648;
	ld.local.u32 	%r33561, [%rd7351+4];
	and.b32  	%r33562, %r33561, 2147483646;
	or.b32  	%r33563, %r33562, %r33560;
	ld.local.u32 	%r33564, [%rd7351+1588];
	shr.u32 	%r33565, %r33563, 1;
	and.b32  	%r33566, %r33561, 1;
	setp.eq.b32 	%p2816, %r33566, 1;
	selp.b32 	%r33567, -1727483681, 0, %p2816;
	xor.b32  	%r33568, %r33567, %r33564;
	xor.b32  	%r33569, %r33568, %r33565;
	st.local.u32 	[%rd7351], %r33569;
	and.b32  	%r33570, %r33561, -2147483648;
	ld.local.u32 	%r33571, [%rd7351+8];
	and.b32  	%r33572, %r33571, 2147483646;
	or.b32  	%r33573, %r33572, %r33570;
	ld.local.u32 	%r33574, [%rd7351+1592];
	shr.u32 	%r33575, %r33573, 1;
	and.b32  	%r33576, %r33571, 1;
	setp.eq.b32 	%p2817, %r33576, 1;
	selp.b32 	%r33577, -1727483681, 0, %p2817;
	xor.b32  	%r33578, %r33577, %r33574;
	xor.b32  	%r33579, %r33578, %r33575;
	st.local.u32 	[%rd7351+4], %r33579;
	and.b32  	%r33580, %r33571, -2147483648;
	ld.local.u32 	%r14482, [%rd7351+12];
	and.b32  	%r33581, %r14482, 2147483646;
	or.b32  	%r33582, %r33581, %r33580;
	ld.local.u32 	%r33583, [%rd7351+1596];
	shr.u32 	%r33584, %r33582, 1;
	and.b32  	%r33585, %r14482, 1;
	setp.eq.b32 	%p2818, %r33585, 1;
	selp.b32 	%r33586, -1727483681, 0, %p2818;
	xor.b32  	%r33587, %r33586, %r33583;
	xor.b32  	%r33588, %r33587, %r33584;
	st.local.u32 	[%rd7351+8], %r33588;
	setp.ne.s32 	%p2819, %r106876, 224;
	@%p2819 bra 	$L__BB3_6910;
	ld.local.u32 	%r106878, [%rd2+908];
	add.s64 	%rd7352, %rd2, 924;
	mov.b32 	%r106877, 0;
$L__BB3_6814:
	and.b32  	%r33599, %r106878, -2147483648;
	ld.local.u32 	%r33600, [%rd7352+-12];
	and.b32  	%r33601, %r33600, 2147483646;
	or.b32  	%r33602, %r33601, %r33599;
	ld.local.u32 	%r33603, [%rd7352+-924];
	shr.u32 	%r33604, %r33602, 1;
	and.b32  	%r33605, %r33600, 1;
	setp.eq.b32 	%p2821, %r33605, 1;
	selp.b32 	%r33606, -1727483681, 0, %p2821;
	xor.b32  	%r33607, %r33606, %r33603;
	xor.b32  	%r33608, %r33607, %r33604;
	st.local.u32 	[%rd7352+-16], %r33608;
	and.b32  	%r33609, %r33600, -2147483648;
	ld.local.u32 	%r33610, [%rd7352+-8];
	and.b32  	%r33611, %r33610, 2147483646;
	or.b32  	%r33612, %r33611, %r33609;
	ld.local.u32 	%r33613, [%rd7352+-920];
	shr.u32 	%r33614, %r33612, 1;
	and.b32  	%r33615, %r33610, 1;
	setp.eq.b32 	%p2822, %r33615, 1;
	selp.b32 	%r33616, -1727483681, 0, %p2822;
	xor.b32  	%r33617, %r33616, %r33613;
	xor.b32  	%r33618, %r33617, %r33614;
	st.local.u32 	[%rd7352+-12], %r33618;
	and.b32  	%r33619, %r33610, -2147483648;
	ld.local.u32 	%r33620, [%rd7352+-4];
	and.b32  	%r33621, %r33620, 2147483646;
	or.b32  	%r33622, %r33621, %r33619;
	ld.local.u32 	%r33623, [%rd7352+-916];
	shr.u32 	%r33624, %r33622, 1;
	and.b32  	%r33625, %r33620, 1;
	setp.eq.b32 	%p2823, %r33625, 1;
	selp.b32 	%r33626, -1727483681, 0, %p2823;
	xor.b32  	%r33627, %r33626, %r33623;
	xor.b32  	%r33628, %r33627, %r33624;
	st.local.u32 	[%rd7352+-8], %r33628;
	and.b32  	%r33629, %r33620, -2147483648;
	ld.local.u32 	%r106878, [%rd7352];
	and.b32  	%r33630, %r106878, 2147483646;
	or.b32  	%r33631, %r33630, %r33629;
	ld.local.u32 	%r33632, [%rd7352+-912];
	shr.u32 	%r33633, %r33631, 1;
	and.b32  	%r33634, %r106878, 1;
	setp.eq.b32 	%p2824, %r33634, 1;
	selp.b32 	%r33635, -1727483681, 0, %p2824;
	xor.b32  	%r33636, %r33635, %r33632;
	xor.b32  	%r33637, %r33636, %r33633;
	st.local.u32 	[%rd7352+-4], %r33637;
	add.s32 	%r106877, %r106877, 4;
	add.s64 	%rd7352, %rd7352, 16;
	setp.ne.s32 	%p2825, %r106877, 396;
	@%p2825 bra 	$L__BB3_6814;
	ld.local.u32 	%r33639, [%rd2+2492];
	and.b32  	%r33640, %r33639, -2147483648;
	ld.local.u32 	%r106872, [%rd2];
	and.b32  	%r33641, %r106872, 2147483646;
	or.b32  	%r33642, %r33641, %r33640;
	ld.local.u32 	%r33643, [%rd2+1584];
	shr.u32 	%r33644, %r33642, 1;
	and.b32  	%r33645, %r106872, 1;
	setp.eq.b32 	%p2826, %r33645, 1;
	selp.b32 	%r33646, -1727483681, 0, %p2826;
	xor.b32  	%r33647, %r33646, %r33643;
	xor.b32  	%r33648, %r33647, %r33644;
	st.local.u32 	[%rd2+2492], %r33648;
	mov.b32 	%r106871, 0;
	st.local.u32 	[%rd2+2496], %r106871;
$L__BB3_6816:
	add.s32 	%r106886, %r106871, 1;
	st.local.u32 	[%rd2+2496], %r106886;
	mul.wide.s32 	%rd3844, %r106871, 4;
	add.s64 	%rd3845, %rd2, %rd3844;
	ld.local.u32 	%r33649, [%rd3845];
	shr.u32 	%r33650, %r33649, 11;
	xor.b32  	%r33651, %r33650, %r33649;
	shl.b32 	%r33652, %r33651, 7;
	and.b32  	%r33653, %r33652, -1658038656;
	xor.b32  	%r14492, %r33653, %r33651;
	setp.lt.s32 	%p2827, %r106871, 623;
	@%p2827 bra 	$L__BB3_6822;
	mov.b32 	%r106882, 0;
	mov.u64 	%rd7353, %rd2;
$L__BB3_6818:
	and.b32  	%r33655, %r106872, -2147483648;
	ld.local.u32 	%r33656, [%rd7353+4];
	and.b32  	%r33657, %r33656, 2147483646;
	or.b32  	%r33658, %r33657, %r33655;
	ld.local.u32 	%r33659, [%rd7353+1588];
	shr.u32 	%r33660, %r33658, 1;
	and.b32  	%r33661, %r33656, 1;
	setp.eq.b32 	%p2828, %r33661, 1;
	selp.b32 	%r33662, -1727483681, 0, %p2828;
	xor.b32  	%r33663, %r33662, %r33659;
	xor.b32  	%r33664, %r33663, %r33660;
	st.local.u32 	[%rd7353], %r33664;
	and.b32  	%r33665, %r33656, -2147483648;
	ld.local.u32 	%r33666, [%rd7353+8];
	and.b32  	%r33667, %r33666, 2147483646;
	or.b32  	%r33668, %r33667, %r33665;
	ld.local.u32 	%r33669, [%rd7353+1592];
	shr.u32 	%r33670, %r33668, 1;
	and.b32  	%r33671, %r33666, 1;
	setp.eq.b32 	%p2829, %r33671, 1;
	selp.b32 	%r33672, -1727483681, 0, %p2829;
	xor.b32  	%r33673, %r33672, %r33669;
	xor.b32  	%r33674, %r33673, %r33670;
	st.local.u32 	[%rd7353+4], %r33674;
	and.b32  	%r33675, %r33666, -2147483648;
	ld.local.u32 	%r14495, [%rd7353+12];
	and.b32  	%r33676, %r14495, 2147483646;
	or.b32  	%r33677, %r33676, %r33675;
	ld.local.u32 	%r33678, [%rd7353+1596];
	shr.u32 	%r33679, %r33677, 1;
	and.b32  	%r33680, %r14495, 1;
	setp.eq.b32 	%p2830, %r33680, 1;
	selp.b32 	%r33681, -1727483681, 0, %p2830;
	xor.b32  	%r33682, %r33681, %r33678;
	xor.b32  	%r33683, %r33682, %r33679;
	st.local.u32 	[%rd7353+8], %r33683;
	setp.ne.s32 	%p2831, %r106882, 224;
	@%p2831 bra 	$L__BB3_6909;
	ld.local.u32 	%r106884, [%rd2+908];
	add.s64 	%rd7354, %rd2, 924;
	mov.b32 	%r106883, 0;
$L__BB3_6820:
	and.b32  	%r33694, %r106884, -2147483648;
	ld.local.u32 	%r33695, [%rd7354+-12];
	and.b32  	%r33696, %r33695, 2147483646;
	or.b32  	%r33697, %r33696, %r33694;
	ld.local.u32 	%r33698, [%rd7354+-924];
	shr.u32 	%r33699, %r33697, 1;
	and.b32  	%r33700, %r33695, 1;
	setp.eq.b32 	%p2833, %r33700, 1;
	selp.b32 	%r33701, -1727483681, 0, %p2833;
	xor.b32  	%r33702, %r33701, %r33698;
	xor.b32  	%r33703, %r33702, %r33699;
	st.local.u32 	[%rd7354+-16], %r33703;
	and.b32  	%r33704, %r33695, -2147483648;
	ld.local.u32 	%r33705, [%rd7354+-8];
	and.b32  	%r33706, %r33705, 2147483646;
	or.b32  	%r33707, %r33706, %r33704;
	ld.local.u32 	%r33708, [%rd7354+-920];
	shr.u32 	%r33709, %r33707, 1;
	and.b32  	%r33710, %r33705, 1;
	setp.eq.b32 	%p2834, %r33710, 1;
	selp.b32 	%r33711, -1727483681, 0, %p2834;
	xor.b32  	%r33712, %r33711, %r33708;
	xor.b32  	%r33713, %r33712, %r33709;
	st.local.u32 	[%rd7354+-12], %r33713;
	and.b32  	%r33714, %r33705, -2147483648;
	ld.local.u32 	%r33715, [%rd7354+-4];
	and.b32  	%r33716, %r33715, 2147483646;
	or.b32  	%r33717, %r33716, %r33714;
	ld.local.u32 	%r33718, [%rd7354+-916];
	shr.u32 	%r33719, %r33717, 1;
	and.b32  	%r33720, %r33715, 1;
	setp.eq.b32 	%p2835, %r33720, 1;
	selp.b32 	%r33721, -1727483681, 0, %p2835;
	xor.b32  	%r33722, %r33721, %r33718;
	xor.b32  	%r33723, %r33722, %r33719;
	st.local.u32 	[%rd7354+-8], %r33723;
	and.b32  	%r33724, %r33715, -2147483648;
	ld.local.u32 	%r106884, [%rd7354];
	and.b32  	%r33725, %r106884, 2147483646;
	or.b32  	%r33726, %r33725, %r33724;
	ld.local.u32 	%r33727, [%rd7354+-912];
	shr.u32 	%r33728, %r33726, 1;
	and.b32  	%r33729, %r106884, 1;
	setp.eq.b32 	%p2836, %r33729, 1;
	selp.b32 	%r33730, -1727483681, 0, %p2836;
	xor.b32  	%r33731, %r33730, %r33727;
	xor.b32  	%r33732, %r33731, %r33728;
	st.local.u32 	[%rd7354+-4], %r33732;
	add.s32 	%r106883, %r106883, 4;
	add.s64 	%rd7354, %rd7354, 16;
	setp.ne.s32 	%p2837, %r106883, 396;
	@%p2837 bra 	$L__BB3_6820;
	ld.local.u32 	%r33734, [%rd2+2492];
	and.b32  	%r33735, %r33734, -2147483648;
	ld.local.u32 	%r106872, [%rd2];
	and.b32  	%r33736, %r106872, 2147483646;
	or.b32  	%r33737, %r33736, %r33735;
	ld.local.u32 	%r33738, [%rd2+1584];
	shr.u32 	%r33739, %r33737, 1;
	and.b32  	%r33740, %r106872, 1;
	setp.eq.b32 	%p2838, %r33740, 1;
	selp.b32 	%r33741, -1727483681, 0, %p2838;
	xor.b32  	%r33742, %r33741, %r33738;
	xor.b32  	%r33743, %r33742, %r33739;
	st.local.u32 	[%rd2+2492], %r33743;
	mov.b32 	%r106886, 0;
	st.local.u32 	[%rd2+2496], %r106886;
$L__BB3_6822:
	add.s32 	%r106892, %r106886, 1;
	st.local.u32 	[%rd2+2496], %r106892;
	mul.wide.s32 	%rd3846, %r106886, 4;
	add.s64 	%rd3847, %rd2, %rd3846;
	ld.local.u32 	%r33744, [%rd3847];
	shr.u32 	%r33745, %r33744, 11;
	xor.b32  	%r33746, %r33745, %r33744;
	shl.b32 	%r33747, %r33746, 7;
	and.b32  	%r33748, %r33747, -1658038656;
	xor.b32  	%r14505, %r33748, %r33746;
	setp.lt.s32 	%p2839, %r106886, 623;
	@%p2839 bra 	$L__BB3_6828;
	mov.b32 	%r106888, 0;
	mov.u64 	%rd7355, %rd2;
$L__BB3_6824:
	and.b32  	%r33750, %r106872, -2147483648;
	ld.local.u32 	%r33751, [%rd7355+4];
	and.b32  	%r33752, %r33751, 2147483646;
	or.b32  	%r33753, %r33752, %r33750;
	ld.local.u32 	%r33754, [%rd7355+1588];
	shr.u32 	%r33755, %r33753, 1;
	and.b32  	%r33756, %r33751, 1;
	setp.eq.b32 	%p2840, %r33756, 1;
	selp.b32 	%r33757, -1727483681, 0, %p2840;
	xor.b32  	%r33758, %r33757, %r33754;
	xor.b32  	%r33759, %r33758, %r33755;
	st.local.u32 	[%rd7355], %r33759;
	and.b32  	%r33760, %r33751, -2147483648;
	ld.local.u32 	%r33761, [%rd7355+8];
	and.b32  	%r33762, %r33761, 2147483646;
	or.b32  	%r33763, %r33762, %r33760;
	ld.local.u32 	%r33764, [%rd7355+1592];
	shr.u32 	%r33765, %r33763, 1;
	and.b32  	%r33766, %r33761, 1;
	setp.eq.b32 	%p2841, %r33766, 1;
	selp.b32 	%r33767, -1727483681, 0, %p2841;
	xor.b32  	%r33768, %r33767, %r33764;
	xor.b32  	%r33769, %r33768, %r33765;
	st.local.u32 	[%rd7355+4], %r33769;
	and.b32  	%r33770, %r33761, -2147483648;
	ld.local.u32 	%r14508, [%rd7355+12];
	and.b32  	%r33771, %r14508, 2147483646;
	or.b32  	%r33772, %r33771, %r33770;
	ld.local.u32 	%r33773, [%rd7355+1596];
	shr.u32 	%r33774, %r33772, 1;
	and.b32  	%r33775, %r14508, 1;
	setp.eq.b32 	%p2842, %r33775, 1;
	selp.b32 	%r33776, -1727483681, 0, %p2842;
	xor.b32  	%r33777, %r33776, %r33773;
	xor.b32  	%r33778, %r33777, %r33774;
	st.local.u32 	[%rd7355+8], %r33778;
	setp.ne.s32 	%p2843, %r106888, 224;
	@%p2843 bra 	$L__BB3_6908;
	ld.local.u32 	%r106890, [%rd2+908];
	add.s64 	%rd7356, %rd2, 924;
	mov.b32 	%r106889, 0;
$L__BB3_6826:
	and.b32  	%r33789, %r106890, -2147483648;
	ld.local.u32 	%r33790, [%rd7356+-12];
	and.b32  	%r33791, %r33790, 2147483646;
	or.b32  	%r33792, %r33791, %r33789;
	ld.local.u32 	%r33793, [%rd7356+-924];
	shr.u32 	%r33794, %r33792, 1;
	and.b32  	%r33795, %r33790, 1;
	setp.eq.b32 	%p2845, %r33795, 1;
	selp.b32 	%r33796, -1727483681, 0, %p2845;
	xor.b32  	%r33797, %r33796, %r33793;
	xor.b32  	%r33798, %r33797, %r33794;
	st.local.u32 	[%rd7356+-16], %r33798;
	and.b32  	%r33799, %r33790, -2147483648;
	ld.local.u32 	%r33800, [%rd7356+-8];
	and.b32  	%r33801, %r33800, 2147483646;
	or.b32  	%r33802, %r33801, %r33799;
	ld.local.u32 	%r33803, [%rd7356+-920];
	shr.u32 	%r33804, %r33802, 1;
	and.b32  	%r33805, %r33800, 1;
	setp.eq.b32 	%p2846, %r33805, 1;
	selp.b32 	%r33806, -1727483681, 0, %p2846;
	xor.b32  	%r33807, %r33806, %r33803;
	xor.b32  	%r33808, %r33807, %r33804;
	st.local.u32 	[%rd7356+-12], %r33808;
	and.b32  	%r33809, %r33800, -2147483648;
	ld.local.u32 	%r33810, [%rd7356+-4];
	and.b32  	%r33811, %r33810, 2147483646;
	or.b32  	%r33812, %r33811, %r33809;
	ld.local.u32 	%r33813, [%rd7356+-916];
	shr.u32 	%r33814, %r33812, 1;
	and.b32  	%r33815, %r33810, 1;
	setp.eq.b32 	%p2847, %r33815, 1;
	selp.b32 	%r33816, -1727483681, 0, %p2847;
	xor.b32  	%r33817, %r33816, %r33813;
	xor.b32  	%r33818, %r33817, %r33814;
	st.local.u32 	[%rd7356+-8], %r33818;
	and.b32  	%r33819, %r33810, -2147483648;
	ld.local.u32 	%r106890, [%rd7356];
	and.b32  	%r33820, %r106890, 2147483646;
	or.b32  	%r33821, %r33820, %r33819;
	ld.local.u32 	%r33822, [%rd7356+-912];
	shr.u32 	%r33823, %r33821, 1;
	and.b32  	%r33824, %r106890, 1;
	setp.eq.b32 	%p2848, %r33824, 1;
	selp.b32 	%r33825, -1727483681, 0, %p2848;
	xor.b32  	%r33826, %r33825, %r33822;
	xor.b32  	%r33827, %r33826, %r33823;
	st.local.u32 	[%rd7356+-4], %r33827;
	add.s32 	%r106889, %r106889, 4;
	add.s64 	%rd7356, %rd7356, 16;
	setp.ne.s32 	%p2849, %r106889, 396;
	@%p2849 bra 	$L__BB3_6826;
	ld.local.u32 	%r33829, [%rd2+2492];
	and.b32  	%r33830, %r33829, -2147483648;
	ld.local.u32 	%r106872, [%rd2];
	and.b32  	%r33831, %r106872, 2147483646;
	or.b32  	%r33832, %r33831, %r33830;
	ld.local.u32 	%r33833, [%rd2+1584];
	shr.u32 	%r33834, %r33832, 1;
	and.b32  	%r33835, %r106872, 1;
	setp.eq.b32 	%p2850, %r33835, 1;
	selp.b32 	%r33836, -1727483681, 0, %p2850;
	xor.b32  	%r33837, %r33836, %r33833;
	xor.b32  	%r33838, %r33837, %r33834;
	st.local.u32 	[%rd2+2492], %r33838;
	mov.b32 	%r106892, 0;
	st.local.u32 	[%rd2+2496], %r106892;
$L__BB3_6828:
	add.s32 	%r106898, %r106892, 1;
	st.local.u32 	[%rd2+2496], %r106898;
	mul.wide.s32 	%rd3848, %r106892, 4;
	add.s64 	%rd3849, %rd2, %rd3848;
	ld.local.u32 	%r33839, [%rd3849];
	shr.u32 	%r33840, %r33839, 11;
	xor.b32  	%r33841, %r33840, %r33839;
	shl.b32 	%r33842, %r33841, 7;
	and.b32  	%r33843, %r33842, -1658038656;
	xor.b32  	%r14518, %r33843, %r33841;
	setp.lt.s32 	%p2851, %r106892, 623;
	@%p2851 bra 	$L__BB3_6834;
	mov.b32 	%r106894, 0;
	mov.u64 	%rd7357, %rd2;
$L__BB3_6830:
	and.b32  	%r33845, %r106872, -2147483648;
	ld.local.u32 	%r33846, [%rd7357+4];
	and.b32  	%r33847, %r33846, 2147483646;
	or.b32  	%r33848, %r33847, %r33845;
	ld.local.u32 	%r33849, [%rd7357+1588];
	shr.u32 	%r33850, %r33848, 1;
	and.b32  	%r33851, %r33846, 1;
	setp.eq.b32 	%p2852, %r33851, 1;
	selp.b32 	%r33852, -1727483681, 0, %p2852;
	xor.b32  	%r33853, %r33852, %r33849;
	xor.b32  	%r33854, %r33853, %r33850;
	st.local.u32 	[%rd7357], %r33854;
	and.b32  	%r33855, %r33846, -2147483648;
	ld.local.u32 	%r33856, [%rd7357+8];
	and.b32  	%r33857, %r33856, 2147483646;
	or.b32  	%r33858, %r33857, %r33855;
	ld.local.u32 	%r33859, [%rd7357+1592];
	shr.u32 	%r33860, %r33858, 1;
	and.b32  	%r33861, %r33856, 1;
	setp.eq.b32 	%p2853, %r33861, 1;
	selp.b32 	%r33862, -1727483681, 0, %p2853;
	xor.b32  	%r33863, %r33862, %r33859;
	xor.b32  	%r33864, %r33863, %r33860;
	st.local.u32 	[%rd7357+4], %r33864;
	and.b32  	%r33865, %r33856, -2147483648;
	ld.local.u32 	%r14521, [%rd7357+12];
	and.b32  	%r33866, %r14521, 2147483646;
	or.b32  	%r33867, %r33866, %r33865;
	ld.local.u32 	%r33868, [%rd7357+1596];
	shr.u32 	%r33869, %r33867, 1;
	and.b32  	%r33870, %r14521, 1;
	setp.eq.b32 	%p2854, %r33870, 1;
	selp.b32 	%r33871, -1727483681, 0, %p2854;
	xor.b32  	%r33872, %r33871, %r33868;
	xor.b32  	%r33873, %r33872, %r33869;
	st.local.u32 	[%rd7357+8], %r33873;
	setp.ne.s32 	%p2855, %r106894, 224;
	@%p2855 bra 	$L__BB3_6907;
	ld.local.u32 	%r106896, [%rd2+908];
	add.s64 	%rd7358, %rd2, 924;
	mov.b32 	%r106895, 0;
$L__BB3_6832:
	and.b32  	%r33884, %r106896, -2147483648;
	ld.local.u32 	%r33885, [%rd7358+-12];
	and.b32  	%r33886, %r33885, 2147483646;
	or.b32  	%r33887, %r33886, %r33884;
	ld.local.u32 	%r33888, [%rd7358+-924];
	shr.u32 	%r33889, %r33887, 1;
	and.b32  	%r33890, %r33885, 1;
	setp.eq.b32 	%p2857, %r33890, 1;
	selp.b32 	%r33891, -1727483681, 0, %p2857;
	xor.b32  	%r33892, %r33891, %r33888;
	xor.b32  	%r33893, %r33892, %r33889;
	st.local.u32 	[%rd7358+-16], %r33893;
	and.b32  	%r33894, %r33885, -2147483648;
	ld.local.u32 	%r33895, [%rd7358+-8];
	and.b32  	%r33896, %r33895, 2147483646;
	or.b32  	%r33897, %r33896, %r33894;
	ld.local.u32 	%r33898, [%rd7358+-920];
	shr.u32 	%r33899, %r33897, 1;
	and.b32  	%r33900, %r33895, 1;
	setp.eq.b32 	%p2858, %r33900, 1;
	selp.b32 	%r33901, -1727483681, 0, %p2858;
	xor.b32  	%r33902, %r33901, %r33898;
	xor.b32  	%r33903, %r33902, %r33899;
	st.local.u32 	[%rd7358+-12], %r33903;
	and.b32  	%r33904, %r33895, -2147483648;
	ld.local.u32 	%r33905, [%rd7358+-4];
	and.b32  	%r33906, %r33905, 2147483646;
	or.b32  	%r33907, %r33906, %r33904;
	ld.local.u32 	%r33908, [%rd7358+-916];
	shr.u32 	%r33909, %r33907, 1;
	and.b32  	%r33910, %r33905, 1;
	setp.eq.b32 	%p2859, %r33910, 1;
	selp.b32 	%r33911, -1727483681, 0, %p2859;
	xor.b32  	%r33912, %r33911, %r33908;
	xor.b32  	%r33913, %r33912, %r33909;
	st.local.u32 	[%rd7358+-8], %r33913;
	and.b32  	%r33914, %r33905, -2147483648;
	ld.local.u32 	%r106896, [%rd7358];
	and.b32  	%r33915, %r106896, 2147483646;
	or.b32  	%r33916, %r33915, %r33914;
	ld.local.u32 	%r33917, [%rd7358+-912];
	shr.u32 	%r33918, %r33916, 1;
	and.b32  	%r33919, %r106896, 1;
	setp.eq.b32 	%p2860, %r33919, 1;
	selp.b32 	%r33920, -1727483681, 0, %p2860;
	xor.b32  	%r33921, %r33920, %r33917;
	xor.b32  	%r33922, %r33921, %r33918;
	st.local.u32 	[%rd7358+-4], %r33922;
	add.s32 	%r106895, %r106895, 4;
	add.s64 	%rd7358, %rd7358, 16;
	setp.ne.s32 	%p2861, %r106895, 396;
	@%p2861 bra 	$L__BB3_6832;
	ld.local.u32 	%r33924, [%rd2+2492];
	and.b32  	%r33925, %r33924, -2147483648;
	ld.local.u32 	%r106872, [%rd2];
	and.b32  	%r33926, %r106872, 2147483646;
	or.b32  	%r33927, %r33926, %r33925;
	ld.local.u32 	%r33928, [%rd2+1584];
	shr.u32 	%r33929, %r33927, 1;
	and.b32  	%r33930, %r106872, 1;
	setp.eq.b32 	%p2862, %r33930, 1;
	selp.b32 	%r33931, -1727483681, 0, %p2862;
	xor.b32  	%r33932, %r33931, %r33928;
	xor.b32  	%r33933, %r33932, %r33929;
	st.local.u32 	[%rd2+2492], %r33933;
	mov.b32 	%r106898, 0;
	st.local.u32 	[%rd2+2496], %r106898;
$L__BB3_6834:
	add.s32 	%r106904, %r106898, 1;
	st.local.u32 	[%rd2+2496], %r106904;
	mul.wide.s32 	%rd3850, %r106898, 4;
	add.s64 	%rd3851, %rd2, %rd3850;
	ld.local.u32 	%r33934, [%rd3851];
	shr.u32 	%r33935, %r33934, 11;
	xor.b32  	%r33936, %r33935, %r33934;
	shl.b32 	%r33937, %r33936, 7;
	and.b32  	%r33938, %r33937, -1658038656;
	xor.b32  	%r14531, %r33938, %r33936;
	setp.lt.s32 	%p2863, %r106898, 623;
	@%p2863 bra 	$L__BB3_6840;
	mov.b32 	%r106900, 0;
	mov.u64 	%rd7359, %rd2;
$L__BB3_6836:
	and.b32  	%r33940, %r106872, -2147483648;
	ld.local.u32 	%r33941, [%rd7359+4];
	and.b32  	%r33942, %r33941, 2147483646;
	or.b32  	%r33943, %r33942, %r33940;
	ld.local.u32 	%r33944, [%rd7359+1588];
	shr.u32 	%r33945, %r33943, 1;
	and.b32  	%r33946, %r33941, 1;
	setp.eq.b32 	%p2864, %r33946, 1;
	selp.b32 	%r33947, -1727483681, 0, %p2864;
	xor.b32  	%r33948, %r33947, %r33944;
	xor.b32  	%r33949, %r33948, %r33945;
	st.local.u32 	[%rd7359], %r33949;
	and.b32  	%r33950, %r33941, -2147483648;
	ld.local.u32 	%r33951, [%rd7359+8];
	and.b32  	%r33952, %r33951, 2147483646;
	or.b32  	%r33953, %r33952, %r33950;
	ld.local.u32 	%r33954, [%rd7359+1592];
	shr.u32 	%r33955, %r33953, 1;
	and.b32  	%r33956, %r33951, 1;
	setp.eq.b32 	%p2865, %r33956, 1;
	selp.b32 	%r33957, -1727483681, 0, %p2865;
	xor.b32  	%r33958, %r33957, %r33954;
	xor.b32  	%r33959, %r33958, %r33955;
	st.local.u32 	[%rd7359+4], %r33959;
	and.b32  	%r33960, %r33951, -2147483648;
	ld.local.u32 	%r14534, [%rd7359+12];
	and.b32  	%r33961, %r14534, 2147483646;
	or.b32  	%r33962, %r33961, %r33960;
	ld.local.u32 	%r33963, [%rd7359+1596];
	shr.u32 	%r33964, %r33962, 1;
	and.b32  	%r33965, %r14534, 1;
	setp.eq.b32 	%p2866, %r33965, 1;
	selp.b32 	%r33966, -1727483681, 0, %p2866;
	xor.b32  	%r33967, %r33966, %r33963;
	xor.b32  	%r33968, %r33967, %r33964;
	st.local.u32 	[%rd7359+8], %r33968;
	setp.ne.s32 	%p2867, %r106900, 224;
	@%p2867 bra 	$L__BB3_6906;
	ld.local.u32 	%r106901, [%rd2+908];
	mov.b32 	%r106902, 227;
$L__BB3_6838:
	mul.wide.u32 	%rd3852, %r106902, 4;
	add.s64 	%rd3853, %rd2, %rd3852;
	and.b32  	%r33979, %r106901, -2147483648;
	ld.local.u32 	%r33980, [%rd3853+4];
	and.b32  	%r33981, %r33980, 2147483646;
	or.b32  	%r33982, %r33981, %r33979;
	ld.local.u32 	%r33983, [%rd3853+-908];
	shr.u32 	%r33984, %r33982, 1;
	and.b32  	%r33985, %r33980, 1;
	setp.eq.b32 	%p2869, %r33985, 1;
	selp.b32 	%r33986, -1727483681, 0, %p2869;
	xor.b32  	%r33987, %r33986, %r33983;
	xor.b32  	%r33988, %r33987, %r33984;
	st.local.u32 	[%rd3853], %r33988;
	and.b32  	%r33989, %r33980, -2147483648;
	ld.local.u32 	%r33990, [%rd3853+8];
	and.b32  	%r33991, %r33990, 2147483646;
	or.b32  	%r33992, %r33991, %r33989;
	ld.local.u32 	%r33993, [%rd3853+-904];
	shr.u32 	%r33994, %r33992, 1;
	and.b32  	%r33995, %r33990, 1;
	setp.eq.b32 	%p2870, %r33995, 1;
	selp.b32 	%r33996, -1727483681, 0, %p2870;
	xor.b32  	%r33997, %r33996, %r33993;
	xor.b32  	%r33998, %r33997, %r33994;
	st.local.u32 	[%rd3853+4], %r33998;
	and.b32  	%r33999, %r33990, -2147483648;
	ld.local.u32 	%r34000, [%rd3853+12];
	and.b32  	%r34001, %r34000, 2147483646;
	or.b32  	%r34002, %r34001, %r33999;
	ld.local.u32 	%r34003, [%rd3853+-900];
	shr.u32 	%r34004, %r34002, 1;
	and.b32  	%r34005, %r34000, 1;
	setp.eq.b32 	%p2871, %r34005, 1;
	selp.b32 	%r34006, -1727483681, 0, %p2871;
	xor.b32  	%r34007, %r34006, %r34003;
	xor.b32  	%r34008, %r34007, %r34004;
	st.local.u32 	[%rd3853+8], %r34008;
	and.b32  	%r34009, %r34000, -2147483648;
	add.s32 	%r106902, %r106902, 4;
	ld.local.u32 	%r106901, [%rd3853+16];
	and.b32  	%r34010, %r106901, 2147483646;
	or.b32  	%r34011, %r34010, %r34009;
	ld.local.u32 	%r34012, [%rd3853+-896];
	shr.u32 	%r34013, %r34011, 1;
	and.b32  	%r34014, %r106901, 1;
	setp.eq.b32 	%p2872, %r34014, 1;
	selp.b32 	%r34015, -1727483681, 0, %p2872;
	xor.b32  	%r34016, %r34015, %r34012;
	xor.b32  	%r34017, %r34016, %r34013;
	st.local.u32 	[%rd3853+12], %r34017;
	setp.ne.s32 	%p2873, %r106902, 623;
	@%p2873 bra 	$L__BB3_6838;
	ld.local.u32 	%r34019, [%rd2+2492];
	and.b32  	%r34020, %r34019, -2147483648;
	ld.local.u32 	%r106872, [%rd2];
	and.b32  	%r34021, %r106872, 2147483646;
	or.b32  	%r34022, %r34021, %r34020;
	ld.local.u32 	%r34023, [%rd2+1584];
	shr.u32 	%r34024, %r34022, 1;
	and.b32  	%r34025, %r106872, 1;
	setp.eq.b32 	%p2874, %r34025, 1;
	selp.b32 	%r34026, -1727483681, 0, %p2874;
	xor.b32  	%r34027, %r34026, %r34023;
	xor.b32  	%r34028, %r34027, %r34024;
	st.local.u32 	[%rd2+2492], %r34028;
	mov.b32 	%r106904, 0;
	st.local.u32 	[%rd2+2496], %r106904;
$L__BB3_6840:
	setp.gt.u32 	%p2876, %r15023, %r15024;
	add.s32 	%r106924, %r106904, 1;
	st.local.u32 	[%rd2+2496], %r106924;
	mul.wide.s32 	%rd3854, %r106904, 4;
	add.s64 	%rd3855, %rd2, %rd3854;
	ld.local.u32 	%r34029, [%rd3855];
	shr.u32 	%r34030, %r34029, 11;
	xor.b32  	%r34031, %r34030, %r34029;
	shl.b32 	%r34032, %r34031, 7;
	and.b32  	%r34033, %r34032, -1658038656;
	xor.b32  	%r34034, %r34033, %r34031;
	shl.b32 	%r34035, %r34034, 15;
	and.b32  	%r34036, %r34035, -402653184;
	xor.b32  	%r34037, %r34036, %r34034;
	shr.u32 	%r34038, %r34037, 27;
	shl.b32 	%r34039, %r14492, 15;
	and.b32  	%r34040, %r34039, -402653184;
	xor.b32  	%r34041, %r34040, %r14492;
	shr.u32 	%r34042, %r34041, 7;
	and.b32  	%r34043, %r34042, 32505856;
	shl.b32 	%r34044, %r14505, 15;
	and.b32  	%r34045, %r34044, -402653184;
	xor.b32  	%r34046, %r34045, %r14505;
	shr.u32 	%r34047, %r34046, 12;
	and.b32  	%r34048, %r34047, 1015808;
	or.b32  	%r34049, %r34048, %r34043;
	shl.b32 	%r34050, %r14518, 15;
	and.b32  	%r34051, %r34050, -402653184;
	xor.b32  	%r34052, %r34051, %r14518;
	shr.u32 	%r34053, %r34052, 17;
	and.b32  	%r34054, %r34053, 31744;
	or.b32  	%r34055, %r34049, %r34054;
	shl.b32 	%r34056, %r14531, 15;
	and.b32  	%r34057, %r34056, -402653184;
	xor.b32  	%r34058, %r34057, %r14531;
	shr.u32 	%r34059, %r34058, 22;
	and.b32  	%r34060, %r34059, 992;
	or.b32  	%r34061, %r34055, %r34060;
	or.b32  	%r106908, %r34061, %r34038;
	mov.pred 	%p12065, 0;
	@%p2876 bra 	$L__BB3_6849;
	mov.pred 	%p12065, 0;
	mov.u32 	%r106913, %r106924;
	mov.u32 	%r106907, %r15023;
$L__BB3_6842:
	shl.b32 	%r14550, %r106908, 5;
	setp.lt.s32 	%p2878, %r106913, 624;
	@%p2878 bra 	$L__BB3_6848;
	mov.b32 	%r106910, 0;
$L__BB3_6844:
	mul.wide.u32 	%rd3856, %r106910, 4;
	add.s64 	%rd3193, %rd2, %rd3856;
	and.b32  	%r34063, %r106872, -2147483648;
	ld.local.u32 	%r34064, [%rd3193+4];
	and.b32  	%r34065, %r34064, 2147483646;
	or.b32  	%r34066, %r34065, %r34063;
	ld.local.u32 	%r34067, [%rd3193+1588];
	shr.u32 	%r34068, %r34066, 1;
	and.b32  	%r34069, %r34064, 1;
	setp.eq.b32 	%p2879, %r34069, 1;
	selp.b32 	%r34070, -1727483681, 0, %p2879;
	xor.b32  	%r34071, %r34070, %r34067;
	xor.b32  	%r34072, %r34071, %r34068;
	st.local.u32 	[%rd3193], %r34072;
	and.b32  	%r34073, %r34064, -2147483648;
	ld.local.u32 	%r34074, [%rd3193+8];
	and.b32  	%r34075, %r34074, 2147483646;
	or.b32  	%r34076, %r34075, %r34073;
	ld.local.u32 	%r34077, [%rd3193+1592];
	shr.u32 	%r34078, %r34076, 1;
	and.b32  	%r34079, %r34074, 1;
	setp.eq.b32 	%p2880, %r34079, 1;
	selp.b32 	%r34080, -1727483681, 0, %p2880;
	xor.b32  	%r34081, %r34080, %r34077;
	xor.b32  	%r34082, %r34081, %r34078;
	st.local.u32 	[%rd3193+4], %r34082;
	and.b32  	%r34083, %r34074, -2147483648;
	ld.local.u32 	%r14553, [%rd3193+12];
	and.b32  	%r34084, %r14553, 2147483646;
	or.b32  	%r34085, %r34084, %r34083;
	ld.local.u32 	%r34086, [%rd3193+1596];
	shr.u32 	%r34087, %r34085, 1;
	and.b32  	%r34088, %r14553, 1;
	setp.eq.b32 	%p2881, %r34088, 1;
	selp.b32 	%r34089, -1727483681, 0, %p2881;
	xor.b32  	%r34090, %r34089, %r34086;
	xor.b32  	%r34091, %r34090, %r34087;
	st.local.u32 	[%rd3193+8], %r34091;
	setp.ne.s32 	%p2882, %r106910, 224;
	@%p2882 bra 	$L__BB3_7322;
	ld.local.u32 	%r106911, [%rd2+908];
	mov.b32 	%r106912, 227;
$L__BB3_6846:
	mul.wide.u32 	%rd3857, %r106912, 4;
	add.s64 	%rd3858, %rd2, %rd3857;
	and.b32  	%r34102, %r106911, -2147483648;
	ld.local.u32 	%r34103, [%rd3858+4];
	and.b32  	%r34104, %r34103, 2147483646;
	or.b32  	%r34105, %r34104, %r34102;
	ld.local.u32 	%r34106, [%rd3858+-908];
	shr.u32 	%r34107, %r34105, 1;
	and.b32  	%r34108, %r34103, 1;
	setp.eq.b32 	%p2884, %r34108, 1;
	selp.b32 	%r34109, -1727483681, 0, %p2884;
	xor.b32  	%r34110, %r34109, %r34106;
	xor.b32  	%r34111, %r34110, %r34107;
	st.local.u32 	[%rd3858], %r34111;
	and.b32  	%r34112, %r34103, -2147483648;
	ld.local.u32 	%r34113, [%rd3858+8];
	and.b32  	%r34114, %r34113, 2147483646;
	or.b32  	%r34115, %r34114, %r34112;
	ld.local.u32 	%r34116, [%rd3858+-904];
	shr.u32 	%r34117, %r34115, 1;
	and.b32  	%r34118, %r34113, 1;
	setp.eq.b32 	%p2885, %r34118, 1;
	selp.b32 	%r34119, -1727483681, 0, %p2885;
	xor.b32  	%r34120, %r34119, %r34116;
	xor.b32  	%r34121, %r34120, %r34117;
	st.local.u32 	[%rd3858+4], %r34121;
	and.b32  	%r34122, %r34113, -2147483648;
	ld.local.u32 	%r34123, [%rd3858+12];
	and.b32  	%r34124, %r34123, 2147483646;
	or.b32  	%r34125, %r34124, %r34122;
	ld.local.u32 	%r34126, [%rd3858+-900];
	shr.u32 	%r34127, %r34125, 1;
	and.b32  	%r34128, %r34123, 1;
	setp.eq.b32 	%p2886, %r34128, 1;
	selp.b32 	%r34129, -1727483681, 0, %p2886;
	xor.b32  	%r34130, %r34129, %r34126;
	xor.b32  	%r34131, %r34130, %r34127;
	st.local.u32 	[%rd3858+8], %r34131;
	and.b32  	%r34132, %r34123, -2147483648;
	add.s32 	%r106912, %r106912, 4;
	ld.local.u32 	%r106911, [%rd3858+16];
	and.b32  	%r34133, %r106911, 2147483646;
	or.b32  	%r34134, %r34133, %r34132;
	ld.local.u32 	%r34135, [%rd3858+-896];
	shr.u32 	%r34136, %r34134, 1;
	and.b32  	%r34137, %r106911, 1;
	setp.eq.b32 	%p2887, %r34137, 1;
	selp.b32 	%r34138, -1727483681, 0, %p2887;
	xor.b32  	%r34139, %r34138, %r34135;
	xor.b32  	%r34140, %r34139, %r34136;
	st.local.u32 	[%rd3858+12], %r34140;
	setp.ne.s32 	%p2888, %r106912, 623;
	@%p2888 bra 	$L__BB3_6846;
	ld.local.u32 	%r34142, [%rd2+2492];
	and.b32  	%r34143, %r34142, -2147483648;
	ld.local.u32 	%r106872, [%rd2];
	and.b32  	%r34144, %r106872, 2147483646;
	or.b32  	%r34145, %r34144, %r34143;
	ld.local.u32 	%r34146, [%rd2+1584];
	shr.u32 	%r34147, %r34145, 1;
	and.b32  	%r34148, %r106872, 1;
	setp.eq.b32 	%p2889, %r34148, 1;
	selp.b32 	%r34149, -1727483681, 0, %p2889;
	xor.b32  	%r34150, %r34149, %r34146;
	xor.b32  	%r34151, %r34150, %r34147;
	st.local.u32 	[%rd2+2492], %r34151;
	mov.b32 	%r106913, 0;
	st.local.u32 	[%rd2+2496], %r106913;
$L__BB3_6848:
	add.s32 	%r106924, %r106913, 1;
	st.local.u32 	[%rd2+2496], %r106924;
	mul.wide.s32 	%rd3859, %r106913, 4;
	add.s64 	%rd3860, %rd2, %rd3859;
	ld.local.u32 	%r34152, [%rd3860];
	shr.u32 	%r34153, %r34152, 11;
	xor.b32  	%r34154, %r34153, %r34152;
	shl.b32 	%r34155, %r34154, 7;
	and.b32  	%r34156, %r34155, -1658038656;
	xor.b32  	%r34157, %r34156, %r34154;
	shl.b32 	%r34158, %r34157, 15;
	and.b32  	%r34159, %r34158, -402653184;
	xor.b32  	%r34160, %r34159, %r34157;
	shr.u32 	%r34161, %r34160, 27;
	and.b32  	%r34163, %r14550, 1073741792;
	or.b32  	%r106908, %r34161, %r34163;
	setp.eq.s32 	%p2890, %r106908, %r15021;
	or.pred  	%p12065, %p12065, %p2890;
	add.s32 	%r106907, %r106907, 1;
	setp.gt.u32 	%p2891, %r106907, %r15024;
	mov.u32 	%r106913, %r106924;
	@%p2891 bra 	$L__BB3_6849;
	bra.uni 	$L__BB3_6842;
$L__BB3_6849:
	sub.s32 	%r34164, %r15025, %r15024;
	add.s32 	%r34165, %r34164, -6;
	setp.lt.s32 	%p2892, %r34165, 1;
	@%p2892 bra 	$L__BB3_6858;
	mov.b32 	%r106919, 0;
$L__BB3_6851:
	setp.lt.s32 	%p2893, %r106924, 624;
	@%p2893 bra 	$L__BB3_6857;
	mov.b32 	%r106921, 0;
	mov.u64 	%rd7360, %rd2;
$L__BB3_6853:
	and.b32  	%r34168, %r106872, -2147483648;
	ld.local.u32 	%r34169, [%rd7360+4];
	and.b32  	%r34170, %r34169, 2147483646;
	or.b32  	%r34171, %r34170, %r34168;
	ld.local.u32 	%r34172, [%rd7360+1588];
	shr.u32 	%r34173, %r34171, 1;
	and.b32  	%r34174, %r34169, 1;
	setp.eq.b32 	%p2894, %r34174, 1;
	selp.b32 	%r34175, -1727483681, 0, %p2894;
	xor.b32  	%r34176, %r34175, %r34172;
	xor.b32  	%r34177, %r34176, %r34173;
	st.local.u32 	[%rd7360], %r34177;
	and.b32  	%r34178, %r34169, -2147483648;
	ld.local.u32 	%r34179, [%rd7360+8];
	and.b32  	%r34180, %r34179, 2147483646;
	or.b32  	%r34181, %r34180, %r34178;
	ld.local.u32 	%r34182, [%rd7360+1592];
	shr.u32 	%r34183, %r34181, 1;
	and.b32  	%r34184, %r34179, 1;
	setp.eq.b32 	%p2895, %r34184, 1;
	selp.b32 	%r34185, -1727483681, 0, %p2895;
	xor.b32  	%r34186, %r34185, %r34182;
	xor.b32  	%r34187, %r34186, %r34183;
	st.local.u32 	[%rd7360+4], %r34187;
	and.b32  	%r34188, %r34179, -2147483648;
	ld.local.u32 	%r14574, [%rd7360+12];
	and.b32  	%r34189, %r14574, 2147483646;
	or.b32  	%r34190, %r34189, %r34188;
	ld.local.u32 	%r34191, [%rd7360+1596];
	shr.u32 	%r34192, %r34190, 1;
	and.b32  	%r34193, %r14574, 1;
	setp.eq.b32 	%p2896, %r34193, 1;
	selp.b32 	%r34194, -1727483681, 0, %p2896;
	xor.b32  	%r34195, %r34194, %r34191;
	xor.b32  	%r34196, %r34195, %r34192;
	st.local.u32 	[%rd7360+8], %r34196;
	setp.ne.s32 	%p2897, %r106921, 224;
	@%p2897 bra 	$L__BB3_6905;
	ld.local.u32 	%r106922, [%rd2+908];
	mov.b32 	%r106923, 227;
$L__BB3_6855:
	mul.wide.u32 	%rd3861, %r106923, 4;
	add.s64 	%rd3862, %rd2, %rd3861;
	and.b32  	%r34207, %r106922, -2147483648;
	ld.local.u32 	%r34208, [%rd3862+4];
	and.b32  	%r34209, %r34208, 2147483646;
	or.b32  	%r34210, %r34209, %r34207;
	ld.local.u32 	%r34211, [%rd3862+-908];
	shr.u32 	%r34212, %r34210, 1;
	and.b32  	%r34213, %r34208, 1;
	setp.eq.b32 	%p2899, %r34213, 1;
	selp.b32 	%r34214, -1727483681, 0, %p2899;
	xor.b32  	%r34215, %r34214, %r34211;
	xor.b32  	%r34216, %r34215, %r34212;
	st.local.u32 	[%rd3862], %r34216;
	and.b32  	%r34217, %r34208, -2147483648;
	ld.local.u32 	%r34218, [%rd3862+8];
	and.b32  	%r34219, %r34218, 2147483646;
	or.b32  	%r34220, %r34219, %r34217;
	ld.local.u32 	%r34221, [%rd3862+-904];
	shr.u32 	%r34222, %r34220, 1;
	and.b32  	%r34223, %r34218, 1;
	setp.eq.b32 	%p2900, %r34223, 1;
	selp.b32 	%r34224, -1727483681, 0, %p2900;
	xor.b32  	%r34225, %r34224, %r34221;
	xor.b32  	%r34226, %r34225, %r34222;
	st.local.u32 	[%rd3862+4], %r34226;
	and.b32  	%r34227, %r34218, -2147483648;
	ld.local.u32 	%r34228, [%rd3862+12];
	and.b32  	%r34229, %r34228, 2147483646;
	or.b32  	%r34230, %r34229, %r34227;
	ld.local.u32 	%r34231, [%rd3862+-900];
	shr.u32 	%r34232, %r34230, 1;
	and.b32  	%r34233, %r34228, 1;
	setp.eq.b32 	%p2901, %r34233, 1;
	selp.b32 	%r34234, -1727483681, 0, %p2901;
	xor.b32  	%r34235, %r34234, %r34231;
	xor.b32  	%r34236, %r34235, %r34232;
	st.local.u32 	[%rd3862+8], %r34236;
	and.b32  	%r34237, %r34228, -2147483648;
	add.s32 	%r106923, %r106923, 4;
	ld.local.u32 	%r106922, [%rd3862+16];
	and.b32  	%r34238, %r106922, 2147483646;
	or.b32  	%r34239, %r34238, %r34237;
	ld.local.u32 	%r34240, [%rd3862+-896];
	shr.u32 	%r34241, %r34239, 1;
	and.b32  	%r34242, %r106922, 1;
	setp.eq.b32 	%p2902, %r34242, 1;
	selp.b32 	%r34243, -1727483681, 0, %p2902;
	xor.b32  	%r34244, %r34243, %r34240;
	xor.b32  	%r34245, %r34244, %r34241;
	st.local.u32 	[%rd3862+12], %r34245;
	setp.ne.s32 	%p2903, %r106923, 623;
	@%p2903 bra 	$L__BB3_6855;
	ld.local.u32 	%r34247, [%rd2+2492];
	and.b32  	%r34248, %r34247, -2147483648;
	ld.local.u32 	%r106872, [%rd2];
	and.b32  	%r34249, %r106872, 2147483646;
	or.b32  	%r34250, %r34249, %r34248;
	ld.local.u32 	%r34251, [%rd2+1584];
	shr.u32 	%r34252, %r34250, 1;
	and.b32  	%r34253, %r106872, 1;
	setp.eq.b32 	%p2904, %r34253, 1;
	selp.b32 	%r34254, -1727483681, 0, %p2904;
	xor.b32  	%r34255, %r34254, %r34251;
	xor.b32  	%r34256, %r34255, %r34252;
	st.local.u32 	[%rd2+2492], %r34256;
	mov.b32 	%r106924, 0;
	st.local.u32 	[%rd2+2496], %r106924;
$L__BB3_6857:
	add.s32 	%r106924, %r106924, 1;
	st.local.u32 	[%rd2+2496], %r106924;
	add.s32 	%r106919, %r106919, 1;
	setp.ne.s32 	%p2905, %r106919, %r34165;
	@%p2905 bra 	$L__BB3_6851;
$L__BB3_6858:
	setp.lt.s32 	%p2906, %r106924, 624;
	@%p2906 bra 	$L__BB3_6864;
	mov.b32 	%r106929, 0;
	mov.u64 	%rd7361, %rd2;
$L__BB3_6860:
	and.b32  	%r34260, %r106872, -2147483648;
	ld.local.u32 	%r34261, [%rd7361+4];
	and.b32  	%r34262, %r34261, 2147483646;
	or.b32  	%r34263, %r34262, %r34260;
	ld.local.u32 	%r34264, [%rd7361+1588];
	shr.u32 	%r34265, %r34263, 1;
	and.b32  	%r34266, %r34261, 1;
	setp.eq.b32 	%p2907, %r34266, 1;
	selp.b32 	%r34267, -1727483681, 0, %p2907;
	xor.b32  	%r34268, %r34267, %r34264;
	xor.b32  	%r34269, %r34268, %r34265;
	st.local.u32 	[%rd7361], %r34269;
	and.b32  	%r34270, %r34261, -2147483648;
	ld.local.u32 	%r34271, [%rd7361+8];
	and.b32  	%r34272, %r34271, 2147483646;
	or.b32  	%r34273, %r34272, %r34270;
	ld.local.u32 	%r34274, [%rd7361+1592];
	shr.u32 	%r34275, %r34273, 1;
	and.b32  	%r34276, %r34271, 1;
	setp.eq.b32 	%p2908, %r34276, 1;
	selp.b32 	%r34277, -1727483681, 0, %p2908;
	xor.b32  	%r34278, %r34277, %r34274;
	xor.b32  	%r34279, %r34278, %r34275;
	st.local.u32 	[%rd7361+4], %r34279;
	and.b32  	%r34280, %r34271, -2147483648;
	ld.local.u32 	%r14589, [%rd7361+12];
	and.b32  	%r34281, %r14589, 2147483646;
	or.b32  	%r34282, %r34281, %r34280;
	ld.local.u32 	%r34283, [%rd7361+1596];
	shr.u32 	%r34284, %r34282, 1;
	and.b32  	%r34285, %r14589, 1;
	setp.eq.b32 	%p2909, %r34285, 1;
	selp.b32 	%r34286, -1727483681, 0, %p2909;
	xor.b32  	%r34287, %r34286, %r34283;
	xor.b32  	%r34288, %r34287, %r34284;
	st.local.u32 	[%rd7361+8], %r34288;
	setp.ne.s32 	%p2910, %r106929, 224;
	@%p2910 bra 	$L__BB3_6904;
	ld.local.u32 	%r106931, [%rd2+908];
	add.s64 	%rd7362, %rd2, 924;
	mov.b32 	%r106930, 0;
$L__BB3_6862:
	and.b32  	%r34299, %r106931, -2147483648;
	ld.local.u32 	%r34300, [%rd7362+-12];
	and.b32  	%r34301, %r34300, 2147483646;
	or.b32  	%r34302, %r34301, %r34299;
	ld.local.u32 	%r34303, [%rd7362+-924];
	shr.u32 	%r34304, %r34302, 1;
	and.b32  	%r34305, %r34300, 1;
	setp.eq.b32 	%p2912, %r34305, 1;
	selp.b32 	%r34306, -1727483681, 0, %p2912;
	xor.b32  	%r34307, %r34306, %r34303;
	xor.b32  	%r34308, %r34307, %r34304;
	st.local.u32 	[%rd7362+-16], %r34308;
	and.b32  	%r34309, %r34300, -2147483648;
	ld.local.u32 	%r34310, [%rd7362+-8];
	and.b32  	%r34311, %r34310, 2147483646;
	or.b32  	%r34312, %r34311, %r34309;
	ld.local.u32 	%r34313, [%rd7362+-920];
	shr.u32 	%r34314, %r34312, 1;
	and.b32  	%r34315, %r34310, 1;
	setp.eq.b32 	%p2913, %r34315, 1;
	selp.b32 	%r34316, -1727483681, 0, %p2913;
	xor.b32  	%r34317, %r34316, %r34313;
	xor.b32  	%r34318, %r34317, %r34314;
	st.local.u32 	[%rd7362+-12], %r34318;
	and.b32  	%r34319, %r34310, -2147483648;
	ld.local.u32 	%r34320, [%rd7362+-4];
	and.b32  	%r34321, %r34320, 2147483646;
	or.b32  	%r34322, %r34321, %r34319;
	ld.local.u32 	%r34323, [%rd7362+-916];
	shr.u32 	%r34324, %r34322, 1;
	and.b32  	%r34325, %r34320, 1;
	setp.eq.b32 	%p2914, %r34325, 1;
	selp.b32 	%r34326, -1727483681, 0, %p2914;
	xor.b32  	%r34327, %r34326, %r34323;
	xor.b32  	%r34328, %r34327, %r34324;
	st.local.u32 	[%rd7362+-8], %r34328;
	and.b32  	%r34329, %r34320, -2147483648;
	ld.local.u32 	%r106931, [%rd7362];
	and.b32  	%r34330, %r106931, 2147483646;
	or.b32  	%r34331, %r34330, %r34329;
	ld.local.u32 	%r34332, [%rd7362+-912];
	shr.u32 	%r34333, %r34331, 1;
	and.b32  	%r34334, %r106931, 1;
	setp.eq.b32 	%p2915, %r34334, 1;
	selp.b32 	%r34335, -1727483681, 0, %p2915;
	xor.b32  	%r34336, %r34335, %r34332;
	xor.b32  	%r34337, %r34336, %r34333;
	st.local.u32 	[%rd7362+-4], %r34337;
	add.s32 	%r106930, %r106930, 4;
	add.s64 	%rd7362, %rd7362, 16;
	setp.ne.s32 	%p2916, %r106930, 396;
	@%p2916 bra 	$L__BB3_6862;
	ld.local.u32 	%r34339, [%rd2+2492];
	and.b32  	%r34340, %r34339, -2147483648;
	ld.local.u32 	%r106872, [%rd2];
	and.b32  	%r34341, %r106872, 2147483646;
	or.b32  	%r34342, %r34341, %r34340;
	ld.local.u32 	%r34343, [%rd2+1584];
	shr.u32 	%r34344, %r34342, 1;
	and.b32  	%r34345, %r106872, 1;
	setp.eq.b32 	%p2917, %r34345, 1;
	selp.b32 	%r34346, -1727483681, 0, %p2917;
	xor.b32  	%r34347, %r34346, %r34343;
	xor.b32  	%r34348, %r34347, %r34344;
	st.local.u32 	[%rd2+2492], %r34348;
	mov.b32 	%r106924, 0;
	st.local.u32 	[%rd2+2496], %r106924;
$L__BB3_6864:
	add.s32 	%r106939, %r106924, 1;
	st.local.u32 	[%rd2+2496], %r106939;
	mul.wide.s32 	%rd3863, %r106924, 4;
	add.s64 	%rd3864, %rd2, %rd3863;
	ld.local.u32 	%r34349, [%rd3864];
	shr.u32 	%r34350, %r34349, 11;
	xor.b32  	%r34351, %r34350, %r34349;
	shl.b32 	%r34352, %r34351, 7;
	and.b32  	%r34353, %r34352, -1658038656;
	xor.b32  	%r14599, %r34353, %r34351;
	setp.lt.s32 	%p2918, %r106924, 623;
	@%p2918 bra 	$L__BB3_6870;
	mov.b32 	%r106935, 0;
	mov.u64 	%rd7363, %rd2;
$L__BB3_6866:
	and.b32  	%r34355, %r106872, -2147483648;
	ld.local.u32 	%r34356, [%rd7363+4];
	and.b32  	%r34357, %r34356, 2147483646;
	or.b32  	%r34358, %r34357, %r34355;
	ld.local.u32 	%r34359, [%rd7363+1588];
	shr.u32 	%r34360, %r34358, 1;
	and.b32  	%r34361, %r34356, 1;
	setp.eq.b32 	%p2919, %r34361, 1;
	selp.b32 	%r34362, -1727483681, 0, %p2919;
	xor.b32  	%r34363, %r34362, %r34359;
	xor.b32  	%r34364, %r34363, %r34360;
	st.local.u32 	[%rd7363], %r34364;
	and.b32  	%r34365, %r34356, -2147483648;
	ld.local.u32 	%r34366, [%rd7363+8];
	and.b32  	%r34367, %r34366, 2147483646;
	or.b32  	%r34368, %r34367, %r34365;
	ld.local.u32 	%r34369, [%rd7363+1592];
	shr.u32 	%r34370, %r34368, 1;
	and.b32  	%r34371, %r34366, 1;
	setp.eq.b32 	%p2920, %r34371, 1;
	selp.b32 	%r34372, -1727483681, 0, %p2920;
	xor.b32  	%r34373, %r34372, %r34369;
	xor.b32  	%r34374, %r34373, %r34370;
	st.local.u32 	[%rd7363+4], %r34374;
	and.b32  	%r34375, %r34366, -2147483648;
	ld.local.u32 	%r14602, [%rd7363+12];
	and.b32  	%r34376, %r14602, 2147483646;
	or.b32  	%r34377, %r34376, %r34375;
	ld.local.u32 	%r34378, [%rd7363+1596];
	shr.u32 	%r34379, %r34377, 1;
	and.b32  	%r34380, %r14602, 1;
	setp.eq.b32 	%p2921, %r34380, 1;
	selp.b32 	%r34381, -1727483681, 0, %p2921;
	xor.b32  	%r34382, %r34381, %r34378;
	xor.b32  	%r34383, %r34382, %r34379;
	st.local.u32 	[%rd7363+8], %r34383;
	setp.ne.s32 	%p2922, %r106935, 224;
	@%p2922 bra 	$L__BB3_6903;
	ld.local.u32 	%r106937, [%rd2+908];
	add.s64 	%rd7364, %rd2, 924;
	mov.b32 	%r106936, 0;
$L__BB3_6868:
	and.b32  	%r34394, %r106937, -2147483648;
	ld.local.u32 	%r34395, [%rd7364+-12];
	and.b32  	%r34396, %r34395, 2147483646;
	or.b32  	%r34397, %r34396, %r34394;
	ld.local.u32 	%r34398, [%rd7364+-924];
	shr.u32 	%r34399, %r34397, 1;
	and.b32  	%r34400, %r34395, 1;
	setp.eq.b32 	%p2924, %r34400, 1;
	selp.b32 	%r34401, -1727483681, 0, %p2924;
	xor.b32  	%r34402, %r34401, %r34398;
	xor.b32  	%r34403, %r34402, %r34399;
	st.local.u32 	[%rd7364+-16], %r34403;
	and.b32  	%r34404, %r34395, -2147483648;
	ld.local.u32 	%r34405, [%rd7364+-8];
	and.b32  	%r34406, %r34405, 2147483646;
	or.b32  	%r34407, %r34406, %r34404;
	ld.local.u32 	%r34408, [%rd7364+-920];
	shr.u32 	%r34409, %r34407, 1;
	and.b32  	%r34410, %r34405, 1;
	setp.eq.b32 	%p2925, %r34410, 1;
	selp.b32 	%r34411, -1727483681, 0, %p2925;
	xor.b32  	%r34412, %r34411, %r34408;
	xor.b32  	%r34413, %r34412, %r34409;
	st.local.u32 	[%rd7364+-12], %r34413;
	and.b32  	%r34414, %r34405, -2147483648;
	ld.local.u32 	%r34415, [%rd7364+-4];
	and.b32  	%r34416, %r34415, 2147483646;
	or.b32  	%r34417, %r34416, %r34414;
	ld.local.u32 	%r34418, [%rd7364+-916];
	shr.u32 	%r34419, %r34417, 1;
	and.b32  	%r34420, %r34415, 1;
	setp.eq.b32 	%p2926, %r34420, 1;
	selp.b32 	%r34421, -1727483681, 0, %p2926;
	xor.b32  	%r34422, %r34421, %r34418;
	xor.b32  	%r34423, %r34422, %r34419;
	st.local.u32 	[%rd7364+-8], %r34423;
	and.b32  	%r34424, %r34415, -2147483648;
	ld.local.u32 	%r106937, [%rd7364];
	and.b32  	%r34425, %r106937, 2147483646;
	or.b32  	%r34426, %r34425, %r34424;
	ld.local.u32 	%r34427, [%rd7364+-912];
	shr.u32 	%r34428, %r34426, 1;
	and.b32  	%r34429, %r106937, 1;
	setp.eq.b32 	%p2927, %r34429, 1;
	selp.b32 	%r34430, -1727483681, 0, %p2927;
	xor.b32  	%r34431, %r34430, %r34427;
	xor.b32  	%r34432, %r34431, %r34428;
	st.local.u32 	[%rd7364+-4], %r34432;
	add.s32 	%r106936, %r106936, 4;
	add.s64 	%rd7364, %rd7364, 16;
	setp.ne.s32 	%p2928, %r106936, 396;
	@%p2928 bra 	$L__BB3_6868;
	ld.local.u32 	%r34434, [%rd2+2492];
	and.b32  	%r34435, %r34434, -2147483648;
	ld.local.u32 	%r106872, [%rd2];
	and.b32  	%r34436, %r106872, 2147483646;
	or.b32  	%r34437, %r34436, %r34435;
	ld.local.u32 	%r34438, [%rd2+1584];
	shr.u32 	%r34439, %r34437, 1;
	and.b32  	%r34440, %r106872, 1;
	setp.eq.b32 	%p2929, %r34440, 1;
	selp.b32 	%r34441, -1727483681, 0, %p2929;
	xor.b32  	%r34442, %r34441, %r34438;
	xor.b32  	%r34443, %r34442, %r34439;
	st.local.u32 	[%rd2+2492], %r34443;
	mov.b32 	%r106939, 0;
	st.local.u32 	[%rd2+2496], %r106939;
$L__BB3_6870:
	add.s32 	%r106945, %r106939, 1;
	st.local.u32 	[%rd2+2496], %r106945;
	mul.wide.s32 	%rd3865, %r106939, 4;
	add.s64 	%rd3866, %rd2, %rd3865;
	ld.local.u32 	%r34444, [%rd3866];
	shr.u32 	%r34445, %r34444, 11;
	xor.b32  	%r34446, %r34445, %r34444;
	shl.b32 	%r34447, %r34446, 7;
	and.b32  	%r34448, %r34447, -1658038656;
	xor.b32  	%r14612, %r34448, %r34446;
	setp.lt.s32 	%p2930, %r106939, 623;
	@%p2930 bra 	$L__BB3_6876;
	mov.b32 	%r106941, 0;
	mov.u64 	%rd7365, %rd2;
$L__BB3_6872:
	and.b32  	%r34450, %r106872, -2147483648;
	ld.local.u32 	%r34451, [%rd7365+4];
	and.b32  	%r34452, %r34451, 2147483646;
	or.b32  	%r34453, %r34452, %r34450;
	ld.local.u32 	%r34454, [%rd7365+1588];
	shr.u32 	%r34455, %r34453, 1;
	and.b32  	%r34456, %r34451, 1;
	setp.eq.b32 	%p2931, %r34456, 1;
	selp.b32 	%r34457, -1727483681, 0, %p2931;
	xor.b32  	%r34458, %r34457, %r34454;
	xor.b32  	%r34459, %r34458, %r34455;
	st.local.u32 	[%rd7365], %r34459;
	and.b32  	%r34460, %r34451, -2147483648;
	ld.local.u32 	%r34461, [%rd7365+8];
	and.b32  	%r34462, %r34461, 2147483646;
	or.b32  	%r34463, %r34462, %r34460;
	ld.local.u32 	%r34464, [%rd7365+1592];
	shr.u32 	%r34465, %r34463, 1;
	and.b32  	%r34466, %r34461, 1;
	setp.eq.b32 	%p2932, %r34466, 1;
	selp.b32 	%r34467, -1727483681, 0, %p2932;
	xor.b32  	%r34468, %r34467, %r34464;
	xor.b32  	%r34469, %r34468, %r34465;
	st.local.u32 	[%rd7365+4], %r34469;
	and.b32  	%r34470, %r34461, -2147483648;
	ld.local.u32 	%r14615, [%rd7365+12];
	and.b32  	%r34471, %r14615, 2147483646;
	or.b32  	%r34472, %r34471, %r34470;
	ld.local.u32 	%r34473, [%rd7365+1596];
	shr.u32 	%r34474, %r34472, 1;
	and.b32  	%r34475, %r14615, 1;
	setp.eq.b32 	%p2933, %r34475, 1;
	selp.b32 	%r34476, -1727483681, 0, %p2933;
	xor.b32  	%r34477, %r34476, %r34473;
	xor.b32  	%r34478, %r34477, %r34474;
	st.local.u32 	[%rd7365+8], %r34478;
	setp.ne.s32 	%p2934, %r106941, 224;
	@%p2934 bra 	$L__BB3_6902;
	ld.local.u32 	%r106943, [%rd2+908];
	add.s64 	%rd7366, %rd2, 924;
	mov.b32 	%r106942, 0;
$L__BB3_6874:
	and.b32  	%r34489, %r106943, -2147483648;
	ld.local.u32 	%r34490, [%rd7366+-12];
	and.b32  	%r34491, %r34490, 2147483646;
	or.b32  	%r34492, %r34491, %r34489;
	ld.local.u32 	%r34493, [%rd7366+-924];
	shr.u32 	%r34494, %r34492, 1;
	and.b32  	%r34495, %r34490, 1;
	setp.eq.b32 	%p2936, %r34495, 1;
	selp.b32 	%r34496, -1727483681, 0, %p2936;
	xor.b32  	%r34497, %r34496, %r34493;
	xor.b32  	%r34498, %r34497, %r34494;
	st.local.u32 	[%rd7366+-16], %r34498;
	and.b32  	%r34499, %r34490, -2147483648;
	ld.local.u32 	%r34500, [%rd7366+-8];
	and.b32  	%r34501, %r34500, 2147483646;
	or.b32  	%r34502, %r34501, %r34499;
	ld.local.u32 	%r34503, [%rd7366+-920];
	shr.u32 	%r34504, %r34502, 1;
	and.b32  	%r34505, %r34500, 1;
	setp.eq.b32 	%p2937, %r34505, 1;
	selp.b32 	%r34506, -1727483681, 0, %p2937;
	xor.b32  	%r34507, %r34506, %r34503;
	xor.b32  	%r34508, %r34507, %r34504;
	st.local.u32 	[%rd7366+-12], %r34508;
	and.b32  	%r34509, %r34500, -2147483648;
	ld.local.u32 	%r34510, [%rd7366+-4];
	and.b32  	%r34511, %r34510, 2147483646;
	or.b32  	%r34512, %r34511, %r34509;
	ld.local.u32 	%r34513, [%rd7366+-916];
	shr.u32 	%r34514, %r34512, 1;
	and.b32  	%r34515, %r34510, 1;
	setp.eq.b32 	%p2938, %r34515, 1;
	selp.b32 	%r34516, -1727483681, 0, %p2938;
	xor.b32  	%r34517, %r34516, %r34513;
	xor.b32  	%r34518, %r34517, %r34514;
	st.local.u32 	[%rd7366+-8], %r34518;
	and.b32  	%r34519, %r34510, -2147483648;
	ld.local.u32 	%r106943, [%rd7366];
	and.b32  	%r34520, %r106943, 2147483646;
	or.b32  	%r34521, %r34520, %r34519;
	ld.local.u32 	%r34522, [%rd7366+-912];
	shr.u32 	%r34523, %r34521, 1;
	and.b32  	%r34524, %r106943, 1;
	setp.eq.b32 	%p2939, %r34524, 1;
	selp.b32 	%r34525, -1727483681, 0, %p2939;
	xor.b32  	%r34526, %r34525, %r34522;
	xor.b32  	%r34527, %r34526, %r34523;
	st.local.u32 	[%rd7366+-4], %r34527;
	add.s32 	%r106942, %r106942, 4;
	add.s64 	%rd7366, %rd7366, 16;
	setp.ne.s32 	%p2940, %r106942, 396;
	@%p2940 bra 	$L__BB3_6874;
	ld.local.u32 	%r34529, [%rd2+2492];
	and.b32  	%r34530, %r34529, -2147483648;
	ld.local.u32 	%r106872, [%rd2];
	and.b32  	%r34531, %r106872, 2147483646;
	or.b32  	%r34532, %r34531, %r34530;
	ld.local.u32 	%r34533, [%rd2+1584];
	shr.u32 	%r34534, %r34532, 1;
	and.b32  	%r34535, %r106872, 1;
	setp.eq.b32 	%p2941, %r34535, 1;
	selp.b32 	%r34536, -1727483681, 0, %p2941;
	xor.b32  	%r34537, %r34536, %r34533;
	xor.b32  	%r34538, %r34537, %r34534;
	st.local.u32 	[%rd2+2492], %r34538;
	mov.b32 	%r106945, 0;
	st.local.u32 	[%rd2+2496], %r106945;
$L__BB3_6876:
	add.s32 	%r106951, %r106945, 1;
	st.local.u32 	[%rd2+2496], %r106951;
	mul.wide.s32 	%rd3867, %r106945, 4;
	add.s64 	%rd3868, %rd2, %rd3867;
	ld.local.u32 	%r34539, [%rd3868];
	shr.u32 	%r34540, %r34539, 11;
	xor.b32  	%r34541, %r34540, %r34539;
	shl.b32 	%r34542, %r34541, 7;
	and.b32  	%r34543, %r34542, -1658038656;
	xor.b32  	%r14625, %r34543, %r34541;
	setp.lt.s32 	%p2942, %r106945, 623;
	@%p2942 bra 	$L__BB3_6882;
	mov.b32 	%r106947, 0;
	mov.u64 	%rd7367, %rd2;
$L__BB3_6878:
	and.b32  	%r34545, %r106872, -2147483648;
	ld.local.u32 	%r34546, [%rd7367+4];
	and.b32  	%r34547, %r34546, 2147483646;
	or.b32  	%r34548, %r34547, %r34545;
	ld.local.u32 	%r34549, [%rd7367+1588];
	shr.u32 	%r34550, %r34548, 1;
	and.b32  	%r34551, %r34546, 1;
	setp.eq.b32 	%p2943, %r34551, 1;
	selp.b32 	%r34552, -1727483681, 0, %p2943;
	xor.b32  	%r34553, %r34552, %r34549;
	xor.b32  	%r34554, %r34553, %r34550;
	st.local.u32 	[%rd7367], %r34554;
	and.b32  	%r34555, %r34546, -2147483648;
	ld.local.u32 	%r34556, [%rd7367+8];
	and.b32  	%r34557, %r34556, 2147483646;
	or.b32  	%r34558, %r34557, %r34555;
	ld.local.u32 	%r34559, [%rd7367+1592];
	shr.u32 	%r34560, %r34558, 1;
	and.b32  	%r34561, %r34556, 1;
	setp.eq.b32 	%p2944, %r34561, 1;
	selp.b32 	%r34562, -1727483681, 0, %p2944;
	xor.b32  	%r34563, %r34562, %r34559;
	xor.b32  	%r34564, %r34563, %r34560;
	st.local.u32 	[%rd7367+4], %r34564;
	and.b32  	%r34565, %r34556, -2147483648;
	ld.local.u32 	%r14628, [%rd7367+12];
	and.b32  	%r34566, %r14628, 2147483646;
	or.b32  	%r34567, %r34566, %r34565;
	ld.local.u32 	%r34568, [%rd7367+1596];
	shr.u32 	%r34569, %r34567, 1;
	and.b32  	%r34570, %r14628, 1;
	setp.eq.b32 	%p2945, %r34570, 1;
	selp.b32 	%r34571, -1727483681, 0, %p2945;
	xor.b32  	%r34572, %r34571, %r34568;
	xor.b32  	%r34573, %r34572, %r34569;
	st.local.u32 	[%rd7367+8], %r34573;
	setp.ne.s32 	%p2946, %r106947, 224;
	@%p2946 bra 	$L__BB3_6901;
	ld.local.u32 	%r106949, [%rd2+908];
	add.s64 	%rd7368, %rd2, 924;
	mov.b32 	%r106948, 0;
$L__BB3_6880:
	and.b32  	%r34584, %r106949, -2147483648;
	ld.local.u32 	%r34585, [%rd7368+-12];
	and.b32  	%r34586, %r34585, 2147483646;
	or.b32  	%r34587, %r34586, %r34584;
	ld.local.u32 	%r34588, [%rd7368+-924];
	shr.u32 	%r34589, %r34587, 1;
	and.b32  	%r34590, %r34585, 1;
	setp.eq.b32 	%p2948, %r34590, 1;
	selp.b32 	%r34591, -1727483681, 0, %p2948;
	xor.b32  	%r34592, %r34591, %r34588;
	xor.b32  	%r34593, %r34592, %r34589;
	st.local.u32 	[%rd7368+-16], %r34593;
	and.b32  	%r34594, %r34585, -2147483648;
	ld.local.u32 	%r34595, [%rd7368+-8];
	and.b32  	%r34596, %r34595, 2147483646;
	or.b32  	%r34597, %r34596, %r34594;
	ld.local.u32 	%r34598, [%rd7368+-920];
	shr.u32 	%r34599, %r34597, 1;
	and.b32  	%r34600, %r34595, 1;
	setp.eq.b32 	%p2949, %r34600, 1;
	selp.b32 	%r34601, -1727483681, 0, %p2949;
	xor.b32  	%r34602, %r34601, %r34598;
	xor.b32  	%r34603, %r34602, %r34599;
	st.local.u32 	[%rd7368+-12], %r34603;
	and.b32  	%r34604, %r34595, -2147483648;
	ld.local.u32 	%r34605, [%rd7368+-4];
	and.b32  	%r34606, %r34605, 2147483646;
	or.b32  	%r34607, %r34606, %r34604;
	ld.local.u32 	%r34608, [%rd7368+-916];
	shr.u32 	%r34609, %r34607, 1;
	and.b32  	%r34610, %r34605, 1;
	setp.eq.b32 	%p2950, %r34610, 1;
	selp.b32 	%r34611, -1727483681, 0, %p2950;
	xor.b32  	%r34612, %r34611, %r34608;
	xor.b32  	%r34613, %r34612, %r34609;
	st.local.u32 	[%rd7368+-8], %r34613;
	and.b32  	%r34614, %r34605, -2147483648;
	ld.local.u32 	%r106949, [%rd7368];
	and.b32  	%r34615, %r106949, 2147483646;
	or.b32  	%r34616, %r34615, %r34614;
	ld.local.u32 	%r34617, [%rd7368+-912];
	shr.u32 	%r34618, %r34616, 1;
	and.b32  	%r34619, %r106949, 1;
	setp.eq.b32 	%p2951, %r34619, 1;
	selp.b32 	%r34620, -1727483681, 0, %p2951;
	xor.b32  	%r34621, %r34620, %r34617;
	xor.b32  	%r34622, %r34621, %r34618;
	st.local.u32 	[%rd7368+-4], %r34622;
	add.s32 	%r106948, %r106948, 4;
	add.s64 	%rd7368, %rd7368, 16;
	setp.ne.s32 	%p2952, %r106948, 396;
	@%p2952 bra 	$L__BB3_6880;
	ld.local.u32 	%r34624, [%rd2+2492];
	and.b32  	%r34625, %r34624, -2147483648;
	ld.local.u32 	%r106872, [%rd2];
	and.b32  	%r34626, %r106872, 2147483646;
	or.b32  	%r34627, %r34626, %r34625;
	ld.local.u32 	%r34628, [%rd2+1584];
	shr.u32 	%r34629, %r34627, 1;
	and.b32  	%r34630, %r106872, 1;
	setp.eq.b32 	%p2953, %r34630, 1;
	selp.b32 	%r34631, -1727483681, 0, %p2953;
	xor.b32  	%r34632, %r34631, %r34628;
	xor.b32  	%r34633, %r34632, %r34629;
	st.local.u32 	[%rd2+2492], %r34633;
	mov.b32 	%r106951, 0;
	st.local.u32 	[%rd2+2496], %r106951;
$L__BB3_6882:
	add.s32 	%r106957, %r106951, 1;
	st.local.u32 	[%rd2+2496], %r106957;
	mul.wide.s32 	%rd3869, %r106951, 4;
	add.s64 	%rd3870, %rd2, %rd3869;
	ld.local.u32 	%r34634, [%rd3870];
	shr.u32 	%r34635, %r34634, 11;
	xor.b32  	%r34636, %r34635, %r34634;
	shl.b32 	%r34637, %r34636, 7;
	and.b32  	%r34638, %r34637, -1658038656;
	xor.b32  	%r14638, %r34638, %r34636;
	setp.lt.s32 	%p2954, %r106951, 623;
	@%p2954 bra 	$L__BB3_6888;
	mov.b32 	%r106953, 0;
	mov.u64 	%rd7369, %rd2;
$L__BB3_6884:
	and.b32  	%r34640, %r106872, -2147483648;
	ld.local.u32 	%r34641, [%rd7369+4];
	and.b32  	%r34642, %r34641, 2147483646;
	or.b32  	%r34643, %r34642, %r34640;
	ld.local.u32 	%r34644, [%rd7369+1588];
	shr.u32 	%r34645, %r34643, 1;
	and.b32  	%r34646, %r34641, 1;
	setp.eq.b32 	%p2955, %r34646, 1;
	selp.b32 	%r34647, -1727483681, 0, %p2955;
	xor.b32  	%r34648, %r34647, %r34644;
	xor.b32  	%r34649, %r34648, %r34645;
	st.local.u32 	[%rd7369], %r34649;
	and.b32  	%r34650, %r34641, -2147483648;
	ld.local.u32 	%r34651, [%rd7369+8];
	and.b32  	%r34652, %r34651, 2147483646;
	or.b32  	%r34653, %r34652, %r34650;
	ld.local.u32 	%r34654, [%rd7369+1592];
	shr.u32 	%r34655, %r34653, 1;
	and.b32  	%r34656, %r34651, 1;
	setp.eq.b32 	%p2956, %r34656, 1;
	selp.b32 	%r34657, -1727483681, 0, %p2956;
	xor.b32  	%r34658, %r34657, %r34654;
	xor.b32  	%r34659, %r34658, %r34655;
	st.local.u32 	[%rd7369+4], %r34659;
	and.b32  	%r34660, %r34651, -2147483648;
	ld.local.u32 	%r14641, [%rd7369+12];
	and.b32  	%r34661, %r14641, 2147483646;
	or.b32  	%r34662, %r34661, %r34660;
	ld.local.u32 	%r34663, [%rd7369+1596];
	shr.u32 	%r34664, %r34662, 1;
	and.b32  	%r34665, %r14641, 1;
	setp.eq.b32 	%p2957, %r34665, 1;
	selp.b32 	%r34666, -1727483681, 0, %p2957;
	xor.b32  	%r34667, %r34666, %r34663;
	xor.b32  	%r34668, %r34667, %r34664;
	st.local.u32 	[%rd7369+8], %r34668;
	setp.ne.s32 	%p2958, %r106953, 224;
	@%p2958 bra 	$L__BB3_6900;
	ld.local.u32 	%r106954, [%rd2+908];
	mov.b32 	%r106955, 227;
$L__BB3_6886:
	mul.wide.u32 	%rd3871, %r106955, 4;
	add.s64 	%rd3872, %rd2, %rd3871;
	and.b32  	%r34679, %r106954, -2147483648;
	ld.local.u32 	%r34680, [%rd3872+4];
	and.b32  	%r34681, %r34680, 2147483646;
	or.b32  	%r34682, %r34681, %r34679;
	ld.local.u32 	%r34683, [%rd3872+-908];
	shr.u32 	%r34684, %r34682, 1;
	and.b32  	%r34685, %r34680, 1;
	setp.eq.b32 	%p2960, %r34685, 1;
	selp.b32 	%r34686, -1727483681, 0, %p2960;
	xor.b32  	%r34687, %r34686, %r34683;
	xor.b32  	%r34688, %r34687, %r34684;
	st.local.u32 	[%rd3872], %r34688;
	and.b32  	%r34689, %r34680, -2147483648;
	ld.local.u32 	%r34690, [%rd3872+8];
	and.b32  	%r34691, %r34690, 2147483646;
	or.b32  	%r34692, %r34691, %r34689;
	ld.local.u32 	%r34693, [%rd3872+-904];
	shr.u32 	%r34694, %r34692, 1;
	and.b32  	%r34695, %r34690, 1;
	setp.eq.b32 	%p2961, %r34695, 1;
	selp.b32 	%r34696, -1727483681, 0, %p2961;
	xor.b32  	%r34697, %r34696, %r34693;
	xor.b32  	%r34698, %r34697, %r34694;
	st.local.u32 	[%rd3872+4], %r34698;
	and.b32  	%r34699, %r34690, -2147483648;
	ld.local.u32 	%r34700, [%rd3872+12];
	and.b32  	%r34701, %r34700, 2147483646;
	or.b32  	%r34702, %r34701, %r34699;
	ld.local.u32 	%r34703, [%rd3872+-900];
	shr.u32 	%r34704, %r34702, 1;
	and.b32  	%r34705, %r34700, 1;
	setp.eq.b32 	%p2962, %r34705, 1;
	selp.b32 	%r34706, -1727483681, 0, %p2962;
	xor.b32  	%r34707, %r34706, %r34703;
	xor.b32  	%r34708, %r34707, %r34704;
	st.local.u32 	[%rd3872+8], %r34708;
	and.b32  	%r34709, %r34700, -2147483648;
	add.s32 	%r106955, %r106955, 4;
	ld.local.u32 	%r106954, [%rd3872+16];
	and.b32  	%r34710, %r106954, 2147483646;
	or.b32  	%r34711, %r34710, %r34709;
	ld.local.u32 	%r34712, [%rd3872+-896];
	shr.u32 	%r34713, %r34711, 1;
	and.b32  	%r34714, %r106954, 1;
	setp.eq.b32 	%p2963, %r34714, 1;
	selp.b32 	%r34715, -1727483681, 0, %p2963;
	xor.b32  	%r34716, %r34715, %r34712;
	xor.b32  	%r34717, %r34716, %r34713;
	st.local.u32 	[%rd3872+12], %r34717;
	setp.ne.s32 	%p2964, %r106955, 623;
	@%p2964 bra 	$L__BB3_6886;
	ld.local.u32 	%r34719, [%rd2+2492];
	and.b32  	%r34720, %r34719, -2147483648;
	ld.local.u32 	%r106872, [%rd2];
	and.b32  	%r34721, %r106872, 2147483646;
	or.b32  	%r34722, %r34721, %r34720;
	ld.local.u32 	%r34723, [%rd2+1584];
	shr.u32 	%r34724, %r34722, 1;
	and.b32  	%r34725, %r106872, 1;
	setp.eq.b32 	%p2965, %r34725, 1;
	selp.b32 	%r34726, -1727483681, 0, %p2965;
	xor.b32  	%r34727, %r34726, %r34723;
	xor.b32  	%r34728, %r34727, %r34724;
	st.local.u32 	[%rd2+2492], %r34728;
	mov.b32 	%r106957, 0;
	st.local.u32 	[%rd2+2496], %r106957;
$L__BB3_6888:
	setp.gt.u32 	%p2967, %r15025, %r15026;
	add.s32 	%r106966, %r106957, 1;
	st.local.u32 	[%rd2+2496], %r106966;
	mul.wide.s32 	%rd3873, %r106957, 4;
	add.s64 	%rd3874, %rd2, %rd3873;
	ld.local.u32 	%r34729, [%rd3874];
	shr.u32 	%r34730, %r34729, 11;
	xor.b32  	%r34731, %r34730, %r34729;
	shl.b32 	%r34732, %r34731, 7;
	and.b32  	%r34733, %r34732, -1658038656;
	xor.b32  	%r34734, %r34733, %r34731;
	shl.b32 	%r34735, %r34734, 15;
	and.b32  	%r34736, %r34735, -402653184;
	xor.b32  	%r34737, %r34736, %r34734;
	shr.u32 	%r34738, %r34737, 27;
	shl.b32 	%r34739, %r14599, 15;
	and.b32  	%r34740, %r34739, -402653184;
	xor.b32  	%r34741, %r34740, %r14599;
	shr.u32 	%r34742, %r34741, 7;
	and.b32  	%r34743, %r34742, 32505856;
	shl.b32 	%r34744, %r14612, 15;
	and.b32  	%r34745, %r34744, -402653184;
	xor.b32  	%r34746, %r34745, %r14612;
	shr.u32 	%r34747, %r34746, 12;
	and.b32  	%r34748, %r34747, 1015808;
	or.b32  	%r34749, %r34748, %r34743;
	shl.b32 	%r34750, %r14625, 15;
	and.b32  	%r34751, %r34750, -402653184;
	xor.b32  	%r34752, %r34751, %r14625;
	shr.u32 	%r34753, %r34752, 17;
	and.b32  	%r34754, %r34753, 31744;
	or.b32  	%r34755, %r34749, %r34754;
	shl.b32 	%r34756, %r14638, 15;
	and.b32  	%r34757, %r34756, -402653184;
	xor.b32  	%r34758, %r34757, %r14638;
	shr.u32 	%r34759, %r34758, 22;
	and.b32  	%r34760, %r34759, 992;
	or.b32  	%r34761, %r34755, %r34760;
	or.b32  	%r106961, %r34761, %r34738;
	mov.pred 	%p12067, 0;
	@%p2967 bra 	$L__BB3_6897;
	mov.pred 	%p12067, 0;
	mov.u32 	%r106960, %r15025;
$L__BB3_6890:
	shl.b32 	%r14657, %r106961, 5;
	setp.lt.s32 	%p2969, %r106966, 624;
	@%p2969 bra 	$L__BB3_6896;
	mov.b32 	%r106963, 0;
$L__BB3_6892:
	mul.wide.u32 	%rd3875, %r106963, 4;
	add.s64 	%rd3212, %rd2, %rd3875;
	and.b32  	%r34763, %r106872, -2147483648;
	ld.local.u32 	%r34764, [%rd3212+4];
	and.b32  	%r34765, %r34764, 2147483646;
	or.b32  	%r34766, %r34765, %r34763;
	ld.local.u32 	%r34767, [%rd3212+1588];
	shr.u32 	%r34768, %r34766, 1;
	and.b32  	%r34769, %r34764, 1;
	setp.eq.b32 	%p2970, %r34769, 1;
	selp.b32 	%r34770, -1727483681, 0, %p2970;
	xor.b32  	%r34771, %r34770, %r34767;
	xor.b32  	%r34772, %r34771, %r34768;
	st.local.u32 	[%rd3212], %r34772;
	and.b32  	%r34773, %r34764, -2147483648;
	ld.local.u32 	%r34774, [%rd3212+8];
	and.b32  	%r34775, %r34774, 2147483646;
	or.b32  	%r34776, %r34775, %r34773;
	ld.local.u32 	%r34777, [%rd3212+1592];
	shr.u32 	%r34778, %r34776, 1;
	and.b32  	%r34779, %r34774, 1;
	setp.eq.b32 	%p2971, %r34779, 1;
	selp.b32 	%r34780, -1727483681, 0, %p2971;
	xor.b32  	%r34781, %r34780, %r34777;
	xor.b32  	%r34782, %r34781, %r34778;
	st.local.u32 	[%rd3212+4], %r34782;
	and.b32  	%r34783, %r34774, -2147483648;
	ld.local.u32 	%r14660, [%rd3212+12];
	and.b32  	%r34784, %r14660, 2147483646;
	or.b32  	%r34785, %r34784, %r34783;
	ld.local.u32 	%r34786, [%rd3212+1596];
	shr.u32 	%r34787, %r34785, 1;
	and.b32  	%r34788, %r14660, 1;
	setp.eq.b32 	%p2972, %r34788, 1;
	selp.b32 	%r34789, -1727483681, 0, %p2972;
	xor.b32  	%r34790, %r34789, %r34786;
	xor.b32  	%r34791, %r34790, %r34787;
	st.local.u32 	[%rd3212+8], %r34791;
	setp.ne.s32 	%p2973, %r106963, 224;
	@%p2973 bra 	$L__BB3_7323;
	ld.local.u32 	%r106964, [%rd2+908];
	mov.b32 	%r106965, 227;
$L__BB3_6894:
	mul.wide.u32 	%rd3876, %r106965, 4;
	add.s64 	%rd3877, %rd2, %rd3876;
	and.b32  	%r34802, %r106964, -2147483648;
	ld.local.u32 	%r34803, [%rd3877+4];
	and.b32  	%r34804, %r34803, 2147483646;
	or.b32  	%r34805, %r34804, %r34802;
	ld.local.u32 	%r34806, [%rd3877+-908];
	shr.u32 	%r34807, %r34805, 1;
	and.b32  	%r34808, %r34803, 1;
	setp.eq.b32 	%p2975, %r34808, 1;
	selp.b32 	%r34809, -1727483681, 0, %p2975;
	xor.b32  	%r34810, %r34809, %r34806;
	xor.b32  	%r34811, %r34810, %r34807;
	st.local.u32 	[%rd3877], %r34811;
	and.b32  	%r34812, %r34803, -2147483648;
	ld.local.u32 	%r34813, [%rd3877+8];
	and.b32  	%r34814, %r34813, 2147483646;
	or.b32  	%r34815, %r34814, %r34812;
	ld.local.u32 	%r34816, [%rd3877+-904];
	shr.u32 	%r34817, %r34815, 1;
	and.b32  	%r34818, %r34813, 1;
	setp.eq.b32 	%p2976, %r34818, 1;
	selp.b32 	%r34819, -1727483681, 0, %p2976;
	xor.b32  	%r34820, %r34819, %r34816;
	xor.b32  	%r34821, %r34820, %r34817;
	st.local.u32 	[%rd3877+4], %r34821;
	and.b32  	%r34822, %r34813, -2147483648;
	ld.local.u32 	%r34823, [%rd3877+12];
	and.b32  	%r34824, %r34823, 2147483646;
	or.b32  	%r34825, %r34824, %r34822;
	ld.local.u32 	%r34826, [%rd3877+-900];
	shr.u32 	%r34827, %r34825, 1;
	and.b32  	%r34828, %r34823, 1;
	setp.eq.b32 	%p2977, %r34828, 1;
	selp.b32 	%r34829, -1727483681, 0, %p2977;
	xor.b32  	%r34830, %r34829, %r34826;
	xor.b32  	%r34831, %r34830, %r34827;
	st.local.u32 	[%rd3877+8], %r34831;
	and.b32  	%r34832, %r34823, -2147483648;
	add.s32 	%r106965, %r106965, 4;
	ld.local.u32 	%r106964, [%rd3877+16];
	and.b32  	%r34833, %r106964, 2147483646;
	or.b32  	%r34834, %r34833, %r34832;
	ld.local.u32 	%r34835, [%rd3877+-896];
	shr.u32 	%r34836, %r34834, 1;
	and.b32  	%r34837, %r106964, 1;
	setp.eq.b32 	%p2978, %r34837, 1;
	selp.b32 	%r34838, -1727483681, 0, %p2978;
	xor.b32  	%r34839, %r34838, %r34835;
	xor.b32  	%r34840, %r34839, %r34836;
	st.local.u32 	[%rd3877+12], %r34840;
	setp.ne.s32 	%p2979, %r106965, 623;
	@%p2979 bra 	$L__BB3_6894;
	ld.local.u32 	%r34842, [%rd2+2492];
	and.b32  	%r34843, %r34842, -2147483648;
	ld.local.u32 	%r106872, [%rd2];
	and.b32  	%r34844, %r106872, 2147483646;
	or.b32  	%r34845, %r34844, %r34843;
	ld.local.u32 	%r34846, [%rd2+1584];
	shr.u32 	%r34847, %r34845, 1;
	and.b32  	%r34848, %r106872, 1;
	setp.eq.b32 	%p2980, %r34848, 1;
	selp.b32 	%r34849, -1727483681, 0, %p2980;
	xor.b32  	%r34850, %r34849, %r34846;
	xor.b32  	%r34851, %r34850, %r34847;
	st.local.u32 	[%rd2+2492], %r34851;
	mov.b32 	%r106966, 0;
	st.local.u32 	[%rd2+2496], %r106966;
$L__BB3_6896:
	add.s32 	%r14669, %r106966, 1;
	st.local.u32 	[%rd2+2496], %r14669;
	mul.wide.s32 	%rd3878, %r106966, 4;
	add.s64 	%rd3879, %rd2, %rd3878;
	ld.local.u32 	%r34852, [%rd3879];
	shr.u32 	%r34853, %r34852, 11;
	xor.b32  	%r34854, %r34853, %r34852;
	shl.b32 	%r34855, %r34854, 7;
	and.b32  	%r34856, %r34855, -1658038656;
	xor.b32  	%r34857, %r34856, %r34854;
	shl.b32 	%r34858, %r34857, 15;
	and.b32  	%r34859, %r34858, -402653184;
	xor.b32  	%r34860, %r34859, %r34857;
	shr.u32 	%r34861, %r34860, 27;
	and.b32  	%r34863, %r14657, 1073741792;
	or.b32  	%r106961, %r34861, %r34863;
	setp.eq.s32 	%p2981, %r106961, %r15022;
	or.pred  	%p12067, %p12067, %p2981;
	add.s32 	%r106960, %r106960, 1;
	setp.gt.u32 	%p2982, %r106960, %r15026;
	mov.u32 	%r106966, %r14669;
	@%p2982 bra 	$L__BB3_6897;
	bra.uni 	$L__BB3_6890;
$L__BB3_6897:
	and.pred  	%p2983, %p12065, %p12067;
	selp.u32 	%r14675, 1, 0, %p2983;
$L__BB3_6898:
	ld.param.u32 	%r100650, [_ZN3cub18CUB_300001_SM_10006detail6select23DeviceSelectSweepKernelINS2_10policy_hubIjNS0_8NullTypeEiLb0ELNS0_10SelectImplE0EE10Policy1000EN6thrust24THRUST_300001_SM_1000_NS17counting_iteratorIjNSA_11use_defaultESC_SC_EEPS5_NSA_6detail15normal_iteratorINSA_10device_ptrIjEEEEPlNS0_13ScanTileStateIiLb1EEEN36_GLOBAL__N__b0bc9b25_4_k_cu_7da0064a6is_hitES5_iNS2_19streaming_context_tIlLb1EEELS6_0EEEvT0_T1_T2_T3_T4_T5_T6_T7_iT8_NS1_7vsmem_tE_param_7];
	mov.u32 	%r34865, %tid.x;
	mad.lo.s32 	%r34866, %r34865, 15, 14;
	mov.u32 	%r34867, %ctaid.x;
	mov.u32 	%r34868, %nctaid.y;
	mov.u32 	%r34869, %ctaid.y;
	mad.lo.s32 	%r34870, %r34867, %r34868, %r34869;
	mul.lo.s32 	%r34871, %r34870, 5760;
	sub.s32 	%r34872, %r100650, %r34871;
	setp.lt.s32 	%p2984, %r34866, %r34872;
	mov.b32 	%r14920, 1;
	@%p2984 bra 	$L__BB3_6899;
	bra.uni 	$L__BB3_7011;
$L__BB3_6899:
	mov.b32 	%r34874, 624;
	st.local.u32 	[%rd2+2496], %r34874;
	st.local.u32 	[%rd2], %r11268;
	mov.b32 	%r106970, 1;
	mov.u32 	%r106969, %r11268;
	bra.uni 	$L__BB3_6913;
$L__BB3_6900:
	and.b32  	%r34669, %r14641, -2147483648;
	add.s32 	%r106953, %r106953, 4;
	add.s64 	%rd3213, %rd7369, 16;
	ld.local.u32 	%r106872, [%rd7369+16];
	and.b32  	%r34670, %r106872, 2147483646;
	or.b32  	%r34671, %r34670, %r34669;
	ld.local.u32 	%r34672, [%rd7369+1600];
	shr.u32 	%r34673, %r34671, 1;
	and.b32  	%r34674, %r106872, 1;
	setp.eq.b32 	%p2959, %r34674, 1;
	selp.b32 	%r34675, -1727483681, 0, %p2959;
	xor.b32  	%r34676, %r34675, %r34672;
	xor.b32  	%r34677, %r34676, %r34673;
	st.local.u32 	[%rd7369+12], %r34677;
	mov.u64 	%rd7369, %rd3213;
	bra.uni 	$L__BB3_6884;
$L__BB3_6901:
	and.b32  	%r34574, %r14628, -2147483648;
	add.s32 	%r106947, %r106947, 4;
	add.s64 	%rd3214, %rd7367, 16;
	ld.local.u32 	%r106872, [%rd7367+16];
	and.b32  	%r34575, %r106872, 2147483646;
	or.b32  	%r34576, %r34575, %r34574;
	ld.local.u32 	%r34577, [%rd7367+1600];
	shr.u32 	%r34578, %r34576, 1;
	and.b32  	%r34579, %r106872, 1;
	setp.eq.b32 	%p2947, %r34579, 1;
	selp.b32 	%r34580, -1727483681, 0, %p2947;
	xor.b32  	%r34581, %r34580, %r34577;
	xor.b32  	%r34582, %r34581, %r34578;
	st.local.u32 	[%rd7367+12], %r34582;
	mov.u64 	%rd7367, %rd3214;
	bra.uni 	$L__BB3_6878;
$L__BB3_6902:
	and.b32  	%r34479, %r14615, -2147483648;
	add.s32 	%r106941, %r106941, 4;
	add.s64 	%rd3215, %rd7365, 16;
	ld.local.u32 	%r106872, [%rd7365+16];
	and.b32  	%r34480, %r106872, 2147483646;
	or.b32  	%r34481, %r34480, %r34479;
	ld.local.u32 	%r34482, [%rd7365+1600];
	shr.u32 	%r34483, %r34481, 1;
	and.b32  	%r34484, %r106872, 1;
	setp.eq.b32 	%p2935, %r34484, 1;
	selp.b32 	%r34485, -1727483681, 0, %p2935;
	xor.b32  	%r34486, %r34485, %r34482;
	xor.b32  	%r34487, %r34486, %r34483;
	st.local.u32 	[%rd7365+12], %r34487;
	mov.u64 	%rd7365, %rd3215;
	bra.uni 	$L__BB3_6872;
$L__BB3_6903:
	and.b32  	%r34384, %r14602, -2147483648;
	add.s32 	%r106935, %r106935, 4;
	add.s64 	%rd3216, %rd7363, 16;
	ld.local.u32 	%r106872, [%rd7363+16];
	and.b32  	%r34385, %r106872, 2147483646;
	or.b32  	%r34386, %r34385, %r34384;
	ld.local.u32 	%r34387, [%rd7363+1600];
	shr.u32 	%r34388, %r34386, 1;
	and.b32  	%r34389, %r106872, 1;
	setp.eq.b32 	%p2923, %r34389, 1;
	selp.b32 	%r34390, -1727483681, 0, %p2923;
	xor.b32  	%r34391, %r34390, %r34387;
	xor.b32  	%r34392, %r34391, %r34388;
	st.local.u32 	[%rd7363+12], %r34392;
	mov.u64 	%rd7363, %rd3216;
	bra.uni 	$L__BB3_6866;
$L__BB3_6904:
	and.b32  	%r34289, %r14589, -2147483648;
	add.s32 	%r106929, %r106929, 4;
	add.s64 	%rd3217, %rd7361, 16;
	ld.local.u32 	%r106872, [%rd7361+16];
	and.b32  	%r34290, %r106872, 2147483646;
	or.b32  	%r34291, %r34290, %r34289;
	ld.local.u32 	%r34292, [%rd7361+1600];
	shr.u32 	%r34293, %r34291, 1;
	and.b32  	%r34294, %r106872, 1;
	setp.eq.b32 	%p2911, %r34294, 1;
	selp.b32 	%r34295, -1727483681, 0, %p2911;
	xor.b32  	%r34296, %r34295, %r34292;
	xor.b32  	%r34297, %r34296, %r34293;
	st.local.u32 	[%rd7361+12], %r34297;
	mov.u64 	%rd7361, %rd3217;
	bra.uni 	$L__BB3_6860;
$L__BB3_6905:
	and.b32  	%r34197, %r14574, -2147483648;
	add.s32 	%r106921, %r106921, 4;
	add.s64 	%rd3218, %rd7360, 16;
	ld.local.u32 	%r106872, [%rd7360+16];
	and.b32  	%r34198, %r106872, 2147483646;
	or.b32  	%r34199, %r34198, %r34197;
	ld.local.u32 	%r34200, [%rd7360+1600];
	shr.u32 	%r34201, %r34199, 1;
	and.b32  	%r34202, %r106872, 1;
	setp.eq.b32 	%p2898, %r34202, 1;
	selp.b32 	%r34203, -1727483681, 0, %p2898;
	xor.b32  	%r34204, %r34203, %r34200;
	xor.b32  	%r34205, %r34204, %r34201;
	st.local.u32 	[%rd7360+12], %r34205;
	mov.u64 	%rd7360, %rd3218;
	bra.uni 	$L__BB3_6853;
$L__BB3_6906:
	and.b32  	%r33969, %r14534, -2147483648;
	add.s32 	%r106900, %r106900, 4;
	add.s64 	%rd3219, %rd7359, 16;
	ld.local.u32 	%r106872, [%rd7359+16];
	and.b32  	%r33970, %r106872, 2147483646;
	or.b32  	%r33971, %r33970, %r33969;
	ld.local.u32 	%r33972, [%rd7359+1600];
	shr.u32 	%r33973, %r33971, 1;
	and.b32  	%r33974, %r106872, 1;
	setp.eq.b32 	%p2868, %r33974, 1;
	selp.b32 	%r33975, -1727483681, 0, %p2868;
	xor.b32  	%r33976, %r33975, %r33972;
	xor.b32  	%r33977, %r33976, %r33973;
	st.local.u32 	[%rd7359+12], %r33977;
	mov.u64 	%rd7359, %rd3219;
	bra.uni 	$L__BB3_6836;
$L__BB3_6907:
	and.b32  	%r33874, %r14521, -2147483648;
	add.s32 	%r106894, %r106894, 4;
	add.s64 	%rd3220, %rd7357, 16;
	ld.local.u32 	%r106872, [%rd7357+16];
	and.b32  	%r33875, %r106872, 2147483646;
	or.b32  	%r33876, %r33875, %r33874;
	ld.local.u32 	%r33877, [%rd7357+1600];
	shr.u32 	%r33878, %r33876, 1;
	and.b32  	%r33879, %r106872, 1;
	setp.eq.b32 	%p2856, %r33879, 1;
	selp.b32 	%r33880, -1727483681, 0, %p2856;
	xor.b32  	%r33881, %r33880, %r33877;
	xor.b32  	%r33882, %r33881, %r33878;
	st.local.u32 	[%rd7357+12], %r33882;
	mov.u64 	%rd7357, %rd3220;
	bra.uni 	$L__BB3_6830;
$L__BB3_6908:
	and.b32  	%r33779, %r14508, -2147483648;
	add.s32 	%r106888, %r106888, 4;
	add.s64 	%rd3221, %rd7355, 16;
	ld.local.u32 	%r106872, [%rd7355+16];
	and.b32  	%r33780, %r106872, 2147483646;
	or.b32  	%r33781, %r33780, %r33779;
	ld.local.u32 	%r33782, [%rd7355+1600];
	shr.u32 	%r33783, %r33781, 1;
	and.b32  	%r33784, %r106872, 1;
	setp.eq.b32 	%p2844, %r33784, 1;
	selp.b32 	%r33785, -1727483681, 0, %p2844;
	xor.b32  	%r33786, %r33785, %r33782;
	xor.b32  	%r33787, %r33786, %r33783;
	st.local.u32 	[%rd7355+12], %r33787;
	mov.u64 	%rd7355, %rd3221;
	bra.uni 	$L__BB3_6824;
$L__BB3_6909:
	and.b32  	%r33684, %r14495, -2147483648;
	add.s32 	%r106882, %r106882, 4;
	add.s64 	%rd3222, %rd7353, 16;
	ld.local.u32 	%r106872, [%rd7353+16];
	and.b32  	%r33685, %r106872, 2147483646;
	or.b32  	%r33686, %r33685, %r33684;
	ld.local.u32 	%r33687, [%rd7353+1600];
	shr.u32 	%r33688, %r33686, 1;
	and.b32  	%r33689, %r106872, 1;
	setp.eq.b32 	%p2832, %r33689, 1;
	selp.b32 	%r33690, -1727483681, 0, %p2832;
	xor.b32  	%r33691, %r33690, %r33687;
	xor.b32  	%r33692, %r33691, %r33688;
	st.local.u32 	[%rd7353+12], %r33692;
	mov.u64 	%rd7353, %rd3222;
	bra.uni 	$L__BB3_6818;
$L__BB3_6910:
	and.b32  	%r33589, %r14482, -2147483648;
	add.s32 	%r106876, %r106876, 4;
	add.s64 	%rd3223, %rd7351, 16;
	ld.local.u32 	%r106872, [%rd7351+16];
	and.b32  	%r33590, %r106872, 2147483646;
	or.b32  	%r33591, %r33590, %r33589;
	ld.local.u32 	%r33592, [%rd7351+1600];
	shr.u32 	%r33593, %r33591, 1;
	and.b32  	%r33594, %r106872, 1;
	setp.eq.b32 	%p2820, %r33594, 1;
	selp.b32 	%r33595, -1727483681, 0, %p2820;
	xor.b32  	%r33596, %r33595, %r33592;
	xor.b32  	%r33597, %r33596, %r33593;
	st.local.u32 	[%rd7351+12], %r33597;
	mov.u64 	%rd7351, %rd3223;
	bra.uni 	$L__BB3_6812;
$L__BB3_6911:
	and.b32  	%r33499, %r14467, -2147483648;
	add.s32 	%r106868, %r106868, 4;
	add.s64 	%rd3224, %rd7350, 16;
	ld.local.u32 	%r106872, [%rd7350+16];
	and.b32  	%r33500, %r106872, 2147483646;
	or.b32  	%r33501, %r33500, %r33499;
	ld.local.u32 	%r33502, [%rd7350+1600];
	shr.u32 	%r33503, %r33501, 1;
	and.b32  	%r33504, %r106872, 1;
	setp.eq.b32 	%p2807, %r33504, 1;
	selp.b32 	%r33505, -1727483681, 0, %p2807;
	xor.b32  	%r33506, %r33505, %r33502;
	xor.b32  	%r33507, %r33506, %r33503;
	st.local.u32 	[%rd7350+12], %r33507;
	mov.u64 	%rd7350, %rd3224;
	bra.uni 	$L__BB3_6805;
$L__BB3_6912:
	shr.u32 	%r34885, %r14704, 30;
	xor.b32  	%r34886, %r34885, %r14704;
	mad.lo.s32 	%r106969, %r34886, 1812433253, %r14705;
	st.local.u32 	[%rd3225+12], %r106969;
	add.s32 	%r106970, %r106970, 4;
$L__BB3_6913:
	shr.u32 	%r34875, %r106969, 30;
	xor.b32  	%r34876, %r34875, %r106969;
	mad.lo.s32 	%r34877, %r34876, 1812433253, %r106970;
	mul.wide.u32 	%rd3880, %r106970, 4;
	add.s64 	%rd3225, %rd2, %rd3880;
	st.local.u32 	[%rd3225], %r34877;
	shr.u32 	%r34878, %r34877, 30;
	xor.b32  	%r34879, %r34878, %r34877;
	mad.lo.s32 	%r34880, %r34879, 1812433253, %r106970;
	add.s32 	%r34881, %r34880, 1;
	st.local.u32 	[%rd3225+4], %r34881;
	shr.u32 	%r34882, %r34881, 30;
	xor.b32  	%r34883, %r34882, %r34881;
	mad.lo.s32 	%r34884, %r34883, 1812433253, %r106970;
	add.s32 	%r14704, %r34884, 2;
	st.local.u32 	[%rd3225+8], %r14704;
	add.s32 	%r14705, %r106970, 3;
	setp.ne.s32 	%p2985, %r14705, 624;
	@%p2985 bra 	$L__BB3_6912;
	setp.lt.s32 	%p2986, %r15023, -62;
	ld.local.u32 	%r106978, [%rd2+2496];
	mov.u32 	%r106979, %r11268;
	@%p2986 bra 	$L__BB3_6923;
	mov.b32 	%r106973, 0;
	mov.u32 	%r106979, %r11268;
$L__BB3_6916:
	setp.lt.s32 	%p2987, %r106978, 624;
	@%p2987 bra 	$L__BB3_6922;
	mov.b32 	%r106975, 0;
	mov.u64 	%rd7370, %rd2;
$L__BB3_6918:
	and.b32  	%r34889, %r106979, -2147483648;
	ld.local.u32 	%r34890, [%rd7370+4];
	and.b32  	%r34891, %r34890, 2147483646;
	or.b32  	%r34892, %r34891, %r34889;
	ld.local.u32 	%r34893, [%rd7370+1588];
	shr.u32 	%r34894, %r34892, 1;
	and.b32  	%r34895, %r34890, 1;
	setp.eq.b32 	%p2988, %r34895, 1;
	selp.b32 	%r34896, -1727483681, 0, %p2988;
	xor.b32  	%r34897, %r34896, %r34893;
	xor.b32  	%r34898, %r34897, %r34894;
	st.local.u32 	[%rd7370], %r34898;
	and.b32  	%r34899, %r34890, -2147483648;
	ld.local.u32 	%r34900, [%rd7370+8];
	and.b32  	%r34901, %r34900, 2147483646;
	or.b32  	%r34902, %r34901, %r34899;
	ld.local.u32 	%r34903, [%rd7370+1592];
	shr.u32 	%r34904, %r34902, 1;
	and.b32  	%r34905, %r34900, 1;
	setp.eq.b32 	%p2989, %r34905, 1;
	selp.b32 	%r34906, -1727483681, 0, %p2989;
	xor.b32  	%r34907, %r34906, %r34903;
	xor.b32  	%r34908, %r34907, %r34904;
	st.local.u32 	[%rd7370+4], %r34908;
	and.b32  	%r34909, %r34900, -2147483648;
	ld.local.u32 	%r14712, [%rd7370+12];
	and.b32  	%r34910, %r14712, 2147483646;
	or.b32  	%r34911, %r34910, %r34909;
	ld.local.u32 	%r34912, [%rd7370+1596];
	shr.u32 	%r34913, %r34911, 1;
	and.b32  	%r34914, %r14712, 1;
	setp.eq.b32 	%p2990, %r34914, 1;
	selp.b32 	%r34915, -1727483681, 0, %p2990;
	xor.b32  	%r34916, %r34915, %r34912;
	xor.b32  	%r34917, %r34916, %r34913;
	st.local.u32 	[%rd7370+8], %r34917;
	setp.ne.s32 	%p2991, %r106975, 224;
	@%p2991 bra 	$L__BB3_7030;
	ld.local.u32 	%r106976, [%rd2+908];
	mov.b32 	%r106977, 227;
$L__BB3_6920:
	mul.wide.u32 	%rd3881, %r106977, 4;
	add.s64 	%rd3882, %rd2, %rd3881;
	and.b32  	%r34928, %r106976, -2147483648;
	ld.local.u32 	%r34929, [%rd3882+4];
	and.b32  	%r34930, %r34929, 2147483646;
	or.b32  	%r34931, %r34930, %r34928;
	ld.local.u32 	%r34932, [%rd3882+-908];
	shr.u32 	%r34933, %r34931, 1;
	and.b32  	%r34934, %r34929, 1;
	setp.eq.b32 	%p2993, %r34934, 1;
	selp.b32 	%r34935, -1727483681, 0, %p2993;
	xor.b32  	%r34936, %r34935, %r34932;
	xor.b32  	%r34937, %r34936, %r34933;
	st.local.u32 	[%rd3882], %r34937;
	and.b32  	%r34938, %r34929, -2147483648;
	ld.local.u32 	%r34939, [%rd3882+8];
	and.b32  	%r34940, %r34939, 2147483646;
	or.b32  	%r34941, %r34940, %r34938;
	ld.local.u32 	%r34942, [%rd3882+-904];
	shr.u32 	%r34943, %r34941, 1;
	and.b32  	%r34944, %r34939, 1;
	setp.eq.b32 	%p2994, %r34944, 1;
	selp.b32 	%r34945, -1727483681, 0, %p2994;
	xor.b32  	%r34946, %r34945, %r34942;
	xor.b32  	%r34947, %r34946, %r34943;
	st.local.u32 	[%rd3882+4], %r34947;
	and.b32  	%r34948, %r34939, -2147483648;
	ld.local.u32 	%r34949, [%rd3882+12];
	and.b32  	%r34950, %r34949, 2147483646;
	or.b32  	%r34951, %r34950, %r34948;
	ld.local.u32 	%r34952, [%rd3882+-900];
	shr.u32 	%r34953, %r34951, 1;
	and.b32  	%r34954, %r34949, 1;
	setp.eq.b32 	%p2995, %r34954, 1;
	selp.b32 	%r34955, -1727483681, 0, %p2995;
	xor.b32  	%r34956, %r34955, %r34952;
	xor.b32  	%r34957, %r34956, %r34953;
	st.local.u32 	[%rd3882+8], %r34957;
	and.b32  	%r34958, %r34949, -2147483648;
	add.s32 	%r106977, %r106977, 4;
	ld.local.u32 	%r106976, [%rd3882+16];
	and.b32  	%r34959, %r106976, 2147483646;
	or.b32  	%r34960, %r34959, %r34958;
	ld.local.u32 	%r34961, [%rd3882+-896];
	shr.u32 	%r34962, %r34960, 1;
	and.b32  	%r34963, %r106976, 1;
	setp.eq.b32 	%p2996, %r34963, 1;
	selp.b32 	%r34964, -1727483681, 0, %p2996;
	xor.b32  	%r34965, %r34964, %r34961;
	xor.b32  	%r34966, %r34965, %r34962;
	st.local.u32 	[%rd3882+12], %r34966;
	setp.ne.s32 	%p2997, %r106977, 623;
	@%p2997 bra 	$L__BB3_6920;
	ld.local.u32 	%r34968, [%rd2+2492];
	and.b32  	%r34969, %r34968, -2147483648;
	ld.local.u32 	%r106979, [%rd2];
	and.b32  	%r34970, %r106979, 2147483646;
	or.b32  	%r34971, %r34970, %r34969;
	ld.local.u32 	%r34972, [%rd2+1584];
	shr.u32 	%r34973, %r34971, 1;
	and.b32  	%r34974, %r106979, 1;
	setp.eq.b32 	%p2998, %r34974, 1;
	selp.b32 	%r34975, -1727483681, 0, %p2998;
	xor.b32  	%r34976, %r34975, %r34972;
	xor.b32  	%r34977, %r34976, %r34973;
	st.local.u32 	[%rd2+2492], %r34977;
	mov.b32 	%r106978, 0;
	st.local.u32 	[%rd2+2496], %r106978;
$L__BB3_6922:
	add.s32 	%r106978, %r106978, 1;
	st.local.u32 	[%rd2+2496], %r106978;
	add.s32 	%r14722, %r106973, 1;
	setp.ne.s32 	%p2999, %r106973, %r11269;
	mov.u32 	%r106973, %r14722;
	@%p2999 bra 	$L__BB3_6916;
$L__BB3_6923:
	setp.lt.s32 	%p3000, %r106978, 624;
	@%p3000 bra 	$L__BB3_6929;
	mov.b32 	%r106983, 0;
	mov.u64 	%rd7371, %rd2;
$L__BB3_6925:
	and.b32  	%r34979, %r106979, -2147483648;
	ld.local.u32 	%r34980, [%rd7371+4];
	and.b32  	%r34981, %r34980, 2147483646;
	or.b32  	%r34982, %r34981, %r34979;
	ld.local.u32 	%r34983, [%rd7371+1588];
	shr.u32 	%r34984, %r34982, 1;
	and.b32  	%r34985, %r34980, 1;
	setp.eq.b32 	%p3001, %r34985, 1;
	selp.b32 	%r34986, -1727483681, 0, %p3001;
	xor.b32  	%r34987, %r34986, %r34983;
	xor.b32  	%r34988, %r34987, %r34984;
	st.local.u32 	[%rd7371], %r34988;
	and.b32  	%r34989, %r34980, -2147483648;
	ld.local.u32 	%r34990, [%rd7371+8];
	and.b32  	%r34991, %r34990, 2147483646;
	or.b32  	%r34992, %r34991, %r34989;
	ld.local.u32 	%r34993, [%rd7371+1592];
	shr.u32 	%r34994, %r34992, 1;
	and.b32  	%r34995, %r34990, 1;
	setp.eq.b32 	%p3002, %r34995, 1;
	selp.b32 	%r34996, -1727483681, 0, %p3002;
	xor.b32  	%r34997, %r34996, %r34993;
	xor.b32  	%r34998, %r34997, %r34994;
	st.local.u32 	[%rd7371+4], %r34998;
	and.b32  	%r34999, %r34990, -2147483648;
	ld.local.u32 	%r14727, [%rd7371+12];
	and.b32  	%r35000, %r14727, 2147483646;
	or.b32  	%r35001, %r35000, %r34999;
	ld.local.u32 	%r35002, [%rd7371+1596];
	shr.u32 	%r35003, %r35001, 1;
	and.b32  	%r35004, %r14727, 1;
	setp.eq.b32 	%p3003, %r35004, 1;
	selp.b32 	%r35005, -1727483681, 0, %p3003;
	xor.b32  	%r35006, %r35005, %r35002;
	xor.b32  	%r35007, %r35006, %r35003;
	st.local.u32 	[%rd7371+8], %r35007;
	setp.ne.s32 	%p3004, %r106983, 224;
	@%p3004 bra 	$L__BB3_7029;
	ld.local.u32 	%r106985, [%rd2+908];
	add.s64 	%rd7372, %rd2, 924;
	mov.b32 	%r106984, 0;
$L__BB3_6927:
	and.b32  	%r35018, %r106985, -2147483648;
	ld.local.u32 	%r35019, [%rd7372+-12];
	and.b32  	%r35020, %r35019, 2147483646;
	or.b32  	%r35021, %r35020, %r35018;
	ld.local.u32 	%r35022, [%rd7372+-924];
	shr.u32 	%r35023, %r35021, 1;
	and.b32  	%r35024, %r35019, 1;
	setp.eq.b32 	%p3006, %r35024, 1;
	selp.b32 	%r35025, -1727483681, 0, %p3006;
	xor.b32  	%r35026, %r35025, %r35022;
	xor.b32  	%r35027, %r35026, %r35023;
	st.local.u32 	[%rd7372+-16], %r35027;
	and.b32  	%r35028, %r35019, -2147483648;
	ld.local.u32 	%r35029, [%rd7372+-8];
	and.b32  	%r35030, %r35029, 2147483646;
	or.b32  	%r35031, %r35030, %r35028;
	ld.local.u32 	%r35032, [%rd7372+-920];
	shr.u32 	%r35033, %r35031, 1;
	and.b32  	%r35034, %r35029, 1;
	setp.eq.b32 	%p3007, %r35034, 1;
	selp.b32 	%r35035, -1727483681, 0, %p3007;
	xor.b32  	%r35036, %r35035, %r35032;
	xor.b32  	%r35037, %r35036, %r35033;
	st.local.u32 	[%rd7372+-12], %r35037;
	and.b32  	%r35038, %r35029, -2147483648;
	ld.local.u32 	%r35039, [%rd7372+-4];
	and.b32  	%r35040, %r35039, 2147483646;
	or.b32  	%r35041, %r35040, %r35038;
	ld.local.u32 	%r35042, [%rd7372+-916];
	shr.u32 	%r35043, %r35041, 1;
	and.b32  	%r35044, %r35039, 1;
	setp.eq.b32 	%p3008, %r35044, 1;
	selp.b32 	%r35045, -1727483681, 0, %p3008;
	xor.b32  	%r35046, %r35045, %r35042;
	xor.b32  	%r35047, %r35046, %r35043;
	st.local.u32 	[%rd7372+-8], %r35047;
	and.b32  	%r35048, %r35039, -2147483648;
	ld.local.u32 	%r106985, [%rd7372];
	and.b32  	%r35049, %r106985, 2147483646;
	or.b32  	%r35050, %r35049, %r35048;
	ld.local.u32 	%r35051, [%rd7372+-912];
	shr.u32 	%r35052, %r35050, 1;
	and.b32  	%r35053, %r106985, 1;
	setp.eq.b32 	%p3009, %r35053, 1;
	selp.b32 	%r35054, -1727483681, 0, %p3009;
	xor.b32  	%r35055, %r35054, %r35051;
	xor.b32  	%r35056, %r35055, %r35052;
	st.local.u32 	[%rd7372+-4], %r35056;
	add.s32 	%r106984, %r106984, 4;
	add.s64 	%rd7372, %rd7372, 16;
	setp.ne.s32 	%p3010, %r106984, 396;
	@%p3010 bra 	$L__BB3_6927;
	ld.local.u32 	%r35058, [%rd2+2492];
	and.b32  	%r35059, %r35058, -2147483648;
	ld.local.u32 	%r106979, [%rd2];
	and.b32  	%r35060, %r106979, 2147483646;
	or.b32  	%r35061, %r35060, %r35059;
	ld.local.u32 	%r35062, [%rd2+1584];
	shr.u32 	%r35063, %r35061, 1;
	and.b32  	%r35064, %r106979, 1;
	setp.eq.b32 	%p3011, %r35064, 1;
	selp.b32 	%r35065, -1727483681, 0, %p3011;
	xor.b32  	%r35066, %r35065, %r35062;
	xor.b32  	%r35067, %r35066, %r35063;
	st.local.u32 	[%rd2+2492], %r35067;
	mov.b32 	%r106978, 0;
	st.local.u32 	[%rd2+2496], %r106978;
$L__BB3_6929:
	add.s32 	%r106993, %r106978, 1;
	st.local.u32 	[%rd2+2496], %r106993;
	mul.wide.s32 	%rd3883, %r106978, 4;
	add.s64 	%rd3884, %rd2, %rd3883;
	ld.local.u32 	%r35068, [%rd3884];
	shr.u32 	%r35069, %r35068, 11;
	xor.b32  	%r35070, %r35069, %r35068;
	shl.b32 	%r35071, %r35070, 7;
	and.b32  	%r35072, %r35071, -1658038656;
	xor.b32  	%r14737, %r35072, %r35070;
	setp.lt.s32 	%p3012, %r106978, 623;
	@%p3012 bra 	$L__BB3_6935;
	mov.b32 	%r106989, 0;
	mov.u64 	%rd7373, %rd2;
$L__BB3_6931:
	and.b32  	%r35074, %r106979, -2147483648;
	ld.local.u32 	%r35075, [%rd7373+4];
	and.b32  	%r35076, %r35075, 2147483646;
	or.b32  	%r35077, %r35076, %r35074;
	ld.local.u32 	%r35078, [%rd7373+1588];
	shr.u32 	%r35079, %r35077, 1;
	and.b32  	%r35080, %r35075, 1;
	setp.eq.b32 	%p3013, %r35080, 1;
	selp.b32 	%r35081, -1727483681, 0, %p3013;
	xor.b32  	%r35082, %r35081, %r35078;
	xor.b32  	%r35083, %r35082, %r35079;
	st.local.u32 	[%rd7373], %r35083;
	and.b32  	%r35084, %r35075, -2147483648;
	ld.local.u32 	%r35085, [%rd7373+8];
	and.b32  	%r35086, %r35085, 2147483646;
	or.b32  	%r35087, %r35086, %r35084;
	ld.local.u32 	%r35088, [%rd7373+1592];
	shr.u32 	%r35089, %r35087, 1;
	and.b32  	%r35090, %r35085, 1;
	setp.eq.b32 	%p3014, %r35090, 1;
	selp.b32 	%r35091, -1727483681, 0, %p3014;
	xor.b32  	%r35092, %r35091, %r35088;
	xor.b32  	%r35093, %r35092, %r35089;
	st.local.u32 	[%rd7373+4], %r35093;
	and.b32  	%r35094, %r35085, -2147483648;
	ld.local.u32 	%r14740, [%rd7373+12];
	and.b32  	%r35095, %r14740, 2147483646;
	or.b32  	%r35096, %r35095, %r35094;
	ld.local.u32 	%r35097, [%rd7373+1596];
	shr.u32 	%r35098, %r35096, 1;
	and.b32  	%r35099, %r14740, 1;
	setp.eq.b32 	%p3015, %r35099, 1;
	selp.b32 	%r35100, -1727483681, 0, %p3015;
	xor.b32  	%r35101, %r35100, %r35097;
	xor.b32  	%r35102, %r35101, %r35098;
	st.local.u32 	[%rd7373+8], %r35102;
	setp.ne.s32 	%p3016, %r106989, 224;
	@%p3016 bra 	$L__BB3_7028;
	ld.local.u32 	%r106991, [%rd2+908];
	add.s64 	%rd7374, %rd2, 924;
	mov.b32 	%r106990, 0;
$L__BB3_6933:
	and.b32  	%r35113, %r106991, -2147483648;
	ld.local.u32 	%r35114, [%rd7374+-12];
	and.b32  	%r35115, %r35114, 2147483646;
	or.b32  	%r35116, %r35115, %r35113;
	ld.local.u32 	%r35117, [%rd7374+-924];
	shr.u32 	%r35118, %r35116, 1;
	and.b32  	%r35119, %r35114, 1;
	setp.eq.b32 	%p3018, %r35119, 1;
	selp.b32 	%r35120, -1727483681, 0, %p3018;
	xor.b32  	%r35121, %r35120, %r35117;
	xor.b32  	%r35122, %r35121, %r35118;
	st.local.u32 	[%rd7374+-16], %r35122;
	and.b32  	%r35123, %r35114, -2147483648;
	ld.local.u32 	%r35124, [%rd7374+-8];
	and.b32  	%r35125, %r35124, 2147483646;
	or.b32  	%r35126, %r35125, %r35123;
	ld.local.u32 	%r35127, [%rd7374+-920];
	shr.u32 	%r35128, %r35126, 1;
	and.b32  	%r35129, %r35124, 1;
	setp.eq.b32 	%p3019, %r35129, 1;
	selp.b32 	%r35130, -1727483681, 0, %p3019;
	xor.b32  	%r35131, %r35130, %r35127;
	xor.b32  	%r35132, %r35131, %r35128;
	st.local.u32 	[%rd7374+-12], %r35132;
	and.b32  	%r35133, %r35124, -2147483648;
	ld.local.u32 	%r35134, [%rd7374+-4];
	and.b32  	%r35135, %r35134, 2147483646;
	or.b32  	%r35136, %r35135, %r35133;
	ld.local.u32 	%r35137, [%rd7374+-916];
	shr.u32 	%r35138, %r35136, 1;
	and.b32  	%r35139, %r35134, 1;
	setp.eq.b32 	%p3020, %r35139, 1;
	selp.b32 	%r35140, -1727483681, 0, %p3020;
	xor.b32  	%r35141, %r35140, %r35137;
	xor.b32  	%r35142, %r35141, %r35138;
	st.local.u32 	[%rd7374+-8], %r35142;
	and.b32  	%r35143, %r35134, -2147483648;
	ld.local.u32 	%r106991, [%rd7374];
	and.b32  	%r35144, %r106991, 2147483646;
	or.b32  	%r35145, %r35144, %r35143;
	ld.local.u32 	%r35146, [%rd7374+-912];
	shr.u32 	%r35147, %r35145, 1;
	and.b32  	%r35148, %r106991, 1;
	setp.eq.b32 	%p3021, %r35148, 1;
	selp.b32 	%r35149, -1727483681, 0, %p3021;
	xor.b32  	%r35150, %r35149, %r35146;
	xor.b32  	%r35151, %r35150, %r35147;
	st.local.u32 	[%rd7374+-4], %r35151;
	add.s32 	%r106990, %r106990, 4;
	add.s64 	%rd7374, %rd7374, 16;
	setp.ne.s32 	%p3022, %r106990, 396;
	@%p3022 bra 	$L__BB3_6933;
	ld.local.u32 	%r35153, [%rd2+2492];
	and.b32  	%r35154, %r35153, -2147483648;
	ld.local.u32 	%r106979, [%rd2];
	and.b32  	%r35155, %r106979, 2147483646;
	or.b32  	%r35156, %r35155, %r35154;
	ld.local.u32 	%r35157, [%rd2+1584];
	shr.u32 	%r35158, %r35156, 1;
	and.b32  	%r35159, %r106979, 1;
	setp.eq.b32 	%p3023, %r35159, 1;
	selp.b32 	%r35160, -1727483681, 0, %p3023;
	xor.b32  	%r35161, %r35160, %r35157;
	xor.b32  	%r35162, %r35161, %r35158;
	st.local.u32 	[%rd2+2492], %r35162;
	mov.b32 	%r106993, 0;
	st.local.u32 	[%rd2+2496], %r106993;
$L__BB3_6935:
	add.s32 	%r106999, %r106993, 1;
	st.local.u32 	[%rd2+2496], %r106999;
	mul.wide.s32 	%rd3885, %r106993, 4;
	add.s64 	%rd3886, %rd2, %rd3885;
	ld.local.u32 	%r35163, [%rd3886];
	shr.u32 	%r35164, %r35163, 11;
	xor.b32  	%r35165, %r35164, %r35163;
	shl.b32 	%r35166, %r35165, 7;
	and.b32  	%r35167, %r35166, -1658038656;
	xor.b32  	%r14750, %r35167, %r35165;
	setp.lt.s32 	%p3024, %r106993, 623;
	@%p3024 bra 	$L__BB3_6941;
	mov.b32 	%r106995, 0;
	mov.u64 	%rd7375, %rd2;
$L__BB3_6937:
	and.b32  	%r35169, %r106979, -2147483648;
	ld.local.u32 	%r35170, [%rd7375+4];
	and.b32  	%r35171, %r35170, 2147483646;
	or.b32  	%r35172, %r35171, %r35169;
	ld.local.u32 	%r35173, [%rd7375+1588];
	shr.u32 	%r35174, %r35172, 1;
	and.b32  	%r35175, %r35170, 1;
	setp.eq.b32 	%p3025, %r35175, 1;
	selp.b32 	%r35176, -1727483681, 0, %p3025;
	xor.b32  	%r35177, %r35176, %r35173;
	xor.b32  	%r35178, %r35177, %r35174;
	st.local.u32 	[%rd7375], %r35178;
	and.b32  	%r35179, %r35170, -2147483648;
	ld.local.u32 	%r35180, [%rd7375+8];
	and.b32  	%r35181, %r35180, 2147483646;
	or.b32  	%r35182, %r35181, %r35179;
	ld.local.u32 	%r35183, [%rd7375+1592];
	shr.u32 	%r35184, %r35182, 1;
	and.b32  	%r35185, %r35180, 1;
	setp.eq.b32 	%p3026, %r35185, 1;
	selp.b32 	%r35186, -1727483681, 0, %p3026;
	xor.b32  	%r35187, %r35186, %r35183;
	xor.b32  	%r35188, %r35187, %r35184;
	st.local.u32 	[%rd7375+4], %r35188;
	and.b32  	%r35189, %r35180, -2147483648;
	ld.local.u32 	%r14753, [%rd7375+12];
	and.b32  	%r35190, %r14753, 2147483646;
	or.b32  	%r35191, %r35190, %r35189;
	ld.local.u32 	%r35192, [%rd7375+1596];
	shr.u32 	%r35193, %r35191, 1;
	and.b32  	%r35194, %r14753, 1;
	setp.eq.b32 	%p3027, %r35194, 1;
	selp.b32 	%r35195, -1727483681, 0, %p3027;
	xor.b32  	%r35196, %r35195, %r35192;
	xor.b32  	%r35197, %r35196, %r35193;
	st.local.u32 	[%rd7375+8], %r35197;
	setp.ne.s32 	%p3028, %r106995, 224;
	@%p3028 bra 	$L__BB3_7027;
	ld.local.u32 	%r106997, [%rd2+908];
	add.s64 	%rd7376, %rd2, 924;
	mov.b32 	%r106996, 0;
$L__BB3_6939:
	and.b32  	%r35208, %r106997, -2147483648;
	ld.local.u32 	%r35209, [%rd7376+-12];
	and.b32  	%r35210, %r35209, 2147483646;
	or.b32  	%r35211, %r35210, %r35208;
	ld.local.u32 	%r35212, [%rd7376+-924];
	shr.u32 	%r35213, %r35211, 1;
	and.b32  	%r35214, %r35209, 1;
	setp.eq.b32 	%p3030, %r35214, 1;
	selp.b32 	%r35215, -1727483681, 0, %p3030;
	xor.b32  	%r35216, %r35215, %r35212;
	xor.b32  	%r35217, %r35216, %r35213;
	st.local.u32 	[%rd7376+-16], %r35217;
	and.b32  	%r35218, %r35209, -2147483648;
	ld.local.u32 	%r35219, [%rd7376+-8];
	and.b32  	%r35220, %r35219, 2147483646;
	or.b32  	%r35221, %r35220, %r35218;
	ld.local.u32 	%r35222, [%rd7376+-920];
	shr.u32 	%r35223, %r35221, 1;
	and.b32  	%r35224, %r35219, 1;
	setp.eq.b32 	%p3031, %r35224, 1;
	selp.b32 	%r35225, -1727483681, 0, %p3031;
	xor.b32  	%r35226, %r35225, %r35222;
	xor.b32  	%r35227, %r35226, %r35223;
	st.local.u32 	[%rd7376+-12], %r35227;
	and.b32  	%r35228, %r35219, -2147483648;
	ld.local.u32 	%r35229, [%rd7376+-4];
	and.b32  	%r35230, %r35229, 2147483646;
	or.b32  	%r35231, %r35230, %r35228;
	ld.local.u32 	%r35232, [%rd7376+-916];
	shr.u32 	%r35233, %r35231, 1;
	and.b32  	%r35234, %r35229, 1;
	setp.eq.b32 	%p3032, %r35234, 1;
	selp.b32 	%r35235, -1727483681, 0, %p3032;
	xor.b32  	%r35236, %r35235, %r35232;
	xor.b32  	%r35237, %r35236, %r35233;
	st.local.u32 	[%rd7376+-8], %r35237;
	and.b32  	%r35238, %r35229, -2147483648;
	ld.local.u32 	%r106997, [%rd7376];
	and.b32  	%r35239, %r106997, 2147483646;
	or.b32  	%r35240, %r35239, %r35238;
	ld.local.u32 	%r35241, [%rd7376+-912];
	shr.u32 	%r35242, %r35240, 1;
	and.b32  	%r35243, %r106997, 1;
	setp.eq.b32 	%p3033, %r35243, 1;
	selp.b32 	%r35244, -1727483681, 0, %p3033;
	xor.b32  	%r35245, %r35244, %r35241;
	xor.b32  	%r35246, %r35245, %r35242;
	st.local.u32 	[%rd7376+-4], %r35246;
	add.s32 	%r106996, %r106996, 4;
	add.s64 	%rd7376, %rd7376, 16;
	setp.ne.s32 	%p3034, %r106996, 396;
	@%p3034 bra 	$L__BB3_6939;
	ld.local.u32 	%r35248, [%rd2+2492];
	and.b32  	%r35249, %r35248, -2147483648;
	ld.local.u32 	%r106979, [%rd2];
	and.b32  	%r35250, %r106979, 2147483646;
	or.b32  	%r35251, %r35250, %r35249;
	ld.local.u32 	%r35252, [%rd2+1584];
	shr.u32 	%r35253, %r35251, 1;
	and.b32  	%r35254, %r106979, 1;
	setp.eq.b32 	%p3035, %r35254, 1;
	selp.b32 	%r35255, -1727483681, 0, %p3035;
	xor.b32  	%r35256, %r35255, %r35252;
	xor.b32  	%r35257, %r35256, %r35253;
	st.local.u32 	[%rd2+2492], %r35257;
	mov.b32 	%r106999, 0;
	st.local.u32 	[%rd2+2496], %r106999;
$L__BB3_6941:
	add.s32 	%r107005, %r106999, 1;
	st.local.u32 	[%rd2+2496], %r107005;
	mul.wide.s32 	%rd3887, %r106999, 4;
	add.s64 	%rd3888, %rd2, %rd3887;
	ld.local.u32 	%r35258, [%rd3888];
	shr.u32 	%r35259, %r35258, 11;
	xor.b32  	%r35260, %r35259, %r35258;
	shl.b32 	%r35261, %r35260, 7;
	and.b32  	%r35262, %r35261, -1658038656;
	xor.b32  	%r14763, %r35262, %r35260;
	setp.lt.s32 	%p3036, %r106999, 623;
	@%p3036 bra 	$L__BB3_6947;
	mov.b32 	%r107001, 0;
	mov.u64 	%rd7377, %rd2;
$L__BB3_6943:
	and.b32  	%r35264, %r106979, -2147483648;
	ld.local.u32 	%r35265, [%rd7377+4];
	and.b32  	%r35266, %r35265, 2147483646;
	or.b32  	%r35267, %r35266, %r35264;
	ld.local.u32 	%r35268, [%rd7377+1588];
	shr.u32 	%r35269, %r35267, 1;
	and.b32  	%r35270, %r35265, 1;
	setp.eq.b32 	%p3037, %r35270, 1;
	selp.b32 	%r35271, -1727483681, 0, %p3037;
	xor.b32  	%r35272, %r35271, %r35268;
	xor.b32  	%r35273, %r35272, %r35269;
	st.local.u32 	[%rd7377], %r35273;
	and.b32  	%r35274, %r35265, -2147483648;
	ld.local.u32 	%r35275, [%rd7377+8];
	and.b32  	%r35276, %r35275, 2147483646;
	or.b32  	%r35277, %r35276, %r35274;
	ld.local.u32 	%r35278, [%rd7377+1592];
	shr.u32 	%r35279, %r35277, 1;
	and.b32  	%r35280, %r35275, 1;
	setp.eq.b32 	%p3038, %r35280, 1;
	selp.b32 	%r35281, -1727483681, 0, %p3038;
	xor.b32  	%r35282, %r35281, %r35278;
	xor.b32  	%r35283, %r35282, %r35279;
	st.local.u32 	[%rd7377+4], %r35283;
	and.b32  	%r35284, %r35275, -2147483648;
	ld.local.u32 	%r14766, [%rd7377+12];
	and.b32  	%r35285, %r14766, 2147483646;
	or.b32  	%r35286, %r35285, %r35284;
	ld.local.u32 	%r35287, [%rd7377+1596];
	shr.u32 	%r35288, %r35286, 1;
	and.b32  	%r35289, %r14766, 1;
	setp.eq.b32 	%p3039, %r35289, 1;
	selp.b32 	%r35290, -1727483681, 0, %p3039;
	xor.b32  	%r35291, %r35290, %r35287;
	xor.b32  	%r35292, %r35291, %r35288;
	st.local.u32 	[%rd7377+8], %r35292;
	setp.ne.s32 	%p3040, %r107001, 224;
	@%p3040 bra 	$L__BB3_7026;
	ld.local.u32 	%r107003, [%rd2+908];
	add.s64 	%rd7378, %rd2, 924;
	mov.b32 	%r107002, 0;
$L__BB3_6945:
	and.b32  	%r35303, %r107003, -2147483648;
	ld.local.u32 	%r35304, [%rd7378+-12];
	and.b32  	%r35305, %r35304, 2147483646;
	or.b32  	%r35306, %r35305, %r35303;
	ld.local.u32 	%r35307, [%rd7378+-924];
	shr.u32 	%r35308, %r35306, 1;
	and.b32  	%r35309, %r35304, 1;
	setp.eq.b32 	%p3042, %r35309, 1;
	selp.b32 	%r35310, -1727483681, 0, %p3042;
	xor.b32  	%r35311, %r35310, %r35307;
	xor.b32  	%r35312, %r35311, %r35308;
	st.local.u32 	[%rd7378+-16], %r35312;
	and.b32  	%r35313, %r35304, -2147483648;
	ld.local.u32 	%r35314, [%rd7378+-8];
	and.b32  	%r35315, %r35314, 2147483646;
	or.b32  	%r35316, %r35315, %r35313;
	ld.local.u32 	%r35317, [%rd7378+-920];
	shr.u32 	%r35318, %r35316, 1;
	and.b32  	%r35319, %r35314, 1;
	setp.eq.b32 	%p3043, %r35319, 1;
	selp.b32 	%r35320, -1727483681, 0, %p3043;
	xor.b32  	%r35321, %r35320, %r35317;
	xor.b32  	%r35322, %r35321, %r35318;
	st.local.u32 	[%rd7378+-12], %r35322;
	and.b32  	%r35323, %r35314, -2147483648;
	ld.local.u32 	%r35324, [%rd7378+-4];
	and.b32  	%r35325, %r35324, 2147483646;
	or.b32  	%r35326, %r35325, %r35323;
	ld.local.u32 	%r35327, [%rd7378+-916];
	shr.u32 	%r35328, %r35326, 1;
	and.b32  	%r35329, %r35324, 1;
	setp.eq.b32 	%p3044, %r35329, 1;
	selp.b32 	%r35330, -1727483681, 0, %p3044;
	xor.b32  	%r35331, %r35330, %r35327;
	xor.b32  	%r35332, %r35331, %r35328;
	st.local.u32 	[%rd7378+-8], %r35332;
	and.b32  	%r35333, %r35324, -2147483648;
	ld.local.u32 	%r107003, [%rd7378];
	and.b32  	%r35334, %r107003, 2147483646;
	or.b32  	%r35335, %r35334, %r35333;
	ld.local.u32 	%r35336, [%rd7378+-912];
	shr.u32 	%r35337, %r35335, 1;
	and.b32  	%r35338, %r107003, 1;
	setp.eq.b32 	%p3045, %r35338, 1;
	selp.b32 	%r35339, -1727483681, 0, %p3045;
	xor.b32  	%r35340, %r35339, %r35336;
	xor.b32  	%r35341, %r35340, %r35337;
	st.local.u32 	[%rd7378+-4], %r35341;
	add.s32 	%r107002, %r107002, 4;
	add.s64 	%rd7378, %rd7378, 16;
	setp.ne.s32 	%p3046, %r107002, 396;
	@%p3046 bra 	$L__BB3_6945;
	ld.local.u32 	%r35343, [%rd2+2492];
	and.b32  	%r35344, %r35343, -2147483648;
	ld.local.u32 	%r106979, [%rd2];
	and.b32  	%r35345, %r106979, 2147483646;
	or.b32  	%r35346, %r35345, %r35344;
	ld.local.u32 	%r35347, [%rd2+1584];
	shr.u32 	%r35348, %r35346, 1;
	and.b32  	%r35349, %r106979, 1;
	setp.eq.b32 	%p3047, %r35349, 1;
	selp.b32 	%r35350, -1727483681, 0, %p3047;
	xor.b32  	%r35351, %r35350, %r35347;
	xor.b32  	%r35352, %r35351, %r35348;
	st.local.u32 	[%rd2+2492], %r35352;
	mov.b32 	%r107005, 0;
	st.local.u32 	[%rd2+2496], %r107005;
$L__BB3_6947:
	add.s32 	%r107011, %r107005, 1;
	st.local.u32 	[%rd2+2496], %r107011;
	mul.wide.s32 	%rd3889, %r107005, 4;
	add.s64 	%rd3890, %rd2, %rd3889;
	ld.local.u32 	%r35353, [%rd3890];
	shr.u32 	%r35354, %r35353, 11;
	xor.b32  	%r35355, %r35354, %r35353;
	shl.b32 	%r35356, %r35355, 7;
	and.b32  	%r35357, %r35356, -1658038656;
	xor.b32  	%r14776, %r35357, %r35355;
	setp.lt.s32 	%p3048, %r107005, 623;
	@%p3048 bra 	$L__BB3_6953;
	mov.b32 	%r107007, 0;
	mov.u64 	%rd7379, %rd2;
$L__BB3_6949:
	and.b32  	%r35359, %r106979, -2147483648;
	ld.local.u32 	%r35360, [%rd7379+4];
	and.b32  	%r35361, %r35360, 2147483646;
	or.b32  	%r35362, %r35361, %r35359;
	ld.local.u32 	%r35363, [%rd7379+1588];
	shr.u32 	%r35364, %r35362, 1;
	and.b32  	%r35365, %r35360, 1;
	setp.eq.b32 	%p3049, %r35365, 1;
	selp.b32 	%r35366, -1727483681, 0, %p3049;
	xor.b32  	%r35367, %r35366, %r35363;
	xor.b32  	%r35368, %r35367, %r35364;
	st.local.u32 	[%rd7379], %r35368;
	and.b32  	%r35369, %r35360, -2147483648;
	ld.local.u32 	%r35370, [%rd7379+8];
	and.b32  	%r35371, %r35370, 2147483646;
	or.b32  	%r35372, %r35371, %r35369;
	ld.local.u32 	%r35373, [%rd7379+1592];
	shr.u32 	%r35374, %r35372, 1;
	and.b32  	%r35375, %r35370, 1;
	setp.eq.b32 	%p3050, %r35375, 1;
	selp.b32 	%r35376, -1727483681, 0, %p3050;
	xor.b32  	%r35377, %r35376, %r35373;
	xor.b32  	%r35378, %r35377, %r35374;
	st.local.u32 	[%rd7379+4], %r35378;
	and.b32  	%r35379, %r35370, -2147483648;
	ld.local.u32 	%r14779, [%rd7379+12];
	and.b32  	%r35380, %r14779, 2147483646;
	or.b32  	%r35381, %r35380, %r35379;
	ld.local.u32 	%r35382, [%rd7379+1596];
	shr.u32 	%r35383, %r35381, 1;
	and.b32  	%r35384, %r14779, 1;
	setp.eq.b32 	%p3051, %r35384, 1;
	selp.b32 	%r35385, -1727483681, 0, %p3051;
	xor.b32  	%r35386, %r35385, %r35382;
	xor.b32  	%r35387, %r35386, %r35383;
	st.local.u32 	[%rd7379+8], %r35387;
	setp.ne.s32 	%p3052, %r107007, 224;
	@%p3052 bra 	$L__BB3_7025;
	ld.local.u32 	%r107008, [%rd2+908];
	mov.b32 	%r107009, 227;
$L__BB3_6951:
	mul.wide.u32 	%rd3891, %r107009, 4;
	add.s64 	%rd3892, %rd2, %rd3891;
	and.b32  	%r35398, %r107008, -2147483648;
	ld.local.u32 	%r35399, [%rd3892+4];
	and.b32  	%r35400, %r35399, 2147483646;
	or.b32  	%r35401, %r35400, %r35398;
	ld.local.u32 	%r35402, [%rd3892+-908];
	shr.u32 	%r35403, %r35401, 1;
	and.b32  	%r35404, %r35399, 1;
	setp.eq.b32 	%p3054, %r35404, 1;
	selp.b32 	%r35405, -1727483681, 0, %p3054;
	xor.b32  	%r35406, %r35405, %r35402;
	xor.b32  	%r35407, %r35406, %r35403;
	st.local.u32 	[%rd3892], %r35407;
	and.b32  	%r35408, %r35399, -2147483648;
	ld.local.u32 	%r35409, [%rd3892+8];
	and.b32  	%r35410, %r35409, 2147483646;
	or.b32  	%r35411, %r35410, %r35408;
	ld.local.u32 	%r35412, [%rd3892+-904];
	shr.u32 	%r35413, %r35411, 1;
	and.b32  	%r35414, %r35409, 1;
	setp.eq.b32 	%p3055, %r35414, 1;
	selp.b32 	%r35415, -1727483681, 0, %p3055;
	xor.b32  	%r35416, %r35415, %r35412;
	xor.b32  	%r35417, %r35416, %r35413;
	st.local.u32 	[%rd3892+4], %r35417;
	and.b32  	%r35418, %r35409, -2147483648;
	ld.local.u32 	%r35419, [%rd3892+12];
	and.b32  	%r35420, %r35419, 2147483646;
	or.b32  	%r35421, %r35420, %r35418;
	ld.local.u32 	%r35422, [%rd3892+-900];
	shr.u32 	%r35423, %r35421, 1;
	and.b32  	%r35424, %r35419, 1;
	setp.eq.b32 	%p3056, %r35424, 1;
	selp.b32 	%r35425, -1727483681, 0, %p3056;
	xor.b32  	%r35426, %r35425, %r35422;
	xor.b32  	%r35427, %r35426, %r35423;
	st.local.u32 	[%rd3892+8], %r35427;
	and.b32  	%r35428, %r35419, -2147483648;
	add.s32 	%r107009, %r107009, 4;
	ld.local.u32 	%r107008, [%rd3892+16];
	and.b32  	%r35429, %r107008, 2147483646;
	or.b32  	%r35430, %r35429, %r35428;
	ld.local.u32 	%r35431, [%rd3892+-896];
	shr.u32 	%r35432, %r35430, 1;
	and.b32  	%r35433, %r107008, 1;
	setp.eq.b32 	%p3057, %r35433, 1;
	selp.b32 	%r35434, -1727483681, 0, %p3057;
	xor.b32  	%r35435, %r35434, %r35431;
	xor.b32  	%r35436, %r35435, %r35432;
	st.local.u32 	[%rd3892+12], %r35436;
	setp.ne.s32 	%p3058, %r107009, 623;
	@%p3058 bra 	$L__BB3_6951;
	ld.local.u32 	%r35438, [%rd2+2492];
	and.b32  	%r35439, %r35438, -2147483648;
	ld.local.u32 	%r106979, [%rd2];
	and.b32  	%r35440, %r106979, 2147483646;
	or.b32  	%r35441, %r35440, %r35439;
	ld.local.u32 	%r35442, [%rd2+1584];
	shr.u32 	%r35443, %r35441, 1;
	and.b32  	%r35444, %r106979, 1;
	setp.eq.b32 	%p3059, %r35444, 1;
	selp.b32 	%r35445, -1727483681, 0, %p3059;
	xor.b32  	%r35446, %r35445, %r35442;
	xor.b32  	%r35447, %r35446, %r35443;
	st.local.u32 	[%rd2+2492], %r35447;
	mov.b32 	%r107011, 0;
	st.local.u32 	[%rd2+2496], %r107011;
$L__BB3_6953:
	setp.gt.u32 	%p3061, %r15023, %r15024;
	add.s32 	%r107031, %r107011, 1;
	st.local.u32 	[%rd2+2496], %r107031;
	mul.wide.s32 	%rd3893, %r107011, 4;
	add.s64 	%rd3894, %rd2, %rd3893;
	ld.local.u32 	%r35448, [%rd3894];
	shr.u32 	%r35449, %r35448, 11;
	xor.b32  	%r35450, %r35449, %r35448;
	shl.b32 	%r35451, %r35450, 7;
	and.b32  	%r35452, %r35451, -1658038656;
	xor.b32  	%r35453, %r35452, %r35450;
	shl.b32 	%r35454, %r35453, 15;
	and.b32  	%r35455, %r35454, -402653184;
	xor.b32  	%r35456, %r35455, %r35453;
	shr.u32 	%r35457, %r35456, 27;
	shl.b32 	%r35458, %r14737, 15;
	and.b32  	%r35459, %r35458, -402653184;
	xor.b32  	%r35460, %r35459, %r14737;
	shr.u32 	%r35461, %r35460, 7;
	and.b32  	%r35462, %r35461, 32505856;
	shl.b32 	%r35463, %r14750, 15;
	and.b32  	%r35464, %r35463, -402653184;
	xor.b32  	%r35465, %r35464, %r14750;
	shr.u32 	%r35466, %r35465, 12;
	and.b32  	%r35467, %r35466, 1015808;
	or.b32  	%r35468, %r35467, %r35462;
	shl.b32 	%r35469, %r14763, 15;
	and.b32  	%r35470, %r35469, -402653184;
	xor.b32  	%r35471, %r35470, %r14763;
	shr.u32 	%r35472, %r35471, 17;
	and.b32  	%r35473, %r35472, 31744;
	or.b32  	%r35474, %r35468, %r35473;
	shl.b32 	%r35475, %r14776, 15;
	and.b32  	%r35476, %r35475, -402653184;
	xor.b32  	%r35477, %r35476, %r14776;
	shr.u32 	%r35478, %r35477, 22;
	and.b32  	%r35479, %r35478, 992;
	or.b32  	%r35480, %r35474, %r35479;
	or.b32  	%r107015, %r35480, %r35457;
	mov.pred 	%p12069, 0;
	@%p3061 bra 	$L__BB3_6962;
	mov.pred 	%p12069, 0;
	mov.u32 	%r107020, %r107031;
$L__BB3_6955:
	shl.b32 	%r14795, %r107015, 5;
	setp.lt.s32 	%p3063, %r107020, 624;
	@%p3063 bra 	$L__BB3_6961;
	mov.b32 	%r107017, 0;
$L__BB3_6957:
	mul.wide.u32 	%rd3895, %r107017, 4;
	add.s64 	%rd3244, %rd2, %rd3895;
	and.b32  	%r35482, %r106979, -2147483648;
	ld.local.u32 	%r35483, [%rd3244+4];
	and.b32  	%r35484, %r35483, 2147483646;
	or.b32  	%r35485, %r35484, %r35482;
	ld.local.u32 	%r35486, [%rd3244+1588];
	shr.u32 	%r35487, %r35485, 1;
	and.b32  	%r35488, %r35483, 1;
	setp.eq.b32 	%p3064, %r35488, 1;
	selp.b32 	%r35489, -1727483681, 0, %p3064;
	xor.b32  	%r35490, %r35489, %r35486;
	xor.b32  	%r35491, %r35490, %r35487;
	st.local.u32 	[%rd3244], %r35491;
	and.b32  	%r35492, %r35483, -2147483648;
	ld.local.u32 	%r35493, [%rd3244+8];
	and.b32  	%r35494, %r35493, 2147483646;
	or.b32  	%r35495, %r35494, %r35492;
	ld.local.u32 	%r35496, [%rd3244+1592];
	shr.u32 	%r35497, %r35495, 1;
	and.b32  	%r35498, %r35493, 1;
	setp.eq.b32 	%p3065, %r35498, 1;
	selp.b32 	%r35499, -1727483681, 0, %p3065;
	xor.b32  	%r35500, %r35499, %r35496;
	xor.b32  	%r35501, %r35500, %r35497;
	st.local.u32 	[%rd3244+4], %r35501;
	and.b32  	%r35502, %r35493, -2147483648;
	ld.local.u32 	%r14798, [%rd3244+12];
	and.b32  	%r35503, %r14798, 2147483646;
	or.b32  	%r35504, %r35503, %r35502;
	ld.local.u32 	%r35505, [%rd3244+1596];
	shr.u32 	%r35506, %r35504, 1;
	and.b32  	%r35507, %r14798, 1;
	setp.eq.b32 	%p3066, %r35507, 1;
	selp.b32 	%r35508, -1727483681, 0, %p3066;
	xor.b32  	%r35509, %r35508, %r35505;
	xor.b32  	%r35510, %r35509, %r35506;
	st.local.u32 	[%rd3244+8], %r35510;
	setp.ne.s32 	%p3067, %r107017, 224;
	@%p3067 bra 	$L__BB3_7324;
	ld.local.u32 	%r107018, [%rd2+908];
	mov.b32 	%r107019, 227;
$L__BB3_6959:
	mul.wide.u32 	%rd3896, %r107019, 4;
	add.s64 	%rd3897, %rd2, %rd3896;
	and.b32  	%r35521, %r107018, -2147483648;
	ld.local.u32 	%r35522, [%rd3897+4];
	and.b32  	%r35523, %r35522, 2147483646;
	or.b32  	%r35524, %r35523, %r35521;
	ld.local.u32 	%r35525, [%rd3897+-908];
	shr.u32 	%r35526, %r35524, 1;
	and.b32  	%r35527, %r35522, 1;
	setp.eq.b32 	%p3069, %r35527, 1;
	selp.b32 	%r35528, -1727483681, 0, %p3069;
	xor.b32  	%r35529, %r35528, %r35525;
	xor.b32  	%r35530, %r35529, %r35526;
	st.local.u32 	[%rd3897], %r35530;
	and.b32  	%r35531, %r35522, -2147483648;
	ld.local.u32 	%r35532, [%rd3897+8];
	and.b32  	%r35533, %r35532, 2147483646;
	or.b32  	%r35534, %r35533, %r35531;
	ld.local.u32 	%r35535, [%rd3897+-904];
	shr.u32 	%r35536, %r35534, 1;
	and.b32  	%r35537, %r35532, 1;
	setp.eq.b32 	%p3070, %r35537, 1;
	selp.b32 	%r35538, -1727483681, 0, %p3070;
	xor.b32  	%r35539, %r35538, %r35535;
	xor.b32  	%r35540, %r35539, %r35536;
	st.local.u32 	[%rd3897+4], %r35540;
	and.b32  	%r35541, %r35532, -2147483648;
	ld.local.u32 	%r35542, [%rd3897+12];
	and.b32  	%r35543, %r35542, 2147483646;
	or.b32  	%r35544, %r35543, %r35541;
	ld.local.u32 	%r35545, [%rd3897+-900];
	shr.u32 	%r35546, %r35544, 1;
	and.b32  	%r35547, %r35542, 1;
	setp.eq.b32 	%p3071, %r35547, 1;
	selp.b32 	%r35548, -1727483681, 0, %p3071;
	xor.b32  	%r35549, %r35548, %r35545;
	xor.b32  	%r35550, %r35549, %r35546;
	st.local.u32 	[%rd3897+8], %r35550;
	and.b32  	%r35551, %r35542, -2147483648;
	add.s32 	%r107019, %r107019, 4;
	ld.local.u32 	%r107018, [%rd3897+16];
	and.b32  	%r35552, %r107018, 2147483646;
	or.b32  	%r35553, %r35552, %r35551;
	ld.local.u32 	%r35554, [%rd3897+-896];
	shr.u32 	%r35555, %r35553, 1;
	and.b32  	%r35556, %r107018, 1;
	setp.eq.b32 	%p3072, %r35556, 1;
	selp.b32 	%r35557, -1727483681, 0, %p3072;
	xor.b32  	%r35558, %r35557, %r35554;
	xor.b32  	%r35559, %r35558, %r35555;
	st.local.u32 	[%rd3897+12], %r35559;
	setp.ne.s32 	%p3073, %r107019, 623;
	@%p3073 bra 	$L__BB3_6959;
	ld.local.u32 	%r35561, [%rd2+2492];
	and.b32  	%r35562, %r35561, -2147483648;
	ld.local.u32 	%r106979, [%rd2];
	and.b32  	%r35563, %r106979, 2147483646;
	or.b32  	%r35564, %r35563, %r35562;
	ld.local.u32 	%r35565, [%rd2+1584];
	shr.u32 	%r35566, %r35564, 1;
	and.b32  	%r35567, %r106979, 1;
	setp.eq.b32 	%p3074, %r35567, 1;
	selp.b32 	%r35568, -1727483681, 0, %p3074;
	xor.b32  	%r35569, %r35568, %r35565;
	xor.b32  	%r35570, %r35569, %r35566;
	st.local.u32 	[%rd2+2492], %r35570;
	mov.b32 	%r107020, 0;
	st.local.u32 	[%rd2+2496], %r107020;
$L__BB3_6961:
	add.s32 	%r107031, %r107020, 1;
	st.local.u32 	[%rd2+2496], %r107031;
	mul.wide.s32 	%rd3898, %r107020, 4;
	add.s64 	%rd3899, %rd2, %rd3898;
	ld.local.u32 	%r35571, [%rd3899];
	shr.u32 	%r35572, %r35571, 11;
	xor.b32  	%r35573, %r35572, %r35571;
	shl.b32 	%r35574, %r35573, 7;
	and.b32  	%r35575, %r35574, -1658038656;
	xor.b32  	%r35576, %r35575, %r35573;
	shl.b32 	%r35577, %r35576, 15;
	and.b32  	%r35578, %r35577, -402653184;
	xor.b32  	%r35579, %r35578, %r35576;
	shr.u32 	%r35580, %r35579, 27;
	and.b32  	%r35582, %r14795, 1073741792;
	or.b32  	%r107015, %r35580, %r35582;
	setp.eq.s32 	%p3075, %r107015, %r15021;
	or.pred  	%p12069, %p12069, %p3075;
	add.s32 	%r15023, %r15023, 1;
	setp.gt.u32 	%p3076, %r15023, %r15024;
	mov.u32 	%r107020, %r107031;
	@%p3076 bra 	$L__BB3_6962;
	bra.uni 	$L__BB3_6955;
$L__BB3_6962:
	sub.s32 	%r35583, %r15025, %r15024;
	add.s32 	%r35584, %r35583, -6;
	setp.lt.s32 	%p3077, %r35584, 1;
	@%p3077 bra 	$L__BB3_6971;
	mov.b32 	%r107026, 0;
$L__BB3_6964:
	setp.lt.s32 	%p3078, %r107031, 624;
	@%p3078 bra 	$L__BB3_6970;
	mov.b32 	%r107028, 0;
	mov.u64 	%rd7380, %rd2;
$L__BB3_6966:
	and.b32  	%r35587, %r106979, -2147483648;
	ld.local.u32 	%r35588, [%rd7380+4];
	and.b32  	%r35589, %r35588, 2147483646;
	or.b32  	%r35590, %r35589, %r35587;
	ld.local.u32 	%r35591, [%rd7380+1588];
	shr.u32 	%r35592, %r35590, 1;
	and.b32  	%r35593, %r35588, 1;
	setp.eq.b32 	%p3079, %r35593, 1;
	selp.b32 	%r35594, -1727483681, 0, %p3079;
	xor.b32  	%r35595, %r35594, %r35591;
	xor.b32  	%r35596, %r35595, %r35592;
	st.local.u32 	[%rd7380], %r35596;
	and.b32  	%r35597, %r35588, -2147483648;
	ld.local.u32 	%r35598, [%rd7380+8];
	and.b32  	%r35599, %r35598, 2147483646;
	or.b32  	%r35600, %r35599, %r35597;
	ld.local.u32 	%r35601, [%rd7380+1592];
	shr.u32 	%r35602, %r35600, 1;
	and.b32  	%r35603, %r35598, 1;
	setp.eq.b32 	%p3080, %r35603, 1;
	selp.b32 	%r35604, -1727483681, 0, %p3080;
	xor.b32  	%r35605, %r35604, %r35601;
	xor.b32  	%r35606, %r35605, %r35602;
	st.local.u32 	[%rd7380+4], %r35606;
	and.b32  	%r35607, %r35598, -2147483648;
	ld.local.u32 	%r14819, [%rd7380+12];
	and.b32  	%r35608, %r14819, 2147483646;
	or.b32  	%r35609, %r35608, %r35607;
	ld.local.u32 	%r35610, [%rd7380+1596];
	shr.u32 	%r35611, %r35609, 1;
	and.b32  	%r35612, %r14819, 1;
	setp.eq.b32 	%p3081, %r35612, 1;
	selp.b32 	%r35613, -1727483681, 0, %p3081;
	xor.b32  	%r35614, %r35613, %r35610;
	xor.b32  	%r35615, %r35614, %r35611;
	st.local.u32 	[%rd7380+8], %r35615;
	setp.ne.s32 	%p3082, %r107028, 224;
	@%p3082 bra 	$L__BB3_7024;
	ld.local.u32 	%r107029, [%rd2+908];
	mov.b32 	%r107030, 227;
$L__BB3_6968:
	mul.wide.u32 	%rd3900, %r107030, 4;
	add.s64 	%rd3901, %rd2, %rd3900;
	and.b32  	%r35626, %r107029, -2147483648;
	ld.local.u32 	%r35627, [%rd3901+4];
	and.b32  	%r35628, %r35627, 2147483646;
	or.b32  	%r35629, %r35628, %r35626;
	ld.local.u32 	%r35630, [%rd3901+-908];
	shr.u32 	%r35631, %r35629, 1;
	and.b32  	%r35632, %r35627, 1;
	setp.eq.b32 	%p3084, %r35632, 1;
	selp.b32 	%r35633, -1727483681, 0, %p3084;
	xor.b32  	%r35634, %r35633, %r35630;
	xor.b32  	%r35635, %r35634, %r35631;
	st.local.u32 	[%rd3901], %r35635;
	and.b32  	%r35636, %r35627, -2147483648;
	ld.local.u32 	%r35637, [%rd3901+8];
	and.b32  	%r35638, %r35637, 2147483646;
	or.b32  	%r35639, %r35638, %r35636;
	ld.local.u32 	%r35640, [%rd3901+-904];
	shr.u32 	%r35641, %r35639, 1;
	and.b32  	%r35642, %r35637, 1;
	setp.eq.b32 	%p3085, %r35642, 1;
	selp.b32 	%r35643, -1727483681, 0, %p3085;
	xor.b32  	%r35644, %r35643, %r35640;
	xor.b32  	%r35645, %r35644, %r35641;
	st.local.u32 	[%rd3901+4], %r35645;
	and.b32  	%r35646, %r35637, -2147483648;
	ld.local.u32 	%r35647, [%rd3901+12];
	and.b32  	%r35648, %r35647, 2147483646;
	or.b32  	%r35649, %r35648, %r35646;
	ld.local.u32 	%r35650, [%rd3901+-900];
	shr.u32 	%r35651, %r35649, 1;
	and.b32  	%r35652, %r35647, 1;
	setp.eq.b32 	%p3086, %r35652, 1;
	selp.b32 	%r35653, -1727483681, 0, %p3086;
	xor.b32  	%r35654, %r35653, %r35650;
	xor.b32  	%r35655, %r35654, %r35651;
	st.local.u32 	[%rd3901+8], %r35655;
	and.b32  	%r35656, %r35647, -2147483648;
	add.s32 	%r107030, %r107030, 4;
	ld.local.u32 	%r107029, [%rd3901+16];
	and.b32  	%r35657, %r107029, 2147483646;
	or.b32  	%r35658, %r35657, %r35656;
	ld.local.u32 	%r35659, [%rd3901+-896];
	shr.u32 	%r35660, %r35658, 1;
	and.b32  	%r35661, %r107029, 1;
	setp.eq.b32 	%p3087, %r35661, 1;
	selp.b32 	%r35662, -1727483681, 0, %p3087;
	xor.b32  	%r35663, %r35662, %r35659;
	xor.b32  	%r35664, %r35663, %r35660;
	st.local.u32 	[%rd3901+12], %r35664;
	setp.ne.s32 	%p3088, %r107030, 623;
	@%p3088 bra 	$L__BB3_6968;
	ld.local.u32 	%r35666, [%rd2+2492];
	and.b32  	%r35667, %r35666, -2147483648;
	ld.local.u32 	%r106979, [%rd2];
	and.b32  	%r35668, %r106979, 2147483646;
	or.b32  	%r35669, %r35668, %r35667;
	ld.local.u32 	%r35670, [%rd2+1584];
	shr.u32 	%r35671, %r35669, 1;
	and.b32  	%r35672, %r106979, 1;
	setp.eq.b32 	%p3089, %r35672, 1;
	selp.b32 	%r35673, -1727483681, 0, %p3089;
	xor.b32  	%r35674, %r35673, %r35670;
	xor.b32  	%r35675, %r35674, %r35671;
	st.local.u32 	[%rd2+2492], %r35675;
	mov.b32 	%r107031, 0;
	st.local.u32 	[%rd2+2496], %r107031;
$L__BB3_6970:
	add.s32 	%r107031, %r107031, 1;
	st.local.u32 	[%rd2+2496], %r107031;
	add.s32 	%r107026, %r107026, 1;
	setp.ne.s32 	%p3090, %r107026, %r35584;
	@%p3090 bra 	$L__BB3_6964;
$L__BB3_6971:
	setp.lt.s32 	%p3091, %r107031, 624;
	@%p3091 bra 	$L__BB3_6977;
	mov.b32 	%r107036, 0;
	mov.u64 	%rd7381, %rd2;
$L__BB3_6973:
	and.b32  	%r35679, %r106979, -2147483648;
	ld.local.u32 	%r35680, [%rd7381+4];
	and.b32  	%r35681, %r35680, 2147483646;
	or.b32  	%r35682, %r35681, %r35679;
	ld.local.u32 	%r35683, [%rd7381+1588];
	shr.u32 	%r35684, %r35682, 1;
	and.b32  	%r35685, %r35680, 1;
	setp.eq.b32 	%p3092, %r35685, 1;
	selp.b32 	%r35686, -1727483681, 0, %p3092;
	xor.b32  	%r35687, %r35686, %r35683;
	xor.b32  	%r35688, %r35687, %r35684;
	st.local.u32 	[%rd7381], %r35688;
	and.b32  	%r35689, %r35680, -2147483648;
	ld.local.u32 	%r35690, [%rd7381+8];
	and.b32  	%r35691, %r35690, 2147483646;
	or.b32  	%r35692, %r35691, %r35689;
	ld.local.u32 	%r35693, [%rd7381+1592];
	shr.u32 	%r35694, %r35692, 1;
	and.b32  	%r35695, %r35690, 1;
	setp.eq.b32 	%p3093, %r35695, 1;
	selp.b32 	%r35696, -1727483681, 0, %p3093;
	xor.b32  	%r35697, %r35696, %r35693;
	xor.b32  	%r35698, %r35697, %r35694;
	st.local.u32 	[%rd7381+4], %r35698;
	and.b32  	%r35699, %r35690, -2147483648;
	ld.local.u32 	%r14834, [%rd7381+12];
	and.b32  	%r35700, %r14834, 2147483646;
	or.b32  	%r35701, %r35700, %r35699;
	ld.local.u32 	%r35702, [%rd7381+1596];
	shr.u32 	%r35703, %r35701, 1;
	and.b32  	%r35704, %r14834, 1;
	setp.eq.b32 	%p3094, %r35704, 1;
	selp.b32 	%r35705, -1727483681, 0, %p3094;
	xor.b32  	%r35706, %r35705, %r35702;
	xor.b32  	%r35707, %r35706, %r35703;
	st.local.u32 	[%rd7381+8], %r35707;
	setp.ne.s32 	%p3095, %r107036, 224;
	@%p3095 bra 	$L__BB3_7023;
	ld.local.u32 	%r107038, [%rd2+908];
	add.s64 	%rd7382, %rd2, 924;
	mov.b32 	%r107037, 0;
$L__BB3_6975:
	and.b32  	%r35718, %r107038, -2147483648;
	ld.local.u32 	%r35719, [%rd7382+-12];
	and.b32  	%r35720, %r35719, 2147483646;
	or.b32  	%r35721, %r35720, %r35718;
	ld.local.u32 	%r35722, [%rd7382+-924];
	shr.u32 	%r35723, %r35721, 1;
	and.b32  	%r35724, %r35719, 1;
	setp.eq.b32 	%p3097, %r35724, 1;
	selp.b32 	%r35725, -1727483681, 0, %p3097;
	xor.b32  	%r35726, %r35725, %r35722;
	xor.b32  	%r35727, %r35726, %r35723;
	st.local.u32 	[%rd7382+-16], %r35727;
	and.b32  	%r35728, %r35719, -2147483648;
	ld.local.u32 	%r35729, [%rd7382+-8];
	and.b32  	%r35730, %r35729, 2147483646;
	or.b32  	%r35731, %r35730, %r35728;
	ld.local.u32 	%r35732, [%rd7382+-920];
	shr.u32 	%r35733, %r35731, 1;
	and.b32  	%r35734, %r35729, 1;
	setp.eq.b32 	%p3098, %r35734, 1;
	selp.b32 	%r35735, -1727483681, 0, %p3098;
	xor.b32  	%r35736, %r35735, %r35732;
	xor.b32  	%r35737, %r35736, %r35733;
	st.local.u32 	[%rd7382+-12], %r35737;
	and.b32  	%r35738, %r35729, -2147483648;
	ld.local.u32 	%r35739, [%rd7382+-4];
	and.b32  	%r35740, %r35739, 2147483646;
	or.b32  	%r35741, %r35740, %r35738;
	ld.local.u32 	%r35742, [%rd7382+-916];
	shr.u32 	%r35743, %r35741, 1;
	and.b32  	%r35744, %r35739, 1;
	setp.eq.b32 	%p3099, %r35744, 1;
	selp.b32 	%r35745, -1727483681, 0, %p3099;
	xor.b32  	%r35746, %r35745, %r35742;
	xor.b32  	%r35747, %r35746, %r35743;
	st.local.u32 	[%rd7382+-8], %r35747;
	and.b32  	%r35748, %r35739, -2147483648;
	ld.local.u32 	%r107038, [%rd7382];
	and.b32  	%r35749, %r107038, 2147483646;
	or.b32  	%r35750, %r35749, %r35748;
	ld.local.u32 	%r35751, [%rd7382+-912];
	shr.u32 	%r35752, %r35750, 1;
	and.b32  	%r35753, %r107038, 1;
	setp.eq.b32 	%p3100, %r35753, 1;
	selp.b32 	%r35754, -1727483681, 0, %p3100;
	xor.b32  	%r35755, %r35754, %r35751;
	xor.b32  	%r35756, %r35755, %r35752;
	st.local.u32 	[%rd7382+-4], %r35756;
	add.s32 	%r107037, %r107037, 4;
	add.s64 	%rd7382, %rd7382, 16;
	setp.ne.s32 	%p3101, %r107037, 396;
	@%p3101 bra 	$L__BB3_6975;
	ld.local.u32 	%r35758, [%rd2+2492];
	and.b32  	%r35759, %r35758, -2147483648;
	ld.local.u32 	%r106979, [%rd2];
	and.b32  	%r35760, %r106979, 2147483646;
	or.b32  	%r35761, %r35760, %r35759;
	ld.local.u32 	%r35762, [%rd2+1584];
	shr.u32 	%r35763, %r35761, 1;
	and.b32  	%r35764, %r106979, 1;
	setp.eq.b32 	%p3102, %r35764, 1;
	selp.b32 	%r35765, -1727483681, 0, %p3102;
	xor.b32  	%r35766, %r35765, %r35762;
	xor.b32  	%r35767, %r35766, %r35763;
	st.local.u32 	[%rd2+2492], %r35767;
	mov.b32 	%r107031, 0;
	st.local.u32 	[%rd2+2496], %r107031;
$L__BB3_6977:
	add.s32 	%r107046, %r107031, 1;
	st.local.u32 	[%rd2+2496], %r107046;
	mul.wide.s32 	%rd3902, %r107031, 4;
	add.s64 	%rd3903, %rd2, %rd3902;
	ld.local.u32 	%r35768, [%rd3903];
	shr.u32 	%r35769, %r35768, 11;
	xor.b32  	%r35770, %r35769, %r35768;
	shl.b32 	%r35771, %r35770, 7;
	and.b32  	%r35772, %r35771, -1658038656;
	xor.b32  	%r14844, %r35772, %r35770;
	setp.lt.s32 	%p3103, %r107031, 623;
	@%p3103 bra 	$L__BB3_6983;
	mov.b32 	%r107042, 0;
	mov.u64 	%rd7383, %rd2;
$L__BB3_6979:
	and.b32  	%r35774, %r106979, -2147483648;
	ld.local.u32 	%r35775, [%rd7383+4];
	and.b32  	%r35776, %r35775, 2147483646;
	or.b32  	%r35777, %r35776, %r35774;
	ld.local.u32 	%r35778, [%rd7383+1588];
	shr.u32 	%r35779, %r35777, 1;
	and.b32  	%r35780, %r35775, 1;
	setp.eq.b32 	%p3104, %r35780, 1;
	selp.b32 	%r35781, -1727483681, 0, %p3104;
	xor.b32  	%r35782, %r35781, %r35778;
	xor.b32  	%r35783, %r35782, %r35779;
	st.local.u32 	[%rd7383], %r35783;
	and.b32  	%r35784, %r35775, -2147483648;
	ld.local.u32 	%r35785, [%rd7383+8];
	and.b32  	%r35786, %r35785, 2147483646;
	or.b32  	%r35787, %r35786, %r35784;
	ld.local.u32 	%r35788, [%rd7383+1592];
	shr.u32 	%r35789, %r35787, 1;
	and.b32  	%r35790, %r35785, 1;
	setp.eq.b32 	%p3105, %r35790, 1;
	selp.b32 	%r35791, -1727483681, 0, %p3105;
	xor.b32  	%r35792, %r35791, %r35788;
	xor.b32  	%r35793, %r35792, %r35789;
	st.local.u32 	[%rd7383+4], %r35793;
	and.b32  	%r35794, %r35785, -2147483648;
	ld.local.u32 	%r14847, [%rd7383+12];
	and.b32  	%r35795, %r14847, 2147483646;
	or.b32  	%r35796, %r35795, %r35794;
	ld.local.u32 	%r35797, [%rd7383+1596];
	shr.u32 	%r35798, %r35796, 1;
	and.b32  	%r35799, %r14847, 1;
	setp.eq.b32 	%p3106, %r35799, 1;
	selp.b32 	%r35800, -1727483681, 0, %p3106;
	xor.b32  	%r35801, %r35800, %r35797;
	xor.b32  	%r35802, %r35801, %r35798;
	st.local.u32 	[%rd7383+8], %r35802;
	setp.ne.s32 	%p3107, %r107042, 224;
	@%p3107 bra 	$L__BB3_7022;
	ld.local.u32 	%r107044, [%rd2+908];
	add.s64 	%rd7384, %rd2, 924;
	mov.b32 	%r107043, 0;
$L__BB3_6981:
	and.b32  	%r35813, %r107044, -2147483648;
	ld.local.u32 	%r35814, [%rd7384+-12];
	and.b32  	%r35815, %r35814, 2147483646;
	or.b32  	%r35816, %r35815, %r35813;
	ld.local.u32 	%r35817, [%rd7384+-924];
	shr.u32 	%r35818, %r35816, 1;
	and.b32  	%r35819, %r35814, 1;
	setp.eq.b32 	%p3109, %r35819, 1;
	selp.b32 	%r35820, -1727483681, 0, %p3109;
	xor.b32  	%r35821, %r35820, %r35817;
	xor.b32  	%r35822, %r35821, %r35818;
	st.local.u32 	[%rd7384+-16], %r35822;
	and.b32  	%r35823, %r35814, -2147483648;
	ld.local.u32 	%r35824, [%rd7384+-8];
	and.b32  	%r35825, %r35824, 2147483646;
	or.b32  	%r35826, %r35825, %r35823;
	ld.local.u32 	%r35827, [%rd7384+-920];
	shr.u32 	%r35828, %r35826, 1;
	and.b32  	%r35829, %r35824, 1;
	setp.eq.b32 	%p3110, %r35829, 1;
	selp.b32 	%r35830, -1727483681, 0, %p3110;
	xor.b32  	%r35831, %r35830, %r35827;
	xor.b32  	%r35832, %r35831, %r35828;
	st.local.u32 	[%rd7384+-12], %r35832;
	and.b32  	%r35833, %r35824, -2147483648;
	ld.local.u32 	%r35834, [%rd7384+-4];
	and.b32  	%r35835, %r35834, 2147483646;
	or.b32  	%r35836, %r35835, %r35833;
	ld.local.u32 	%r35837, [%rd7384+-916];
	shr.u32 	%r35838, %r35836, 1;
	and.b32  	%r35839, %r35834, 1;
	setp.eq.b32 	%p3111, %r35839, 1;
	selp.b32 	%r35840, -1727483681, 0, %p3111;
	xor.b32  	%r35841, %r35840, %r35837;
	xor.b32  	%r35842, %r35841, %r35838;
	st.local.u32 	[%rd7384+-8], %r35842;
	and.b32  	%r35843, %r35834, -2147483648;
	ld.local.u32 	%r107044, [%rd7384];
	and.b32  	%r35844, %r107044, 2147483646;
	or.b32  	%r35845, %r35844, %r35843;
	ld.local.u32 	%r35846, [%rd7384+-912];
	shr.u32 	%r35847, %r35845, 1;
	and.b32  	%r35848, %r107044, 1;
	setp.eq.b32 	%p3112, %r35848, 1;
	selp.b32 	%r35849, -1727483681, 0, %p3112;
	xor.b32  	%r35850, %r35849, %r35846;
	xor.b32  	%r35851, %r35850, %r35847;
	st.local.u32 	[%rd7384+-4], %r35851;
	add.s32 	%r107043, %r107043, 4;
	add.s64 	%rd7384, %rd7384, 16;
	setp.ne.s32 	%p3113, %r107043, 396;
	@%p3113 bra 	$L__BB3_6981;
	ld.local.u32 	%r35853, [%rd2+2492];
	and.b32  	%r35854, %r35853, -2147483648;
	ld.local.u32 	%r106979, [%rd2];
	and.b32  	%r35855, %r106979, 2147483646;
	or.b32  	%r35856, %r35855, %r35854;
	ld.local.u32 	%r35857, [%rd2+1584];
	shr.u32 	%r35858, %r35856, 1;
	and.b32  	%r35859, %r106979, 1;
	setp.eq.b32 	%p3114, %r35859, 1;
	selp.b32 	%r35860, -1727483681, 0, %p3114;
	xor.b32  	%r35861, %r35860, %r35857;
	xor.b32  	%r35862, %r35861, %r35858;
	st.local.u32 	[%rd2+2492], %r35862;
	mov.b32 	%r107046, 0;
	st.local.u32 	[%rd2+2496], %r107046;
$L__BB3_6983:
	add.s32 	%r107052, %r107046, 1;
	st.local.u32 	[%rd2+2496], %r107052;
	mul.wide.s32 	%rd3904, %r107046, 4;
	add.s64 	%rd3905, %rd2, %rd3904;
	ld.local.u32 	%r35863, [%rd3905];
	shr.u32 	%r35864, %r35863, 11;
	xor.b32  	%r35865, %r35864, %r35863;
	shl.b32 	%r35866, %r35865, 7;
	and.b32  	%r35867, %r35866, -1658038656;
	xor.b32  	%r14857, %r35867, %r35865;
	setp.lt.s32 	%p3115, %r107046, 623;
	@%p3115 bra 	$L__BB3_6989;
	mov.b32 	%r107048, 0;
	mov.u64 	%rd7385, %rd2;
$L__BB3_6985:
	and.b32  	%r35869, %r106979, -2147483648;
	ld.local.u32 	%r35870, [%rd7385+4];
	and.b32  	%r35871, %r35870, 2147483646;
	or.b32  	%r35872, %r35871, %r35869;
	ld.local.u32 	%r35873, [%rd7385+1588];
	shr.u32 	%r35874, %r35872, 1;
	and.b32  	%r35875, %r35870, 1;
	setp.eq.b32 	%p3116, %r35875, 1;
	selp.b32 	%r35876, -1727483681, 0, %p3116;
	xor.b32  	%r35877, %r35876, %r35873;
	xor.b32  	%r35878, %r35877, %r35874;
	st.local.u32 	[%rd7385], %r35878;
	and.b32  	%r35879, %r35870, -2147483648;
	ld.local.u32 	%r35880, [%rd7385+8];
	and.b32  	%r35881, %r35880, 2147483646;
	or.b32  	%r35882, %r35881, %r35879;
	ld.local.u32 	%r35883, [%rd7385+1592];
	shr.u32 	%r35884, %r35882, 1;
	and.b32  	%r35885, %r35880, 1;
	setp.eq.b32 	%p3117, %r35885, 1;
	selp.b32 	%r35886, -1727483681, 0, %p3117;
	xor.b32  	%r35887, %r35886, %r35883;
	xor.b32  	%r35888, %r35887, %r35884;
	st.local.u32 	[%rd7385+4], %r35888;
	and.b32  	%r35889, %r35880, -2147483648;
	ld.local.u32 	%r14860, [%rd7385+12];
	and.b32  	%r35890, %r14860, 2147483646;
	or.b32  	%r35891, %r35890, %r35889;
	ld.local.u32 	%r35892, [%rd7385+1596];
	shr.u32 	%r35893, %r35891, 1;
	and.b32  	%r35894, %r14860, 1;
	setp.eq.b32 	%p3118, %r35894, 1;
	selp.b32 	%r35895, -1727483681, 0, %p3118;
	xor.b32  	%r35896, %r35895, %r35892;
	xor.b32  	%r35897, %r35896, %r35893;
	st.local.u32 	[%rd7385+8], %r35897;
	setp.ne.s32 	%p3119, %r107048, 224;
	@%p3119 bra 	$L__BB3_7021;
	ld.local.u32 	%r107050, [%rd2+908];
	add.s64 	%rd7386, %rd2, 924;
	mov.b32 	%r107049, 0;
$L__BB3_6987:
	and.b32  	%r35908, %r107050, -2147483648;
	ld.local.u32 	%r35909, [%rd7386+-12];
	and.b32  	%r35910, %r35909, 2147483646;
	or.b32  	%r35911, %r35910, %r35908;
	ld.local.u32 	%r35912, [%rd7386+-924];
	shr.u32 	%r35913, %r35911, 1;
	and.b32  	%r35914, %r35909, 1;
	setp.eq.b32 	%p3121, %r35914, 1;
	selp.b32 	%r35915, -1727483681, 0, %p3121;
	xor.b32  	%r35916, %r35915, %r35912;
	xor.b32  	%r35917, %r35916, %r35913;
	st.local.u32 	[%rd7386+-16], %r35917;
	and.b32  	%r35918, %r35909, -2147483648;
	ld.local.u32 	%r35919, [%rd7386+-8];
	and.b32  	%r35920, %r35919, 2147483646;
	or.b32  	%r35921, %r35920, %r35918;
	ld.local.u32 	%r35922, [%rd7386+-920];
	shr.u32 	%r35923, %r35921, 1;
	and.b32  	%r35924, %r35919, 1;
	setp.eq.b32 	%p3122, %r35924, 1;
	selp.b32 	%r35925, -1727483681, 0, %p3122;
	xor.b32  	%r35926, %r35925, %r35922;
	xor.b32  	%r35927, %r35926, %r35923;
	st.local.u32 	[%rd7386+-12], %r35927;
	and.b32  	%r35928, %r35919, -2147483648;
	ld.local.u32 	%r35929, [%rd7386+-4];
	and.b32  	%r35930, %r35929, 2147483646;
	or.b32  	%r35931, %r35930, %r35928;
	ld.local.u32 	%r35932, [%rd7386+-916];
	shr.u32 	%r35933, %r35931, 1;
	and.b32  	%r35934, %r35929, 1;
	setp.eq.b32 	%p3123, %r35934, 1;
	selp.b32 	%r35935, -1727483681, 0, %p3123;
	xor.b32  	%r35936, %r35935, %r35932;
	xor.b32  	%r35937, %r35936, %r35933;
	st.local.u32 	[%rd7386+-8], %r35937;
	and.b32  	%r35938, %r35929, -2147483648;
	ld.local.u32 	%r107050, [%rd7386];
	and.b32  	%r35939, %r107050, 2147483646;
	or.b32  	%r35940, %r35939, %r35938;
	ld.local.u32 	%r35941, [%rd7386+-912];
	shr.u32 	%r35942, %r35940, 1;
	and.b32  	%r35943, %r107050, 1;
	setp.eq.b32 	%p3124, %r35943, 1;
	selp.b32 	%r35944, -1727483681, 0, %p3124;
	xor.b32  	%r35945, %r35944, %r35941;
	xor.b32  	%r35946, %r35945, %r35942;
	st.local.u32 	[%rd7386+-4], %r35946;
	add.s32 	%r107049, %r107049, 4;
	add.s64 	%rd7386, %rd7386, 16;
	setp.ne.s32 	%p3125, %r107049, 396;
	@%p3125 bra 	$L__BB3_6987;
	ld.local.u32 	%r35948, [%rd2+2492];
	and.b32  	%r35949, %r35948, -2147483648;
	ld.local.u32 	%r106979, [%rd2];
	and.b32  	%r35950, %r106979, 2147483646;
	or.b32  	%r35951, %r35950, %r35949;
	ld.local.u32 	%r35952, [%rd2+1584];
	shr.u32 	%r35953, %r35951, 1;
	and.b32  	%r35954, %r106979, 1;
	setp.eq.b32 	%p3126, %r35954, 1;
	selp.b32 	%r35955, -1727483681, 0, %p3126;
	xor.b32  	%r35956, %r35955, %r35952;
	xor.b32  	%r35957, %r35956, %r35953;
	st.local.u32 	[%rd2+2492], %r35957;
	mov.b32 	%r107052, 0;
	st.local.u32 	[%rd2+2496], %r107052;
$L__BB3_6989:
	add.s32 	%r107058, %r107052, 1;
	st.local.u32 	[%rd2+2496], %r107058;
	mul.wide.s32 	%rd3906, %r107052, 4;
	add.s64 	%rd3907, %rd2, %rd3906;
	ld.local.u32 	%r35958, [%rd3907];
	shr.u32 	%r35959, %r35958, 11;
	xor.b32  	%r35960, %r35959, %r35958;
	shl.b32 	%r35961, %r35960, 7;
	and.b32  	%r35962, %r35961, -1658038656;
	xor.b32  	%r14870, %r35962, %r35960;
	setp.lt.s32 	%p3127, %r107052, 623;
	@%p3127 bra 	$L__BB3_6995;
	mov.b32 	%r107054, 0;
	mov.u64 	%rd7387, %rd2;
$L__BB3_6991:
	and.b32  	%r35964, %r106979, -2147483648;
	ld.local.u32 	%r35965, [%rd7387+4];
	and.b32  	%r35966, %r35965, 2147483646;
	or.b32  	%r35967, %r35966, %r35964;
	ld.local.u32 	%r35968, [%rd7387+1588];
	shr.u32 	%r35969, %r35967, 1;
	and.b32  	%r35970, %r35965, 1;
	setp.eq.b32 	%p3128, %r35970, 1;
	selp.b32 	%r35971, -1727483681, 0, %p3128;
	xor.b32  	%r35972, %r35971, %r35968;
	xor.b32  	%r35973, %r35972, %r35969;
	st.local.u32 	[%rd7387], %r35973;
	and.b32  	%r35974, %r35965, -2147483648;
	ld.local.u32 	%r35975, [%rd7387+8];
	and.b32  	%r35976, %r35975, 2147483646;
	or.b32  	%r35977, %r35976, %r35974;
	ld.local.u32 	%r35978, [%rd7387+1592];
	shr.u32 	%r35979, %r35977, 1;
	and.b32  	%r35980, %r35975, 1;
	setp.eq.b32 	%p3129, %r35980, 1;
	selp.b32 	%r35981, -1727483681, 0, %p3129;
	xor.b32  	%r35982, %r35981, %r35978;
	xor.b32  	%r35983, %r35982, %r35979;
	st.local.u32 	[%rd7387+4], %r35983;
	and.b32  	%r35984, %r35975, -2147483648;
	ld.local.u32 	%r14873, [%rd7387+12];
	and.b32  	%r35985, %r14873, 2147483646;
	or.b32  	%r35986, %r35985, %r35984;
	ld.local.u32 	%r35987, [%rd7387+1596];
	shr.u32 	%r35988, %r35986, 1;
	and.b32  	%r35989, %r14873, 1;
	setp.eq.b32 	%p3130, %r35989, 1;
	selp.b32 	%r35990, -1727483681, 0, %p3130;
	xor.b32  	%r35991, %r35990, %r35987;
	xor.b32  	%r35992, %r35991, %r35988;
	st.local.u32 	[%rd7387+8], %r35992;
	setp.ne.s32 	%p3131, %r107054, 224;
	@%p3131 bra 	$L__BB3_7020;
	ld.local.u32 	%r107056, [%rd2+908];
	add.s64 	%rd7388, %rd2, 924;
	mov.b32 	%r107055, 0;
$L__BB3_6993:
	and.b32  	%r36003, %r107056, -2147483648;
	ld.local.u32 	%r36004, [%rd7388+-12];
	and.b32  	%r36005, %r36004, 2147483646;
	or.b32  	%r36006, %r36005, %r36003;
	ld.local.u32 	%r36007, [%rd7388+-924];
	shr.u32 	%r36008, %r36006, 1;
	and.b32  	%r36009, %r36004, 1;
	setp.eq.b32 	%p3133, %r36009, 1;
	selp.b32 	%r36010, -1727483681, 0, %p3133;
	xor.b32  	%r36011, %r36010, %r36007;
	xor.b32  	%r36012, %r36011, %r36008;
	st.local.u32 	[%rd7388+-16], %r36012;
	and.b32  	%r36013, %r36004, -2147483648;
	ld.local.u32 	%r36014, [%rd7388+-8];
	and.b32  	%r36015, %r36014, 2147483646;
	or.b32  	%r36016, %r36015, %r36013;
	ld.local.u32 	%r36017, [%rd7388+-920];
	shr.u32 	%r36018, %r36016, 1;
	and.b32  	%r36019, %r36014, 1;
	setp.eq.b32 	%p3134, %r36019, 1;
	selp.b32 	%r36020, -1727483681, 0, %p3134;
	xor.b32  	%r36021, %r36020, %r36017;
	xor.b32  	%r36022, %r36021, %r36018;
	st.local.u32 	[%rd7388+-12], %r36022;
	and.b32  	%r36023, %r36014, -2147483648;
	ld.local.u32 	%r36024, [%rd7388+-4];
	and.b32  	%r36025, %r36024, 2147483646;
	or.b32  	%r36026, %r36025, %r36023;
	ld.local.u32 	%r36027, [%rd7388+-916];
	shr.u32 	%r36028, %r36026, 1;
	and.b32  	%r36029, %r36024, 1;
	setp.eq.b32 	%p3135, %r36029, 1;
	selp.b32 	%r36030, -1727483681, 0, %p3135;
	xor.b32  	%r36031, %r36030, %r36027;
	xor.b32  	%r36032, %r36031, %r36028;
	st.local.u32 	[%rd7388+-8], %r36032;
	and.b32  	%r36033, %r36024, -2147483648;
	ld.local.u32 	%r107056, [%rd7388];
	and.b32  	%r36034, %r107056, 2147483646;
	or.b32  	%r36035, %r36034, %r36033;
	ld.local.u32 	%r36036, [%rd7388+-912];
	shr.u32 	%r36037, %r36035, 1;
	and.b32  	%r36038, %r107056, 1;
	setp.eq.b32 	%p3136, %r36038, 1;
	selp.b32 	%r36039, -1727483681, 0, %p3136;
	xor.b32  	%r36040, %r36039, %r36036;
	xor.b32  	%r36041, %r36040, %r36037;
	st.local.u32 	[%rd7388+-4], %r36041;
	add.s32 	%r107055, %r107055, 4;
	add.s64 	%rd7388, %rd7388, 16;
	setp.ne.s32 	%p3137, %r107055, 396;
	@%p3137 bra 	$L__BB3_6993;
	ld.local.u32 	%r36043, [%rd2+2492];
	and.b32  	%r36044, %r36043, -2147483648;
	ld.local.u32 	%r106979, [%rd2];
	and.b32  	%r36045, %r106979, 2147483646;
	or.b32  	%r36046, %r36045, %r36044;
	ld.local.u32 	%r36047, [%rd2+1584];
	shr.u32 	%r36048, %r36046, 1;
	and.b32  	%r36049, %r106979, 1;
	setp.eq.b32 	%p3138, %r36049, 1;
	selp.b32 	%r36050, -1727483681, 0, %p3138;
	xor.b32  	%r36051, %r36050, %r36047;
	xor.b32  	%r36052, %r36051, %r36048;
	st.local.u32 	[%rd2+2492], %r36052;
	mov.b32 	%r107058, 0;
	st.local.u32 	[%rd2+2496], %r107058;
$L__BB3_6995:
	add.s32 	%r107064, %r107058, 1;
	st.local.u32 	[%rd2+2496], %r107064;
	mul.wide.s32 	%rd3908, %r107058, 4;
	add.s64 	%rd3909, %rd2, %rd3908;
	ld.local.u32 	%r36053, [%rd3909];
	shr.u32 	%r36054, %r36053, 11;
	xor.b32  	%r36055, %r36054, %r36053;
	shl.b32 	%r36056, %r36055, 7;
	and.b32  	%r36057, %r36056, -1658038656;
	xor.b32  	%r14883, %r36057, %r36055;
	setp.lt.s32 	%p3139, %r107058, 623;
	@%p3139 bra 	$L__BB3_7001;
	mov.b32 	%r107060, 0;
	mov.u64 	%rd7389, %rd2;
$L__BB3_6997:
	and.b32  	%r36059, %r106979, -2147483648;
	ld.local.u32 	%r36060, [%rd7389+4];
	and.b32  	%r36061, %r36060, 2147483646;
	or.b32  	%r36062, %r36061, %r36059;
	ld.local.u32 	%r36063, [%rd7389+1588];
	shr.u32 	%r36064, %r36062, 1;
	and.b32  	%r36065, %r36060, 1;
	setp.eq.b32 	%p3140, %r36065, 1;
	selp.b32 	%r36066, -1727483681, 0, %p3140;
	xor.b32  	%r36067, %r36066, %r36063;
	xor.b32  	%r36068, %r36067, %r36064;
	st.local.u32 	[%rd7389], %r36068;
	and.b32  	%r36069, %r36060, -2147483648;
	ld.local.u32 	%r36070, [%rd7389+8];
	and.b32  	%r36071, %r36070, 2147483646;
	or.b32  	%r36072, %r36071, %r36069;
	ld.local.u32 	%r36073, [%rd7389+1592];
	shr.u32 	%r36074, %r36072, 1;
	and.b32  	%r36075, %r36070, 1;
	setp.eq.b32 	%p3141, %r36075, 1;
	selp.b32 	%r36076, -1727483681, 0, %p3141;
	xor.b32  	%r36077, %r36076, %r36073;
	xor.b32  	%r36078, %r36077, %r36074;
	st.local.u32 	[%rd7389+4], %r36078;
	and.b32  	%r36079, %r36070, -2147483648;
	ld.local.u32 	%r14886, [%rd7389+12];
	and.b32  	%r36080, %r14886, 2147483646;
	or.b32  	%r36081, %r36080, %r36079;
	ld.local.u32 	%r36082, [%rd7389+1596];
	shr.u32 	%r36083, %r36081, 1;
	and.b32  	%r36084, %r14886, 1;
	setp.eq.b32 	%p3142, %r36084, 1;
	selp.b32 	%r36085, -1727483681, 0, %p3142;
	xor.b32  	%r36086, %r36085, %r36082;
	xor.b32  	%r36087, %r36086, %r36083;
	st.local.u32 	[%rd7389+8], %r36087;
	setp.ne.s32 	%p3143, %r107060, 224;
	@%p3143 bra 	$L__BB3_7019;
	ld.local.u32 	%r107061, [%rd2+908];
	mov.b32 	%r107062, 227;
$L__BB3_6999:
	mul.wide.u32 	%rd3910, %r107062, 4;
	add.s64 	%rd3911, %rd2, %rd3910;
	and.b32  	%r36098, %r107061, -2147483648;
	ld.local.u32 	%r36099, [%rd3911+4];
	and.b32  	%r36100, %r36099, 2147483646;
	or.b32  	%r36101, %r36100, %r36098;
	ld.local.u32 	%r36102, [%rd3911+-908];
	shr.u32 	%r36103, %r36101, 1;
	and.b32  	%r36104, %r36099, 1;
	setp.eq.b32 	%p3145, %r36104, 1;
	selp.b32 	%r36105, -1727483681, 0, %p3145;
	xor.b32  	%r36106, %r36105, %r36102;
	xor.b32  	%r36107, %r36106, %r36103;
	st.local.u32 	[%rd3911], %r36107;
	and.b32  	%r36108, %r36099, -2147483648;
	ld.local.u32 	%r36109, [%rd3911+8];
	and.b32  	%r36110, %r36109, 2147483646;
	or.b32  	%r36111, %r36110, %r36108;
	ld.local.u32 	%r36112, [%rd3911+-904];
	shr.u32 	%r36113, %r36111, 1;
	and.b32  	%r36114, %r36109, 1;
	setp.eq.b32 	%p3146, %r36114, 1;
	selp.b32 	%r36115, -1727483681, 0, %p3146;
	xor.b32  	%r36116, %r36115, %r36112;
	xor.b32  	%r36117, %r36116, %r36113;
	st.local.u32 	[%rd3911+4], %r36117;
	and.b32  	%r36118, %r36109, -2147483648;
	ld.local.u32 	%r36119, [%rd3911+12];
	and.b32  	%r36120, %r36119, 2147483646;
	or.b32  	%r36121, %r36120, %r36118;
	ld.local.u32 	%r36122, [%rd3911+-900];
	shr.u32 	%r36123, %r36121, 1;
	and.b32  	%r36124, %r36119, 1;
	setp.eq.b32 	%p3147, %r36124, 1;
	selp.b32 	%r36125, -1727483681, 0, %p3147;
	xor.b32  	%r36126, %r36125, %r36122;
	xor.b32  	%r36127, %r36126, %r36123;
	st.local.u32 	[%rd3911+8], %r36127;
	and.b32  	%r36128, %r36119, -2147483648;
	add.s32 	%r107062, %r107062, 4;
	ld.local.u32 	%r107061, [%rd3911+16];
	and.b32  	%r36129, %r107061, 2147483646;
	or.b32  	%r36130, %r36129, %r36128;
	ld.local.u32 	%r36131, [%rd3911+-896];
	shr.u32 	%r36132, %r36130, 1;
	and.b32  	%r36133, %r107061, 1;
	setp.eq.b32 	%p3148, %r36133, 1;
	selp.b32 	%r36134, -1727483681, 0, %p3148;
	xor.b32  	%r36135, %r36134, %r36131;
	xor.b32  	%r36136, %r36135, %r36132;
	st.local.u32 	[%rd3911+12], %r36136;
	setp.ne.s32 	%p3149, %r107062, 623;
	@%p3149 bra 	$L__BB3_6999;
	ld.local.u32 	%r36138, [%rd2+2492];
	and.b32  	%r36139, %r36138, -2147483648;
	ld.local.u32 	%r106979, [%rd2];
	and.b32  	%r36140, %r106979, 2147483646;
	or.b32  	%r36141, %r36140, %r36139;
	ld.local.u32 	%r36142, [%rd2+1584];
	shr.u32 	%r36143, %r36141, 1;
	and.b32  	%r36144, %r106979, 1;
	setp.eq.b32 	%p3150, %r36144, 1;
	selp.b32 	%r36145, -1727483681, 0, %p3150;
	xor.b32  	%r36146, %r36145, %r36142;
	xor.b32  	%r36147, %r36146, %r36143;
	st.local.u32 	[%rd2+2492], %r36147;
	mov.b32 	%r107064, 0;
	st.local.u32 	[%rd2+2496], %r107064;
$L__BB3_7001:
	setp.gt.u32 	%p3152, %r15025, %r15026;
	add.s32 	%r107073, %r107064, 1;
	st.local.u32 	[%rd2+2496], %r107073;
	mul.wide.s32 	%rd3912, %r107064, 4;
	add.s64 	%rd3913, %rd2, %rd3912;
	ld.local.u32 	%r36148, [%rd3913];
	shr.u32 	%r36149, %r36148, 11;
	xor.b32  	%r36150, %r36149, %r36148;
	shl.b32 	%r36151, %r36150, 7;
	and.b32  	%r36152, %r36151, -1658038656;
	xor.b32  	%r36153, %r36152, %r36150;
	shl.b32 	%r36154, %r36153, 15;
	and.b32  	%r36155, %r36154, -402653184;
	xor.b32  	%r36156, %r36155, %r36153;
	shr.u32 	%r36157, %r36156, 27;
	shl.b32 	%r36158, %r14844, 15;
	and.b32  	%r36159, %r36158, -402653184;
	xor.b32  	%r36160, %r36159, %r14844;
	shr.u32 	%r36161, %r36160, 7;
	and.b32  	%r36162, %r36161, 32505856;
	shl.b32 	%r36163, %r14857, 15;
	and.b32  	%r36164, %r36163, -402653184;
	xor.b32  	%r36165, %r36164, %r14857;
	shr.u32 	%r36166, %r36165, 12;
	and.b32  	%r36167, %r36166, 1015808;
	or.b32  	%r36168, %r36167, %r36162;
	shl.b32 	%r36169, %r14870, 15;
	and.b32  	%r36170, %r36169, -402653184;
	xor.b32  	%r36171, %r36170, %r14870;
	shr.u32 	%r36172, %r36171, 17;
	and.b32  	%r36173, %r36172, 31744;
	or.b32  	%r36174, %r36168, %r36173;
	shl.b32 	%r36175, %r14883, 15;
	and.b32  	%r36176, %r36175, -402653184;
	xor.b32  	%r36177, %r36176, %r14883;
	shr.u32 	%r36178, %r36177, 22;
	and.b32  	%r36179, %r36178, 992;
	or.b32  	%r36180, %r36174, %r36179;
	or.b32  	%r107068, %r36180, %r36157;
	mov.pred 	%p12071, 0;
	@%p3152 bra 	$L__BB3_7010;
	mov.pred 	%p12071, 0;
$L__BB3_7003:
	shl.b32 	%r14902, %r107068, 5;
	setp.lt.s32 	%p3154, %r107073, 624;
	@%p3154 bra 	$L__BB3_7009;
	mov.b32 	%r107070, 0;
$L__BB3_7005:
	mul.wide.u32 	%rd3914, %r107070, 4;
	add.s64 	%rd3263, %rd2, %rd3914;
	and.b32  	%r36182, %r106979, -2147483648;
	ld.local.u32 	%r36183, [%rd3263+4];
	and.b32  	%r36184, %r36183, 2147483646;
	or.b32  	%r36185, %r36184, %r36182;
	ld.local.u32 	%r36186, [%rd3263+1588];
	shr.u32 	%r36187, %r36185, 1;
	and.b32  	%r36188, %r36183, 1;
	setp.eq.b32 	%p3155, %r36188, 1;
	selp.b32 	%r36189, -1727483681, 0, %p3155;
	xor.b32  	%r36190, %r36189, %r36186;
	xor.b32  	%r36191, %r36190, %r36187;
	st.local.u32 	[%rd3263], %r36191;
	and.b32  	%r36192, %r36183, -2147483648;
	ld.local.u32 	%r36193, [%rd3263+8];
	and.b32  	%r36194, %r36193, 2147483646;
	or.b32  	%r36195, %r36194, %r36192;
	ld.local.u32 	%r36196, [%rd3263+1592];
	shr.u32 	%r36197, %r36195, 1;
	and.b32  	%r36198, %r36193, 1;
	setp.eq.b32 	%p3156, %r36198, 1;
	selp.b32 	%r36199, -1727483681, 0, %p3156;
	xor.b32  	%r36200, %r36199, %r36196;
	xor.b32  	%r36201, %r36200, %r36197;
	st.local.u32 	[%rd3263+4], %r36201;
	and.b32  	%r36202, %r36193, -2147483648;
	ld.local.u32 	%r14905, [%rd3263+12];
	and.b32  	%r36203, %r14905, 2147483646;
	or.b32  	%r36204, %r36203, %r36202;
	ld.local.u32 	%r36205, [%rd3263+1596];
	shr.u32 	%r36206, %r36204, 1;
	and.b32  	%r36207, %r14905, 1;
	setp.eq.b32 	%p3157, %r36207, 1;
	selp.b32 	%r36208, -1727483681, 0, %p3157;
	xor.b32  	%r36209, %r36208, %r36205;
	xor.b32  	%r36210, %r36209, %r36206;
	st.local.u32 	[%rd3263+8], %r36210;
	setp.ne.s32 	%p3158, %r107070, 224;
	@%p3158 bra 	$L__BB3_7325;
	ld.local.u32 	%r107071, [%rd2+908];
	mov.b32 	%r107072, 227;
$L__BB3_7007:
	mul.wide.u32 	%rd3915, %r107072, 4;
	add.s64 	%rd3916, %rd2, %rd3915;
	and.b32  	%r36221, %r107071, -2147483648;
	ld.local.u32 	%r36222, [%rd3916+4];
	and.b32  	%r36223, %r36222, 2147483646;
	or.b32  	%r36224, %r36223, %r36221;
	ld.local.u32 	%r36225, [%rd3916+-908];
	shr.u32 	%r36226, %r36224, 1;
	and.b32  	%r36227, %r36222, 1;
	setp.eq.b32 	%p3160, %r36227, 1;
	selp.b32 	%r36228, -1727483681, 0, %p3160;
	xor.b32  	%r36229, %r36228, %r36225;
	xor.b32  	%r36230, %r36229, %r36226;
	st.local.u32 	[%rd3916], %r36230;
	and.b32  	%r36231, %r36222, -2147483648;
	ld.local.u32 	%r36232, [%rd3916+8];
	and.b32  	%r36233, %r36232, 2147483646;
	or.b32  	%r36234, %r36233, %r36231;
	ld.local.u32 	%r36235, [%rd3916+-904];
	shr.u32 	%r36236, %r36234, 1;
	and.b32  	%r36237, %r36232, 1;
	setp.eq.b32 	%p3161, %r36237, 1;
	selp.b32 	%r36238, -1727483681, 0, %p3161;
	xor.b32  	%r36239, %r36238, %r36235;
	xor.b32  	%r36240, %r36239, %r36236;
	st.local.u32 	[%rd3916+4], %r36240;
	and.b32  	%r36241, %r36232, -2147483648;
	ld.local.u32 	%r36242, [%rd3916+12];
	and.b32  	%r36243, %r36242, 2147483646;
	or.b32  	%r36244, %r36243, %r36241;
	ld.local.u32 	%r36245, [%rd3916+-900];
	shr.u32 	%r36246, %r36244, 1;
	and.b32  	%r36247, %r36242, 1;
	setp.eq.b32 	%p3162, %r36247, 1;
	selp.b32 	%r36248, -1727483681, 0, %p3162;
	xor.b32  	%r36249, %r36248, %r36245;
	xor.b32  	%r36250, %r36249, %r36246;
	st.local.u32 	[%rd3916+8], %r36250;
	and.b32  	%r36251, %r36242, -2147483648;
	add.s32 	%r107072, %r107072, 4;
	ld.local.u32 	%r107071, [%rd3916+16];
	and.b32  	%r36252, %r107071, 2147483646;
	or.b32  	%r36253, %r36252, %r36251;
	ld.local.u32 	%r36254, [%rd3916+-896];
	shr.u32 	%r36255, %r36253, 1;
	and.b32  	%r36256, %r107071, 1;
	setp.eq.b32 	%p3163, %r36256, 1;
	selp.b32 	%r36257, -1727483681, 0, %p3163;
	xor.b32  	%r36258, %r36257, %r36254;
	xor.b32  	%r36259, %r36258, %r36255;
	st.local.u32 	[%rd3916+12], %r36259;
	setp.ne.s32 	%p3164, %r107072, 623;
	@%p3164 bra 	$L__BB3_7007;
	ld.local.u32 	%r36261, [%rd2+2492];
	and.b32  	%r36262, %r36261, -2147483648;
	ld.local.u32 	%r106979, [%rd2];
	and.b32  	%r36263, %r106979, 2147483646;
	or.b32  	%r36264, %r36263, %r36262;
	ld.local.u32 	%r36265, [%rd2+1584];
	shr.u32 	%r36266, %r36264, 1;
	and.b32  	%r36267, %r106979, 1;
	setp.eq.b32 	%p3165, %r36267, 1;
	selp.b32 	%r36268, -1727483681, 0, %p3165;
	xor.b32  	%r36269, %r36268, %r36265;
	xor.b32  	%r36270, %r36269, %r36266;
	st.local.u32 	[%rd2+2492], %r36270;
	mov.b32 	%r107073, 0;
	st.local.u32 	[%rd2+2496], %r107073;
$L__BB3_7009:
	add.s32 	%r14914, %r107073, 1;
	st.local.u32 	[%rd2+2496], %r14914;
	mul.wide.s32 	%rd3917, %r107073, 4;
	add.s64 	%rd3918, %rd2, %rd3917;
	ld.local.u32 	%r36271, [%rd3918];
	shr.u32 	%r36272, %r36271, 11;
	xor.b32  	%r36273, %r36272, %r36271;
	shl.b32 	%r36274, %r36273, 7;
	and.b32  	%r36275, %r36274, -1658038656;
	xor.b32  	%r36276, %r36275, %r36273;
	shl.b32 	%r36277, %r36276, 15;
	and.b32  	%r36278, %r36277, -402653184;
	xor.b32  	%r36279, %r36278, %r36276;
	shr.u32 	%r36280, %r36279, 27;
	and.b32  	%r36282, %r14902, 1073741792;
	or.b32  	%r107068, %r36280, %r36282;
	setp.eq.s32 	%p3166, %r107068, %r15022;
	or.pred  	%p12071, %p12071, %p3166;
	add.s32 	%r15025, %r15025, 1;
	setp.gt.u32 	%p3167, %r15025, %r15026;
	mov.u32 	%r107073, %r14914;
	@%p3167 bra 	$L__BB3_7010;
	bra.uni 	$L__BB3_7003;
$L__BB3_7010:
	and.pred  	%p3168, %p12069, %p12071;
	selp.u32 	%r14920, 1, 0, %p3168;
$L__BB3_7011:
	bar.sync 	0;
	add.s32 	%r36313, %r11735, %r105577;
	add.s32 	%r36314, %r11980, %r36313;
	add.s32 	%r36315, %r12225, %r36314;
	add.s32 	%r36316, %r12470, %r36315;
	add.s32 	%r36317, %r12715, %r36316;
	add.s32 	%r36318, %r12960, %r36317;
	add.s32 	%r36319, %r13205, %r36318;
	add.s32 	%r36320, %r13450, %r36319;
	add.s32 	%r36321, %r13695, %r36320;
	add.s32 	%r36322, %r13940, %r36321;
	add.s32 	%r36323, %r14185, %r36322;
	add.s32 	%r36324, %r14430, %r36323;
	add.s32 	%r36325, %r14675, %r36324;
	add.s32 	%r36287, %r14920, %r36325;
	mov.b32 	%r36285, 1;
	mov.b32 	%r36310, 0;
	mov.b32 	%r36312, -1;
	// begin inline asm
	{  .reg .s32 r0;  .reg .pred p;  shfl.sync.up.b32 r0|p, %r36287, %r36285, %r36310, %r36312;  @p add.s32 r0, r0, %r36287;  mov.s32 %r36283, r0;}
	// end inline asm
	mov.b32 	%r36291, 2;
	// begin inline asm
	{  .reg .s32 r0;  .reg .pred p;  shfl.sync.up.b32 r0|p, %r36283, %r36291, %r36310, %r36312;  @p add.s32 r0, r0, %r36283;  mov.s32 %r36289, r0;}
	// end inline asm
	mov.b32 	%r36297, 4;
	// begin inline asm
	{  .reg .s32 r0;  .reg .pred p;  shfl.sync.up.b32 r0|p, %r36289, %r36297, %r36310, %r36312;  @p add.s32 r0, r0, %r36289;  mov.s32 %r36295, r0;}
	// end inline asm
	mov.b32 	%r36303, 8;
	// begin inline asm
	{  .reg .s32 r0;  .reg .pred p;  shfl.sync.up.b32 r0|p, %r36295, %r36303, %r36310, %r36312;  @p add.s32 r0, r0, %r36295;  mov.s32 %r36301, r0;}
	// end inline asm
	mov.b32 	%r36309, 16;
	// begin inline asm
	{  .reg .s32 r0;  .reg .pred p;  shfl.sync.up.b32 r0|p, %r36301, %r36309, %r36310, %r36312;  @p add.s32 r0, r0, %r36301;  mov.s32 %r36307, r0;}
	// end inline asm
	setp.eq.s32 	%p3169, %r15033, 31;
	@%p3169 bra 	$L__BB3_7012;
	bra.uni 	$L__BB3_7013;
$L__BB3_7012:
	mov.u32 	%r36326, %tid.x;
	shr.u32 	%r36327, %r36326, 3;
	and.b32  	%r36328, %r36327, 124;
	mov.u32 	%r36329, _ZZN3cub18CUB_300001_SM_10006detail6select23DeviceSelectSweepKernelINS2_10policy_hubIjNS0_8NullTypeEiLb0ELNS0_10SelectImplE0EE10Policy1000EN6thrust24THRUST_300001_SM_1000_NS17counting_iteratorIjNSA_11use_defaultESC_SC_EEPS5_NSA_6detail15normal_iteratorINSA_10device_ptrIjEEEEPlNS0_13ScanTileStateIiLb1EEEN36_GLOBAL__N__b0bc9b25_4_k_cu_7da0064a6is_hitES5_iNS2_19streaming_context_tIlLb1EEELS6_0EEEvT0_T1_T2_T3_T4_T5_T6_T7_iT8_NS1_7vsmem_tEE19static_temp_storage;
	add.s32 	%r36330, %r36329, %r36328;
	st.shared.u32 	[%r36330], %r36307;
$L__BB3_7013:
	sub.s32 	%r36331, %r36307, %r36287;
	bar.sync 	0;
	ld.shared.v4.u32 	{%r36332, %r36333, %r36334, %r36335}, [_ZZN3cub18CUB_300001_SM_10006detail6select23DeviceSelectSweepKernelINS2_10policy_hubIjNS0_8NullTypeEiLb0ELNS0_10SelectImplE0EE10Policy1000EN6thrust24THRUST_300001_SM_1000_NS17counting_iteratorIjNSA_11use_defaultESC_SC_EEPS5_NSA_6detail15normal_iteratorINSA_10device_ptrIjEEEEPlNS0_13ScanTileStateIiLb1EEEN36_GLOBAL__N__b0bc9b25_4_k_cu_7da0064a6is_hitES5_iNS2_19streaming_context_tIlLb1EEELS6_0EEEvT0_T1_T2_T3_T4_T5_T6_T7_iT8_NS1_7vsmem_tEE19static_temp_storage];
	mov.u32 	%r36336, %tid.x;
	shr.u32 	%r36337, %r36336, 5;
	add.s32 	%r36338, %r36333, %r36332;
	setp.eq.s32 	%p3170, %r36337, 2;
	selp.b32 	%r36339, %r36338, %r36332, %p3170;
	add.s32 	%r36340, %r36338, %r36334;
	setp.eq.s32 	%p3171, %r36337, 3;
	selp.b32 	%r36341, %r36340, %r36339, %p3171;
	add.s32 	%r36342, %r36340, %r36335;
	setp.eq.s32 	%p3172, %r36337, 4;
	selp.b32 	%r36343, %r36342, %r36341, %p3172;
	ld.shared.v4.u32 	{%r36344, %r36345, %r36346, %r36347}, [_ZZN3cub18CUB_300001_SM_10006detail6select23DeviceSelectSweepKernelINS2_10policy_hubIjNS0_8NullTypeEiLb0ELNS0_10SelectImplE0EE10Policy1000EN6thrust24THRUST_300001_SM_1000_NS17counting_iteratorIjNSA_11use_defaultESC_SC_EEPS5_NSA_6detail15normal_iteratorINSA_10device_ptrIjEEEEPlNS0_13ScanTileStateIiLb1EEEN36_GLOBAL__N__b0bc9b25_4_k_cu_7da0064a6is_hitES5_iNS2_19streaming_context_tIlLb1EEELS6_0EEEvT0_T1_T2_T3_T4_T5_T6_T7_iT8_NS1_7vsmem_tEE19static_temp_storage+16];
	add.s32 	%r36348, %r36342, %r36344;
	setp.eq.s32 	%p3173, %r36337, 5;
	selp.b32 	%r36349, %r36348, %r36343, %p3173;
	add.s32 	%r36350, %r36348, %r36345;
	setp.eq.s32 	%p3174, %r36337, 6;
	selp.b32 	%r36351, %r36350, %r36349, %p3174;
	add.s32 	%r36352, %r36350, %r36346;
	setp.eq.s32 	%p3175, %r36337, 7;
	selp.b32 	%r36353, %r36352, %r36351, %p3175;
	add.s32 	%r36354, %r36352, %r36347;
	setp.eq.s32 	%p3176, %r36337, 8;
	selp.b32 	%r36355, %r36354, %r36353, %p3176;
	ld.shared.v4.u32 	{%r36356, %r36357, %r36358, %r36359}, [_ZZN3cub18CUB_300001_SM_10006detail6select23DeviceSelectSweepKernelINS2_10policy_hubIjNS0_8NullTypeEiLb0ELNS0_10SelectImplE0EE10Policy1000EN6thrust24THRUST_300001_SM_1000_NS17counting_iteratorIjNSA_11use_defaultESC_SC_EEPS5_NSA_6detail15normal_iteratorINSA_10device_ptrIjEEEEPlNS0_13ScanTileStateIiLb1EEEN36_GLOBAL__N__b0bc9b25_4_k_cu_7da0064a6is_hitES5_iNS2_19streaming_context_tIlLb1EEELS6_0EEEvT0_T1_T2_T3_T4_T5_T6_T7_iT8_NS1_7vsmem_tEE19static_temp_storage+32];
	add.s32 	%r36360, %r36354, %r36356;
	setp.eq.s32 	%p3177, %r36337, 9;
	selp.b32 	%r36361, %r36360, %r36355, %p3177;
	add.s32 	%r36362, %r36360, %r36357;
	setp.eq.s32 	%p3178, %r36337, 10;
	selp.b32 	%r36363, %r36362, %r36361, %p3178;
	add.s32 	%r36364, %r36362, %r36358;
	setp.eq.s32 	%p3179, %r36337, 11;
	selp.b32 	%r36365, %r36364, %r36363, %p3179;
	add.s32 	%r14949, %r36364, %r36359;
	setp.gt.u32 	%p3180, %r36336, 31;
	setp.lt.u32 	%p3181, %r36336, 32;
	setp.eq.s32 	%p3182, %r15033, 0;
	selp.b32 	%r36366, 0, %r36331, %p3182;
	add.s32 	%r107089, %r36365, %r36366;
	selp.b32 	%r14951, %r36331, %r107089, %p3181;
	@%p3180 bra 	$L__BB3_7041;
	setp.ne.s32 	%p3183, %r36336, 0;
	mov.u32 	%r36368, %ctaid.x;
	mov.u32 	%r36369, %nctaid.y;
	mov.u32 	%r36370, %ctaid.y;
	mad.lo.s32 	%r107085, %r36368, %r36369, %r36370;
	mul.wide.s32 	%rd3919, %r107085, 8;
	add.s64 	%rd3276, %rd6, %rd3919;
	@%p3183 bra 	$L__BB3_7016;
	st.shared.u32 	[_ZZN3cub18CUB_300001_SM_10006detail6select23DeviceSelectSweepKernelINS2_10policy_hubIjNS0_8NullTypeEiLb0ELNS0_10SelectImplE0EE10Policy1000EN6thrust24THRUST_300001_SM_1000_NS17counting_iteratorIjNSA_11use_defaultESC_SC_EEPS5_NSA_6detail15normal_iteratorINSA_10device_ptrIjEEEEPlNS0_13ScanTileStateIiLb1EEEN36_GLOBAL__N__b0bc9b25_4_k_cu_7da0064a6is_hitES5_iNS2_19streaming_context_tIlLb1EEELS6_0EEEvT0_T1_T2_T3_T4_T5_T6_T7_iT8_NS1_7vsmem_tEE19static_temp_storage+76], %r14949;
	add.s64 	%rd3920, %rd3276, 256;
	mov.b32 	%r36372, 100;
	// begin inline asm
	st.relaxed.gpu.v2.u32 [%rd3920], {%r36372, %r14949};
	// end inline asm
$L__BB3_7016:
	not.b32 	%r36379, %r36336;
	add.s32 	%r107084, %r107085, %r36379;
	mov.b32 	%r36374, 585;
	// begin inline asm
	nanosleep.u32 %r36374;
	// end inline asm
	mul.wide.s32 	%rd3922, %r107084, 8;
	add.s64 	%rd3923, %rd6, %rd3922;
	add.s64 	%rd3921, %rd3923, 256;
	// begin inline asm
	ld.relaxed.gpu.v2.u32 {%r107086, %r107078}, [%rd3921];
	// end inline asm
	mov.b32 	%r107079, 754;
$L__BB3_7017:
	setp.eq.s32 	%p3184, %r107086, 99;
	mov.b32 	%r36383, -1;
	vote.sync.any.pred 	%p3185, %p3184, %r36383;
	not.pred 	%p3186, %p3185;
	@%p3186 bra 	$L__BB3_7031;
	shr.u32 	%r14962, %r107079, 1;
	mul.lo.s32 	%r36591, %r107085, 16807;
	and.b32  	%r107085, %r36591, 2147483647;
	sub.s32 	%r36592, %r107079, %r14962;
	add.s32 	%r36593, %r36592, 1;
	rem.u32 	%r36594, %r107085, %r36593;
	add.s32 	%r36588, %r36594, %r14962;
	// begin inline asm
	nanosleep.u32 %r36588;
	// end inline asm
	// begin inline asm
	ld.relaxed.gpu.v2.u32 {%r107086, %r107078}, [%rd3921];
	// end inline asm
	mov.u32 	%r107079, %r14962;
	bra.uni 	$L__BB3_7017;
$L__BB3_7019:
	and.b32  	%r36088, %r14886, -2147483648;
	add.s32 	%r107060, %r107060, 4;
	add.s64 	%rd3264, %rd7389, 16;
	ld.local.u32 	%r106979, [%rd7389+16];
	and.b32  	%r36089, %r106979, 2147483646;
	or.b32  	%r36090, %r36089, %r36088;
	ld.local.u32 	%r36091, [%rd7389+1600];
	shr.u32 	%r36092, %r36090, 1;
	and.b32  	%r36093, %r106979, 1;
	setp.eq.b32 	%p3144, %r36093, 1;
	selp.b32 	%r36094, -1727483681, 0, %p3144;
	xor.b32  	%r36095, %r36094, %r36091;
	xor.b32  	%r36096, %r36095, %r36092;
	st.local.u32 	[%rd7389+12], %r36096;
	mov.u64 	%rd7389, %rd3264;
	bra.uni 	$L__BB3_6997;
$L__BB3_7020:
	and.b32  	%r35993, %r14873, -2147483648;
	add.s32 	%r107054, %r107054, 4;
	add.s64 	%rd3265, %rd7387, 16;
	ld.local.u32 	%r106979, [%rd7387+16];
	and.b32  	%r35994, %r106979, 2147483646;
	or.b32  	%r35995, %r35994, %r35993;
	ld.local.u32 	%r35996, [%rd7387+1600];
	shr.u32 	%r35997, %r35995, 1;
	and.b32  	%r35998, %r106979, 1;
	setp.eq.b32 	%p3132, %r35998, 1;
	selp.b32 	%r35999, -1727483681, 0, %p3132;
	xor.b32  	%r36000, %r35999, %r35996;
	xor.b32  	%r36001, %r36000, %r35997;
	st.local.u32 	[%rd7387+12], %r36001;
	mov.u64 	%rd7387, %rd3265;
	bra.uni 	$L__BB3_6991;
$L__BB3_7021:
	and.b32  	%r35898, %r14860, -2147483648;
	add.s32 	%r107048, %r107048, 4;
	add.s64 	%rd3266, %rd7385, 16;
	ld.local.u32 	%r106979, [%rd7385+16];
	and.b32  	%r35899, %r106979, 2147483646;
	or.b32  	%r35900, %r35899, %r35898;
	ld.local.u32 	%r35901, [%rd7385+1600];
	shr.u32 	%r35902, %r35900, 1;
	and.b32  	%r35903, %r106979, 1;
	setp.eq.b32 	%p3120, %r35903, 1;
	selp.b32 	%r35904, -1727483681, 0, %p3120;
	xor.b32  	%r35905, %r35904, %r35901;
	xor.b32  	%r35906, %r35905, %r35902;
	st.local.u32 	[%rd7385+12], %r35906;
	mov.u64 	%rd7385, %rd3266;
	bra.uni 	$L__BB3_6985;
$L__BB3_7022:
	and.b32  	%r35803, %r14847, -2147483648;
	add.s32 	%r107042, %r107042, 4;
	add.s64 	%rd3267, %rd7383, 16;
	ld.local.u32 	%r106979, [%rd7383+16];
	and.b32  	%r35804, %r106979, 2147483646;
	or.b32  	%r35805, %r35804, %r35803;
	ld.local.u32 	%r35806, [%rd7383+1600];
	shr.u32 	%r35807, %r35805, 1;
	and.b32  	%r35808, %r106979, 1;
	setp.eq.b32 	%p3108, %r35808, 1;
	selp.b32 	%r35809, -1727483681, 0, %p3108;
	xor.b32  	%r35810, %r35809, %r35806;
	xor.b32  	%r35811, %r35810, %r35807;
	st.local.u32 	[%rd7383+12], %r35811;
	mov.u64 	%rd7383, %rd3267;
	bra.uni 	$L__BB3_6979;
$L__BB3_7023:
	and.b32  	%r35708, %r14834, -2147483648;
	add.s32 	%r107036, %r107036, 4;
	add.s64 	%rd3268, %rd7381, 16;
	ld.local.u32 	%r106979, [%rd7381+16];
	and.b32  	%r35709, %r106979, 2147483646;
	or.b32  	%r35710, %r35709, %r35708;
	ld.local.u32 	%r35711, [%rd7381+1600];
	shr.u32 	%r35712, %r35710, 1;
	and.b32  	%r35713, %r106979, 1;
	setp.eq.b32 	%p3096, %r35713, 1;
	selp.b32 	%r35714, -1727483681, 0, %p3096;
	xor.b32  	%r35715, %r35714, %r35711;
	xor.b32  	%r35716, %r35715, %r35712;
	st.local.u32 	[%rd7381+12], %r35716;
	mov.u64 	%rd7381, %rd3268;
	bra.uni 	$L__BB3_6973;
$L__BB3_7024:
	and.b32  	%r35616, %r14819, -2147483648;
	add.s32 	%r107028, %r107028, 4;
	add.s64 	%rd3269, %rd7380, 16;
	ld.local.u32 	%r106979, [%rd7380+16];
	and.b32  	%r35617, %r106979, 2147483646;
	or.b32  	%r35618, %r35617, %r35616;
	ld.local.u32 	%r35619, [%rd7380+1600];
	shr.u32 	%r35620, %r35618, 1;
	and.b32  	%r35621, %r106979, 1;
	setp.eq.b32 	%p3083, %r35621, 1;
	selp.b32 	%r35622, -1727483681, 0, %p3083;
	xor.b32  	%r35623, %r35622, %r35619;
	xor.b32  	%r35624, %r35623, %r35620;
	st.local.u32 	[%rd7380+12], %r35624;
	mov.u64 	%rd7380, %rd3269;
	bra.uni 	$L__BB3_6966;
$L__BB3_7025:
	and.b32  	%r35388, %r14779, -2147483648;
	add.s32 	%r107007, %r107007, 4;
	add.s64 	%rd3270, %rd7379, 16;
	ld.local.u32 	%r106979, [%rd7379+16];
	and.b32  	%r35389, %r106979, 2147483646;
	or.b32  	%r35390, %r35389, %r35388;
	ld.local.u32 	%r35391, [%rd7379+1600];
	shr.u32 	%r35392, %r35390, 1;
	and.b32  	%r35393, %r106979, 1;
	setp.eq.b32 	%p3053, %r35393, 1;
	selp.b32 	%r35394, -1727483681, 0, %p3053;
	xor.b32  	%r35395, %r35394, %r35391;
	xor.b32  	%r35396, %r35395, %r35392;
	st.local.u32 	[%rd7379+12], %r35396;
	mov.u64 	%rd7379, %rd3270;
	bra.uni 	$L__BB3_6949;
$L__BB3_7026:
	and.b32  	%r35293, %r14766, -2147483648;
	add.s32 	%r107001, %r107001, 4;
	add.s64 	%rd3271, %rd7377, 16;
	ld.local.u32 	%r106979, [%rd7377+16];
	and.b32  	%r35294, %r106979, 2147483646;
	or.b32  	%r35295, %r35294, %r35293;
	ld.local.u32 	%r35296, [%rd7377+1600];
	shr.u32 	%r35297, %r35295, 1;
	and.b32  	%r35298, %r106979, 1;
	setp.eq.b32 	%p3041, %r35298, 1;
	selp.b32 	%r35299, -1727483681, 0, %p3041;
	xor.b32  	%r35300, %r35299, %r35296;
	xor.b32  	%r35301, %r35300, %r35297;
	st.local.u32 	[%rd7377+12], %r35301;
	mov.u64 	%rd7377, %rd3271;
	bra.uni 	$L__BB3_6943;
$L__BB3_7027:
	and.b32  	%r35198, %r14753, -2147483648;
	add.s32 	%r106995, %r106995, 4;
	add.s64 	%rd3272, %rd7375, 16;
	ld.local.u32 	%r106979, [%rd7375+16];
	and.b32  	%r35199, %r106979, 2147483646;
	or.b32  	%r35200, %r35199, %r35198;
	ld.local.u32 	%r35201, [%rd7375+1600];
	shr.u32 	%r35202, %r35200, 1;
	and.b32  	%r35203, %r106979, 1;
	setp.eq.b32 	%p3029, %r35203, 1;
	selp.b32 	%r35204, -1727483681, 0, %p3029;
	xor.b32  	%r35205, %r35204, %r35201;
	xor.b32  	%r35206, %r35205, %r35202;
	st.local.u32 	[%rd7375+12], %r35206;
	mov.u64 	%rd7375, %rd3272;
	bra.uni 	$L__BB3_6937;
$L__BB3_7028:
	and.b32  	%r35103, %r14740, -2147483648;
	add.s32 	%r106989, %r106989, 4;
	add.s64 	%rd3273, %rd7373, 16;
	ld.local.u32 	%r106979, [%rd7373+16];
	and.b32  	%r35104, %r106979, 2147483646;
	or.b32  	%r35105, %r35104, %r35103;
	ld.local.u32 	%r35106, [%rd7373+1600];
	shr.u32 	%r35107, %r35105, 1;
	and.b32  	%r35108, %r106979, 1;
	setp.eq.b32 	%p3017, %r35108, 1;
	selp.b32 	%r35109, -1727483681, 0, %p3017;
	xor.b32  	%r35110, %r35109, %r35106;
	xor.b32  	%r35111, %r35110, %r35107;
	st.local.u32 	[%rd7373+12], %r35111;
	mov.u64 	%rd7373, %rd3273;
	bra.uni 	$L__BB3_6931;
$L__BB3_7029:
	and.b32  	%r35008, %r14727, -2147483648;
	add.s32 	%r106983, %r106983, 4;
	add.s64 	%rd3274, %rd7371, 16;
	ld.local.u32 	%r106979, [%rd7371+16];
	and.b32  	%r35009, %r106979, 2147483646;
	or.b32  	%r35010, %r35009, %r35008;
	ld.local.u32 	%r35011, [%rd7371+1600];
	shr.u32 	%r35012, %r35010, 1;
	and.b32  	%r35013, %r106979, 1;
	setp.eq.b32 	%p3005, %r35013, 1;
	selp.b32 	%r35014, -1727483681, 0, %p3005;
	xor.b32  	%r35015, %r35014, %r35011;
	xor.b32  	%r35016, %r35015, %r35012;
	st.local.u32 	[%rd7371+12], %r35016;
	mov.u64 	%rd7371, %rd3274;
	bra.uni 	$L__BB3_6925;
$L__BB3_7030:
	and.b32  	%r34918, %r14712, -2147483648;
	add.s32 	%r106975, %r106975, 4;
	add.s64 	%rd3275, %rd7370, 16;
	ld.local.u32 	%r106979, [%rd7370+16];
	and.b32  	%r34919, %r106979, 2147483646;
	or.b32  	%r34920, %r34919, %r34918;
	ld.local.u32 	%r34921, [%rd7370+1600];
	shr.u32 	%r34922, %r34920, 1;
	and.b32  	%r34923, %r106979, 1;
	setp.eq.b32 	%p2992, %r34923, 1;
	selp.b32 	%r34924, -1727483681, 0, %p2992;
	xor.b32  	%r34925, %r34924, %r34921;
	xor.b32  	%r34926, %r34925, %r34922;
	st.local.u32 	[%rd7370+12], %r34926;
	mov.u64 	%rd7370, %rd3275;
	bra.uni 	$L__BB3_6918;
$L__BB3_7031:
	setp.eq.s32 	%p3187, %r107086, 101;
	mov.b32 	%r36410, -1;
	vote.sync.ballot.b32 	%r36412, %p3187, %r36410;
	// begin inline asm
	mov.u32 %r36385, %lanemask_ge;
	// end inline asm
	and.b32  	%r36413, %r36412, %r36385;
	or.b32  	%r36414, %r36413, -2147483648;
	add.s32 	%r36415, %r36414, -1;
	not.b32 	%r36416, %r36414;
	and.b32  	%r36417, %r36416, %r36415;
	popc.b32 	%r36389, %r36417;
	mov.b32 	%r36388, 1;
	// begin inline asm
	shfl.sync.down.b32 %r36386, %r107078, %r36388, %r36389, %r36410;
	// end inline asm
	setp.lt.s32 	%p3189, %r15033, %r36389;
	selp.b32 	%r36418, %r36386, 0, %p3189;
	add.s32 	%r36392, %r36418, %r107078;
	mov.b32 	%r36393, 2;
	// begin inline asm
	shfl.sync.down.b32 %r36391, %r36392, %r36393, %r36389, %r36410;
	// end inline asm
	add.s32 	%r36419, %r15033, 2;
	setp.gt.s32 	%p3190, %r36419, %r36389;
	selp.b32 	%r36420, 0, %r36391, %p3190;
	add.s32 	%r36397, %r36392, %r36420;
	mov.b32 	%r36398, 4;
	// begin inline asm
	shfl.sync.down.b32 %r36396, %r36397, %r36398, %r36389, %r36410;
	// end inline asm
	add.s32 	%r36421, %r15033, 4;
	setp.gt.s32 	%p3191, %r36421, %r36389;
	selp.b32 	%r36422, 0, %r36396, %p3191;
	add.s32 	%r36402, %r36397, %r36422;
	mov.b32 	%r36403, 8;
	// begin inline asm
	shfl.sync.down.b32 %r36401, %r36402, %r36403, %r36389, %r36410;
	// end inline asm
	add.s32 	%r36423, %r15033, 8;
	setp.gt.s32 	%p3192, %r36423, %r36389;
	selp.b32 	%r36424, 0, %r36401, %p3192;
	add.s32 	%r36407, %r36402, %r36424;
	mov.b32 	%r36408, 16;
	// begin inline asm
	shfl.sync.down.b32 %r36406, %r36407, %r36408, %r36389, %r36410;
	// end inline asm
	add.s32 	%r36425, %r15033, 16;
	setp.gt.s32 	%p3193, %r36425, %r36389;
	selp.b32 	%r36426, 0, %r36406, %p3193;
	add.s32 	%r107082, %r36407, %r36426;
	add.s64 	%rd3278, %rd6, 256;
	mov.b32 	%r107080, 754;
$L__BB3_7032:
	setp.ne.s32 	%p3194, %r107086, 101;
	mov.b32 	%r36427, -1;
	vote.sync.all.pred 	%p3195, %p3194, %r36427;
	not.pred 	%p3196, %p3195;
	@%p3196 bra 	$L__BB3_7037;
	shr.u32 	%r107080, %r107080, 1;
	mul.wide.s32 	%rd4034, %r107084, 8;
	add.s64 	%rd4035, %rd3278, %rd4034;
	add.s64 	%rd4033, %rd4035, -256;
	// begin inline asm
	ld.relaxed.gpu.v2.u32 {%r107086, %r107087}, [%rd4033];
	// end inline asm
	mov.u32 	%r107088, %r107080;
$L__BB3_7034:
	setp.eq.s32 	%p3286, %r107086, 99;
	mov.b32 	%r36538, -1;
	vote.sync.any.pred 	%p3287, %p3286, %r36538;
	not.pred 	%p3288, %p3287;
	@%p3288 bra 	$L__BB3_7036;
	shr.u32 	%r14982, %r107088, 1;
	mul.lo.s32 	%r36584, %r107085, 16807;
	and.b32  	%r107085, %r36584, 2147483647;
	sub.s32 	%r36585, %r107088, %r14982;
	add.s32 	%r36586, %r36585, 1;
	rem.u32 	%r36587, %r107085, %r36586;
	add.s32 	%r36581, %r36587, %r14982;
	// begin inline asm
	nanosleep.u32 %r36581;
	// end inline asm
	// begin inline asm
	ld.relaxed.gpu.v2.u32 {%r107086, %r107087}, [%rd4033];
	// end inline asm
	mov.u32 	%r107088, %r14982;
	bra.uni 	$L__BB3_7034;
$L__BB3_7036:
	setp.eq.s32 	%p3289, %r107086, 101;
	mov.b32 	%r36564, -1;
	vote.sync.ballot.b32 	%r36565, %p3289, %r36564;
	and.b32  	%r36566, %r36565, %r36385;
	or.b32  	%r36567, %r36566, -2147483648;
	add.s32 	%r36568, %r36567, -1;
	not.b32 	%r36569, %r36567;
	and.b32  	%r36570, %r36569, %r36568;
	popc.b32 	%r36543, %r36570;
	mov.b32 	%r36542, 1;
	// begin inline asm
	shfl.sync.down.b32 %r36540, %r107087, %r36542, %r36543, %r36564;
	// end inline asm
	setp.lt.s32 	%p3291, %r15033, %r36543;
	selp.b32 	%r36571, %r36540, 0, %p3291;
	add.s32 	%r36546, %r36571, %r107087;
	mov.b32 	%r36547, 2;
	// begin inline asm
	shfl.sync.down.b32 %r36545, %r36546, %r36547, %r36543, %r36564;
	// end inline asm
	setp.gt.s32 	%p3292, %r36419, %r36543;
	selp.b32 	%r36573, 0, %r36545, %p3292;
	add.s32 	%r36551, %r36546, %r36573;
	mov.b32 	%r36552, 4;
	// begin inline asm
	shfl.sync.down.b32 %r36550, %r36551, %r36552, %r36543, %r36564;
	// end inline asm
	setp.gt.s32 	%p3293, %r36421, %r36543;
	selp.b32 	%r36575, 0, %r36550, %p3293;
	add.s32 	%r36556, %r36551, %r36575;
	mov.b32 	%r36557, 8;
	// begin inline asm
	shfl.sync.down.b32 %r36555, %r36556, %r36557, %r36543, %r36564;
	// end inline asm
	add.s32 	%r36576, %r15033, 8;
	setp.gt.s32 	%p3294, %r36576, %r36543;
	selp.b32 	%r36577, 0, %r36555, %p3294;
	add.s32 	%r36561, %r36556, %r36577;
	mov.b32 	%r36562, 16;
	// begin inline asm
	shfl.sync.down.b32 %r36560, %r36561, %r36562, %r36543, %r36564;
	// end inline asm
	add.s32 	%r36578, %r15033, 16;
	setp.gt.s32 	%p3295, %r36578, %r36543;
	selp.b32 	%r36579, 0, %r36560, %p3295;
	add.s32 	%r36580, %r36579, %r107082;
	add.s32 	%r107082, %r36580, %r36561;
	add.s32 	%r107084, %r107084, -32;
	bra.uni 	$L__BB3_7032;
$L__BB3_7037:
	setp.ne.s32 	%p3197, %r36336, 0;
	@%p3197 bra 	$L__BB3_7039;
	add.s32 	%r36431, %r107082, %r14949;
	add.s64 	%rd3924, %rd3276, 256;
	mov.b32 	%r36430, 101;
	// begin inline asm
	st.relaxed.gpu.v2.u32 [%rd3924], {%r36430, %r36431};
	// end inline asm
	st.shared.u32 	[_ZZN3cub18CUB_300001_SM_10006detail6select23DeviceSelectSweepKernelINS2_10policy_hubIjNS0_8NullTypeEiLb0ELNS0_10SelectImplE0EE10Policy1000EN6thrust24THRUST_300001_SM_1000_NS17counting_iteratorIjNSA_11use_defaultESC_SC_EEPS5_NSA_6detail15normal_iteratorINSA_10device_ptrIjEEEEPlNS0_13ScanTileStateIiLb1EEEN36_GLOBAL__N__b0bc9b25_4_k_cu_7da0064a6is_hitES5_iNS2_19streaming_context_tIlLb1EEELS6_0EEEvT0_T1_T2_T3_T4_T5_T6_T7_iT8_NS1_7vsmem_tEE19static_temp_storage+68], %r107082;
	st.shared.u32 	[_ZZN3cub18CUB_300001_SM_10006detail6select23DeviceSelectSweepKernelINS2_10policy_hubIjNS0_8NullTypeEiLb0ELNS0_10SelectImplE0EE10Policy1000EN6thrust24THRUST_300001_SM_1000_NS17counting_iteratorIjNSA_11use_defaultESC_SC_EEPS5_NSA_6detail15normal_iteratorINSA_10device_ptrIjEEEEPlNS0_13ScanTileStateIiLb1EEEN36_GLOBAL__N__b0bc9b25_4_k_cu_7da0064a6is_hitES5_iNS2_19streaming_context_tIlLb1EEELS6_0EEEvT0_T1_T2_T3_T4_T5_T6_T7_iT8_NS1_7vsmem_tEE19static_temp_storage+72], %r36431;
$L__BB3_7039:
	setp.ne.s32 	%p3198, %r15033, 0;
	mov.u32 	%r107089, %r14951;
	@%p3198 bra 	$L__BB3_7041;
	st.shared.u32 	[_ZZN3cub18CUB_300001_SM_10006detail6select23DeviceSelectSweepKernelINS2_10policy_hubIjNS0_8NullTypeEiLb0ELNS0_10SelectImplE0EE10Policy1000EN6thrust24THRUST_300001_SM_1000_NS17counting_iteratorIjNSA_11use_defaultESC_SC_EEPS5_NSA_6detail15normal_iteratorINSA_10device_ptrIjEEEEPlNS0_13ScanTileStateIiLb1EEEN36_GLOBAL__N__b0bc9b25_4_k_cu_7da0064a6is_hitES5_iNS2_19streaming_context_tIlLb1EEELS6_0EEEvT0_T1_T2_T3_T4_T5_T6_T7_iT8_NS1_7vsmem_tEE19static_temp_storage+60], %r107082;
	mov.u32 	%r107089, %r107082;
$L__BB3_7041:
	ld.param.u32 	%r100651, [_ZN3cub18CUB_300001_SM_10006detail6select23DeviceSelectSweepKernelINS2_10policy_hubIjNS0_8NullTypeEiLb0ELNS0_10SelectImplE0EE10Policy1000EN6thrust24THRUST_300001_SM_1000_NS17counting_iteratorIjNSA_11use_defaultESC_SC_EEPS5_NSA_6detail15normal_iteratorINSA_10device_ptrIjEEEEPlNS0_13ScanTileStateIiLb1EEEN36_GLOBAL__N__b0bc9b25_4_k_cu_7da0064a6is_hitES5_iNS2_19streaming_context_tIlLb1EEELS6_0EEEvT0_T1_T2_T3_T4_T5_T6_T7_iT8_NS1_7vsmem_tE_param_7];
	bar.sync 	0;
	mov.u32 	%r107092, %tid.x;
	setp.eq.s32 	%p3199, %r107092, 0;
	ld.shared.u32 	%r36433, [_ZZN3cub18CUB_300001_SM_10006detail6select23DeviceSelectSweepKernelINS2_10policy_hubIjNS0_8NullTypeEiLb0ELNS0_10SelectImplE0EE10Policy1000EN6thrust24THRUST_300001_SM_1000_NS17counting_iteratorIjNSA_11use_defaultESC_SC_EEPS5_NSA_6detail15normal_iteratorINSA_10device_ptrIjEEEEPlNS0_13ScanTileStateIiLb1EEEN36_GLOBAL__N__b0bc9b25_4_k_cu_7da0064a6is_hitES5_iNS2_19streaming_context_tIlLb1EEELS6_0EEEvT0_T1_T2_T3_T4_T5_T6_T7_iT8_NS1_7vsmem_tEE19static_temp_storage+60];
	.pragma "used_bytes_mask 65520";
	ld.shared.v4.u32 	{%r36434, %r14989, %r36435, %r14990}, [_ZZN3cub18CUB_300001_SM_10006detail6select23DeviceSelectSweepKernelINS2_10policy_hubIjNS0_8NullTypeEiLb0ELNS0_10SelectImplE0EE10Policy1000EN6thrust24THRUST_300001_SM_1000_NS17counting_iteratorIjNSA_11use_defaultESC_SC_EEPS5_NSA_6detail15normal_iteratorINSA_10device_ptrIjEEEEPlNS0_13ScanTileStateIiLb1EEEN36_GLOBAL__N__b0bc9b25_4_k_cu_7da0064a6is_hitES5_iNS2_19streaming_context_tIlLb1EEELS6_0EEEvT0_T1_T2_T3_T4_T5_T6_T7_iT8_NS1_7vsmem_tEE19static_temp_storage+64];
	selp.b32 	%r36436, 0, %r36433, %p3199;
	add.s32 	%r14991, %r36436, %r107089;
	add.s32 	%r14992, %r14991, %r105577;
	add.s32 	%r36437, %r11735, %r105577;
	add.s32 	%r14993, %r36437, %r14991;
	add.s32 	%r14994, %r14993, %r11980;
	add.s32 	%r14995, %r14994, %r12225;
	add.s32 	%r14996, %r14995, %r12470;
	add.s32 	%r14997, %r14996, %r12715;
	add.s32 	%r14998, %r14997, %r12960;
	add.s32 	%r14999, %r14998, %r13205;
	add.s32 	%r15000, %r14999, %r13450;
	add.s32 	%r15001, %r15000, %r13695;
	add.s32 	%r15002, %r15001, %r13940;
	add.s32 	%r15003, %r15002, %r14185;
	add.s32 	%r15004, %r15003, %r14430;
	add.s32 	%r15005, %r15004, %r14675;
	mov.u32 	%r36438, %ctaid.x;
	mov.u32 	%r36439, %nctaid.y;
	mov.u32 	%r36440, %ctaid.y;
	mad.lo.s32 	%r36441, %r36438, %r36439, %r36440;
	mul.lo.s32 	%r36442, %r36441, 5760;
	sub.s32 	%r36443, %r36442, %r100651;
	add.s32 	%r36444, %r36443, 5760;
	sub.s32 	%r107094, %r36435, %r36444;
	sub.s32 	%r36445, %r14990, %r36444;
	setp.gt.s32 	%p3200, %r36445, 384;
	@%p3200 bra 	$L__BB3_7102;
	mov.u64 	%rd3925, %rd3328;
	ld.param.u8 	%rs8, [%rd3925];
	setp.ne.s32 	%p3201, %r105577, 0;
	setp.lt.s32 	%p3202, %r14991, %r107094;
	and.pred  	%p3203, %p3201, %p3202;
	@%p3203 bra 	$L__BB3_7043;
	bra.uni 	$L__BB3_7046;
$L__BB3_7043:
	setp.ne.s16 	%p3204, %rs8, 0;
	mov.b64 	%rd7395, 0;
	@%p3204 bra 	$L__BB3_7045;
	mov.u64 	%rd3927, %rd3328;
	ld.param.u64 	%rd3928, [%rd3927+24];
	cvta.to.global.u64 	%rd3929, %rd3928;
	ld.global.u64 	%rd7395, [%rd3929];
$L__BB3_7045:
	cvt.s64.s32 	%rd3930, %r14991;
	add.s64 	%rd3931, %rd7395, %rd3930;
	shl.b64 	%rd3932, %rd3931, 2;
	add.s64 	%rd3933, %rd7, %rd3932;
	st.global.u32 	[%rd3933], %r11254;
$L__BB3_7046:
	setp.eq.s32 	%p3205, %r11735, 0;
	setp.ge.s32 	%p3206, %r14992, %r107094;
	or.pred  	%p3207, %p3205, %p3206;
	@%p3207 bra 	$L__BB3_7050;
	mov.u64 	%rd3935, %rd3328;
	ld.param.u8 	%rs13, [%rd3935];
	setp.ne.s16 	%p3208, %rs13, 0;
	mov.b64 	%rd7396, 0;
	@%p3208 bra 	$L__BB3_7049;
	mov.u64 	%rd3936, %rd3328;
	ld.param.u64 	%rd3937, [%rd3936+24];
	cvta.to.global.u64 	%rd3938, %rd3937;
	ld.global.u64 	%rd7396, [%rd3938];
$L__BB3_7049:
	cvt.s64.s32 	%rd3939, %r14992;
	add.s64 	%rd3940, %rd7396, %rd3939;
	shl.b64 	%rd3941, %rd3940, 2;
	add.s64 	%rd3942, %rd7, %rd3941;
	st.global.u32 	[%rd3942], %r11255;
$L__BB3_7050:
	mov.u64 	%rd3943, %rd3328;
	ld.param.u64 	%rd3944, [%rd3943+24];
	cvta.to.global.u64 	%rd3295, %rd3944;
	ld.param.u8 	%rs10, [%rd3943];
	setp.eq.s32 	%p3209, %r11980, 0;
	setp.ge.s32 	%p3210, %r14993, %r107094;
	or.pred  	%p3211, %p3209, %p3210;
	@%p3211 bra 	$L__BB3_7054;
	setp.ne.s16 	%p3212, %rs10, 0;
	mov.b64 	%rd7397, 0;
	@%p3212 bra 	$L__BB3_7053;
	ld.global.u64 	%rd7397, [%rd3295];
$L__BB3_7053:
	cvt.s64.s32 	%rd3946, %r14993;
	add.s64 	%rd3947, %rd7397, %rd3946;
	shl.b64 	%rd3948, %rd3947, 2;
	add.s64 	%rd3949, %rd7, %rd3948;
	st.global.u32 	[%rd3949], %r11256;
$L__BB3_7054:
	setp.eq.s32 	%p3213, %r12225, 0;
	setp.ge.s32 	%p3214, %r14994, %r107094;
	or.pred  	%p3215, %p3213, %p3214;
	@%p3215 bra 	$L__BB3_7058;
	setp.ne.s16 	%p3216, %rs10, 0;
	mov.b64 	%rd7398, 0;
	@%p3216 bra 	$L__BB3_7057;
	ld.global.u64 	%rd7398, [%rd3295];
$L__BB3_7057:
	cvt.s64.s32 	%rd3951, %r14994;
	add.s64 	%rd3952, %rd7398, %rd3951;
	shl.b64 	%rd3953, %rd3952, 2;
	add.s64 	%rd3954, %rd7, %rd3953;
	st.global.u32 	[%rd3954], %r11257;
$L__BB3_7058:
	setp.eq.s32 	%p3217, %r12470, 0;
	setp.ge.s32 	%p3218, %r14995, %r107094;
	or.pred  	%p3219, %p3217, %p3218;
	@%p3219 bra 	$L__BB3_7062;
	setp.ne.s16 	%p3220, %rs10, 0;
	mov.b64 	%rd7399, 0;
	@%p3220 bra 	$L__BB3_7061;
	ld.global.u64 	%rd7399, [%rd3295];
$L__BB3_7061:
	cvt.s64.s32 	%rd3956, %r14995;
	add.s64 	%rd3957, %rd7399, %rd3956;
	shl.b64 	%rd3958, %rd3957, 2;
	add.s64 	%rd3959, %rd7, %rd3958;
	st.global.u32 	[%rd3959], %r11258;
$L__BB3_7062:
	setp.eq.s32 	%p3221, %r12715, 0;
	setp.ge.s32 	%p3222, %r14996, %r107094;
	or.pred  	%p3223, %p3221, %p3222;
	@%p3223 bra 	$L__BB3_7066;
	setp.ne.s16 	%p3224, %rs10, 0;
	mov.b64 	%rd7400, 0;
	@%p3224 bra 	$L__BB3_7065;
	ld.global.u64 	%rd7400, [%rd3295];
$L__BB3_7065:
	cvt.s64.s32 	%rd3961, %r14996;
	add.s64 	%rd3962, %rd7400, %rd3961;
	shl.b64 	%rd3963, %rd3962, 2;
	add.s64 	%rd3964, %rd7, %rd3963;
	st.global.u32 	[%rd3964], %r11259;
$L__BB3_7066:
	setp.eq.s32 	%p3225, %r12960, 0;
	setp.ge.s32 	%p3226, %r14997, %r107094;
	or.pred  	%p3227, %p3225, %p3226;
	@%p3227 bra 	$L__BB3_7070;
	setp.ne.s16 	%p3228, %rs10, 0;
	mov.b64 	%rd7401, 0;
	@%p3228 bra 	$L__BB3_7069;
	ld.global.u64 	%rd7401, [%rd3295];
$L__BB3_7069:
	cvt.s64.s32 	%rd3966, %r14997;
	add.s64 	%rd3967, %rd7401, %rd3966;
	shl.b64 	%rd3968, %rd3967, 2;
	add.s64 	%rd3969, %rd7, %rd3968;
	st.global.u32 	[%rd3969], %r11260;
$L__BB3_7070:
	setp.eq.s32 	%p3229, %r13205, 0;
	setp.ge.s32 	%p3230, %r14998, %r107094;
	or.pred  	%p3231, %p3229, %p3230;
	@%p3231 bra 	$L__BB3_7074;
	setp.ne.s16 	%p3232, %rs10, 0;
	mov.b64 	%rd7402, 0;
	@%p3232 bra 	$L__BB3_7073;
	ld.global.u64 	%rd7402, [%rd3295];
$L__BB3_7073:
	cvt.s64.s32 	%rd3971, %r14998;
	add.s64 	%rd3972, %rd7402, %rd3971;
	shl.b64 	%rd3973, %rd3972, 2;
	add.s64 	%rd3974, %rd7, %rd3973;
	st.global.u32 	[%rd3974], %r11261;
$L__BB3_7074:
	setp.eq.s32 	%p3233, %r13450, 0;
	setp.ge.s32 	%p3234, %r14999, %r107094;
	or.pred  	%p3235, %p3233, %p3234;
	@%p3235 bra 	$L__BB3_7078;
	setp.ne.s16 	%p3236, %rs10, 0;
	mov.b64 	%rd7403, 0;
	@%p3236 bra 	$L__BB3_7077;
	ld.global.u64 	%rd7403, [%rd3295];
$L__BB3_7077:
	cvt.s64.s32 	%rd3976, %r14999;
	add.s64 	%rd3977, %rd7403, %rd3976;
	shl.b64 	%rd3978, %rd3977, 2;
	add.s64 	%rd3979, %rd7, %rd3978;
	st.global.u32 	[%rd3979], %r11262;
$L__BB3_7078:
	setp.eq.s32 	%p3237, %r13695, 0;
	setp.ge.s32 	%p3238, %r15000, %r107094;
	or.pred  	%p3239, %p3237, %p3238;
	@%p3239 bra 	$L__BB3_7082;
	setp.ne.s16 	%p3240, %rs10, 0;
	mov.b64 	%rd7404, 0;
	@%p3240 bra 	$L__BB3_7081;
	ld.global.u64 	%rd7404, [%rd3295];
$L__BB3_7081:
	cvt.s64.s32 	%rd3981, %r15000;
	add.s64 	%rd3982, %rd7404, %rd3981;
	shl.b64 	%rd3983, %rd3982, 2;
	add.s64 	%rd3984, %rd7, %rd3983;
	st.global.u32 	[%rd3984], %r11263;
$L__BB3_7082:
	setp.eq.s32 	%p3241, %r13940, 0;
	setp.ge.s32 	%p3242, %r15001, %r107094;
	or.pred  	%p3243, %p3241, %p3242;
	@%p3243 bra 	$L__BB3_7086;
	setp.ne.s16 	%p3244, %rs10, 0;
	mov.b64 	%rd7405, 0;
	@%p3244 bra 	$L__BB3_7085;
	ld.global.u64 	%rd7405, [%rd3295];
$L__BB3_7085:
	cvt.s64.s32 	%rd3986, %r15001;
	add.s64 	%rd3987, %rd7405, %rd3986;
	shl.b64 	%rd3988, %rd3987, 2;
	add.s64 	%rd3989, %rd7, %rd3988;
	st.global.u32 	[%rd3989], %r11264;
$L__BB3_7086:
	setp.eq.s32 	%p3245, %r14185, 0;
	setp.ge.s32 	%p3246, %r15002, %r107094;
	or.pred  	%p3247, %p3245, %p3246;
	@%p3247 bra 	$L__BB3_7090;
	setp.ne.s16 	%p3248, %rs10, 0;
	mov.b64 	%rd7406, 0;
	@%p3248 bra 	$L__BB3_7089;
	ld.global.u64 	%rd7406, [%rd3295];
$L__BB3_7089:
	cvt.s64.s32 	%rd3991, %r15002;
	add.s64 	%rd3992, %rd7406, %rd3991;
	shl.b64 	%rd3993, %rd3992, 2;
	add.s64 	%rd3994, %rd7, %rd3993;
	st.global.u32 	[%rd3994], %r11265;
$L__BB3_7090:
	setp.eq.s32 	%p3249, %r14430, 0;
	setp.ge.s32 	%p3250, %r15003, %r107094;
	or.pred  	%p3251, %p3249, %p3250;
	@%p3251 bra 	$L__BB3_7094;
	setp.ne.s16 	%p3252, %rs10, 0;
	mov.b64 	%rd7407, 0;
	@%p3252 bra 	$L__BB3_7093;
	ld.global.u64 	%rd7407, [%rd3295];
$L__BB3_7093:
	cvt.s64.s32 	%rd3996, %r15003;
	add.s64 	%rd3997, %rd7407, %rd3996;
	shl.b64 	%rd3998, %rd3997, 2;
	add.s64 	%rd3999, %rd7, %rd3998;
	st.global.u32 	[%rd3999], %r11266;
$L__BB3_7094:
	setp.eq.s32 	%p3253, %r14675, 0;
	setp.ge.s32 	%p3254, %r15004, %r107094;
	or.pred  	%p3255, %p3253, %p3254;
	@%p3255 bra 	$L__BB3_7098;
	setp.ne.s16 	%p3256, %rs10, 0;
	mov.b64 	%rd7408, 0;
	@%p3256 bra 	$L__BB3_7097;
	ld.global.u64 	%rd7408, [%rd3295];
$L__BB3_7097:
	cvt.s64.s32 	%rd4001, %r15004;
	add.s64 	%rd4002, %rd7408, %rd4001;
	shl.b64 	%rd4003, %rd4002, 2;
	add.s64 	%rd4004, %rd7, %rd4003;
	st.global.u32 	[%rd4004], %r11267;
$L__BB3_7098:
	setp.eq.s32 	%p3257, %r14920, 0;
	setp.ge.s32 	%p3258, %r15005, %r107094;
	or.pred  	%p3259, %p3257, %p3258;
	@%p3259 bra 	$L__BB3_7149;
	setp.ne.s16 	%p3260, %rs10, 0;
	mov.b64 	%rd7409, 0;
	@%p3260 bra 	$L__BB3_7101;
	ld.global.u64 	%rd7409, [%rd3295];
$L__BB3_7101:
	cvt.s64.s32 	%rd4006, %r15005;
	add.s64 	%rd4007, %rd7409, %rd4006;
	shl.b64 	%rd4008, %rd4007, 2;
	add.s64 	%rd4009, %rd7, %rd4008;
	st.global.u32 	[%rd4009], %r11268;
	bra.uni 	$L__BB3_7149;
$L__BB3_7102:
	bar.sync 	0;
	setp.eq.s32 	%p3261, %r105577, 0;
	@%p3261 bra 	$L__BB3_7104;
	sub.s32 	%r36446, %r14991, %r14989;
	shl.b32 	%r36447, %r36446, 2;
	mov.u32 	%r36448, _ZZN3cub18CUB_300001_SM_10006detail6select23DeviceSelectSweepKernelINS2_10policy_hubIjNS0_8NullTypeEiLb0ELNS0_10SelectImplE0EE10Policy1000EN6thrust24THRUST_300001_SM_1000_NS17counting_iteratorIjNSA_11use_defaultESC_SC_EEPS5_NSA_6detail15normal_iteratorINSA_10device_ptrIjEEEEPlNS0_13ScanTileStateIiLb1EEEN36_GLOBAL__N__b0bc9b25_4_k_cu_7da0064a6is_hitES5_iNS2_19streaming_context_tIlLb1EEELS6_0EEEvT0_T1_T2_T3_T4_T5_T6_T7_iT8_NS1_7vsmem_tEE19static_temp_storage;
	add.s32 	%r36449, %r36448, %r36447;
	st.shared.u32 	[%r36449], %r11254;
$L__BB3_7104:
	setp.eq.s32 	%p3262, %r11735, 0;
	@%p3262 bra 	$L__BB3_7106;
	sub.s32 	%r36450, %r14992, %r14989;
	shl.b32 	%r36451, %r36450, 2;
	mov.u32 	%r36452, _ZZN3cub18CUB_300001_SM_10006detail6select23DeviceSelectSweepKernelINS2_10policy_hubIjNS0_8NullTypeEiLb0ELNS0_10SelectImplE0EE10Policy1000EN6thrust24THRUST_300001_SM_1000_NS17counting_iteratorIjNSA_11use_defaultESC_SC_EEPS5_NSA_6detail15normal_iteratorINSA_10device_ptrIjEEEEPlNS0_13ScanTileStateIiLb1EEEN36_GLOBAL__N__b0bc9b25_4_k_cu_7da0064a6is_hitES5_iNS2_19streaming_context_tIlLb1EEELS6_0EEEvT0_T1_T2_T3_T4_T5_T6_T7_iT8_NS1_7vsmem_tEE19static_temp_storage;
	add.s32 	%r36453, %r36452, %r36451;
	st.shared.u32 	[%r36453], %r11255;
$L__BB3_7106:
	setp.eq.s32 	%p3263, %r11980, 0;
	@%p3263 bra 	$L__BB3_7108;
	sub.s32 	%r36454, %r14993, %r14989;
	shl.b32 	%r36455, %r36454, 2;
	mov.u32 	%r36456, _ZZN3cub18CUB_300001_SM_10006detail6select23DeviceSelectSweepKernelINS2_10policy_hubIjNS0_8NullTypeEiLb0ELNS0_10SelectImplE0EE10Policy1000EN6thrust24THRUST_300001_SM_1000_NS17counting_iteratorIjNSA_11use_defaultESC_SC_EEPS5_NSA_6detail15normal_iteratorINSA_10device_ptrIjEEEEPlNS0_13ScanTileStateIiLb1EEEN36_GLOBAL__N__b0bc9b25_4_k_cu_7da0064a6is_hitES5_iNS2_19streaming_context_tIlLb1EEELS6_0EEEvT0_T1_T2_T3_T4_T5_T6_T7_iT8_NS1_7vsmem_tEE19static_temp_storage;
	add.s32 	%r36457, %r36456, %r36455;
	st.shared.u32 	[%r36457], %r11256;
$L__BB3_7108:
	setp.eq.s32 	%p3264, %r12225, 0;
	@%p3264 bra 	$L__BB3_7110;
	sub.s32 	%r36458, %r14994, %r14989;
	shl.b32 	%r36459, %r36458, 2;
	mov.u32 	%r36460, _ZZN3cub18CUB_300001_SM_10006detail6select23DeviceSelectSweepKernelINS2_10policy_hubIjNS0_8NullTypeEiLb0ELNS0_10SelectImplE0EE10Policy1000EN6thrust24THRUST_300001_SM_1000_NS17counting_iteratorIjNSA_11use_defaultESC_SC_EEPS5_NSA_6detail15normal_iteratorINSA_10device_ptrIjEEEEPlNS0_13ScanTileStateIiLb1EEEN36_GLOBAL__N__b0bc9b25_4_k_cu_7da0064a6is_hitES5_iNS2_19streaming_context_tIlLb1EEELS6_0EEEvT0_T1_T2_T3_T4_T5_T6_T7_iT8_NS1_7vsmem_tEE19static_temp_storage;
	add.s32 	%r36461, %r36460, %r36459;
	st.shared.u32 	[%r36461], %r11257;
$L__BB3_7110:
	setp.eq.s32 	%p3265, %r12470, 0;
	@%p3265 bra 	$L__BB3_7112;
	sub.s32 	%r36462, %r14995, %r14989;
	shl.b32 	%r36463, %r36462, 2;
	mov.u32 	%r36464, _ZZN3cub18CUB_300001_SM_10006detail6select23DeviceSelectSweepKernelINS2_10policy_hubIjNS0_8NullTypeEiLb0ELNS0_10SelectImplE0EE10Policy1000EN6thrust24THRUST_300001_SM_1000_NS17counting_iteratorIjNSA_11use_defaultESC_SC_EEPS5_NSA_6detail15normal_iteratorINSA_10device_ptrIjEEEEPlNS0_13ScanTileStateIiLb1EEEN36_GLOBAL__N__b0bc9b25_4_k_cu_7da0064a6is_hitES5_iNS2_19streaming_context_tIlLb1EEELS6_0EEEvT0_T1_T2_T3_T4_T5_T6_T7_iT8_NS1_7vsmem_tEE19static_temp_storage;
	add.s32 	%r36465, %r36464, %r36463;
	st.shared.u32 	[%r36465], %r11258;
$L__BB3_7112:
	setp.eq.s32 	%p3266, %r12715, 0;
	@%p3266 bra 	$L__BB3_7114;
	sub.s32 	%r36466, %r14996, %r14989;
	shl.b32 	%r36467, %r36466, 2;
	mov.u32 	%r36468, _ZZN3cub18CUB_300001_SM_10006detail6select23DeviceSelectSweepKernelINS2_10policy_hubIjNS0_8NullTypeEiLb0ELNS0_10SelectImplE0EE10Policy1000EN6thrust24THRUST_300001_SM_1000_NS17counting_iteratorIjNSA_11use_defaultESC_SC_EEPS5_NSA_6detail15normal_iteratorINSA_10device_ptrIjEEEEPlNS0_13ScanTileStateIiLb1EEEN36_GLOBAL__N__b0bc9b25_4_k_cu_7da0064a6is_hitES5_iNS2_19streaming_context_tIlLb1EEELS6_0EEEvT0_T1_T2_T3_T4_T5_T6_T7_iT8_NS1_7vsmem_tEE19static_temp_storage;
	add.s32 	%r36469, %r36468, %r36467;
	st.shared.u32 	[%r36469], %r11259;
$L__BB3_7114:
	setp.eq.s32 	%p3267, %r12960, 0;
	@%p3267 bra 	$L__BB3_7116;
	sub.s32 	%r36470, %r14997, %r14989;
	shl.b32 	%r36471, %r36470, 2;
	mov.u32 	%r36472, _ZZN3cub18CUB_300001_SM_10006detail6select23DeviceSelectSweepKernelINS2_10policy_hubIjNS0_8NullTypeEiLb0ELNS0_10SelectImplE0EE10Policy1000EN6thrust24THRUST_300001_SM_1000_NS17counting_iteratorIjNSA_11use_defaultESC_SC_EEPS5_NSA_6detail15normal_iteratorINSA_10device_ptrIjEEEEPlNS0_13ScanTileStateIiLb1EEEN36_GLOBAL__N__b0bc9b25_4_k_cu_7da0064a6is_hitES5_iNS2_19streaming_context_tIlLb1EEELS6_0EEEvT0_T1_T2_T3_T4_T5_T6_T7_iT8_NS1_7vsmem_tEE19static_temp_storage;
	add.s32 	%r36473, %r36472, %r36471;
	st.shared.u32 	[%r36473], %r11260;
$L__BB3_7116:
	setp.eq.s32 	%p3268, %r13205, 0;
	@%p3268 bra 	$L__BB3_7118;
	sub.s32 	%r36474, %r14998, %r14989;
	shl.b32 	%r36475, %r36474, 2;
	mov.u32 	%r36476, _ZZN3cub18CUB_300001_SM_10006detail6select23DeviceSelectSweepKernelINS2_10policy_hubIjNS0_8NullTypeEiLb0ELNS0_10SelectImplE0EE10Policy1000EN6thrust24THRUST_300001_SM_1000_NS17counting_iteratorIjNSA_11use_defaultESC_SC_EEPS5_NSA_6detail15normal_iteratorINSA_10device_ptrIjEEEEPlNS0_13ScanTileStateIiLb1EEEN36_GLOBAL__N__b0bc9b25_4_k_cu_7da0064a6is_hitES5_iNS2_19streaming_context_tIlLb1EEELS6_0EEEvT0_T1_T2_T3_T4_T5_T6_T7_iT8_NS1_7vsmem_tEE19static_temp_storage;
	add.s32 	%r36477, %r36476, %r36475;
	st.shared.u32 	[%r36477], %r11261;
$L__BB3_7118:
	setp.eq.s32 	%p3269, %r13450, 0;
	@%p3269 bra 	$L__BB3_7120;
	sub.s32 	%r36478, %r14999, %r14989;
	shl.b32 	%r36479, %r36478, 2;
	mov.u32 	%r36480, _ZZN3cub18CUB_300001_SM_10006detail6select23DeviceSelectSweepKernelINS2_10policy_hubIjNS0_8NullTypeEiLb0ELNS0_10SelectImplE0EE10Policy1000EN6thrust24THRUST_300001_SM_1000_NS17counting_iteratorIjNSA_11use_defaultESC_SC_EEPS5_NSA_6detail15normal_iteratorINSA_10device_ptrIjEEEEPlNS0_13ScanTileStateIiLb1EEEN36_GLOBAL__N__b0bc9b25_4_k_cu_7da0064a6is_hitES5_iNS2_19streaming_context_tIlLb1EEELS6_0EEEvT0_T1_T2_T3_T4_T5_T6_T7_iT8_NS1_7vsmem_tEE19static_temp_storage;
	add.s32 	%r36481, %r36480, %r36479;
	st.shared.u32 	[%r36481], %r11262;
$L__BB3_7120:
	setp.eq.s32 	%p3270, %r13695, 0;
	@%p3270 bra 	$L__BB3_7122;
	sub.s32 	%r36482, %r15000, %r14989;
	shl.b32 	%r36483, %r36482, 2;
	mov.u32 	%r36484, _ZZN3cub18CUB_300001_SM_10006detail6select23DeviceSelectSweepKernelINS2_10policy_hubIjNS0_8NullTypeEiLb0ELNS0_10SelectImplE0EE10Policy1000EN6thrust24THRUST_300001_SM_1000_NS17counting_iteratorIjNSA_11use_defaultESC_SC_EEPS5_NSA_6detail15normal_iteratorINSA_10device_ptrIjEEEEPlNS0_13ScanTileStateIiLb1EEEN36_GLOBAL__N__b0bc9b25_4_k_cu_7da0064a6is_hitES5_iNS2_19streaming_context_tIlLb1EEELS6_0EEEvT0_T1_T2_T3_T4_T5_T6_T7_iT8_NS1_7vsmem_tEE19static_temp_storage;
	add.s32 	%r36485, %r36484, %r36483;
	st.shared.u32 	[%r36485], %r11263;
$L__BB3_7122:
	setp.eq.s32 	%p3271, %r13940, 0;
	@%p3271 bra 	$L__BB3_7124;
	sub.s32 	%r36486, %r15001, %r14989;
	shl.b32 	%r36487, %r36486, 2;
	mov.u32 	%r36488, _ZZN3cub18CUB_300001_SM_10006detail6select23DeviceSelectSweepKernelINS2_10policy_hubIjNS0_8NullTypeEiLb0ELNS0_10SelectImplE0EE10Policy1000EN6thrust24THRUST_300001_SM_1000_NS17counting_iteratorIjNSA_11use_defaultESC_SC_EEPS5_NSA_6detail15normal_iteratorINSA_10device_ptrIjEEEEPlNS0_13ScanTileStateIiLb1EEEN36_GLOBAL__N__b0bc9b25_4_k_cu_7da0064a6is_hitES5_iNS2_19streaming_context_tIlLb1EEELS6_0EEEvT0_T1_T2_T3_T4_T5_T6_T7_iT8_NS1_7vsmem_tEE19static_temp_storage;
	add.s32 	%r36489, %r36488, %r36487;
	st.shared.u32 	[%r36489], %r11264;
$L__BB3_7124:
	setp.eq.s32 	%p3272, %r14185, 0;
	@%p3272 bra 	$L__BB3_7126;
	sub.s32 	%r36490, %r15002, %r14989;
	shl.b32 	%r36491, %r36490, 2;
	mov.u32 	%r36492, _ZZN3cub18CUB_300001_SM_10006detail6select23DeviceSelectSweepKernelINS2_10policy_hubIjNS0_8NullTypeEiLb0ELNS0_10SelectImplE0EE10Policy1000EN6thrust24THRUST_300001_SM_1000_NS17counting_iteratorIjNSA_11use_defaultESC_SC_EEPS5_NSA_6detail15normal_iteratorINSA_10device_ptrIjEEEEPlNS0_13ScanTileStateIiLb1EEEN36_GLOBAL__N__b0bc9b25_4_k_cu_7da0064a6is_hitES5_iNS2_19streaming_context_tIlLb1EEELS6_0EEEvT0_T1_T2_T3_T4_T5_T6_T7_iT8_NS1_7vsmem_tEE19static_temp_storage;
	add.s32 	%r36493, %r36492, %r36491;
	st.shared.u32 	[%r36493], %r11265;
$L__BB3_7126:
	setp.eq.s32 	%p3273, %r14430, 0;
	@%p3273 bra 	$L__BB3_7128;
	sub.s32 	%r36494, %r15003, %r14989;
	shl.b32 	%r36495, %r36494, 2;
	mov.u32 	%r36496, _ZZN3cub18CUB_300001_SM_10006detail6select23DeviceSelectSweepKernelINS2_10policy_hubIjNS0_8NullTypeEiLb0ELNS0_10SelectImplE0EE10Policy1000EN6thrust24THRUST_300001_SM_1000_NS17counting_iteratorIjNSA_11use_defaultESC_SC_EEPS5_NSA_6detail15normal_iteratorINSA_10device_ptrIjEEEEPlNS0_13ScanTileStateIiLb1EEEN36_GLOBAL__N__b0bc9b25_4_k_cu_7da0064a6is_hitES5_iNS2_19streaming_context_tIlLb1EEELS6_0EEEvT0_T1_T2_T3_T4_T5_T6_T7_iT8_NS1_7vsmem_tEE19static_temp_storage;
	add.s32 	%r36497, %r36496, %r36495;
	st.shared.u32 	[%r36497], %r11266;
$L__BB3_7128:
	setp.eq.s32 	%p3274, %r14675, 0;
	@%p3274 bra 	$L__BB3_7130;
	sub.s32 	%r36498, %r15004, %r14989;
	shl.b32 	%r36499, %r36498, 2;
	mov.u32 	%r36500, _ZZN3cub18CUB_300001_SM_10006detail6select23DeviceSelectSweepKernelINS2_10policy_hubIjNS0_8NullTypeEiLb0ELNS0_10SelectImplE0EE10Policy1000EN6thrust24THRUST_300001_SM_1000_NS17counting_iteratorIjNSA_11use_defaultESC_SC_EEPS5_NSA_6detail15normal_iteratorINSA_10device_ptrIjEEEEPlNS0_13ScanTileStateIiLb1EEEN36_GLOBAL__N__b0bc9b25_4_k_cu_7da0064a6is_hitES5_iNS2_19streaming_context_tIlLb1EEELS6_0EEEvT0_T1_T2_T3_T4_T5_T6_T7_iT8_NS1_7vsmem_tEE19static_temp_storage;
	add.s32 	%r36501, %r36500, %r36499;
	st.shared.u32 	[%r36501], %r11267;
$L__BB3_7130:
	setp.eq.s32 	%p3275, %r14920, 0;
	@%p3275 bra 	$L__BB3_7132;
	sub.s32 	%r36502, %r15005, %r14989;
	shl.b32 	%r36503, %r36502, 2;
	mov.u32 	%r36504, _ZZN3cub18CUB_300001_SM_10006detail6select23DeviceSelectSweepKernelINS2_10policy_hubIjNS0_8NullTypeEiLb0ELNS0_10SelectImplE0EE10Policy1000EN6thrust24THRUST_300001_SM_1000_NS17counting_iteratorIjNSA_11use_defaultESC_SC_EEPS5_NSA_6detail15normal_iteratorINSA_10device_ptrIjEEEEPlNS0_13ScanTileStateIiLb1EEEN36_GLOBAL__N__b0bc9b25_4_k_cu_7da0064a6is_hitES5_iNS2_19streaming_context_tIlLb1EEELS6_0EEEvT0_T1_T2_T3_T4_T5_T6_T7_iT8_NS1_7vsmem_tEE19static_temp_storage;
	add.s32 	%r36505, %r36504, %r36503;
	st.shared.u32 	[%r36505], %r11268;
$L__BB3_7132:
	ld.param.u32 	%r100652, [_ZN3cub18CUB_300001_SM_10006detail6select23DeviceSelectSweepKernelINS2_10policy_hubIjNS0_8NullTypeEiLb0ELNS0_10SelectImplE0EE10Policy1000EN6thrust24THRUST_300001_SM_1000_NS17counting_iteratorIjNSA_11use_defaultESC_SC_EEPS5_NSA_6detail15normal_iteratorINSA_10device_ptrIjEEEEPlNS0_13ScanTileStateIiLb1EEEN36_GLOBAL__N__b0bc9b25_4_k_cu_7da0064a6is_hitES5_iNS2_19streaming_context_tIlLb1EEELS6_0EEEvT0_T1_T2_T3_T4_T5_T6_T7_iT8_NS1_7vsmem_tE_param_7];
	bar.sync 	0;
	mov.u32 	%r36508, %ctaid.y;
	mad.lo.s32 	%r36509, %r36438, %r36439, %r36508;
	mul.lo.s32 	%r36510, %r36509, 5760;
	sub.s32 	%r36511, %r100652, %r36510;
	add.s32 	%r36512, %r36511, %r14990;
	add.s32 	%r15008, %r36512, -5760;
	setp.ge.s32 	%p3276, %r107092, %r15008;
	@%p3276 bra 	$L__BB3_7149;
	ld.param.u32 	%r100653, [_ZN3cub18CUB_300001_SM_10006detail6select23DeviceSelectSweepKernelINS2_10policy_hubIjNS0_8NullTypeEiLb0ELNS0_10SelectImplE0EE10Policy1000EN6thrust24THRUST_300001_SM_1000_NS17counting_iteratorIjNSA_11use_defaultESC_SC_EEPS5_NSA_6detail15normal_iteratorINSA_10device_ptrIjEEEEPlNS0_13ScanTileStateIiLb1EEEN36_GLOBAL__N__b0bc9b25_4_k_cu_7da0064a6is_hitES5_iNS2_19streaming_context_tIlLb1EEELS6_0EEEvT0_T1_T2_T3_T4_T5_T6_T7_iT8_NS1_7vsmem_tE_param_7];
	mov.u64 	%rd4010, %rd3328;
	ld.param.u8 	%rs9, [%rd4010];
	ld.param.u64 	%rd4011, [%rd4010+24];
	cvta.to.global.u64 	%rd3279, %rd4011;
	add.s32 	%r36513, %r14990, %r100653;
	mov.u32 	%r36515, %nctaid.y;
	mad.lo.s32 	%r36517, %r36438, %r36515, %r36508;
	mad.lo.s32 	%r36518, %r36517, 5760, %r107092;
	sub.s32 	%r36519, %r36513, %r36518;
	add.s32 	%r15009, %r36519, -5761;
	mul.hi.u32 	%r36520, %r15009, -1431655765;
	shr.u32 	%r36521, %r36520, 8;
	add.s32 	%r15010, %r36521, 1;
	and.b32  	%r36522, %r36521, 3;
	setp.eq.s32 	%p3277, %r36522, 3;
	@%p3277 bra 	$L__BB3_7138;
	and.b32  	%r15011, %r15010, 3;
	mov.b32 	%r107091, 0;
$L__BB3_7135:
	.pragma "nounroll";
	setp.ne.s16 	%p3278, %rs9, 0;
	mov.b64 	%rd7390, 0;
	@%p3278 bra 	$L__BB3_7137;
	ld.global.u64 	%rd7390, [%rd3279];
$L__BB3_7137:
	add.s32 	%r36524, %r107092, %r14989;
	cvt.s64.s32 	%rd4013, %r36524;
	add.s64 	%rd4014, %rd7390, %rd4013;
	shl.b64 	%rd4015, %rd4014, 2;
	add.s64 	%rd4016, %rd7, %rd4015;
	shl.b32 	%r36525, %r107092, 2;
	mov.u32 	%r36526, _ZZN3cub18CUB_300001_SM_10006detail6select23DeviceSelectSweepKernelINS2_10policy_hubIjNS0_8NullTypeEiLb0ELNS0_10SelectImplE0EE10Policy1000EN6thrust24THRUST_300001_SM_1000_NS17counting_iteratorIjNSA_11use_defaultESC_SC_EEPS5_NSA_6detail15normal_iteratorINSA_10device_ptrIjEEEEPlNS0_13ScanTileStateIiLb1EEEN36_GLOBAL__N__b0bc9b25_4_k_cu_7da0064a6is_hitES5_iNS2_19streaming_context_tIlLb1EEELS6_0EEEvT0_T1_T2_T3_T4_T5_T6_T7_iT8_NS1_7vsmem_tEE19static_temp_storage;
	add.s32 	%r36527, %r36526, %r36525;
	ld.shared.u32 	%r36528, [%r36527];
	st.global.u32 	[%rd4016], %r36528;
	add.s32 	%r107092, %r107092, 384;
	add.s32 	%r107091, %r107091, 1;
	setp.ne.s32 	%p3279, %r107091, %r15011;
	@%p3279 bra 	$L__BB3_7135;
$L__BB3_7138:
	setp.lt.u32 	%p3280, %r15009, 1152;
	@%p3280 bra 	$L__BB3_7149;
	mov.u32 	%r36530, _ZZN3cub18CUB_300001_SM_10006detail6select23DeviceSelectSweepKernelINS2_10policy_hubIjNS0_8NullTypeEiLb0ELNS0_10SelectImplE0EE10Policy1000EN6thrust24THRUST_300001_SM_1000_NS17counting_iteratorIjNSA_11use_defaultESC_SC_EEPS5_NSA_6detail15normal_iteratorINSA_10device_ptrIjEEEEPlNS0_13ScanTileStateIiLb1EEEN36_GLOBAL__N__b0bc9b25_4_k_cu_7da0064a6is_hitES5_iNS2_19streaming_context_tIlLb1EEELS6_0EEEvT0_T1_T2_T3_T4_T5_T6_T7_iT8_NS1_7vsmem_tEE19static_temp_storage;
$L__BB3_7140:
	setp.ne.s16 	%p3281, %rs9, 0;
	mov.b64 	%rd7391, 0;
	@%p3281 bra 	$L__BB3_7142;
	ld.global.u64 	%rd7391, [%rd3279];
$L__BB3_7142:
	shl.b32 	%r36529, %r107092, 2;
	add.s32 	%r15018, %r36530, %r36529;
	setp.ne.s16 	%p3282, %rs9, 0;
	add.s32 	%r36531, %r107092, %r14989;
	cvt.s64.s32 	%rd3284, %r36531;
	add.s64 	%rd4019, %rd7391, %rd3284;
	shl.b64 	%rd4020, %rd4019, 2;
	add.s64 	%rd4021, %rd7, %rd4020;
	ld.shared.u32 	%r36532, [%r15018];
	st.global.u32 	[%rd4021], %r36532;
	mov.b64 	%rd7392, 0;
	@%p3282 bra 	$L__BB3_7144;
	ld.global.u64 	%rd7392, [%rd3279];
$L__BB3_7144:
	setp.ne.s16 	%p3283, %rs9, 0;
	add.s64 	%rd4023, %rd7392, %rd3284;
	shl.b64 	%rd4024, %rd4023, 2;
	add.s64 	%rd4025, %rd7, %rd4024;
	ld.shared.u32 	%r36533, [%r15018+1536];
	st.global.u32 	[%rd4025+1536], %r36533;
	mov.b64 	%rd7393, 0;
	@%p3283 bra 	$L__BB3_7146;
	ld.global.u64 	%rd7393, [%rd3279];
$L__BB3_7146:
	setp.ne.s16 	%p3284, %rs9, 0;
	add.s64 	%rd4027, %rd7393, %rd3284;
	shl.b64 	%rd4028, %rd4027, 2;
	add.s64 	%rd4029, %rd7, %rd4028;
	ld.shared.u32 	%r36534, [%r15018+3072];
	st.global.u32 	[%rd4029+3072], %r36534;
	mov.b64 	%rd7394, 0;
	@%p3284 bra 	$L__BB3_7148;
	ld.global.u64 	%rd7394, [%rd3279];
$L__BB3_7148:
	add.s64 	%rd4030, %rd7394, %rd3284;
	shl.b64 	%rd4031, %rd4030, 2;
	add.s64 	%rd4032, %rd7, %rd4031;
	ld.shared.u32 	%r36535, [%r15018+4608];
	st.global.u32 	[%rd4032+4608], %r36535;
	add.s32 	%r107092, %r107092, 1536;
	setp.lt.s32 	%p3285, %r107092, %r15008;
	@%p3285 bra 	$L__BB3_7140;
$L__BB3_7149:
	mov.u32 	%r57980, %tid.x;
	setp.ne.s32 	%p6171, %r57980, 0;
	@%p6171 bra 	$L__BB3_7157;
	mov.u64 	%rd3322, %rd3328;
	ld.param.u8 	%rs53, [%rd3322+1];
	setp.eq.s16 	%p6172, %rs53, 0;
	@%p6172 bra 	$L__BB3_7154;
	ld.param.u8 	%rs54, [%rd3322];
	setp.ne.s16 	%p6173, %rs54, 0;
	mov.b64 	%rd7410, 0;
	@%p6173 bra 	$L__BB3_7153;
	ld.param.u64 	%rd4734, [%rd3322+24];
	cvta.to.global.u64 	%rd4735, %rd4734;
	ld.global.u64 	%rd7410, [%rd4735];
$L__BB3_7153:
	ld.param.u64 	%rd6126, [_ZN3cub18CUB_300001_SM_10006detail6select23DeviceSelectSweepKernelINS2_10policy_hubIjNS0_8NullTypeEiLb0ELNS0_10SelectImplE0EE10Policy1000EN6thrust24THRUST_300001_SM_1000_NS17counting_iteratorIjNSA_11use_defaultESC_SC_EEPS5_NSA_6detail15normal_iteratorINSA_10device_ptrIjEEEEPlNS0_13ScanTileStateIiLb1EEEN36_GLOBAL__N__b0bc9b25_4_k_cu_7da0064a6is_hitES5_iNS2_19streaming_context_tIlLb1EEELS6_0EEEvT0_T1_T2_T3_T4_T5_T6_T7_iT8_NS1_7vsmem_tE_param_3];
	cvt.s64.s32 	%rd4736, %r107094;
	add.s64 	%rd4737, %rd7410, %rd4736;
	cvta.to.global.u64 	%rd4738, %rd6126;
	st.global.u64 	[%rd4738], %rd4737;
	bra.uni 	$L__BB3_7157;
$L__BB3_7154:
	ld.param.u8 	%rs55, [%rd3322];
	setp.ne.s16 	%p6174, %rs55, 0;
	mov.b64 	%rd7411, 0;
	@%p6174 bra 	$L__BB3_7156;
	ld.param.u64 	%rd4740, [%rd3322+24];
	cvta.to.global.u64 	%rd4741, %rd4740;
	ld.global.u64 	%rd7411, [%rd4741];
$L__BB3_7156:
	cvt.s64.s32 	%rd4742, %r107094;
	add.s64 	%rd4743, %rd7411, %rd4742;
	ld.param.u64 	%rd4744, [%rd3322+32];
	cvta.to.global.u64 	%rd4745, %rd4744;
	st.global.u64 	[%rd4745], %rd4743;
$L__BB3_7157:
	ret;
$L__BB3_7158:
	and.b32  	%r79453, %r38, -2147483648;
	add.s32 	%r100665, %r100665, 4;
	add.s64 	%rd11, %rd6127, 16;
	ld.local.u32 	%r100669, [%rd6127+16];
	and.b32  	%r79454, %r100669, 2147483646;
	or.b32  	%r79455, %r79454, %r79453;
	ld.local.u32 	%r79456, [%rd6127+1600];
	shr.u32 	%r79457, %r79455, 1;
	and.b32  	%r79458, %r100669, 1;
	setp.eq.b32 	%p9026, %r79458, 1;
	selp.b32 	%r79459, -1727483681, 0, %p9026;
	xor.b32  	%r79460, %r79459, %r79456;
	xor.b32  	%r79461, %r79460, %r79457;
	st.local.u32 	[%rd6127+12], %r79461;
	mov.u64 	%rd6127, %rd11;
	bra.uni 	$L__BB3_9;
$L__BB3_7159:
	and.b32  	%r79543, %r55, -2147483648;
	add.s32 	%r100673, %r100673, 4;
	add.s64 	%rd17, %rd6128, 16;
	ld.local.u32 	%r100669, [%rd6128+16];
	and.b32  	%r79544, %r100669, 2147483646;
	or.b32  	%r79545, %r79544, %r79543;
	ld.local.u32 	%r79546, [%rd6128+1600];
	shr.u32 	%r79547, %r79545, 1;
	and.b32  	%r79548, %r100669, 1;
	setp.eq.b32 	%p9039, %r79548, 1;
	selp.b32 	%r79549, -1727483681, 0, %p9039;
	xor.b32  	%r79550, %r79549, %r79546;
	xor.b32  	%r79551, %r79550, %r79547;
	st.local.u32 	[%rd6128+12], %r79551;
	mov.u64 	%rd6128, %rd17;
	bra.uni 	$L__BB3_16;
$L__BB3_7160:
	and.b32  	%r79638, %r70, -2147483648;
	add.s32 	%r100679, %r100679, 4;
	add.s64 	%rd22, %rd6130, 16;
	ld.local.u32 	%r100669, [%rd6130+16];
	and.b32  	%r79639, %r100669, 2147483646;
	or.b32  	%r79640, %r79639, %r79638;
	ld.local.u32 	%r79641, [%rd6130+1600];
	shr.u32 	%r79642, %r79640, 1;
	and.b32  	%r79643, %r100669, 1;
	setp.eq.b32 	%p9051, %r79643, 1;
	selp.b32 	%r79644, -1727483681, 0, %p9051;
	xor.b32  	%r79645, %r79644, %r79641;
	xor.b32  	%r79646, %r79645, %r79642;
	st.local.u32 	[%rd6130+12], %r79646;
	mov.u64 	%rd6130, %rd22;
	bra.uni 	$L__BB3_22;
$L__BB3_7161:
	and.b32  	%r79733, %r85, -2147483648;
	add.s32 	%r100685, %r100685, 4;
	add.s64 	%rd27, %rd6132, 16;
	ld.local.u32 	%r100669, [%rd6132+16];
	and.b32  	%r79734, %r100669, 2147483646;
	or.b32  	%r79735, %r79734, %r79733;
	ld.local.u32 	%r79736, [%rd6132+1600];
	shr.u32 	%r79737, %r79735, 1;
	and.b32  	%r79738, %r100669, 1;
	setp.eq.b32 	%p9063, %r79738, 1;
	selp.b32 	%r79739, -1727483681, 0, %p9063;
	xor.b32  	%r79740, %r79739, %r79736;
	xor.b32  	%r79741, %r79740, %r79737;
	st.local.u32 	[%rd6132+12], %r79741;
	mov.u64 	%rd6132, %rd27;
	bra.uni 	$L__BB3_28;
$L__BB3_7162:
	and.b32  	%r79828, %r100, -2147483648;
	add.s32 	%r100691, %r100691, 4;
	add.s64 	%rd32, %rd6134, 16;
	ld.local.u32 	%r100669, [%rd6134+16];
	and.b32  	%r79829, %r100669, 2147483646;
	or.b32  	%r79830, %r79829, %r79828;
	ld.local.u32 	%r79831, [%rd6134+1600];
	shr.u32 	%r79832, %r79830, 1;
	and.b32  	%r79833, %r100669, 1;
	setp.eq.b32 	%p9075, %r79833, 1;
	selp.b32 	%r79834, -1727483681, 0, %p9075;
	xor.b32  	%r79835, %r79834, %r79831;
	xor.b32  	%r79836, %r79835, %r79832;
	st.local.u32 	[%rd6134+12], %r79836;
	mov.u64 	%rd6134, %rd32;
	bra.uni 	$L__BB3_34;
$L__BB3_7163:
	and.b32  	%r79923, %r115, -2147483648;
	add.s32 	%r100697, %r100697, 4;
	add.s64 	%rd36, %rd6136, 16;
	ld.local.u32 	%r100669, [%rd6136+16];
	and.b32  	%r79924, %r100669, 2147483646;
	or.b32  	%r79925, %r79924, %r79923;
	ld.local.u32 	%r79926, [%rd6136+1600];
	shr.u32 	%r79927, %r79925, 1;
	and.b32  	%r79928, %r100669, 1;
	setp.eq.b32 	%p9087, %r79928, 1;
	selp.b32 	%r79929, -1727483681, 0, %p9087;
	xor.b32  	%r79930, %r79929, %r79926;
	xor.b32  	%r79931, %r79930, %r79927;
	st.local.u32 	[%rd6136+12], %r79931;
	mov.u64 	%rd6136, %rd36;
	bra.uni 	$L__BB3_40;
$L__BB3_7164:
	and.b32  	%r80046, %r136, -2147483648;
	add.s32 	%r100707, %r100707, 4;
	ld.local.u32 	%r100669, [%rd37+16];
	and.b32  	%r80047, %r100669, 2147483646;
	or.b32  	%r80048, %r80047, %r80046;
	ld.local.u32 	%r80049, [%rd37+1600];
	shr.u32 	%r80050, %r80048, 1;
	and.b32  	%r80051, %r100669, 1;
	setp.eq.b32 	%p9102, %r80051, 1;
	selp.b32 	%r80052, -1727483681, 0, %p9102;
	xor.b32  	%r80053, %r80052, %r80049;
	xor.b32  	%r80054, %r80053, %r80050;
	st.local.u32 	[%rd37+12], %r80054;
	bra.uni 	$L__BB3_48;
$L__BB3_7165:
	and.b32  	%r80149, %r157, -2147483648;
	add.s32 	%r100718, %r100718, 4;
	add.s64 	%rd39, %rd6137, 16;
	ld.local.u32 	%r100669, [%rd6137+16];
	and.b32  	%r80150, %r100669, 2147483646;
	or.b32  	%r80151, %r80150, %r80149;
	ld.local.u32 	%r80152, [%rd6137+1600];
	shr.u32 	%r80153, %r80151, 1;
	and.b32  	%r80154, %r100669, 1;
	setp.eq.b32 	%p9117, %r80154, 1;
	selp.b32 	%r80155, -1727483681, 0, %p9117;
	xor.b32  	%r80156, %r80155, %r80152;
	xor.b32  	%r80157, %r80156, %r80153;
	st.local.u32 	[%rd6137+12], %r80157;
	mov.u64 	%rd6137, %rd39;
	bra.uni 	$L__BB3_57;
$L__BB3_7166:
	and.b32  	%r80239, %r174, -2147483648;
	add.s32 	%r100726, %r100726, 4;
	add.s64 	%rd42, %rd6138, 16;
	ld.local.u32 	%r100669, [%rd6138+16];
	and.b32  	%r80240, %r100669, 2147483646;
	or.b32  	%r80241, %r80240, %r80239;
	ld.local.u32 	%r80242, [%rd6138+1600];
	shr.u32 	%r80243, %r80241, 1;
	and.b32  	%r80244, %r100669, 1;
	setp.eq.b32 	%p9130, %r80244, 1;
	selp.b32 	%r80245, -1727483681, 0, %p9130;
	xor.b32  	%r80246, %r80245, %r80242;
	xor.b32  	%r80247, %r80246, %r80243;
	st.local.u32 	[%rd6138+12], %r80247;
	mov.u64 	%rd6138, %rd42;
	bra.uni 	$L__BB3_64;
$L__BB3_7167:
	and.b32  	%r80334, %r189, -2147483648;
	add.s32 	%r100732, %r100732, 4;
	add.s64 	%rd47, %rd6140, 16;
	ld.local.u32 	%r100669, [%rd6140+16];
	and.b32  	%r80335, %r100669, 2147483646;
	or.b32  	%r80336, %r80335, %r80334;
	ld.local.u32 	%r80337, [%rd6140+1600];
	shr.u32 	%r80338, %r80336, 1;
	and.b32  	%r80339, %r100669, 1;
	setp.eq.b32 	%p9142, %r80339, 1;
	selp.b32 	%r80340, -1727483681, 0, %p9142;
	xor.b32  	%r80341, %r80340, %r80337;
	xor.b32  	%r80342, %r80341, %r80338;
	st.local.u32 	[%rd6140+12], %r80342;
	mov.u64 	%rd6140, %rd47;
	bra.uni 	$L__BB3_70;
$L__BB3_7168:
	and.b32  	%r80429, %r204, -2147483648;
	add.s32 	%r100738, %r100738, 4;
	add.s64 	%rd52, %rd6142, 16;
	ld.local.u32 	%r100669, [%rd6142+16];
	and.b32  	%r80430, %r100669, 2147483646;
	or.b32  	%r80431, %r80430, %r80429;
	ld.local.u32 	%r80432, [%rd6142+1600];
	shr.u32 	%r80433, %r80431, 1;
	and.b32  	%r80434, %r100669, 1;
	setp.eq.b32 	%p9154, %r80434, 1;
	selp.b32 	%r80435, -1727483681, 0, %p9154;
	xor.b32  	%r80436, %r80435, %r80432;
	xor.b32  	%r80437, %r80436, %r80433;
	st.local.u32 	[%rd6142+12], %r80437;
	mov.u64 	%rd6142, %rd52;
	bra.uni 	$L__BB3_76;
$L__BB3_7169:
	and.b32  	%r80524, %r219, -2147483648;
	add.s32 	%r100744, %r100744, 4;
	add.s64 	%rd57, %rd6144, 16;
	ld.local.u32 	%r100669, [%rd6144+16];
	and.b32  	%r80525, %r100669, 2147483646;
	or.b32  	%r80526, %r80525, %r80524;
	ld.local.u32 	%r80527, [%rd6144+1600];
	shr.u32 	%r80528, %r80526, 1;
	and.b32  	%r80529, %r100669, 1;
	setp.eq.b32 	%p9166, %r80529, 1;
	selp.b32 	%r80530, -1727483681, 0, %p9166;
	xor.b32  	%r80531, %r80530, %r80527;
	xor.b32  	%r80532, %r80531, %r80528;
	st.local.u32 	[%rd6144+12], %r80532;
	mov.u64 	%rd6144, %rd57;
	bra.uni 	$L__BB3_82;
$L__BB3_7170:
	and.b32  	%r80619, %r234, -2147483648;
	add.s32 	%r100750, %r100750, 4;
	add.s64 	%rd61, %rd6146, 16;
	ld.local.u32 	%r100669, [%rd6146+16];
	and.b32  	%r80620, %r100669, 2147483646;
	or.b32  	%r80621, %r80620, %r80619;
	ld.local.u32 	%r80622, [%rd6146+1600];
	shr.u32 	%r80623, %r80621, 1;
	and.b32  	%r80624, %r100669, 1;
	setp.eq.b32 	%p9178, %r80624, 1;
	selp.b32 	%r80625, -1727483681, 0, %p9178;
	xor.b32  	%r80626, %r80625, %r80622;
	xor.b32  	%r80627, %r80626, %r80623;
	st.local.u32 	[%rd6146+12], %r80627;
	mov.u64 	%rd6146, %rd61;
	bra.uni 	$L__BB3_88;
$L__BB3_7171:
	and.b32  	%r80742, %r256, -2147483648;
	add.s32 	%r100760, %r100760, 4;
	ld.local.u32 	%r100669, [%rd62+16];
	and.b32  	%r80743, %r100669, 2147483646;
	or.b32  	%r80744, %r80743, %r80742;
	ld.local.u32 	%r80745, [%rd62+1600];
	shr.u32 	%r80746, %r80744, 1;
	and.b32  	%r80747, %r100669, 1;
	setp.eq.b32 	%p9193, %r80747, 1;
	selp.b32 	%r80748, -1727483681, 0, %p9193;
	xor.b32  	%r80749, %r80748, %r80745;
	xor.b32  	%r80750, %r80749, %r80746;
	st.local.u32 	[%rd62+12], %r80750;
	bra.uni 	$L__BB3_96;
$L__BB3_7172:
	and.b32  	%r81452, %r366, -2147483648;
	add.s32 	%r100813, %r100813, 4;
	ld.local.u32 	%r100775, [%rd82+16];
	and.b32  	%r81453, %r100775, 2147483646;
	or.b32  	%r81454, %r81453, %r81452;
	ld.local.u32 	%r81455, [%rd82+1600];
	shr.u32 	%r81456, %r81454, 1;
	and.b32  	%r81457, %r100775, 1;
	setp.eq.b32 	%p9285, %r81457, 1;
	selp.b32 	%r81458, -1727483681, 0, %p9285;
	xor.b32  	%r81459, %r81458, %r81455;
	xor.b32  	%r81460, %r81459, %r81456;
	st.local.u32 	[%rd82+12], %r81460;
	bra.uni 	$L__BB3_146;
$L__BB3_7173:
	and.b32  	%r82148, %r474, -2147483648;
	add.s32 	%r100866, %r100866, 4;
	ld.local.u32 	%r100775, [%rd101+16];
	and.b32  	%r82149, %r100775, 2147483646;
	or.b32  	%r82150, %r82149, %r82148;
	ld.local.u32 	%r82151, [%rd101+1600];
	shr.u32 	%r82152, %r82150, 1;
	and.b32  	%r82153, %r100775, 1;
	setp.eq.b32 	%p9376, %r82153, 1;
	selp.b32 	%r82154, -1727483681, 0, %p9376;
	xor.b32  	%r82155, %r82154, %r82151;
	xor.b32  	%r82156, %r82155, %r82152;
	st.local.u32 	[%rd101+12], %r82156;
	bra.uni 	$L__BB3_194;
$L__BB3_7174:
	and.b32  	%r82858, %r610, -2147483648;
	add.s32 	%r100919, %r100919, 4;
	ld.local.u32 	%r100881, [%rd133+16];
	and.b32  	%r82859, %r100881, 2147483646;
	or.b32  	%r82860, %r82859, %r82858;
	ld.local.u32 	%r82861, [%rd133+1600];
	shr.u32 	%r82862, %r82860, 1;
	and.b32  	%r82863, %r100881, 1;
	setp.eq.b32 	%p9468, %r82863, 1;
	selp.b32 	%r82864, -1727483681, 0, %p9468;
	xor.b32  	%r82865, %r82864, %r82861;
	xor.b32  	%r82866, %r82865, %r82862;
	st.local.u32 	[%rd133+12], %r82866;
	bra.uni 	$L__BB3_258;
$L__BB3_7175:
	and.b32  	%r83554, %r718, -2147483648;
	add.s32 	%r100972, %r100972, 4;
	ld.local.u32 	%r100881, [%rd152+16];
	and.b32  	%r83555, %r100881, 2147483646;
	or.b32  	%r83556, %r83555, %r83554;
	ld.local.u32 	%r83557, [%rd152+1600];
	shr.u32 	%r83558, %r83556, 1;
	and.b32  	%r83559, %r100881, 1;
	setp.eq.b32 	%p9559, %r83559, 1;
	selp.b32 	%r83560, -1727483681, 0, %p9559;
	xor.b32  	%r83561, %r83560, %r83557;
	xor.b32  	%r83562, %r83561, %r83558;
	st.local.u32 	[%rd152+12], %r83562;
	bra.uni 	$L__BB3_306;
$L__BB3_7176:
	and.b32  	%r84264, %r854, -2147483648;
	add.s32 	%r101025, %r101025, 4;
	ld.local.u32 	%r100987, [%rd184+16];
	and.b32  	%r84265, %r100987, 2147483646;
	or.b32  	%r84266, %r84265, %r84264;
	ld.local.u32 	%r84267, [%rd184+1600];
	shr.u32 	%r84268, %r84266, 1;
	and.b32  	%r84269, %r100987, 1;
	setp.eq.b32 	%p9651, %r84269, 1;
	selp.b32 	%r84270, -1727483681, 0, %p9651;
	xor.b32  	%r84271, %r84270, %r84267;
	xor.b32  	%r84272, %r84271, %r84268;
	st.local.u32 	[%rd184+12], %r84272;
	bra.uni 	$L__BB3_369;
$L__BB3_7177:
	and.b32  	%r84960, %r962, -2147483648;
	add.s32 	%r101078, %r101078, 4;
	ld.local.u32 	%r100987, [%rd203+16];
	and.b32  	%r84961, %r100987, 2147483646;
	or.b32  	%r84962, %r84961, %r84960;
	ld.local.u32 	%r84963, [%rd203+1600];
	shr.u32 	%r84964, %r84962, 1;
	and.b32  	%r84965, %r100987, 1;
	setp.eq.b32 	%p9742, %r84965, 1;
	selp.b32 	%r84966, -1727483681, 0, %p9742;
	xor.b32  	%r84967, %r84966, %r84963;
	xor.b32  	%r84968, %r84967, %r84964;
	st.local.u32 	[%rd203+12], %r84968;
	bra.uni 	$L__BB3_417;
$L__BB3_7178:
	and.b32  	%r85670, %r1098, -2147483648;
	add.s32 	%r101131, %r101131, 4;
	ld.local.u32 	%r101093, [%rd235+16];
	and.b32  	%r85671, %r101093, 2147483646;
	or.b32  	%r85672, %r85671, %r85670;
	ld.local.u32 	%r85673, [%rd235+1600];
	shr.u32 	%r85674, %r85672, 1;
	and.b32  	%r85675, %r101093, 1;
	setp.eq.b32 	%p9834, %r85675, 1;
	selp.b32 	%r85676, -1727483681, 0, %p9834;
	xor.b32  	%r85677, %r85676, %r85673;
	xor.b32  	%r85678, %r85677, %r85674;
	st.local.u32 	[%rd235+12], %r85678;
	bra.uni 	$L__BB3_480;
$L__BB3_7179:
	and.b32  	%r86366, %r1206, -2147483648;
	add.s32 	%r101184, %r101184, 4;
	ld.local.u32 	%r101093, [%rd254+16];
	and.b32  	%r86367, %r101093, 2147483646;
	or.b32  	%r86368, %r86367, %r86366;
	ld.local.u32 	%r86369, [%rd254+1600];
	shr.u32 	%r86370, %r86368, 1;
	and.b32  	%r86371, %r101093, 1;
	setp.eq.b32 	%p9925, %r86371, 1;
	selp.b32 	%r86372, -1727483681, 0, %p9925;
	xor.b32  	%r86373, %r86372, %r86369;
	xor.b32  	%r86374, %r86373, %r86370;
	st.local.u32 	[%rd254+12], %r86374;
	bra.uni 	$L__BB3_528;
$L__BB3_7180:
	and.b32  	%r87076, %r1342, -2147483648;
	add.s32 	%r101237, %r101237, 4;
	ld.local.u32 	%r101199, [%rd286+16];
	and.b32  	%r87077, %r101199, 2147483646;
	or.b32  	%r87078, %r87077, %r87076;
	ld.local.u32 	%r87079, [%rd286+1600];
	shr.u32 	%r87080, %r87078, 1;
	and.b32  	%r87081, %r101199, 1;
	setp.eq.b32 	%p10017, %r87081, 1;
	selp.b32 	%r87082, -1727483681, 0, %p10017;
	xor.b32  	%r87083, %r87082, %r87079;
	xor.b32  	%r87084, %r87083, %r87080;
	st.local.u32 	[%rd286+12], %r87084;
	bra.uni 	$L__BB3_591;
$L__BB3_7181:
	and.b32  	%r87772, %r1450, -2147483648;
	add.s32 	%r101290, %r101290, 4;
	ld.local.u32 	%r101199, [%rd305+16];
	and.b32  	%r87773, %r101199, 2147483646;
	or.b32  	%r87774, %r87773, %r87772;
	ld.local.u32 	%r87775, [%rd305+1600];
	shr.u32 	%r87776, %r87774, 1;
	and.b32  	%r87777, %r101199, 1;
	setp.eq.b32 	%p10108, %r87777, 1;
	selp.b32 	%r87778, -1727483681, 0, %p10108;
	xor.b32  	%r87779, %r87778, %r87775;
	xor.b32  	%r87780, %r87779, %r87776;
	st.local.u32 	[%rd305+12], %r87780;
	bra.uni 	$L__BB3_639;
$L__BB3_7182:
	and.b32  	%r88482, %r1586, -2147483648;
	add.s32 	%r101343, %r101343, 4;
	ld.local.u32 	%r101305, [%rd337+16];
	and.b32  	%r88483, %r101305, 2147483646;
	or.b32  	%r88484, %r88483, %r88482;
	ld.local.u32 	%r88485, [%rd337+1600];
	shr.u32 	%r88486, %r88484, 1;
	and.b32  	%r88487, %r101305, 1;
	setp.eq.b32 	%p10200, %r88487, 1;
	selp.b32 	%r88488, -1727483681, 0, %p10200;
	xor.b32  	%r88489, %r88488, %r88485;
	xor.b32  	%r88490, %r88489, %r88486;
	st.local.u32 	[%rd337+12], %r88490;
	bra.uni 	$L__BB3_702;
$L__BB3_7183:
	and.b32  	%r89178, %r1694, -2147483648;
	add.s32 	%r101396, %r101396, 4;
	ld.local.u32 	%r101305, [%rd356+16];
	and.b32  	%r89179, %r101305, 2147483646;
	or.b32  	%r89180, %r89179, %r89178;
	ld.local.u32 	%r89181, [%rd356+1600];
	shr.u32 	%r89182, %r89180, 1;
	and.b32  	%r89183, %r101305, 1;
	setp.eq.b32 	%p10291, %r89183, 1;
	selp.b32 	%r89184, -1727483681, 0, %p10291;
	xor.b32  	%r89185, %r89184, %r89181;
	xor.b32  	%r89186, %r89185, %r89182;
	st.local.u32 	[%rd356+12], %r89186;
	bra.uni 	$L__BB3_750;
$L__BB3_7184:
	and.b32  	%r89888, %r1830, -2147483648;
	add.s32 	%r101449, %r101449, 4;
	ld.local.u32 	%r101411, [%rd388+16];
	and.b32  	%r89889, %r101411, 2147483646;
	or.b32  	%r89890, %r89889, %r89888;
	ld.local.u32 	%r89891, [%rd388+1600];
	shr.u32 	%r89892, %r89890, 1;
	and.b32  	%r89893, %r101411, 1;
	setp.eq.b32 	%p10383, %r89893, 1;
	selp.b32 	%r89894, -1727483681, 0, %p10383;
	xor.b32  	%r89895, %r89894, %r89891;
	xor.b32  	%r89896, %r89895, %r89892;
	st.local.u32 	[%rd388+12], %r89896;
	bra.uni 	$L__BB3_813;
$L__BB3_7185:
	and.b32  	%r90584, %r1938, -2147483648;
	add.s32 	%r101502, %r101502, 4;
	ld.local.u32 	%r101411, [%rd407+16];
	and.b32  	%r90585, %r101411, 2147483646;
	or.b32  	%r90586, %r90585, %r90584;
	ld.local.u32 	%r90587, [%rd407+1600];
	shr.u32 	%r90588, %r90586, 1;
	and.b32  	%r90589, %r101411, 1;
	setp.eq.b32 	%p10474, %r90589, 1;
	selp.b32 	%r90590, -1727483681, 0, %p10474;
	xor.b32  	%r90591, %r90590, %r90587;
	xor.b32  	%r90592, %r90591, %r90588;
	st.local.u32 	[%rd407+12], %r90592;
	bra.uni 	$L__BB3_861;
$L__BB3_7186:
	and.b32  	%r91294, %r2074, -2147483648;
	add.s32 	%r101555, %r101555, 4;
	ld.local.u32 	%r101517, [%rd439+16];
	and.b32  	%r91295, %r101517, 2147483646;
	or.b32  	%r91296, %r91295, %r91294;
	ld.local.u32 	%r91297, [%rd439+1600];
	shr.u32 	%r91298, %r91296, 1;
	and.b32  	%r91299, %r101517, 1;
	setp.eq.b32 	%p10566, %r91299, 1;
	selp.b32 	%r91300, -1727483681, 0, %p10566;
	xor.b32  	%r91301, %r91300, %r91297;
	xor.b32  	%r91302, %r91301, %r91298;
	st.local.u32 	[%rd439+12], %r91302;
	bra.uni 	$L__BB3_924;
$L__BB3_7187:
	and.b32  	%r91990, %r2182, -2147483648;
	add.s32 	%r101608, %r101608, 4;
	ld.local.u32 	%r101517, [%rd458+16];
	and.b32  	%r91991, %r101517, 2147483646;
	or.b32  	%r91992, %r91991, %r91990;
	ld.local.u32 	%r91993, [%rd458+1600];
	shr.u32 	%r91994, %r91992, 1;
	and.b32  	%r91995, %r101517, 1;
	setp.eq.b32 	%p10657, %r91995, 1;
	selp.b32 	%r91996, -1727483681, 0, %p10657;
	xor.b32  	%r91997, %r91996, %r91993;
	xor.b32  	%r91998, %r91997, %r91994;
	st.local.u32 	[%rd458+12], %r91998;
	bra.uni 	$L__BB3_972;
$L__BB3_7188:
	and.b32  	%r92700, %r2318, -2147483648;
	add.s32 	%r101661, %r101661, 4;
	ld.local.u32 	%r101623, [%rd490+16];
	and.b32  	%r92701, %r101623, 2147483646;
	or.b32  	%r92702, %r92701, %r92700;
	ld.local.u32 	%r92703, [%rd490+1600];
	shr.u32 	%r92704, %r92702, 1;
	and.b32  	%r92705, %r101623, 1;
	setp.eq.b32 	%p10749, %r92705, 1;
	selp.b32 	%r92706, -1727483681, 0, %p10749;
	xor.b32  	%r92707, %r92706, %r92703;
	xor.b32  	%r92708, %r92707, %r92704;
	st.local.u32 	[%rd490+12], %r92708;
	bra.uni 	$L__BB3_1035;
$L__BB3_7189:
	and.b32  	%r93396, %r2426, -2147483648;
	add.s32 	%r101714, %r101714, 4;
	ld.local.u32 	%r101623, [%rd509+16];
	and.b32  	%r93397, %r101623, 2147483646;
	or.b32  	%r93398, %r93397, %r93396;
	ld.local.u32 	%r93399, [%rd509+1600];
	shr.u32 	%r93400, %r93398, 1;
	and.b32  	%r93401, %r101623, 1;
	setp.eq.b32 	%p10840, %r93401, 1;
	selp.b32 	%r93402, -1727483681, 0, %p10840;
	xor.b32  	%r93403, %r93402, %r93399;
	xor.b32  	%r93404, %r93403, %r93400;
	st.local.u32 	[%rd509+12], %r93404;
	bra.uni 	$L__BB3_1083;
$L__BB3_7190:
	and.b32  	%r94106, %r2562, -2147483648;
	add.s32 	%r101767, %r101767, 4;
	ld.local.u32 	%r101729, [%rd541+16];
	and.b32  	%r94107, %r101729, 2147483646;
	or.b32  	%r94108, %r94107, %r94106;
	ld.local.u32 	%r94109, [%rd541+1600];
	shr.u32 	%r94110, %r94108, 1;
	and.b32  	%r94111, %r101729, 1;
	setp.eq.b32 	%p10932, %r94111, 1;
	selp.b32 	%r94112, -1727483681, 0, %p10932;
	xor.b32  	%r94113, %r94112, %r94109;
	xor.b32  	%r94114, %r94113, %r94110;
	st.local.u32 	[%rd541+12], %r94114;
	bra.uni 	$L__BB3_1146;
$L__BB3_7191:
	and.b32  	%r94802, %r2670, -2147483648;
	add.s32 	%r101820, %r101820, 4;
	ld.local.u32 	%r101729, [%rd560+16];
	and.b32  	%r94803, %r101729, 2147483646;
	or.b32  	%r94804, %r94803, %r94802;
	ld.local.u32 	%r94805, [%rd560+1600];
	shr.u32 	%r94806, %r94804, 1;
	and.b32  	%r94807, %r101729, 1;
	setp.eq.b32 	%p11023, %r94807, 1;
	selp.b32 	%r94808, -1727483681, 0, %p11023;
	xor.b32  	%r94809, %r94808, %r94805;
	xor.b32  	%r94810, %r94809, %r94806;
	st.local.u32 	[%rd560+12], %r94810;
	bra.uni 	$L__BB3_1194;
$L__BB3_7192:
	and.b32  	%r95512, %r2806, -2147483648;
	add.s32 	%r101873, %r101873, 4;
	ld.local.u32 	%r101835, [%rd592+16];
	and.b32  	%r95513, %r101835, 2147483646;
	or.b32  	%r95514, %r95513, %r95512;
	ld.local.u32 	%r95515, [%rd592+1600];
	shr.u32 	%r95516, %r95514, 1;
	and.b32  	%r95517, %r101835, 1;
	setp.eq.b32 	%p11115, %r95517, 1;
	selp.b32 	%r95518, -1727483681, 0, %p11115;
	xor.b32  	%r95519, %r95518, %r95515;
	xor.b32  	%r95520, %r95519, %r95516;
	st.local.u32 	[%rd592+12], %r95520;
	bra.uni 	$L__BB3_1257;
$L__BB3_7193:
	and.b32  	%r96208, %r2914, -2147483648;
	add.s32 	%r101926, %r101926, 4;
	ld.local.u32 	%r101835, [%rd611+16];
	and.b32  	%r96209, %r101835, 2147483646;
	or.b32  	%r96210, %r96209, %r96208;
	ld.local.u32 	%r96211, [%rd611+1600];
	shr.u32 	%r96212, %r96210, 1;
	and.b32  	%r96213, %r101835, 1;
	setp.eq.b32 	%p11206, %r96213, 1;
	selp.b32 	%r96214, -1727483681, 0, %p11206;
	xor.b32  	%r96215, %r96214, %r96211;
	xor.b32  	%r96216, %r96215, %r96212;
	st.local.u32 	[%rd611+12], %r96216;
	bra.uni 	$L__BB3_1305;
$L__BB3_7194:
	and.b32  	%r96918, %r3050, -2147483648;
	add.s32 	%r101979, %r101979, 4;
	ld.local.u32 	%r101941, [%rd643+16];
	and.b32  	%r96919, %r101941, 2147483646;
	or.b32  	%r96920, %r96919, %r96918;
	ld.local.u32 	%r96921, [%rd643+1600];
	shr.u32 	%r96922, %r96920, 1;
	and.b32  	%r96923, %r101941, 1;
	setp.eq.b32 	%p11298, %r96923, 1;
	selp.b32 	%r96924, -1727483681, 0, %p11298;
	xor.b32  	%r96925, %r96924, %r96921;
	xor.b32  	%r96926, %r96925, %r96922;
	st.local.u32 	[%rd643+12], %r96926;
	bra.uni 	$L__BB3_1368;
$L__BB3_7195:
	and.b32  	%r97614, %r3158, -2147483648;
	add.s32 	%r102032, %r102032, 4;
	ld.local.u32 	%r101941, [%rd662+16];
	and.b32  	%r97615, %r101941, 2147483646;
	or.b32  	%r97616, %r97615, %r97614;
	ld.local.u32 	%r97617, [%rd662+1600];
	shr.u32 	%r97618, %r97616, 1;
	and.b32  	%r97619, %r101941, 1;
	setp.eq.b32 	%p11389, %r97619, 1;
	selp.b32 	%r97620, -1727483681, 0, %p11389;
	xor.b32  	%r97621, %r97620, %r97617;
	xor.b32  	%r97622, %r97621, %r97618;
	st.local.u32 	[%rd662+12], %r97622;
	bra.uni 	$L__BB3_1416;
$L__BB3_7196:
	and.b32  	%r98324, %r3294, -2147483648;
	add.s32 	%r102085, %r102085, 4;
	ld.local.u32 	%r102047, [%rd694+16];
	and.b32  	%r98325, %r102047, 2147483646;
	or.b32  	%r98326, %r98325, %r98324;
	ld.local.u32 	%r98327, [%rd694+1600];
	shr.u32 	%r98328, %r98326, 1;
	and.b32  	%r98329, %r102047, 1;
	setp.eq.b32 	%p11481, %r98329, 1;
	selp.b32 	%r98330, -1727483681, 0, %p11481;
	xor.b32  	%r98331, %r98330, %r98327;
	xor.b32  	%r98332, %r98331, %r98328;
	st.local.u32 	[%rd694+12], %r98332;
	bra.uni 	$L__BB3_1479;
$L__BB3_7197:
	and.b32  	%r99020, %r3402, -2147483648;
	add.s32 	%r102138, %r102138, 4;
	ld.local.u32 	%r102047, [%rd713+16];
	and.b32  	%r99021, %r102047, 2147483646;
	or.b32  	%r99022, %r99021, %r99020;
	ld.local.u32 	%r99023, [%rd713+1600];
	shr.u32 	%r99024, %r99022, 1;
	and.b32  	%r99025, %r102047, 1;
	setp.eq.b32 	%p11572, %r99025, 1;
	selp.b32 	%r99026, -1727483681, 0, %p11572;
	xor.b32  	%r99027, %r99026, %r99023;
	xor.b32  	%r99028, %r99027, %r99024;
	st.local.u32 	[%rd713+12], %r99028;
	bra.uni 	$L__BB3_1527;
$L__BB3_7198:
	and.b32  	%r99730, %r3538, -2147483648;
	add.s32 	%r102191, %r102191, 4;
	ld.local.u32 	%r102153, [%rd745+16];
	and.b32  	%r99731, %r102153, 2147483646;
	or.b32  	%r99732, %r99731, %r99730;
	ld.local.u32 	%r99733, [%rd745+1600];
	shr.u32 	%r99734, %r99732, 1;
	and.b32  	%r99735, %r102153, 1;
	setp.eq.b32 	%p11664, %r99735, 1;
	selp.b32 	%r99736, -1727483681, 0, %p11664;
	xor.b32  	%r99737, %r99736, %r99733;
	xor.b32  	%r99738, %r99737, %r99734;
	st.local.u32 	[%rd745+12], %r99738;
	bra.uni 	$L__BB3_1590;
$L__BB3_7199:
	and.b32  	%r100426, %r3646, -2147483648;
	add.s32 	%r102244, %r102244, 4;
	add.s64 	%rd765, %rd6427, 16;
	ld.local.u32 	%r102153, [%rd6427+16];
	and.b32  	%r100427, %r102153, 2147483646;
	or.b32  	%r100428, %r100427, %r100426;
	ld.local.u32 	%r100429, [%rd6427+1600];
	shr.u32 	%r100430, %r100428, 1;
	and.b32  	%r100431, %r102153, 1;
	setp.eq.b32 	%p11755, %r100431, 1;
	selp.b32 	%r100432, -1727483681, 0, %p11755;
	xor.b32  	%r100433, %r100432, %r100429;
	xor.b32  	%r100434, %r100433, %r100430;
	st.local.u32 	[%rd6427+12], %r100434;
	mov.u64 	%rd6427, %rd765;
	bra.uni 	$L__BB3_1638;
$L__BB3_7200:
	and.b32  	%r58058, %r3776, -2147483648;
	add.s32 	%r102260, %r102260, 4;
	add.s64 	%rd830, %rd6450, 16;
	ld.local.u32 	%r102264, [%rd6450+16];
	and.b32  	%r58059, %r102264, 2147483646;
	or.b32  	%r58060, %r58059, %r58058;
	ld.local.u32 	%r58061, [%rd6450+1600];
	shr.u32 	%r58062, %r58060, 1;
	and.b32  	%r58063, %r102264, 1;
	setp.eq.b32 	%p6184, %r58063, 1;
	selp.b32 	%r58064, -1727483681, 0, %p6184;
	xor.b32  	%r58065, %r58064, %r58061;
	xor.b32  	%r58066, %r58065, %r58062;
	st.local.u32 	[%rd6450+12], %r58066;
	mov.u64 	%rd6450, %rd830;
	bra.uni 	$L__BB3_1774;
$L__BB3_7201:
	and.b32  	%r58148, %r3793, -2147483648;
	add.s32 	%r102268, %r102268, 4;
	add.s64 	%rd836, %rd6451, 16;
	ld.local.u32 	%r102264, [%rd6451+16];
	and.b32  	%r58149, %r102264, 2147483646;
	or.b32  	%r58150, %r58149, %r58148;
	ld.local.u32 	%r58151, [%rd6451+1600];
	shr.u32 	%r58152, %r58150, 1;
	and.b32  	%r58153, %r102264, 1;
	setp.eq.b32 	%p6197, %r58153, 1;
	selp.b32 	%r58154, -1727483681, 0, %p6197;
	xor.b32  	%r58155, %r58154, %r58151;
	xor.b32  	%r58156, %r58155, %r58152;
	st.local.u32 	[%rd6451+12], %r58156;
	mov.u64 	%rd6451, %rd836;
	bra.uni 	$L__BB3_1781;
$L__BB3_7202:
	and.b32  	%r58243, %r3808, -2147483648;
	add.s32 	%r102274, %r102274, 4;
	add.s64 	%rd841, %rd6453, 16;
	ld.local.u32 	%r102264, [%rd6453+16];
	and.b32  	%r58244, %r102264, 2147483646;
	or.b32  	%r58245, %r58244, %r58243;
	ld.local.u32 	%r58246, [%rd6453+1600];
	shr.u32 	%r58247, %r58245, 1;
	and.b32  	%r58248, %r102264, 1;
	setp.eq.b32 	%p6209, %r58248, 1;
	selp.b32 	%r58249, -1727483681, 0, %p6209;
	xor.b32  	%r58250, %r58249, %r58246;
	xor.b32  	%r58251, %r58250, %r58247;
	st.local.u32 	[%rd6453+12], %r58251;
	mov.u64 	%rd6453, %rd841;
	bra.uni 	$L__BB3_1787;
$L__BB3_7203:
	and.b32  	%r58338, %r3823, -2147483648;
	add.s32 	%r102280, %r102280, 4;
	add.s64 	%rd846, %rd6455, 16;
	ld.local.u32 	%r102264, [%rd6455+16];
	and.b32  	%r58339, %r102264, 2147483646;
	or.b32  	%r58340, %r58339, %r58338;
	ld.local.u32 	%r58341, [%rd6455+1600];
	shr.u32 	%r58342, %r58340, 1;
	and.b32  	%r58343, %r102264, 1;
	setp.eq.b32 	%p6221, %r58343, 1;
	selp.b32 	%r58344, -1727483681, 0, %p6221;
	xor.b32  	%r58345, %r58344, %r58341;
	xor.b32  	%r58346, %r58345, %r58342;
	st.local.u32 	[%rd6455+12], %r58346;
	mov.u64 	%rd6455, %rd846;
	bra.uni 	$L__BB3_1793;
$L__BB3_7204:
	and.b32  	%r58433, %r3838, -2147483648;
	add.s32 	%r102286, %r102286, 4;
	add.s64 	%rd851, %rd6457, 16;
	ld.local.u32 	%r102264, [%rd6457+16];
	and.b32  	%r58434, %r102264, 2147483646;
	or.b32  	%r58435, %r58434, %r58433;
	ld.local.u32 	%r58436, [%rd6457+1600];
	shr.u32 	%r58437, %r58435, 1;
	and.b32  	%r58438, %r102264, 1;
	setp.eq.b32 	%p6233, %r58438, 1;
	selp.b32 	%r58439, -1727483681, 0, %p6233;
	xor.b32  	%r58440, %r58439, %r58436;
	xor.b32  	%r58441, %r58440, %r58437;
	st.local.u32 	[%rd6457+12], %r58441;
	mov.u64 	%rd6457, %rd851;
	bra.uni 	$L__BB3_1799;
$L__BB3_7205:
	and.b32  	%r58528, %r3853, -2147483648;
	add.s32 	%r102292, %r102292, 4;
	add.s64 	%rd855, %rd6459, 16;
	ld.local.u32 	%r102264, [%rd6459+16];
	and.b32  	%r58529, %r102264, 2147483646;
	or.b32  	%r58530, %r58529, %r58528;
	ld.local.u32 	%r58531, [%rd6459+1600];
	shr.u32 	%r58532, %r58530, 1;
	and.b32  	%r58533, %r102264, 1;
	setp.eq.b32 	%p6245, %r58533, 1;
	selp.b32 	%r58534, -1727483681, 0, %p6245;
	xor.b32  	%r58535, %r58534, %r58531;
	xor.b32  	%r58536, %r58535, %r58532;
	st.local.u32 	[%rd6459+12], %r58536;
	mov.u64 	%rd6459, %rd855;
	bra.uni 	$L__BB3_1805;
$L__BB3_7206:
	and.b32  	%r58651, %r3875, -2147483648;
	add.s32 	%r102302, %r102302, 4;
	ld.local.u32 	%r102264, [%rd856+16];
	and.b32  	%r58652, %r102264, 2147483646;
	or.b32  	%r58653, %r58652, %r58651;
	ld.local.u32 	%r58654, [%rd856+1600];
	shr.u32 	%r58655, %r58653, 1;
	and.b32  	%r58656, %r102264, 1;
	setp.eq.b32 	%p6260, %r58656, 1;
	selp.b32 	%r58657, -1727483681, 0, %p6260;
	xor.b32  	%r58658, %r58657, %r58654;
	xor.b32  	%r58659, %r58658, %r58655;
	st.local.u32 	[%rd856+12], %r58659;
	bra.uni 	$L__BB3_1813;
$L__BB3_7207:
	and.b32  	%r58754, %r3896, -2147483648;
	add.s32 	%r102313, %r102313, 4;
	add.s64 	%rd858, %rd6460, 16;
	ld.local.u32 	%r102264, [%rd6460+16];
	and.b32  	%r58755, %r102264, 2147483646;
	or.b32  	%r58756, %r58755, %r58754;
	ld.local.u32 	%r58757, [%rd6460+1600];
	shr.u32 	%r58758, %r58756, 1;
	and.b32  	%r58759, %r102264, 1;
	setp.eq.b32 	%p6275, %r58759, 1;
	selp.b32 	%r58760, -1727483681, 0, %p6275;
	xor.b32  	%r58761, %r58760, %r58757;
	xor.b32  	%r58762, %r58761, %r58758;
	st.local.u32 	[%rd6460+12], %r58762;
	mov.u64 	%rd6460, %rd858;
	bra.uni 	$L__BB3_1822;
$L__BB3_7208:
	and.b32  	%r58844, %r3913, -2147483648;
	add.s32 	%r102321, %r102321, 4;
	add.s64 	%rd861, %rd6461, 16;
	ld.local.u32 	%r102264, [%rd6461+16];
	and.b32  	%r58845, %r102264, 2147483646;
	or.b32  	%r58846, %r58845, %r58844;
	ld.local.u32 	%r58847, [%rd6461+1600];
	shr.u32 	%r58848, %r58846, 1;
	and.b32  	%r58849, %r102264, 1;
	setp.eq.b32 	%p6288, %r58849, 1;
	selp.b32 	%r58850, -1727483681, 0, %p6288;
	xor.b32  	%r58851, %r58850, %r58847;
	xor.b32  	%r58852, %r58851, %r58848;
	st.local.u32 	[%rd6461+12], %r58852;
	mov.u64 	%rd6461, %rd861;
	bra.uni 	$L__BB3_1829;
$L__BB3_7209:
	and.b32  	%r58939, %r3928, -2147483648;
	add.s32 	%r102327, %r102327, 4;
	add.s64 	%rd866, %rd6463, 16;
	ld.local.u32 	%r102264, [%rd6463+16];
	and.b32  	%r58940, %r102264, 2147483646;
	or.b32  	%r58941, %r58940, %r58939;
	ld.local.u32 	%r58942, [%rd6463+1600];
	shr.u32 	%r58943, %r58941, 1;
	and.b32  	%r58944, %r102264, 1;
	setp.eq.b32 	%p6300, %r58944, 1;
	selp.b32 	%r58945, -1727483681, 0, %p6300;
	xor.b32  	%r58946, %r58945, %r58942;
	xor.b32  	%r58947, %r58946, %r58943;
	st.local.u32 	[%rd6463+12], %r58947;
	mov.u64 	%rd6463, %rd866;
	bra.uni 	$L__BB3_1835;
$L__BB3_7210:
	and.b32  	%r59034, %r3943, -2147483648;
	add.s32 	%r102333, %r102333, 4;
	add.s64 	%rd871, %rd6465, 16;
	ld.local.u32 	%r102264, [%rd6465+16];
	and.b32  	%r59035, %r102264, 2147483646;
	or.b32  	%r59036, %r59035, %r59034;
	ld.local.u32 	%r59037, [%rd6465+1600];
	shr.u32 	%r59038, %r59036, 1;
	and.b32  	%r59039, %r102264, 1;
	setp.eq.b32 	%p6312, %r59039, 1;
	selp.b32 	%r59040, -1727483681, 0, %p6312;
	xor.b32  	%r59041, %r59040, %r59037;
	xor.b32  	%r59042, %r59041, %r59038;
	st.local.u32 	[%rd6465+12], %r59042;
	mov.u64 	%rd6465, %rd871;
	bra.uni 	$L__BB3_1841;
$L__BB3_7211:
	and.b32  	%r59129, %r3958, -2147483648;
	add.s32 	%r102339, %r102339, 4;
	add.s64 	%rd876, %rd6467, 16;
	ld.local.u32 	%r102264, [%rd6467+16];
	and.b32  	%r59130, %r102264, 2147483646;
	or.b32  	%r59131, %r59130, %r59129;
	ld.local.u32 	%r59132, [%rd6467+1600];
	shr.u32 	%r59133, %r59131, 1;
	and.b32  	%r59134, %r102264, 1;
	setp.eq.b32 	%p6324, %r59134, 1;
	selp.b32 	%r59135, -1727483681, 0, %p6324;
	xor.b32  	%r59136, %r59135, %r59132;
	xor.b32  	%r59137, %r59136, %r59133;
	st.local.u32 	[%rd6467+12], %r59137;
	mov.u64 	%rd6467, %rd876;
	bra.uni 	$L__BB3_1847;
$L__BB3_7212:
	and.b32  	%r59224, %r3973, -2147483648;
	add.s32 	%r102345, %r102345, 4;
	add.s64 	%rd880, %rd6469, 16;
	ld.local.u32 	%r102264, [%rd6469+16];
	and.b32  	%r59225, %r102264, 2147483646;
	or.b32  	%r59226, %r59225, %r59224;
	ld.local.u32 	%r59227, [%rd6469+1600];
	shr.u32 	%r59228, %r59226, 1;
	and.b32  	%r59229, %r102264, 1;
	setp.eq.b32 	%p6336, %r59229, 1;
	selp.b32 	%r59230, -1727483681, 0, %p6336;
	xor.b32  	%r59231, %r59230, %r59227;
	xor.b32  	%r59232, %r59231, %r59228;
	st.local.u32 	[%rd6469+12], %r59232;
	mov.u64 	%rd6469, %rd880;
	bra.uni 	$L__BB3_1853;
$L__BB3_7213:
	and.b32  	%r59347, %r3994, -2147483648;
	add.s32 	%r102355, %r102355, 4;
	ld.local.u32 	%r102264, [%rd881+16];
	and.b32  	%r59348, %r102264, 2147483646;
	or.b32  	%r59349, %r59348, %r59347;
	ld.local.u32 	%r59350, [%rd881+1600];
	shr.u32 	%r59351, %r59349, 1;
	and.b32  	%r59352, %r102264, 1;
	setp.eq.b32 	%p6351, %r59352, 1;
	selp.b32 	%r59353, -1727483681, 0, %p6351;
	xor.b32  	%r59354, %r59353, %r59350;
	xor.b32  	%r59355, %r59354, %r59351;
	st.local.u32 	[%rd881+12], %r59355;
	bra.uni 	$L__BB3_1861;
$L__BB3_7214:
	and.b32  	%r60057, %r4105, -2147483648;
	add.s32 	%r102408, %r102408, 4;
	ld.local.u32 	%r102370, [%rd901+16];
	and.b32  	%r60058, %r102370, 2147483646;
	or.b32  	%r60059, %r60058, %r60057;
	ld.local.u32 	%r60060, [%rd901+1600];
	shr.u32 	%r60061, %r60059, 1;
	and.b32  	%r60062, %r102370, 1;
	setp.eq.b32 	%p6443, %r60062, 1;
	selp.b32 	%r60063, -1727483681, 0, %p6443;
	xor.b32  	%r60064, %r60063, %r60060;
	xor.b32  	%r60065, %r60064, %r60061;
	st.local.u32 	[%rd901+12], %r60065;
	bra.uni 	$L__BB3_1911;
$L__BB3_7215:
	and.b32  	%r60753, %r4212, -2147483648;
	add.s32 	%r102461, %r102461, 4;
	ld.local.u32 	%r102370, [%rd920+16];
	and.b32  	%r60754, %r102370, 2147483646;
	or.b32  	%r60755, %r60754, %r60753;
	ld.local.u32 	%r60756, [%rd920+1600];
	shr.u32 	%r60757, %r60755, 1;
	and.b32  	%r60758, %r102370, 1;
	setp.eq.b32 	%p6534, %r60758, 1;
	selp.b32 	%r60759, -1727483681, 0, %p6534;
	xor.b32  	%r60760, %r60759, %r60756;
	xor.b32  	%r60761, %r60760, %r60757;
	st.local.u32 	[%rd920+12], %r60761;
	bra.uni 	$L__BB3_1959;
$L__BB3_7216:
	and.b32  	%r61463, %r4349, -2147483648;
	add.s32 	%r102514, %r102514, 4;
	ld.local.u32 	%r102476, [%rd952+16];
	and.b32  	%r61464, %r102476, 2147483646;
	or.b32  	%r61465, %r61464, %r61463;
	ld.local.u32 	%r61466, [%rd952+1600];
	shr.u32 	%r61467, %r61465, 1;
	and.b32  	%r61468, %r102476, 1;
	setp.eq.b32 	%p6626, %r61468, 1;
	selp.b32 	%r61469, -1727483681, 0, %p6626;
	xor.b32  	%r61470, %r61469, %r61466;
	xor.b32  	%r61471, %r61470, %r61467;
	st.local.u32 	[%rd952+12], %r61471;
	bra.uni 	$L__BB3_2023;
$L__BB3_7217:
	and.b32  	%r62159, %r4456, -2147483648;
	add.s32 	%r102567, %r102567, 4;
	ld.local.u32 	%r102476, [%rd971+16];
	and.b32  	%r62160, %r102476, 2147483646;
	or.b32  	%r62161, %r62160, %r62159;
	ld.local.u32 	%r62162, [%rd971+1600];
	shr.u32 	%r62163, %r62161, 1;
	and.b32  	%r62164, %r102476, 1;
	setp.eq.b32 	%p6717, %r62164, 1;
	selp.b32 	%r62165, -1727483681, 0, %p6717;
	xor.b32  	%r62166, %r62165, %r62162;
	xor.b32  	%r62167, %r62166, %r62163;
	st.local.u32 	[%rd971+12], %r62167;
	bra.uni 	$L__BB3_2071;
$L__BB3_7218:
	and.b32  	%r62869, %r4593, -2147483648;
	add.s32 	%r102620, %r102620, 4;
	ld.local.u32 	%r102582, [%rd1003+16];
	and.b32  	%r62870, %r102582, 2147483646;
	or.b32  	%r62871, %r62870, %r62869;
	ld.local.u32 	%r62872, [%rd1003+1600];
	shr.u32 	%r62873, %r62871, 1;
	and.b32  	%r62874, %r102582, 1;
	setp.eq.b32 	%p6809, %r62874, 1;
	selp.b32 	%r62875, -1727483681, 0, %p6809;
	xor.b32  	%r62876, %r62875, %r62872;
	xor.b32  	%r62877, %r62876, %r62873;
	st.local.u32 	[%rd1003+12], %r62877;
	bra.uni 	$L__BB3_2134;
$L__BB3_7219:
	and.b32  	%r63565, %r4700, -2147483648;
	add.s32 	%r102673, %r102673, 4;
	ld.local.u32 	%r102582, [%rd1022+16];
	and.b32  	%r63566, %r102582, 2147483646;
	or.b32  	%r63567, %r63566, %r63565;
	ld.local.u32 	%r63568, [%rd1022+1600];
	shr.u32 	%r63569, %r63567, 1;
	and.b32  	%r63570, %r102582, 1;
	setp.eq.b32 	%p6900, %r63570, 1;
	selp.b32 	%r63571, -1727483681, 0, %p6900;
	xor.b32  	%r63572, %r63571, %r63568;
	xor.b32  	%r63573, %r63572, %r63569;
	st.local.u32 	[%rd1022+12], %r63573;
	bra.uni 	$L__BB3_2182;
$L__BB3_7220:
	and.b32  	%r64275, %r4837, -2147483648;
	add.s32 	%r102726, %r102726, 4;
	ld.local.u32 	%r102688, [%rd1054+16];
	and.b32  	%r64276, %r102688, 2147483646;
	or.b32  	%r64277, %r64276, %r64275;
	ld.local.u32 	%r64278, [%rd1054+1600];
	shr.u32 	%r64279, %r64277, 1;
	and.b32  	%r64280, %r102688, 1;
	setp.eq.b32 	%p6992, %r64280, 1;
	selp.b32 	%r64281, -1727483681, 0, %p6992;
	xor.b32  	%r64282, %r64281, %r64278;
	xor.b32  	%r64283, %r64282, %r64279;
	st.local.u32 	[%rd1054+12], %r64283;
	bra.uni 	$L__BB3_2245;
$L__BB3_7221:
	and.b32  	%r64971, %r4944, -2147483648;
	add.s32 	%r102779, %r102779, 4;
	ld.local.u32 	%r102688, [%rd1073+16];
	and.b32  	%r64972, %r102688, 2147483646;
	or.b32  	%r64973, %r64972, %r64971;
	ld.local.u32 	%r64974, [%rd1073+1600];
	shr.u32 	%r64975, %r64973, 1;
	and.b32  	%r64976, %r102688, 1;
	setp.eq.b32 	%p7083, %r64976, 1;
	selp.b32 	%r64977, -1727483681, 0, %p7083;
	xor.b32  	%r64978, %r64977, %r64974;
	xor.b32  	%r64979, %r64978, %r64975;
	st.local.u32 	[%rd1073+12], %r64979;
	bra.uni 	$L__BB3_2293;
$L__BB3_7222:
	and.b32  	%r65681, %r5081, -2147483648;
	add.s32 	%r102832, %r102832, 4;
	ld.local.u32 	%r102794, [%rd1105+16];
	and.b32  	%r65682, %r102794, 2147483646;
	or.b32  	%r65683, %r65682, %r65681;
	ld.local.u32 	%r65684, [%rd1105+1600];
	shr.u32 	%r65685, %r65683, 1;
	and.b32  	%r65686, %r102794, 1;
	setp.eq.b32 	%p7175, %r65686, 1;
	selp.b32 	%r65687, -1727483681, 0, %p7175;
	xor.b32  	%r65688, %r65687, %r65684;
	xor.b32  	%r65689, %r65688, %r65685;
	st.local.u32 	[%rd1105+12], %r65689;
	bra.uni 	$L__BB3_2356;
$L__BB3_7223:
	and.b32  	%r66377, %r5188, -2147483648;
	add.s32 	%r102885, %r102885, 4;
	ld.local.u32 	%r102794, [%rd1124+16];
	and.b32  	%r66378, %r102794, 2147483646;
	or.b32  	%r66379, %r66378, %r66377;
	ld.local.u32 	%r66380, [%rd1124+1600];
	shr.u32 	%r66381, %r66379, 1;
	and.b32  	%r66382, %r102794, 1;
	setp.eq.b32 	%p7266, %r66382, 1;
	selp.b32 	%r66383, -1727483681, 0, %p7266;
	xor.b32  	%r66384, %r66383, %r66380;
	xor.b32  	%r66385, %r66384, %r66381;
	st.local.u32 	[%rd1124+12], %r66385;
	bra.uni 	$L__BB3_2404;
$L__BB3_7224:
	and.b32  	%r67087, %r5325, -2147483648;
	add.s32 	%r102938, %r102938, 4;
	ld.local.u32 	%r102900, [%rd1156+16];
	and.b32  	%r67088, %r102900, 2147483646;
	or.b32  	%r67089, %r67088, %r67087;
	ld.local.u32 	%r67090, [%rd1156+1600];
	shr.u32 	%r67091, %r67089, 1;
	and.b32  	%r67092, %r102900, 1;
	setp.eq.b32 	%p7358, %r67092, 1;
	selp.b32 	%r67093, -1727483681, 0, %p7358;
	xor.b32  	%r67094, %r67093, %r67090;
	xor.b32  	%r67095, %r67094, %r67091;
	st.local.u32 	[%rd1156+12], %r67095;
	bra.uni 	$L__BB3_2467;
$L__BB3_7225:
	and.b32  	%r67783, %r5432, -2147483648;
	add.s32 	%r102991, %r102991, 4;
	ld.local.u32 	%r102900, [%rd1175+16];
	and.b32  	%r67784, %r102900, 2147483646;
	or.b32  	%r67785, %r67784, %r67783;
	ld.local.u32 	%r67786, [%rd1175+1600];
	shr.u32 	%r67787, %r67785, 1;
	and.b32  	%r67788, %r102900, 1;
	setp.eq.b32 	%p7449, %r67788, 1;
	selp.b32 	%r67789, -1727483681, 0, %p7449;
	xor.b32  	%r67790, %r67789, %r67786;
	xor.b32  	%r67791, %r67790, %r67787;
	st.local.u32 	[%rd1175+12], %r67791;
	bra.uni 	$L__BB3_2515;
$L__BB3_7226:
	and.b32  	%r68493, %r5569, -2147483648;
	add.s32 	%r103044, %r103044, 4;
	ld.local.u32 	%r103006, [%rd1207+16];
	and.b32  	%r68494, %r103006, 2147483646;
	or.b32  	%r68495, %r68494, %r68493;
	ld.local.u32 	%r68496, [%rd1207+1600];
	shr.u32 	%r68497, %r68495, 1;
	and.b32  	%r68498, %r103006, 1;
	setp.eq.b32 	%p7541, %r68498, 1;
	selp.b32 	%r68499, -1727483681, 0, %p7541;
	xor.b32  	%r68500, %r68499, %r68496;
	xor.b32  	%r68501, %r68500, %r68497;
	st.local.u32 	[%rd1207+12], %r68501;
	bra.uni 	$L__BB3_2578;
$L__BB3_7227:
	and.b32  	%r69189, %r5676, -2147483648;
	add.s32 	%r103097, %r103097, 4;
	ld.local.u32 	%r103006, [%rd1226+16];
	and.b32  	%r69190, %r103006, 2147483646;
	or.b32  	%r69191, %r69190, %r69189;
	ld.local.u32 	%r69192, [%rd1226+1600];
	shr.u32 	%r69193, %r69191, 1;
	and.b32  	%r69194, %r103006, 1;
	setp.eq.b32 	%p7632, %r69194, 1;
	selp.b32 	%r69195, -1727483681, 0, %p7632;
	xor.b32  	%r69196, %r69195, %r69192;
	xor.b32  	%r69197, %r69196, %r69193;
	st.local.u32 	[%rd1226+12], %r69197;
	bra.uni 	$L__BB3_2626;
$L__BB3_7228:
	and.b32  	%r69899, %r5813, -2147483648;
	add.s32 	%r103150, %r103150, 4;
	ld.local.u32 	%r103112, [%rd1258+16];
	and.b32  	%r69900, %r103112, 2147483646;
	or.b32  	%r69901, %r69900, %r69899;
	ld.local.u32 	%r69902, [%rd1258+1600];
	shr.u32 	%r69903, %r69901, 1;
	and.b32  	%r69904, %r103112, 1;
	setp.eq.b32 	%p7724, %r69904, 1;
	selp.b32 	%r69905, -1727483681, 0, %p7724;
	xor.b32  	%r69906, %r69905, %r69902;
	xor.b32  	%r69907, %r69906, %r69903;
	st.local.u32 	[%rd1258+12], %r69907;
	bra.uni 	$L__BB3_2689;
$L__BB3_7229:
	and.b32  	%r70595, %r5920, -2147483648;
	add.s32 	%r103203, %r103203, 4;
	ld.local.u32 	%r103112, [%rd1277+16];
	and.b32  	%r70596, %r103112, 2147483646;
	or.b32  	%r70597, %r70596, %r70595;
	ld.local.u32 	%r70598, [%rd1277+1600];
	shr.u32 	%r70599, %r70597, 1;
	and.b32  	%r70600, %r103112, 1;
	setp.eq.b32 	%p7815, %r70600, 1;
	selp.b32 	%r70601, -1727483681, 0, %p7815;
	xor.b32  	%r70602, %r70601, %r70598;
	xor.b32  	%r70603, %r70602, %r70599;
	st.local.u32 	[%rd1277+12], %r70603;
	bra.uni 	$L__BB3_2737;
$L__BB3_7230:
	and.b32  	%r71305, %r6057, -2147483648;
	add.s32 	%r103256, %r103256, 4;
	ld.local.u32 	%r103218, [%rd1309+16];
	and.b32  	%r71306, %r103218, 2147483646;
	or.b32  	%r71307, %r71306, %r71305;
	ld.local.u32 	%r71308, [%rd1309+1600];
	shr.u32 	%r71309, %r71307, 1;
	and.b32  	%r71310, %r103218, 1;
	setp.eq.b32 	%p7907, %r71310, 1;
	selp.b32 	%r71311, -1727483681, 0, %p7907;
	xor.b32  	%r71312, %r71311, %r71308;
	xor.b32  	%r71313, %r71312, %r71309;
	st.local.u32 	[%rd1309+12], %r71313;
	bra.uni 	$L__BB3_2800;
$L__BB3_7231:
	and.b32  	%r72001, %r6164, -2147483648;
	add.s32 	%r103309, %r103309, 4;
	ld.local.u32 	%r103218, [%rd1328+16];
	and.b32  	%r72002, %r103218, 2147483646;
	or.b32  	%r72003, %r72002, %r72001;
	ld.local.u32 	%r72004, [%rd1328+1600];
	shr.u32 	%r72005, %r72003, 1;
	and.b32  	%r72006, %r103218, 1;
	setp.eq.b32 	%p7998, %r72006, 1;
	selp.b32 	%r72007, -1727483681, 0, %p7998;
	xor.b32  	%r72008, %r72007, %r72004;
	xor.b32  	%r72009, %r72008, %r72005;
	st.local.u32 	[%rd1328+12], %r72009;
	bra.uni 	$L__BB3_2848;
$L__BB3_7232:
	and.b32  	%r72711, %r6301, -2147483648;
	add.s32 	%r103362, %r103362, 4;
	ld.local.u32 	%r103324, [%rd1360+16];
	and.b32  	%r72712, %r103324, 2147483646;
	or.b32  	%r72713, %r72712, %r72711;
	ld.local.u32 	%r72714, [%rd1360+1600];
	shr.u32 	%r72715, %r72713, 1;
	and.b32  	%r72716, %r103324, 1;
	setp.eq.b32 	%p8090, %r72716, 1;
	selp.b32 	%r72717, -1727483681, 0, %p8090;
	xor.b32  	%r72718, %r72717, %r72714;
	xor.b32  	%r72719, %r72718, %r72715;
	st.local.u32 	[%rd1360+12], %r72719;
	bra.uni 	$L__BB3_2911;
$L__BB3_7233:
	and.b32  	%r73407, %r6408, -2147483648;
	add.s32 	%r103415, %r103415, 4;
	ld.local.u32 	%r103324, [%rd1379+16];
	and.b32  	%r73408, %r103324, 2147483646;
	or.b32  	%r73409, %r73408, %r73407;
	ld.local.u32 	%r73410, [%rd1379+1600];
	shr.u32 	%r73411, %r73409, 1;
	and.b32  	%r73412, %r103324, 1;
	setp.eq.b32 	%p8181, %r73412, 1;
	selp.b32 	%r73413, -1727483681, 0, %p8181;
	xor.b32  	%r73414, %r73413, %r73410;
	xor.b32  	%r73415, %r73414, %r73411;
	st.local.u32 	[%rd1379+12], %r73415;
	bra.uni 	$L__BB3_2959;
$L__BB3_7234:
	and.b32  	%r74117, %r6545, -2147483648;
	add.s32 	%r103468, %r103468, 4;
	ld.local.u32 	%r103430, [%rd1411+16];
	and.b32  	%r74118, %r103430, 2147483646;
	or.b32  	%r74119, %r74118, %r74117;
	ld.local.u32 	%r74120, [%rd1411+1600];
	shr.u32 	%r74121, %r74119, 1;
	and.b32  	%r74122, %r103430, 1;
	setp.eq.b32 	%p8273, %r74122, 1;
	selp.b32 	%r74123, -1727483681, 0, %p8273;
	xor.b32  	%r74124, %r74123, %r74120;
	xor.b32  	%r74125, %r74124, %r74121;
	st.local.u32 	[%rd1411+12], %r74125;
	bra.uni 	$L__BB3_3022;
$L__BB3_7235:
	and.b32  	%r74813, %r6652, -2147483648;
	add.s32 	%r103521, %r103521, 4;
	ld.local.u32 	%r103430, [%rd1430+16];
	and.b32  	%r74814, %r103430, 2147483646;
	or.b32  	%r74815, %r74814, %r74813;
	ld.local.u32 	%r74816, [%rd1430+1600];
	shr.u32 	%r74817, %r74815, 1;
	and.b32  	%r74818, %r103430, 1;
	setp.eq.b32 	%p8364, %r74818, 1;
	selp.b32 	%r74819, -1727483681, 0, %p8364;
	xor.b32  	%r74820, %r74819, %r74816;
	xor.b32  	%r74821, %r74820, %r74817;
	st.local.u32 	[%rd1430+12], %r74821;
	bra.uni 	$L__BB3_3070;
$L__BB3_7236:
	and.b32  	%r75523, %r6789, -2147483648;
	add.s32 	%r103574, %r103574, 4;
	ld.local.u32 	%r103536, [%rd1462+16];
	and.b32  	%r75524, %r103536, 2147483646;
	or.b32  	%r75525, %r75524, %r75523;
	ld.local.u32 	%r75526, [%rd1462+1600];
	shr.u32 	%r75527, %r75525, 1;
	and.b32  	%r75528, %r103536, 1;
	setp.eq.b32 	%p8456, %r75528, 1;
	selp.b32 	%r75529, -1727483681, 0, %p8456;
	xor.b32  	%r75530, %r75529, %r75526;
	xor.b32  	%r75531, %r75530, %r75527;
	st.local.u32 	[%rd1462+12], %r75531;
	bra.uni 	$L__BB3_3133;
$L__BB3_7237:
	and.b32  	%r76219, %r6896, -2147483648;
	add.s32 	%r103627, %r103627, 4;
	ld.local.u32 	%r103536, [%rd1481+16];
	and.b32  	%r76220, %r103536, 2147483646;
	or.b32  	%r76221, %r76220, %r76219;
	ld.local.u32 	%r76222, [%rd1481+1600];
	shr.u32 	%r76223, %r76221, 1;
	and.b32  	%r76224, %r103536, 1;
	setp.eq.b32 	%p8547, %r76224, 1;
	selp.b32 	%r76225, -1727483681, 0, %p8547;
	xor.b32  	%r76226, %r76225, %r76222;
	xor.b32  	%r76227, %r76226, %r76223;
	st.local.u32 	[%rd1481+12], %r76227;
	bra.uni 	$L__BB3_3181;
$L__BB3_7238:
	and.b32  	%r76929, %r7033, -2147483648;
	add.s32 	%r103680, %r103680, 4;
	ld.local.u32 	%r103642, [%rd1513+16];
	and.b32  	%r76930, %r103642, 2147483646;
	or.b32  	%r76931, %r76930, %r76929;
	ld.local.u32 	%r76932, [%rd1513+1600];
	shr.u32 	%r76933, %r76931, 1;
	and.b32  	%r76934, %r103642, 1;
	setp.eq.b32 	%p8639, %r76934, 1;
	selp.b32 	%r76935, -1727483681, 0, %p8639;
	xor.b32  	%r76936, %r76935, %r76932;
	xor.b32  	%r76937, %r76936, %r76933;
	st.local.u32 	[%rd1513+12], %r76937;
	bra.uni 	$L__BB3_3244;
$L__BB3_7239:
	and.b32  	%r77625, %r7140, -2147483648;
	add.s32 	%r103733, %r103733, 4;
	ld.local.u32 	%r103642, [%rd1532+16];
	and.b32  	%r77626, %r103642, 2147483646;
	or.b32  	%r77627, %r77626, %r77625;
	ld.local.u32 	%r77628, [%rd1532+1600];
	shr.u32 	%r77629, %r77627, 1;
	and.b32  	%r77630, %r103642, 1;
	setp.eq.b32 	%p8730, %r77630, 1;
	selp.b32 	%r77631, -1727483681, 0, %p8730;
	xor.b32  	%r77632, %r77631, %r77628;
	xor.b32  	%r77633, %r77632, %r77629;
	st.local.u32 	[%rd1532+12], %r77633;
	bra.uni 	$L__BB3_3292;
$L__BB3_7240:
	and.b32  	%r78335, %r7277, -2147483648;
	add.s32 	%r103786, %r103786, 4;
	ld.local.u32 	%r103748, [%rd1564+16];
	and.b32  	%r78336, %r103748, 2147483646;
	or.b32  	%r78337, %r78336, %r78335;
	ld.local.u32 	%r78338, [%rd1564+1600];
	shr.u32 	%r78339, %r78337, 1;
	and.b32  	%r78340, %r103748, 1;
	setp.eq.b32 	%p8822, %r78340, 1;
	selp.b32 	%r78341, -1727483681, 0, %p8822;
	xor.b32  	%r78342, %r78341, %r78338;
	xor.b32  	%r78343, %r78342, %r78339;
	st.local.u32 	[%rd1564+12], %r78343;
	bra.uni 	$L__BB3_3355;
$L__BB3_7241:
	and.b32  	%r79031, %r7385, -2147483648;
	add.s32 	%r103839, %r103839, 4;
	ld.local.u32 	%r103748, [%rd1583+16];
	and.b32  	%r79032, %r103748, 2147483646;
	or.b32  	%r79033, %r79032, %r79031;
	ld.local.u32 	%r79034, [%rd1583+1600];
	shr.u32 	%r79035, %r79033, 1;
	and.b32  	%r79036, %r103748, 1;
	setp.eq.b32 	%p8913, %r79036, 1;
	selp.b32 	%r79037, -1727483681, 0, %p8913;
	xor.b32  	%r79038, %r79037, %r79034;
	xor.b32  	%r79039, %r79038, %r79035;
	st.local.u32 	[%rd1583+12], %r79039;
	bra.uni 	$L__BB3_3403;
$L__BB3_7242:
	and.b32  	%r36675, %r7543, -2147483648;
	add.s32 	%r103868, %r103868, 4;
	add.s64 	%rd1650, %rd6770, 16;
	ld.local.u32 	%r103872, [%rd6770+16];
	and.b32  	%r36676, %r103872, 2147483646;
	or.b32  	%r36677, %r36676, %r36675;
	ld.local.u32 	%r36678, [%rd6770+1600];
	shr.u32 	%r36679, %r36677, 1;
	and.b32  	%r36680, %r103872, 1;
	setp.eq.b32 	%p3305, %r36680, 1;
	selp.b32 	%r36681, -1727483681, 0, %p3305;
	xor.b32  	%r36682, %r36681, %r36678;
	xor.b32  	%r36683, %r36682, %r36679;
	st.local.u32 	[%rd6770+12], %r36683;
	mov.u64 	%rd6770, %rd1650;
	bra.uni 	$L__BB3_3555;
$L__BB3_7243:
	and.b32  	%r36765, %r7560, -2147483648;
	add.s32 	%r103876, %r103876, 4;
	add.s64 	%rd1653, %rd6771, 16;
	ld.local.u32 	%r103872, [%rd6771+16];
	and.b32  	%r36766, %r103872, 2147483646;
	or.b32  	%r36767, %r36766, %r36765;
	ld.local.u32 	%r36768, [%rd6771+1600];
	shr.u32 	%r36769, %r36767, 1;
	and.b32  	%r36770, %r103872, 1;
	setp.eq.b32 	%p3318, %r36770, 1;
	selp.b32 	%r36771, -1727483681, 0, %p3318;
	xor.b32  	%r36772, %r36771, %r36768;
	xor.b32  	%r36773, %r36772, %r36769;
	st.local.u32 	[%rd6771+12], %r36773;
	mov.u64 	%rd6771, %rd1653;
	bra.uni 	$L__BB3_3562;
$L__BB3_7244:
	and.b32  	%r36860, %r7575, -2147483648;
	add.s32 	%r103882, %r103882, 4;
	add.s64 	%rd1658, %rd6773, 16;
	ld.local.u32 	%r103872, [%rd6773+16];
	and.b32  	%r36861, %r103872, 2147483646;
	or.b32  	%r36862, %r36861, %r36860;
	ld.local.u32 	%r36863, [%rd6773+1600];
	shr.u32 	%r36864, %r36862, 1;
	and.b32  	%r36865, %r103872, 1;
	setp.eq.b32 	%p3330, %r36865, 1;
	selp.b32 	%r36866, -1727483681, 0, %p3330;
	xor.b32  	%r36867, %r36866, %r36863;
	xor.b32  	%r36868, %r36867, %r36864;
	st.local.u32 	[%rd6773+12], %r36868;
	mov.u64 	%rd6773, %rd1658;
	bra.uni 	$L__BB3_3568;
$L__BB3_7245:
	and.b32  	%r36955, %r7590, -2147483648;
	add.s32 	%r103888, %r103888, 4;
	add.s64 	%rd1663, %rd6775, 16;
	ld.local.u32 	%r103872, [%rd6775+16];
	and.b32  	%r36956, %r103872, 2147483646;
	or.b32  	%r36957, %r36956, %r36955;
	ld.local.u32 	%r36958, [%rd6775+1600];
	shr.u32 	%r36959, %r36957, 1;
	and.b32  	%r36960, %r103872, 1;
	setp.eq.b32 	%p3342, %r36960, 1;
	selp.b32 	%r36961, -1727483681, 0, %p3342;
	xor.b32  	%r36962, %r36961, %r36958;
	xor.b32  	%r36963, %r36962, %r36959;
	st.local.u32 	[%rd6775+12], %r36963;
	mov.u64 	%rd6775, %rd1663;
	bra.uni 	$L__BB3_3574;
$L__BB3_7246:
	and.b32  	%r37050, %r7605, -2147483648;
	add.s32 	%r103894, %r103894, 4;
	add.s64 	%rd1668, %rd6777, 16;
	ld.local.u32 	%r103872, [%rd6777+16];
	and.b32  	%r37051, %r103872, 2147483646;
	or.b32  	%r37052, %r37051, %r37050;
	ld.local.u32 	%r37053, [%rd6777+1600];
	shr.u32 	%r37054, %r37052, 1;
	and.b32  	%r37055, %r103872, 1;
	setp.eq.b32 	%p3354, %r37055, 1;
	selp.b32 	%r37056, -1727483681, 0, %p3354;
	xor.b32  	%r37057, %r37056, %r37053;
	xor.b32  	%r37058, %r37057, %r37054;
	st.local.u32 	[%rd6777+12], %r37058;
	mov.u64 	%rd6777, %rd1668;
	bra.uni 	$L__BB3_3580;
$L__BB3_7247:
	and.b32  	%r37145, %r7620, -2147483648;
	add.s32 	%r103900, %r103900, 4;
	add.s64 	%rd1672, %rd6779, 16;
	ld.local.u32 	%r103872, [%rd6779+16];
	and.b32  	%r37146, %r103872, 2147483646;
	or.b32  	%r37147, %r37146, %r37145;
	ld.local.u32 	%r37148, [%rd6779+1600];
	shr.u32 	%r37149, %r37147, 1;
	and.b32  	%r37150, %r103872, 1;
	setp.eq.b32 	%p3366, %r37150, 1;
	selp.b32 	%r37151, -1727483681, 0, %p3366;
	xor.b32  	%r37152, %r37151, %r37148;
	xor.b32  	%r37153, %r37152, %r37149;
	st.local.u32 	[%rd6779+12], %r37153;
	mov.u64 	%rd6779, %rd1672;
	bra.uni 	$L__BB3_3586;
$L__BB3_7248:
	and.b32  	%r37268, %r7641, -2147483648;
	add.s32 	%r103910, %r103910, 4;
	ld.local.u32 	%r103872, [%rd1673+16];
	and.b32  	%r37269, %r103872, 2147483646;
	or.b32  	%r37270, %r37269, %r37268;
	ld.local.u32 	%r37271, [%rd1673+1600];
	shr.u32 	%r37272, %r37270, 1;
	and.b32  	%r37273, %r103872, 1;
	setp.eq.b32 	%p3381, %r37273, 1;
	selp.b32 	%r37274, -1727483681, 0, %p3381;
	xor.b32  	%r37275, %r37274, %r37271;
	xor.b32  	%r37276, %r37275, %r37272;
	st.local.u32 	[%rd1673+12], %r37276;
	bra.uni 	$L__BB3_3594;
$L__BB3_7249:
	and.b32  	%r37371, %r7662, -2147483648;
	add.s32 	%r103921, %r103921, 4;
	add.s64 	%rd1675, %rd6780, 16;
	ld.local.u32 	%r103872, [%rd6780+16];
	and.b32  	%r37372, %r103872, 2147483646;
	or.b32  	%r37373, %r37372, %r37371;
	ld.local.u32 	%r37374, [%rd6780+1600];
	shr.u32 	%r37375, %r37373, 1;
	and.b32  	%r37376, %r103872, 1;
	setp.eq.b32 	%p3396, %r37376, 1;
	selp.b32 	%r37377, -1727483681, 0, %p3396;
	xor.b32  	%r37378, %r37377, %r37374;
	xor.b32  	%r37379, %r37378, %r37375;
	st.local.u32 	[%rd6780+12], %r37379;
	mov.u64 	%rd6780, %rd1675;
	bra.uni 	$L__BB3_3603;
$L__BB3_7250:
	and.b32  	%r37461, %r7679, -2147483648;
	add.s32 	%r103929, %r103929, 4;
	add.s64 	%rd1678, %rd6781, 16;
	ld.local.u32 	%r103872, [%rd6781+16];
	and.b32  	%r37462, %r103872, 2147483646;
	or.b32  	%r37463, %r37462, %r37461;
	ld.local.u32 	%r37464, [%rd6781+1600];
	shr.u32 	%r37465, %r37463, 1;
	and.b32  	%r37466, %r103872, 1;
	setp.eq.b32 	%p3409, %r37466, 1;
	selp.b32 	%r37467, -1727483681, 0, %p3409;
	xor.b32  	%r37468, %r37467, %r37464;
	xor.b32  	%r37469, %r37468, %r37465;
	st.local.u32 	[%rd6781+12], %r37469;
	mov.u64 	%rd6781, %rd1678;
	bra.uni 	$L__BB3_3610;
$L__BB3_7251:
	and.b32  	%r37556, %r7694, -2147483648;
	add.s32 	%r103935, %r103935, 4;
	add.s64 	%rd1683, %rd6783, 16;
	ld.local.u32 	%r103872, [%rd6783+16];
	and.b32  	%r37557, %r103872, 2147483646;
	or.b32  	%r37558, %r37557, %r37556;
	ld.local.u32 	%r37559, [%rd6783+1600];
	shr.u32 	%r37560, %r37558, 1;
	and.b32  	%r37561, %r103872, 1;
	setp.eq.b32 	%p3421, %r37561, 1;
	selp.b32 	%r37562, -1727483681, 0, %p3421;
	xor.b32  	%r37563, %r37562, %r37559;
	xor.b32  	%r37564, %r37563, %r37560;
	st.local.u32 	[%rd6783+12], %r37564;
	mov.u64 	%rd6783, %rd1683;
	bra.uni 	$L__BB3_3616;
$L__BB3_7252:
	and.b32  	%r37651, %r7709, -2147483648;
	add.s32 	%r103941, %r103941, 4;
	add.s64 	%rd1688, %rd6785, 16;
	ld.local.u32 	%r103872, [%rd6785+16];
	and.b32  	%r37652, %r103872, 2147483646;
	or.b32  	%r37653, %r37652, %r37651;
	ld.local.u32 	%r37654, [%rd6785+1600];
	shr.u32 	%r37655, %r37653, 1;
	and.b32  	%r37656, %r103872, 1;
	setp.eq.b32 	%p3433, %r37656, 1;
	selp.b32 	%r37657, -1727483681, 0, %p3433;
	xor.b32  	%r37658, %r37657, %r37654;
	xor.b32  	%r37659, %r37658, %r37655;
	st.local.u32 	[%rd6785+12], %r37659;
	mov.u64 	%rd6785, %rd1688;
	bra.uni 	$L__BB3_3622;
$L__BB3_7253:
	and.b32  	%r37746, %r7724, -2147483648;
	add.s32 	%r103947, %r103947, 4;
	add.s64 	%rd1693, %rd6787, 16;
	ld.local.u32 	%r103872, [%rd6787+16];
	and.b32  	%r37747, %r103872, 2147483646;
	or.b32  	%r37748, %r37747, %r37746;
	ld.local.u32 	%r37749, [%rd6787+1600];
	shr.u32 	%r37750, %r37748, 1;
	and.b32  	%r37751, %r103872, 1;
	setp.eq.b32 	%p3445, %r37751, 1;
	selp.b32 	%r37752, -1727483681, 0, %p3445;
	xor.b32  	%r37753, %r37752, %r37749;
	xor.b32  	%r37754, %r37753, %r37750;
	st.local.u32 	[%rd6787+12], %r37754;
	mov.u64 	%rd6787, %rd1693;
	bra.uni 	$L__BB3_3628;
$L__BB3_7254:
	and.b32  	%r37841, %r7739, -2147483648;
	add.s32 	%r103953, %r103953, 4;
	add.s64 	%rd1697, %rd6789, 16;
	ld.local.u32 	%r103872, [%rd6789+16];
	and.b32  	%r37842, %r103872, 2147483646;
	or.b32  	%r37843, %r37842, %r37841;
	ld.local.u32 	%r37844, [%rd6789+1600];
	shr.u32 	%r37845, %r37843, 1;
	and.b32  	%r37846, %r103872, 1;
	setp.eq.b32 	%p3457, %r37846, 1;
	selp.b32 	%r37847, -1727483681, 0, %p3457;
	xor.b32  	%r37848, %r37847, %r37844;
	xor.b32  	%r37849, %r37848, %r37845;
	st.local.u32 	[%rd6789+12], %r37849;
	mov.u64 	%rd6789, %rd1697;
	bra.uni 	$L__BB3_3634;
$L__BB3_7255:
	and.b32  	%r37964, %r7761, -2147483648;
	add.s32 	%r103963, %r103963, 4;
	ld.local.u32 	%r103872, [%rd1698+16];
	and.b32  	%r37965, %r103872, 2147483646;
	or.b32  	%r37966, %r37965, %r37964;
	ld.local.u32 	%r37967, [%rd1698+1600];
	shr.u32 	%r37968, %r37966, 1;
	and.b32  	%r37969, %r103872, 1;
	setp.eq.b32 	%p3472, %r37969, 1;
	selp.b32 	%r37970, -1727483681, 0, %p3472;
	xor.b32  	%r37971, %r37970, %r37967;
	xor.b32  	%r37972, %r37971, %r37968;
	st.local.u32 	[%rd1698+12], %r37972;
	bra.uni 	$L__BB3_3642;
$L__BB3_7256:
	and.b32  	%r38677, %r7874, -2147483648;
	add.s32 	%r104017, %r104017, 4;
	ld.local.u32 	%r103979, [%rd1718+16];
	and.b32  	%r38678, %r103979, 2147483646;
	or.b32  	%r38679, %r38678, %r38677;
	ld.local.u32 	%r38680, [%rd1718+1600];
	shr.u32 	%r38681, %r38679, 1;
	and.b32  	%r38682, %r103979, 1;
	setp.eq.b32 	%p3566, %r38682, 1;
	selp.b32 	%r38683, -1727483681, 0, %p3566;
	xor.b32  	%r38684, %r38683, %r38680;
	xor.b32  	%r38685, %r38684, %r38681;
	st.local.u32 	[%rd1718+12], %r38685;
	bra.uni 	$L__BB3_3694;
$L__BB3_7257:
	and.b32  	%r39373, %r7981, -2147483648;
	add.s32 	%r104070, %r104070, 4;
	ld.local.u32 	%r103979, [%rd1737+16];
	and.b32  	%r39374, %r103979, 2147483646;
	or.b32  	%r39375, %r39374, %r39373;
	ld.local.u32 	%r39376, [%rd1737+1600];
	shr.u32 	%r39377, %r39375, 1;
	and.b32  	%r39378, %r103979, 1;
	setp.eq.b32 	%p3657, %r39378, 1;
	selp.b32 	%r39379, -1727483681, 0, %p3657;
	xor.b32  	%r39380, %r39379, %r39376;
	xor.b32  	%r39381, %r39380, %r39377;
	st.local.u32 	[%rd1737+12], %r39381;
	bra.uni 	$L__BB3_3742;
$L__BB3_7258:
	and.b32  	%r40086, %r8119, -2147483648;
	add.s32 	%r104124, %r104124, 4;
	ld.local.u32 	%r104086, [%rd1769+16];
	and.b32  	%r40087, %r104086, 2147483646;
	or.b32  	%r40088, %r40087, %r40086;
	ld.local.u32 	%r40089, [%rd1769+1600];
	shr.u32 	%r40090, %r40088, 1;
	and.b32  	%r40091, %r104086, 1;
	setp.eq.b32 	%p3751, %r40091, 1;
	selp.b32 	%r40092, -1727483681, 0, %p3751;
	xor.b32  	%r40093, %r40092, %r40089;
	xor.b32  	%r40094, %r40093, %r40090;
	st.local.u32 	[%rd1769+12], %r40094;
	bra.uni 	$L__BB3_3808;
$L__BB3_7259:
	and.b32  	%r40783, %r8227, -2147483648;
	add.s32 	%r104177, %r104177, 4;
	ld.local.u32 	%r104086, [%rd1788+16];
	and.b32  	%r40784, %r104086, 2147483646;
	or.b32  	%r40785, %r40784, %r40783;
	ld.local.u32 	%r40786, [%rd1788+1600];
	shr.u32 	%r40787, %r40785, 1;
	and.b32  	%r40788, %r104086, 1;
	setp.eq.b32 	%p3842, %r40788, 1;
	selp.b32 	%r40789, -1727483681, 0, %p3842;
	xor.b32  	%r40790, %r40789, %r40786;
	xor.b32  	%r40791, %r40790, %r40787;
	st.local.u32 	[%rd1788+12], %r40791;
	bra.uni 	$L__BB3_3856;
$L__BB3_7260:
	and.b32  	%r41496, %r8365, -2147483648;
	add.s32 	%r104231, %r104231, 4;
	ld.local.u32 	%r104193, [%rd1820+16];
	and.b32  	%r41497, %r104193, 2147483646;
	or.b32  	%r41498, %r41497, %r41496;
	ld.local.u32 	%r41499, [%rd1820+1600];
	shr.u32 	%r41500, %r41498, 1;
	and.b32  	%r41501, %r104193, 1;
	setp.eq.b32 	%p3936, %r41501, 1;
	selp.b32 	%r41502, -1727483681, 0, %p3936;
	xor.b32  	%r41503, %r41502, %r41499;
	xor.b32  	%r41504, %r41503, %r41500;
	st.local.u32 	[%rd1820+12], %r41504;
	bra.uni 	$L__BB3_3921;
$L__BB3_7261:
	and.b32  	%r42193, %r8473, -2147483648;
	add.s32 	%r104284, %r104284, 4;
	ld.local.u32 	%r104193, [%rd1840+16];
	and.b32  	%r42194, %r104193, 2147483646;
	or.b32  	%r42195, %r42194, %r42193;
	ld.local.u32 	%r42196, [%rd1840+1600];
	shr.u32 	%r42197, %r42195, 1;
	and.b32  	%r42198, %r104193, 1;
	setp.eq.b32 	%p4027, %r42198, 1;
	selp.b32 	%r42199, -1727483681, 0, %p4027;
	xor.b32  	%r42200, %r42199, %r42196;
	xor.b32  	%r42201, %r42200, %r42197;
	st.local.u32 	[%rd1840+12], %r42201;
	bra.uni 	$L__BB3_3969;
$L__BB3_7262:
	and.b32  	%r42906, %r8611, -2147483648;
	add.s32 	%r104338, %r104338, 4;
	ld.local.u32 	%r104300, [%rd1873+16];
	and.b32  	%r42907, %r104300, 2147483646;
	or.b32  	%r42908, %r42907, %r42906;
	ld.local.u32 	%r42909, [%rd1873+1600];
	shr.u32 	%r42910, %r42908, 1;
	and.b32  	%r42911, %r104300, 1;
	setp.eq.b32 	%p4121, %r42911, 1;
	selp.b32 	%r42912, -1727483681, 0, %p4121;
	xor.b32  	%r42913, %r42912, %r42909;
	xor.b32  	%r42914, %r42913, %r42910;
	st.local.u32 	[%rd1873+12], %r42914;
	bra.uni 	$L__BB3_4034;
$L__BB3_7263:
	and.b32  	%r43603, %r8719, -2147483648;
	add.s32 	%r104391, %r104391, 4;
	ld.local.u32 	%r104300, [%rd1893+16];
	and.b32  	%r43604, %r104300, 2147483646;
	or.b32  	%r43605, %r43604, %r43603;
	ld.local.u32 	%r43606, [%rd1893+1600];
	shr.u32 	%r43607, %r43605, 1;
	and.b32  	%r43608, %r104300, 1;
	setp.eq.b32 	%p4212, %r43608, 1;
	selp.b32 	%r43609, -1727483681, 0, %p4212;
	xor.b32  	%r43610, %r43609, %r43606;
	xor.b32  	%r43611, %r43610, %r43607;
	st.local.u32 	[%rd1893+12], %r43611;
	bra.uni 	$L__BB3_4082;
$L__BB3_7264:
	and.b32  	%r44316, %r8857, -2147483648;
	add.s32 	%r104445, %r104445, 4;
	ld.local.u32 	%r104407, [%rd1926+16];
	and.b32  	%r44317, %r104407, 2147483646;
	or.b32  	%r44318, %r44317, %r44316;
	ld.local.u32 	%r44319, [%rd1926+1600];
	shr.u32 	%r44320, %r44318, 1;
	and.b32  	%r44321, %r104407, 1;
	setp.eq.b32 	%p4306, %r44321, 1;
	selp.b32 	%r44322, -1727483681, 0, %p4306;
	xor.b32  	%r44323, %r44322, %r44319;
	xor.b32  	%r44324, %r44323, %r44320;
	st.local.u32 	[%rd1926+12], %r44324;
	bra.uni 	$L__BB3_4147;
$L__BB3_7265:
	and.b32  	%r45016, %r8964, -2147483648;
	add.s32 	%r104498, %r104498, 4;
	ld.local.u32 	%r104407, [%rd1947+16];
	and.b32  	%r45017, %r104407, 2147483646;
	or.b32  	%r45018, %r45017, %r45016;
	ld.local.u32 	%r45019, [%rd1947+1600];
	shr.u32 	%r45020, %r45018, 1;
	and.b32  	%r45021, %r104407, 1;
	setp.eq.b32 	%p4397, %r45021, 1;
	selp.b32 	%r45022, -1727483681, 0, %p4397;
	xor.b32  	%r45023, %r45022, %r45019;
	xor.b32  	%r45024, %r45023, %r45020;
	st.local.u32 	[%rd1947+12], %r45024;
	bra.uni 	$L__BB3_4195;
$L__BB3_7266:
	and.b32  	%r45729, %r9102, -2147483648;
	add.s32 	%r104552, %r104552, 4;
	ld.local.u32 	%r104514, [%rd1980+16];
	and.b32  	%r45730, %r104514, 2147483646;
	or.b32  	%r45731, %r45730, %r45729;
	ld.local.u32 	%r45732, [%rd1980+1600];
	shr.u32 	%r45733, %r45731, 1;
	and.b32  	%r45734, %r104514, 1;
	setp.eq.b32 	%p4491, %r45734, 1;
	selp.b32 	%r45735, -1727483681, 0, %p4491;
	xor.b32  	%r45736, %r45735, %r45732;
	xor.b32  	%r45737, %r45736, %r45733;
	st.local.u32 	[%rd1980+12], %r45737;
	bra.uni 	$L__BB3_4260;
$L__BB3_7267:
	and.b32  	%r46429, %r9209, -2147483648;
	add.s32 	%r104605, %r104605, 4;
	ld.local.u32 	%r104514, [%rd2000+16];
	and.b32  	%r46430, %r104514, 2147483646;
	or.b32  	%r46431, %r46430, %r46429;
	ld.local.u32 	%r46432, [%rd2000+1600];
	shr.u32 	%r46433, %r46431, 1;
	and.b32  	%r46434, %r104514, 1;
	setp.eq.b32 	%p4582, %r46434, 1;
	selp.b32 	%r46435, -1727483681, 0, %p4582;
	xor.b32  	%r46436, %r46435, %r46432;
	xor.b32  	%r46437, %r46436, %r46433;
	st.local.u32 	[%rd2000+12], %r46437;
	bra.uni 	$L__BB3_4308;
$L__BB3_7268:
	and.b32  	%r47142, %r9347, -2147483648;
	add.s32 	%r104659, %r104659, 4;
	ld.local.u32 	%r104621, [%rd2033+16];
	and.b32  	%r47143, %r104621, 2147483646;
	or.b32  	%r47144, %r47143, %r47142;
	ld.local.u32 	%r47145, [%rd2033+1600];
	shr.u32 	%r47146, %r47144, 1;
	and.b32  	%r47147, %r104621, 1;
	setp.eq.b32 	%p4676, %r47147, 1;
	selp.b32 	%r47148, -1727483681, 0, %p4676;
	xor.b32  	%r47149, %r47148, %r47145;
	xor.b32  	%r47150, %r47149, %r47146;
	st.local.u32 	[%rd2033+12], %r47150;
	bra.uni 	$L__BB3_4373;
$L__BB3_7269:
	and.b32  	%r47842, %r9454, -2147483648;
	add.s32 	%r104712, %r104712, 4;
	ld.local.u32 	%r104621, [%rd2054+16];
	and.b32  	%r47843, %r104621, 2147483646;
	or.b32  	%r47844, %r47843, %r47842;
	ld.local.u32 	%r47845, [%rd2054+1600];
	shr.u32 	%r47846, %r47844, 1;
	and.b32  	%r47847, %r104621, 1;
	setp.eq.b32 	%p4767, %r47847, 1;
	selp.b32 	%r47848, -1727483681, 0, %p4767;
	xor.b32  	%r47849, %r47848, %r47845;
	xor.b32  	%r47850, %r47849, %r47846;
	st.local.u32 	[%rd2054+12], %r47850;
	bra.uni 	$L__BB3_4421;
$L__BB3_7270:
	and.b32  	%r48555, %r9592, -2147483648;
	add.s32 	%r104766, %r104766, 4;
	ld.local.u32 	%r104728, [%rd2087+16];
	and.b32  	%r48556, %r104728, 2147483646;
	or.b32  	%r48557, %r48556, %r48555;
	ld.local.u32 	%r48558, [%rd2087+1600];
	shr.u32 	%r48559, %r48557, 1;
	and.b32  	%r48560, %r104728, 1;
	setp.eq.b32 	%p4861, %r48560, 1;
	selp.b32 	%r48561, -1727483681, 0, %p4861;
	xor.b32  	%r48562, %r48561, %r48558;
	xor.b32  	%r48563, %r48562, %r48559;
	st.local.u32 	[%rd2087+12], %r48563;
	bra.uni 	$L__BB3_4486;
$L__BB3_7271:
	and.b32  	%r49255, %r9699, -2147483648;
	add.s32 	%r104819, %r104819, 4;
	ld.local.u32 	%r104728, [%rd2107+16];
	and.b32  	%r49256, %r104728, 2147483646;
	or.b32  	%r49257, %r49256, %r49255;
	ld.local.u32 	%r49258, [%rd2107+1600];
	shr.u32 	%r49259, %r49257, 1;
	and.b32  	%r49260, %r104728, 1;
	setp.eq.b32 	%p4952, %r49260, 1;
	selp.b32 	%r49261, -1727483681, 0, %p4952;
	xor.b32  	%r49262, %r49261, %r49258;
	xor.b32  	%r49263, %r49262, %r49259;
	st.local.u32 	[%rd2107+12], %r49263;
	bra.uni 	$L__BB3_4534;
$L__BB3_7272:
	and.b32  	%r49968, %r9837, -2147483648;
	add.s32 	%r104873, %r104873, 4;
	ld.local.u32 	%r104835, [%rd2141+16];
	and.b32  	%r49969, %r104835, 2147483646;
	or.b32  	%r49970, %r49969, %r49968;
	ld.local.u32 	%r49971, [%rd2141+1600];
	shr.u32 	%r49972, %r49970, 1;
	and.b32  	%r49973, %r104835, 1;
	setp.eq.b32 	%p5046, %r49973, 1;
	selp.b32 	%r49974, -1727483681, 0, %p5046;
	xor.b32  	%r49975, %r49974, %r49971;
	xor.b32  	%r49976, %r49975, %r49972;
	st.local.u32 	[%rd2141+12], %r49976;
	bra.uni 	$L__BB3_4599;
$L__BB3_7273:
	and.b32  	%r50668, %r9944, -2147483648;
	add.s32 	%r104926, %r104926, 4;
	ld.local.u32 	%r104835, [%rd2161+16];
	and.b32  	%r50669, %r104835, 2147483646;
	or.b32  	%r50670, %r50669, %r50668;
	ld.local.u32 	%r50671, [%rd2161+1600];
	shr.u32 	%r50672, %r50670, 1;
	and.b32  	%r50673, %r104835, 1;
	setp.eq.b32 	%p5137, %r50673, 1;
	selp.b32 	%r50674, -1727483681, 0, %p5137;
	xor.b32  	%r50675, %r50674, %r50671;
	xor.b32  	%r50676, %r50675, %r50672;
	st.local.u32 	[%rd2161+12], %r50676;
	bra.uni 	$L__BB3_4647;
$L__BB3_7274:
	and.b32  	%r51381, %r10082, -2147483648;
	add.s32 	%r104980, %r104980, 4;
	ld.local.u32 	%r104942, [%rd2195+16];
	and.b32  	%r51382, %r104942, 2147483646;
	or.b32  	%r51383, %r51382, %r51381;
	ld.local.u32 	%r51384, [%rd2195+1600];
	shr.u32 	%r51385, %r51383, 1;
	and.b32  	%r51386, %r104942, 1;
	setp.eq.b32 	%p5231, %r51386, 1;
	selp.b32 	%r51387, -1727483681, 0, %p5231;
	xor.b32  	%r51388, %r51387, %r51384;
	xor.b32  	%r51389, %r51388, %r51385;
	st.local.u32 	[%rd2195+12], %r51389;
	bra.uni 	$L__BB3_4712;
$L__BB3_7275:
	and.b32  	%r52081, %r10189, -2147483648;
	add.s32 	%r105033, %r105033, 4;
	ld.local.u32 	%r104942, [%rd2214+16];
	and.b32  	%r52082, %r104942, 2147483646;
	or.b32  	%r52083, %r52082, %r52081;
	ld.local.u32 	%r52084, [%rd2214+1600];
	shr.u32 	%r52085, %r52083, 1;
	and.b32  	%r52086, %r104942, 1;
	setp.eq.b32 	%p5322, %r52086, 1;
	selp.b32 	%r52087, -1727483681, 0, %p5322;
	xor.b32  	%r52088, %r52087, %r52084;
	xor.b32  	%r52089, %r52088, %r52085;
	st.local.u32 	[%rd2214+12], %r52089;
	bra.uni 	$L__BB3_4760;
$L__BB3_7276:
	and.b32  	%r52794, %r10327, -2147483648;
	add.s32 	%r105087, %r105087, 4;
	ld.local.u32 	%r105049, [%rd2247+16];
	and.b32  	%r52795, %r105049, 2147483646;
	or.b32  	%r52796, %r52795, %r52794;
	ld.local.u32 	%r52797, [%rd2247+1600];
	shr.u32 	%r52798, %r52796, 1;
	and.b32  	%r52799, %r105049, 1;
	setp.eq.b32 	%p5416, %r52799, 1;
	selp.b32 	%r52800, -1727483681, 0, %p5416;
	xor.b32  	%r52801, %r52800, %r52797;
	xor.b32  	%r52802, %r52801, %r52798;
	st.local.u32 	[%rd2247+12], %r52802;
	bra.uni 	$L__BB3_4825;
$L__BB3_7277:
	and.b32  	%r53494, %r10434, -2147483648;
	add.s32 	%r105140, %r105140, 4;
	ld.local.u32 	%r105049, [%rd2267+16];
	and.b32  	%r53495, %r105049, 2147483646;
	or.b32  	%r53496, %r53495, %r53494;
	ld.local.u32 	%r53497, [%rd2267+1600];
	shr.u32 	%r53498, %r53496, 1;
	and.b32  	%r53499, %r105049, 1;
	setp.eq.b32 	%p5507, %r53499, 1;
	selp.b32 	%r53500, -1727483681, 0, %p5507;
	xor.b32  	%r53501, %r53500, %r53497;
	xor.b32  	%r53502, %r53501, %r53498;
	st.local.u32 	[%rd2267+12], %r53502;
	bra.uni 	$L__BB3_4873;
$L__BB3_7278:
	and.b32  	%r54213, %r10572, -2147483648;
	add.s32 	%r105194, %r105194, 4;
	ld.local.u32 	%r105156, [%rd2299+16];
	and.b32  	%r54214, %r105156, 2147483646;
	or.b32  	%r54215, %r54214, %r54213;
	ld.local.u32 	%r54216, [%rd2299+1600];
	shr.u32 	%r54217, %r54215, 1;
	and.b32  	%r54218, %r105156, 1;
	setp.eq.b32 	%p5601, %r54218, 1;
	selp.b32 	%r54219, -1727483681, 0, %p5601;
	xor.b32  	%r54220, %r54219, %r54216;
	xor.b32  	%r54221, %r54220, %r54217;
	st.local.u32 	[%rd2299+12], %r54221;
	bra.uni 	$L__BB3_4938;
$L__BB3_7279:
	and.b32  	%r54913, %r10679, -2147483648;
	add.s32 	%r105247, %r105247, 4;
	ld.local.u32 	%r105156, [%rd2319+16];
	and.b32  	%r54914, %r105156, 2147483646;
	or.b32  	%r54915, %r54914, %r54913;
	ld.local.u32 	%r54916, [%rd2319+1600];
	shr.u32 	%r54917, %r54915, 1;
	and.b32  	%r54918, %r105156, 1;
	setp.eq.b32 	%p5692, %r54918, 1;
	selp.b32 	%r54919, -1727483681, 0, %p5692;
	xor.b32  	%r54920, %r54919, %r54916;
	xor.b32  	%r54921, %r54920, %r54917;
	st.local.u32 	[%rd2319+12], %r54921;
	bra.uni 	$L__BB3_4986;
$L__BB3_7280:
	and.b32  	%r55632, %r10817, -2147483648;
	add.s32 	%r105301, %r105301, 4;
	ld.local.u32 	%r105263, [%rd2352+16];
	and.b32  	%r55633, %r105263, 2147483646;
	or.b32  	%r55634, %r55633, %r55632;
	ld.local.u32 	%r55635, [%rd2352+1600];
	shr.u32 	%r55636, %r55634, 1;
	and.b32  	%r55637, %r105263, 1;
	setp.eq.b32 	%p5786, %r55637, 1;
	selp.b32 	%r55638, -1727483681, 0, %p5786;
	xor.b32  	%r55639, %r55638, %r55635;
	xor.b32  	%r55640, %r55639, %r55636;
	st.local.u32 	[%rd2352+12], %r55640;
	bra.uni 	$L__BB3_5051;
$L__BB3_7281:
	and.b32  	%r56332, %r10924, -2147483648;
	add.s32 	%r105354, %r105354, 4;
	ld.local.u32 	%r105263, [%rd2372+16];
	and.b32  	%r56333, %r105263, 2147483646;
	or.b32  	%r56334, %r56333, %r56332;
	ld.local.u32 	%r56335, [%rd2372+1600];
	shr.u32 	%r56336, %r56334, 1;
	and.b32  	%r56337, %r105263, 1;
	setp.eq.b32 	%p5877, %r56337, 1;
	selp.b32 	%r56338, -1727483681, 0, %p5877;
	xor.b32  	%r56339, %r56338, %r56335;
	xor.b32  	%r56340, %r56339, %r56336;
	st.local.u32 	[%rd2372+12], %r56340;
	bra.uni 	$L__BB3_5099;
$L__BB3_7282:
	and.b32  	%r57051, %r11062, -2147483648;
	add.s32 	%r105408, %r105408, 4;
	ld.local.u32 	%r105370, [%rd2405+16];
	and.b32  	%r57052, %r105370, 2147483646;
	or.b32  	%r57053, %r57052, %r57051;
	ld.local.u32 	%r57054, [%rd2405+1600];
	shr.u32 	%r57055, %r57053, 1;
	and.b32  	%r57056, %r105370, 1;
	setp.eq.b32 	%p5971, %r57056, 1;
	selp.b32 	%r57057, -1727483681, 0, %p5971;
	xor.b32  	%r57058, %r57057, %r57054;
	xor.b32  	%r57059, %r57058, %r57055;
	st.local.u32 	[%rd2405+12], %r57059;
	bra.uni 	$L__BB3_5164;
$L__BB3_7283:
	and.b32  	%r57751, %r11169, -2147483648;
	add.s32 	%r105461, %r105461, 4;
	ld.local.u32 	%r105370, [%rd2425+16];
	and.b32  	%r57752, %r105370, 2147483646;
	or.b32  	%r57753, %r57752, %r57751;
	ld.local.u32 	%r57754, [%rd2425+1600];
	shr.u32 	%r57755, %r57753, 1;
	and.b32  	%r57756, %r105370, 1;
	setp.eq.b32 	%p6062, %r57756, 1;
	selp.b32 	%r57757, -1727483681, 0, %p6062;
	xor.b32  	%r57758, %r57757, %r57754;
	xor.b32  	%r57759, %r57758, %r57755;
	st.local.u32 	[%rd2425+12], %r57759;
	bra.uni 	$L__BB3_5212;
$L__BB3_7284:
	and.b32  	%r15112, %r11282, -2147483648;
	add.s32 	%r105477, %r105477, 4;
	add.s64 	%rd2488, %rd7090, 16;
	ld.local.u32 	%r105481, [%rd7090+16];
	and.b32  	%r15113, %r105481, 2147483646;
	or.b32  	%r15114, %r15113, %r15112;
	ld.local.u32 	%r15115, [%rd7090+1600];
	shr.u32 	%r15116, %r15114, 1;
	and.b32  	%r15117, %r105481, 1;
	setp.eq.b32 	%p402, %r15117, 1;
	selp.b32 	%r15118, -1727483681, 0, %p402;
	xor.b32  	%r15119, %r15118, %r15115;
	xor.b32  	%r15120, %r15119, %r15116;
	st.local.u32 	[%rd7090+12], %r15120;
	mov.u64 	%rd7090, %rd2488;
	bra.uni 	$L__BB3_5348;
$L__BB3_7285:
	and.b32  	%r15202, %r11299, -2147483648;
	add.s32 	%r105485, %r105485, 4;
	add.s64 	%rd2491, %rd7091, 16;
	ld.local.u32 	%r105481, [%rd7091+16];
	and.b32  	%r15203, %r105481, 2147483646;
	or.b32  	%r15204, %r15203, %r15202;
	ld.local.u32 	%r15205, [%rd7091+1600];
	shr.u32 	%r15206, %r15204, 1;
	and.b32  	%r15207, %r105481, 1;
	setp.eq.b32 	%p415, %r15207, 1;
	selp.b32 	%r15208, -1727483681, 0, %p415;
	xor.b32  	%r15209, %r15208, %r15205;
	xor.b32  	%r15210, %r15209, %r15206;
	st.local.u32 	[%rd7091+12], %r15210;
	mov.u64 	%rd7091, %rd2491;
	bra.uni 	$L__BB3_5355;
$L__BB3_7286:
	and.b32  	%r15297, %r11314, -2147483648;
	add.s32 	%r105491, %r105491, 4;
	add.s64 	%rd2496, %rd7093, 16;
	ld.local.u32 	%r105481, [%rd7093+16];
	and.b32  	%r15298, %r105481, 2147483646;
	or.b32  	%r15299, %r15298, %r15297;
	ld.local.u32 	%r15300, [%rd7093+1600];
	shr.u32 	%r15301, %r15299, 1;
	and.b32  	%r15302, %r105481, 1;
	setp.eq.b32 	%p427, %r15302, 1;
	selp.b32 	%r15303, -1727483681, 0, %p427;
	xor.b32  	%r15304, %r15303, %r15300;
	xor.b32  	%r15305, %r15304, %r15301;
	st.local.u32 	[%rd7093+12], %r15305;
	mov.u64 	%rd7093, %rd2496;
	bra.uni 	$L__BB3_5361;
$L__BB3_7287:
	and.b32  	%r15392, %r11329, -2147483648;
	add.s32 	%r105497, %r105497, 4;
	add.s64 	%rd2501, %rd7095, 16;
	ld.local.u32 	%r105481, [%rd7095+16];
	and.b32  	%r15393, %r105481, 2147483646;
	or.b32  	%r15394, %r15393, %r15392;
	ld.local.u32 	%r15395, [%rd7095+1600];
	shr.u32 	%r15396, %r15394, 1;
	and.b32  	%r15397, %r105481, 1;
	setp.eq.b32 	%p439, %r15397, 1;
	selp.b32 	%r15398, -1727483681, 0, %p439;
	xor.b32  	%r15399, %r15398, %r15395;
	xor.b32  	%r15400, %r15399, %r15396;
	st.local.u32 	[%rd7095+12], %r15400;
	mov.u64 	%rd7095, %rd2501;
	bra.uni 	$L__BB3_5367;
$L__BB3_7288:
	and.b32  	%r15487, %r11344, -2147483648;
	add.s32 	%r105503, %r105503, 4;
	add.s64 	%rd2506, %rd7097, 16;
	ld.local.u32 	%r105481, [%rd7097+16];
	and.b32  	%r15488, %r105481, 2147483646;
	or.b32  	%r15489, %r15488, %r15487;
	ld.local.u32 	%r15490, [%rd7097+1600];
	shr.u32 	%r15491, %r15489, 1;
	and.b32  	%r15492, %r105481, 1;
	setp.eq.b32 	%p451, %r15492, 1;
	selp.b32 	%r15493, -1727483681, 0, %p451;
	xor.b32  	%r15494, %r15493, %r15490;
	xor.b32  	%r15495, %r15494, %r15491;
	st.local.u32 	[%rd7097+12], %r15495;
	mov.u64 	%rd7097, %rd2506;
	bra.uni 	$L__BB3_5373;
$L__BB3_7289:
	and.b32  	%r15582, %r11359, -2147483648;
	add.s32 	%r105509, %r105509, 4;
	add.s64 	%rd2510, %rd7099, 16;
	ld.local.u32 	%r105481, [%rd7099+16];
	and.b32  	%r15583, %r105481, 2147483646;
	or.b32  	%r15584, %r15583, %r15582;
	ld.local.u32 	%r15585, [%rd7099+1600];
	shr.u32 	%r15586, %r15584, 1;
	and.b32  	%r15587, %r105481, 1;
	setp.eq.b32 	%p463, %r15587, 1;
	selp.b32 	%r15588, -1727483681, 0, %p463;
	xor.b32  	%r15589, %r15588, %r15585;
	xor.b32  	%r15590, %r15589, %r15586;
	st.local.u32 	[%rd7099+12], %r15590;
	mov.u64 	%rd7099, %rd2510;
	bra.uni 	$L__BB3_5379;
$L__BB3_7290:
	and.b32  	%r15705, %r11380, -2147483648;
	add.s32 	%r105519, %r105519, 4;
	ld.local.u32 	%r105481, [%rd2511+16];
	and.b32  	%r15706, %r105481, 2147483646;
	or.b32  	%r15707, %r15706, %r15705;
	ld.local.u32 	%r15708, [%rd2511+1600];
	shr.u32 	%r15709, %r15707, 1;
	and.b32  	%r15710, %r105481, 1;
	setp.eq.b32 	%p478, %r15710, 1;
	selp.b32 	%r15711, -1727483681, 0, %p478;
	xor.b32  	%r15712, %r15711, %r15708;
	xor.b32  	%r15713, %r15712, %r15709;
	st.local.u32 	[%rd2511+12], %r15713;
	bra.uni 	$L__BB3_5387;
$L__BB3_7291:
	and.b32  	%r15809, %r11402, -2147483648;
	add.s32 	%r105530, %r105530, 4;
	add.s64 	%rd2513, %rd7100, 16;
	ld.local.u32 	%r105481, [%rd7100+16];
	and.b32  	%r15810, %r105481, 2147483646;
	or.b32  	%r15811, %r15810, %r15809;
	ld.local.u32 	%r15812, [%rd7100+1600];
	shr.u32 	%r15813, %r15811, 1;
	and.b32  	%r15814, %r105481, 1;
	setp.eq.b32 	%p493, %r15814, 1;
	selp.b32 	%r15815, -1727483681, 0, %p493;
	xor.b32  	%r15816, %r15815, %r15812;
	xor.b32  	%r15817, %r15816, %r15813;
	st.local.u32 	[%rd7100+12], %r15817;
	mov.u64 	%rd7100, %rd2513;
	bra.uni 	$L__BB3_5396;
$L__BB3_7292:
	and.b32  	%r15899, %r11419, -2147483648;
	add.s32 	%r105538, %r105538, 4;
	add.s64 	%rd2516, %rd7101, 16;
	ld.local.u32 	%r105481, [%rd7101+16];
	and.b32  	%r15900, %r105481, 2147483646;
	or.b32  	%r15901, %r15900, %r15899;
	ld.local.u32 	%r15902, [%rd7101+1600];
	shr.u32 	%r15903, %r15901, 1;
	and.b32  	%r15904, %r105481, 1;
	setp.eq.b32 	%p506, %r15904, 1;
	selp.b32 	%r15905, -1727483681, 0, %p506;
	xor.b32  	%r15906, %r15905, %r15902;
	xor.b32  	%r15907, %r15906, %r15903;
	st.local.u32 	[%rd7101+12], %r15907;
	mov.u64 	%rd7101, %rd2516;
	bra.uni 	$L__BB3_5403;
$L__BB3_7293:
	and.b32  	%r15994, %r11434, -2147483648;
	add.s32 	%r105544, %r105544, 4;
	add.s64 	%rd2521, %rd7103, 16;
	ld.local.u32 	%r105481, [%rd7103+16];
	and.b32  	%r15995, %r105481, 2147483646;
	or.b32  	%r15996, %r15995, %r15994;
	ld.local.u32 	%r15997, [%rd7103+1600];
	shr.u32 	%r15998, %r15996, 1;
	and.b32  	%r15999, %r105481, 1;
	setp.eq.b32 	%p518, %r15999, 1;
	selp.b32 	%r16000, -1727483681, 0, %p518;
	xor.b32  	%r16001, %r16000, %r15997;
	xor.b32  	%r16002, %r16001, %r15998;
	st.local.u32 	[%rd7103+12], %r16002;
	mov.u64 	%rd7103, %rd2521;
	bra.uni 	$L__BB3_5409;
$L__BB3_7294:
	and.b32  	%r16089, %r11449, -2147483648;
	add.s32 	%r105550, %r105550, 4;
	add.s64 	%rd2526, %rd7105, 16;
	ld.local.u32 	%r105481, [%rd7105+16];
	and.b32  	%r16090, %r105481, 2147483646;
	or.b32  	%r16091, %r16090, %r16089;
	ld.local.u32 	%r16092, [%rd7105+1600];
	shr.u32 	%r16093, %r16091, 1;
	and.b32  	%r16094, %r105481, 1;
	setp.eq.b32 	%p530, %r16094, 1;
	selp.b32 	%r16095, -1727483681, 0, %p530;
	xor.b32  	%r16096, %r16095, %r16092;
	xor.b32  	%r16097, %r16096, %r16093;
	st.local.u32 	[%rd7105+12], %r16097;
	mov.u64 	%rd7105, %rd2526;
	bra.uni 	$L__BB3_5415;
$L__BB3_7295:
	and.b32  	%r16184, %r11464, -2147483648;
	add.s32 	%r105556, %r105556, 4;
	add.s64 	%rd2531, %rd7107, 16;
	ld.local.u32 	%r105481, [%rd7107+16];
	and.b32  	%r16185, %r105481, 2147483646;
	or.b32  	%r16186, %r16185, %r16184;
	ld.local.u32 	%r16187, [%rd7107+1600];
	shr.u32 	%r16188, %r16186, 1;
	and.b32  	%r16189, %r105481, 1;
	setp.eq.b32 	%p542, %r16189, 1;
	selp.b32 	%r16190, -1727483681, 0, %p542;
	xor.b32  	%r16191, %r16190, %r16187;
	xor.b32  	%r16192, %r16191, %r16188;
	st.local.u32 	[%rd7107+12], %r16192;
	mov.u64 	%rd7107, %rd2531;
	bra.uni 	$L__BB3_5421;
$L__BB3_7296:
	and.b32  	%r16279, %r11479, -2147483648;
	add.s32 	%r105562, %r105562, 4;
	add.s64 	%rd2535, %rd7109, 16;
	ld.local.u32 	%r105481, [%rd7109+16];
	and.b32  	%r16280, %r105481, 2147483646;
	or.b32  	%r16281, %r16280, %r16279;
	ld.local.u32 	%r16282, [%rd7109+1600];
	shr.u32 	%r16283, %r16281, 1;
	and.b32  	%r16284, %r105481, 1;
	setp.eq.b32 	%p554, %r16284, 1;
	selp.b32 	%r16285, -1727483681, 0, %p554;
	xor.b32  	%r16286, %r16285, %r16282;
	xor.b32  	%r16287, %r16286, %r16283;
	st.local.u32 	[%rd7109+12], %r16287;
	mov.u64 	%rd7109, %rd2535;
	bra.uni 	$L__BB3_5427;
$L__BB3_7297:
	and.b32  	%r16402, %r11500, -2147483648;
	add.s32 	%r105572, %r105572, 4;
	ld.local.u32 	%r105481, [%rd2536+16];
	and.b32  	%r16403, %r105481, 2147483646;
	or.b32  	%r16404, %r16403, %r16402;
	ld.local.u32 	%r16405, [%rd2536+1600];
	shr.u32 	%r16406, %r16404, 1;
	and.b32  	%r16407, %r105481, 1;
	setp.eq.b32 	%p569, %r16407, 1;
	selp.b32 	%r16408, -1727483681, 0, %p569;
	xor.b32  	%r16409, %r16408, %r16405;
	xor.b32  	%r16410, %r16409, %r16406;
	st.local.u32 	[%rd2536+12], %r16410;
	bra.uni 	$L__BB3_5435;
$L__BB3_7298:
	and.b32  	%r17115, %r11612, -2147483648;
	add.s32 	%r105626, %r105626, 4;
	ld.local.u32 	%r105588, [%rd2556+16];
	and.b32  	%r17116, %r105588, 2147483646;
	or.b32  	%r17117, %r17116, %r17115;
	ld.local.u32 	%r17118, [%rd2556+1600];
	shr.u32 	%r17119, %r17117, 1;
	and.b32  	%r17120, %r105588, 1;
	setp.eq.b32 	%p663, %r17120, 1;
	selp.b32 	%r17121, -1727483681, 0, %p663;
	xor.b32  	%r17122, %r17121, %r17118;
	xor.b32  	%r17123, %r17122, %r17119;
	st.local.u32 	[%rd2556+12], %r17123;
	bra.uni 	$L__BB3_5487;
$L__BB3_7299:
	and.b32  	%r17812, %r11720, -2147483648;
	add.s32 	%r105679, %r105679, 4;
	ld.local.u32 	%r105588, [%rd2576+16];
	and.b32  	%r17813, %r105588, 2147483646;
	or.b32  	%r17814, %r17813, %r17812;
	ld.local.u32 	%r17815, [%rd2576+1600];
	shr.u32 	%r17816, %r17814, 1;
	and.b32  	%r17817, %r105588, 1;
	setp.eq.b32 	%p754, %r17817, 1;
	selp.b32 	%r17818, -1727483681, 0, %p754;
	xor.b32  	%r17819, %r17818, %r17815;
	xor.b32  	%r17820, %r17819, %r17816;
	st.local.u32 	[%rd2576+12], %r17820;
	bra.uni 	$L__BB3_5535;
$L__BB3_7300:
	and.b32  	%r18525, %r11858, -2147483648;
	add.s32 	%r105733, %r105733, 4;
	ld.local.u32 	%r105695, [%rd2609+16];
	and.b32  	%r18526, %r105695, 2147483646;
	or.b32  	%r18527, %r18526, %r18525;
	ld.local.u32 	%r18528, [%rd2609+1600];
	shr.u32 	%r18529, %r18527, 1;
	and.b32  	%r18530, %r105695, 1;
	setp.eq.b32 	%p848, %r18530, 1;
	selp.b32 	%r18531, -1727483681, 0, %p848;
	xor.b32  	%r18532, %r18531, %r18528;
	xor.b32  	%r18533, %r18532, %r18529;
	st.local.u32 	[%rd2609+12], %r18533;
	bra.uni 	$L__BB3_5601;
$L__BB3_7301:
	and.b32  	%r19225, %r11965, -2147483648;
	add.s32 	%r105786, %r105786, 4;
	ld.local.u32 	%r105695, [%rd2629+16];
	and.b32  	%r19226, %r105695, 2147483646;
	or.b32  	%r19227, %r19226, %r19225;
	ld.local.u32 	%r19228, [%rd2629+1600];
	shr.u32 	%r19229, %r19227, 1;
	and.b32  	%r19230, %r105695, 1;
	setp.eq.b32 	%p939, %r19230, 1;
	selp.b32 	%r19231, -1727483681, 0, %p939;
	xor.b32  	%r19232, %r19231, %r19228;
	xor.b32  	%r19233, %r19232, %r19229;
	st.local.u32 	[%rd2629+12], %r19233;
	bra.uni 	$L__BB3_5649;
$L__BB3_7302:
	and.b32  	%r19938, %r12103, -2147483648;
	add.s32 	%r105840, %r105840, 4;
	ld.local.u32 	%r105802, [%rd2662+16];
	and.b32  	%r19939, %r105802, 2147483646;
	or.b32  	%r19940, %r19939, %r19938;
	ld.local.u32 	%r19941, [%rd2662+1600];
	shr.u32 	%r19942, %r19940, 1;
	and.b32  	%r19943, %r105802, 1;
	setp.eq.b32 	%p1033, %r19943, 1;
	selp.b32 	%r19944, -1727483681, 0, %p1033;
	xor.b32  	%r19945, %r19944, %r19941;
	xor.b32  	%r19946, %r19945, %r19942;
	st.local.u32 	[%rd2662+12], %r19946;
	bra.uni 	$L__BB3_5714;
$L__BB3_7303:
	and.b32  	%r20638, %r12210, -2147483648;
	add.s32 	%r105893, %r105893, 4;
	ld.local.u32 	%r105802, [%rd2683+16];
	and.b32  	%r20639, %r105802, 2147483646;
	or.b32  	%r20640, %r20639, %r20638;
	ld.local.u32 	%r20641, [%rd2683+1600];
	shr.u32 	%r20642, %r20640, 1;
	and.b32  	%r20643, %r105802, 1;
	setp.eq.b32 	%p1124, %r20643, 1;
	selp.b32 	%r20644, -1727483681, 0, %p1124;
	xor.b32  	%r20645, %r20644, %r20641;
	xor.b32  	%r20646, %r20645, %r20642;
	st.local.u32 	[%rd2683+12], %r20646;
	bra.uni 	$L__BB3_5762;
$L__BB3_7304:
	and.b32  	%r21351, %r12348, -2147483648;
	add.s32 	%r105947, %r105947, 4;
	ld.local.u32 	%r105909, [%rd2716+16];
	and.b32  	%r21352, %r105909, 2147483646;
	or.b32  	%r21353, %r21352, %r21351;
	ld.local.u32 	%r21354, [%rd2716+1600];
	shr.u32 	%r21355, %r21353, 1;
	and.b32  	%r21356, %r105909, 1;
	setp.eq.b32 	%p1218, %r21356, 1;
	selp.b32 	%r21357, -1727483681, 0, %p1218;
	xor.b32  	%r21358, %r21357, %r21354;
	xor.b32  	%r21359, %r21358, %r21355;
	st.local.u32 	[%rd2716+12], %r21359;
	bra.uni 	$L__BB3_5827;
$L__BB3_7305:
	and.b32  	%r22051, %r12455, -2147483648;
	add.s32 	%r106000, %r106000, 4;
	ld.local.u32 	%r105909, [%rd2736+16];
	and.b32  	%r22052, %r105909, 2147483646;
	or.b32  	%r22053, %r22052, %r22051;
	ld.local.u32 	%r22054, [%rd2736+1600];
	shr.u32 	%r22055, %r22053, 1;
	and.b32  	%r22056, %r105909, 1;
	setp.eq.b32 	%p1309, %r22056, 1;
	selp.b32 	%r22057, -1727483681, 0, %p1309;
	xor.b32  	%r22058, %r22057, %r22054;
	xor.b32  	%r22059, %r22058, %r22055;
	st.local.u32 	[%rd2736+12], %r22059;
	bra.uni 	$L__BB3_5875;
$L__BB3_7306:
	and.b32  	%r22764, %r12593, -2147483648;
	add.s32 	%r106054, %r106054, 4;
	ld.local.u32 	%r106016, [%rd2769+16];
	and.b32  	%r22765, %r106016, 2147483646;
	or.b32  	%r22766, %r22765, %r22764;
	ld.local.u32 	%r22767, [%rd2769+1600];
	shr.u32 	%r22768, %r22766, 1;
	and.b32  	%r22769, %r106016, 1;
	setp.eq.b32 	%p1403, %r22769, 1;
	selp.b32 	%r22770, -1727483681, 0, %p1403;
	xor.b32  	%r22771, %r22770, %r22767;
	xor.b32  	%r22772, %r22771, %r22768;
	st.local.u32 	[%rd2769+12], %r22772;
	bra.uni 	$L__BB3_5940;
$L__BB3_7307:
	and.b32  	%r23464, %r12700, -2147483648;
	add.s32 	%r106107, %r106107, 4;
	ld.local.u32 	%r106016, [%rd2790+16];
	and.b32  	%r23465, %r106016, 2147483646;
	or.b32  	%r23466, %r23465, %r23464;
	ld.local.u32 	%r23467, [%rd2790+1600];
	shr.u32 	%r23468, %r23466, 1;
	and.b32  	%r23469, %r106016, 1;
	setp.eq.b32 	%p1494, %r23469, 1;
	selp.b32 	%r23470, -1727483681, 0, %p1494;
	xor.b32  	%r23471, %r23470, %r23467;
	xor.b32  	%r23472, %r23471, %r23468;
	st.local.u32 	[%rd2790+12], %r23472;
	bra.uni 	$L__BB3_5988;
$L__BB3_7308:
	and.b32  	%r24177, %r12838, -2147483648;
	add.s32 	%r106161, %r106161, 4;
	ld.local.u32 	%r106123, [%rd2823+16];
	and.b32  	%r24178, %r106123, 2147483646;
	or.b32  	%r24179, %r24178, %r24177;
	ld.local.u32 	%r24180, [%rd2823+1600];
	shr.u32 	%r24181, %r24179, 1;
	and.b32  	%r24182, %r106123, 1;
	setp.eq.b32 	%p1588, %r24182, 1;
	selp.b32 	%r24183, -1727483681, 0, %p1588;
	xor.b32  	%r24184, %r24183, %r24180;
	xor.b32  	%r24185, %r24184, %r24181;
	st.local.u32 	[%rd2823+12], %r24185;
	bra.uni 	$L__BB3_6053;
$L__BB3_7309:
	and.b32  	%r24877, %r12945, -2147483648;
	add.s32 	%r106214, %r106214, 4;
	ld.local.u32 	%r106123, [%rd2843+16];
	and.b32  	%r24878, %r106123, 2147483646;
	or.b32  	%r24879, %r24878, %r24877;
	ld.local.u32 	%r24880, [%rd2843+1600];
	shr.u32 	%r24881, %r24879, 1;
	and.b32  	%r24882, %r106123, 1;
	setp.eq.b32 	%p1679, %r24882, 1;
	selp.b32 	%r24883, -1727483681, 0, %p1679;
	xor.b32  	%r24884, %r24883, %r24880;
	xor.b32  	%r24885, %r24884, %r24881;
	st.local.u32 	[%rd2843+12], %r24885;
	bra.uni 	$L__BB3_6101;
$L__BB3_7310:
	and.b32  	%r25590, %r13083, -2147483648;
	add.s32 	%r106268, %r106268, 4;
	ld.local.u32 	%r106230, [%rd2877+16];
	and.b32  	%r25591, %r106230, 2147483646;
	or.b32  	%r25592, %r25591, %r25590;
	ld.local.u32 	%r25593, [%rd2877+1600];
	shr.u32 	%r25594, %r25592, 1;
	and.b32  	%r25595, %r106230, 1;
	setp.eq.b32 	%p1773, %r25595, 1;
	selp.b32 	%r25596, -1727483681, 0, %p1773;
	xor.b32  	%r25597, %r25596, %r25593;
	xor.b32  	%r25598, %r25597, %r25594;
	st.local.u32 	[%rd2877+12], %r25598;
	bra.uni 	$L__BB3_6166;
$L__BB3_7311:
	and.b32  	%r26290, %r13190, -2147483648;
	add.s32 	%r106321, %r106321, 4;
	ld.local.u32 	%r106230, [%rd2897+16];
	and.b32  	%r26291, %r106230, 2147483646;
	or.b32  	%r26292, %r26291, %r26290;
	ld.local.u32 	%r26293, [%rd2897+1600];
	shr.u32 	%r26294, %r26292, 1;
	and.b32  	%r26295, %r106230, 1;
	setp.eq.b32 	%p1864, %r26295, 1;
	selp.b32 	%r26296, -1727483681, 0, %p1864;
	xor.b32  	%r26297, %r26296, %r26293;
	xor.b32  	%r26298, %r26297, %r26294;
	st.local.u32 	[%rd2897+12], %r26298;
	bra.uni 	$L__BB3_6214;
$L__BB3_7312:
	and.b32  	%r27003, %r13328, -2147483648;
	add.s32 	%r106375, %r106375, 4;
	ld.local.u32 	%r106337, [%rd2931+16];
	and.b32  	%r27004, %r106337, 2147483646;
	or.b32  	%r27005, %r27004, %r27003;
	ld.local.u32 	%r27006, [%rd2931+1600];
	shr.u32 	%r27007, %r27005, 1;
	and.b32  	%r27008, %r106337, 1;
	setp.eq.b32 	%p1958, %r27008, 1;
	selp.b32 	%r27009, -1727483681, 0, %p1958;
	xor.b32  	%r27010, %r27009, %r27006;
	xor.b32  	%r27011, %r27010, %r27007;
	st.local.u32 	[%rd2931+12], %r27011;
	bra.uni 	$L__BB3_6279;
$L__BB3_7313:
	and.b32  	%r27703, %r13435, -2147483648;
	add.s32 	%r106428, %r106428, 4;
	ld.local.u32 	%r106337, [%rd2950+16];
	and.b32  	%r27704, %r106337, 2147483646;
	or.b32  	%r27705, %r27704, %r27703;
	ld.local.u32 	%r27706, [%rd2950+1600];
	shr.u32 	%r27707, %r27705, 1;
	and.b32  	%r27708, %r106337, 1;
	setp.eq.b32 	%p2049, %r27708, 1;
	selp.b32 	%r27709, -1727483681, 0, %p2049;
	xor.b32  	%r27710, %r27709, %r27706;
	xor.b32  	%r27711, %r27710, %r27707;
	st.local.u32 	[%rd2950+12], %r27711;
	bra.uni 	$L__BB3_6327;
$L__BB3_7314:
	and.b32  	%r28416, %r13573, -2147483648;
	add.s32 	%r106482, %r106482, 4;
	ld.local.u32 	%r106444, [%rd2983+16];
	and.b32  	%r28417, %r106444, 2147483646;
	or.b32  	%r28418, %r28417, %r28416;
	ld.local.u32 	%r28419, [%rd2983+1600];
	shr.u32 	%r28420, %r28418, 1;
	and.b32  	%r28421, %r106444, 1;
	setp.eq.b32 	%p2143, %r28421, 1;
	selp.b32 	%r28422, -1727483681, 0, %p2143;
	xor.b32  	%r28423, %r28422, %r28419;
	xor.b32  	%r28424, %r28423, %r28420;
	st.local.u32 	[%rd2983+12], %r28424;
	bra.uni 	$L__BB3_6392;
$L__BB3_7315:
	and.b32  	%r29116, %r13680, -2147483648;
	add.s32 	%r106535, %r106535, 4;
	ld.local.u32 	%r106444, [%rd3003+16];
	and.b32  	%r29117, %r106444, 2147483646;
	or.b32  	%r29118, %r29117, %r29116;
	ld.local.u32 	%r29119, [%rd3003+1600];
	shr.u32 	%r29120, %r29118, 1;
	and.b32  	%r29121, %r106444, 1;
	setp.eq.b32 	%p2234, %r29121, 1;
	selp.b32 	%r29122, -1727483681, 0, %p2234;
	xor.b32  	%r29123, %r29122, %r29119;
	xor.b32  	%r29124, %r29123, %r29120;
	st.local.u32 	[%rd3003+12], %r29124;
	bra.uni 	$L__BB3_6440;
$L__BB3_7316:
	and.b32  	%r29835, %r13818, -2147483648;
	add.s32 	%r106589, %r106589, 4;
	ld.local.u32 	%r106551, [%rd3035+16];
	and.b32  	%r29836, %r106551, 2147483646;
	or.b32  	%r29837, %r29836, %r29835;
	ld.local.u32 	%r29838, [%rd3035+1600];
	shr.u32 	%r29839, %r29837, 1;
	and.b32  	%r29840, %r106551, 1;
	setp.eq.b32 	%p2328, %r29840, 1;
	selp.b32 	%r29841, -1727483681, 0, %p2328;
	xor.b32  	%r29842, %r29841, %r29838;
	xor.b32  	%r29843, %r29842, %r29839;
	st.local.u32 	[%rd3035+12], %r29843;
	bra.uni 	$L__BB3_6505;
$L__BB3_7317:
	and.b32  	%r30535, %r13925, -2147483648;
	add.s32 	%r106642, %r106642, 4;
	ld.local.u32 	%r106551, [%rd3055+16];
	and.b32  	%r30536, %r106551, 2147483646;
	or.b32  	%r30537, %r30536, %r30535;
	ld.local.u32 	%r30538, [%rd3055+1600];
	shr.u32 	%r30539, %r30537, 1;
	and.b32  	%r30540, %r106551, 1;
	setp.eq.b32 	%p2419, %r30540, 1;
	selp.b32 	%r30541, -1727483681, 0, %p2419;
	xor.b32  	%r30542, %r30541, %r30538;
	xor.b32  	%r30543, %r30542, %r30539;
	st.local.u32 	[%rd3055+12], %r30543;
	bra.uni 	$L__BB3_6553;
$L__BB3_7318:
	and.b32  	%r31254, %r14063, -2147483648;
	add.s32 	%r106696, %r106696, 4;
	ld.local.u32 	%r106658, [%rd3088+16];
	and.b32  	%r31255, %r106658, 2147483646;
	or.b32  	%r31256, %r31255, %r31254;
	ld.local.u32 	%r31257, [%rd3088+1600];
	shr.u32 	%r31258, %r31256, 1;
	and.b32  	%r31259, %r106658, 1;
	setp.eq.b32 	%p2513, %r31259, 1;
	selp.b32 	%r31260, -1727483681, 0, %p2513;
	xor.b32  	%r31261, %r31260, %r31257;
	xor.b32  	%r31262, %r31261, %r31258;
	st.local.u32 	[%rd3088+12], %r31262;
	bra.uni 	$L__BB3_6618;
$L__BB3_7319:
	and.b32  	%r31954, %r14170, -2147483648;
	add.s32 	%r106749, %r106749, 4;
	ld.local.u32 	%r106658, [%rd3108+16];
	and.b32  	%r31955, %r106658, 2147483646;
	or.b32  	%r31956, %r31955, %r31954;
	ld.local.u32 	%r31957, [%rd3108+1600];
	shr.u32 	%r31958, %r31956, 1;
	and.b32  	%r31959, %r106658, 1;
	setp.eq.b32 	%p2604, %r31959, 1;
	selp.b32 	%r31960, -1727483681, 0, %p2604;
	xor.b32  	%r31961, %r31960, %r31957;
	xor.b32  	%r31962, %r31961, %r31958;
	st.local.u32 	[%rd3108+12], %r31962;
	bra.uni 	$L__BB3_6666;
$L__BB3_7320:
	and.b32  	%r32673, %r14308, -2147483648;
	add.s32 	%r106803, %r106803, 4;
	ld.local.u32 	%r106765, [%rd3141+16];
	and.b32  	%r32674, %r106765, 2147483646;
	or.b32  	%r32675, %r32674, %r32673;
	ld.local.u32 	%r32676, [%rd3141+1600];
	shr.u32 	%r32677, %r32675, 1;
	and.b32  	%r32678, %r106765, 1;
	setp.eq.b32 	%p2698, %r32678, 1;
	selp.b32 	%r32679, -1727483681, 0, %p2698;
	xor.b32  	%r32680, %r32679, %r32676;
	xor.b32  	%r32681, %r32680, %r32677;
	st.local.u32 	[%rd3141+12], %r32681;
	bra.uni 	$L__BB3_6731;
$L__BB3_7321:
	and.b32  	%r33373, %r14415, -2147483648;
	add.s32 	%r106856, %r106856, 4;
	ld.local.u32 	%r106765, [%rd3161+16];
	and.b32  	%r33374, %r106765, 2147483646;
	or.b32  	%r33375, %r33374, %r33373;
	ld.local.u32 	%r33376, [%rd3161+1600];
	shr.u32 	%r33377, %r33375, 1;
	and.b32  	%r33378, %r106765, 1;
	setp.eq.b32 	%p2789, %r33378, 1;
	selp.b32 	%r33379, -1727483681, 0, %p2789;
	xor.b32  	%r33380, %r33379, %r33376;
	xor.b32  	%r33381, %r33380, %r33377;
	st.local.u32 	[%rd3161+12], %r33381;
	bra.uni 	$L__BB3_6779;
$L__BB3_7322:
	and.b32  	%r34092, %r14553, -2147483648;
	add.s32 	%r106910, %r106910, 4;
	ld.local.u32 	%r106872, [%rd3193+16];
	and.b32  	%r34093, %r106872, 2147483646;
	or.b32  	%r34094, %r34093, %r34092;
	ld.local.u32 	%r34095, [%rd3193+1600];
	shr.u32 	%r34096, %r34094, 1;
	and.b32  	%r34097, %r106872, 1;
	setp.eq.b32 	%p2883, %r34097, 1;
	selp.b32 	%r34098, -1727483681, 0, %p2883;
	xor.b32  	%r34099, %r34098, %r34095;
	xor.b32  	%r34100, %r34099, %r34096;
	st.local.u32 	[%rd3193+12], %r34100;
	bra.uni 	$L__BB3_6844;
$L__BB3_7323:
	and.b32  	%r34792, %r14660, -2147483648;
	add.s32 	%r106963, %r106963, 4;
	ld.local.u32 	%r106872, [%rd3212+16];
	and.b32  	%r34793, %r106872, 2147483646;
	or.b32  	%r34794, %r34793, %r34792;
	ld.local.u32 	%r34795, [%rd3212+1600];
	shr.u32 	%r34796, %r34794, 1;
	and.b32  	%r34797, %r106872, 1;
	setp.eq.b32 	%p2974, %r34797, 1;
	selp.b32 	%r34798, -1727483681, 0, %p2974;
	xor.b32  	%r34799, %r34798, %r34795;
	xor.b32  	%r34800, %r34799, %r34796;
	st.local.u32 	[%rd3212+12], %r34800;
	bra.uni 	$L__BB3_6892;
$L__BB3_7324:
	and.b32  	%r35511, %r14798, -2147483648;
	add.s32 	%r107017, %r107017, 4;
	ld.local.u32 	%r106979, [%rd3244+16];
	and.b32  	%r35512, %r106979, 2147483646;
	or.b32  	%r35513, %r35512, %r35511;
	ld.local.u32 	%r35514, [%rd3244+1600];
	shr.u32 	%r35515, %r35513, 1;
	and.b32  	%r35516, %r106979, 1;
	setp.eq.b32 	%p3068, %r35516, 1;
	selp.b32 	%r35517, -1727483681, 0, %p3068;
	xor.b32  	%r35518, %r35517, %r35514;
	xor.b32  	%r35519, %r35518, %r35515;
	st.local.u32 	[%rd3244+12], %r35519;
	bra.uni 	$L__BB3_6957;
$L__BB3_7325:
	and.b32  	%r36211, %r14905, -2147483648;
	add.s32 	%r107070, %r107070, 4;
	ld.local.u32 	%r106979, [%rd3263+16];
	and.b32  	%r36212, %r106979, 2147483646;
	or.b32  	%r36213, %r36212, %r36211;
	ld.local.u32 	%r36214, [%rd3263+1600];
	shr.u32 	%r36215, %r36213, 1;
	and.b32  	%r36216, %r106979, 1;
	setp.eq.b32 	%p3159, %r36216, 1;
	selp.b32 	%r36217, -1727483681, 0, %p3159;
	xor.b32  	%r36218, %r36217, %r36214;
	xor.b32  	%r36219, %r36218, %r36215;
	st.local.u32 	[%rd3263+12], %r36219;
	bra.uni 	$L__BB3_7005;

}


// ===== COMPILED SASS (sm_100) =====

	.target	sm_100

	.elftype	@"ET_EXEC"


//--------------------- .note.nv.tkinfo           --------------------------
	.section	.note.nv.tkinfo,"",@"SHT_NOTE"
	.sectionflags	@"SHF_NOTE_NV_TKINFO"
	.tkinfo
        /*0018*/ 	.word	0x00000002
        /*0030*/ 	.string	""
        /*0030*/ 	.string	"ptxas"
        /*0030*/ 	.string	"Cuda compilation tools, release 13.0, V13.0.88"
        /*0030*/ 	.string	"Build cuda_13.0.r13.0/compiler.36424714_0"
        /*0030*/ 	.string	"-arch sm_100 -m 64 "



//--------------------- .note.nv.cuinfo           --------------------------
	.section	.note.nv.cuinfo,"",@"SHT_NOTE"
	.sectionflags	@"SHF_NOTE_NV_CUINFO"
        /*0018*/ 	.short	0x0002
        /*001a*/ 	.short	0x0064
        /*001c*/ 	.short	0x0082
	.zero		2


//--------------------- .nv.info                  --------------------------
	.section	.nv.info,"",@"SHT_CUDA_INFO"
	.align	4


	//----- nvinfo : EIATTR_REGCOUNT
	.align		4
        /*0000*/ 	.byte	0x04, 0x2f
        /*0002*/ 	.short	(.L_44 - .L_43)
	.align		4
.L_43:
        /*0004*/ 	.word	index@(_ZN3cub18CUB_300001_SM_10006detail11EmptyKernelIvEEvv)
        /*0008*/ 	.word	0x00000004


	//----- nvinfo : EIATTR_FRAME_SIZE
	.align		4
.L_44:
        /*000c*/ 	.byte	0x04, 0x11
        /*000e*/ 	.short	(.L_46 - .L_45)
	.align		4
.L_45:
        /*0010*/ 	.word	index@(_ZN3cub18CUB_300001_SM_10006detail11EmptyKernelIvEEvv)
        /*0014*/ 	.word	0x00000000


	//----- nvinfo : EIATTR_REGCOUNT
	.align		4
.L_46:
        /*0018*/ 	.byte	0x04, 0x2f
        /*001a*/ 	.short	(.L_48 - .L_47)
	.align		4
.L_47:
        /*001c*/ 	.word	index@(_ZN3cub18CUB_300001_SM_10006detail8for_each13static_kernelINS2_12policy_hub_t12policy_500_tEmN6thrust24THRUST_300001_SM_1000_NS8cuda_cub20__uninitialized_fill7functorINS7_10device_ptrIjEEjEEEEvT0_T1_)
        /*0020*/ 	.word	0x00000008


	//----- nvinfo : EIATTR_FRAME_SIZE
	.align		4
.L_48:
        /*0024*/ 	.byte	0x04, 0x11
        /*0026*/ 	.short	(.L_50 - .L_49)
	.align		4
.L_49:
        /*0028*/ 	.word	index@(_ZN3cub18CUB_300001_SM_10006detail8for_each13static_kernelINS2_12policy_hub_t12policy_500_tEmN6thrust24THRUST_300001_SM_1000_NS8cuda_cub20__uninitialized_fill7functorINS7_10device_ptrIjEEjEEEEvT0_T1_)
        /*002c*/ 	.word	0x00000000


	//----- nvinfo : EIATTR_REGCOUNT
	.align		4
.L_50:
        /*0030*/ 	.byte	0x04, 0x2f
        /*0032*/ 	.short	(.L_52 - .L_51)
	.align		4
.L_51:
        /*0034*/ 	.word	index@(_ZN3cub18CUB_300001_SM_10006detail4scan23DeviceCompactInitKernelINS0_13ScanTileStateIiLb1EEEPlEEvT_iT0_)
        /*0038*/ 	.word	0x0000000a


	//----- nvinfo : EIATTR_FRAME_SIZE
	.align		4
.L_52:
        /*003c*/ 	.byte	0x04, 0x11
        /*003e*/ 	.short	(.L_54 - .L_53)
	.align		4
.L_53:
        /*0040*/ 	.word	index@(_ZN3cub18CUB_300001_SM_10006detail4scan23DeviceCompactInitKernelINS0_13ScanTileStateIiLb1EEEPlEEvT_iT0_)
        /*0044*/ 	.word	0x00000000


	//----- nvinfo : EIATTR_REGCOUNT
	.align		4
.L_54:
        /*0048*/ 	.byte	0x04, 0x2f
        /*004a*/ 	.short	(.L_56 - .L_55)
	.align		4
.L_55:
        /*004c*/ 	.word	index@(_ZN3cub18CUB_300001_SM_10006detail6select23DeviceSelectSweepKernelINS2_10policy_hubIjNS0_8NullTypeEiLb0ELNS0_10SelectImplE0EE10Policy1000EN6thrust24THRUST_300001_SM_1000_NS17counting_iteratorIjNSA_11use_defaultESC_SC_EEPS5_NSA_6detail15normal_iteratorINSA_10device_ptrIjEEEEPlNS0_13ScanTileStateIiLb1EEEN36_GLOBAL__N__b0bc9b25_4_k_cu_7da0064a6is_hitES5_iNS2_19streaming_context_tIlLb1EEELS6_0EEEvT0_T1_T2_T3_T4_T5_T6_T7_iT8_NS1_7vsmem_tE)
        /*0050*/ 	.word	0x00000038


	//----- nvinfo : EIATTR_FRAME_SIZE
	.align		4
.L_56:
        /*0054*/ 	.byte	0x04, 0x11
        /*0056*/ 	.short	(.L_58 - .L_57)
	.align		4
.L_57:
        /*0058*/ 	.word	index@(_ZN3cub18CUB_300001_SM_10006detail6select23DeviceSelectSweepKernelINS2_10policy_hubIjNS0_8NullTypeEiLb0ELNS0_10SelectImplE0EE10Policy1000EN6thrust24THRUST_300001_SM_1000_NS17counting_iteratorIjNSA_11use_defaultESC_SC_EEPS5_NSA_6detail15normal_iteratorINSA_10device_ptrIjEEEEPlNS0_13ScanTileStateIiLb1EEEN36_GLOBAL__N__b0bc9b25_4_k_cu_7da0064a6is_hitES5_iNS2_19streaming_context_tIlLb1EEELS6_0EEEvT0_T1_T2_T3_T4_T5_T6_T7_iT8_NS1_7vsmem_tE)
        /*005c*/ 	.word	0x000009f0


	//----- nvinfo : EIATTR_MIN_STACK_SIZE
	.align		4
.L_58:
        /*0060*/ 	.byte	0x04, 0x12
        /*0062*/ 	.short	(.L_60 - .L_59)
	.align		4
.L_59:
        /*0064*/ 	.word	index@(_ZN3cub18CUB_300001_SM_10006detail6select23DeviceSelectSweepKernelINS2_10policy_hubIjNS0_8NullTypeEiLb0ELNS0_10SelectImplE0EE10Policy1000EN6thrust24THRUST_300001_SM_1000_NS17counting_iteratorIjNSA_11use_defaultESC_SC_EEPS5_NSA_6detail15normal_iteratorINSA_10device_ptrIjEEEEPlNS0_13ScanTileStateIiLb1EEEN36_GLOBAL__N__b0bc9b25_4_k_cu_7da0064a6is_hitES5_iNS2_19streaming_context_tIlLb1EEELS6_0EEEvT0_T1_T2_T3_T4_T5_T6_T7_iT8_NS1_7vsmem_tE)
        /*0068*/ 	.word	0x000009f0


	//----- nvinfo : EIATTR_MIN_STACK_SIZE
	.align		4
.L_60:
        /*006c*/ 	.byte	0x04, 0x12
        /*006e*/ 	.short	(.L_62 - .L_61)
	.align		4
.L_61:
        /*0070*/ 	.word	index@(_ZN3cub18CUB_300001_SM_10006detail4scan23DeviceCompactInitKernelINS0_13ScanTileStateIiLb1EEEPlEEvT_iT0_)
        /*0074*/ 	.word	0x00000000


	//----- nvinfo : EIATTR_MIN_STACK_SIZE
	.align		4
.L_62:
        /*0078*/ 	.byte	0x04, 0x12
        /*007a*/ 	.short	(.L_64 - .L_63)
	.align		4
.L_63:
        /*007c*/ 	.word	index@(_ZN3cub18CUB_300001_SM_10006detail8for_each13static_kernelINS2_12policy_hub_t12policy_500_tEmN6thrust24THRUST_300001_SM_1000_NS8cuda_cub20__uninitialized_fill7functorINS7_10device_ptrIjEEjEEEEvT0_T1_)
        /*0080*/ 	.word	0x00000000


	//----- nvinfo : EIATTR_MIN_STACK_SIZE
	.align		4
.L_64:
        /*0084*/ 	.byte	0x04, 0x12
        /*0086*/ 	.short	(.L_66 - .L_65)
	.align		4
.L_65:
        /*0088*/ 	.word	index@(_ZN3cub18CUB_300001_SM_10006detail11EmptyKernelIvEEvv)
        /*008c*/ 	.word	0x00000000
.L_66:


//--------------------- .nv.compat                --------------------------
	.section	.nv.compat,"",@"SHT_CUDA_COMPAT_INFO"
	.align	4
        /*0000*/ 	.byte	0x02, 0x09, 0x00, 0x00, 0x02, 0x02, 0x01, 0x00, 0x02, 0x05, 0x05, 0x00, 0x03, 0x07, 0x01, 0x01
        /*0010*/ 	.byte	0x02, 0x03, 0x00, 0x00, 0x02, 0x06, 0x01, 0x00, 0x04, 0x0b, 0x08, 0x00, 0x09, 0x00, 0x00, 0x00
        /*0020*/ 	.byte	0x00, 0x00, 0x00, 0x00


//--------------------- .nv.info._ZN3cub18CUB_300001_SM_10006detail6select23DeviceSelectSweepKernelINS2_10policy_hubIjNS0_8NullTypeEiLb0ELNS0_10SelectImplE0EE10Policy1000EN6thrust24THRUST_300001_SM_1000_NS17counting_iteratorIjNSA_11use_defaultESC_SC_EEPS5_NSA_6detail15normal_iteratorINSA_10device_ptrIjEEEEPlNS0_13ScanTileStateIiLb1EEEN36_GLOBAL__N__b0bc9b25_4_k_cu_7da0064a6is_hitES5_iNS2_19streaming_context_tIlLb1EEELS6_0EEEvT0_T1_T2_T3_T4_T5_T6_T7_iT8_NS1_7vsmem_tE --------------------------
	.section	.nv.info._ZN3cub18CUB_300001_SM_10006detail6select23DeviceSelectSweepKernelINS2_10policy_hubIjNS0_8NullTypeEiLb0ELNS0_10SelectImplE0EE10Policy1000EN6thrust24THRUST_300001_SM_1000_NS17counting_iteratorIjNSA_11use_defaultESC_SC_EEPS5_NSA_6detail15normal_iteratorINSA_10device_ptrIjEEEEPlNS0_13ScanTileStateIiLb1EEEN36_GLOBAL__N__b0bc9b25_4_k_cu_7da0064a6is_hitES5_iNS2_19streaming_context_tIlLb1EEELS6_0EEEvT0_T1_T2_T3_T4_T5_T6_T7_iT8_NS1_7vsmem_tE,"",@"SHT_CUDA_INFO"
	.sectionflags	@""
	.align	4


	//----- nvinfo : EIATTR_CUDA_API_VERSION
	.align		4
        /*0000*/ 	.byte	0x04, 0x37
        /*0002*/ 	.short	(.L_68 - .L_67)
.L_67:
        /*0004*/ 	.word	0x00000082


	//----- nvinfo : EIATTR_KPARAM_INFO
	.align		4
.L_68:
        /*0008*/ 	.byte	0x04, 0x17
        /*000a*/ 	.short	(.L_70 - .L_69)
.L_69:
        /*000c*/ 	.word	0x00000000
        /*0010*/ 	.short	0x000a
        /*0012*/ 	.short	0x0078
        /*0014*/ 	.byte	0x00, 0xf0, 0x21, 0x00


	//----- nvinfo : EIATTR_KPARAM_INFO
	.align		4
.L_70:
        /*0018*/ 	.byte	0x04, 0x17
        /*001a*/ 	.short	(.L_72 - .L_71)
.L_71:
        /*001c*/ 	.word	0x00000000
        /*0020*/ 	.short	0x0009
        /*0022*/ 	.short	0x0050
        /*0024*/ 	.byte	0x00, 0xf0, 0xa1, 0x00


	//----- nvinfo : EIATTR_KPARAM_INFO
	.align		4
.L_72:
        /*0028*/ 	.byte	0x04, 0x17
        /*002a*/ 	.short	(.L_74 - .L_73)
.L_73:
        /*002c*/ 	.word	0x00000000
        /*0030*/ 	.short	0x0008
        /*0032*/ 	.short	0x0048
        /*0034*/ 	.byte	0x00, 0xf0, 0x11, 0x00


	//----- nvinfo : EIATTR_KPARAM_INFO
	.align		4
.L_74:
        /*0038*/ 	.byte	0x04, 0x17
        /*003a*/ 	.short	(.L_76 - .L_75)
.L_75:
        /*003c*/ 	.word	0x00000000
        /*0040*/ 	.short	0x0007
        /*0042*/ 	.short	0x0044
        /*0044*/ 	.byte	0x00, 0xf0, 0x11, 0x00


	//----- nvinfo : EIATTR_KPARAM_INFO
	.align		4
.L_76:
        /*0048*/ 	.byte	0x04, 0x17
        /*004a*/ 	.short	(.L_78 - .L_77)
.L_77:
        /*004c*/ 	.word	0x00000000
        /*0050*/ 	.short	0x0006
        /*0052*/ 	.short	0x0040
        /*0054*/ 	.byte	0x00, 0xf0, 0x05, 0x00


	//----- nvinfo : EIATTR_KPARAM_INFO
	.align		4
.L_78:
        /*0058*/ 	.byte	0x04, 0x17
        /*005a*/ 	.short	(.L_80 - .L_79)
.L_79:
        /*005c*/ 	.word	0x00000000
        /*0060*/ 	.short	0x0005
        /*0062*/ 	.short	0x0028
        /*0064*/ 	.byte	0x00, 0xf0, 0x61, 0x00


	//----- nvinfo : EIATTR_KPARAM_INFO
	.align		4
.L_80:
        /*0068*/ 	.byte	0x04, 0x17
        /*006a*/ 	.short	(.L_82 - .L_81)
.L_81:
        /*006c*/ 	.word	0x00000000
        /*0070*/ 	.short	0x0004
        /*0072*/ 	.short	0x0020
        /*0074*/ 	.byte	0x00, 0xf0, 0x21, 0x00


	//----- nvinfo : EIATTR_KPARAM_INFO
	.align		4
.L_82:
        /*0078*/ 	.byte	0x04, 0x17
        /*007a*/ 	.short	(.L_84 - .L_83)
.L_83:
        /*007c*/ 	.word	0x00000000
        /*0080*/ 	.short	0x0003
        /*0082*/ 	.short	0x0018
        /*0084*/ 	.byte	0x00, 0xf5, 0x21, 0x00


	//----- nvinfo : EIATTR_KPARAM_INFO
	.align		4
.L_84:
        /*0088*/ 	.byte	0x04, 0x17
        /*008a*/ 	.short	(.L_86 - .L_85)
.L_85:
        /*008c*/ 	.word	0x00000000
        /*0090*/ 	.short	0x0002
        /*0092*/ 	.short	0x0010
        /*0094*/ 	.byte	0x00, 0xf0, 0x21, 0x00


	//----- nvinfo : EIATTR_KPARAM_INFO
	.align		4
.L_86:
        /*0098*/ 	.byte	0x04, 0x17
        /*009a*/ 	.short	(.L_88 - .L_87)
.L_87:
        /*009c*/ 	.word	0x00000000
        /*00a0*/ 	.short	0x0001
        /*00a2*/ 	.short	0x0008
        /*00a4*/ 	.byte	0x00, 0xf5, 0x21, 0x00


	//----- nvinfo : EIATTR_KPARAM_INFO
	.align		4
.L_88:
        /*00a8*/ 	.byte	0x04, 0x17
        /*00aa*/ 	.short	(.L_90 - .L_89)
.L_89:
        /*00ac*/ 	.word	0x00000000
        /*00b0*/ 	.short	0x0000
        /*00b2*/ 	.short	0x0000
        /*00b4*/ 	.byte	0x00, 0xf0, 0x11, 0x00


	//----- nvinfo : EIATTR_SPARSE_MMA_MASK
	.align		4
.L_90:
        /*00b8*/ 	.byte	0x03, 0x50
        /*00ba*/ 	.short	0x0000


	//----- nvinfo : EIATTR_MAXREG_COUNT
	.align		4
        /*00bc*/ 	.byte	0x03, 0x1b
        /*00be*/ 	.short	0x00a8


	//----- nvinfo : EIATTR_NUM_BARRIERS
	.align		4
        /*00c0*/ 	.byte	0x02, 0x4c
        /*00c2*/ 	.byte	0x01
	.zero		1


	//----- nvinfo : EIATTR_ANNOTATIONS
	.align		4
        /*00c4*/ 	.byte	0x04, 0x55
        /*00c6*/ 	.short	(.L_92 - .L_91)


	//   ....[0]....
.L_91:
        /*00c8*/ 	.word	0x00000001
        /*00cc*/ 	.byte	0x10, 0x05, 0x00, 0x00, 0x01, 0x00, 0x00, 0x00, 0x30, 0x05, 0x00, 0x00, 0x01, 0x00, 0x00, 0x00
        /* <DEDUP_REMOVED lines=42> */
        /*037c*/ 	.byte	0x90, 0x76, 0x4a, 0x00


	//----- nvinfo : EIATTR_MERCURY_ISA_VERSION
	.align		4
.L_92:
        /*0380*/ 	.byte	0x03, 0x5f
        /*0382*/ 	.short	0x0101


	//----- nvinfo : EIATTR_UNUSED_LOAD_BYTE_OFFSET
	.align		4
        /*0384*/ 	.byte	0x04, 0x44
        /*0386*/ 	.short	(.L_94 - .L_93)


	//   ....[0]....
.L_93:
        /*0388*/ 	.word	0x004a6630
        /*038c*/ 	.word	0x0000fff0


	//----- nvinfo : EIATTR_COOP_GROUP_MASK_REGIDS
	.align		4
.L_94:
        /*0390*/ 	.byte	0x04, 0x29
        /*0392*/ 	.short	(.L_96 - .L_95)


	//   ....[0]....
.L_95:
        /*0394*/ 	.word	0xffffffff


	//   ....[1]....
        /*0398*/ 	.word	0xffffffff


	//   ....[2]....
        /*039c*/ 	.word	0xffffffff


	//   ....[3]....
        /*03a0*/ 	.word	0xffffffff


	//   ....[4]....
        /*03a4*/ 	.word	0xffffffff


	//   ....[5]....
        /*03a8*/ 	.word	0xffffffff


	//   ....[6]....
        /*03ac*/ 	.word	0xffffffff


	//   ....[7]....
        /*03b0*/ 	.word	0xffffffff


	//   ....[8]....
        /*03b4*/ 	.word	0xffffffff


	//   ....[9]....
        /*03b8*/ 	.word	0xffffffff


	//   ....[10]....
        /*03bc*/ 	.word	0xffffffff


	//   ....[11]....
        /*03c0*/ 	.word	0xffffffff


	//   ....[12]....
        /*03c4*/ 	.word	0xffffffff


	//   ....[13]....
        /*03c8*/ 	.word	0xffffffff


	//   ....[14]....
        /*03cc*/ 	.word	0xffffffff


	//   ....[15]....
        /*03d0*/ 	.word	0xffffffff


	//   ....[16]....
        /*03d4*/ 	.word	0xffffffff


	//   ....[17]....
        /*03d8*/ 	.word	0xffffffff


	//   ....[18]....
        /*03dc*/ 	.word	0xffffffff


	//   ....[19]....
        /*03e0*/ 	.word	0xffffffff


	//   ....[20]....
        /*03e4*/ 	.word	0xffffffff


	//   ....[21]....
        /*03e8*/ 	.word	0xffffffff


	//   ....[22]....
        /*03ec*/ 	.word	0xffffffff


	//   ....[23]....
        /*03f0*/ 	.word	0xffffffff


	//   ....[24]....
        /*03f4*/ 	.word	0xffffffff


	//   ....[25]....
        /*03f8*/ 	.word	0xffffffff


	//   ....[26]....
        /*03fc*/ 	.word	0xffffffff


	//   ....[27]....
        /*0400*/ 	.word	0xffffffff


	//   ....[28]....
        /*0404*/ 	.word	0xffffffff


	//   ....[29]....
        /*0408*/ 	.word	0xffffffff


	//   ....[30]....
        /*040c*/ 	.word	0xffffffff


	//   ....[31]....
        /*0410*/ 	.word	0xffffffff


	//   ....[32]....
        /*0414*/ 	.word	0xffffffff


	//   ....[33]....
        /*0418*/ 	.word	0xffffffff


	//   ....[34]....
        /*041c*/ 	.word	0xffffffff


	//   ....[35]....
        /*0420*/ 	.word	0xffffffff


	//   ....[36]....
        /*0424*/ 	.word	0xffffffff


	//   ....[37]....
        /*0428*/ 	.word	0xffffffff


	//   ....[38]....
        /*042c*/ 	.word	0xffffffff


	//   ....[39]....
        /*0430*/ 	.word	0xffffffff


	//   ....[40]....
        /*0434*/ 	.word	0xffffffff


	//   ....[41]....
        /*0438*/ 	.word	0xffffffff


	//   ....[42]....
        /*043c*/ 	.word	0xffffffff


	//   ....[43]....
        /*0440*/ 	.word	0xffffffff


	//   ....[44]....
        /*0444*/ 	.word	0xffffffff


	//   ....[45]....
        /*0448*/ 	.word	0xffffffff


	//   ....[46]....
        /*044c*/ 	.word	0xffffffff


	//   ....[47]....
        /*0450*/ 	.word	0xffffffff


	//   ....[48]....
        /*0454*/ 	.word	0xffffffff


	//   ....[49]....
        /*0458*/ 	.word	0xffffffff


	//   ....[50]....
        /*045c*/ 	.word	0xffffffff


	//   ....[51]....
        /*0460*/ 	.word	0xffffffff


	//   ....[52]....
        /*0464*/ 	.word	0xffffffff


	//   ....[53]....
        /*0468*/ 	.word	0xffffffff


	//   ....[54]....
        /*046c*/ 	.word	0xffffffff


	//   ....[55]....
        /*0470*/ 	.word	0xffffffff


	//   ....[56]....
        /*0474*/ 	.word	0xffffffff


	//   ....[57]....
        /*0478*/ 	.word	0xffffffff


	//   ....[58]....
        /*047c*/ 	.word	0xffffffff


	//   ....[59]....
        /*0480*/ 	.word	0xffffffff


	//   ....[60]....
        /*0484*/ 	.word	0x0500000f


	//   ....[61]....
        /*0488*/ 	.word	0x0500000f


	//   ....[62]....
        /*048c*/ 	.word	0x0500000f


	//   ....[63]....
        /*0490*/ 	.word	0x0500000f


	//   ....[64]....
        /*0494*/ 	.word	0x0500000f


	//   ....[65]....
        /*0498*/ 	.word	0x0500000f


	//   ....[66]....
        /*049c*/ 	.word	0x0500000f


	//   ....[67]....
        /*04a0*/ 	.word	0x0500000f


	//   ....[68]....
        /*04a4*/ 	.word	0x0500000f


	//   ....[69]....
        /*04a8*/ 	.word	0x0500000f


	//   ....[70]....
        /*04ac*/ 	.word	0x0500000f


	//   ....[71]....
        /*04b0*/ 	.word	0x0500000f


	//   ....[72]....
        /*04b4*/ 	.word	0x0500000f


	//   ....[73]....
        /*04b8*/ 	.word	0x0500000f


	//   ....[74]....
        /*04bc*/ 	.word	0x0500000f


	//   ....[75]....
        /*04c0*/ 	.word	0x0500000f


	//   ....[76]....
        /*04c4*/ 	.word	0x0500000f


	//   ....[77]....
        /*04c8*/ 	.word	0x0500000f


	//   ....[78]....
        /*04cc*/ 	.word	0x0500000f


	//   ....[79]....
        /*04d0*/ 	.word	0x0500000f


	//   ....[80]....
        /*04d4*/ 	.word	0x0500000f


	//   ....[81]....
        /*04d8*/ 	.word	0x0500000f


	//   ....[82]....
        /*04dc*/ 	.word	0x0500000f


	//   ....[83]....
        /*04e0*/ 	.word	0x0500000f


	//   ....[84]....
        /*04e4*/ 	.word	0x0500000f


	//   ....[85]....
        /*04e8*/ 	.word	0x0500000f


	//   ....[86]....
        /*04ec*/ 	.word	0x0500000f


	//   ....[87]....
        /*04f0*/ 	.word	0x0500000f


	//   ....[88]....
        /*04f4*/ 	.word	0x0500000f


	//   ....[89]....
        /*04f8*/ 	.word	0x0500000f


	//   ....[90]....
        /*04fc*/ 	.word	0x0500000f


	//   ....[91]....
        /*0500*/ 	.word	0x0500000f


	//   ....[92]....
        /*0504*/ 	.word	0x0500000f


	//   ....[93]....
        /*0508*/ 	.word	0x0500000f


	//   ....[94]....
        /*050c*/ 	.word	0x0500000f


	//   ....[95]....
        /*0510*/ 	.word	0x0500000f


	//----- nvinfo : EIATTR_COOP_GROUP_INSTR_OFFSETS
	.align		4
.L_96:
        /*0514*/ 	.byte	0x04, 0x28
        /*0516*/ 	.short	(.L_98 - .L_97)


	//   ....[0]....
.L_97:
        /*0518*/ 	.word	0x00000430


	//   ....[1]....
        /*051c*/ 	.word	0x00127150


	//   ....[2]....
        /*0520*/ 	.word	0x00127170


	//   ....[3]....
        /*0524*/ 	.word	0x00127190


	//   ....[4]....
        /*0528*/ 	.word	0x001271b0


	//   ....[5]....
        /*052c*/ 	.word	0x001271d0


	//   ....[6]....
        /*0530*/ 	.word	0x00129120


	//   ....[7]....
        /*0534*/ 	.word	0x0024fe70


	//   ....[8]....
        /*0538*/ 	.word	0x0024fe90


	//   ....[9]....
        /*053c*/ 	.word	0x0024feb0


	//   ....[10]....
        /*0540*/ 	.word	0x0024fed0


	//   ....[11]....
        /*0544*/ 	.word	0x0024fef0


	//   ....[12]....
        /*0548*/ 	.word	0x002502d0


	//   ....[13]....
        /*054c*/ 	.word	0x002504c0


	//   ....[14]....
        /*0550*/ 	.word	0x00250520


	//   ....[15]....
        /*0554*/ 	.word	0x002505b0


	//   ....[16]....
        /*0558*/ 	.word	0x00250600


	//   ....[17]....
        /*055c*/ 	.word	0x00250650


	//   ....[18]....
        /*0560*/ 	.word	0x00250690


	//   ....[19]....
        /*0564*/ 	.word	0x002506f0


	//   ....[20]....
        /*0568*/ 	.word	0x00250730


	//   ....[21]....
        /*056c*/ 	.word	0x002507f0


	//   ....[22]....
        /*0570*/ 	.word	0x002509e0


	//   ....[23]....
        /*0574*/ 	.word	0x00250a30


	//   ....[24]....
        /*0578*/ 	.word	0x00250a90


	//   ....[25]....
        /*057c*/ 	.word	0x00250ae0


	//   ....[26]....
        /*0580*/ 	.word	0x00250b20


	//   ....[27]....
        /*0584*/ 	.word	0x00250b60


	//   ....[28]....
        /*0588*/ 	.word	0x00250ba0


	//   ....[29]....
        /*058c*/ 	.word	0x00250be0


	//   ....[30]....
        /*0590*/ 	.word	0x00252ad0


	//   ....[31]....
        /*0594*/ 	.word	0x0037ae80


	//   ....[32]....
        /*0598*/ 	.word	0x0037aeb0


	//   ....[33]....
        /*059c*/ 	.word	0x0037aef0


	//   ....[34]....
        /*05a0*/ 	.word	0x0037af10


	//   ....[35]....
        /*05a4*/ 	.word	0x0037af30


	//   ....[36]....
        /*05a8*/ 	.word	0x0037cf20


	//   ....[37]....
        /*05ac*/ 	.word	0x004a5620


	//   ....[38]....
        /*05b0*/ 	.word	0x004a5640


	//   ....[39]....
        /*05b4*/ 	.word	0x004a5660


	//   ....[40]....
        /*05b8*/ 	.word	0x004a5690


	//   ....[41]....
        /*05bc*/ 	.word	0x004a56b0


	//   ....[42]....
        /*05c0*/ 	.word	0x004a5aa0


	//   ....[43]....
        /*05c4*/ 	.word	0x004a5c90


	//   ....[44]....
        /*05c8*/ 	.word	0x004a5cf0


	//   ....[45]....
        /*05cc*/ 	.word	0x004a5d20


	//   ....[46]....
        /*05d0*/ 	.word	0x004a5db0


	//   ....[47]....
        /*05d4*/ 	.word	0x004a5e00


	//   ....[48]....
        /*05d8*/ 	.word	0x004a5e40


	//   ....[49]....
        /*05dc*/ 	.word	0x004a5e90


	//   ....[50]....
        /*05e0*/ 	.word	0x004a5ef0


	//   ....[51]....
        /*05e4*/ 	.word	0x004a5fd0


	//   ....[52]....
        /*05e8*/ 	.word	0x004a61c0


	//   ....[53]....
        /*05ec*/ 	.word	0x004a6210


	//   ....[54]....
        /*05f0*/ 	.word	0x004a6280


	//   ....[55]....
        /*05f4*/ 	.word	0x004a62b0


	//   ....[56]....
        /*05f8*/ 	.word	0x004a6310


	//   ....[57]....
        /*05fc*/ 	.word	0x004a6350


	//   ....[58]....
        /*0600*/ 	.word	0x004a6390


	//   ....[59]....
        /*0604*/ 	.word	0x004a63d0


	//   ....[60]....
        /*0608*/ 	.word	0x004a8230


	//   ....[61]....
        /*060c*/ 	.word	0x004a82b0


	//   ....[62]....
        /*0610*/ 	.word	0x004a8330


	//   ....[63]....
        /*0614*/ 	.word	0x004a8420


	//   ....[64]....
        /*0618*/ 	.word	0x004a84a0


	//   ....[65]....
        /*061c*/ 	.word	0x004a8530


	//   ....[66]....
        /*0620*/ 	.word	0x004a85b0


	//   ....[67]....
        /*0624*/ 	.word	0x004a8660


	//   ....[68]....
        /*0628*/ 	.word	0x004a86d0


	//   ....[69]....
        /*062c*/ 	.word	0x004a8740


	//   ....[70]....
        /*0630*/ 	.word	0x004a87c0


	//   ....[71]....
        /*0634*/ 	.word	0x004a8840


	//   ....[72]....
        /*0638*/ 	.word	0x004a8900


	//   ....[73]....
        /*063c*/ 	.word	0x004a8980


	//   ....[74]....
        /*0640*/ 	.word	0x004a8a00


	//   ....[75]....
        /*0644*/ 	.word	0x004a8a80


	//   ....[76]....
        /*0648*/ 	.word	0x004a8b00


	//   ....[77]....
        /*064c*/ 	.word	0x004a8b70


	//   ....[78]....
        /*0650*/ 	.word	0x004a8be0


	//   ....[79]....
        /*0654*/ 	.word	0x004a8c60


	//   ....[80]....
        /*0658*/ 	.word	0x004a8cf0


	//   ....[81]....
        /*065c*/ 	.word	0x004a8db0


	//   ....[82]....
        /*0660*/ 	.word	0x004a8e70


	//   ....[83]....
        /*0664*/ 	.word	0x004a8ef0


	//   ....[84]....
        /*0668*/ 	.word	0x004a8f80


	//   ....[85]....
        /*066c*/ 	.word	0x004a9010


	//   ....[86]....
        /*0670*/ 	.word	0x004a9080


	//   ....[87]....
        /*0674*/ 	.word	0x004a9100


	//   ....[88]....
        /*0678*/ 	.word	0x004a9180


	//   ....[89]....
        /*067c*/ 	.word	0x004a9200


	//   ....[90]....
        /*0680*/ 	.word	0x004a92d0


	//   ....[91]....
        /*0684*/ 	.word	0x004a9360


	//   ....[92]....
        /*0688*/ 	.word	0x004a93f0


	//   ....[93]....
        /*068c*/ 	.word	0x004a9480


	//   ....[94]....
        /*0690*/ 	.word	0x004a9500


	//   ....[95]....
        /*0694*/ 	.word	0x004a9560


	//----- nvinfo : EIATTR_VRC_CTA_INIT_COUNT
	.align		4
.L_98:
        /*0698*/ 	.byte	0x02, 0x4a
	.zero		1
	.zero		1


	//----- nvinfo : EIATTR_EXIT_INSTR_OFFSETS
	.align		4
        /*069c*/ 	.byte	0x04, 0x1c
        /*069e*/ 	.short	(.L_100 - .L_99)


	//   ....[0]....
.L_99:
        /*06a0*/ 	.word	0x00128340


	//   ....[1]....
        /*06a4*/ 	.word	0x00128400


	//   ....[2]....
        /*06a8*/ 	.word	0x001287e0


	//   ....[3]....
        /*06ac*/ 	.word	0x00128a70


	//   ....[4]....
        /*06b0*/ 	.word	0x00128df0


	//   ....[5]....
        /*06b4*/ 	.word	0x00251c20


	//   ....[6]....
        /*06b8*/ 	.word	0x00251ce0


	//   ....[7]....
        /*06bc*/ 	.word	0x00252190


	//   ....[8]....
        /*06c0*/ 	.word	0x00252390


	//   ....[9]....
        /*06c4*/ 	.word	0x002526f0


	//   ....[10]....
        /*06c8*/ 	.word	0x004a8050


	//   ....[11]....
        /*06cc*/ 	.word	0x004a8130


	//   ....[12]....
        /*06d0*/ 	.word	0x004a81e0


	//----- nvinfo : EIATTR_MAX_THREADS
	.align		4
.L_100:
        /*06d4*/ 	.byte	0x04, 0x05
        /*06d6*/ 	.short	(.L_102 - .L_101)
.L_101:
        /*06d8*/ 	.word	0x00000180
        /*06dc*/ 	.word	0x00000001
        /*06e0*/ 	.word	0x00000001


	//----- nvinfo : EIATTR_CRS_STACK_SIZE
	.align		4
.L_102:
        /*06e4*/ 	.byte	0x04, 0x1e
        /*06e6*/ 	.short	(.L_104 - .L_103)
.L_103:
        /*06e8*/ 	.word	0x00000000


	//----- nvinfo : EIATTR_CBANK_PARAM_SIZE
	.align		4
.L_104:
        /*06ec*/ 	.byte	0x03, 0x19
        /*06ee*/ 	.short	0x0080


	//----- nvinfo : EIATTR_PARAM_CBANK
	.align		4
        /*06f0*/ 	.byte	0x04, 0x0a
        /*06f2*/ 	.short	(.L_106 - .L_105)
	.align		4
.L_105:
        /*06f4*/ 	.word	index@(.nv.constant0._ZN3cub18CUB_300001_SM_10006detail6select23DeviceSelectSweepKernelINS2_10policy_hubIjNS0_8NullTypeEiLb0ELNS0_10SelectImplE0EE10Policy1000EN6thrust24THRUST_300001_SM_1000_NS17counting_iteratorIjNSA_11use_defaultESC_SC_EEPS5_NSA_6detail15normal_iteratorINSA_10device_ptrIjEEEEPlNS0_13ScanTileStateIiLb1EEEN36_GLOBAL__N__b0bc9b25_4_k_cu_7da0064a6is_hitES5_iNS2_19streaming_context_tIlLb1EEELS6_0EEEvT0_T1_T2_T3_T4_T5_T6_T7_iT8_NS1_7vsmem_tE)
        /*06f8*/ 	.short	0x0380
        /*06fa*/ 	.short	0x0080


	//----- nvinfo : EIATTR_SW_WAR
	.align		4
.L_106:
        /*06fc*/ 	.byte	0x04, 0x36
        /*06fe*/ 	.short	(.L_108 - .L_107)
.L_107:
        /*0700*/ 	.word	0x00000008
.L_108:


//--------------------- .nv.info._ZN3cub18CUB_300001_SM_10006detail4scan23DeviceCompactInitKernelINS0_13ScanTileStateIiLb1EEEPlEEvT_iT0_ --------------------------
	.section	.nv.info._ZN3cub18CUB_300001_SM_10006detail4scan23DeviceCompactInitKernelINS0_13ScanTileStateIiLb1EEEPlEEvT_iT0_,"",@"SHT_CUDA_INFO"
	.sectionflags	@""
	.align	4


	//----- nvinfo : EIATTR_CUDA_API_VERSION
	.align		4
        /*0000*/ 	.byte	0x04, 0x37
        /*0002*/ 	.short	(.L_110 - .L_109)
.L_109:
        /*0004*/ 	.word	0x00000082


	//----- nvinfo : EIATTR_KPARAM_INFO
	.align		4
.L_110:
        /*0008*/ 	.byte	0x04, 0x17
        /*000a*/ 	.short	(.L_112 - .L_111)
.L_111:
        /*000c*/ 	.word	0x00000000
        /*0010*/ 	.short	0x0002
        /*0012*/ 	.short	0x0010
        /*0014*/ 	.byte	0x00, 0xf5, 0x21, 0x00


	//----- nvinfo : EIATTR_KPARAM_INFO
	.align		4
.L_112:
        /*0018*/ 	.byte	0x04, 0x17
        /*001a*/ 	.short	(.L_114 - .L_113)
.L_113:
        /*001c*/ 	.word	0x00000000
        /*0020*/ 	.short	0x0001
        /*0022*/ 	.short	0x0008
        /*0024*/ 	.byte	0x00, 0xf0, 0x11, 0x00


	//----- nvinfo : EIATTR_KPARAM_INFO
	.align		4
.L_114:
        /*0028*/ 	.byte	0x04, 0x17
        /*002a*/ 	.short	(.L_116 - .L_115)
.L_115:
        /*002c*/ 	.word	0x00000000
        /*0030*/ 	.short	0x0000
        /*0032*/ 	.short	0x0000
        /*0034*/ 	.byte	0x00, 0xf0, 0x21, 0x00


	//----- nvinfo : EIATTR_SPARSE_MMA_MASK
	.align		4
.L_116:
        /*0038*/ 	.byte	0x03, 0x50
        /*003a*/ 	.short	0x0000


	//----- nvinfo : EIATTR_MAXREG_COUNT
	.align		4
        /*003c*/ 	.byte	0x03, 0x1b
        /*003e*/ 	.short	0x00ff


	//----- nvinfo : EIATTR_MERCURY_ISA_VERSION
	.align		4
        /*0040*/ 	.byte	0x03, 0x5f
        /*0042*/ 	.short	0x0101


	//----- nvinfo : EIATTR_VRC_CTA_INIT_COUNT
	.align		4
        /*0044*/ 	.byte	0x02, 0x4a
	.zero		1
	.zero		1


	//----- nvinfo : EIATTR_EXIT_INSTR_OFFSETS
	.align		4
        /*0048*/ 	.byte	0x04, 0x1c
        /*004a*/ 	.short	(.L_118 - .L_117)


	//   ....[0]....
.L_117:
        /*004c*/ 	.word	0x00000130


	//   ....[1]....
        /*0050*/ 	.word	0x00000160


	//----- nvinfo : EIATTR_CBANK_PARAM_SIZE
	.align		4
.L_118:
        /*0054*/ 	.byte	0x03, 0x19
        /*0056*/ 	.short	0x0018


	//----- nvinfo : EIATTR_PARAM_CBANK
	.align		4
        /*0058*/ 	.byte	0x04, 0x0a
        /*005a*/ 	.short	(.L_120 - .L_119)
	.align		4
.L_119:
        /*005c*/ 	.word	index@(.nv.constant0._ZN3cub18CUB_300001_SM_10006detail4scan23DeviceCompactInitKernelINS0_13ScanTileStateIiLb1EEEPlEEvT_iT0_)
        /*0060*/ 	.short	0x0380
        /*0062*/ 	.short	0x0018


	//----- nvinfo : EIATTR_SW_WAR
	.align		4
.L_120:
        /*0064*/ 	.byte	0x04, 0x36
        /*0066*/ 	.short	(.L_122 - .L_121)
.L_121:
        /*0068*/ 	.word	0x00000008
.L_122:


//--------------------- .nv.info._ZN3cub18CUB_300001_SM_10006detail8for_each13static_kernelINS2_12policy_hub_t12policy_500_tEmN6thrust24THRUST_300001_SM_1000_NS8cuda_cub20__uninitialized_fill7functorINS7_10device_ptrIjEEjEEEEvT0_T1_ --------------------------
	.section	.nv.info._ZN3cub18CUB_300001_SM_10006detail8for_each13static_kernelINS2_12policy_hub_t12policy_500_tEmN6thrust24THRUST_300001_SM_1000_NS8cuda_cub20__uninitialized_fill7functorINS7_10device_ptrIjEEjEEEEvT0_T1_,"",@"SHT_CUDA_INFO"
	.sectionflags	@""
	.align	4


	//----- nvinfo : EIATTR_CUDA_API_VERSION
	.align		4
        /*0000*/ 	.byte	0x04, 0x37
        /*0002*/ 	.short	(.L_124 - .L_123)
.L_123:
        /*0004*/ 	.word	0x00000082


	//----- nvinfo : EIATTR_KPARAM_INFO
	.align		4
.L_124:
        /*0008*/ 	.byte	0x04, 0x17
        /*000a*/ 	.short	(.L_126 - .L_125)
.L_125:
        /*000c*/ 	.word	0x00000000
        /*0010*/ 	.short	0x0001
        /*0012*/ 	.short	0x0008
        /*0014*/ 	.byte	0x00, 0xf0, 0x41, 0x00


	//----- nvinfo : EIATTR_KPARAM_INFO
	.align		4
.L_126:
        /*0018*/ 	.byte	0x04, 0x17
        /*001a*/ 	.short	(.L_128 - .L_127)
.L_127:
        /*001c*/ 	.word	0x00000000
        /*0020*/ 	.short	0x0000
        /*0022*/ 	.short	0x0000
        /*0024*/ 	.byte	0x00, 0xf0, 0x21, 0x00


	//----- nvinfo : EIATTR_SPARSE_MMA_MASK
	.align		4
.L_128:
        /*0028*/ 	.byte	0x03, 0x50
        /*002a*/ 	.short	0x0000


	//----- nvinfo : EIATTR_MAXREG_COUNT
	.align		4
        /*002c*/ 	.byte	0x03, 0x1b
        /*002e*/ 	.short	0x00ff


	//----- nvinfo : EIATTR_MERCURY_ISA_VERSION
	.align		4
        /*0030*/ 	.byte	0x03, 0x5f
        /*0032*/ 	.short	0x0101


	//----- nvinfo : EIATTR_VRC_CTA_INIT_COUNT
	.align		4
        /*0034*/ 	.byte	0x02, 0x4a
	.zero		1
	.zero		1


	//----- nvinfo : EIATTR_EXIT_INSTR_OFFSETS
	.align		4
        /*0038*/ 	.byte	0x04, 0x1c
        /*003a*/ 	.short	(.L_130 - .L_129)


	//   ....[0]....
.L_129:
        /*003c*/ 	.word	0x00000130


	//   ....[1]....
        /*0040*/ 	.word	0x00000230


	//   ....[2]....
        /*0044*/ 	.word	0x00000260


	//----- nvinfo : EIATTR_MAX_THREADS
	.align		4
.L_130:
        /*0048*/ 	.byte	0x04, 0x05
        /*004a*/ 	.short	(.L_132 - .L_131)
.L_131:
        /*004c*/ 	.word	0x00000100
        /*0050*/ 	.word	0x00000001
        /*0054*/ 	.word	0x00000001


	//----- nvinfo : EIATTR_CBANK_PARAM_SIZE
	.align		4
.L_132:
        /*0058*/ 	.byte	0x03, 0x19
        /*005a*/ 	.short	0x0018


	//----- nvinfo : EIATTR_PARAM_CBANK
	.align		4
        /*005c*/ 	.byte	0x04, 0x0a
        /*005e*/ 	.short	(.L_134 - .L_133)
	.align		4
.L_133:
        /*0060*/ 	.word	index@(.nv.constant0._ZN3cub18CUB_300001_SM_10006detail8for_each13static_kernelINS2_12policy_hub_t12policy_500_tEmN6thrust24THRUST_300001_SM_1000_NS8cuda_cub20__uninitialized_fill7functorINS7_10device_ptrIjEEjEEEEvT0_T1_)
        /*0064*/ 	.short	0x0380
        /*0066*/ 	.short	0x0018


	//----- nvinfo : EIATTR_SW_WAR
	.align		4
.L_134:
        /*0068*/ 	.byte	0x04, 0x36
        /*006a*/ 	.short	(.L_136 - .L_135)
.L_135:
        /*006c*/ 	.word	0x00000008
.L_136:


//--------------------- .nv.info._ZN3cub18CUB_300001_SM_10006detail11EmptyKernelIvEEvv --------------------------
	.section	.nv.info._ZN3cub18CUB_300001_SM_10006detail11EmptyKernelIvEEvv,"",@"SHT_CUDA_INFO"
	.sectionflags	@""
	.align	4


	//----- nvinfo : EIATTR_CUDA_API_VERSION
	.align		4
        /*0000*/ 	.byte	0x04, 0x37
        /*0002*/ 	.short	(.L_138 - .L_137)
.L_137:
        /*0004*/ 	.word	0x00000082


	//----- nvinfo : EIATTR_SPARSE_MMA_MASK
	.align		4
.L_138:
        /*0008*/ 	.byte	0x03, 0x50
        /*000a*/ 	.short	0x0000


	//----- nvinfo : EIATTR_MAXREG_COUNT
	.align		4
        /*000c*/ 	.byte	0x03, 0x1b
        /*000e*/ 	.short	0x00ff


	//----- nvinfo : EIATTR_MERCURY_ISA_VERSION
	.align		4
        /*0010*/ 	.byte	0x03, 0x5f
        /*0012*/ 	.short	0x0101


	//----- nvinfo : EIATTR_VRC_CTA_INIT_COUNT
	.align		4
        /*0014*/ 	.byte	0x02, 0x4a
	.zero		1
	.zero		1


	//----- nvinfo : EIATTR_EXIT_INSTR_OFFSETS
	.align		4
        /*0018*/ 	.byte	0x04, 0x1c
        /*001a*/ 	.short	(.L_140 - .L_139)


	//   ....[0]....
.L_139:
        /*001c*/ 	.word	0x00000010


	//----- nvinfo : EIATTR_SW_WAR
	.align		4
.L_140:
        /*0020*/ 	.byte	0x04, 0x36
        /*0022*/ 	.short	(.L_142 - .L_141)
.L_141:
        /*0024*/ 	.word	0x00000008
.L_142:


//--------------------- .nv.callgraph             --------------------------
	.section	.nv.callgraph,"",@"SHT_CUDA_CALLGRAPH"
	.align	4
	.sectionentsize	8
	.align		4
        /*0000*/ 	.word	0x00000000
	.align		4
        /*0004*/ 	.word	0xffffffff
	.align		4
        /*0008*/ 	.word	0x00000000
	.align		4
        /*000c*/ 	.word	0xfffffffe
	.align		4
        /*0010*/ 	.word	0x00000000
	.align		4
        /*0014*/ 	.word	0xfffffffd
	.align		4
        /*0018*/ 	.word	0x00000000
	.align		4
        /*001c*/ 	.word	0xfffffffc


//--------------------- .nv.constant4             --------------------------
	.section	.nv.constant4,"a",@progbits
	.align	8
	.align		8
.nv.constant4:
        /*0000*/ 	.dword	_ZN34_INTERNAL_b0bc9b25_4_k_cu_7da0064a4cuda3std3__45__cpo5beginE
	.align		8
        /*0008*/ 	.dword	_ZN34_INTERNAL_b0bc9b25_4_k_cu_7da0064a4cuda3std3__45__cpo3endE
	.align		8
        /*0010*/ 	.dword	_ZN34_INTERNAL_b0bc9b25_4_k_cu_7da0064a4cuda3std3__45__cpo6cbeginE
	.align		8
        /*0018*/ 	.dword	_ZN34_INTERNAL_b0bc9b25_4_k_cu_7da0064a4cuda3std3__45__cpo4cendE
	.align		8
        /*0020*/ 	.dword	_ZN34_INTERNAL_b0bc9b25_4_k_cu_7da0064a4cuda3std3__45__cpo6rbeginE
	.align		8
        /*0028*/ 	.dword	_ZN34_INTERNAL_b0bc9b25_4_k_cu_7da0064a4cuda3std3__45__cpo4rendE
	.align		8
        /*0030*/ 	.dword	_ZN34_INTERNAL_b0bc9b25_4_k_cu_7da0064a4cuda3std3__45__cpo7crbeginE
	.align		8
        /*0038*/ 	.dword	_ZN34_INTERNAL_b0bc9b25_4_k_cu_7da0064a4cuda3std3__45__cpo5crendE
	.align		8
        /*0040*/ 	.dword	_ZN34_INTERNAL_b0bc9b25_4_k_cu_7da0064a4cuda3std3__436_GLOBAL__N__b0bc9b25_4_k_cu_7da0064a6ignoreE
	.align		8
        /*0048*/ 	.dword	_ZN34_INTERNAL_b0bc9b25_4_k_cu_7da0064a4cuda3std3__419piecewise_constructE
	.align		8
        /*0050*/ 	.dword	_ZN34_INTERNAL_b0bc9b25_4_k_cu_7da0064a4cuda3std3__48in_placeE
	.align		8
        /*0058*/ 	.dword	_ZN34_INTERNAL_b0bc9b25_4_k_cu_7da0064a4cuda3std3__420unreachable_sentinelE
	.align		8
        /*0060*/ 	.dword	_ZN34_INTERNAL_b0bc9b25_4_k_cu_7da0064a4cuda3std3__47nulloptE
	.align		8
        /*0068*/ 	.dword	_ZN34_INTERNAL_b0bc9b25_4_k_cu_7da0064a4cuda3std3__48unexpectE
	.align		8
        /*0070*/ 	.dword	_ZN34_INTERNAL_b0bc9b25_4_k_cu_7da0064a4cuda3std6ranges3__45__cpo4swapE
	.align		8
        /*0078*/ 	.dword	_ZN34_INTERNAL_b0bc9b25_4_k_cu_7da0064a4cuda3std6ranges3__45__cpo9iter_moveE
	.align		8
        /*0080*/ 	.dword	_ZN34_INTERNAL_b0bc9b25_4_k_cu_7da0064a4cuda3std6ranges3__45__cpo5beginE
	.align		8
        /*0088*/ 	.dword	_ZN34_INTERNAL_b0bc9b25_4_k_cu_7da0064a4cuda3std6ranges3__45__cpo3endE
	.align		8
        /*0090*/ 	.dword	_ZN34_INTERNAL_b0bc9b25_4_k_cu_7da0064a4cuda3std6ranges3__45__cpo6cbeginE
	.align		8
        /*0098*/ 	.dword	_ZN34_INTERNAL_b0bc9b25_4_k_cu_7da0064a4cuda3std6ranges3__45__cpo4cendE
	.align		8
        /*00a0*/ 	.dword	_ZN34_INTERNAL_b0bc9b25_4_k_cu_7da0064a4cuda3std6ranges3__45__cpo7advanceE
	.align		8
        /*00a8*/ 	.dword	_ZN34_INTERNAL_b0bc9b25_4_k_cu_7da0064a4cuda3std6ranges3__45__cpo9iter_swapE
	.align		8
        /*00b0*/ 	.dword	_ZN34_INTERNAL_b0bc9b25_4_k_cu_7da0064a4cuda3std6ranges3__45__cpo4nextE
	.align		8
        /*00b8*/ 	.dword	_ZN34_INTERNAL_b0bc9b25_4_k_cu_7da0064a4cuda3std6ranges3__45__cpo4prevE
	.align		8
        /*00c0*/ 	.dword	_ZN34_INTERNAL_b0bc9b25_4_k_cu_7da0064a4cuda3std6ranges3__45__cpo4dataE
	.align		8
        /*00c8*/ 	.dword	_ZN34_INTERNAL_b0bc9b25_4_k_cu_7da0064a4cuda3std6ranges3__45__cpo5cdataE
	.align		8
        /*00d0*/ 	.dword	_ZN34_INTERNAL_b0bc9b25_4_k_cu_7da0064a4cuda3std6ranges3__45__cpo4sizeE
	.align		8
        /*00d8*/ 	.dword	_ZN34_INTERNAL_b0bc9b25_4_k_cu_7da0064a4cuda3std6ranges3__45__cpo5ssizeE
	.align		8
        /*00e0*/ 	.dword	_ZN34_INTERNAL_b0bc9b25_4_k_cu_7da0064a4cuda3std6ranges3__45__cpo8distanceE
	.align		8
        /*00e8*/ 	.dword	_ZN34_INTERNAL_b0bc9b25_4_k_cu_7da0064a6thrust24THRUST_300001_SM_1000_NS8cuda_cub3parE
	.align		8
        /*00f0*/ 	.dword	_ZN34_INTERNAL_b0bc9b25_4_k_cu_7da0064a6thrust24THRUST_300001_SM_1000_NS8cuda_cub10par_nosyncE
	.align		8
        /*00f8*/ 	.dword	_ZN34_INTERNAL_b0bc9b25_4_k_cu_7da0064a6thrust24THRUST_300001_SM_1000_NS6system6detail10sequential3seqE
	.align		8
        /*0100*/ 	.dword	_ZN34_INTERNAL_b0bc9b25_4_k_cu_7da0064a6thrust24THRUST_300001_SM_1000_NS12placeholders2_1E
	.align		8
        /*0108*/ 	.dword	_ZN34_INTERNAL_b0bc9b25_4_k_cu_7da0064a6thrust24THRUST_300001_SM_1000_NS12placeholders2_2E
	.align		8
        /*0110*/ 	.dword	_ZN34_INTERNAL_b0bc9b25_4_k_cu_7da0064a6thrust24THRUST_300001_SM_1000_NS12placeholders2_3E
	.align		8
        /*0118*/ 	.dword	_ZN34_INTERNAL_b0bc9b25_4_k_cu_7da0064a6thrust24THRUST_300001_SM_1000_NS12placeholders2_4E
	.align		8
        /*0120*/ 	.dword	_ZN34_INTERNAL_b0bc9b25_4_k_cu_7da0064a6thrust24THRUST_300001_SM_1000_NS12placeholders2_5E
	.align		8
        /*0128*/ 	.dword	_ZN34_INTERNAL_b0bc9b25_4_k_cu_7da0064a6thrust24THRUST_300001_SM_1000_NS12placeholders2_6E
	.align		8
        /*0130*/ 	.dword	_ZN34_INTERNAL_b0bc9b25_4_k_cu_7da0064a6thrust24THRUST_300001_SM_1000_NS12placeholders2_7E
	.align		8
        /*0138*/ 	.dword	_ZN34_INTERNAL_b0bc9b25_4_k_cu_7da0064a6thrust24THRUST_300001_SM_1000_NS12placeholders2_8E
	.align		8
        /*0140*/ 	.dword	_ZN34_INTERNAL_b0bc9b25_4_k_cu_7da0064a6thrust24THRUST_300001_SM_1000_NS12placeholders2_9E
	.align		8
        /*0148*/ 	.dword	_ZN34_INTERNAL_b0bc9b25_4_k_cu_7da0064a6thrust24THRUST_300001_SM_1000_NS12placeholders3_10E
	.align		8
        /*0150*/ 	.dword	_ZN34_INTERNAL_b0bc9b25_4_k_cu_7da0064a6thrust24THRUST_300001_SM_1000_NS3seqE


//--------------------- .text._ZN3cub18CUB_300001_SM_10006detail6select23DeviceSelectSweepKernelINS2_10policy_hubIjNS0_8NullTypeEiLb0ELNS0_10SelectImplE0EE10Policy1000EN6thrust24THRUST_300001_SM_1000_NS17counting_iteratorIjNSA_11use_defaultESC_SC_EEPS5_NSA_6detail15normal_iteratorINSA_10device_ptrIjEEEEPlNS0_13ScanTileStateIiLb1EEEN36_GLOBAL__N__b0bc9b25_4_k_cu_7da0064a6is_hitES5_iNS2_19streaming_context_tIlLb1EEELS6_0EEEvT0_T1_T2_T3_T4_T5_T6_T7_iT8_NS1_7vsmem_tE --------------------------
	.section	.text._ZN3cub18CUB_300001_SM_10006detail6select23DeviceSelectSweepKernelINS2_10policy_hubIjNS0_8NullTypeEiLb0ELNS0_10SelectImplE0EE10Policy1000EN6thrust24THRUST_300001_SM_1000_NS17counting_iteratorIjNSA_11use_defaultESC_SC_EEPS5_NSA_6detail15normal_iteratorINSA_10device_ptrIjEEEEPlNS0_13ScanTileStateIiLb1EEEN36_GLOBAL__N__b0bc9b25_4_k_cu_7da0064a6is_hitES5_iNS2_19streaming_context_tIlLb1EEELS6_0EEEvT0_T1_T2_T3_T4_T5_T6_T7_iT8_NS1_7vsmem_tE,"ax",@progbits
	.align	128
.text._ZN3cub18CUB_300001_SM_10006detail6select23DeviceSelectSweepKernelINS2_10policy_hubIjNS0_8NullTypeEiLb0ELNS0_10SelectImplE0EE10Policy1000EN6thrust24THRUST_300001_SM_1000_NS17counting_iteratorIjNSA_11use_defaultESC_SC_EEPS5_NSA_6detail15normal_iteratorINSA_10device_ptrIjEEEEPlNS0_13ScanTileStateIiLb1EEEN36_GLOBAL__N__b0bc9b25_4_k_cu_7da0064a6is_hitES5_iNS2_19streaming_context_tIlLb1EEELS6_0EEEvT0_T1_T2_T3_T4_T5_T6_T7_iT8_NS1_7vsmem_tE:
        .type           _ZN3cub18CUB_300001_SM_10006detail6select23DeviceSelectSweepKernelINS2_10policy_hubIjNS0_8NullTypeEiLb0ELNS0_10SelectImplE0EE10Policy1000EN6thrust24THRUST_300001_SM_1000_NS17counting_iteratorIjNSA_11use_defaultESC_SC_EEPS5_NSA_6detail15normal_iteratorINSA_10device_ptrIjEEEEPlNS0_13ScanTileStateIiLb1EEEN36_GLOBAL__N__b0bc9b25_4_k_cu_7da0064a6is_hitES5_iNS2_19streaming_context_tIlLb1EEELS6_0EEEvT0_T1_T2_T3_T4_T5_T6_T7_iT8_NS1_7vsmem_tE,@function
        .size           _ZN3cub18CUB_300001_SM_10006detail6select23DeviceSelectSweepKernelINS2_10policy_hubIjNS0_8NullTypeEiLb0ELNS0_10SelectImplE0EE10Policy1000EN6thrust24THRUST_300001_SM_1000_NS17counting_iteratorIjNSA_11use_defaultESC_SC_EEPS5_NSA_6detail15normal_iteratorINSA_10device_ptrIjEEEEPlNS0_13ScanTileStateIiLb1EEEN36_GLOBAL__N__b0bc9b25_4_k_cu_7da0064a6is_hitES5_iNS2_19streaming_context_tIlLb1EEELS6_0EEEvT0_T1_T2_T3_T4_T5_T6_T7_iT8_NS1_7vsmem_tE,(.L_x_4266 - _ZN3cub18CUB_300001_SM_10006detail6select23DeviceSelectSweepKernelINS2_10policy_hubIjNS0_8NullTypeEiLb0ELNS0_10SelectImplE0EE10Policy1000EN6thrust24THRUST_300001_SM_1000_NS17counting_iteratorIjNSA_11use_defaultESC_SC_EEPS5_NSA_6detail15normal_iteratorINSA_10device_ptrIjEEEEPlNS0_13ScanTileStateIiLb1EEEN36_GLOBAL__N__b0bc9b25_4_k_cu_7da0064a6is_hitES5_iNS2_19streaming_context_tIlLb1EEELS6_0EEEvT0_T1_T2_T3_T4_T5_T6_T7_iT8_NS1_7vsmem_tE)
        .other          _ZN3cub18CUB_300001_SM_10006detail6select23DeviceSelectSweepKernelINS2_10policy_hubIjNS0_8NullTypeEiLb0ELNS0_10SelectImplE0EE10Policy1000EN6thrust24THRUST_300001_SM_1000_NS17counting_iteratorIjNSA_11use_defaultESC_SC_EEPS5_NSA_6detail15normal_iteratorINSA_10device_ptrIjEEEEPlNS0_13ScanTileStateIiLb1EEEN36_GLOBAL__N__b0bc9b25_4_k_cu_7da0064a6is_hitES5_iNS2_19streaming_context_tIlLb1EEELS6_0EEEvT0_T1_T2_T3_T4_T5_T6_T7_iT8_NS1_7vsmem_tE,@"STO_CUDA_ENTRY STV_DEFAULT"
_ZN3cub18CUB_300001_SM_10006detail6select23DeviceSelectSweepKernelINS2_10policy_hubIjNS0_8NullTypeEiLb0ELNS0_10SelectImplE0EE10Policy1000EN6thrust24THRUST_300001_SM_1000_NS17counting_iteratorIjNSA_11use_defaultESC_SC_EEPS5_NSA_6detail15normal_iteratorINSA_10device_ptrIjEEEEPlNS0_13ScanTileStateIiLb1EEEN36_GLOBAL__N__b0bc9b25_4_k_cu_7da0064a6is_hitES5_iNS2_19streaming_context_tIlLb1EEELS6_0EEEvT0_T1_T2_T3_T4_T5_T6_T7_iT8_NS1_7vsmem_tE:
[----:B------:R-:W0:Y:S01]  /*0000*/  LDC R1, c[0x0][0x37c] ;  /* 0x0000df00ff017b82 */ /* 0x000e220000000800 */
[----:B------:R-:W1:Y:S07]  /*0010*/  S2R R3, SR_CTAID.Y ;  /* 0x0000000000037919 */ /* 0x000e6e0000002600 */
[----:B------:R-:W1:Y:S01]  /*0020*/  S2UR UR5, SR_CTAID.X ;  /* 0x00000000000579c3 */ /* 0x000e620000002500 */
[----:B------:R-:W2:Y:S01]  /*0030*/  LDCU UR4, c[0x0][0x3c8] ;  /* 0x00007900ff0477ac */ /* 0x000ea20008000800 */
[----:B0-----:R-:W-:Y:S01]  /*0040*/  VIADD R1, R1, 0xfffff610 ;  /* 0xfffff61001017836 */ /* 0x001fe20000000000 */
[----:B------:R-:W0:Y:S05]  /*0050*/  LDCU UR8, c[0x0][0x3b8] ;  /* 0x00007700ff0877ac */ /* 0x000e2a0008000800 */
[----:B------:R-:W1:Y:S01]  /*0060*/  LDC R26, c[0x0][0x374] ;  /* 0x0000dd00ff1a7b82 */ /* 0x000e620000000800 */
[----:B------:R-:W3:Y:S01]  /*0070*/  LDCU UR9, c[0x0][0x3b0] ;  /* 0x00007600ff0977ac */ /* 0x000ee20008000800 */
[----:B------:R-:W4:Y:S01]  /*0080*/  LDCU.64 UR6, c[0x0][0x358] ;  /* 0x00006b00ff0677ac */ /* 0x000f220008000a00 */
[----:B--2---:R-:W-:Y:S01]  /*0090*/  UIADD3 UR4, UPT, UPT, UR4, -0x1, URZ ;  /* 0xffffffff04047890 */ /* 0x004fe2000fffe0ff */
[----:B0-----:R-:W-:-:S02]  /*00a0*/  IMAD.U32 R20, RZ, RZ, UR8 ;  /* 0x00000008ff147e24 */ /* 0x001fc4000f8e00ff */
[----:B---3--:R-:W-:Y:S02]  /*00b0*/  IMAD.U32 R21, RZ, RZ, UR9 ;  /* 0x00000009ff157e24 */ /* 0x008fe4000f8e00ff */
[----:B-1----:R-:W-:-:S05]  /*00c0*/  IMAD R26, R26, UR5, R3 ;  /* 0x000000051a1a7c24 */ /* 0x002fca000f8e0203 */
[----:B------:R-:W-:-:S13]  /*00d0*/  ISETP.GE.AND P0, PT, R26, UR4, PT ;  /* 0x000000041a007c0c */ /* 0x000fda000bf06270 */
[----:B----4-:R-:W-:Y:S05]  /*00e0*/  @P0 BRA `(.L_x_0) ;  /* 0x0000252400840947 */ /* 0x010fea0003800000 */
[----:B------:R-:W-:-:S13]  /*00f0*/  ISETP.NE.AND P0, PT, R26, RZ, PT ;  /* 0x000000ff1a00720c */ /* 0x000fda0003f05270 */
[----:B------:R-:W-:Y:S05]  /*0100*/  @P0 BRA `(.L_x_1) ;  /* 0x0000128c003c0947 */ /* 0x000fea0003800000 */
[----:B------:R-:W0:Y:S01]  /*0110*/  S2R R4, SR_TID.X ;  /* 0x0000000000047919 */ /* 0x000e220000002100 */
[----:B------:R-:W1:Y:S01]  /*0120*/  LDCU.U8 UR5, c[0x0][0x3d0] ;  /* 0x00007a00ff0577ac */ /* 0x000e620008000000 */
[----:B------:R-:W2:Y:S01]  /*0130*/  S2UR UR8, SR_CgaCtaId ;  /* 0x00000000000879c3 */ /* 0x000ea20000008800 */
[----:B------:R-:W-:Y:S01]  /*0140*/  IMAD.MOV.U32 R24, RZ, RZ, 0x1 ;  /* 0x00000001ff187424 */ /* 0x000fe200078e00ff */
[----:B------:R-:W3:Y:S01]  /*0150*/  S2R R53, SR_LANEID ;  /* 0x0000000000357919 */ /* 0x000ee20000000000 */
[----:B------:R-:W4:Y:S05]  /*0160*/  LDCU UR4, c[0x0][0x3e0] ;  /* 0x00007c00ff0477ac */ /* 0x000f2a0008000800 */
[----:B------:R-:W5:Y:S01]  /*0170*/  LDC R2, c[0x0][0x380] ;  /* 0x0000e000ff027b82 */ /* 0x000f620000000800 */
[----:B-1----:R-:W-:-:S03]  /*0180*/  UISETP.NE.AND UP0, UPT, UR5, URZ, UPT ;  /* 0x000000ff0500728c */ /* 0x002fc6000bf05270 */
[----:B------:R-:W-:Y:S01]  /*0190*/  UMOV UR5, 0x400 ;  /* 0x0000040000057882 */ /* 0x000fe20000000000 */
[----:B----4-:R-:W-:Y:S02]  /*01a0*/  USEL UR4, UR4, URZ, !UP0 ;  /* 0x000000ff04047287 */ /* 0x010fe4000c000000 */
[----:B--2---:R-:W-:Y:S01]  /*01b0*/  ULEA UR5, UR8, UR5, 0x18 ;  /* 0x0000000508057291 */ /* 0x004fe2000f8ec0ff */
[C---:B0-----:R-:W-:Y:S02]  /*01c0*/  LOP3.LUT R0, R4.reuse, 0x1f, RZ, 0xc0, !PT ;  /* 0x0000001f04007812 */ /* 0x041fe400078ec0ff */
[----:B------:R-:W-:-:S05]  /*01d0*/  LOP3.LUT R3, R4, 0x3e0, RZ, 0xc0, !PT ;  /* 0x000003e004037812 */ /* 0x000fca00078ec0ff */
[----:B------:R-:W-:Y:S01]  /*01e0*/  IMAD R3, R3, 0xf, R0 ;  /* 0x0000000f03037824 */ /* 0x000fe200078e0200 */
[----:B------:R-:W-:-:S03]  /*01f0*/  SHF.R.U32.HI R0, RZ, 0x5, R4 ;  /* 0x00000005ff007819 */ /* 0x000fc60000011604 */
[----:B------:R-:W-:Y:S02]  /*0200*/  IMAD R3, R26, 0x1680, R3 ;  /* 0x000016801a037824 */ /* 0x000fe400078e0203 */
[----:B---3--:R-:W-:Y:S02]  /*0210*/  IMAD R0, R0, 0x1e0, R53 ;  /* 0x000001e000007824 */ /* 0x008fe400078e0235 */
[----:B------:R-:W-:Y:S01]  /*0220*/  IMAD.MOV.U32 R26, RZ, RZ, 0x270 ;  /* 0x00000270ff1a7424 */ /* 0x000fe200078e00ff */
[----:B-----5:R-:W-:Y:S02]  /*0230*/  IADD3 R3, PT, PT, R2, UR4, R3 ;  /* 0x0000000402037c10 */ /* 0x020fe4000fffe003 */
[----:B------:R-:W-:-:S03]  /*0240*/  LEA R13, R0, UR5, 0x2 ;  /* 0x00000005000d7c11 */ /* 0x000fc6000f8e10ff */
[C---:B------:R-:W-:Y:S02]  /*0250*/  VIADD R0, R3.reuse, 0x20 ;  /* 0x0000002003007836 */ /* 0x040fe40000000000 */
[C---:B------:R-:W-:Y:S01]  /*0260*/  VIADD R2, R3.reuse, 0x40 ;  /* 0x0000004003027836 */ /* 0x040fe20000000000 */
[----:B------:R-:W-:Y:S01]  /*0270*/  STS [R13], R3 ;  /* 0x000000030d007388 */ /* 0x000fe20000000800 */
[C---:B------:R-:W-:Y:S02]  /*0280*/  VIADD R4, R3.reuse, 0x60 ;  /* 0x0000006003047836 */ /* 0x040fe40000000000 */
[C---:B------:R-:W-:Y:S01]  /*0290*/  VIADD R5, R3.reuse, 0x80 ;  /* 0x0000008003057836 */ /* 0x040fe20000000000 */
[----:B------:R0:W-:Y:S01]  /*02a0*/  STS [R13+0x80], R0 ;  /* 0x000080000d007388 */ /* 0x0001e20000000800 */
[C---:B------:R-:W-:Y:S02]  /*02b0*/  VIADD R7, R3.reuse, 0xc0 ;  /* 0x000000c003077836 */ /* 0x040fe40000000000 */
[C---:B------:R-:W-:Y:S01]  /*02c0*/  VIADD R6, R3.reuse, 0xa0 ;  /* 0x000000a003067836 */ /* 0x040fe20000000000 */
[----:B------:R1:W-:Y:S01]  /*02d0*/  STS [R13+0x100], R2 ;  /* 0x000100020d007388 */ /* 0x0003e20000000800 */
[----:B------:R-:W-:-:S02]  /*02e0*/  VIADD R8, R3, 0xe0 ;  /* 0x000000e003087836 */ /* 0x000fc40000000000 */
[C---:B------:R-:W-:Y:S01]  /*02f0*/  VIADD R9, R3.reuse, 0x100 ;  /* 0x0000010003097836 */ /* 0x040fe20000000000 */
[----:B------:R2:W-:Y:S01]  /*0300*/  STS [R13+0x180], R4 ;  /* 0x000180040d007388 */ /* 0x0005e20000000800 */
[C---:B------:R-:W-:Y:S02]  /*0310*/  VIADD R10, R3.reuse, 0x120 ;  /* 0x00000120030a7836 */ /* 0x040fe40000000000 */
[C---:B0-----:R-:W-:Y:S01]  /*0320*/  VIADD R0, R3.reuse, 0x140 ;  /* 0x0000014003007836 */ /* 0x041fe20000000000 */
[----:B------:R0:W-:Y:S01]  /*0330*/  STS [R13+0x200], R5 ;  /* 0x000200050d007388 */ /* 0x0001e20000000800 */
[C---:B------:R-:W-:Y:S02]  /*0340*/  VIADD R11, R3.reuse, 0x1c0 ;  /* 0x000001c0030b7836 */ /* 0x040fe40000000000 */
[C---:B-1----:R-:W-:Y:S01]  /*0350*/  VIADD R2, R3.reuse, 0x160 ;  /* 0x0000016003027836 */ /* 0x042fe20000000000 */
[----:B------:R1:W-:Y:S01]  /*0360*/  STS [R13+0x300], R7 ;  /* 0x000300070d007388 */ /* 0x0003e20000000800 */
[----:B--2---:R-:W-:-:S03]  /*0370*/  VIADD R4, R3, 0x180 ;  /* 0x0000018003047836 */ /* 0x004fc60000000000 */
[----:B------:R-:W-:Y:S01]  /*0380*/  STS [R13+0x280], R6 ;  /* 0x000280060d007388 */ /* 0x000fe20000000800 */
[----:B0-----:R-:W-:-:S03]  /*0390*/  VIADD R5, R3, 0x1a0 ;  /* 0x000001a003057836 */ /* 0x001fc60000000000 */
[----:B------:R-:W-:Y:S01]  /*03a0*/  STS [R13+0x380], R8 ;  /* 0x000380080d007388 */ /* 0x000fe20000000800 */
[----:B-1----:R-:W-:-:S03]  /*03b0*/  IMAD R7, R53, 0x38, R13 ;  /* 0x0000003835077824 */ /* 0x002fc600078e020d */
[----:B------:R-:W-:Y:S04]  /*03c0*/  STS [R13+0x400], R9 ;  /* 0x000400090d007388 */ /* 0x000fe80000000800 */
[----:B------:R-:W-:Y:S04]  /*03d0*/  STS [R13+0x480], R10 ;  /* 0x0004800a0d007388 */ /* 0x000fe80000000800 */
[----:B------:R-:W-:Y:S04]  /*03e0*/  STS [R13+0x500], R0 ;  /* 0x000500000d007388 */ /* 0x000fe80000000800 */
[----:B------:R-:W-:Y:S04]  /*03f0*/  STS [R13+0x580], R2 ;  /* 0x000580020d007388 */ /* 0x000fe80000000800 */
[----:B------:R-:W-:Y:S04]  /*0400*/  STS [R13+0x600], R4 ;  /* 0x000600040d007388 */ /* 0x000fe80000000800 */
[----:B------:R-:W-:Y:S04]  /*0410*/  STS [R13+0x680], R5 ;  /* 0x000680050d007388 */ /* 0x000fe80000000800 */
[----:B------:R-:W-:Y:S01]  /*0420*/  STS [R13+0x700], R11 ;  /* 0x0007000b0d007388 */ /* 0x000fe20000000800 */
[----:B------:R-:W-:-:S03]  /*0430*/  NOP ;  /* 0x0000000000007918 */ /* 0x000fc60000000000 */
[----:B------:R-:W0:Y:S04]  /*0440*/  LDS R28, [R7] ;  /* 0x00000000071c7984 */ /* 0x000e280000000800 */
[----:B------:R-:W1:Y:S04]  /*0450*/  LDS R4, [R7+0x4] ;  /* 0x0000040007047984 */ /* 0x000e680000000800 */
[----:B------:R-:W2:Y:S04]  /*0460*/  LDS R2, [R7+0xc] ;  /* 0x00000c0007027984 */ /* 0x000ea80000000800 */
[----:B------:R-:W-:Y:S04]  /*0470*/  LDS R34, [R7+0x10] ;  /* 0x0000100007227984 */ /* 0x000fe80000000800 */
[----:B------:R-:W-:Y:S04]  /*0480*/  LDS R32, [R7+0x14] ;  /* 0x0000140007207984 */ /* 0x000fe80000000800 */
[----:B------:R-:W-:Y:S04]  /*0490*/  LDS R18, [R7+0x18] ;  /* 0x0000180007127984 */ /* 0x000fe80000000800 */
[----:B------:R-:W-:Y:S04]  /*04a0*/  LDS R16, [R7+0x1c] ;  /* 0x00001c0007107984 */ /* 0x000fe80000000800 */
[----:B------:R-:W-:Y:S04]  /*04b0*/  LDS R14, [R7+0x20] ;  /* 0x00002000070e7984 */ /* 0x000fe80000000800 */
[----:B------:R-:W-:Y:S04]  /*04c0*/  LDS R12, [R7+0x24] ;  /* 0x00002400070c7984 */ /* 0x000fe80000000800 */
[----:B------:R-:W-:Y:S01]  /*04d0*/  LDS R10, [R7+0x28] ;  /* 0x00002800070a7984 */ /* 0x000fe20000000800 */
[----:B0-----:R-:W-:-:S03]  /*04e0*/  SHF.R.U32.HI R3, RZ, 0x1e, R28 ;  /* 0x0000001eff037819 */ /* 0x001fc6000001161c */
[----:B------:R-:W-:Y:S01]  /*04f0*/  LDS R8, [R7+0x2c] ;  /* 0x00002c0007087984 */ /* 0x000fe20000000800 */
[----:B------:R-:W-:-:S03]  /*0500*/  LOP3.LUT R3, R3, R28, RZ, 0x3c, !PT ;  /* 0x0000001c03037212 */ /* 0x000fc600078e3cff */
[----:B-1----:R-:W-:Y:S02]  /*0510*/  STL [R1+0x9c8], R4 ;  /* 0x0009c80401007387 */ /* 0x002fe40000100800 */
[----:B------:R-:W-:Y:S02]  /*0520*/  IMAD R29, R3, 0x6c078965, R24 ;  /* 0x6c078965031d7824 */ /* 0x000fe400078e0218 */
[----:B--2---:R-:W-:Y:S04]  /*0530*/  STL [R1+0x9d4], R2 ;  /* 0x0009d40201007387 */ /* 0x004fe80000100800 */
[----:B------:R-:W0:Y:S01]  /*0540*/  LDS R3, [R7+0x8] ;  /* 0x0000080007037984 */ /* 0x000e220000000800 */
[----:B------:R-:W-:-:S03]  /*0550*/  SHF.R.U32.HI R0, RZ, 0x1e, R29 ;  /* 0x0000001eff007819 */ /* 0x000fc6000001161d */
[----:B------:R-:W1:Y:S01]  /*0560*/  LDS R6, [R7+0x30] ;  /* 0x0000300007067984 */ /* 0x000e620000000800 */
[----:B------:R-:W-:-:S03]  /*0570*/  LOP3.LUT R0, R0, R29, RZ, 0x3c, !PT ;  /* 0x0000001d00007212 */ /* 0x000fc600078e3cff */
[----:B------:R-:W2:Y:S02]  /*0580*/  LDS R4, [R7+0x34] ;  /* 0x0000340007047984 */ /* 0x000ea40000000800 */
[----:B------:R-:W-:Y:S02]  /*0590*/  IMAD R0, R0, 0x6c078965, R24 ;  /* 0x6c07896500007824 */ /* 0x000fe400078e0218 */
[----:B------:R-:W3:Y:S02]  /*05a0*/  LDS R2, [R7+0x38] ;  /* 0x0000380007027984 */ /* 0x000ee40000000800 */
[----:B------:R-:W-:Y:S02]  /*05b0*/  VIADD R22, R0, 0x1 ;  /* 0x0000000100167836 */ /* 0x000fe40000000000 */
[----:B------:R-:W-:Y:S01]  /*05c0*/  STL [R1+0x9cc], R28 ;  /* 0x0009cc1c01007387 */ /* 0x000fe20000100800 */
[----:B------:R-:W-:-:S03]  /*05d0*/  IMAD.MOV.U32 R0, RZ, RZ, 0x1 ;  /* 0x00000001ff007424 */ /* 0x000fc600078e00ff */
[----:B------:R-:W-:Y:S04]  /*05e0*/  STL [R1+0x9c0], R26 ;  /* 0x0009c01a01007387 */ /* 0x000fe80000100800 */
[----:B------:R-:W-:Y:S04]  /*05f0*/  STL.64 [R1], R28 ;  /* 0x0000001c01007387 */ /* 0x000fe80000100a00 */
[----:B0-----:R0:W-:Y:S02]  /*0600*/  STL [R1+0x9dc], R3 ;  /* 0x0009dc0301007387 */ /* 0x0011e40000100800 */
[----:B0-----:R-:W-:-:S04]  /*0610*/  SHF.R.U32.HI R3, RZ, 0x1e, R22 ;  /* 0x0000001eff037819 */ /* 0x001fc80000011616 */
[----:B------:R-:W-:-:S05]  /*0620*/  LOP3.LUT R3, R3, R22, RZ, 0x3c, !PT ;  /* 0x0000001603037212 */ /* 0x000fca00078e3cff */
[----:B------:R-:W-:Y:S02]  /*0630*/  IMAD R3, R3, 0x6c078965, R24 ;  /* 0x6c07896503037824 */ /* 0x000fe400078e0218 */
[----:B------:R-:W-:Y:S02]  /*0640*/  VIADD R24, R1, 0x4 ;  /* 0x0000000401187836 */ /* 0x000fe40000000000 */
[----:B------:R-:W-:Y:S02]  /*0650*/  VIADD R23, R3, 0x2 ;  /* 0x0000000203177836 */ /* 0x000fe40000000000 */
[----:B------:R-:W-:-:S03]  /*0660*/  IMAD.MOV.U32 R3, RZ, RZ, 0x4 ;  /* 0x00000004ff037424 */ /* 0x000fc600078e00ff */
[----:B-123--:R0:W-:Y:S04]  /*0670*/  STL.64 [R1+0x8], R22 ;  /* 0x0000081601007387 */ /* 0x00e1e80000100a00 */
.L_x_2:
[----:B0-----:R-:W-:Y:S01]  /*0680*/  SHF.R.U32.HI R22, RZ, 0x1e, R23 ;  /* 0x0000001eff167819 */ /* 0x001fe20000011617 */
[----:B------:R-:W-:Y:S02]  /*0690*/  IMAD.MOV.U32 R11, RZ, RZ, R0 ;  /* 0x000000ffff0b7224 */ /* 0x000fe400078e0000 */
[----:B------:R-:W-:Y:S01]  /*06a0*/  VIADD R0, R0, 0x4 ;  /* 0x0000000400007836 */ /* 0x000fe20000000000 */
[----:B------:R-:W-:-:S05]  /*06b0*/  LOP3.LUT R22, R22, R23, RZ, 0x3c, !PT ;  /* 0x0000001716167212 */ /* 0x000fca00078e3cff */
[----:B------:R-:W-:-:S05]  /*06c0*/  IMAD R5, R22, 0x6c078965, R3 ;  /* 0x6c07896516057824 */ /* 0x000fca00078e0203 */
[----:B------:R-:W-:Y:S01]  /*06d0*/  SHF.R.U32.HI R22, RZ, 0x1e, R5 ;  /* 0x0000001eff167819 */ /* 0x000fe20000011605 */
[----:B------:R0:W-:Y:S03]  /*06e0*/  STL [R24+0xc], R5 ;  /* 0x00000c0518007387 */ /* 0x0001e60000100800 */
[----:B------:R-:W-:-:S05]  /*06f0*/  LOP3.LUT R3, R22, R5, RZ, 0x3c, !PT ;  /* 0x0000000516037212 */ /* 0x000fca00078e3cff */
[----:B------:R-:W-:Y:S02]  /*0700*/  IMAD R7, R3, 0x6c078965, R0 ;  /* 0x6c07896503077824 */ /* 0x000fe400078e0200 */
[----:B0-----:R-:W-:-:S03]  /*0710*/  IMAD R24, R0, 0x4, R1 ;  /* 0x0000000400187824 */ /* 0x001fc600078e0201 */
[----:B------:R-:W-:Y:S02]  /*0720*/  SHF.R.U32.HI R22, RZ, 0x1e, R7 ;  /* 0x0000001eff167819 */ /* 0x000fe40000011607 */
[----:B------:R1:W-:Y:S02]  /*0730*/  STL [R24], R7 ;  /* 0x0000000718007387 */ /* 0x0003e40000100800 */
[----:B------:R-:W-:-:S05]  /*0740*/  LOP3.LUT R3, R22, R7, RZ, 0x3c, !PT ;  /* 0x0000000716037212 */ /* 0x000fca00078e3cff */
[----:B------:R-:W-:-:S04]  /*0750*/  IMAD R3, R3, 0x6c078965, R0 ;  /* 0x6c07896503037824 */ /* 0x000fc800078e0200 */
[----:B------:R-:W-:-:S05]  /*0760*/  VIADD R9, R3, 0x1 ;  /* 0x0000000103097836 */ /* 0x000fca0000000000 */
[----:B------:R-:W-:Y:S01]  /*0770*/  SHF.R.U32.HI R22, RZ, 0x1e, R9 ;  /* 0x0000001eff167819 */ /* 0x000fe20000011609 */
[----:B------:R1:W-:Y:S03]  /*0780*/  STL [R24+0x4], R9 ;  /* 0x0000040918007387 */ /* 0x0003e60000100800 */
[----:B------:R-:W-:-:S05]  /*0790*/  LOP3.LUT R3, R22, R9, RZ, 0x3c, !PT ;  /* 0x0000000916037212 */ /* 0x000fca00078e3cff */
[----:B------:R-:W-:-:S04]  /*07a0*/  IMAD R3, R3, 0x6c078965, R0 ;  /* 0x6c07896503037824 */ /* 0x000fc800078e0200 */
[----:B------:R-:W-:Y:S02]  /*07b0*/  VIADD R23, R3, 0x2 ;  /* 0x0000000203177836 */ /* 0x000fe40000000000 */
[----:B------:R-:W-:-:S03]  /*07c0*/  VIADD R3, R11, 0x7 ;  /* 0x000000070b037836 */ /* 0x000fc60000000000 */
[----:B------:R1:W-:Y:S02]  /*07d0*/  STL [R24+0x8], R23 ;  /* 0x0000081718007387 */ /* 0x0003e40000100800 */
[----:B------:R-:W-:-:S13]  /*07e0*/  ISETP.NE.AND P0, PT, R3, 0x270, PT ;  /* 0x000002700300780c */ /* 0x000fda0003f05270 */
[----:B-1----:R-:W-:Y:S05]  /*07f0*/  @P0 BRA `(.L_x_2) ;  /* 0xfffffffc00a00947 */ /* 0x002fea000383ffff */
[----:B------:R-:W2:Y:S01]  /*0800*/  LDL R13, [R1+0x9cc] ;  /* 0x0009cc00010d7983 */ /* 0x000ea20000100800 */
[----:B------:R-:W0:Y:S03]  /*0810*/  LDC R22, c[0x0][0x3b0] ;  /* 0x0000ec00ff167b82 */ /* 0x000e260000000800 */
[----:B------:R1:W5:Y:S01]  /*0820*/  LDL R0, [R1+0x9c0] ;  /* 0x0009c00001007983 */ /* 0x0003620000100800 */
[C---:B0-----:R-:W-:Y:S02]  /*0830*/  ISETP.GE.AND P0, PT, R22.reuse, -0x3e, PT ;  /* 0xffffffc21600780c */ /* 0x041fe40003f06270 */
[----:B------:R-:W-:Y:S01]  /*0840*/  VIADDMNMX R22, R22, 0x3e, RZ, !PT ;  /* 0x0000003e16167846 */ /* 0x000fe200078001ff */
[----:B--2---:R-:W-:-:S10]  /*0850*/  IMAD.MOV.U32 R9, RZ, RZ, R13 ;  /* 0x000000ffff097224 */ /* 0x004fd400078e000d */
[----:B-1----:R-:W-:Y:S05]  /*0860*/  @!P0 BRA `(.L_x_3) ;  /* 0x0000001400788947 */ /* 0x002fea0003800000 */
[----:B------:R-:W-:Y:S01]  /*0870*/  IMAD.MOV.U32 R9, RZ, RZ, R13 ;  /* 0x000000ffff097224 */ /* 0x000fe200078e000d */
[----:B------:R-:W-:-:S06]  /*0880*/  UMOV UR4, URZ ;  /* 0x000000ff00047c82 */ /* 0x000fcc0008000000 */
.L_x_8:
[----:B-----5:R-:W-:Y:S01]  /*0890*/  ISETP.GE.AND P1, PT, R0, 0x270, PT ;  /* 0x000002700000780c */ /* 0x020fe20003f26270 */
[----:B------:R-:W-:Y:S01]  /*08a0*/  BSSY.RECONVERGENT B0, `(.L_x_4) ;  /* 0x0000157000007945 */ /* 0x000fe20003800200 */
[----:B------:R-:W-:Y:S01]  /*08b0*/  ISETP.NE.AND P0, PT, R22, UR4, PT ;  /* 0x0000000416007c0c */ /* 0x000fe2000bf05270 */
[----:B------:R-:W-:-:S10]  /*08c0*/  UIADD3 UR4, UPT, UPT, UR4, 0x1, URZ ;  /* 0x0000000104047890 */ /* 0x000fd4000fffe0ff */
[----:B012---:R-:W-:Y:S05]  /*08d0*/  @!P1 BRA `(.L_x_5) ;  /* 0x00000014004c9947 */ /* 0x007fea0003800000 */
[----:B------:R-:W2:Y:S04]  /*08e0*/  LDL R28, [R1+0x4] ;  /* 0x00000400011c7983 */ /* 0x000ea80000100800 */
[----:B------:R-:W3:Y:S04]  /*08f0*/  LDL R7, [R1+0x8] ;  /* 0x0000080001077983 */ /* 0x000ee80000100800 */
[----:B------:R-:W4:Y:S04]  /*0900*/  LDL R0, [R1+0xc] ;  /* 0x00000c0001007983 */ /* 0x000f280000100800 */
[----:B------:R-:W5:Y:S04]  /*0910*/  LDL R3, [R1+0x634] ;  /* 0x0006340001037983 */ /* 0x000f680000100800 */
[----:B------:R-:W5:Y:S04]  /*0920*/  LDL R11, [R1+0x638] ;  /* 0x00063800010b7983 */ /* 0x000f680000100800 */
[----:B------:R-:W5:Y:S01]  /*0930*/  LDL R13, [R1+0x63c] ;  /* 0x00063c00010d7983 */ /* 0x000f620000100800 */
[----:B------:R-:W-:Y:S01]  /*0940*/  UMOV UR5, URZ ;  /* 0x000000ff00057c82 */ /* 0x000fe20008000000 */
[----:B--2---:R-:W-:-:S02]  /*0950*/  LOP3.LUT R24, R28, 0x7ffffffe, RZ, 0xc0, !PT ;  /* 0x7ffffffe1c187812 */ /* 0x004fc400078ec0ff */
[----:B------:R-:W-:Y:S02]  /*0960*/  LOP3.LUT R5, R28, 0x1, RZ, 0xc0, !PT ;  /* 0x000000011c057812 */ /* 0x000fe400078ec0ff */
[----:B------:R-:W-:Y:S02]  /*0970*/  LOP3.LUT R24, R24, 0x80000000, R9, 0xf8, !PT ;  /* 0x8000000018187812 */ /* 0x000fe400078ef809 */
[----:B------:R-:W-:Y:S02]  /*0980*/  ISETP.NE.U32.AND P1, PT, R5, 0x1, PT ;  /* 0x000000010500780c */ /* 0x000fe40003f25070 */
[C---:B---3--:R-:W-:Y:S02]  /*0990*/  LOP3.LUT R9, R7.reuse, 0x1, RZ, 0xc0, !PT ;  /* 0x0000000107097812 */ /* 0x048fe400078ec0ff */
[----:B------:R-:W-:Y:S02]  /*09a0*/  LOP3.LUT R5, R7, 0x7ffffffe, RZ, 0xc0, !PT ;  /* 0x7ffffffe07057812 */ /* 0x000fe400078ec0ff */
[----:B----4-:R-:W-:-:S02]  /*09b0*/  LOP3.LUT R26, R0, 0x7ffffffe, RZ, 0xc0, !PT ;  /* 0x7ffffffe001a7812 */ /* 0x010fc400078ec0ff */
[----:B------:R-:W-:Y:S02]  /*09c0*/  LOP3.LUT R15, R0, 0x1, RZ, 0xc0, !PT ;  /* 0x00000001000f7812 */ /* 0x000fe400078ec0ff */
[----:B------:R-:W-:Y:S02]  /*09d0*/  ISETP.NE.U32.AND P2, PT, R9, 0x1, PT ;  /* 0x000000010900780c */ /* 0x000fe40003f45070 */
[----:B------:R-:W-:Y:S02]  /*09e0*/  LOP3.LUT R5, R5, 0x80000000, R28, 0xf8, !PT ;  /* 0x8000000005057812 */ /* 0x000fe400078ef81c */
[----:B------:R-:W-:Y:S02]  /*09f0*/  LOP3.LUT R9, R26, 0x80000000, R7, 0xf8, !PT ;  /* 0x800000001a097812 */ /* 0x000fe400078ef807 */
[----:B------:R-:W-:Y:S02]  /*0a00*/  ISETP.NE.U32.AND P3, PT, R15, 0x1, PT ;  /* 0x000000010f00780c */ /* 0x000fe40003f65070 */
[----:B------:R-:W-:-:S02]  /*0a10*/  SHF.R.U32.HI R26, RZ, 0x1, R5 ;  /* 0x00000001ff1a7819 */ /* 0x000fc40000011605 */
[----:B------:R-:W-:Y:S02]  /*0a20*/  SHF.R.U32.HI R28, RZ, 0x1, R9 ;  /* 0x00000001ff1c7819 */ /* 0x000fe40000011609 */
[----:B------:R-:W-:Y:S02]  /*0a30*/  SHF.R.U32.HI R24, RZ, 0x1, R24 ;  /* 0x00000001ff187819 */ /* 0x000fe40000011618 */
[----:B------:R-:W-:Y:S02]  /*0a40*/  SEL R7, RZ, 0x9908b0df, P1 ;  /* 0x9908b0dfff077807 */ /* 0x000fe40000800000 */
[----:B------:R-:W-:Y:S02]  /*0a50*/  SEL R5, RZ, 0x9908b0df, P2 ;  /* 0x9908b0dfff057807 */ /* 0x000fe40001000000 */
[----:B------:R-:W-:Y:S02]  /*0a60*/  SEL R9, RZ, 0x9908b0df, P3 ;  /* 0x9908b0dfff097807 */ /* 0x000fe40001800000 */
[----:B-----5:R-:W-:Y:S01]  /*0a70*/  LOP3.LUT R24, R24, R7, R3, 0x96, !PT ;  /* 0x0000000718187212 */ /* 0x020fe200078e9603 */
[----:B------:R-:W-:Y:S01]  /*0a80*/  IMAD.MOV.U32 R3, RZ, RZ, R1 ;  /* 0x000000ffff037224 */ /* 0x000fe200078e0001 */
[----:B------:R-:W-:-:S02]  /*0a90*/  LOP3.LUT R26, R26, R5, R11, 0x96, !PT ;  /* 0x000000051a1a7212 */ /* 0x000fc400078e960b */
[----:B------:R-:W-:Y:S01]  /*0aa0*/  LOP3.LUT R28, R28, R9, R13, 0x96, !PT ;  /* 0x000000091c1c7212 */ /* 0x000fe200078e960d */
[----:B------:R0:W-:Y:S04]  /*0ab0*/  STL [R1], R24 ;  /* 0x0000001801007387 */ /* 0x0001e80000100800 */
[----:B------:R0:W-:Y:S04]  /*0ac0*/  STL [R1+0x4], R26 ;  /* 0x0000041a01007387 */ /* 0x0001e80000100800 */
[----:B------:R0:W-:Y:S02]  /*0ad0*/  STL [R1+0x8], R28 ;  /* 0x0000081c01007387 */ /* 0x0001e40000100800 */
.L_x_6:
[----:B------:R-:W2:Y:S04]  /*0ae0*/  LDL R42, [R3+0x10] ;  /* 0x00001000032a7983 */ /* 0x000ea80000100800 */
[----:B-1----:R-:W3:Y:S04]  /*0af0*/  LDL R38, [R3+0x14] ;  /* 0x0000140003267983 */ /* 0x002ee80000100800 */
[----:B------:R-:W4:Y:S04]  /*0b00*/  LDL R41, [R3+0x640] ;  /* 0x0006400003297983 */ /* 0x000f280000100800 */
[----:B------:R-:W5:Y:S04]  /*0b10*/  LDL R40, [R3+0x644] ;  /* 0x0006440003287983 */ /* 0x000f680000100800 */
[----:B------:R-:W5:Y:S04]  /*0b20*/  LDL R37, [R3+0x18] ;  /* 0x0000180003257983 */ /* 0x000f680000100800 */
[----:B------:R-:W5:Y:S04]  /*0b30*/  LDL R39, [R3+0x1c] ;  /* 0x00001c0003277983 */ /* 0x000f680000100800 */
[----:B0-----:R-:W5:Y:S04]  /*0b40*/  LDL R28, [R3+0x20] ;  /* 0x00002000031c7983 */ /* 0x001f680000100800 */
[----:B------:R-:W5:Y:S04]  /*0b50*/  LDL R35, [R3+0x648] ;  /* 0x0006480003237983 */ /* 0x000f680000100800 */
        /* <DEDUP_REMOVED lines=17> */
[----:B------:R-:W5:Y:S01]  /*0c70*/  LDL R11, [R3+0x670] ;  /* 0x00067000030b7983 */ /* 0x000f620000100800 */
[----:B--2---:R-:W-:-:S02]  /*0c80*/  LOP3.LUT R43, R42, 0x7ffffffe, RZ, 0xc0, !PT ;  /* 0x7ffffffe2a2b7812 */ /* 0x004fc400078ec0ff */
[----:B------:R-:W-:Y:S02]  /*0c90*/  LOP3.LUT R44, R42, 0x1, RZ, 0xc0, !PT ;  /* 0x000000012a2c7812 */ /* 0x000fe400078ec0ff */
[----:B------:R-:W-:Y:S02]  /*0ca0*/  LOP3.LUT R43, R43, 0x80000000, R0, 0xf8, !PT ;  /* 0x800000002b2b7812 */ /* 0x000fe400078ef800 */
[----:B------:R-:W-:Y:S02]  /*0cb0*/  ISETP.NE.U32.AND P1, PT, R44, 0x1, PT ;  /* 0x000000012c00780c */ /* 0x000fe40003f25070 */
[C---:B---3--:R-:W-:Y:S02]  /*0cc0*/  LOP3.LUT R45, R38.reuse, 0x7ffffffe, RZ, 0xc0, !PT ;  /* 0x7ffffffe262d7812 */ /* 0x048fe400078ec0ff */
[----:B------:R-:W-:Y:S02]  /*0cd0*/  LOP3.LUT R0, R38, 0x1, RZ, 0xc0, !PT ;  /* 0x0000000126007812 */ /* 0x000fe400078ec0ff */
[----:B------:R-:W-:-:S02]  /*0ce0*/  SHF.R.U32.HI R44, RZ, 0x1, R43 ;  /* 0x00000001ff2c7819 */ /* 0x000fc4000001162b */
[----:B------:R-:W-:Y:S02]  /*0cf0*/  SEL R43, RZ, 0x9908b0df, P1 ;  /* 0x9908b0dfff2b7807 */ /* 0x000fe40000800000 */
[----:B------:R-:W-:Y:S02]  /*0d00*/  LOP3.LUT R45, R45, 0x80000000, R42, 0xf8, !PT ;  /* 0x800000002d2d7812 */ /* 0x000fe400078ef82a */
[----:B------:R-:W-:Y:S02]  /*0d10*/  ISETP.NE.U32.AND P1, PT, R0, 0x1, PT ;  /* 0x000000010000780c */ /* 0x000fe40003f25070 */
[----:B------:R-:W-:Y:S02]  /*0d20*/  SHF.R.U32.HI R45, RZ, 0x1, R45 ;  /* 0x00000001ff2d7819 */ /* 0x000fe4000001162d */
[----:B------:R-:W-:Y:S02]  /*0d30*/  SEL R0, RZ, 0x9908b0df, P1 ;  /* 0x9908b0dfff007807 */ /* 0x000fe40000800000 */
[----:B----4-:R-:W-:-:S02]  /*0d40*/  LOP3.LUT R44, R44, R43, R41, 0x96, !PT ;  /* 0x0000002b2c2c7212 */ /* 0x010fc400078e9629 */
[----:B-----5:R-:W-:Y:S02]  /*0d50*/  LOP3.LUT R40, R45, R0, R40, 0x96, !PT ;  /* 0x000000002d287212 */ /* 0x020fe400078e9628 */
[C---:B------:R-:W-:Y:S02]  /*0d60*/  LOP3.LUT R41, R37.reuse, 0x7ffffffe, RZ, 0xc0, !PT ;  /* 0x7ffffffe25297812 */ /* 0x040fe400078ec0ff */
[----:B------:R-:W-:Y:S02]  /*0d70*/  LOP3.LUT R0, R37, 0x1, RZ, 0xc0, !PT ;  /* 0x0000000125007812 */ /* 0x000fe400078ec0ff */
[C---:B------:R-:W-:Y:S02]  /*0d80*/  LOP3.LUT R42, R39.reuse, 0x7ffffffe, RZ, 0xc0, !PT ;  /* 0x7ffffffe272a7812 */ /* 0x040fe400078ec0ff */
[----:B------:R-:W-:Y:S02]  /*0d90*/  LOP3.LUT R43, R39, 0x1, RZ, 0xc0, !PT ;  /* 0x00000001272b7812 */ /* 0x000fe400078ec0ff */
[----:B------:R-:W-:-:S02]  /*0da0*/  LOP3.LUT R41, R41, 0x80000000, R38, 0xf8, !PT ;  /* 0x8000000029297812 */ /* 0x000fc400078ef826 */
[----:B------:R-:W-:Y:S02]  /*0db0*/  ISETP.NE.U32.AND P1, PT, R0, 0x1, PT ;  /* 0x000000010000780c */ /* 0x000fe40003f25070 */
[----:B------:R-:W-:Y:S02]  /*0dc0*/  LOP3.LUT R42, R42, 0x80000000, R37, 0xf8, !PT ;  /* 0x800000002a2a7812 */ /* 0x000fe400078ef825 */
[----:B------:R-:W-:Y:S02]  /*0dd0*/  ISETP.NE.U32.AND P2, PT, R43, 0x1, PT ;  /* 0x000000012b00780c */ /* 0x000fe40003f45070 */
[C---:B------:R-:W-:Y:S02]  /*0de0*/  LOP3.LUT R46, R28.reuse, 0x7ffffffe, RZ, 0xc0, !PT ;  /* 0x7ffffffe1c2e7812 */ /* 0x040fe400078ec0ff */
[----:B------:R-:W-:Y:S02]  /*0df0*/  LOP3.LUT R43, R28, 0x1, RZ, 0xc0, !PT ;  /* 0x000000011c2b7812 */ /* 0x000fe400078ec0ff */
[----:B------:R-:W-:-:S02]  /*0e00*/  SHF.R.U32.HI R0, RZ, 0x1, R41 ;  /* 0x00000001ff007819 */ /* 0x000fc40000011629 */
[----:B------:R-:W-:Y:S02]  /*0e10*/  SEL R37, RZ, 0x9908b0df, P1 ;  /* 0x9908b0dfff257807 */ /* 0x000fe40000800000 */
[----:B------:R-:W-:Y:S02]  /*0e20*/  SHF.R.U32.HI R42, RZ, 0x1, R42 ;  /* 0x00000001ff2a7819 */ /* 0x000fe4000001162a */
[----:B------:R-:W-:Y:S02]  /*0e30*/  SEL R38, RZ, 0x9908b0df, P2 ;  /* 0x9908b0dfff267807 */ /* 0x000fe40001000000 */
[----:B------:R-:W-:Y:S02]  /*0e40*/  LOP3.LUT R46, R46, 0x80000000, R39, 0xf8, !PT ;  /* 0x800000002e2e7812 */ /* 0x000fe400078ef827 */
[----:B------:R-:W-:Y:S02]  /*0e50*/  ISETP.NE.U32.AND P1, PT, R43, 0x1, PT ;  /* 0x000000012b00780c */ /* 0x000fe40003f25070 */
[----:B------:R-:W-:-:S02]  /*0e60*/  LOP3.LUT R0, R0, R37, R35, 0x96, !PT ;  /* 0x0000002500007212 */ /* 0x000fc400078e9623 */
[----:B------:R-:W-:Y:S02]  /*0e70*/  LOP3.LUT R38, R42, R38, R33, 0x96, !PT ;  /* 0x000000262a267212 */ /* 0x000fe400078e9621 */
[----:B------:R-:W-:Y:S02]  /*0e80*/  SHF.R.U32.HI R33, RZ, 0x1, R46 ;  /* 0x00000001ff217819 */ /* 0x000fe4000001162e */
[----:B------:R-:W-:Y:S02]  /*0e90*/  SEL R35, RZ, 0x9908b0df, P1 ;  /* 0x9908b0dfff237807 */ /* 0x000fe40000800000 */
[----:B------:R-:W-:Y:S02]  /*0ea0*/  LOP3.LUT R37, R31, 0x7ffffffe, RZ, 0xc0, !PT ;  /* 0x7ffffffe1f257812 */ /* 0x000fe400078ec0ff */
[----:B------:R-:W-:Y:S02]  /*0eb0*/  LOP3.LUT R36, R33, R35, R36, 0x96, !PT ;  /* 0x0000002321247212 */ /* 0x000fe400078e9624 */
[----:B------:R-:W-:-:S02]  /*0ec0*/  LOP3.LUT R33, R24, 0x7ffffffe, RZ, 0xc0, !PT ;  /* 0x7ffffffe18217812 */ /* 0x000fc400078ec0ff */
[----:B------:R-:W-:Y:S02]  /*0ed0*/  LOP3.LUT R35, R24, 0x1, RZ, 0xc0, !PT ;  /* 0x0000000118237812 */ /* 0x000fe400078ec0ff */
[----:B------:R-:W-:Y:S01]  /*0ee0*/  LOP3.LUT R39, R31, 0x1, RZ, 0xc0, !PT ;  /* 0x000000011f277812 */ /* 0x000fe200078ec0ff */
[----:B------:R0:W-:Y:S01]  /*0ef0*/  STL [R3+0x14], R0 ;  /* 0x0000140003007387 */ /* 0x0001e20000100800 */
[----:B------:R-:W-:Y:S02]  /*0f00*/  LOP3.LUT R33, R33, 0x80000000, R28, 0xf8, !PT ;  /* 0x8000000021217812 */ /* 0x000fe400078ef81c */
[----:B------:R-:W-:Y:S02]  /*0f10*/  ISETP.NE.U32.AND P1, PT, R35, 0x1, PT ;  /* 0x000000012300780c */ /* 0x000fe40003f25070 */
[----:B------:R-:W-:Y:S02]  /*0f20*/  LOP3.LUT R37, R37, 0x80000000, R24, 0xf8, !PT ;  /* 0x8000000025257812 */ /* 0x000fe400078ef818 */
[----:B------:R-:W-:-:S02]  /*0f30*/  LOP3.LUT R24, R30, 0x1, RZ, 0xc0, !PT ;  /* 0x000000011e187812 */ /* 0x000fc400078ec0ff */
[C---:B------:R-:W-:Y:S02]  /*0f40*/  LOP3.LUT R35, R19.reuse, 0x7ffffffe, RZ, 0xc0, !PT ;  /* 0x7ffffffe13237812 */ /* 0x040fe400078ec0ff */
[----:B0-----:R-:W-:Y:S02]  /*0f50*/  LOP3.LUT R0, R30, 0x7ffffffe, RZ, 0xc0, !PT ;  /* 0x7ffffffe1e007812 */ /* 0x001fe400078ec0ff */
[----:B------:R-:W-:Y:S02]  /*0f60*/  LOP3.LUT R28, R19, 0x1, RZ, 0xc0, !PT ;  /* 0x00000001131c7812 */ /* 0x000fe400078ec0ff */
[----:B------:R-:W-:Y:S02]  /*0f70*/  ISETP.NE.U32.AND P2, PT, R39, 0x1, PT ;  /* 0x000000012700780c */ /* 0x000fe40003f45070 */
[----:B------:R-:W-:Y:S02]  /*0f80*/  LOP3.LUT R31, R0, 0x80000000, R31, 0xf8, !PT ;  /* 0x80000000001f7812 */ /* 0x000fe400078ef81f */
[----:B------:R-:W-:-:S02]  /*0f90*/  ISETP.NE.U32.AND P3, PT, R24, 0x1, PT ;  /* 0x000000011800780c */ /* 0x000fc40003f65070 */
[----:B------:R-:W-:Y:S02]  /*0fa0*/  LOP3.LUT R35, R35, 0x80000000, R30, 0xf8, !PT ;  /* 0x8000000023237812 */ /* 0x000fe400078ef81e */
[----:B------:R-:W-:Y:S02]  /*0fb0*/  ISETP.NE.U32.AND P4, PT, R28, 0x1, PT ;  /* 0x000000011c00780c */ /* 0x000fe40003f85070 */
[----:B------:R-:W-:Y:S02]  /*0fc0*/  SHF.R.U32.HI R0, RZ, 0x1, R33 ;  /* 0x00000001ff007819 */ /* 0x000fe40000011621 */
[----:B------:R-:W-:Y:S02]  /*0fd0*/  SEL R24, RZ, 0x9908b0df, P1 ;  /* 0x9908b0dfff187807 */ /* 0x000fe40000800000 */
[----:B------:R-:W-:Y:S02]  /*0fe0*/  SHF.R.U32.HI R28, RZ, 0x1, R37 ;  /* 0x00000001ff1c7819 */ /* 0x000fe40000011625 */
[----:B------:R-:W-:Y:S01]  /*0ff0*/  SEL R30, RZ, 0x9908b0df, P2 ;  /* 0x9908b0dfff1e7807 */ /* 0x000fe20001000000 */
[----:B------:R0:W-:Y:S01]  /*1000*/  STL [R3+0x18], R38 ;  /* 0x0000182603007387 */ /* 0x0001e20000100800 */
[----:B------:R-:W-:-:S02]  /*1010*/  LOP3.LUT R0, R0, R24, R29, 0x96, !PT ;  /* 0x0000001800007212 */ /* 0x000fc400078e961d */
[----:B------:R-:W-:Y:S02]  /*1020*/  LOP3.LUT R28, R28, R30, R27, 0x96, !PT ;  /* 0x0000001e1c1c7212 */ /* 0x000fe400078e961b */
[----:B------:R-:W-:Y:S02]  /*1030*/  LOP3.LUT R24, R23, 0x7ffffffe, RZ, 0xc0, !PT ;  /* 0x7ffffffe17187812 */ /* 0x000fe400078ec0ff */
[----:B------:R-:W-:Y:S02]  /*1040*/  LOP3.LUT R30, R17, 0x7ffffffe, RZ, 0xc0, !PT ;  /* 0x7ffffffe111e7812 */ /* 0x000fe400078ec0ff */
[----:B0-----:R-:W-:Y:S02]  /*1050*/  SHF.R.U32.HI R38, RZ, 0x1, R35 ;  /* 0x00000001ff267819 */ /* 0x001fe40000011623 */
[----:B------:R-:W-:Y:S01]  /*1060*/  SEL R35, RZ, 0x9908b0df, P4 ;  /* 0x9908b0dfff237807 */ /* 0x000fe20002000000 */
[----:B------:R-:W-:Y:S01]  /*1070*/  STL [R3+0x20], R0 ;  /* 0x0000200003007387 */ /* 0x000fe20000100800 */
[----:B------:R-:W-:-:S02]  /*1080*/  SHF.R.U32.HI R31, RZ, 0x1, R31 ;  /* 0x00000001ff1f7819 */ /* 0x000fc4000001161f */
[----:B------:R-:W-:Y:S01]  /*1090*/  SEL R33, RZ, 0x9908b0df, P3 ;  /* 0x9908b0dfff217807 */ /* 0x000fe20001800000 */
[----:B------:R0:W-:Y:S01]  /*10a0*/  STL [R3+0x24], R28 ;  /* 0x0000241c03007387 */ /* 0x0001e20000100800 */
[----:B------:R-:W-:Y:S02]  /*10b0*/  LOP3.LUT R38, R38, R35, R25, 0x96, !PT ;  /* 0x0000002326267212 */ /* 0x000fe400078e9619 */
[----:B------:R-:W-:Y:S02]  /*10c0*/  LOP3.LUT R25, R23, 0x1, RZ, 0xc0, !PT ;  /* 0x0000000117197812 */ /* 0x000fe400078ec0ff */
[----:B------:R-:W-:Y:S02]  /*10d0*/  LOP3.LUT R24, R24, 0x80000000, R19, 0xf8, !PT ;  /* 0x8000000018187812 */ /* 0x000fe400078ef813 */
[----:B------:R-:W-:Y:S02]  /*10e0*/  LOP3.LUT R30, R30, 0x80000000, R23, 0xf8, !PT ;  /* 0x800000001e1e7812 */ /* 0x000fe400078ef817 */
[----:B------:R-:W-:-:S02]  /*10f0*/  LOP3.LUT R27, R17, 0x1, RZ, 0xc0, !PT ;  /* 0x00000001111b7812 */ /* 0x000fc400078ec0ff */
[C---:B0-----:R-:W-:Y:S02]  /*1100*/  LOP3.LUT R28, R15.reuse, 0x7ffffffe, RZ, 0xc0, !PT ;  /* 0x7ffffffe0f1c7812 */ /* 0x041fe400078ec0ff */
[----:B------:R-:W-:Y:S02]  /*1110*/  LOP3.LUT R19, R15, 0x1, RZ, 0xc0, !PT ;  /* 0x000000010f137812 */ /* 0x000fe400078ec0ff */
[C---:B------:R-:W-:Y:S02]  /*1120*/  LOP3.LUT R0, R5.reuse, 0x7ffffffe, RZ, 0xc0, !PT ;  /* 0x7ffffffe05007812 */ /* 0x040fe400078ec0ff */
[----:B------:R-:W-:Y:S02]  /*1130*/  LOP3.LUT R23, R5, 0x1, RZ, 0xc0, !PT ;  /* 0x0000000105177812 */ /* 0x000fe400078ec0ff */
[----:B------:R-:W-:Y:S02]  /*1140*/  LOP3.LUT R26, R31, R33, R26, 0x96, !PT ;  /* 0x000000211f1a7212 */ /* 0x000fe400078e961a */
[----:B------:R-:W-:-:S02]  /*1150*/  ISETP.NE.U32.AND P1, PT, R25, 0x1, PT ;  /* 0x000000011900780c */ /* 0x000fc40003f25070 */
[----:B------:R-:W-:Y:S02]  /*1160*/  ISETP.NE.U32.AND P2, PT, R27, 0x1, PT ;  /* 0x000000011b00780c */ /* 0x000fe40003f45070 */
[----:B------:R-:W-:Y:S02]  /*1170*/  LOP3.LUT R28, R28, 0x80000000, R17, 0xf8, !PT ;  /* 0x800000001c1c7812 */ /* 0x000fe400078ef811 */
[----:B------:R-:W-:Y:S02]  /*1180*/  ISETP.NE.U32.AND P3, PT, R19, 0x1, PT ;  /* 0x000000011300780c */ /* 0x000fe40003f65070 */
[----:B------:R-:W-:Y:S02]  /*1190*/  LOP3.LUT R0, R0, 0x80000000, R15, 0xf8, !PT ;  /* 0x8000000000007812 */ /* 0x000fe400078ef80f */
[----:B------:R-:W-:Y:S01]  /*11a0*/  ISETP.NE.U32.AND P4, PT, R23, 0x1, PT ;  /* 0x000000011700780c */ /* 0x000fe20003f85070 */
[----:B------:R0:W-:Y:S01]  /*11b0*/  STL [R3+0x28], R26 ;  /* 0x0000281a03007387 */ /* 0x0001e20000100800 */
[----:B------:R-:W-:-:S02]  /*11c0*/  SHF.R.U32.HI R24, RZ, 0x1, R24 ;  /* 0x00000001ff187819 */ /* 0x000fc40000011618 */
[----:B------:R-:W-:Y:S02]  /*11d0*/  SEL R17, RZ, 0x9908b0df, P1 ;  /* 0x9908b0dfff117807 */ /* 0x000fe40000800000 */
[----:B------:R-:W-:Y:S02]  /*11e0*/  SHF.R.U32.HI R30, RZ, 0x1, R30 ;  /* 0x00000001ff1e7819 */ /* 0x000fe4000001161e */
[----:B------:R-:W-:Y:S02]  /*11f0*/  SEL R19, RZ, 0x9908b0df, P2 ;  /* 0x9908b0dfff137807 */ /* 0x000fe40001000000 */
[----:B------:R-:W-:Y:S02]  /*1200*/  SEL R23, RZ, 0x9908b0df, P3 ;  /* 0x9908b0dfff177807 */ /* 0x000fe40001800000 */
[----:B0-----:R-:W-:Y:S02]  /*1210*/  SHF.R.U32.HI R26, RZ, 0x1, R28 ;  /* 0x00000001ff1a7819 */ /* 0x001fe4000001161c */
[----:B------:R-:W-:-:S02]  /*1220*/  SHF.R.U32.HI R0, RZ, 0x1, R0 ;  /* 0x00000001ff007819 */ /* 0x000fc40000011600 */
[----:B------:R-:W-:Y:S01]  /*1230*/  SEL R15, RZ, 0x9908b0df, P4 ;  /* 0x9908b0dfff0f7807 */ /* 0x000fe20002000000 */
[----:B------:R0:W-:Y:S01]  /*1240*/  STL [R3+0x1c], R36 ;  /* 0x00001c2403007387 */ /* 0x0001e20000100800 */
[----:B------:R-:W-:Y:S02]  /*1250*/  LOP3.LUT R28, R24, R17, R13, 0x96, !PT ;  /* 0x00000011181c7212 */ /* 0x000fe400078e960d */
[----:B------:R-:W-:Y:S01]  /*1260*/  LOP3.LUT R30, R30, R19, R7, 0x96, !PT ;  /* 0x000000131e1e7212 */ /* 0x000fe200078e9607 */
[----:B------:R1:W-:Y:S01]  /*1270*/  STL [R3+0x2c], R38 ;  /* 0x00002c2603007387 */ /* 0x0003e20000100800 */
[----:B------:R-:W-:Y:S02]  /*1280*/  LOP3.LUT R24, R0, R15, R11, 0x96, !PT ;  /* 0x0000000f00187212 */ /* 0x000fe400078e960b */
[----:B0-----:R-:W-:Y:S01]  /*1290*/  LOP3.LUT R36, R26, R23, R9, 0x96, !PT ;  /* 0x000000171a247212 */ /* 0x001fe200078e9609 */
[----:B-1----:R-:W-:Y:S01]  /*12a0*/  IMAD.MOV.U32 R38, RZ, RZ, R3 ;  /* 0x000000ffff267224 */ /* 0x002fe200078e0003 */
[----:B------:R-:W-:Y:S04]  /*12b0*/  STL [R3+0xc], R44 ;  /* 0x00000c2c03007387 */ /* 0x000fe80000100800 */
[----:B------:R-:W-:Y:S04]  /*12c0*/  STL [R3+0x10], R40 ;  /* 0x0000102803007387 */ /* 0x000fe80000100800 */
[----:B------:R-:W-:Y:S04]  /*12d0*/  STL [R3+0x30], R28 ;  /* 0x0000301c03007387 */ /* 0x000fe80000100800 */
[----:B------:R-:W-:Y:S04]  /*12e0*/  STL [R3+0x34], R30 ;  /* 0x0000341e03007387 */ /* 0x000fe80000100800 */
[----:B------:R-:W-:Y:S04]  /*12f0*/  STL [R3+0x38], R36 ;  /* 0x0000382403007387 */ /* 0x000fe80000100800 */
[----:B------:R0:W-:Y:S04]  /*1300*/  STL [R3+0x3c], R24 ;  /* 0x00003c1803007387 */ /* 0x0001e80000100800 */
[----:B------:R-:W2:Y:S04]  /*1310*/  LDL R7, [R38+0x44] ;  /* 0x0000440026077983 */ /* 0x000ea80000100800 */
[----:B------:R-:W3:Y:S04]  /*1320*/  LDL R13, [R38+0x48] ;  /* 0x00004800260d7983 */ /* 0x000ee80000100800 */
[----:B------:R-:W4:Y:S04]  /*1330*/  LDL R0, [R38+0x4c] ;  /* 0x00004c0026007983 */ /* 0x000f280000100800 */
[----:B------:R-:W5:Y:S04]  /*1340*/  LDL R9, [R38+0x674] ;  /* 0x0006740026097983 */ /* 0x000f680000100800 */
[----:B------:R-:W5:Y:S04]  /*1350*/  LDL R15, [R38+0x678] ;  /* 0x00067800260f7983 */ /* 0x000f680000100800 */
[----:B------:R-:W5:Y:S01]  /*1360*/  LDL R17, [R38+0x67c] ;  /* 0x00067c0026117983 */ /* 0x000f620000100800 */
[----:B------:R-:W-:-:S04]  /*1370*/  UIADD3 UR5, UPT, UPT, UR5, 0x10, URZ ;  /* 0x0000001005057890 */ /* 0x000fc8000fffe0ff */
[----:B------:R-:W-:Y:S01]  /*1380*/  UISETP.NE.AND UP0, UPT, UR5, 0xe0, UPT ;  /* 0x000000e00500788c */ /* 0x000fe2000bf05270 */
[----:B0-----:R-:W-:Y:S01]  /*1390*/  VIADD R3, R3, 0x40 ;  /* 0x0000004003037836 */ /* 0x001fe20000000000 */
[C---:B--2---:R-:W-:Y:S02]  /*13a0*/  LOP3.LUT R26, R7.reuse, 0x7ffffffe, RZ, 0xc0, !PT ;  /* 0x7ffffffe071a7812 */ /* 0x044fe400078ec0ff */
[----:B------:R-:W-:Y:S02]  /*13b0*/  LOP3.LUT R11, R7, 0x1, RZ, 0xc0, !PT ;  /* 0x00000001070b7812 */ /* 0x000fe400078ec0ff */
[----:B------:R-:W-:Y:S02]  /*13c0*/  LOP3.LUT R26, R26, 0x80000000, R5, 0xf8, !PT ;  /* 0x800000001a1a7812 */ /* 0x000fe400078ef805 */
[----:B------:R-:W-:Y:S02]  /*13d0*/  ISETP.NE.U32.AND P1, PT, R11, 0x1, PT ;  /* 0x000000010b00780c */ /* 0x000fe40003f25070 */
[----:B---3--:R-:W-:-:S02]  /*13e0*/  LOP3.LUT R24, R13, 0x7ffffffe, RZ, 0xc0, !PT ;  /* 0x7ffffffe0d187812 */ /* 0x008fc400078ec0ff */
[----:B------:R-:W-:Y:S02]  /*13f0*/  LOP3.LUT R5, R13, 0x1, RZ, 0xc0, !PT ;  /* 0x000000010d057812 */ /* 0x000fe400078ec0ff */
[C---:B----4-:R-:W-:Y:S02]  /*1400*/  LOP3.LUT R28, R0.reuse, 0x7ffffffe, RZ, 0xc0, !PT ;  /* 0x7ffffffe001c7812 */ /* 0x050fe400078ec0ff */
[----:B------:R-:W-:Y:S02]  /*1410*/  LOP3.LUT R11, R0, 0x1, RZ, 0xc0, !PT ;  /* 0x00000001000b7812 */ /* 0x000fe400078ec0ff */
[----:B------:R-:W-:Y:S02]  /*1420*/  LOP3.LUT R24, R24, 0x80000000, R7, 0xf8, !PT ;  /* 0x8000000018187812 */ /* 0x000fe400078ef807 */
[----:B------:R-:W-:Y:S02]  /*1430*/  ISETP.NE.U32.AND P2, PT, R5, 0x1, PT ;  /* 0x000000010500780c */ /* 0x000fe40003f45070 */
[----:B------:R-:W-:-:S02]  /*1440*/  LOP3.LUT R28, R28, 0x80000000, R13, 0xf8, !PT ;  /* 0x800000001c1c7812 */ /* 0x000fc400078ef80d */
[----:B------:R-:W-:Y:S02]  /*1450*/  ISETP.NE.U32.AND P3, PT, R11, 0x1, PT ;  /* 0x000000010b00780c */ /* 0x000fe40003f65070 */
[----:B------:R-:W-:Y:S02]  /*1460*/  SHF.R.U32.HI R26, RZ, 0x1, R26 ;  /* 0x00000001ff1a7819 */ /* 0x000fe4000001161a */
[----:B------:R-:W-:Y:S02]  /*1470*/  SEL R5, RZ, 0x9908b0df, P1 ;  /* 0x9908b0dfff057807 */ /* 0x000fe40000800000 */
[----:B------:R-:W-:Y:S02]  /*1480*/  SHF.R.U32.HI R24, RZ, 0x1, R24 ;  /* 0x00000001ff187819 */ /* 0x000fe40000011618 */
[----:B------:R-:W-:Y:S02]  /*1490*/  SEL R7, RZ, 0x9908b0df, P2 ;  /* 0x9908b0dfff077807 */ /* 0x000fe40001000000 */
[----:B------:R-:W-:-:S02]  /*14a0*/  SHF.R.U32.HI R28, RZ, 0x1, R28 ;  /* 0x00000001ff1c7819 */ /* 0x000fc4000001161c */
[----:B------:R-:W-:Y:S02]  /*14b0*/  SEL R11, RZ, 0x9908b0df, P3 ;  /* 0x9908b0dfff0b7807 */ /* 0x000fe40001800000 */
[----:B-----5:R-:W-:Y:S02]  /*14c0*/  LOP3.LUT R5, R26, R5, R9, 0x96, !PT ;  /* 0x000000051a057212 */ /* 0x020fe400078e9609 */
[----:B------:R-:W-:Y:S02]  /*14d0*/  LOP3.LUT R7, R24, R7, R15, 0x96, !PT ;  /* 0x0000000718077212 */ /* 0x000fe400078e960f */
[----:B------:R-:W-:Y:S01]  /*14e0*/  LOP3.LUT R11, R28, R11, R17, 0x96, !PT ;  /* 0x0000000b1c0b7212 */ /* 0x000fe200078e9611 */
[----:B------:R1:W-:Y:S04]  /*14f0*/  STL [R38+0x40], R5 ;  /* 0x0000400526007387 */ /* 0x0003e80000100800 */
[----:B------:R1:W-:Y:S04]  /*1500*/  STL [R38+0x44], R7 ;  /* 0x0000440726007387 */ /* 0x0003e80000100800 */
[----:B------:R1:W-:Y:S01]  /*1510*/  STL [R38+0x48], R11 ;  /* 0x0000480b26007387 */ /* 0x0003e20000100800 */
[----:B------:R-:W-:Y:S05]  /*1520*/  BRA.U UP0, `(.L_x_6) ;  /* 0xfffffff5006c7547 */ /* 0x000fea000b83ffff */
[----:B------:R0:W5:Y:S01]  /*1530*/  LDL R3, [R1+0x38c] ;  /* 0x00038c0001037983 */ /* 0x0001620000100800 */
[----:B------:R-:W-:-:S07]  /*1540*/  IMAD.MOV.U32 R0, RZ, RZ, 0xe3 ;  /* 0x000000e3ff007424 */ /* 0x000fce00078e00ff */
.L_x_7:
[----:B-1----:R-:W-:-:S05]  /*1550*/  IMAD R7, R0, 0x4, R1 ;  /* 0x0000000400077824 */ /* 0x002fca00078e0201 */
[----:B--2---:R-:W2:Y:S04]  /*1560*/  LDL R15, [R7+0x4] ;  /* 0x00000400070f7983 */ /* 0x004ea80000100800 */
[----:B------:R-:W3:Y:S04]  /*1570*/  LDL R23, [R7+0x8] ;  /* 0x0000080007177983 */ /* 0x000ee80000100800 */
[----:B------:R-:W4:Y:S04]  /*1580*/  LDL R17, [R7+-0x38c] ;  /* 0xfffc740007117983 */ /* 0x000f280000100800 */
[----:B------:R-:W4:Y:S04]  /*1590*/  LDL R25, [R7+0xc] ;  /* 0x00000c0007197983 */ /* 0x000f280000100800 */
[----:B------:R-:W4:Y:S04]  /*15a0*/  LDL R5, [R7+0x10] ;  /* 0x0000100007057983 */ /* 0x000f280000100800 */
[----:B------:R-:W4:Y:S04]  /*15b0*/  LDL R13, [R7+-0x388] ;  /* 0xfffc7800070d7983 */ /* 0x000f280000100800 */
[----:B------:R-:W4:Y:S04]  /*15c0*/  LDL R11, [R7+-0x384] ;  /* 0xfffc7c00070b7983 */ /* 0x000f280000100800 */
[----:B------:R-:W4:Y:S01]  /*15d0*/  LDL R9, [R7+-0x380] ;  /* 0xfffc800007097983 */ /* 0x000f220000100800 */
[----:B--2---:R-:W-:-:S02]  /*15e0*/  LOP3.LUT R24, R15, 0x7ffffffe, RZ, 0xc0, !PT ;  /* 0x7ffffffe0f187812 */ /* 0x004fc400078ec0ff */
[----:B------:R-:W-:Y:S02]  /*15f0*/  LOP3.LUT R19, R15, 0x1, RZ, 0xc0, !PT ;  /* 0x000000010f137812 */ /* 0x000fe400078ec0ff */
[----:B-----5:R-:W-:Y:S02]  /*1600*/  LOP3.LUT R24, R24, 0x80000000, R3, 0xf8, !PT ;  /* 0x8000000018187812 */ /* 0x020fe400078ef803 */
[----:B------:R-:W-:Y:S02]  /*1610*/  ISETP.NE.U32.AND P1, PT, R19, 0x1, PT ;  /* 0x000000011300780c */ /* 0x000fe40003f25070 */
[----:B------:R-:W-:Y:S02]  /*1620*/  SHF.R.U32.HI R24, RZ, 0x1, R24 ;  /* 0x00000001ff187819 */ /* 0x000fe40000011618 */
[----:B------:R-:W-:Y:S02]  /*1630*/  SEL R3, RZ, 0x9908b0df, P1 ;  /* 0x9908b0dfff037807 */ /* 0x000fe40000800000 */
[----:B---3--:R-:W-:-:S02]  /*1640*/  LOP3.LUT R26, R23, 0x7ffffffe, RZ, 0xc0, !PT ;  /* 0x7ffffffe171a7812 */ /* 0x008fc400078ec0ff */
[----:B----4-:R-:W-:Y:S02]  /*1650*/  LOP3.LUT R24, R24, R3, R17, 0x96, !PT ;  /* 0x0000000318187212 */ /* 0x010fe400078e9611 */
[----:B------:R-:W-:Y:S02]  /*1660*/  LOP3.LUT R26, R26, 0x80000000, R15, 0xf8, !PT ;  /* 0x800000001a1a7812 */ /* 0x000fe400078ef80f */
[----:B------:R-:W-:Y:S01]  /*1670*/  LOP3.LUT R19, R23, 0x1, RZ, 0xc0, !PT ;  /* 0x0000000117137812 */ /* 0x000fe200078ec0ff */
[----:B------:R1:W-:Y:S01]  /*1680*/  STL [R7], R24 ;  /* 0x0000001807007387 */ /* 0x0003e20000100800 */
[C---:B------:R-:W-:Y:S02]  /*1690*/  LOP3.LUT R28, R25.reuse, 0x7ffffffe, RZ, 0xc0, !PT ;  /* 0x7ffffffe191c7812 */ /* 0x040fe400078ec0ff */
[----:B------:R-:W-:Y:S02]  /*16a0*/  LOP3.LUT R3, R25, 0x1, RZ, 0xc0, !PT ;  /* 0x0000000119037812 */ /* 0x000fe400078ec0ff */
[----:B------:R-:W-:-:S02]  /*16b0*/  LOP3.LUT R30, R5, 0x7ffffffe, RZ, 0xc0, !PT ;  /* 0x7ffffffe051e7812 */ /* 0x000fc400078ec0ff */
[----:B------:R-:W-:Y:S02]  /*16c0*/  LOP3.LUT R15, R5, 0x1, RZ, 0xc0, !PT ;  /* 0x00000001050f7812 */ /* 0x000fe400078ec0ff */
[----:B------:R-:W-:Y:S02]  /*16d0*/  ISETP.NE.U32.AND P1, PT, R19, 0x1, PT ;  /* 0x000000011300780c */ /* 0x000fe40003f25070 */
[----:B------:R-:W-:Y:S02]  /*16e0*/  LOP3.LUT R28, R28, 0x80000000, R23, 0xf8, !PT ;  /* 0x800000001c1c7812 */ /* 0x000fe400078ef817 */
[----:B------:R-:W-:Y:S02]  /*16f0*/  ISETP.NE.U32.AND P2, PT, R3, 0x1, PT ;  /* 0x000000010300780c */ /* 0x000fe40003f45070 */
[----:B------:R-:W-:Y:S02]  /*1700*/  LOP3.LUT R30, R30, 0x80000000, R25, 0xf8, !PT ;  /* 0x800000001e1e7812 */ /* 0x000fe400078ef819 */
[----:B------:R-:W-:-:S02]  /*1710*/  ISETP.NE.U32.AND P3, PT, R15, 0x1, PT ;  /* 0x000000010f00780c */ /* 0x000fc40003f65070 */
[----:B------:R-:W-:Y:S02]  /*1720*/  SHF.R.U32.HI R26, RZ, 0x1, R26 ;  /* 0x00000001ff1a7819 */ /* 0x000fe4000001161a */
[----:B------:R-:W-:Y:S02]  /*1730*/  SEL R3, RZ, 0x9908b0df, P1 ;  /* 0x9908b0dfff037807 */ /* 0x000fe40000800000 */
[----:B------:R-:W-:Y:S02]  /*1740*/  SHF.R.U32.HI R28, RZ, 0x1, R28 ;  /* 0x00000001ff1c7819 */ /* 0x000fe4000001161c */
[----:B------:R-:W-:Y:S02]  /*1750*/  SEL R15, RZ, 0x9908b0df, P2 ;  /* 0x9908b0dfff0f7807 */ /* 0x000fe40001000000 */
[----:B------:R-:W-:Y:S01]  /*1760*/  SHF.R.U32.HI R36, RZ, 0x1, R30 ;  /* 0x00000001ff247819 */ /* 0x000fe2000001161e */
[----:B------:R-:W-:Y:S01]  /*1770*/  VIADD R30, R0, 0x4 ;  /* 0x00000004001e7836 */ /* 0x000fe20000000000 */
[----:B------:R-:W-:-:S02]  /*1780*/  SEL R17, RZ, 0x9908b0df, P3 ;  /* 0x9908b0dfff117807 */ /* 0x000fc40001800000 */
[----:B------:R-:W-:Y:S02]  /*1790*/  LOP3.LUT R26, R26, R3, R13, 0x96, !PT ;  /* 0x000000031a1a7212 */ /* 0x000fe400078e960d */
[----:B------:R-:W-:Y:S01]  /*17a0*/  LOP3.LUT R28, R28, R15, R11, 0x96, !PT ;  /* 0x0000000f1c1c7212 */ /* 0x000fe200078e960b */
[----:B------:R-:W-:Y:S01]  /*17b0*/  IMAD R11, R30, 0x4, R1 ;  /* 0x000000041e0b7824 */ /* 0x000fe200078e0201 */
[----:B------:R-:W-:Y:S01]  /*17c0*/  LOP3.LUT R36, R36, R17, R9, 0x96, !PT ;  /* 0x0000001124247212 */ /* 0x000fe200078e9609 */
[----:B------:R-:W-:Y:S04]  /*17d0*/  STL [R7+0x4], R26 ;  /* 0x0000041a07007387 */ /* 0x000fe80000100800 */
[----:B------:R-:W-:Y:S04]  /*17e0*/  STL [R7+0x8], R28 ;  /* 0x0000081c07007387 */ /* 0x000fe80000100800 */
[----:B------:R2:W-:Y:S04]  /*17f0*/  STL [R7+0xc], R36 ;  /* 0x00000c2407007387 */ /* 0x0005e80000100800 */
[----:B------:R-:W1:Y:S04]  /*1800*/  LDL R17, [R11+0x4] ;  /* 0x000004000b117983 */ /* 0x000e680000100800 */
[----:B------:R-:W2:Y:S04]  /*1810*/  LDL R25, [R11+0x8] ;  /* 0x000008000b197983 */ /* 0x000ea80000100800 */
[----:B------:R-:W3:Y:S04]  /*1820*/  LDL R19, [R11+-0x38c] ;  /* 0xfffc74000b137983 */ /* 0x000ee80000100800 */
[----:B------:R-:W4:Y:S04]  /*1830*/  LDL R27, [R11+0xc] ;  /* 0x00000c000b1b7983 */ /* 0x000f280000100800 */
[----:B------:R-:W4:Y:S04]  /*1840*/  LDL R9, [R11+0x10] ;  /* 0x000010000b097983 */ /* 0x000f280000100800 */
[----:B------:R-:W4:Y:S04]  /*1850*/  LDL R15, [R11+-0x388] ;  /* 0xfffc78000b0f7983 */ /* 0x000f280000100800 */
[----:B------:R-:W4:Y:S04]  /*1860*/  LDL R13, [R11+-0x384] ;  /* 0xfffc7c000b0d7983 */ /* 0x000f280000100800 */
[----:B------:R-:W4:Y:S01]  /*1870*/  LDL R3, [R11+-0x380] ;  /* 0xfffc80000b037983 */ /* 0x000f220000100800 */
[----:B-1----:R-:W-:-:S02]  /*1880*/  LOP3.LUT R24, R17, 0x7ffffffe, RZ, 0xc0, !PT ;  /* 0x7ffffffe11187812 */ /* 0x002fc400078ec0ff */
[----:B------:R-:W-:Y:S02]  /*1890*/  LOP3.LUT R23, R17, 0x1, RZ, 0xc0, !PT ;  /* 0x0000000111177812 */ /* 0x000fe400078ec0ff */
[----:B------:R-:W-:Y:S02]  /*18a0*/  LOP3.LUT R24, R24, 0x80000000, R5, 0xf8, !PT ;  /* 0x8000000018187812 */ /* 0x000fe400078ef805 */
[----:B------:R-:W-:Y:S02]  /*18b0*/  ISETP.NE.U32.AND P1, PT, R23, 0x1, PT ;  /* 0x000000011700780c */ /* 0x000fe40003f25070 */
[----:B------:R-:W-:Y:S02]  /*18c0*/  SHF.R.U32.HI R24, RZ, 0x1, R24 ;  /* 0x00000001ff187819 */ /* 0x000fe40000011618 */
[----:B------:R-:W-:Y:S02]  /*18d0*/  SEL R5, RZ, 0x9908b0df, P1 ;  /* 0x9908b0dfff057807 */ /* 0x000fe40000800000 */
[----:B--2---:R-:W-:-:S02]  /*18e0*/  LOP3.LUT R7, R25, 0x1, RZ, 0xc0, !PT ;  /* 0x0000000119077812 */ /* 0x004fc400078ec0ff */
[----:B---3--:R-:W-:Y:S02]  /*18f0*/  LOP3.LUT R24, R24, R5, R19, 0x96, !PT ;  /* 0x0000000518187212 */ /* 0x008fe400078e9613 */
[----:B------:R-:W-:Y:S02]  /*1900*/  ISETP.NE.U32.AND P1, PT, R7, 0x1, PT ;  /* 0x000000010700780c */ /* 0x000fe40003f25070 */
[----:B------:R-:W-:Y:S01]  /*1910*/  LOP3.LUT R26, R25, 0x7ffffffe, RZ, 0xc0, !PT ;  /* 0x7ffffffe191a7812 */ /* 0x000fe200078ec0ff */
[----:B------:R1:W-:Y:S01]  /*1920*/  STL [R11], R24 ;  /* 0x000000180b007387 */ /* 0x0003e20000100800 */
[C---:B----4-:R-:W-:Y:S02]  /*1930*/  LOP3.LUT R28, R27.reuse, 0x7ffffffe, RZ, 0xc0, !PT ;  /* 0x7ffffffe1b1c7812 */ /* 0x050fe400078ec0ff */
[----:B------:R-:W-:Y:S02]  /*1940*/  LOP3.LUT R5, R27, 0x1, RZ, 0xc0, !PT ;  /* 0x000000011b057812 */ /* 0x000fe400078ec0ff */
[----:B------:R-:W-:-:S02]  /*1950*/  LOP3.LUT R30, R9, 0x7ffffffe, RZ, 0xc0, !PT ;  /* 0x7ffffffe091e7812 */ /* 0x000fc400078ec0ff */
[----:B------:R-:W-:Y:S02]  /*1960*/  LOP3.LUT R7, R9, 0x1, RZ, 0xc0, !PT ;  /* 0x0000000109077812 */ /* 0x000fe400078ec0ff */
[----:B------:R-:W-:Y:S02]  /*1970*/  LOP3.LUT R26, R26, 0x80000000, R17, 0xf8, !PT ;  /* 0x800000001a1a7812 */ /* 0x000fe400078ef811 */
        /* <DEDUP_REMOVED lines=11> */
[----:B------:R-:W-:Y:S01]  /*1a30*/  LOP3.LUT R26, R26, R5, R15, 0x96, !PT ;  /* 0x000000051a1a7212 */ /* 0x000fe200078e960f */
[----:B------:R-:W-:Y:S01]  /*1a40*/  IMAD R5, R30, 0x4, R1 ;  /* 0x000000041e057824 */ /* 0x000fe200078e0201 */
[----:B------:R-:W-:Y:S02]  /*1a50*/  LOP3.LUT R28, R28, R7, R13, 0x96, !PT ;  /* 0x000000071c1c7212 */ /* 0x000fe400078e960d */
[----:B------:R-:W-:Y:S01]  /*1a60*/  LOP3.LUT R36, R36, R17, R3, 0x96, !PT ;  /* 0x0000001124247212 */ /* 0x000fe200078e9603 */
[----:B------:R-:W-:Y:S04]  /*1a70*/  STL [R11+0x4], R26 ;  /* 0x0000041a0b007387 */ /* 0x000fe80000100800 */
[----:B------:R-:W-:Y:S04]  /*1a80*/  STL [R11+0x8], R28 ;  /* 0x0000081c0b007387 */ /* 0x000fe80000100800 */
[----:B------:R2:W-:Y:S04]  /*1a90*/  STL [R11+0xc], R36 ;  /* 0x00000c240b007387 */ /* 0x0005e80000100800 */
[----:B------:R-:W1:Y:S04]  /*1aa0*/  LDL R15, [R5+0x4] ;  /* 0x00000400050f7983 */ /* 0x000e680000100800 */
[----:B------:R-:W2:Y:S04]  /*1ab0*/  LDL R23, [R5+0x8] ;  /* 0x0000080005177983 */ /* 0x000ea80000100800 */
[----:B------:R-:W3:Y:S04]  /*1ac0*/  LDL R27, [R5+0xc] ;  /* 0x00000c00051b7983 */ /* 0x000ee80000100800 */
[----:B------:R-:W4:Y:S04]  /*1ad0*/  LDL R3, [R5+0x10] ;  /* 0x0000100005037983 */ /* 0x000f280000100800 */
[----:B------:R-:W4:Y:S04]  /*1ae0*/  LDL R17, [R5+-0x38c] ;  /* 0xfffc740005117983 */ /* 0x000f280000100800 */
[----:B------:R-:W4:Y:S04]  /*1af0*/  LDL R25, [R5+-0x388] ;  /* 0xfffc780005197983 */ /* 0x000f280000100800 */
[----:B------:R-:W4:Y:S04]  /*1b00*/  LDL R13, [R5+-0x384] ;  /* 0xfffc7c00050d7983 */ /* 0x000f280000100800 */
[----:B------:R-:W4:Y:S01]  /*1b10*/  LDL R7, [R5+-0x380] ;  /* 0xfffc800005077983 */ /* 0x000f220000100800 */
[----:B------:R-:W-:Y:S01]  /*1b20*/  VIADD R0, R0, 0xc ;  /* 0x0000000c00007836 */ /* 0x000fe20000000000 */
[----:B-1----:R-:W-:-:S02]  /*1b30*/  LOP3.LUT R24, R15, 0x7ffffffe, RZ, 0xc0, !PT ;  /* 0x7ffffffe0f187812 */ /* 0x002fc400078ec0ff */
[----:B------:R-:W-:Y:S02]  /*1b40*/  LOP3.LUT R19, R15, 0x1, RZ, 0xc0, !PT ;  /* 0x000000010f137812 */ /* 0x000fe400078ec0ff */
[----:B--2---:R-:W-:Y:S02]  /*1b50*/  LOP3.LUT R11, R23, 0x1, RZ, 0xc0, !PT ;  /* 0x00000001170b7812 */ /* 0x004fe400078ec0ff */
[----:B------:R-:W-:Y:S02]  /*1b60*/  LOP3.LUT R24, R24, 0x80000000, R9, 0xf8, !PT ;  /* 0x8000000018187812 */ /* 0x000fe400078ef809 */
[----:B------:R-:W-:Y:S02]  /*1b70*/  ISETP.NE.U32.AND P2, PT, R11, 0x1, PT ;  /* 0x000000010b00780c */ /* 0x000fe40003f45070 */
[----:B------:R-:W-:Y:S02]  /*1b80*/  LOP3.LUT R26, R23, 0x7ffffffe, RZ, 0xc0, !PT ;  /* 0x7ffffffe171a7812 */ /* 0x000fe400078ec0ff */
[----:B---3--:R-:W-:-:S02]  /*1b90*/  LOP3.LUT R28, R27, 0x7ffffffe, RZ, 0xc0, !PT ;  /* 0x7ffffffe1b1c7812 */ /* 0x008fc400078ec0ff */
[----:B------:R-:W-:Y:S02]  /*1ba0*/  LOP3.LUT R9, R27, 0x1, RZ, 0xc0, !PT ;  /* 0x000000011b097812 */ /* 0x000fe400078ec0ff */
[C---:B----4-:R-:W-:Y:S02]  /*1bb0*/  LOP3.LUT R30, R3.reuse, 0x7ffffffe, RZ, 0xc0, !PT ;  /* 0x7ffffffe031e7812 */ /* 0x050fe400078ec0ff */
[----:B------:R-:W-:Y:S02]  /*1bc0*/  LOP3.LUT R11, R3, 0x1, RZ, 0xc0, !PT ;  /* 0x00000001030b7812 */ /* 0x000fe400078ec0ff */
[----:B------:R-:W-:Y:S02]  /*1bd0*/  ISETP.NE.U32.AND P1, PT, R19, 0x1, PT ;  /* 0x000000011300780c */ /* 0x000fe40003f25070 */
[----:B------:R-:W-:Y:S02]  /*1be0*/  LOP3.LUT R26, R26, 0x80000000, R15, 0xf8, !PT ;  /* 0x800000001a1a7812 */ /* 0x000fe400078ef80f */
[----:B------:R-:W-:-:S02]  /*1bf0*/  LOP3.LUT R28, R28, 0x80000000, R23, 0xf8, !PT ;  /* 0x800000001c1c7812 */ /* 0x000fc400078ef817 */
[----:B------:R-:W-:Y:S02]  /*1c00*/  ISETP.NE.U32.AND P3, PT, R9, 0x1, PT ;  /* 0x000000010900780c */ /* 0x000fe40003f65070 */
[----:B------:R-:W-:Y:S02]  /*1c10*/  LOP3.LUT R30, R30, 0x80000000, R27, 0xf8, !PT ;  /* 0x800000001e1e7812 */ /* 0x000fe400078ef81b */
[----:B------:R-:W-:Y:S02]  /*1c20*/  ISETP.NE.U32.AND P4, PT, R11, 0x1, PT ;  /* 0x000000010b00780c */ /* 0x000fe40003f85070 */
[----:B------:R-:W-:Y:S02]  /*1c30*/  SHF.R.U32.HI R24, RZ, 0x1, R24 ;  /* 0x00000001ff187819 */ /* 0x000fe40000011618 */
[----:B------:R-:W-:Y:S02]  /*1c40*/  SEL R9, RZ, 0x9908b0df, P1 ;  /* 0x9908b0dfff097807 */ /* 0x000fe40000800000 */
[----:B------:R-:W-:-:S02]  /*1c50*/  SHF.R.U32.HI R26, RZ, 0x1, R26 ;  /* 0x00000001ff1a7819 */ /* 0x000fc4000001161a */
[----:B------:R-:W-:Y:S02]  /*1c60*/  SEL R11, RZ, 0x9908b0df, P2 ;  /* 0x9908b0dfff0b7807 */ /* 0x000fe40001000000 */
[----:B------:R-:W-:Y:S02]  /*1c70*/  SHF.R.U32.HI R28, RZ, 0x1, R28 ;  /* 0x00000001ff1c7819 */ /* 0x000fe4000001161c */
[----:B------:R-:W-:Y:S02]  /*1c80*/  SEL R15, RZ, 0x9908b0df, P3 ;  /* 0x9908b0dfff0f7807 */ /* 0x000fe40001800000 */
[----:B------:R-:W-:Y:S02]  /*1c90*/  SHF.R.U32.HI R30, RZ, 0x1, R30 ;  /* 0x00000001ff1e7819 */ /* 0x000fe4000001161e */
[----:B------:R-:W-:Y:S02]  /*1ca0*/  SEL R19, RZ, 0x9908b0df, P4 ;  /* 0x9908b0dfff137807 */ /* 0x000fe40002000000 */
[----:B------:R-:W-:-:S02]  /*1cb0*/  LOP3.LUT R24, R24, R9, R17, 0x96, !PT ;  /* 0x0000000918187212 */ /* 0x000fc400078e9611 */
[----:B------:R-:W-:Y:S02]  /*1cc0*/  LOP3.LUT R26, R26, R11, R25, 0x96, !PT ;  /* 0x0000000b1a1a7212 */ /* 0x000fe400078e9619 */
[----:B------:R-:W-:Y:S01]  /*1cd0*/  LOP3.LUT R28, R28, R15, R13, 0x96, !PT ;  /* 0x0000000f1c1c7212 */ /* 0x000fe200078e960d */
[----:B------:R2:W-:Y:S01]  /*1ce0*/  STL [R5], R24 ;  /* 0x0000001805007387 */ /* 0x0005e20000100800 */
[----:B------:R-:W-:Y:S02]  /*1cf0*/  LOP3.LUT R30, R30, R19, R7, 0x96, !PT ;  /* 0x000000131e1e7212 */ /* 0x000fe400078e9607 */
[----:B------:R-:W-:Y:S01]  /*1d00*/  ISETP.NE.AND P1, PT, R0, 0x26f, PT ;  /* 0x0000026f0000780c */ /* 0x000fe20003f25270 */
[----:B------:R2:W-:Y:S04]  /*1d10*/  STL [R5+0x4], R26 ;  /* 0x0000041a05007387 */ /* 0x0005e80000100800 */
[----:B------:R2:W-:Y:S04]  /*1d20*/  STL [R5+0x8], R28 ;  /* 0x0000081c05007387 */ /* 0x0005e80000100800 */
[----:B------:R2:W-:Y:S04]  /*1d30*/  STL [R5+0xc], R30 ;  /* 0x00000c1e05007387 */ /* 0x0005e80000100800 */
[----:B------:R-:W-:Y:S05]  /*1d40*/  @P1 BRA `(.L_x_7) ;  /* 0xfffffff800001947 */ /* 0x000fea000383ffff */
[----:B------:R-:W3:Y:S04]  /*1d50*/  LDL R9, [R1] ;  /* 0x0000000001097983 */ /* 0x000ee80000100800 */
[----:B------:R-:W4:Y:S04]  /*1d60*/  LDL R0, [R1+0x9bc] ;  /* 0x0009bc0001007983 */ /* 0x000f280000100800 */
[----:B--2---:R-:W2:Y:S01]  /*1d70*/  LDL R5, [R1+0x630] ;  /* 0x0006300001057983 */ /* 0x004ea20000100800 */
[C---:B---3--:R-:W-:Y:S02]  /*1d80*/  LOP3.LUT R3, R9.reuse, 0x7ffffffe, RZ, 0xc0, !PT ;  /* 0x7ffffffe09037812 */ /* 0x048fe400078ec0ff */
[----:B------:R-:W-:-:S02]  /*1d90*/  LOP3.LUT R7, R9, 0x1, RZ, 0xc0, !PT ;  /* 0x0000000109077812 */ /* 0x000fc400078ec0ff */
[----:B----4-:R-:W-:Y:S02]  /*1da0*/  LOP3.LUT R0, R3, 0x80000000, R0, 0xf8, !PT ;  /* 0x8000000003007812 */ /* 0x010fe400078ef800 */
[----:B------:R-:W-:Y:S02]  /*1db0*/  ISETP.NE.U32.AND P1, PT, R7, 0x1, PT ;  /* 0x000000010700780c */ /* 0x000fe40003f25070 */
[----:B------:R-:W-:Y:S02]  /*1dc0*/  SHF.R.U32.HI R0, RZ, 0x1, R0 ;  /* 0x00000001ff007819 */ /* 0x000fe40000011600 */
[----:B------:R-:W-:-:S04]  /*1dd0*/  SEL R3, RZ, 0x9908b0df, P1 ;  /* 0x9908b0dfff037807 */ /* 0x000fc80000800000 */
[----:B--2---:R-:W-:Y:S01]  /*1de0*/  LOP3.LUT R24, R0, R3, R5, 0x96, !PT ;  /* 0x0000000300187212 */ /* 0x004fe200078e9605 */
[----:B------:R-:W-:-:S04]  /*1df0*/  IMAD.MOV.U32 R0, RZ, RZ, RZ ;  /* 0x000000ffff007224 */ /* 0x000fc800078e00ff */
[----:B------:R1:W-:Y:S03]  /*1e00*/  STL [R1+0x9bc], R24 ;  /* 0x0009bc1801007387 */ /* 0x0003e60000100800 */
.L_x_5:
[----:B------:R-:W-:Y:S05]  /*1e10*/  BSYNC.RECONVERGENT B0 ;  /* 0x0000000000007941 */ /* 0x000fea0003800200 */
.L_x_4:
[----:B------:R-:W-:-:S05]  /*1e20*/  VIADD R0, R0, 0x1 ;  /* 0x0000000100007836 */ /* 0x000fca0000000000 */
[----:B------:R2:W-:Y:S01]  /*1e30*/  STL [R1+0x9c0], R0 ;  /* 0x0009c00001007387 */ /* 0x0005e20000100800 */
[----:B------:R-:W-:Y:S05]  /*1e40*/  @P0 BRA `(.L_x_8) ;  /* 0xffffffe800900947 */ /* 0x000fea000383ffff */
.L_x_3:
[----:B-----5:R-:W-:Y:S01]  /*1e50*/  ISETP.GE.AND P0, PT, R0, 0x270, PT ;  /* 0x000002700000780c */ /* 0x020fe20003f06270 */
[----:B------:R-:W-:Y:S01]  /*1e60*/  BSSY.RECONVERGENT B0, `(.L_x_9) ;  /* 0x0000153000007945 */ /* 0x000fe20003800200 */
[----:B------:R-:W-:-:S11]  /*1e70*/  IMAD.MOV.U32 R26, RZ, RZ, R0 ;  /* 0x000000ffff1a7224 */ /* 0x000fd600078e0000 */
[----:B------:R-:W-:Y:S05]  /*1e80*/  @!P0 BRA `(.L_x_10) ;  /* 0x0000001400408947 */ /* 0x000fea0003800000 */
[----:B------:R-:W1:Y:S04]  /*1e90*/  LDL R28, [R1+0x4] ;  /* 0x00000400011c7983 */ /* 0x000e680000100800 */
[----:B------:R-:W3:Y:S04]  /*1ea0*/  LDL R7, [R1+0x8] ;  /* 0x0000080001077983 */ /* 0x000ee80000100800 */
[----:B--2---:R-:W2:Y:S04]  /*1eb0*/  LDL R0, [R1+0xc] ;  /* 0x00000c0001007983 */ /* 0x004ea80000100800 */
[----:B------:R-:W4:Y:S04]  /*1ec0*/  LDL R3, [R1+0x634] ;  /* 0x0006340001037983 */ /* 0x000f280000100800 */
[----:B------:R-:W5:Y:S04]  /*1ed0*/  LDL R11, [R1+0x638] ;  /* 0x00063800010b7983 */ /* 0x000f680000100800 */
[----:B------:R-:W5:Y:S01]  /*1ee0*/  LDL R13, [R1+0x63c] ;  /* 0x00063c00010d7983 */ /* 0x000f620000100800 */
[----:B------:R-:W-:Y:S01]  /*1ef0*/  UMOV UR4, URZ ;  /* 0x000000ff00047c82 */ /* 0x000fe20008000000 */
[----:B-1----:R-:W-:-:S02]  /*1f00*/  LOP3.LUT R24, R28, 0x7ffffffe, RZ, 0xc0, !PT ;  /* 0x7ffffffe1c187812 */ /* 0x002fc400078ec0ff */
[----:B------:R-:W-:Y:S02]  /*1f10*/  LOP3.LUT R5, R28, 0x1, RZ, 0xc0, !PT ;  /* 0x000000011c057812 */ /* 0x000fe400078ec0ff */
[----:B------:R-:W-:Y:S02]  /*1f20*/  LOP3.LUT R24, R24, 0x80000000, R9, 0xf8, !PT ;  /* 0x8000000018187812 */ /* 0x000fe400078ef809 */
[----:B------:R-:W-:Y:S02]  /*1f30*/  ISETP.NE.U32.AND P0, PT, R5, 0x1, PT ;  /* 0x000000010500780c */ /* 0x000fe40003f05070 */
[C---:B---3--:R-:W-:Y:S02]  /*1f40*/  LOP3.LUT R9, R7.reuse, 0x1, RZ, 0xc0, !PT ;  /* 0x0000000107097812 */ /* 0x048fe400078ec0ff */
[----:B------:R-:W-:Y:S02]  /*1f50*/  LOP3.LUT R5, R7, 0x7ffffffe, RZ, 0xc0, !PT ;  /* 0x7ffffffe07057812 */ /* 0x000fe400078ec0ff */
[----:B--2---:R-:W-:-:S02]  /*1f60*/  LOP3.LUT R26, R0, 0x7ffffffe, RZ, 0xc0, !PT ;  /* 0x7ffffffe001a7812 */ /* 0x004fc400078ec0ff */
        /* <DEDUP_REMOVED lines=11> */
[----:B----4-:R-:W-:Y:S01]  /*2020*/  LOP3.LUT R24, R24, R7, R3, 0x96, !PT ;  /* 0x0000000718187212 */ /* 0x010fe200078e9603 */
[----:B------:R-:W-:Y:S01]  /*2030*/  IMAD.MOV.U32 R3, RZ, RZ, R1 ;  /* 0x000000ffff037224 */ /* 0x000fe200078e0001 */
[----:B-----5:R-:W-:-:S02]  /*2040*/  LOP3.LUT R26, R26, R5, R11, 0x96, !PT ;  /* 0x000000051a1a7212 */ /* 0x020fc400078e960b */
[----:B------:R-:W-:Y:S01]  /*2050*/  LOP3.LUT R28, R28, R9, R13, 0x96, !PT ;  /* 0x000000091c1c7212 */ /* 0x000fe200078e960d */
[----:B------:R1:W-:Y:S04]  /*2060*/  STL [R1], R24 ;  /* 0x0000001801007387 */ /* 0x0003e80000100800 */
[----:B------:R1:W-:Y:S04]  /*2070*/  STL [R1+0x4], R26 ;  /* 0x0000041a01007387 */ /* 0x0003e80000100800 */
[----:B------:R1:W-:Y:S02]  /*2080*/  STL [R1+0x8], R28 ;  /* 0x0000081c01007387 */ /* 0x0003e40000100800 */
.L_x_11:
[----:B--2---:R-:W2:Y:S04]  /*2090*/  LDL R42, [R3+0x10] ;  /* 0x00001000032a7983 */ /* 0x004ea80000100800 */
[----:B------:R-:W3:Y:S04]  /*20a0*/  LDL R38, [R3+0x14] ;  /* 0x0000140003267983 */ /* 0x000ee80000100800 */
[----:B------:R-:W4:Y:S04]  /*20b0*/  LDL R41, [R3+0x640] ;  /* 0x0006400003297983 */ /* 0x000f280000100800 */
[----:B------:R-:W5:Y:S04]  /*20c0*/  LDL R40, [R3+0x644] ;  /* 0x0006440003287983 */ /* 0x000f680000100800 */
[----:B------:R-:W5:Y:S04]  /*20d0*/  LDL R37, [R3+0x18] ;  /* 0x0000180003257983 */ /* 0x000f680000100800 */
[----:B------:R-:W5:Y:S04]  /*20e0*/  LDL R39, [R3+0x1c] ;  /* 0x00001c0003277983 */ /* 0x000f680000100800 */
[----:B-1----:R-:W5:Y:S04]  /*20f0*/  LDL R28, [R3+0x20] ;  /* 0x00002000031c7983 */ /* 0x002f680000100800 */
        /* <DEDUP_REMOVED lines=64> */
[----:B-1----:R-:W-:Y:S02]  /*2500*/  LOP3.LUT R0, R30, 0x7ffffffe, RZ, 0xc0, !PT ;  /* 0x7ffffffe1e007812 */ /* 0x002fe400078ec0ff */
        /* <DEDUP_REMOVED lines=15> */
[----:B-1----:R-:W-:Y:S02]  /*2600*/  SHF.R.U32.HI R38, RZ, 0x1, R35 ;  /* 0x00000001ff267819 */ /* 0x002fe40000011623 */
        /* <DEDUP_REMOVED lines=10> */
[C---:B-1----:R-:W-:Y:S02]  /*26b0*/  LOP3.LUT R28, R15.reuse, 0x7ffffffe, RZ, 0xc0, !PT ;  /* 0x7ffffffe0f1c7812 */ /* 0x042fe400078ec0ff */
        /* <DEDUP_REMOVED lines=16> */
[----:B-1----:R-:W-:Y:S02]  /*27c0*/  SHF.R.U32.HI R26, RZ, 0x1, R28 ;  /* 0x00000001ff1a7819 */ /* 0x002fe4000001161c */
[----:B------:R-:W-:-:S02]  /*27d0*/  SHF.R.U32.HI R0, RZ, 0x1, R0 ;  /* 0x00000001ff007819 */ /* 0x000fc40000011600 */
[----:B------:R-:W-:Y:S01]  /*27e0*/  SEL R15, RZ, 0x9908b0df, P3 ;  /* 0x9908b0dfff0f7807 */ /* 0x000fe20001800000 */
[----:B------:R1:W-:Y:S01]  /*27f0*/  STL [R3+0x1c], R36 ;  /* 0x00001c2403007387 */ /* 0x0003e20000100800 */
[----:B------:R-:W-:Y:S02]  /*2800*/  LOP3.LUT R28, R24, R17, R13, 0x96, !PT ;  /* 0x00000011181c7212 */ /* 0x000fe400078e960d */
[----:B------:R-:W-:Y:S01]  /*2810*/  LOP3.LUT R30, R30, R19, R7, 0x96, !PT ;  /* 0x000000131e1e7212 */ /* 0x000fe200078e9607 */
[----:B------:R2:W-:Y:S01]  /*2820*/  STL [R3+0x2c], R38 ;  /* 0x00002c2603007387 */ /* 0x0005e20000100800 */
[----:B------:R-:W-:Y:S02]  /*2830*/  LOP3.LUT R24, R0, R15, R11, 0x96, !PT ;  /* 0x0000000f00187212 */ /* 0x000fe400078e960b */
[----:B-1----:R-:W-:Y:S01]  /*2840*/  LOP3.LUT R36, R26, R23, R9, 0x96, !PT ;  /* 0x000000171a247212 */ /* 0x002fe200078e9609 */
[----:B--2---:R-:W-:Y:S01]  /*2850*/  IMAD.MOV.U32 R38, RZ, RZ, R3 ;  /* 0x000000ffff267224 */ /* 0x004fe200078e0003 */
        /* <DEDUP_REMOVED lines=14> */
[----:B-1----:R-:W-:Y:S01]  /*2940*/  VIADD R3, R3, 0x40 ;  /* 0x0000004003037836 */ /* 0x002fe20000000000 */
        /* <DEDUP_REMOVED lines=26> */
[----:B------:R-:W-:Y:S01]  /*2af0*/  VIADD R0, R1, 0x39c ;  /* 0x0000039c01007836 */ /* 0x000fe20000000000 */
[----:B------:R-:W-:-:S06]  /*2b00*/  UMOV UR4, URZ ;  /* 0x000000ff00047c82 */ /* 0x000fcc0008000000 */
.L_x_12:
[----:B------:R-:W3:Y:S04]  /*2b10*/  LDL R39, [R0+-0xc] ;  /* 0xfffff40000277983 */ /* 0x000ee80000100800 */
[----:B------:R-:W4:Y:S04]  /*2b20*/  LDL R35, [R0+-0x8] ;  /* 0xfffff80000237983 */ /* 0x000f280000100800 */
[----:B--2---:R-:W2:Y:S04]  /*2b30*/  LDL R38, [R0+-0x39c] ;  /* 0xfffc640000267983 */ /* 0x004ea80000100800 */
[----:B------:R-:W2:Y:S04]  /*2b40*/  LDL R37, [R0+-0x398] ;  /* 0xfffc680000257983 */ /* 0x000ea80000100800 */
[----:B------:R-:W2:Y:S04]  /*2b50*/  LDL R33, [R0+-0x4] ;  /* 0xfffffc0000217983 */ /* 0x000ea80000100800 */
[----:B------:R-:W2:Y:S04]  /*2b60*/  LDL R36, [R0] ;  /* 0x0000000000247983 */ /* 0x000ea80000100800 */
[----:B------:R-:W2:Y:S04]  /*2b70*/  LDL R27, [R0+0x4] ;  /* 0x00000400001b7983 */ /* 0x000ea80000100800 */
[----:B------:R-:W2:Y:S04]  /*2b80*/  LDL R30, [R0+-0x394] ;  /* 0xfffc6c00001e7983 */ /* 0x000ea80000100800 */
[----:B------:R-:W2:Y:S04]  /*2b90*/  LDL R31, [R0+-0x38c] ;  /* 0xfffc7400001f7983 */ /* 0x000ea80000100800 */
[----:B------:R-:W2:Y:S04]  /*2ba0*/  LDL R29, [R0+-0x390] ;  /* 0xfffc7000001d7983 */ /* 0x000ea80000100800 */
[----:B------:R-:W2:Y:S04]  /*2bb0*/  LDL R26, [R0+0x8] ;  /* 0x00000800001a7983 */ /* 0x000ea80000100800 */
[----:B------:R-:W2:Y:S04]  /*2bc0*/  LDL R28, [R0+0xc] ;  /* 0x00000c00001c7983 */ /* 0x000ea80000100800 */
        /* <DEDUP_REMOVED lines=10> */
[----:B------:R-:W2:Y:S01]  /*2c70*/  LDL R5, [R0+-0x370] ;  /* 0xfffc900000057983 */ /* 0x000ea20000100800 */
[----:B---3--:R-:W-:-:S04]  /*2c80*/  LOP3.LUT R40, R39, 0x7ffffffe, RZ, 0xc0, !PT ;  /* 0x7ffffffe27287812 */ /* 0x008fc800078ec0ff */
[----:B-----5:R-:W-:Y:S02]  /*2c90*/  LOP3.LUT R40, R40, 0x80000000, R3, 0xf8, !PT ;  /* 0x8000000028287812 */ /* 0x020fe400078ef803 */
[----:B------:R-:W3:Y:S01]  /*2ca0*/  LDL R3, [R0+0x20] ;  /* 0x0000200000037983 */ /* 0x000ee20000100800 */
[----:B------:R-:W-:Y:S02]  /*2cb0*/  LOP3.LUT R41, R39, 0x1, RZ, 0xc0, !PT ;  /* 0x0000000127297812 */ /* 0x000fe400078ec0ff */
[----:B----4-:R-:W-:Y:S02]  /*2cc0*/  LOP3.LUT R42, R35, 0x7ffffffe, RZ, 0xc0, !PT ;  /* 0x7ffffffe232a7812 */ /* 0x010fe400078ec0ff */
[----:B------:R-:W-:Y:S02]  /*2cd0*/  ISETP.NE.U32.AND P0, PT, R41, 0x1, PT ;  /* 0x000000012900780c */ /* 0x000fe40003f05070 */
[----:B------:R-:W-:Y:S02]  /*2ce0*/  LOP3.LUT R43, R35, 0x1, RZ, 0xc0, !PT ;  /* 0x00000001232b7812 */ /* 0x000fe400078ec0ff */
[----:B------:R-:W-:-:S02]  /*2cf0*/  SHF.R.U32.HI R41, RZ, 0x1, R40 ;  /* 0x00000001ff297819 */ /* 0x000fc40000011628 */
[----:B------:R-:W-:Y:S02]  /*2d00*/  SEL R40, RZ, 0x9908b0df, P0 ;  /* 0x9908b0dfff287807 */ /* 0x000fe40000000000 */
[----:B------:R-:W-:Y:S02]  /*2d10*/  LOP3.LUT R42, R42, 0x80000000, R39, 0xf8, !PT ;  /* 0x800000002a2a7812 */ /* 0x000fe400078ef827 */
[----:B------:R-:W-:Y:S02]  /*2d20*/  ISETP.NE.U32.AND P0, PT, R43, 0x1, PT ;  /* 0x000000012b00780c */ /* 0x000fe40003f05070 */
[----:B--2---:R-:W-:Y:S02]  /*2d30*/  LOP3.LUT R41, R41, R40, R38, 0x96, !PT ;  /* 0x0000002829297212 */ /* 0x004fe400078e9626 */
[----:B------:R-:W-:Y:S02]  /*2d40*/  SHF.R.U32.HI R42, RZ, 0x1, R42 ;  /* 0x00000001ff2a7819 */ /* 0x000fe4000001162a */
[----:B------:R-:W-:-:S02]  /*2d50*/  SEL R38, RZ, 0x9908b0df, P0 ;  /* 0x9908b0dfff267807 */ /* 0x000fc40000000000 */
[C---:B------:R-:W-:Y:S02]  /*2d60*/  LOP3.LUT R39, R33.reuse, 0x1, RZ, 0xc0, !PT ;  /* 0x0000000121277812 */ /* 0x040fe400078ec0ff */
[----:B------:R-:W-:Y:S02]  /*2d70*/  LOP3.LUT R37, R42, R38, R37, 0x96, !PT ;  /* 0x000000262a257212 */ /* 0x000fe400078e9625 */
[----:B------:R-:W-:Y:S01]  /*2d80*/  LOP3.LUT R38, R33, 0x7ffffffe, RZ, 0xc0, !PT ;  /* 0x7ffffffe21267812 */ /* 0x000fe200078ec0ff */
[----:B------:R2:W-:Y:S01]  /*2d90*/  STL [R0+-0x10], R41 ;  /* 0xfffff02900007387 */ /* 0x0005e20000100800 */
[----:B------:R-:W-:Y:S02]  /*2da0*/  LOP3.LUT R40, R36, 0x7ffffffe, RZ, 0xc0, !PT ;  /* 0x7ffffffe24287812 */ /* 0x000fe400078ec0ff */
[----:B------:R-:W-:Y:S02]  /*2db0*/  LOP3.LUT R38, R38, 0x80000000, R35, 0xf8, !PT ;  /* 0x8000000026267812 */ /* 0x000fe400078ef823 */
[----:B------:R-:W-:-:S02]  /*2dc0*/  ISETP.NE.U32.AND P0, PT, R39, 0x1, PT ;  /* 0x000000012700780c */ /* 0x000fc40003f05070 */
[C---:B------:R-:W-:Y:S02]  /*2dd0*/  LOP3.LUT R39, R27.reuse, 0x7ffffffe, RZ, 0xc0, !PT ;  /* 0x7ffffffe1b277812 */ /* 0x040fe400078ec0ff */
[----:B------:R-:W-:Y:S02]  /*2de0*/  LOP3.LUT R42, R36, 0x1, RZ, 0xc0, !PT ;  /* 0x00000001242a7812 */ /* 0x000fe400078ec0ff */
[----:B--2---:R-:W-:Y:S02]  /*2df0*/  LOP3.LUT R41, R27, 0x1, RZ, 0xc0, !PT ;  /* 0x000000011b297812 */ /* 0x004fe400078ec0ff */
[----:B------:R-:W-:Y:S02]  /*2e00*/  LOP3.LUT R40, R40, 0x80000000, R33, 0xf8, !PT ;  /* 0x8000000028287812 */ /* 0x000fe400078ef821 */
[----:B------:R-:W-:Y:S02]  /*2e10*/  SHF.R.U32.HI R33, RZ, 0x1, R38 ;  /* 0x00000001ff217819 */ /* 0x000fe40000011626 */
[----:B------:R-:W-:-:S02]  /*2e20*/  SEL R35, RZ, 0x9908b0df, P0 ;  /* 0x9908b0dfff237807 */ /* 0x000fc40000000000 */
[----:B------:R-:W-:Y:S02]  /*2e30*/  LOP3.LUT R39, R39, 0x80000000, R36, 0xf8, !PT ;  /* 0x8000000027277812 */ /* 0x000fe400078ef824 */
[----:B------:R-:W-:Y:S02]  /*2e40*/  ISETP.NE.U32.AND P0, PT, R41, 0x1, PT ;  /* 0x000000012900780c */ /* 0x000fe40003f05070 */
[----:B------:R-:W-:Y:S02]  /*2e50*/  ISETP.NE.U32.AND P1, PT, R42, 0x1, PT ;  /* 0x000000012a00780c */ /* 0x000fe40003f25070 */
[----:B------:R-:W-:Y:S02]  /*2e60*/  LOP3.LUT R33, R33, R35, R30, 0x96, !PT ;  /* 0x0000002321217212 */ /* 0x000fe400078e961e */
[----:B------:R-:W-:Y:S02]  /*2e70*/  SHF.R.U32.HI R30, RZ, 0x1, R39 ;  /* 0x00000001ff1e7819 */ /* 0x000fe40000011627 */
[----:B------:R-:W-:-:S02]  /*2e80*/  SEL R35, RZ, 0x9908b0df, P0 ;  /* 0x9908b0dfff237807 */ /* 0x000fc40000000000 */
[----:B------:R-:W-:Y:S02]  /*2e90*/  SHF.R.U32.HI R40, RZ, 0x1, R40 ;  /* 0x00000001ff287819 */ /* 0x000fe40000011628 */
[----:B------:R-:W-:Y:S02]  /*2ea0*/  SEL R38, RZ, 0x9908b0df, P1 ;  /* 0x9908b0dfff267807 */ /* 0x000fe40000800000 */
[----:B------:R-:W-:Y:S02]  /*2eb0*/  LOP3.LUT R31, R30, R35, R31, 0x96, !PT ;  /* 0x000000231e1f7212 */ /* 0x000fe400078e961f */
[----:B------:R-:W-:Y:S02]  /*2ec0*/  LOP3.LUT R29, R40, R38, R29, 0x96, !PT ;  /* 0x00000026281d7212 */ /* 0x000fe400078e961d */
[C---:B------:R-:W-:Y:S02]  /*2ed0*/  LOP3.LUT R30, R26.reuse, 0x7ffffffe, RZ, 0xc0, !PT ;  /* 0x7ffffffe1a1e7812 */ /* 0x040fe400078ec0ff */
[----:B------:R-:W-:-:S02]  /*2ee0*/  LOP3.LUT R35, R26, 0x1, RZ, 0xc0, !PT ;  /* 0x000000011a237812 */ /* 0x000fc400078ec0ff */
[C---:B------:R-:W-:Y:S02]  /*2ef0*/  LOP3.LUT R39, R28.reuse, 0x7ffffffe, RZ, 0xc0, !PT ;  /* 0x7ffffffe1c277812 */ /* 0x040fe400078ec0ff */
[----:B------:R-:W-:Y:S01]  /*2f00*/  LOP3.LUT R36, R28, 0x1, RZ, 0xc0, !PT ;  /* 0x000000011c247812 */ /* 0x000fe200078ec0ff */
[----:B------:R2:W-:Y:S01]  /*2f10*/  STL [R0+-0x4], R29 ;  /* 0xfffffc1d00007387 */ /* 0x0005e20000100800 */
[----:B------:R-:W-:Y:S02]  /*2f20*/  LOP3.LUT R30, R30, 0x80000000, R27, 0xf8, !PT ;  /* 0x800000001e1e7812 */ /* 0x000fe400078ef81b */
[----:B------:R-:W-:Y:S02]  /*2f30*/  ISETP.NE.U32.AND P0, PT, R35, 0x1, PT ;  /* 0x000000012300780c */ /* 0x000fe40003f05070 */
[----:B------:R-:W-:Y:S02]  /*2f40*/  LOP3.LUT R39, R39, 0x80000000, R26, 0xf8, !PT ;  /* 0x8000000027277812 */ /* 0x000fe400078ef81a */
[----:B------:R-:W-:-:S02]  /*2f50*/  ISETP.NE.U32.AND P1, PT, R36, 0x1, PT ;  /* 0x000000012400780c */ /* 0x000fc40003f25070 */
[C---:B------:R-:W-:Y:S02]  /*2f60*/  LOP3.LUT R35, R23.reuse, 0x7ffffffe, RZ, 0xc0, !PT ;  /* 0x7ffffffe17237812 */ /* 0x040fe400078ec0ff */
[----:B--2---:R-:W-:Y:S01]  /*2f70*/  LOP3.LUT R29, R23, 0x1, RZ, 0xc0, !PT ;  /* 0x00000001171d7812 */ /* 0x004fe200078ec0ff */
[----:B------:R2:W-:Y:S01]  /*2f80*/  STL [R0+-0x8], R33 ;  /* 0xfffff82100007387 */ /* 0x0005e20000100800 */
[----:B------:R-:W-:Y:S02]  /*2f90*/  SHF.R.U32.HI R27, RZ, 0x1, R30 ;  /* 0x00000001ff1b7819 */ /* 0x000fe4000001161e */
[----:B------:R-:W-:Y:S02]  /*2fa0*/  SEL R26, RZ, 0x9908b0df, P0 ;  /* 0x9908b0dfff1a7807 */ /* 0x000fe40000000000 */
[----:B------:R-:W-:Y:S02]  /*2fb0*/  SHF.R.U32.HI R30, RZ, 0x1, R39 ;  /* 0x00000001ff1e7819 */ /* 0x000fe40000011627 */
[----:B------:R-:W-:-:S02]  /*2fc0*/  LOP3.LUT R35, R35, 0x80000000, R28, 0xf8, !PT ;  /* 0x8000000023237812 */ /* 0x000fc400078ef81c */
[----:B------:R-:W-:Y:S02]  /*2fd0*/  ISETP.NE.U32.AND P0, PT, R29, 0x1, PT ;  /* 0x000000011d00780c */ /* 0x000fe40003f05070 */
[----:B--2---:R-:W-:Y:S02]  /*2fe0*/  SEL R33, RZ, 0x9908b0df, P1 ;  /* 0x9908b0dfff217807 */ /* 0x004fe40000800000 */
[----:B------:R-:W-:Y:S02]  /*2ff0*/  LOP3.LUT R29, R27, R26, R24, 0x96, !PT ;  /* 0x0000001a1b1d7212 */ /* 0x000fe400078e9618 */
[----:B------:R-:W-:Y:S02]  /*3000*/  LOP3.LUT R33, R30, R33, R17, 0x96, !PT ;  /* 0x000000211e217212 */ /* 0x000fe400078e9611 */
[----:B------:R-:W-:Y:S02]  /*3010*/  SHF.R.U32.HI R24, RZ, 0x1, R35 ;  /* 0x00000001ff187819 */ /* 0x000fe40000011623 */
[----:B------:R-:W-:-:S02]  /*3020*/  SEL R17, RZ, 0x9908b0df, P0 ;  /* 0x9908b0dfff117807 */ /* 0x000fc40000000000 */
[----:B------:R-:W-:Y:S02]  /*3030*/  LOP3.LUT R26, R15, 0x7ffffffe, RZ, 0xc0, !PT ;  /* 0x7ffffffe0f1a7812 */ /* 0x000fe400078ec0ff */
[----:B------:R-:W-:Y:S02]  /*3040*/  LOP3.LUT R17, R24, R17, R25, 0x96, !PT ;  /* 0x0000001118117212 */ /* 0x000fe400078e9619 */
[C---:B------:R-:W-:Y:S02]  /*3050*/  LOP3.LUT R24, R19.reuse, 0x7ffffffe, RZ, 0xc0, !PT ;  /* 0x7ffffffe13187812 */ /* 0x040fe400078ec0ff */
[----:B------:R-:W-:Y:S02]  /*3060*/  LOP3.LUT R25, R19, 0x1, RZ, 0xc0, !PT ;  /* 0x0000000113197812 */ /* 0x000fe400078ec0ff */
[----:B------:R-:W-:Y:S02]  /*3070*/  LOP3.LUT R24, R24, 0x80000000, R23, 0xf8, !PT ;  /* 0x8000000018187812 */ /* 0x000fe400078ef817 */
[----:B------:R-:W-:-:S02]  /*3080*/  LOP3.LUT R26, R26, 0x80000000, R19, 0xf8, !PT ;  /* 0x800000001a1a7812 */ /* 0x000fc400078ef813 */
[----:B------:R-:W-:Y:S02]  /*3090*/  LOP3.LUT R27, R15, 0x1, RZ, 0xc0, !PT ;  /* 0x000000010f1b7812 */ /* 0x000fe400078ec0ff */
[C---:B------:R-:W-:Y:S02]  /*30a0*/  LOP3.LUT R28, R13.reuse, 0x7ffffffe, RZ, 0xc0, !PT ;  /* 0x7ffffffe0d1c7812 */ /* 0x040fe400078ec0ff */
[----:B------:R-:W-:Y:S01]  /*30b0*/  LOP3.LUT R19, R13, 0x1, RZ, 0xc0, !PT ;  /* 0x000000010d137812 */ /* 0x000fe200078ec0ff */
[----:B------:R-:W-:Y:S01]  /*30c0*/  UIADD3 UR4, UPT, UPT, UR4, 0xc, URZ ;  /* 0x0000000c04047890 */ /* 0x000fe2000fffe0ff */
[----:B------:R-:W-:Y:S02]  /*30d0*/  ISETP.NE.U32.AND P0, PT, R25, 0x1, PT ;  /* 0x000000011900780c */ /* 0x000fe40003f05070 */
[----:B------:R-:W-:Y:S02]  /*30e0*/  ISETP.NE.U32.AND P1, PT, R27, 0x1, PT ;  /* 0x000000011b00780c */ /* 0x000fe40003f25070 */
[----:B------:R-:W-:-:S02]  /*30f0*/  LOP3.LUT R28, R28, 0x80000000, R15, 0xf8, !PT ;  /* 0x800000001c1c7812 */ /* 0x000fc400078ef80f */
[----:B------:R-:W-:Y:S01]  /*3100*/  ISETP.NE.U32.AND P2, PT, R19, 0x1, PT ;  /* 0x000000011300780c */ /* 0x000fe20003f45070 */
[----:B------:R-:W-:Y:S01]  /*3110*/  UISETP.NE.AND UP0, UPT, UR4, 0x18c, UPT ;  /* 0x0000018c0400788c */ /* 0x000fe2000bf05270 */
[----:B------:R-:W-:Y:S02]  /*3120*/  SHF.R.U32.HI R24, RZ, 0x1, R24 ;  /* 0x00000001ff187819 */ /* 0x000fe40000011618 */
[----:B------:R-:W-:Y:S02]  /*3130*/  SHF.R.U32.HI R26, RZ, 0x1, R26 ;  /* 0x00000001ff1a7819 */ /* 0x000fe4000001161a */
[----:B------:R-:W-:Y:S02]  /*3140*/  SEL R15, RZ, 0x9908b0df, P1 ;  /* 0x9908b0dfff0f7807 */ /* 0x000fe40000800000 */
[----:B------:R-:W-:Y:S02]  /*3150*/  SHF.R.U32.HI R28, RZ, 0x1, R28 ;  /* 0x00000001ff1c7819 */ /* 0x000fe4000001161c */
[----:B------:R-:W-:-:S02]  /*3160*/  SEL R19, RZ, 0x9908b0df, P2 ;  /* 0x9908b0dfff137807 */ /* 0x000fc40001000000 */
[----:B------:R-:W-:Y:S02]  /*3170*/  LOP3.LUT R9, R26, R15, R9, 0x96, !PT ;  /* 0x0000000f1a097212 */ /* 0x000fe400078e9609 */
[----:B------:R-:W-:Y:S01]  /*3180*/  LOP3.LUT R7, R28, R19, R7, 0x96, !PT ;  /* 0x000000131c077212 */ /* 0x000fe200078e9607 */
[----:B------:R-:W-:Y:S04]  /*3190*/  STL [R0+-0xc], R37 ;  /* 0xfffff42500007387 */ /* 0x000fe80000100800 */
[----:B------:R-:W-:Y:S04]  /*31a0*/  STL [R0], R31 ;  /* 0x0000001f00007387 */ /* 0x000fe80000100800 */
[----:B------:R-:W-:Y:S04]  /*31b0*/  STL [R0+0x4], R29 ;  /* 0x0000041d00007387 */ /* 0x000fe80000100800 */
[----:B------:R-:W-:Y:S04]  /*31c0*/  STL [R0+0x8], R33 ;  /* 0x0000082100007387 */ /* 0x000fe80000100800 */
[----:B------:R-:W-:Y:S04]  /*31d0*/  STL [R0+0xc], R17 ;  /* 0x00000c1100007387 */ /* 0x000fe80000100800 */
[----:B------:R-:W-:Y:S04]  /*31e0*/  STL [R0+0x14], R9 ;  /* 0x0000140900007387 */ /* 0x000fe80000100800 */
[----:B------:R-:W-:Y:S01]  /*31f0*/  STL [R0+0x18], R7 ;  /* 0x0000180700007387 */ /* 0x000fe20000100800 */
[----:B---3--:R-:W-:-:S02]  /*3200*/  LOP3.LUT R30, R3, 0x7ffffffe, RZ, 0xc0, !PT ;  /* 0x7ffffffe031e7812 */ /* 0x008fc400078ec0ff */
[----:B------:R-:W-:Y:S02]  /*3210*/  LOP3.LUT R23, R3, 0x1, RZ, 0xc0, !PT ;  /* 0x0000000103177812 */ /* 0x000fe400078ec0ff */
[----:B------:R-:W-:Y:S02]  /*3220*/  LOP3.LUT R30, R30, 0x80000000, R13, 0xf8, !PT ;  /* 0x800000001e1e7812 */ /* 0x000fe400078ef80d */
[----:B------:R-:W-:Y:S02]  /*3230*/  ISETP.NE.U32.AND P3, PT, R23, 0x1, PT ;  /* 0x000000011700780c */ /* 0x000fe40003f65070 */
[----:B------:R-:W-:Y:S02]  /*3240*/  SEL R13, RZ, 0x9908b0df, P0 ;  /* 0x9908b0dfff0d7807 */ /* 0x000fe40000000000 */
[----:B------:R-:W-:Y:S02]  /*3250*/  SHF.R.U32.HI R30, RZ, 0x1, R30 ;  /* 0x00000001ff1e7819 */ /* 0x000fe4000001161e */
[----:B------:R-:W-:-:S02]  /*3260*/  SEL R23, RZ, 0x9908b0df, P3 ;  /* 0x9908b0dfff177807 */ /* 0x000fc40001800000 */
[----:B------:R-:W-:Y:S02]  /*3270*/  LOP3.LUT R11, R24, R13, R11, 0x96, !PT ;  /* 0x0000000d180b7212 */ /* 0x000fe400078e960b */
[----:B------:R-:W-:-:S03]  /*3280*/  LOP3.LUT R5, R30, R23, R5, 0x96, !PT ;  /* 0x000000171e057212 */ /* 0x000fc600078e9605 */
[----:B------:R-:W-:Y:S04]  /*3290*/  STL [R0+0x10], R11 ;  /* 0x0000100b00007387 */ /* 0x000fe80000100800 */
[----:B------:R2:W-:Y:S02]  /*32a0*/  STL [R0+0x1c], R5 ;  /* 0x00001c0500007387 */ /* 0x0005e40000100800 */
[----:B--2---:R-:W-:Y:S01]  /*32b0*/  VIADD R0, R0, 0x30 ;  /* 0x0000003000007836 */ /* 0x004fe20000000000 */
[----:B------:R-:W-:Y:S06]  /*32c0*/  BRA.U UP0, `(.L_x_12) ;  /* 0xfffffff900107547 */ /* 0x000fec000b83ffff */
[----:B------:R-:W2:Y:S04]  /*32d0*/  LDL R9, [R1] ;  /* 0x0000000001097983 */ /* 0x000ea80000100800 */
[----:B------:R-:W3:Y:S04]  /*32e0*/  LDL R0, [R1+0x9bc] ;  /* 0x0009bc0001007983 */ /* 0x000ee80000100800 */
[----:B------:R-:W4:Y:S01]  /*32f0*/  LDL R5, [R1+0x630] ;  /* 0x0006300001057983 */ /* 0x000f220000100800 */
[----:B------:R-:W-:Y:S01]  /*3300*/  IMAD.MOV.U32 R26, RZ, RZ, RZ ;  /* 0x000000ffff1a7224 */ /* 0x000fe200078e00ff */
[----:B--2---:R-:W-:-:S02]  /*3310*/  LOP3.LUT R3, R9, 0x7ffffffe, RZ, 0xc0, !PT ;  /* 0x7ffffffe09037812 */ /* 0x004fc400078ec0ff */
[----:B------:R-:W-:Y:S02]  /*3320*/  LOP3.LUT R7, R9, 0x1, RZ, 0xc0, !PT ;  /* 0x0000000109077812 */ /* 0x000fe400078ec0ff */
[----:B---3--:R-:W-:Y:S02]  /*3330*/  LOP3.LUT R0, R3, 0x80000000, R0, 0xf8, !PT ;  /* 0x8000000003007812 */ /* 0x008fe400078ef800 */
[----:B------:R-:W-:Y:S02]  /*3340*/  ISETP.NE.U32.AND P0, PT, R7, 0x1, PT ;  /* 0x000000010700780c */ /* 0x000fe40003f05070 */
[----:B------:R-:W-:Y:S02]  /*3350*/  SHF.R.U32.HI R0, RZ, 0x1, R0 ;  /* 0x00000001ff007819 */ /* 0x000fe40000011600 */
[----:B------:R-:W-:-:S04]  /*3360*/  SEL R3, RZ, 0x9908b0df, P0 ;  /* 0x9908b0dfff037807 */ /* 0x000fc80000000000 */
[----:B----4-:R-:W-:-:S05]  /*3370*/  LOP3.LUT R0, R0, R3, R5, 0x96, !PT ;  /* 0x0000000300007212 */ /* 0x010fca00078e9605 */
[----:B------:R3:W-:Y:S02]  /*3380*/  STL [R1+0x9bc], R0 ;  /* 0x0009bc0001007387 */ /* 0x0007e40000100800 */
.L_x_10:
[----:B------:R-:W-:Y:S05]  /*3390*/  BSYNC.RECONVERGENT B0 ;  /* 0x0000000000007941 */ /* 0x000fea0003800200 */
.L_x_9:
[C---:B-1----:R-:W-:Y:S02]  /*33a0*/  VIADD R24, R26.reuse, 0x1 ;  /* 0x000000011a187836 */ /* 0x042fe40000000000 */
[----:B------:R-:W-:-:S03]  /*33b0*/  IMAD R5, R26, 0x4, R1 ;  /* 0x000000041a057824 */ /* 0x000fc600078e0201 */
[----:B------:R1:W-:Y:S04]  /*33c0*/  STL [R1+0x9c0], R24 ;  /* 0x0009c01801007387 */ /* 0x0003e80000100800 */
[----:B--23--:R-:W2:Y:S01]  /*33d0*/  LDL R0, [R5] ;  /* 0x0000000005007983 */ /* 0x00cea20000100800 */
[----:B------:R-:W-:Y:S01]  /*33e0*/  ISETP.GE.AND P0, PT, R26, 0x26f, PT ;  /* 0x0000026f1a00780c */ /* 0x000fe20003f06270 */
[----:B------:R-:W-:Y:S01]  /*33f0*/  BSSY.RECONVERGENT B0, `(.L_x_13) ;  /* 0x0000156000007945 */ /* 0x000fe20003800200 */
[----:B--2---:R-:W-:-:S04]  /*3400*/  SHF.R.U32.HI R3, RZ, 0xb, R0 ;  /* 0x0000000bff037819 */ /* 0x004fc80000011600 */
[----:B------:R-:W-:-:S05]  /*3410*/  LOP3.LUT R0, R3, R0, RZ, 0x3c, !PT ;  /* 0x0000000003007212 */ /* 0x000fca00078e3cff */
[----:B------:R-:W-:-:S05]  /*3420*/  IMAD.SHL.U32 R3, R0, 0x80, RZ ;  /* 0x0000008000037824 */ /* 0x000fca00078e00ff */
[----:B------:R-:W-:Y:S01]  /*3430*/  LOP3.LUT R0, R0, 0x9d2c5680, R3, 0x78, !PT ;  /* 0x9d2c568000007812 */ /* 0x000fe200078e7803 */
[----:B-1----:R-:W-:Y:S06]  /*3440*/  @!P0 BRA `(.L_x_14) ;  /* 0x0000001400408947 */ /* 0x002fec0003800000 */
        /* <DEDUP_REMOVED lines=9> */
[----:B------:R-:W-:Y:S02]  /*34e0*/  ISETP.NE.U32.AND P0, PT, R7, 0x1, PT ;  /* 0x000000010700780c */ /* 0x000fe40003f05070 */
[----:B------:R-:W-:Y:S02]  /*34f0*/  LOP3.LUT R24, R24, 0x80000000, R9, 0xf8, !PT ;  /* 0x8000000018187812 */ /* 0x000fe400078ef809 */
[----:B---3--:R-:W-:Y:S02]  /*3500*/  LOP3.LUT R7, R11, 0x7ffffffe, RZ, 0xc0, !PT ;  /* 0x7ffffffe0b077812 */ /* 0x008fe400078ec0ff */
[----:B----4-:R-:W-:Y:S02]  /*3510*/  LOP3.LUT R26, R3, 0x7ffffffe, RZ, 0xc0, !PT ;  /* 0x7ffffffe031a7812 */ /* 0x010fe400078ec0ff */
[----:B------:R-:W-:-:S02]  /*3520*/  LOP3.LUT R9, R11, 0x1, RZ, 0xc0, !PT ;  /* 0x000000010b097812 */ /* 0x000fc400078ec0ff */
[----:B------:R-:W-:Y:S02]  /*3530*/  LOP3.LUT R17, R3, 0x1, RZ, 0xc0, !PT ;  /* 0x0000000103117812 */ /* 0x000fe400078ec0ff */
[----:B------:R-:W-:Y:S02]  /*3540*/  LOP3.LUT R7, R7, 0x80000000, R28, 0xf8, !PT ;  /* 0x8000000007077812 */ /* 0x000fe400078ef81c */
[----:B------:R-:W-:Y:S02]  /*3550*/  LOP3.LUT R11, R26, 0x80000000, R11, 0xf8, !PT ;  /* 0x800000001a0b7812 */ /* 0x000fe400078ef80b */
[----:B------:R-:W-:Y:S02]  /*3560*/  ISETP.NE.U32.AND P1, PT, R9, 0x1, PT ;  /* 0x000000010900780c */ /* 0x000fe40003f25070 */
        /* <DEDUP_REMOVED lines=14> */
.L_x_15:
[----:B--2---:R-:W2:Y:S04]  /*3650*/  LDL R43, [R5+0x10] ;  /* 0x00001000052b7983 */ /* 0x004ea80000100800 */
[----:B------:R-:W3:Y:S04]  /*3660*/  LDL R39, [R5+0x14] ;  /* 0x0000140005277983 */ /* 0x000ee80000100800 */
[----:B------:R-:W4:Y:S04]  /*3670*/  LDL R42, [R5+0x640] ;  /* 0x00064000052a7983 */ /* 0x000f280000100800 */
        /* <DEDUP_REMOVED lines=33> */
[----:B----4-:R-:W-:Y:S02]  /*3890*/  LOP3.LUT R46, R45, R46, R42, 0x96, !PT ;  /* 0x0000002e2d2e7212 */ /* 0x010fe400078e962a */
[----:B------:R-:W-:Y:S02]  /*38a0*/  SHF.R.U32.HI R42, RZ, 0x1, R44 ;  /* 0x00000001ff2a7819 */ /* 0x000fe4000001162c */
[----:B------:R-:W-:-:S02]  /*38b0*/  SEL R3, RZ, 0x9908b0df, P0 ;  /* 0x9908b0dfff037807 */ /* 0x000fc40000000000 */
[----:B-----5:R-:W-:Y:S02]  /*38c0*/  LOP3.LUT R44, R38, 0x7ffffffe, RZ, 0xc0, !PT ;  /* 0x7ffffffe262c7812 */ /* 0x020fe400078ec0ff */
[----:B------:R-:W-:Y:S02]  /*38d0*/  LOP3.LUT R42, R42, R3, R41, 0x96, !PT ;  /* 0x000000032a2a7212 */ /* 0x000fe400078e9629 */
[----:B------:R-:W-:Y:S02]  /*38e0*/  LOP3.LUT R3, R38, 0x1, RZ, 0xc0, !PT ;  /* 0x0000000126037812 */ /* 0x000fe400078ec0ff */
[C---:B------:R-:W-:Y:S02]  /*38f0*/  LOP3.LUT R43, R40.reuse, 0x1, RZ, 0xc0, !PT ;  /* 0x00000001282b7812 */ /* 0x040fe400078ec0ff */
[----:B------:R-:W-:Y:S02]  /*3900*/  LOP3.LUT R41, R40, 0x7ffffffe, RZ, 0xc0, !PT ;  /* 0x7ffffffe28297812 */ /* 0x000fe400078ec0ff */
[----:B------:R-:W-:-:S02]  /*3910*/  LOP3.LUT R44, R44, 0x80000000, R39, 0xf8, !PT ;  /* 0x800000002c2c7812 */ /* 0x000fc400078ef827 */
[----:B------:R-:W-:Y:S02]  /*3920*/  ISETP.NE.U32.AND P0, PT, R3, 0x1, PT ;  /* 0x000000010300780c */ /* 0x000fe40003f05070 */
[----:B------:R-:W-:Y:S02]  /*3930*/  ISETP.NE.U32.AND P1, PT, R43, 0x1, PT ;  /* 0x000000012b00780c */ /* 0x000fe40003f25070 */
[C---:B------:R-:W-:Y:S02]  /*3940*/  LOP3.LUT R43, R29.reuse, 0x7ffffffe, RZ, 0xc0, !PT ;  /* 0x7ffffffe1d2b7812 */ /* 0x040fe400078ec0ff */
[----:B------:R-:W-:Y:S02]  /*3950*/  LOP3.LUT R45, R29, 0x1, RZ, 0xc0, !PT ;  /* 0x000000011d2d7812 */ /* 0x000fe400078ec0ff */
[----:B------:R-:W-:Y:S02]  /*3960*/  LOP3.LUT R41, R41, 0x80000000, R38, 0xf8, !PT ;  /* 0x8000000029297812 */ /* 0x000fe400078ef826 */
[----:B------:R-:W-:-:S02]  /*3970*/  SHF.R.U32.HI R3, RZ, 0x1, R44 ;  /* 0x00000001ff037819 */ /* 0x000fc4000001162c */
[----:B------:R-:W-:Y:S02]  /*3980*/  SEL R38, RZ, 0x9908b0df, P0 ;  /* 0x9908b0dfff267807 */ /* 0x000fe40000000000 */
[----:B------:R-:W-:Y:S02]  /*3990*/  LOP3.LUT R43, R43, 0x80000000, R40, 0xf8, !PT ;  /* 0x800000002b2b7812 */ /* 0x000fe400078ef828 */
[----:B------:R-:W-:Y:S02]  /*39a0*/  ISETP.NE.U32.AND P0, PT, R45, 0x1, PT ;  /* 0x000000012d00780c */ /* 0x000fe40003f05070 */
[----:B------:R-:W-:Y:S02]  /*39b0*/  LOP3.LUT R38, R3, R38, R36, 0x96, !PT ;  /* 0x0000002603267212 */ /* 0x000fe400078e9624 */
[----:B------:R-:W-:Y:S02]  /*39c0*/  SHF.R.U32.HI R36, RZ, 0x1, R43 ;  /* 0x00000001ff247819 */ /* 0x000fe4000001162b */
[----:B------:R-:W-:-:S02]  /*39d0*/  SEL R3, RZ, 0x9908b0df, P0 ;  /* 0x9908b0dfff037807 */ /* 0x000fc40000000000 */
[----:B------:R-:W-:Y:S02]  /*39e0*/  SHF.R.U32.HI R44, RZ, 0x1, R41 ;  /* 0x00000001ff2c7819 */ /* 0x000fe40000011629 */
[----:B------:R-:W-:Y:S01]  /*39f0*/  SEL R39, RZ, 0x9908b0df, P1 ;  /* 0x9908b0dfff277807 */ /* 0x000fe20000800000 */
[----:B------:R1:W-:Y:S01]  /*3a00*/  STL [R5+0xc], R46 ;  /* 0x00000c2e05007387 */ /* 0x0003e20000100800 */
[----:B------:R-:W-:Y:S02]  /*3a10*/  LOP3.LUT R36, R36, R3, R37, 0x96, !PT ;  /* 0x0000000324247212 */ /* 0x000fe400078e9625 */
[C---:B------:R-:W-:Y:S02]  /*3a20*/  LOP3.LUT R3, R25.reuse, 0x1, RZ, 0xc0, !PT ;  /* 0x0000000119037812 */ /* 0x040fe400078ec0ff */
[----:B------:R-:W-:Y:S02]  /*3a30*/  LOP3.LUT R44, R44, R39, R35, 0x96, !PT ;  /* 0x000000272c2c7212 */ /* 0x000fe400078e9623 */
[----:B------:R-:W-:-:S02]  /*3a40*/  LOP3.LUT R40, R25, 0x7ffffffe, RZ, 0xc0, !PT ;  /* 0x7ffffffe19287812 */ /* 0x000fc400078ec0ff */
[C---:B-1----:R-:W-:Y:S02]  /*3a50*/  LOP3.LUT R46, R33.reuse, 0x7ffffffe, RZ, 0xc0, !PT ;  /* 0x7ffffffe212e7812 */ /* 0x042fe400078ec0ff */
[----:B------:R-:W-:Y:S01]  /*3a60*/  LOP3.LUT R35, R33, 0x1, RZ, 0xc0, !PT ;  /* 0x0000000121237812 */ /* 0x000fe200078ec0ff */
[----:B------:R1:W-:Y:S01]  /*3a70*/  STL [R5+0x10], R42 ;  /* 0x0000102a05007387 */ /* 0x0003e20000100800 */
[----:B------:R-:W-:Y:S02]  /*3a80*/  ISETP.NE.U32.AND P0, PT, R3, 0x1, PT ;  /* 0x000000010300780c */ /* 0x000fe40003f05070 */
[----:B------:R-:W-:Y:S01]  /*3a90*/  LOP3.LUT R46, R46, 0x80000000, R25, 0xf8, !PT ;  /* 0x800000002e2e7812 */ /* 0x000fe200078ef819 */
[----:B------:R2:W-:Y:S01]  /*3aa0*/  STL [R5+0x14], R38 ;  /* 0x0000142605007387 */ /* 0x0005e20000100800 */
[----:B------:R-:W-:Y:S02]  /*3ab0*/  LOP3.LUT R3, R31, 0x1, RZ, 0xc0, !PT ;  /* 0x000000011f037812 */ /* 0x000fe400078ec0ff */
[----:B------:R-:W-:-:S02]  /*3ac0*/  LOP3.LUT R25, R15, 0x1, RZ, 0xc0, !PT ;  /* 0x000000010f197812 */ /* 0x000fc400078ec0ff */
[----:B------:R-:W-:Y:S02]  /*3ad0*/  LOP3.LUT R40, R40, 0x80000000, R29, 0xf8, !PT ;  /* 0x8000000028287812 */ /* 0x000fe400078ef81d */
[----:B-1----:R-:W-:Y:S02]  /*3ae0*/  LOP3.LUT R42, R15, 0x7ffffffe, RZ, 0xc0, !PT ;  /* 0x7ffffffe0f2a7812 */ /* 0x002fe400078ec0ff */
[----:B------:R-:W-:Y:S02]  /*3af0*/  ISETP.NE.U32.AND P1, PT, R35, 0x1, PT ;  /* 0x000000012300780c */ /* 0x000fe40003f25070 */
[----:B--2---:R-:W-:Y:S02]  /*3b00*/  LOP3.LUT R38, R31, 0x7ffffffe, RZ, 0xc0, !PT ;  /* 0x7ffffffe1f267812 */ /* 0x004fe400078ec0ff */
[----:B------:R-:W-:Y:S02]  /*3b10*/  ISETP.NE.U32.AND P2, PT, R3, 0x1, PT ;  /* 0x000000010300780c */ /* 0x000fe40003f45070 */
[----:B------:R-:W-:-:S02]  /*3b20*/  LOP3.LUT R42, R42, 0x80000000, R31, 0xf8, !PT ;  /* 0x800000002a2a7812 */ /* 0x000fc400078ef81f */
[----:B------:R-:W-:Y:S02]  /*3b30*/  ISETP.NE.U32.AND P3, PT, R25, 0x1, PT ;  /* 0x000000011900780c */ /* 0x000fe40003f65070 */
[----:B------:R-:W-:Y:S02]  /*3b40*/  SHF.R.U32.HI R3, RZ, 0x1, R40 ;  /* 0x00000001ff037819 */ /* 0x000fe40000011628 */
[----:B------:R-:W-:Y:S02]  /*3b50*/  SEL R25, RZ, 0x9908b0df, P0 ;  /* 0x9908b0dfff197807 */ /* 0x000fe40000000000 */
[----:B------:R-:W-:Y:S02]  /*3b60*/  SHF.R.U32.HI R29, RZ, 0x1, R46 ;  /* 0x00000001ff1d7819 */ /* 0x000fe4000001162e */
[----:B------:R-:W-:Y:S02]  /*3b70*/  SEL R31, RZ, 0x9908b0df, P1 ;  /* 0x9908b0dfff1f7807 */ /* 0x000fe40000800000 */
[----:B------:R-:W-:-:S02]  /*3b80*/  LOP3.LUT R38, R38, 0x80000000, R33, 0xf8, !PT ;  /* 0x8000000026267812 */ /* 0x000fc400078ef821 */
[----:B------:R-:W-:Y:S02]  /*3b90*/  LOP3.LUT R30, R3, R25, R30, 0x96, !PT ;  /* 0x00000019031e7212 */ /* 0x000fe400078e961e */
[----:B------:R-:W-:Y:S02]  /*3ba0*/  LOP3.LUT R28, R29, R31, R28, 0x96, !PT ;  /* 0x0000001f1d1c7212 */ /* 0x000fe400078e961c */
[----:B------:R-:W-:Y:S02]  /*3bb0*/  SHF.R.U32.HI R38, RZ, 0x1, R38 ;  /* 0x00000001ff267819 */ /* 0x000fe40000011626 */
[----:B------:R-:W-:Y:S02]  /*3bc0*/  SEL R33, RZ, 0x9908b0df, P2 ;  /* 0x9908b0dfff217807 */ /* 0x000fe40001000000 */
[C---:B------:R-:W-:Y:S02]  /*3bd0*/  LOP3.LUT R40, R24.reuse, 0x7ffffffe, RZ, 0xc0, !PT ;  /* 0x7ffffffe18287812 */ /* 0x040fe400078ec0ff */
[----:B------:R-:W-:-:S02]  /*3be0*/  LOP3.LUT R3, R24, 0x1, RZ, 0xc0, !PT ;  /* 0x0000000118037812 */ /* 0x000fc400078ec0ff */
[----:B------:R-:W-:Y:S01]  /*3bf0*/  LOP3.LUT R25, R23, 0x7ffffffe, RZ, 0xc0, !PT ;  /* 0x7ffffffe17197812 */ /* 0x000fe200078ec0ff */
[----:B------:R1:W-:Y:S01]  /*3c00*/  STL [R5+0x24], R28 ;  /* 0x0000241c05007387 */ /* 0x0003e20000100800 */
[----:B------:R-:W-:Y:S02]  /*3c10*/  SHF.R.U32.HI R35, RZ, 0x1, R42 ;  /* 0x00000001ff237819 */ /* 0x000fe4000001162a */
[----:B------:R-:W-:Y:S02]  /*3c20*/  SEL R37, RZ, 0x9908b0df, P3 ;  /* 0x9908b0dfff257807 */ /* 0x000fe40001800000 */
[----:B------:R-:W-:Y:S02]  /*3c30*/  LOP3.LUT R38, R38, R33, R27, 0x96, !PT ;  /* 0x0000002126267212 */ /* 0x000fe400078e961b */
[----:B------:R-:W-:Y:S02]  /*3c40*/  LOP3.LUT R40, R40, 0x80000000, R15, 0xf8, !PT ;  /* 0x8000000028287812 */ /* 0x000fe400078ef80f */
[----:B------:R-:W-:-:S02]  /*3c50*/  ISETP.NE.U32.AND P0, PT, R3, 0x1, PT ;  /* 0x000000010300780c */ /* 0x000fc40003f05070 */
[----:B------:R-:W-:Y:S02]  /*3c60*/  LOP3.LUT R25, R25, 0x80000000, R24, 0xf8, !PT ;  /* 0x8000000019197812 */ /* 0x000fe400078ef818 */
[----:B------:R-:W-:Y:S02]  /*3c70*/  LOP3.LUT R27, R23, 0x1, RZ, 0xc0, !PT ;  /* 0x00000001171b7812 */ /* 0x000fe400078ec0ff */
[C---:B-1----:R-:W-:Y:S02]  /*3c80*/  LOP3.LUT R28, R19.reuse, 0x7ffffffe, RZ, 0xc0, !PT ;  /* 0x7ffffffe131c7812 */ /* 0x042fe400078ec0ff */
[----:B------:R-:W-:Y:S02]  /*3c90*/  LOP3.LUT R3, R19, 0x1, RZ, 0xc0, !PT ;  /* 0x0000000113037812 */ /* 0x000fe400078ec0ff */
[C---:B------:R-:W-:Y:S02]  /*3ca0*/  LOP3.LUT R24, R7.reuse, 0x7ffffffe, RZ, 0xc0, !PT ;  /* 0x7ffffffe07187812 */ /* 0x040fe400078ec0ff */
[----:B------:R-:W-:-:S02]  /*3cb0*/  LOP3.LUT R15, R7, 0x1, RZ, 0xc0, !PT ;  /* 0x00000001070f7812 */ /* 0x000fc400078ec0ff */
[----:B------:R-:W-:Y:S02]  /*3cc0*/  LOP3.LUT R26, R35, R37, R26, 0x96, !PT ;  /* 0x00000025231a7212 */ /* 0x000fe400078e961a */
[----:B------:R-:W-:Y:S02]  /*3cd0*/  ISETP.NE.U32.AND P1, PT, R27, 0x1, PT ;  /* 0x000000011b00780c */ /* 0x000fe40003f25070 */
[----:B------:R-:W-:Y:S02]  /*3ce0*/  LOP3.LUT R28, R28, 0x80000000, R23, 0xf8, !PT ;  /* 0x800000001c1c7812 */ /* 0x000fe400078ef817 */
[----:B------:R-:W-:Y:S02]  /*3cf0*/  ISETP.NE.U32.AND P2, PT, R3, 0x1, PT ;  /* 0x000000010300780c */ /* 0x000fe40003f45070 */
[----:B------:R-:W-:Y:S02]  /*3d00*/  LOP3.LUT R24, R24, 0x80000000, R19, 0xf8, !PT ;  /* 0x8000000018187812 */ /* 0x000fe400078ef813 */
[----:B------:R-:W-:Y:S01]  /*3d10*/  ISETP.NE.U32.AND P3, PT, R15, 0x1, PT ;  /* 0x000000010f00780c */ /* 0x000fe20003f65070 */
[----:B------:R1:W-:Y:S01]  /*3d20*/  STL [R5+0x20], R30 ;  /* 0x0000201e05007387 */ /* 0x0003e20000100800 */
[----:B------:R-:W-:-:S02]  /*3d30*/  SHF.R.U32.HI R40, RZ, 0x1, R40 ;  /* 0x00000001ff287819 */ /* 0x000fc40000011628 */
[----:B------:R-:W-:Y:S01]  /*3d40*/  SEL R15, RZ, 0x9908b0df, P0 ;  /* 0x9908b0dfff0f7807 */ /* 0x000fe20000000000 */
[----:B------:R2:W-:Y:S01]  /*3d50*/  STL [R5+0x2c], R26 ;  /* 0x00002c1a05007387 */ /* 0x0005e20000100800 */
[----:B------:R-:W-:Y:S02]  /*3d60*/  SEL R19, RZ, 0x9908b0df, P1 ;  /* 0x9908b0dfff137807 */ /* 0x000fe40000800000 */
[----:B------:R-:W-:Y:S02]  /*3d70*/  SEL R23, RZ, 0x9908b0df, P2 ;  /* 0x9908b0dfff177807 */ /* 0x000fe40001000000 */
[----:B------:R-:W-:Y:S02]  /*3d80*/  SHF.R.U32.HI R24, RZ, 0x1, R24 ;  /* 0x00000001ff187819 */ /* 0x000fe40000011618 */
[----:B-1----:R-:W-:Y:S02]  /*3d90*/  SHF.R.U32.HI R30, RZ, 0x1, R28 ;  /* 0x00000001ff1e7819 */ /* 0x002fe4000001161c */
[----:B------:R-:W-:-:S02]  /*3da0*/  SEL R3, RZ, 0x9908b0df, P3 ;  /* 0x9908b0dfff037807 */ /* 0x000fc40001800000 */
[----:B--2---:R-:W-:Y:S01]  /*3db0*/  SHF.R.U32.HI R26, RZ, 0x1, R25 ;  /* 0x00000001ff1a7819 */ /* 0x004fe20000011619 */
[----:B------:R1:W-:Y:S01]  /*3dc0*/  STL [R5+0x1c], R36 ;  /* 0x00001c2405007387 */ /* 0x0003e20000100800 */
[----:B------:R-:W-:Y:S02]  /*3dd0*/  LOP3.LUT R40, R40, R15, R17, 0x96, !PT ;  /* 0x0000000f28287212 */ /* 0x000fe400078e9611 */
[----:B------:R-:W-:Y:S02]  /*3de0*/  LOP3.LUT R28, R26, R19, R9, 0x96, !PT ;  /* 0x000000131a1c7212 */ /* 0x000fe400078e9609 */
[----:B------:R-:W-:Y:S02]  /*3df0*/  LOP3.LUT R30, R30, R23, R11, 0x96, !PT ;  /* 0x000000171e1e7212 */ /* 0x000fe400078e960b */
[----:B------:R-:W-:Y:S01]  /*3e00*/  LOP3.LUT R24, R24, R3, R13, 0x96, !PT ;  /* 0x0000000318187212 */ /* 0x000fe200078e960d */
        /* <DEDUP_REMOVED lines=44> */
.L_x_16:
[----:B------:R-:W3:Y:S04]  /*40d0*/  LDL R40, [R3+-0xc] ;  /* 0xfffff40003287983 */ /* 0x000ee80000100800 */
[----:B--2---:R-:W2:Y:S04]  /*40e0*/  LDL R36, [R3+-0x8] ;  /* 0xfffff80003247983 */ /* 0x004ea80000100800 */
[----:B------:R-:W4:Y:S04]  /*40f0*/  LDL R39, [R3+-0x39c] ;  /* 0xfffc640003277983 */ /* 0x000f280000100800 */
[----:B------:R-:W4:Y:S04]  /*4100*/  LDL R38, [R3+-0x398] ;  /* 0xfffc680003267983 */ /* 0x000f280000100800 */
[----:B------:R-:W4:Y:S04]  /*4110*/  LDL R35, [R3+-0x4] ;  /* 0xfffffc0003237983 */ /* 0x000f280000100800 */
[----:B------:R-:W4:Y:S04]  /*4120*/  LDL R37, [R3] ;  /* 0x0000000003257983 */ /* 0x000f280000100800 */
[----:B------:R-:W4:Y:S04]  /*4130*/  LDL R28, [R3+0x4] ;  /* 0x00000400031c7983 */ /* 0x000f280000100800 */
[----:B------:R-:W4:Y:S04]  /*4140*/  LDL R31, [R3+-0x394] ;  /* 0xfffc6c00031f7983 */ /* 0x000f280000100800 */
[----:B------:R-:W4:Y:S04]  /*4150*/  LDL R30, [R3+-0x390] ;  /* 0xfffc7000031e7983 */ /* 0x000f280000100800 */
[----:B------:R-:W4:Y:S04]  /*4160*/  LDL R33, [R3+-0x38c] ;  /* 0xfffc740003217983 */ /* 0x000f280000100800 */
[----:B------:R-:W4:Y:S04]  /*4170*/  LDL R27, [R3+0x8] ;  /* 0x00000800031b7983 */ /* 0x000f280000100800 */
[----:B------:R-:W4:Y:S04]  /*4180*/  LDL R29, [R3+0xc] ;  /* 0x00000c00031d7983 */ /* 0x000f280000100800 */
        /* <DEDUP_REMOVED lines=10> */
[----:B------:R-:W4:Y:S01]  /*4230*/  LDL R7, [R3+-0x370] ;  /* 0xfffc900003077983 */ /* 0x000f220000100800 */
[----:B---3--:R-:W-:-:S04]  /*4240*/  LOP3.LUT R42, R40, 0x7ffffffe, RZ, 0xc0, !PT ;  /* 0x7ffffffe282a7812 */ /* 0x008fc800078ec0ff */
[----:B-----5:R-:W-:Y:S02]  /*4250*/  LOP3.LUT R42, R42, 0x80000000, R5, 0xf8, !PT ;  /* 0x800000002a2a7812 */ /* 0x020fe400078ef805 */
[----:B------:R-:W3:Y:S01]  /*4260*/  LDL R5, [R3+0x20] ;  /* 0x0000200003057983 */ /* 0x000ee20000100800 */
[----:B------:R-:W-:Y:S02]  /*4270*/  LOP3.LUT R41, R40, 0x1, RZ, 0xc0, !PT ;  /* 0x0000000128297812 */ /* 0x000fe400078ec0ff */
[C---:B--2---:R-:W-:Y:S02]  /*4280*/  LOP3.LUT R43, R36.reuse, 0x7ffffffe, RZ, 0xc0, !PT ;  /* 0x7ffffffe242b7812 */ /* 0x044fe400078ec0ff */
[----:B------:R-:W-:Y:S02]  /*4290*/  ISETP.NE.U32.AND P0, PT, R41, 0x1, PT ;  /* 0x000000012900780c */ /* 0x000fe40003f05070 */
        /* <DEDUP_REMOVED lines=8> */
[----:B------:R-:W-:Y:S02]  /*4320*/  LOP3.LUT R40, R35, 0x1, RZ, 0xc0, !PT ;  /* 0x0000000123287812 */ /* 0x000fe400078ec0ff */
[----:B------:R-:W-:Y:S02]  /*4330*/  LOP3.LUT R38, R43, R39, R38, 0x96, !PT ;  /* 0x000000272b267212 */ /* 0x000fe400078e9626 */
        /* <DEDUP_REMOVED lines=18> */
[----:B------:R-:W-:Y:S01]  /*4460*/  SEL R31, RZ, 0x9908b0df, P0 ;  /* 0x9908b0dfff1f7807 */ /* 0x000fe20000000000 */
[----:B------:R2:W-:Y:S01]  /*4470*/  STL [R3+-0x10], R42 ;  /* 0xfffff02a03007387 */ /* 0x0005e20000100800 */
[----:B------:R-:W-:Y:S02]  /*4480*/  LOP3.LUT R35, R29, 0x1, RZ, 0xc0, !PT ;  /* 0x000000011d237812 */ /* 0x000fe400078ec0ff */
[----:B------:R-:W-:Y:S02]  /*4490*/  LOP3.LUT R30, R30, R31, R33, 0x96, !PT ;  /* 0x0000001f1e1e7212 */ /* 0x000fe400078e9621 */
[----:B------:R-:W-:-:S02]  /*44a0*/  LOP3.LUT R31, R27, 0x7ffffffe, RZ, 0xc0, !PT ;  /* 0x7ffffffe1b1f7812 */ /* 0x000fc400078ec0ff */
[----:B------:R-:W-:Y:S02]  /*44b0*/  LOP3.LUT R33, R27, 0x1, RZ, 0xc0, !PT ;  /* 0x000000011b217812 */ /* 0x000fe400078ec0ff */
[----:B--2---:R-:W-:Y:S01]  /*44c0*/  LOP3.LUT R42, R29, 0x7ffffffe, RZ, 0xc0, !PT ;  /* 0x7ffffffe1d2a7812 */ /* 0x004fe200078ec0ff */
[----:B------:R2:W-:Y:S01]  /*44d0*/  STL [R3+-0x8], R36 ;  /* 0xfffff82403007387 */ /* 0x0005e20000100800 */
[----:B------:R-:W-:Y:S02]  /*44e0*/  LOP3.LUT R31, R31, 0x80000000, R28, 0xf8, !PT ;  /* 0x800000001f1f7812 */ /* 0x000fe400078ef81c */
[----:B------:R-:W-:Y:S02]  /*44f0*/  ISETP.NE.U32.AND P0, PT, R33, 0x1, PT ;  /* 0x000000012100780c */ /* 0x000fe40003f05070 */
[----:B------:R-:W-:Y:S02]  /*4500*/  LOP3.LUT R42, R42, 0x80000000, R27, 0xf8, !PT ;  /* 0x800000002a2a7812 */ /* 0x000fe400078ef81b */
[----:B------:R-:W-:-:S02]  /*4510*/  ISETP.NE.U32.AND P1, PT, R35, 0x1, PT ;  /* 0x000000012300780c */ /* 0x000fc40003f25070 */
[C---:B------:R-:W-:Y:S02]  /*4520*/  LOP3.LUT R35, R23.reuse, 0x1, RZ, 0xc0, !PT ;  /* 0x0000000117237812 */ /* 0x040fe400078ec0ff */
[----:B--2---:R-:W-:Y:S02]  /*4530*/  LOP3.LUT R36, R23, 0x7ffffffe, RZ, 0xc0, !PT ;  /* 0x7ffffffe17247812 */ /* 0x004fe400078ec0ff */
[----:B------:R-:W-:Y:S02]  /*4540*/  SHF.R.U32.HI R28, RZ, 0x1, R31 ;  /* 0x00000001ff1c7819 */ /* 0x000fe4000001161f */
[----:B------:R-:W-:Y:S02]  /*4550*/  SEL R27, RZ, 0x9908b0df, P0 ;  /* 0x9908b0dfff1b7807 */ /* 0x000fe40000000000 */
[----:B------:R-:W-:Y:S02]  /*4560*/  SHF.R.U32.HI R31, RZ, 0x1, R42 ;  /* 0x00000001ff1f7819 */ /* 0x000fe4000001162a */
[----:B------:R-:W-:-:S02]  /*4570*/  SEL R33, RZ, 0x9908b0df, P1 ;  /* 0x9908b0dfff217807 */ /* 0x000fc40000800000 */
[----:B------:R-:W-:Y:S02]  /*4580*/  LOP3.LUT R29, R36, 0x80000000, R29, 0xf8, !PT ;  /* 0x80000000241d7812 */ /* 0x000fe400078ef81d */
[----:B------:R-:W-:Y:S01]  /*4590*/  ISETP.NE.U32.AND P0, PT, R35, 0x1, PT ;  /* 0x000000012300780c */ /* 0x000fe20003f05070 */
[----:B------:R2:W-:Y:S01]  /*45a0*/  STL [R3+-0xc], R38 ;  /* 0xfffff42603007387 */ /* 0x0005e20000100800 */
[----:B------:R-:W-:Y:S02]  /*45b0*/  SHF.R.U32.HI R29, RZ, 0x1, R29 ;  /* 0x00000001ff1d7819 */ /* 0x000fe4000001161d */
[----:B------:R-:W-:Y:S02]  /*45c0*/  LOP3.LUT R36, R28, R27, R25, 0x96, !PT ;  /* 0x0000001b1c247212 */ /* 0x000fe400078e9619 */
[----:B--2---:R-:W-:Y:S02]  /*45d0*/  LOP3.LUT R38, R31, R33, R24, 0x96, !PT ;  /* 0x000000211f267212 */ /* 0x004fe400078e9618 */
[----:B------:R-:W-:-:S02]  /*45e0*/  SEL R24, RZ, 0x9908b0df, P0 ;  /* 0x9908b0dfff187807 */ /* 0x000fc40000000000 */
[----:B------:R-:W-:Y:S02]  /*45f0*/  LOP3.LUT R28, R17, 0x7ffffffe, RZ, 0xc0, !PT ;  /* 0x7ffffffe111c7812 */ /* 0x000fe400078ec0ff */
[----:B------:R-:W-:Y:S02]  /*4600*/  LOP3.LUT R24, R29, R24, R26, 0x96, !PT ;  /* 0x000000181d187212 */ /* 0x000fe400078e961a */
[C---:B------:R-:W-:Y:S01]  /*4610*/  LOP3.LUT R26, R19.reuse, 0x7ffffffe, RZ, 0xc0, !PT ;  /* 0x7ffffffe131a7812 */ /* 0x040fe200078ec0ff */
[----:B------:R2:W-:Y:S01]  /*4620*/  STL [R3], R30 ;  /* 0x0000001e03007387 */ /* 0x0005e20000100800 */
[----:B------:R-:W-:Y:S02]  /*4630*/  LOP3.LUT R25, R19, 0x1, RZ, 0xc0, !PT ;  /* 0x0000000113197812 */ /* 0x000fe400078ec0ff */
[----:B------:R-:W-:Y:S01]  /*4640*/  LOP3.LUT R26, R26, 0x80000000, R23, 0xf8, !PT ;  /* 0x800000001a1a7812 */ /* 0x000fe200078ef817 */
[----:B------:R3:W-:Y:S01]  /*4650*/  STL [R3+0x4], R36 ;  /* 0x0000042403007387 */ /* 0x0007e20000100800 */
[----:B------:R-:W-:-:S02]  /*4660*/  LOP3.LUT R28, R28, 0x80000000, R19, 0xf8, !PT ;  /* 0x800000001c1c7812 */ /* 0x000fc400078ef813 */
[----:B------:R-:W-:Y:S02]  /*4670*/  LOP3.LUT R27, R17, 0x1, RZ, 0xc0, !PT ;  /* 0x00000001111b7812 */ /* 0x000fe400078ec0ff */
[C---:B------:R-:W-:Y:S02]  /*4680*/  LOP3.LUT R19, R15.reuse, 0x1, RZ, 0xc0, !PT ;  /* 0x000000010f137812 */ /* 0x040fe400078ec0ff */
[----:B--2---:R-:W-:Y:S01]  /*4690*/  LOP3.LUT R30, R15, 0x7ffffffe, RZ, 0xc0, !PT ;  /* 0x7ffffffe0f1e7812 */ /* 0x004fe200078ec0ff */
        /* <DEDUP_REMOVED lines=34> */
[C---:B--2---:R-:W-:Y:S02]  /*48c0*/  LOP3.LUT R24, R9.reuse, 0x7ffffffe, RZ, 0xc0, !PT ;  /* 0x7ffffffe09187812 */ /* 0x044fe400078ec0ff */
[----:B------:R-:W-:-:S02]  /*48d0*/  LOP3.LUT R7, R9, 0x1, RZ, 0xc0, !PT ;  /* 0x0000000109077812 */ /* 0x000fc400078ec0ff */
[----:B---3--:R-:W-:Y:S02]  /*48e0*/  LOP3.LUT R3, R24, 0x80000000, R3, 0xf8, !PT ;  /* 0x8000000018037812 */ /* 0x008fe400078ef803 */
[----:B------:R-:W-:Y:S02]  /*48f0*/  ISETP.NE.U32.AND P0, PT, R7, 0x1, PT ;  /* 0x000000010700780c */ /* 0x000fe40003f05070 */
[----:B------:R-:W-:Y:S02]  /*4900*/  SHF.R.U32.HI R24, RZ, 0x1, R3 ;  /* 0x00000001ff187819 */ /* 0x000fe40000011603 */
[----:B------:R-:W-:-:S04]  /*4910*/  SEL R3, RZ, 0x9908b0df, P0 ;  /* 0x9908b0dfff037807 */ /* 0x000fc80000000000 */
[----:B----4-:R-:W-:Y:S01]  /*4920*/  LOP3.LUT R26, R24, R3, R5, 0x96, !PT ;  /* 0x00000003181a7212 */ /* 0x010fe200078e9605 */
[----:B------:R-:W-:-:S04]  /*4930*/  IMAD.MOV.U32 R24, RZ, RZ, RZ ;  /* 0x000000ffff187224 */ /* 0x000fc800078e00ff */
[----:B------:R2:W-:Y:S03]  /*4940*/  STL [R1+0x9bc], R26 ;  /* 0x0009bc1a01007387 */ /* 0x0005e60000100800 */
.L_x_14:
[----:B------:R-:W-:Y:S05]  /*4950*/  BSYNC.RECONVERGENT B0 ;  /* 0x0000000000007941 */ /* 0x000fea0003800200 */
.L_x_13:
[C---:B------:R-:W-:Y:S02]  /*4960*/  VIADD R28, R24.reuse, 0x1 ;  /* 0x00000001181c7836 */ /* 0x040fe40000000000 */
[----:B------:R-:W-:-:S03]  /*4970*/  IMAD R5, R24, 0x4, R1 ;  /* 0x0000000418057824 */ /* 0x000fc600078e0201 */
[----:B------:R3:W-:Y:S04]  /*4980*/  STL [R1+0x9c0], R28 ;  /* 0x0009c01c01007387 */ /* 0x0007e80000100800 */
[----:B------:R-:W2:Y:S01]  /*4990*/  LDL R3, [R5] ;  /* 0x0000000005037983 */ /* 0x000ea20000100800 */
[----:B------:R-:W-:Y:S01]  /*49a0*/  ISETP.GE.AND P0, PT, R24, 0x26f, PT ;  /* 0x0000026f1800780c */ /* 0x000fe20003f06270 */
[----:B------:R-:W-:Y:S01]  /*49b0*/  BSSY.RECONVERGENT B0, `(.L_x_17) ;  /* 0x0000156000007945 */ /* 0x000fe20003800200 */
[----:B--2---:R-:W-:-:S04]  /*49c0*/  SHF.R.U32.HI R26, RZ, 0xb, R3 ;  /* 0x0000000bff1a7819 */ /* 0x004fc80000011603 */
[----:B------:R-:W-:-:S05]  /*49d0*/  LOP3.LUT R3, R26, R3, RZ, 0x3c, !PT ;  /* 0x000000031a037212 */ /* 0x000fca00078e3cff */
[----:B------:R-:W-:-:S05]  /*49e0*/  IMAD.SHL.U32 R24, R3, 0x80, RZ ;  /* 0x0000008003187824 */ /* 0x000fca00078e00ff */
[----:B------:R-:W-:Y:S01]  /*49f0*/  LOP3.LUT R3, R3, 0x9d2c5680, R24, 0x78, !PT ;  /* 0x9d2c568003037812 */ /* 0x000fe200078e7818 */
[----:B---3--:R-:W-:Y:S06]  /*4a00*/  @!P0 BRA `(.L_x_18) ;  /* 0x0000001400408947 */ /* 0x008fec0003800000 */
        /* <DEDUP_REMOVED lines=11> */
[C---:B---3--:R-:W-:Y:S02]  /*4ac0*/  LOP3.LUT R7, R11.reuse, 0x7ffffffe, RZ, 0xc0, !PT ;  /* 0x7ffffffe0b077812 */ /* 0x048fe400078ec0ff */
        /* <DEDUP_REMOVED lines=20> */
.L_x_19:
[----:B---3--:R-:W3:Y:S04]  /*4c10*/  LDL R7, [R5+0x10] ;  /* 0x0000100005077983 */ /* 0x008ee80000100800 */
[----:B------:R-:W4:Y:S04]  /*4c20*/  LDL R9, [R5+0x14] ;  /* 0x0000140005097983 */ /* 0x000f280000100800 */
[----:B------:R-:W5:Y:S04]  /*4c30*/  LDL R11, [R5+0x640] ;  /* 0x00064000050b7983 */ /* 0x000f680000100800 */
[----:B------:R-:W5:Y:S04]  /*4c40*/  LDL R13, [R5+0x644] ;  /* 0x00064400050d7983 */ /* 0x000f680000100800 */
[----:B------:R-:W5:Y:S04]  /*4c50*/  LDL R15, [R5+0x18] ;  /* 0x00001800050f7983 */ /* 0x000f680000100800 */
[----:B------:R-:W5:Y:S04]  /*4c60*/  LDL R17, [R5+0x1c] ;  /* 0x00001c0005117983 */ /* 0x000f680000100800 */
[----:B------:R-:W5:Y:S04]  /*4c70*/  LDL R19, [R5+0x20] ;  /* 0x0000200005137983 */ /* 0x000f680000100800 */
[----:B--2---:R-:W2:Y:S04]  /*4c80*/  LDL R24, [R5+0x64c] ;  /* 0x00064c0005187983 */ /* 0x004ea80000100800 */
[----:B------:R-:W2:Y:S04]  /*4c90*/  LDL R25, [R5+0x650] ;  /* 0x0006500005197983 */ /* 0x000ea80000100800 */
        /* <DEDUP_REMOVED lines=16> */
[----:B------:R-:W2:Y:S01]  /*4da0*/  LDL R43, [R5+0x670] ;  /* 0x00067000052b7983 */ /* 0x000ea20000100800 */
[----:B---3--:R-:W-:-:S02]  /*4db0*/  LOP3.LUT R47, R7, 0x7ffffffe, RZ, 0xc0, !PT ;  /* 0x7ffffffe072f7812 */ /* 0x008fc400078ec0ff */
[----:B------:R-:W-:Y:S02]  /*4dc0*/  LOP3.LUT R45, R7, 0x1, RZ, 0xc0, !PT ;  /* 0x00000001072d7812 */ /* 0x000fe400078ec0ff */
[----:B------:R-:W-:Y:S02]  /*4dd0*/  LOP3.LUT R46, R47, 0x80000000, R44, 0xf8, !PT ;  /* 0x800000002f2e7812 */ /* 0x000fe400078ef82c */
[----:B------:R-:W-:Y:S02]  /*4de0*/  ISETP.NE.U32.AND P0, PT, R45, 0x1, PT ;  /* 0x000000012d00780c */ /* 0x000fe40003f05070 */
[C---:B----4-:R-:W-:Y:S02]  /*4df0*/  LOP3.LUT R44, R9.reuse, 0x7ffffffe, RZ, 0xc0, !PT ;  /* 0x7ffffffe092c7812 */ /* 0x050fe400078ec0ff */
[----:B------:R-:W-:Y:S02]  /*4e00*/  LOP3.LUT R45, R9, 0x1, RZ, 0xc0, !PT ;  /* 0x00000001092d7812 */ /* 0x000fe400078ec0ff */
[----:B------:R-:W-:-:S02]  /*4e10*/  SEL R47, RZ, 0x9908b0df, P0 ;  /* 0x9908b0dfff2f7807 */ /* 0x000fc40000000000 */
[----:B------:R-:W-:Y:S02]  /*4e20*/  LOP3.LUT R44, R44, 0x80000000, R7, 0xf8, !PT ;  /* 0x800000002c2c7812 */ /* 0x000fe400078ef807 */
[----:B------:R-:W-:Y:S02]  /*4e30*/  ISETP.NE.U32.AND P0, PT, R45, 0x1, PT ;  /* 0x000000012d00780c */ /* 0x000fe40003f05070 */
[----:B------:R-:W-:Y:S02]  /*4e40*/  SHF.R.U32.HI R46, RZ, 0x1, R46 ;  /* 0x00000001ff2e7819 */ /* 0x000fe4000001162e */
[----:B------:R-:W-:Y:S02]  /*4e50*/  SHF.R.U32.HI R44, RZ, 0x1, R44 ;  /* 0x00000001ff2c7819 */ /* 0x000fe4000001162c */
[----:B------:R-:W-:Y:S02]  /*4e60*/  SEL R7, RZ, 0x9908b0df, P0 ;  /* 0x9908b0dfff077807 */ /* 0x000fe40000000000 */
[----:B-----5:R-:W-:-:S02]  /*4e70*/  LOP3.LUT R48, R46, R47, R11, 0x96, !PT ;  /* 0x0000002f2e307212 */ /* 0x020fc400078e960b */
[----:B------:R-:W-:Y:S02]  /*4e80*/  LOP3.LUT R44, R44, R7, R13, 0x96, !PT ;  /* 0x000000072c2c7212 */ /* 0x000fe400078e960d */
[C---:B------:R-:W-:Y:S02]  /*4e90*/  LOP3.LUT R46, R15.reuse, 0x7ffffffe, RZ, 0xc0, !PT ;  /* 0x7ffffffe0f2e7812 */ /* 0x040fe400078ec0ff */
[----:B------:R-:W-:Y:S02]  /*4ea0*/  LOP3.LUT R11, R15, 0x1, RZ, 0xc0, !PT ;  /* 0x000000010f0b7812 */ /* 0x000fe400078ec0ff */
[C---:B------:R-:W-:Y:S02]  /*4eb0*/  LOP3.LUT R50, R17.reuse, 0x7ffffffe, RZ, 0xc0, !PT ;  /* 0x7ffffffe11327812 */ /* 0x040fe400078ec0ff */
[----:B------:R-:W-:Y:S02]  /*4ec0*/  LOP3.LUT R7, R17, 0x1, RZ, 0xc0, !PT ;  /* 0x0000000111077812 */ /* 0x000fe400078ec0ff */
[----:B------:R-:W-:-:S02]  /*4ed0*/  LOP3.LUT R9, R46, 0x80000000, R9, 0xf8, !PT ;  /* 0x800000002e097812 */ /* 0x000fc400078ef809 */
[----:B------:R-:W-:Y:S02]  /*4ee0*/  ISETP.NE.U32.AND P0, PT, R11, 0x1, PT ;  /* 0x000000010b00780c */ /* 0x000fe40003f05070 */
[----:B------:R-:W-:Y:S02]  /*4ef0*/  LOP3.LUT R50, R50, 0x80000000, R15, 0xf8, !PT ;  /* 0x8000000032327812 */ /* 0x000fe400078ef80f */
[----:B------:R-:W-:Y:S01]  /*4f00*/  ISETP.NE.U32.AND P1, PT, R7, 0x1, PT ;  /* 0x000000010700780c */ /* 0x000fe20003f25070 */
[----:B------:R3:W-:Y:S01]  /*4f10*/  STL [R5+0xc], R48 ;  /* 0x00000c3005007387 */ /* 0x0007e20000100800 */
[C---:B------:R-:W-:Y:S02]  /*4f20*/  LOP3.LUT R46, R19.reuse, 0x7ffffffe, RZ, 0xc0, !PT ;  /* 0x7ffffffe132e7812 */ /* 0x040fe400078ec0ff */
[----:B------:R-:W-:Y:S02]  /*4f30*/  LOP3.LUT R13, R19, 0x1, RZ, 0xc0, !PT ;  /* 0x00000001130d7812 */ /* 0x000fe400078ec0ff */
[----:B------:R-:W-:-:S02]  /*4f40*/  SEL R11, RZ, 0x9908b0df, P0 ;  /* 0x9908b0dfff0b7807 */ /* 0x000fc40000000000 */
[----:B------:R-:W-:Y:S02]  /*4f50*/  SHF.R.U32.HI R7, RZ, 0x1, R50 ;  /* 0x00000001ff077819 */ /* 0x000fe40000011632 */
[----:B---3--:R-:W-:Y:S02]  /*4f60*/  SHF.R.U32.HI R48, RZ, 0x1, R9 ;  /* 0x00000001ff307819 */ /* 0x008fe40000011609 */
[----:B------:R-:W-:Y:S02]  /*4f70*/  SEL R9, RZ, 0x9908b0df, P1 ;  /* 0x9908b0dfff097807 */ /* 0x000fe40000800000 */
[----:B------:R-:W-:Y:S02]  /*4f80*/  LOP3.LUT R17, R46, 0x80000000, R17, 0xf8, !PT ;  /* 0x800000002e117812 */ /* 0x000fe400078ef811 */
[----:B------:R-:W-:Y:S02]  /*4f90*/  ISETP.NE.U32.AND P0, PT, R13, 0x1, PT ;  /* 0x000000010d00780c */ /* 0x000fe40003f05070 */
[----:B--2---:R-:W-:-:S02]  /*4fa0*/  LOP3.LUT R46, R7, R9, R24, 0x96, !PT ;  /* 0x00000009072e7212 */ /* 0x004fc400078e9618 */
[----:B------:R-:W-:Y:S02]  /*4fb0*/  SHF.R.U32.HI R24, RZ, 0x1, R17 ;  /* 0x00000001ff187819 */ /* 0x000fe40000011611 */
[----:B------:R-:W-:Y:S02]  /*4fc0*/  SEL R7, RZ, 0x9908b0df, P0 ;  /* 0x9908b0dfff077807 */ /* 0x000fe40000000000 */
[----:B------:R-:W-:Y:S02]  /*4fd0*/  LOP3.LUT R48, R48, R11, R23, 0x96, !PT ;  /* 0x0000000b30307212 */ /* 0x000fe400078e9617 */
[----:B------:R-:W-:Y:S02]  /*4fe0*/  LOP3.LUT R24, R24, R7, R25, 0x96, !PT ;  /* 0x0000000718187212 */ /* 0x000fe400078e9619 */
[----:B------:R-:W-:Y:S02]  /*4ff0*/  LOP3.LUT R7, R26, 0x1, RZ, 0xc0, !PT ;  /* 0x000000011a077812 */ /* 0x000fe400078ec0ff */
[----:B------:R-:W-:-:S02]  /*5000*/  LOP3.LUT R9, R27, 0x7ffffffe, RZ, 0xc0, !PT ;  /* 0x7ffffffe1b097812 */ /* 0x000fc400078ec0ff */
[----:B------:R-:W-:Y:S02]  /*5010*/  LOP3.LUT R11, R27, 0x1, RZ, 0xc0, !PT ;  /* 0x000000011b0b7812 */ /* 0x000fe400078ec0ff */
[----:B------:R-:W-:Y:S02]  /*5020*/  LOP3.LUT R50, R26, 0x7ffffffe, RZ, 0xc0, !PT ;  /* 0x7ffffffe1a327812 */ /* 0x000fe400078ec0ff */
[----:B------:R-:W-:Y:S02]  /*5030*/  ISETP.NE.U32.AND P0, PT, R7, 0x1, PT ;  /* 0x000000010700780c */ /* 0x000fe40003f05070 */
[----:B------:R-:W-:Y:S02]  /*5040*/  LOP3.LUT R26, R9, 0x80000000, R26, 0xf8, !PT ;  /* 0x80000000091a7812 */ /* 0x000fe400078ef81a */
[----:B------:R-:W-:Y:S02]  /*5050*/  ISETP.NE.U32.AND P1, PT, R11, 0x1, PT ;  /* 0x000000010b00780c */ /* 0x000fe40003f25070 */
[----:B------:R-:W-:-:S02]  /*5060*/  LOP3.LUT R9, R28, 0x1, RZ, 0xc0, !PT ;  /* 0x000000011c097812 */ /* 0x000fc400078ec0ff */
[C---:B------:R-:W-:Y:S01]  /*5070*/  LOP3.LUT R7, R29.reuse, 0x7ffffffe, RZ, 0xc0, !PT ;  /* 0x7ffffffe1d077812 */ /* 0x040fe200078ec0ff */
[----:B------:R2:W-:Y:S01]  /*5080*/  STL [R5+0x10], R44 ;  /* 0x0000102c05007387 */ /* 0x0005e20000100800 */
[----:B------:R-:W-:Y:S02]  /*5090*/  LOP3.LUT R50, R50, 0x80000000, R19, 0xf8, !PT ;  /* 0x8000000032327812 */ /* 0x000fe400078ef813 */
[----:B------:R-:W-:Y:S02]  /*50a0*/  LOP3.LUT R11, R29, 0x1, RZ, 0xc0, !PT ;  /* 0x000000011d0b7812 */ /* 0x000fe400078ec0ff */
[----:B------:R-:W-:Y:S02]  /*50b0*/  ISETP.NE.U32.AND P2, PT, R9, 0x1, PT ;  /* 0x000000010900780c */ /* 0x000fe40003f45070 */
[----:B------:R-:W-:Y:S02]  /*50c0*/  ISETP.NE.U32.AND P3, PT, R11, 0x1, PT ;  /* 0x000000010b00780c */ /* 0x000fe40003f65070 */
[----:B--2---:R-:W-:-:S02]  /*50d0*/  LOP3.LUT R44, R28, 0x7ffffffe, RZ, 0xc0, !PT ;  /* 0x7ffffffe1c2c7812 */ /* 0x004fc400078ec0ff */
[----:B------:R-:W-:Y:S02]  /*50e0*/  LOP3.LUT R28, R7, 0x80000000, R28, 0xf8, !PT ;  /* 0x80000000071c7812 */ /* 0x000fe400078ef81c */
[----:B------:R-:W-:Y:S02]  /*50f0*/  SHF.R.U32.HI R7, RZ, 0x1, R50 ;  /* 0x00000001ff077819 */ /* 0x000fe40000011632 */
[----:B------:R-:W-:Y:S02]  /*5100*/  SEL R9, RZ, 0x9908b0df, P0 ;  /* 0x9908b0dfff097807 */ /* 0x000fe40000000000 */
[----:B------:R-:W-:Y:S02]  /*5110*/  SHF.R.U32.HI R26, RZ, 0x1, R26 ;  /* 0x00000001ff1a7819 */ /* 0x000fe4000001161a */
[----:B------:R-:W-:Y:S02]  /*5120*/  SEL R11, RZ, 0x9908b0df, P1 ;  /* 0x9908b0dfff0b7807 */ /* 0x000fe40000800000 */
[----:B------:R-:W-:-:S02]  /*5130*/  LOP3.LUT R30, R7, R9, R30, 0x96, !PT ;  /* 0x00000009071e7212 */ /* 0x000fc400078e961e */
[----:B------:R-:W-:Y:S02]  /*5140*/  LOP3.LUT R26, R26, R11, R31, 0x96, !PT ;  /* 0x0000000b1a1a7212 */ /* 0x000fe400078e961f */
[----:B------:R-:W-:Y:S02]  /*5150*/  LOP3.LUT R7, R36, 0x1, RZ, 0xc0, !PT ;  /* 0x0000000124077812 */ /* 0x000fe400078ec0ff */
[C---:B------:R-:W-:Y:S02]  /*5160*/  LOP3.LUT R9, R37.reuse, 0x7ffffffe, RZ, 0xc0, !PT ;  /* 0x7ffffffe25097812 */ /* 0x040fe400078ec0ff */
[----:B------:R-:W-:Y:S01]  /*5170*/  LOP3.LUT R11, R37, 0x1, RZ, 0xc0, !PT ;  /* 0x00000001250b7812 */ /* 0x000fe200078ec0ff */
[----:B------:R2:W-:Y:S01]  /*5180*/  STL [R5+0x18], R46 ;  /* 0x0000182e05007387 */ /* 0x0005e20000100800 */
[----:B------:R-:W-:-:S03]  /*5190*/  ISETP.NE.U32.AND P0, PT, R7, 0x1, PT ;  /* 0x000000010700780c */ /* 0x000fc60003f05070 */
[----:B------:R3:W-:Y:S01]  /*51a0*/  STL [R5+0x1c], R24 ;  /* 0x00001c1805007387 */ /* 0x0007e20000100800 */
[----:B------:R-:W-:Y:S02]  /*51b0*/  LOP3.LUT R44, R44, 0x80000000, R27, 0xf8, !PT ;  /* 0x800000002c2c7812 */ /* 0x000fe400078ef81b */
[----:B------:R-:W-:Y:S02]  /*51c0*/  ISETP.NE.U32.AND P1, PT, R11, 0x1, PT ;  /* 0x000000010b00780c */ /* 0x000fe40003f25070 */
[----:B------:R-:W-:Y:S02]  /*51d0*/  LOP3.LUT R7, R39, 0x7ffffffe, RZ, 0xc0, !PT ;  /* 0x7ffffffe27077812 */ /* 0x000fe400078ec0ff */
[----:B--2---:R-:W-:Y:S02]  /*51e0*/  LOP3.LUT R46, R36, 0x7ffffffe, RZ, 0xc0, !PT ;  /* 0x7ffffffe242e7812 */ /* 0x004fe400078ec0ff */
[----:B------:R-:W-:Y:S02]  /*51f0*/  LOP3.LUT R36, R9, 0x80000000, R36, 0xf8, !PT ;  /* 0x8000000009247812 */ /* 0x000fe400078ef824 */
[----:B---3--:R-:W-:-:S02]  /*5200*/  LOP3.LUT R24, R38, 0x7ffffffe, RZ, 0xc0, !PT ;  /* 0x7ffffffe26187812 */ /* 0x008fc400078ec0ff */
[----:B------:R-:W-:Y:S02]  /*5210*/  LOP3.LUT R9, R38, 0x1, RZ, 0xc0, !PT ;  /* 0x0000000126097812 */ /* 0x000fe400078ec0ff */
[----:B------:R-:W-:Y:S02]  /*5220*/  LOP3.LUT R11, R39, 0x1, RZ, 0xc0, !PT ;  /* 0x00000001270b7812 */ /* 0x000fe400078ec0ff */
[----:B------:R-:W-:Y:S02]  /*5230*/  SHF.R.U32.HI R28, RZ, 0x1, R28 ;  /* 0x00000001ff1c7819 */ /* 0x000fe4000001161c */
[----:B------:R-:W-:Y:S02]  /*5240*/  SEL R15, RZ, 0x9908b0df, P3 ;  /* 0x9908b0dfff0f7807 */ /* 0x000fe40001800000 */
[----:B------:R-:W-:Y:S02]  /*5250*/  LOP3.LUT R24, R24, 0x80000000, R37, 0xf8, !PT ;  /* 0x8000000018187812 */ /* 0x000fe400078ef825 */
[----:B------:R-:W-:-:S02]  /*5260*/  SHF.R.U32.HI R44, RZ, 0x1, R44 ;  /* 0x00000001ff2c7819 */ /* 0x000fc4000001162c */
[----:B------:R-:W-:Y:S02]  /*5270*/  SEL R13, RZ, 0x9908b0df, P2 ;  /* 0x9908b0dfff0d7807 */ /* 0x000fe40001000000 */
[----:B------:R-:W-:Y:S02]  /*5280*/  LOP3.LUT R7, R7, 0x80000000, R38, 0xf8, !PT ;  /* 0x8000000007077812 */ /* 0x000fe400078ef826 */
[----:B------:R-:W-:Y:S02]  /*5290*/  LOP3.LUT R46, R46, 0x80000000, R29, 0xf8, !PT ;  /* 0x800000002e2e7812 */ /* 0x000fe400078ef81d */
[----:B------:R-:W-:Y:S02]  /*52a0*/  ISETP.NE.U32.AND P2, PT, R9, 0x1, PT ;  /* 0x000000010900780c */ /* 0x000fe40003f45070 */
[----:B------:R-:W-:Y:S02]  /*52b0*/  ISETP.NE.U32.AND P3, PT, R11, 0x1, PT ;  /* 0x000000010b00780c */ /* 0x000fe40003f65070 */
[----:B------:R-:W-:-:S02]  /*52c0*/  LOP3.LUT R28, R28, R15, R35, 0x96, !PT ;  /* 0x0000000f1c1c7212 */ /* 0x000fc400078e9623 */
[----:B------:R-:W-:Y:S02]  /*52d0*/  SHF.R.U32.HI R15, RZ, 0x1, R24 ;  /* 0x00000001ff0f7819 */ /* 0x000fe40000011618 */
[----:B------:R-:W-:Y:S02]  /*52e0*/  LOP3.LUT R44, R44, R13, R33, 0x96, !PT ;  /* 0x0000000d2c2c7212 */ /* 0x000fe400078e9621 */
[----:B------:R-:W-:Y:S02]  /*52f0*/  SHF.R.U32.HI R24, RZ, 0x1, R7 ;  /* 0x00000001ff187819 */ /* 0x000fe40000011607 */
[----:B------:R-:W-:Y:S02]  /*5300*/  SHF.R.U32.HI R9, RZ, 0x1, R46 ;  /* 0x00000001ff097819 */ /* 0x000fe4000001162e */
[----:B------:R-:W-:Y:S02]  /*5310*/  SEL R11, RZ, 0x9908b0df, P0 ;  /* 0x9908b0dfff0b7807 */ /* 0x000fe40000000000 */
[----:B------:R-:W-:-:S02]  /*5320*/  SHF.R.U32.HI R36, RZ, 0x1, R36 ;  /* 0x00000001ff247819 */ /* 0x000fc40000011624 */
[----:B------:R-:W-:Y:S02]  /*5330*/  SEL R13, RZ, 0x9908b0df, P1 ;  /* 0x9908b0dfff0d7807 */ /* 0x000fe40000800000 */
[----:B------:R-:W-:Y:S02]  /*5340*/  SEL R17, RZ, 0x9908b0df, P2 ;  /* 0x9908b0dfff117807 */ /* 0x000fe40001000000 */
[----:B------:R-:W-:Y:S01]  /*5350*/  SEL R7, RZ, 0x9908b0df, P3 ;  /* 0x9908b0dfff077807 */ /* 0x000fe20001800000 */
[----:B------:R2:W-:Y:S01]  /*5360*/  STL [R5+0x20], R30 ;  /* 0x0000201e05007387 */ /* 0x0005e20000100800 */
[----:B------:R-:W-:Y:S02]  /*5370*/  LOP3.LUT R40, R9, R11, R40, 0x96, !PT ;  /* 0x0000000b09287212 */ /* 0x000fe400078e9628 */
[----:B------:R-:W-:Y:S02]  /*5380*/  LOP3.LUT R36, R36, R13, R41, 0x96, !PT ;  /* 0x0000000d24247212 */ /* 0x000fe400078e9629 */
[----:B------:R-:W-:-:S02]  /*5390*/  LOP3.LUT R42, R15, R17, R42, 0x96, !PT ;  /* 0x000000110f2a7212 */ /* 0x000fc400078e962a */
[----:B------:R-:W-:Y:S01]  /*53a0*/  LOP3.LUT R24, R24, R7, R43, 0x96, !PT ;  /* 0x0000000718187212 */ /* 0x000fe200078e962b */
[----:B--2---:R-:W-:Y:S01]  /*53b0*/  IMAD.MOV.U32 R30, RZ, RZ, R5 ;  /* 0x000000ffff1e7224 */ /* 0x004fe200078e0005 */
[----:B------:R-:W-:Y:S04]  /*53c0*/  STL [R5+0x14], R48 ;  /* 0x0000143005007387 */ /* 0x000fe80000100800 */
[----:B------:R-:W-:Y:S04]  /*53d0*/  STL [R5+0x24], R26 ;  /* 0x0000241a05007387 */ /* 0x000fe80000100800 */
[----:B------:R2:W-:Y:S04]  /*53e0*/  STL [R5+0x28], R44 ;  /* 0x0000282c05007387 */ /* 0x0005e80000100800 */
[----:B------:R-:W-:Y:S04]  /*53f0*/  STL [R5+0x2c], R28 ;  /* 0x00002c1c05007387 */ /* 0x000fe80000100800 */
[----:B------:R-:W-:Y:S04]  /*5400*/  STL [R5+0x30], R40 ;  /* 0x0000302805007387 */ /* 0x000fe80000100800 */
[----:B------:R-:W-:Y:S04]  /*5410*/  STL [R5+0x34], R36 ;  /* 0x0000342405007387 */ /* 0x000fe80000100800 */
[----:B------:R-:W-:Y:S04]  /*5420*/  STL [R5+0x38], R42 ;  /* 0x0000382a05007387 */ /* 0x000fe80000100800 */
[----:B------:R3:W-:Y:S04]  /*5430*/  STL [R5+0x3c], R24 ;  /* 0x00003c1805007387 */ /* 0x0007e80000100800 */
[----:B------:R-:W4:Y:S04]  /*5440*/  LDL R7, [R30+0x44] ;  /* 0x000044001e077983 */ /* 0x000f280000100800 */
[----:B------:R-:W5:Y:S04]  /*5450*/  LDL R13, [R30+0x48] ;  /* 0x000048001e0d7983 */ /* 0x000f680000100800 */
[----:B--2---:R-:W2:Y:S04]  /*5460*/  LDL R44, [R30+0x4c] ;  /* 0x00004c001e2c7983 */ /* 0x004ea80000100800 */
[----:B------:R-:W2:Y:S04]  /*5470*/  LDL R9, [R30+0x674] ;  /* 0x000674001e097983 */ /* 0x000ea80000100800 */
[----:B------:R-:W2:Y:S04]  /*5480*/  LDL R15, [R30+0x678] ;  /* 0x000678001e0f7983 */ /* 0x000ea80000100800 */
[----:B------:R-:W2:Y:S01]  /*5490*/  LDL R17, [R30+0x67c] ;  /* 0x00067c001e117983 */ /* 0x000ea20000100800 */
[----:B------:R-:W-:-:S04]  /*54a0*/  UIADD3 UR4, UPT, UPT, UR4, 0x10, URZ ;  /* 0x0000001004047890 */ /* 0x000fc8000fffe0ff */
[----:B------:R-:W-:Y:S01]  /*54b0*/  UISETP.NE.AND UP0, UPT, UR4, 0xe0, UPT ;  /* 0x000000e00400788c */ /* 0x000fe2000bf05270 */
[----:B---3--:R-:W-:Y:S01]  /*54c0*/  VIADD R5, R5, 0x40 ;  /* 0x0000004005057836 */ /* 0x008fe20000000000 */
[C---:B----4-:R-:W-:Y:S02]  /*54d0*/  LOP3.LUT R11, R7.reuse, 0x1, RZ, 0xc0, !PT ;  /* 0x00000001070b7812 */ /* 0x050fe400078ec0ff */
[----:B------:R-:W-:Y:S02]  /*54e0*/  LOP3.LUT R26, R7, 0x7ffffffe, RZ, 0xc0, !PT ;  /* 0x7ffffffe071a7812 */ /* 0x000fe400078ec0ff */
[----:B------:R-:W-:Y:S02]  /*54f0*/  ISETP.NE.U32.AND P0, PT, R11, 0x1, PT ;  /* 0x000000010b00780c */ /* 0x000fe40003f05070 */
[C---:B-----5:R-:W-:Y:S02]  /*5500*/  LOP3.LUT R24, R13.reuse, 0x7ffffffe, RZ, 0xc0, !PT ;  /* 0x7ffffffe0d187812 */ /* 0x060fe400078ec0ff */
[----:B------:R-:W-:-:S02]  /*5510*/  LOP3.LUT R11, R13, 0x1, RZ, 0xc0, !PT ;  /* 0x000000010d0b7812 */ /* 0x000fc400078ec0ff */
[C---:B--2---:R-:W-:Y:S02]  /*5520*/  LOP3.LUT R28, R44.reuse, 0x7ffffffe, RZ, 0xc0, !PT ;  /* 0x7ffffffe2c1c7812 */ /* 0x044fe400078ec0ff */
[----:B------:R-:W-:Y:S02]  /*5530*/  LOP3.LUT R19, R44, 0x1, RZ, 0xc0, !PT ;  /* 0x000000012c137812 */ /* 0x000fe400078ec0ff */
[----:B------:R-:W-:Y:S02]  /*5540*/  LOP3.LUT R26, R26, 0x80000000, R39, 0xf8, !PT ;  /* 0x800000001a1a7812 */ /* 0x000fe400078ef827 */
        /* <DEDUP_REMOVED lines=10> */
[----:B------:R-:W-:Y:S02]  /*55f0*/  LOP3.LUT R7, R26, R7, R9, 0x96, !PT ;  /* 0x000000071a077212 */ /* 0x000fe400078e9609 */
[----:B------:R-:W-:Y:S02]  /*5600*/  LOP3.LUT R11, R24, R11, R15, 0x96, !PT ;  /* 0x0000000b180b7212 */ /* 0x000fe400078e960f */
[----:B------:R-:W-:Y:S01]  /*5610*/  LOP3.LUT R13, R28, R13, R17, 0x96, !PT ;  /* 0x0000000d1c0d7212 */ /* 0x000fe200078e9611 */
[----:B------:R3:W-:Y:S04]  /*5620*/  STL [R30+0x40], R7 ;  /* 0x000040071e007387 */ /* 0x0007e80000100800 */
[----:B------:R3:W-:Y:S04]  /*5630*/  STL [R30+0x44], R11 ;  /* 0x0000440b1e007387 */ /* 0x0007e80000100800 */
[----:B------:R3:W-:Y:S01]  /*5640*/  STL [R30+0x48], R13 ;  /* 0x0000480d1e007387 */ /* 0x0007e20000100800 */
[----:B------:R-:W-:Y:S05]  /*5650*/  BRA.U UP0, `(.L_x_19) ;  /* 0xfffffff5006c7547 */ /* 0x000fea000b83ffff */
[----:B---3--:R2:W5:Y:S01]  /*5660*/  LDL R7, [R1+0x38c] ;  /* 0x00038c0001077983 */ /* 0x0085620000100800 */
[----:B------:R-:W-:Y:S01]  /*5670*/  VIADD R5, R1, 0x39c ;  /* 0x0000039c01057836 */ /* 0x000fe20000000000 */
[----:B------:R-:W-:-:S06]  /*5680*/  UMOV UR4, URZ ;  /* 0x000000ff00047c82 */ /* 0x000fcc0008000000 */
.L_x_20:
[----:B------:R-:W3:Y:S04]  /*5690*/  LDL R41, [R5+-0xc] ;  /* 0xfffff40005297983 */ /* 0x000ee80000100800 */
[----:B------:R-:W4:Y:S04]  /*56a0*/  LDL R37, [R5+-0x8] ;  /* 0xfffff80005257983 */ /* 0x000f280000100800 */
[----:B------:R-:W2:Y:S04]  /*56b0*/  LDL R40, [R5+-0x39c] ;  /* 0xfffc640005287983 */ /* 0x000ea80000100800 */
        /* <DEDUP_REMOVED lines=24> */
[C---:B----4-:R-:W-:Y:S02]  /*5840*/  LOP3.LUT R46, R37.reuse, 0x7ffffffe, RZ, 0xc0, !PT ;  /* 0x7ffffffe252e7812 */ /* 0x050fe400078ec0ff */
        /* <DEDUP_REMOVED lines=19> */
[----:B------:R-:W-:Y:S01]  /*5980*/  LOP3.LUT R43, R29, 0x1, RZ, 0xc0, !PT ;  /* 0x000000011d2b7812 */ /* 0x000fe200078ec0ff */
[----:B------:R2:W-:Y:S01]  /*5990*/  STL [R5+-0x10], R44 ;  /* 0xfffff02c05007387 */ /* 0x0005e20000100800 */
[----:B------:R-:W-:-:S02]  /*59a0*/  SHF.R.U32.HI R42, RZ, 0x1, R42 ;  /* 0x00000001ff2a7819 */ /* 0x000fc4000001162a */
[----:B------:R-:W-:Y:S02]  /*59b0*/  SEL R36, RZ, 0x9908b0df, P0 ;  /* 0x9908b0dfff247807 */ /* 0x000fe40000000000 */
[----:B------:R-:W-:Y:S02]  /*59c0*/  SEL R37, RZ, 0x9908b0df, P1 ;  /* 0x9908b0dfff257807 */ /* 0x000fe40000800000 */
[----:B------:R-:W-:Y:S02]  /*59d0*/  LOP3.LUT R39, R39, 0x80000000, R38, 0xf8, !PT ;  /* 0x8000000027277812 */ /* 0x000fe400078ef826 */
[----:B------:R-:W-:Y:S02]  /*59e0*/  ISETP.NE.U32.AND P0, PT, R43, 0x1, PT ;  /* 0x000000012b00780c */ /* 0x000fe40003f05070 */
[----:B--2---:R-:W-:Y:S02]  /*59f0*/  SHF.R.U32.HI R44, RZ, 0x1, R41 ;  /* 0x00000001ff2c7819 */ /* 0x004fe40000011629 */
[----:B------:R-:W-:-:S02]  /*5a00*/  LOP3.LUT R42, R42, R36, R33, 0x96, !PT ;  /* 0x000000242a2a7212 */ /* 0x000fc400078e9621 */
[----:B------:R-:W-:Y:S02]  /*5a10*/  LOP3.LUT R44, R44, R37, R31, 0x96, !PT ;  /* 0x000000252c2c7212 */ /* 0x000fe400078e961f */
[----:B------:R-:W-:Y:S02]  /*5a20*/  SHF.R.U32.HI R36, RZ, 0x1, R39 ;  /* 0x00000001ff247819 */ /* 0x000fe40000011627 */
[----:B------:R-:W-:Y:S02]  /*5a30*/  SEL R31, RZ, 0x9908b0df, P0 ;  /* 0x9908b0dfff1f7807 */ /* 0x000fe40000000000 */
[----:B------:R-:W-:Y:S02]  /*5a40*/  LOP3.LUT R38, R28, 0x7ffffffe, RZ, 0xc0, !PT ;  /* 0x7ffffffe1c267812 */ /* 0x000fe400078ec0ff */
[----:B------:R-:W-:Y:S02]  /*5a50*/  LOP3.LUT R36, R36, R31, R35, 0x96, !PT ;  /* 0x0000001f24247212 */ /* 0x000fe400078e9623 */
[----:B------:R-:W-:-:S02]  /*5a60*/  LOP3.LUT R31, R28, 0x1, RZ, 0xc0, !PT ;  /* 0x000000011c1f7812 */ /* 0x000fc400078ec0ff */
[C---:B------:R-:W-:Y:S02]  /*5a70*/  LOP3.LUT R33, R30.reuse, 0x7ffffffe, RZ, 0xc0, !PT ;  /* 0x7ffffffe1e217812 */ /* 0x040fe400078ec0ff */
[----:B------:R-:W-:Y:S02]  /*5a80*/  LOP3.LUT R35, R30, 0x1, RZ, 0xc0, !PT ;  /* 0x000000011e237812 */ /* 0x000fe400078ec0ff */
[----:B------:R-:W-:Y:S02]  /*5a90*/  LOP3.LUT R38, R38, 0x80000000, R29, 0xf8, !PT ;  /* 0x8000000026267812 */ /* 0x000fe400078ef81d */
[----:B------:R-:W-:Y:S02]  /*5aa0*/  ISETP.NE.U32.AND P0, PT, R31, 0x1, PT ;  /* 0x000000011f00780c */ /* 0x000fe40003f05070 */
[----:B------:R-:W-:Y:S02]  /*5ab0*/  LOP3.LUT R33, R33, 0x80000000, R28, 0xf8, !PT ;  /* 0x8000000021217812 */ /* 0x000fe400078ef81c */
[----:B------:R-:W-:-:S02]  /*5ac0*/  ISETP.NE.U32.AND P1, PT, R35, 0x1, PT ;  /* 0x000000012300780c */ /* 0x000fc40003f25070 */
[C---:B------:R-:W-:Y:S02]  /*5ad0*/  LOP3.LUT R35, R24.reuse, 0x7ffffffe, RZ, 0xc0, !PT ;  /* 0x7ffffffe18237812 */ /* 0x040fe400078ec0ff */
[----:B------:R-:W-:Y:S02]  /*5ae0*/  LOP3.LUT R37, R24, 0x1, RZ, 0xc0, !PT ;  /* 0x0000000118257812 */ /* 0x000fe400078ec0ff */
[----:B------:R-:W-:Y:S02]  /*5af0*/  SHF.R.U32.HI R29, RZ, 0x1, R38 ;  /* 0x00000001ff1d7819 */ /* 0x000fe40000011626 */
[----:B------:R-:W-:Y:S02]  /*5b00*/  SEL R28, RZ, 0x9908b0df, P0 ;  /* 0x9908b0dfff1c7807 */ /* 0x000fe40000000000 */
[----:B------:R-:W-:Y:S02]  /*5b10*/  SHF.R.U32.HI R38, RZ, 0x1, R33 ;  /* 0x00000001ff267819 */ /* 0x000fe40000011621 */
[----:B------:R-:W-:-:S02]  /*5b20*/  SEL R31, RZ, 0x9908b0df, P1 ;  /* 0x9908b0dfff1f7807 */ /* 0x000fc40000800000 */
[----:B------:R-:W-:Y:S02]  /*5b30*/  LOP3.LUT R35, R35, 0x80000000, R30, 0xf8, !PT ;  /* 0x8000000023237812 */ /* 0x000fe400078ef81e */
[----:B------:R-:W-:Y:S02]  /*5b40*/  ISETP.NE.U32.AND P0, PT, R37, 0x1, PT ;  /* 0x000000012500780c */ /* 0x000fe40003f05070 */
[----:B------:R-:W-:Y:S02]  /*5b50*/  LOP3.LUT R30, R29, R28, R26, 0x96, !PT ;  /* 0x0000001c1d1e7212 */ /* 0x000fe400078e961a */
[----:B------:R-:W-:Y:S02]  /*5b60*/  LOP3.LUT R38, R38, R31, R25, 0x96, !PT ;  /* 0x0000001f26267212 */ /* 0x000fe400078e9619 */
[----:B------:R-:W-:Y:S02]  /*5b70*/  SHF.R.U32.HI R26, RZ, 0x1, R35 ;  /* 0x00000001ff1a7819 */ /* 0x000fe40000011623 */
[----:B------:R-:W-:-:S02]  /*5b80*/  SEL R25, RZ, 0x9908b0df, P0 ;  /* 0x9908b0dfff197807 */ /* 0x000fc40000000000 */
[----:B------:R-:W-:Y:S02]  /*5b90*/  LOP3.LUT R29, R19, 0x1, RZ, 0xc0, !PT ;  /* 0x00000001131d7812 */ /* 0x000fe400078ec0ff */
[----:B------:R-:W-:Y:S02]  /*5ba0*/  LOP3.LUT R26, R26, R25, R27, 0x96, !PT ;  /* 0x000000191a1a7212 */ /* 0x000fe400078e961b */
[C---:B------:R-:W-:Y:S02]  /*5bb0*/  LOP3.LUT R25, R23.reuse, 0x7ffffffe, RZ, 0xc0, !PT ;  /* 0x7ffffffe17197812 */ /* 0x040fe400078ec0ff */
[----:B------:R-:W-:Y:S01]  /*5bc0*/  LOP3.LUT R27, R23, 0x1, RZ, 0xc0, !PT ;  /* 0x00000001171b7812 */ /* 0x000fe200078ec0ff */
[----:B------:R3:W-:Y:S01]  /*5bd0*/  STL [R5+0x4], R30 ;  /* 0x0000041e05007387 */ /* 0x0007e20000100800 */
[----:B------:R-:W-:Y:S02]  /*5be0*/  LOP3.LUT R28, R19, 0x7ffffffe, RZ, 0xc0, !PT ;  /* 0x7ffffffe131c7812 */ /* 0x000fe400078ec0ff */
[----:B------:R-:W-:-:S02]  /*5bf0*/  LOP3.LUT R25, R25, 0x80000000, R24, 0xf8, !PT ;  /* 0x8000000019197812 */ /* 0x000fc400078ef818 */
[----:B------:R-:W-:Y:S02]  /*5c00*/  ISETP.NE.U32.AND P0, PT, R27, 0x1, PT ;  /* 0x000000011b00780c */ /* 0x000fe40003f05070 */
[----:B------:R-:W-:Y:S02]  /*5c10*/  ISETP.NE.U32.AND P1, PT, R29, 0x1, PT ;  /* 0x000000011d00780c */ /* 0x000fe40003f25070 */
[C---:B------:R-:W-:Y:S02]  /*5c20*/  LOP3.LUT R24, R17.reuse, 0x7ffffffe, RZ, 0xc0, !PT ;  /* 0x7ffffffe11187812 */ /* 0x040fe400078ec0ff */
[----:B------:R-:W-:Y:S01]  /*5c30*/  LOP3.LUT R27, R17, 0x1, RZ, 0xc0, !PT ;  /* 0x00000001111b7812 */ /* 0x000fe200078ec0ff */
[----:B------:R-:W-:Y:S01]  /*5c40*/  UIADD3 UR4, UPT, UPT, UR4, 0xc, URZ ;  /* 0x0000000c04047890 */ /* 0x000fe2000fffe0ff */
[----:B------:R-:W-:Y:S02]  /*5c50*/  LOP3.LUT R28, R28, 0x80000000, R23, 0xf8, !PT ;  /* 0x800000001c1c7812 */ /* 0x000fe400078ef817 */
[----:B------:R-:W-:-:S02]  /*5c60*/  LOP3.LUT R23, R24, 0x80000000, R19, 0xf8, !PT ;  /* 0x8000000018177812 */ /* 0x000fc400078ef813 */
[----:B------:R-:W-:Y:S01]  /*5c70*/  ISETP.NE.U32.AND P2, PT, R27, 0x1, PT ;  /* 0x000000011b00780c */ /* 0x000fe20003f45070 */
[----:B------:R2:W-:Y:S01]  /*5c80*/  STL [R5], R36 ;  /* 0x0000002405007387 */ /* 0x0005e20000100800 */
[----:B------:R-:W-:Y:S01]  /*5c90*/  SHF.R.U32.HI R24, RZ, 0x1, R25 ;  /* 0x00000001ff187819 */ /* 0x000fe20000011619 */
[----:B------:R-:W-:Y:S01]  /*5ca0*/  UISETP.NE.AND UP0, UPT, UR4, 0x18c, UPT ;  /* 0x0000018c0400788c */ /* 0x000fe2000bf05270 */
[----:B------:R-:W-:Y:S02]  /*5cb0*/  SHF.R.U32.HI R28, RZ, 0x1, R28 ;  /* 0x00000001ff1c7819 */ /* 0x000fe4000001161c */
[----:B------:R-:W-:-:S04]  /*5cc0*/  SEL R19, RZ, 0x9908b0df, P1 ;  /* 0x9908b0dfff137807 */ /* 0x000fc80000800000 */
[----:B------:R-:W-:Y:S01]  /*5cd0*/  LOP3.LUT R28, R28, R19, R13, 0x96, !PT ;  /* 0x000000131c1c7212 */ /* 0x000fe200078e960d */
[----:B------:R-:W-:Y:S04]  /*5ce0*/  STL [R5+-0xc], R40 ;  /* 0xfffff42805007387 */ /* 0x000fe80000100800 */
[----:B------:R-:W-:Y:S04]  /*5cf0*/  STL [R5+-0x8], R42 ;  /* 0xfffff82a05007387 */ /* 0x000fe80000100800 */
[----:B------:R-:W-:Y:S04]  /*5d00*/  STL [R5+-0x4], R44 ;  /* 0xfffffc2c05007387 */ /* 0x000fe80000100800 */
[----:B------:R-:W-:Y:S04]  /*5d10*/  STL [R5+0x8], R38 ;  /* 0x0000082605007387 */ /* 0x000fe80000100800 */
[----:B------:R-:W-:Y:S04]  /*5d20*/  STL [R5+0xc], R26 ;  /* 0x00000c1a05007387 */ /* 0x000fe80000100800 */
[----:B------:R-:W-:Y:S01]  /*5d30*/  STL [R5+0x14], R28 ;  /* 0x0000141c05007387 */ /* 0x000fe20000100800 */
[----:B---3--:R-:W-:-:S02]  /*5d40*/  LOP3.LUT R30, R7, 0x7ffffffe, RZ, 0xc0, !PT ;  /* 0x7ffffffe071e7812 */ /* 0x008fc400078ec0ff */
[----:B------:R-:W-:Y:S02]  /*5d50*/  LOP3.LUT R29, R7, 0x1, RZ, 0xc0, !PT ;  /* 0x00000001071d7812 */ /* 0x000fe400078ec0ff */
[----:B------:R-:W-:Y:S02]  /*5d60*/  LOP3.LUT R27, R30, 0x80000000, R17, 0xf8, !PT ;  /* 0x800000001e1b7812 */ /* 0x000fe400078ef811 */
[----:B------:R-:W-:Y:S02]  /*5d70*/  ISETP.NE.U32.AND P3, PT, R29, 0x1, PT ;  /* 0x000000011d00780c */ /* 0x000fe40003f65070 */
[----:B------:R-:W-:Y:S02]  /*5d80*/  SHF.R.U32.HI R30, RZ, 0x1, R23 ;  /* 0x00000001ff1e7819 */ /* 0x000fe40000011617 */
[----:B------:R-:W-:Y:S02]  /*5d90*/  SEL R17, RZ, 0x9908b0df, P0 ;  /* 0x9908b0dfff117807 */ /* 0x000fe40000000000 */
[----:B------:R-:W-:-:S02]  /*5da0*/  SEL R23, RZ, 0x9908b0df, P2 ;  /* 0x9908b0dfff177807 */ /* 0x000fc40001000000 */
[----:B--2---:R-:W-:Y:S02]  /*5db0*/  SHF.R.U32.HI R36, RZ, 0x1, R27 ;  /* 0x00000001ff247819 */ /* 0x004fe4000001161b */
[----:B------:R-:W-:Y:S02]  /*5dc0*/  SEL R25, RZ, 0x9908b0df, P3 ;  /* 0x9908b0dfff197807 */ /* 0x000fe40001800000 */
[----:B------:R-:W-:Y:S02]  /*5dd0*/  LOP3.LUT R24, R24, R17, R15, 0x96, !PT ;  /* 0x0000001118187212 */ /* 0x000fe400078e960f */
[----:B------:R-:W-:Y:S02]  /*5de0*/  LOP3.LUT R30, R30, R23, R11, 0x96, !PT ;  /* 0x000000171e1e7212 */ /* 0x000fe400078e960b */
[----:B------:R-:W-:Y:S01]  /*5df0*/  LOP3.LUT R36, R36, R25, R9, 0x96, !PT ;  /* 0x0000001924247212 */ /* 0x000fe200078e9609 */
[----:B------:R-:W-:Y:S04]  /*5e00*/  STL [R5+0x10], R24 ;  /* 0x0000101805007387 */ /* 0x000fe80000100800 */
        /* <DEDUP_REMOVED lines=16> */
.L_x_18:
[----:B------:R-:W-:Y:S05]  /*5f10*/  BSYNC.RECONVERGENT B0 ;  /* 0x0000000000007941 */ /* 0x000fea0003800200 */
.L_x_17:
        /* <DEDUP_REMOVED lines=43> */
.L_x_23:
        /* <DEDUP_REMOVED lines=52> */
[----:B------:R-:W-:Y:S02]  /*6510*/  LOP3.LUT R48, R48, 0x80000000, R19, 0xf8, !PT ;  /* 0x8000000030307812 */ /* 0x000fe400078ef813 */
[----:B------:R-:W-:Y:S02]  /*6520*/  ISETP.NE.U32.AND P0, PT, R13, 0x1, PT ;  /* 0x000000010d00780c */ /* 0x000fe40003f05070 */
[----:B--2---:R-:W-:Y:S02]  /*6530*/  LOP3.LUT R24, R9, R11, R24, 0x96, !PT ;  /* 0x0000000b09187212 */ /* 0x004fe400078e9618 */
[----:B------:R-:W-:Y:S02]  /*6540*/  SHF.R.U32.HI R9, RZ, 0x1, R48 ;  /* 0x00000001ff097819 */ /* 0x000fe40000011630 */
[----:B------:R-:W-:-:S04]  /*6550*/  SEL R11, RZ, 0x9908b0df, P0 ;  /* 0x9908b0dfff0b7807 */ /* 0x000fc80000000000 */
[----:B------:R-:W-:Y:S02]  /*6560*/  LOP3.LUT R26, R9, R11, R26, 0x96, !PT ;  /* 0x0000000b091a7212 */ /* 0x000fe400078e961a */
[----:B------:R-:W-:Y:S02]  /*6570*/  LOP3.LUT R9, R27, 0x1, RZ, 0xc0, !PT ;  /* 0x000000011b097812 */ /* 0x000fe400078ec0ff */
[C---:B------:R-:W-:Y:S02]  /*6580*/  LOP3.LUT R11, R28.reuse, 0x1, RZ, 0xc0, !PT ;  /* 0x000000011c0b7812 */ /* 0x040fe400078ec0ff */
[----:B------:R-:W-:Y:S02]  /*6590*/  SEL R15, RZ, 0x9908b0df, P1 ;  /* 0x9908b0dfff0f7807 */ /* 0x000fe40000800000 */
[----:B------:R-:W-:Y:S02]  /*65a0*/  LOP3.LUT R52, R28, 0x7ffffffe, RZ, 0xc0, !PT ;  /* 0x7ffffffe1c347812 */ /* 0x000fe400078ec0ff */
[----:B------:R-:W-:-:S02]  /*65b0*/  ISETP.NE.U32.AND P0, PT, R9, 0x1, PT ;  /* 0x000000010900780c */ /* 0x000fc40003f05070 */
[----:B------:R-:W-:Y:S02]  /*65c0*/  ISETP.NE.U32.AND P1, PT, R11, 0x1, PT ;  /* 0x000000010b00780c */ /* 0x000fe40003f25070 */
[C---:B------:R-:W-:Y:S02]  /*65d0*/  LOP3.LUT R9, R29.reuse, 0x7ffffffe, RZ, 0xc0, !PT ;  /* 0x7ffffffe1d097812 */ /* 0x040fe400078ec0ff */
[----:B------:R-:W-:Y:S01]  /*65e0*/  LOP3.LUT R11, R29, 0x1, RZ, 0xc0, !PT ;  /* 0x000000011d0b7812 */ /* 0x000fe200078ec0ff */
[----:B------:R2:W-:Y:S01]  /*65f0*/  STL [R7+0x14], R24 ;  /* 0x0000141807007387 */ /* 0x0005e20000100800 */
[----:B------:R-:W-:Y:S02]  /*6600*/  LOP3.LUT R48, R27, 0x7ffffffe, RZ, 0xc0, !PT ;  /* 0x7ffffffe1b307812 */ /* 0x000fe400078ec0ff */
[----:B------:R-:W-:Y:S02]  /*6610*/  LOP3.LUT R52, R52, 0x80000000, R27, 0xf8, !PT ;  /* 0x8000000034347812 */ /* 0x000fe400078ef81b */
[----:B------:R-:W-:-:S02]  /*6620*/  LOP3.LUT R13, R30, 0x1, RZ, 0xc0, !PT ;  /* 0x000000011e0d7812 */ /* 0x000fc400078ec0ff */
[----:B------:R-:W-:Y:S02]  /*6630*/  LOP3.LUT R28, R9, 0x80000000, R28, 0xf8, !PT ;  /* 0x80000000091c7812 */ /* 0x000fe400078ef81c */
[----:B------:R-:W-:Y:S02]  /*6640*/  ISETP.NE.U32.AND P2, PT, R11, 0x1, PT ;  /* 0x000000010b00780c */ /* 0x000fe40003f45070 */
[----:B--2---:R-:W-:Y:S01]  /*6650*/  LOP3.LUT R24, R30, 0x7ffffffe, RZ, 0xc0, !PT ;  /* 0x7ffffffe1e187812 */ /* 0x004fe200078ec0ff */
[----:B------:R2:W-:Y:S01]  /*6660*/  STL [R7+0xc], R50 ;  /* 0x00000c3207007387 */ /* 0x0005e20000100800 */
[----:B------:R-:W-:Y:S02]  /*6670*/  LOP3.LUT R48, R48, 0x80000000, R23, 0xf8, !PT ;  /* 0x8000000030307812 */ /* 0x000fe400078ef817 */
[----:B------:R-:W-:Y:S02]  /*6680*/  ISETP.NE.U32.AND P3, PT, R13, 0x1, PT ;  /* 0x000000010d00780c */ /* 0x000fe40003f65070 */
[----:B------:R-:W-:-:S02]  /*6690*/  SHF.R.U32.HI R52, RZ, 0x1, R52 ;  /* 0x00000001ff347819 */ /* 0x000fc40000011634 */
[----:B------:R-:W-:Y:S02]  /*66a0*/  SEL R11, RZ, 0x9908b0df, P1 ;  /* 0x9908b0dfff0b7807 */ /* 0x000fe40000800000 */
[----:B------:R-:W-:Y:S02]  /*66b0*/  LOP3.LUT R24, R24, 0x80000000, R29, 0xf8, !PT ;  /* 0x8000000018187812 */ /* 0x000fe400078ef81d */
[----:B--2---:R-:W-:Y:S02]  /*66c0*/  SHF.R.U32.HI R50, RZ, 0x1, R17 ;  /* 0x00000001ff327819 */ /* 0x004fe40000011611 */
[----:B------:R-:W-:Y:S02]  /*66d0*/  SHF.R.U32.HI R28, RZ, 0x1, R28 ;  /* 0x00000001ff1c7819 */ /* 0x000fe4000001161c */
[----:B------:R-:W-:Y:S02]  /*66e0*/  SEL R13, RZ, 0x9908b0df, P2 ;  /* 0x9908b0dfff0d7807 */ /* 0x000fe40001000000 */
[----:B------:R-:W-:-:S02]  /*66f0*/  LOP3.LUT R50, R50, R15, R25, 0x96, !PT ;  /* 0x0000000f32327212 */ /* 0x000fc400078e9619 */
[----:B------:R-:W-:Y:S02]  /*6700*/  SHF.R.U32.HI R48, RZ, 0x1, R48 ;  /* 0x00000001ff307819 */ /* 0x000fe40000011630 */
[----:B------:R-:W-:Y:S02]  /*6710*/  SEL R9, RZ, 0x9908b0df, P0 ;  /* 0x9908b0dfff097807 */ /* 0x000fe40000000000 */
[----:B------:R-:W-:Y:S02]  /*6720*/  LOP3.LUT R52, R52, R11, R33, 0x96, !PT ;  /* 0x0000000b34347212 */ /* 0x000fe400078e9621 */
[----:B------:R-:W-:Y:S02]  /*6730*/  SHF.R.U32.HI R15, RZ, 0x1, R24 ;  /* 0x00000001ff0f7819 */ /* 0x000fe40000011618 */
[----:B------:R-:W-:Y:S02]  /*6740*/  LOP3.LUT R28, R28, R13, R35, 0x96, !PT ;  /* 0x0000000d1c1c7212 */ /* 0x000fe400078e9623 */
[----:B------:R-:W-:-:S02]  /*6750*/  LOP3.LUT R11, R37, 0x1, RZ, 0xc0, !PT ;  /* 0x00000001250b7812 */ /* 0x000fc400078ec0ff */
[----:B------:R-:W-:Y:S02]  /*6760*/  SEL R17, RZ, 0x9908b0df, P3 ;  /* 0x9908b0dfff117807 */ /* 0x000fe40001800000 */
[C---:B------:R-:W-:Y:S02]  /*6770*/  LOP3.LUT R24, R38.reuse, 0x7ffffffe, RZ, 0xc0, !PT ;  /* 0x7ffffffe26187812 */ /* 0x040fe400078ec0ff */
[----:B------:R-:W-:Y:S02]  /*6780*/  LOP3.LUT R13, R38, 0x1, RZ, 0xc0, !PT ;  /* 0x00000001260d7812 */ /* 0x000fe400078ec0ff */
[----:B------:R-:W-:Y:S02]  /*6790*/  LOP3.LUT R48, R48, R9, R31, 0x96, !PT ;  /* 0x0000000930307212 */ /* 0x000fe400078e961f */
[----:B------:R-:W-:Y:S02]  /*67a0*/  LOP3.LUT R9, R37, 0x7ffffffe, RZ, 0xc0, !PT ;  /* 0x7ffffffe25097812 */ /* 0x000fe400078ec0ff */
[----:B------:R-:W-:-:S02]  /*67b0*/  ISETP.NE.U32.AND P0, PT, R11, 0x1, PT ;  /* 0x000000010b00780c */ /* 0x000fc40003f05070 */
[----:B------:R-:W-:Y:S02]  /*67c0*/  LOP3.LUT R36, R15, R17, R36, 0x96, !PT ;  /* 0x000000110f247212 */ /* 0x000fe400078e9624 */
[----:B------:R-:W-:Y:S02]  /*67d0*/  LOP3.LUT R37, R24, 0x80000000, R37, 0xf8, !PT ;  /* 0x8000000018257812 */ /* 0x000fe400078ef825 */
[----:B------:R-:W-:Y:S02]  /*67e0*/  ISETP.NE.U32.AND P1, PT, R13, 0x1, PT ;  /* 0x000000010d00780c */ /* 0x000fe40003f25070 */
[C---:B------:R-:W-:Y:S02]  /*67f0*/  LOP3.LUT R11, R39.reuse, 0x7ffffffe, RZ, 0xc0, !PT ;  /* 0x7ffffffe270b7812 */ /* 0x040fe400078ec0ff */
[----:B------:R-:W-:Y:S02]  /*6800*/  LOP3.LUT R13, R39, 0x1, RZ, 0xc0, !PT ;  /* 0x00000001270d7812 */ /* 0x000fe400078ec0ff */
[----:B------:R-:W-:-:S02]  /*6810*/  LOP3.LUT R24, R40, 0x7ffffffe, RZ, 0xc0, !PT ;  /* 0x7ffffffe28187812 */ /* 0x000fc400078ec0ff */
[----:B------:R-:W-:Y:S02]  /*6820*/  LOP3.LUT R15, R40, 0x1, RZ, 0xc0, !PT ;  /* 0x00000001280f7812 */ /* 0x000fe400078ec0ff */
[----:B------:R-:W-:Y:S02]  /*6830*/  LOP3.LUT R9, R9, 0x80000000, R30, 0xf8, !PT ;  /* 0x8000000009097812 */ /* 0x000fe400078ef81e */
[----:B------:R-:W-:Y:S02]  /*6840*/  LOP3.LUT R11, R11, 0x80000000, R38, 0xf8, !PT ;  /* 0x800000000b0b7812 */ /* 0x000fe400078ef826 */
[----:B------:R-:W-:Y:S02]  /*6850*/  ISETP.NE.U32.AND P2, PT, R13, 0x1, PT ;  /* 0x000000010d00780c */ /* 0x000fe40003f45070 */
[----:B------:R-:W-:Y:S02]  /*6860*/  LOP3.LUT R24, R24, 0x80000000, R39, 0xf8, !PT ;  /* 0x8000000018187812 */ /* 0x000fe400078ef827 */
[----:B------:R-:W-:Y:S01]  /*6870*/  ISETP.NE.U32.AND P3, PT, R15, 0x1, PT ;  /* 0x000000010f00780c */ /* 0x000fe20003f65070 */
[----:B------:R2:W-:Y:S01]  /*6880*/  STL [R7+0x1c], R26 ;  /* 0x00001c1a07007387 */ /* 0x0005e20000100800 */
[----:B------:R-:W-:-:S03]  /*6890*/  SEL R13, RZ, 0x9908b0df, P0 ;  /* 0x9908b0dfff0d7807 */ /* 0x000fc60000000000 */
[----:B------:R3:W-:Y:S01]  /*68a0*/  STL [R7+0x28], R28 ;  /* 0x0000281c07007387 */ /* 0x0007e20000100800 */
[----:B------:R-:W-:Y:S02]  /*68b0*/  SHF.R.U32.HI R37, RZ, 0x1, R37 ;  /* 0x00000001ff257819 */ /* 0x000fe40000011625 */
[----:B------:R-:W-:Y:S02]  /*68c0*/  SEL R15, RZ, 0x9908b0df, P1 ;  /* 0x9908b0dfff0f7807 */ /* 0x000fe40000800000 */
[----:B------:R-:W-:Y:S02]  /*68d0*/  SEL R17, RZ, 0x9908b0df, P2 ;  /* 0x9908b0dfff117807 */ /* 0x000fe40001000000 */
[----:B--2---:R-:W-:Y:S02]  /*68e0*/  SHF.R.U32.HI R26, RZ, 0x1, R9 ;  /* 0x00000001ff1a7819 */ /* 0x004fe40000011609 */
[----:B------:R-:W-:Y:S02]  /*68f0*/  SHF.R.U32.HI R9, RZ, 0x1, R24 ;  /* 0x00000001ff097819 */ /* 0x000fe40000011618 */
[----:B---3--:R-:W-:-:S02]  /*6900*/  SHF.R.U32.HI R28, RZ, 0x1, R11 ;  /* 0x00000001ff1c7819 */ /* 0x008fc4000001160b */
[----:B------:R-:W-:Y:S02]  /*6910*/  SEL R11, RZ, 0x9908b0df, P3 ;  /* 0x9908b0dfff0b7807 */ /* 0x000fe40001800000 */
[----:B------:R-:W-:Y:S02]  /*6920*/  LOP3.LUT R26, R26, R13, R41, 0x96, !PT ;  /* 0x0000000d1a1a7212 */ /* 0x000fe400078e9629 */
[----:B------:R-:W-:Y:S02]  /*6930*/  LOP3.LUT R42, R37, R15, R42, 0x96, !PT ;  /* 0x0000000f252a7212 */ /* 0x000fe400078e962a */
[----:B------:R-:W-:Y:S02]  /*6940*/  LOP3.LUT R28, R28, R17, R43, 0x96, !PT ;  /* 0x000000111c1c7212 */ /* 0x000fe400078e962b */
[----:B------:R-:W-:Y:S01]  /*6950*/  LOP3.LUT R44, R9, R11, R44, 0x96, !PT ;  /* 0x0000000b092c7212 */ /* 0x000fe200078e962c */
[----:B------:R-:W-:Y:S01]  /*6960*/  IMAD.MOV.U32 R9, RZ, RZ, R7 ;  /* 0x000000ffff097224 */ /* 0x000fe200078e0007 */
[----:B------:R-:W-:Y:S04]  /*6970*/  STL [R7+0x10], R46 ;  /* 0x0000102e07007387 */ /* 0x000fe80000100800 */
[----:B------:R-:W-:Y:S04]  /*6980*/  STL [R7+0x18], R50 ;  /* 0x0000183207007387 */ /* 0x000fe80000100800 */
[----:B------:R-:W-:Y:S04]  /*6990*/  STL [R7+0x20], R48 ;  /* 0x0000203007007387 */ /* 0x000fe80000100800 */
[----:B------:R-:W-:Y:S04]  /*69a0*/  STL [R7+0x24], R52 ;  /* 0x0000243407007387 */ /* 0x000fe80000100800 */
[----:B------:R-:W-:Y:S04]  /*69b0*/  STL [R7+0x2c], R36 ;  /* 0x00002c2407007387 */ /* 0x000fe80000100800 */
[----:B------:R-:W-:Y:S04]  /*69c0*/  STL [R7+0x30], R26 ;  /* 0x0000301a07007387 */ /* 0x000fe80000100800 */
[----:B------:R-:W-:Y:S04]  /*69d0*/  STL [R7+0x34], R42 ;  /* 0x0000342a07007387 */ /* 0x000fe80000100800 */
[----:B------:R-:W-:Y:S04]  /*69e0*/  STL [R7+0x38], R28 ;  /* 0x0000381c07007387 */ /* 0x000fe80000100800 */
[----:B------:R2:W-:Y:S04]  /*69f0*/  STL [R7+0x3c], R44 ;  /* 0x00003c2c07007387 */ /* 0x0005e80000100800 */
[----:B------:R-:W3:Y:S04]  /*6a00*/  LDL R11, [R9+0x44] ;  /* 0x00004400090b7983 */ /* 0x000ee80000100800 */
[----:B------:R-:W4:Y:S04]  /*6a10*/  LDL R19, [R9+0x48] ;  /* 0x0000480009137983 */ /* 0x000f280000100800 */
[----:B------:R-:W5:Y:S04]  /*6a20*/  LDL R45, [R9+0x4c] ;  /* 0x00004c00092d7983 */ /* 0x000f680000100800 */
[----:B------:R-:W5:Y:S04]  /*6a30*/  LDL R15, [R9+0x674] ;  /* 0x00067400090f7983 */ /* 0x000f680000100800 */
[----:B------:R-:W5:Y:S04]  /*6a40*/  LDL R23, [R9+0x678] ;  /* 0x0006780009177983 */ /* 0x000f680000100800 */
[----:B------:R-:W5:Y:S01]  /*6a50*/  LDL R27, [R9+0x67c] ;  /* 0x00067c00091b7983 */ /* 0x000f620000100800 */
[----:B------:R-:W-:-:S04]  /*6a60*/  UIADD3 UR4, UPT, UPT, UR4, 0x10, URZ ;  /* 0x0000001004047890 */ /* 0x000fc8000fffe0ff */
[----:B------:R-:W-:Y:S01]  /*6a70*/  UISETP.NE.AND UP0, UPT, UR4, 0xe0, UPT ;  /* 0x000000e00400788c */ /* 0x000fe2000bf05270 */
[----:B--2---:R-:W-:Y:S01]  /*6a80*/  VIADD R7, R7, 0x40 ;  /* 0x0000004007077836 */ /* 0x004fe20000000000 */
[C---:B---3--:R-:W-:Y:S02]  /*6a90*/  LOP3.LUT R17, R11.reuse, 0x1, RZ, 0xc0, !PT ;  /* 0x000000010b117812 */ /* 0x048fe400078ec0ff */
[----:B------:R-:W-:Y:S02]  /*6aa0*/  LOP3.LUT R13, R11, 0x7ffffffe, RZ, 0xc0, !PT ;  /* 0x7ffffffe0b0d7812 */ /* 0x000fe400078ec0ff */
[C---:B----4-:R-:W-:Y:S02]  /*6ab0*/  LOP3.LUT R24, R19.reuse, 0x7ffffffe, RZ, 0xc0, !PT ;  /* 0x7ffffffe13187812 */ /* 0x050fe400078ec0ff */
[----:B------:R-:W-:Y:S02]  /*6ac0*/  LOP3.LUT R25, R19, 0x1, RZ, 0xc0, !PT ;  /* 0x0000000113197812 */ /* 0x000fe400078ec0ff */
[----:B-----5:R-:W-:-:S02]  /*6ad0*/  LOP3.LUT R26, R45, 0x7ffffffe, RZ, 0xc0, !PT ;  /* 0x7ffffffe2d1a7812 */ /* 0x020fc400078ec0ff */
[----:B------:R-:W-:Y:S02]  /*6ae0*/  LOP3.LUT R28, R45, 0x1, RZ, 0xc0, !PT ;  /* 0x000000012d1c7812 */ /* 0x000fe400078ec0ff */
[----:B------:R-:W-:Y:S02]  /*6af0*/  ISETP.NE.U32.AND P0, PT, R17, 0x1, PT ;  /* 0x000000011100780c */ /* 0x000fe40003f05070 */
[----:B------:R-:W-:Y:S02]  /*6b00*/  LOP3.LUT R13, R13, 0x80000000, R40, 0xf8, !PT ;  /* 0x800000000d0d7812 */ /* 0x000fe400078ef828 */
[----:B------:R-:W-:Y:S02]  /*6b10*/  LOP3.LUT R17, R24, 0x80000000, R11, 0xf8, !PT ;  /* 0x8000000018117812 */ /* 0x000fe400078ef80b */
[----:B------:R-:W-:Y:S02]  /*6b20*/  ISETP.NE.U32.AND P1, PT, R25, 0x1, PT ;  /* 0x000000011900780c */ /* 0x000fe40003f25070 */
[----:B------:R-:W-:-:S02]  /*6b30*/  LOP3.LUT R19, R26, 0x80000000, R19, 0xf8, !PT ;  /* 0x800000001a137812 */ /* 0x000fc400078ef813 */
[----:B------:R-:W-:Y:S02]  /*6b40*/  ISETP.NE.U32.AND P2, PT, R28, 0x1, PT ;  /* 0x000000011c00780c */ /* 0x000fe40003f45070 */
[----:B------:R-:W-:Y:S02]  /*6b50*/  SHF.R.U32.HI R24, RZ, 0x1, R13 ;  /* 0x00000001ff187819 */ /* 0x000fe4000001160d */
[----:B------:R-:W-:Y:S02]  /*6b60*/  SHF.R.U32.HI R26, RZ, 0x1, R17 ;  /* 0x00000001ff1a7819 */ /* 0x000fe40000011611 */
[----:B------:R-:W-:Y:S02]  /*6b70*/  SEL R11, RZ, 0x9908b0df, P0 ;  /* 0x9908b0dfff0b7807 */ /* 0x000fe40000000000 */
        /* <DEDUP_REMOVED lines=13> */
.L_x_24:
        /* <DEDUP_REMOVED lines=30> */
[----:B------:R-:W-:-:S02]  /*6e30*/  SEL R45, RZ, 0x9908b0df, P0 ;  /* 0x9908b0dfff2d7807 */ /* 0x000fc40000000000 */
[----:B------:R-:W-:Y:S02]  /*6e40*/  LOP3.LUT R43, R43, 0x80000000, R40, 0xf8, !PT ;  /* 0x800000002b2b7812 */ /* 0x000fe400078ef828 */
[----:B------:R-:W-:Y:S02]  /*6e50*/  ISETP.NE.U32.AND P0, PT, R44, 0x1, PT ;  /* 0x000000012c00780c */ /* 0x000fe40003f05070 */
[----:B------:R-:W-:Y:S02]  /*6e60*/  SHF.R.U32.HI R46, RZ, 0x1, R46 ;  /* 0x00000001ff2e7819 */ /* 0x000fe4000001162e */
[----:B------:R-:W-:Y:S02]  /*6e70*/  SHF.R.U32.HI R43, RZ, 0x1, R43 ;  /* 0x00000001ff2b7819 */ /* 0x000fe4000001162b */
[----:B------:R-:W-:Y:S02]  /*6e80*/  SEL R40, RZ, 0x9908b0df, P0 ;  /* 0x9908b0dfff287807 */ /* 0x000fe40000000000 */
[----:B--2---:R-:W-:-:S02]  /*6e90*/  LOP3.LUT R46, R46, R45, R41, 0x96, !PT ;  /* 0x0000002d2e2e7212 */ /* 0x004fc400078e9629 */
        /* <DEDUP_REMOVED lines=38> */
[----:B------:R-:W-:Y:S02]  /*7100*/  ISETP.NE.U32.AND P0, PT, R37, 0x1, PT ;  /* 0x000000012500780c */ /* 0x000fe40003f05070 */
[----:B------:R-:W-:Y:S02]  /*7110*/  LOP3.LUT R40, R33, R35, R26, 0x96, !PT ;  /* 0x0000002321287212 */ /* 0x000fe400078e961a */
[----:B------:R-:W-:Y:S02]  /*7120*/  SHF.R.U32.HI R31, RZ, 0x1, R31 ;  /* 0x00000001ff1f7819 */ /* 0x000fe4000001161f */
[----:B------:R-:W-:Y:S02]  /*7130*/  SEL R26, RZ, 0x9908b0df, P0 ;  /* 0x9908b0dfff1a7807 */ /* 0x000fe40000000000 */
[----:B------:R-:W-:-:S02]  /*7140*/  LOP3.LUT R38, R30, R29, R27, 0x96, !PT ;  /* 0x0000001d1e267212 */ /* 0x000fc400078e961b */
[----:B------:R-:W-:Y:S02]  /*7150*/  LOP3.LUT R28, R31, R26, R28, 0x96, !PT ;  /* 0x0000001a1f1c7212 */ /* 0x000fe400078e961c */
[----:B------:R-:W-:Y:S02]  /*7160*/  LOP3.LUT R30, R25, 0x7ffffffe, RZ, 0xc0, !PT ;  /* 0x7ffffffe191e7812 */ /* 0x000fe400078ec0ff */
[C---:B------:R-:W-:Y:S02]  /*7170*/  LOP3.LUT R26, R11.reuse, 0x7ffffffe, RZ, 0xc0, !PT ;  /* 0x7ffffffe0b1a7812 */ /* 0x040fe400078ec0ff */
[----:B------:R-:W-:Y:S01]  /*7180*/  LOP3.LUT R27, R11, 0x1, RZ, 0xc0, !PT ;  /* 0x000000010b1b7812 */ /* 0x000fe200078ec0ff */
[----:B------:R2:W-:Y:S01]  /*7190*/  STL [R7], R36 ;  /* 0x0000002407007387 */ /* 0x0005e20000100800 */
[----:B------:R-:W-:Y:S02]  /*71a0*/  LOP3.LUT R30, R30, 0x80000000, R11, 0xf8, !PT ;  /* 0x800000001e1e7812 */ /* 0x000fe400078ef80b */
[----:B------:R-:W-:-:S02]  /*71b0*/  LOP3.LUT R26, R26, 0x80000000, R19, 0xf8, !PT ;  /* 0x800000001a1a7812 */ /* 0x000fc400078ef813 */
[----:B------:R-:W-:Y:S02]  /*71c0*/  ISETP.NE.U32.AND P0, PT, R27, 0x1, PT ;  /* 0x000000011b00780c */ /* 0x000fe40003f05070 */
[----:B------:R-:W-:Y:S02]  /*71d0*/  LOP3.LUT R29, R25, 0x1, RZ, 0xc0, !PT ;  /* 0x00000001191d7812 */ /* 0x000fe400078ec0ff */
[C---:B--2---:R-:W-:Y:S02]  /*71e0*/  LOP3.LUT R36, R24.reuse, 0x7ffffffe, RZ, 0xc0, !PT ;  /* 0x7ffffffe18247812 */ /* 0x044fe400078ec0ff */
[----:B------:R-:W-:Y:S01]  /*71f0*/  LOP3.LUT R19, R24, 0x1, RZ, 0xc0, !PT ;  /* 0x0000000118137812 */ /* 0x000fe200078ec0ff */
[----:B------:R-:W-:Y:S01]  /*7200*/  UIADD3 UR4, UPT, UPT, UR4, 0xc, URZ ;  /* 0x0000000c04047890 */ /* 0x000fe2000fffe0ff */
[----:B------:R-:W-:Y:S02]  /*7210*/  LOP3.LUT R36, R36, 0x80000000, R25, 0xf8, !PT ;  /* 0x8000000024247812 */ /* 0x000fe400078ef819 */
[----:B------:R-:W-:-:S02]  /*7220*/  ISETP.NE.U32.AND P1, PT, R29, 0x1, PT ;  /* 0x000000011d00780c */ /* 0x000fc40003f25070 */
[----:B------:R-:W-:Y:S01]  /*7230*/  ISETP.NE.U32.AND P2, PT, R19, 0x1, PT ;  /* 0x000000011300780c */ /* 0x000fe20003f45070 */
[----:B------:R2:W-:Y:S01]  /*7240*/  STL [R7+0x4], R38 ;  /* 0x0000042607007387 */ /* 0x0005e20000100800 */
[----:B------:R-:W-:Y:S01]  /*7250*/  UISETP.NE.AND UP0, UPT, UR4, 0x18c, UPT ;  /* 0x0000018c0400788c */ /* 0x000fe2000bf05270 */
[----:B------:R-:W-:Y:S02]  /*7260*/  SHF.R.U32.HI R26, RZ, 0x1, R26 ;  /* 0x00000001ff1a7819 */ /* 0x000fe4000001161a */
[----:B------:R-:W-:Y:S02]  /*7270*/  SHF.R.U32.HI R30, RZ, 0x1, R30 ;  /* 0x00000001ff1e7819 */ /* 0x000fe4000001161e */
[----:B------:R-:W-:Y:S02]  /*7280*/  SEL R19, RZ, 0x9908b0df, P1 ;  /* 0x9908b0dfff137807 */ /* 0x000fe40000800000 */
[----:B------:R-:W-:Y:S02]  /*7290*/  SHF.R.U32.HI R36, RZ, 0x1, R36 ;  /* 0x00000001ff247819 */ /* 0x000fe40000011624 */
        /* <DEDUP_REMOVED lines=11> */
[----:B--2---:R-:W-:Y:S02]  /*7350*/  SHF.R.U32.HI R38, RZ, 0x1, R25 ;  /* 0x00000001ff267819 */ /* 0x004fe40000011619 */
[----:B------:R-:W-:Y:S02]  /*7360*/  SEL R11, RZ, 0x9908b0df, P0 ;  /* 0x9908b0dfff0b7807 */ /* 0x000fe40000000000 */
[----:B------:R-:W-:-:S02]  /*7370*/  SEL R24, RZ, 0x9908b0df, P2 ;  /* 0x9908b0dfff187807 */ /* 0x000fc40001000000 */
        /* <DEDUP_REMOVED lines=21> */
.L_x_22:
[----:B------:R-:W-:Y:S05]  /*74d0*/  BSYNC.RECONVERGENT B0 ;  /* 0x0000000000007941 */ /* 0x000fea0003800200 */
.L_x_21:
        /* <DEDUP_REMOVED lines=36> */
[----:B-----5:R-:W-:-:S02]  /*7720*/  LOP3.LUT R24, R24, R13, R11, 0x96, !PT ;  /* 0x0000000d18187212 */ /* 0x020fc400078e960b */
[----:B------:R-:W-:Y:S01]  /*7730*/  LOP3.LUT R26, R26, R9, R17, 0x96, !PT ;  /* 0x000000091a1a7212 */ /* 0x000fe200078e9611 */
[----:B------:R-:W-:Y:S01]  /*7740*/  IMAD.MOV.U32 R9, RZ, RZ, R1 ;  /* 0x000000ffff097224 */ /* 0x000fe200078e0001 */
[----:B------:R-:W-:Y:S01]  /*7750*/  LOP3.LUT R28, R28, R15, R19, 0x96, !PT ;  /* 0x0000000f1c1c7212 */ /* 0x000fe200078e9613 */
[----:B------:R2:W-:Y:S04]  /*7760*/  STL [R1], R24 ;  /* 0x0000001801007387 */ /* 0x0005e80000100800 */
[----:B------:R2:W-:Y:S04]  /*7770*/  STL [R1+0x4], R26 ;  /* 0x0000041a01007387 */ /* 0x0005e80000100800 */
[----:B------:R2:W-:Y:S02]  /*7780*/  STL [R1+0x8], R28 ;  /* 0x0000081c01007387 */ /* 0x0005e40000100800 */
.L_x_27:
[----:B---3--:R-:W3:Y:S04]  /*7790*/  LDL R46, [R9+0x10] ;  /* 0x00001000092e7983 */ /* 0x008ee80000100800 */
        /* <DEDUP_REMOVED lines=25> */
[----:B---3--:R-:W-:-:S04]  /*7930*/  LOP3.LUT R47, R46, 0x7ffffffe, RZ, 0xc0, !PT ;  /* 0x7ffffffe2e2f7812 */ /* 0x008fc800078ec0ff */
[----:B------:R-:W-:Y:S02]  /*7940*/  LOP3.LUT R45, R47, 0x80000000, R45, 0xf8, !PT ;  /* 0x800000002f2d7812 */ /* 0x000fe400078ef82d */
[----:B------:R-:W-:Y:S02]  /*7950*/  LOP3.LUT R47, R46, 0x1, RZ, 0xc0, !PT ;  /* 0x000000012e2f7812 */ /* 0x000fe400078ec0ff */
[----:B----4-:R-:W-:Y:S02]  /*7960*/  LOP3.LUT R48, R41, 0x7ffffffe, RZ, 0xc0, !PT ;  /* 0x7ffffffe29307812 */ /* 0x010fe400078ec0ff */
[----:B------:R-:W-:Y:S02]  /*7970*/  ISETP.NE.U32.AND P0, PT, R47, 0x1, PT ;  /* 0x000000012f00780c */ /* 0x000fe40003f05070 */
[----:B------:R-:W-:Y:S02]  /*7980*/  LOP3.LUT R48, R48, 0x80000000, R46, 0xf8, !PT ;  /* 0x8000000030307812 */ /* 0x000fe400078ef82e */
[----:B------:R-:W-:-:S02]  /*7990*/  LOP3.LUT R46, R41, 0x1, RZ, 0xc0, !PT ;  /* 0x00000001292e7812 */ /* 0x000fc400078ec0ff */
[----:B------:R-:W-:Y:S02]  /*79a0*/  SHF.R.U32.HI R45, RZ, 0x1, R45 ;  /* 0x00000001ff2d7819 */ /* 0x000fe4000001162d */
[----:B------:R-:W-:Y:S02]  /*79b0*/  SEL R47, RZ, 0x9908b0df, P0 ;  /* 0x9908b0dfff2f7807 */ /* 0x000fe40000000000 */
[----:B------:R-:W-:Y:S02]  /*79c0*/  ISETP.NE.U32.AND P0, PT, R46, 0x1, PT ;  /* 0x000000012e00780c */ /* 0x000fe40003f05070 */
[----:B-----5:R-:W-:Y:S02]  /*79d0*/  LOP3.LUT R50, R45, R47, R44, 0x96, !PT ;  /* 0x0000002f2d327212 */ /* 0x020fe400078e962c */
        /* <DEDUP_REMOVED lines=30> */
[C---:B------:R-:W-:Y:S02]  /*7bc0*/  LOP3.LUT R27, R35.reuse, 0x7ffffffe, RZ, 0xc0, !PT ;  /* 0x7ffffffe231b7812 */ /* 0x040fe400078ec0ff */
[----:B------:R-:W-:-:S02]  /*7bd0*/  LOP3.LUT R39, R35, 0x1, RZ, 0xc0, !PT ;  /* 0x0000000123277812 */ /* 0x000fc400078ec0ff */
[----:B------:R-:W-:Y:S02]  /*7be0*/  LOP3.LUT R31, R40, 0x80000000, R31, 0xf8, !PT ;  /* 0x80000000281f7812 */ /* 0x000fe400078ef81f */
[----:B------:R-:W-:Y:S02]  /*7bf0*/  ISETP.NE.U32.AND P0, PT, R37, 0x1, PT ;  /* 0x000000012500780c */ /* 0x000fe40003f05070 */
[----:B------:R-:W-:Y:S02]  /*7c00*/  LOP3.LUT R40, R19, 0x7ffffffe, RZ, 0xc0, !PT ;  /* 0x7ffffffe13287812 */ /* 0x000fe400078ec0ff */
[----:B------:R-:W-:Y:S02]  /*7c10*/  LOP3.LUT R37, R27, 0x80000000, R36, 0xf8, !PT ;  /* 0x800000001b257812 */ /* 0x000fe400078ef824 */
[----:B------:R-:W-:Y:S02]  /*7c20*/  LOP3.LUT R41, R19, 0x1, RZ, 0xc0, !PT ;  /* 0x0000000113297812 */ /* 0x000fe400078ec0ff */
[----:B------:R-:W-:-:S02]  /*7c30*/  ISETP.NE.U32.AND P2, PT, R39, 0x1, PT ;  /* 0x000000012700780c */ /* 0x000fc40003f45070 */
[----:B------:R-:W-:Y:S02]  /*7c40*/  LOP3.LUT R39, R40, 0x80000000, R35, 0xf8, !PT ;  /* 0x8000000028277812 */ /* 0x000fe400078ef823 */
[----:B------:R-:W-:Y:S02]  /*7c50*/  SHF.R.U32.HI R36, RZ, 0x1, R31 ;  /* 0x00000001ff247819 */ /* 0x000fe4000001161f */
[----:B------:R-:W-:Y:S02]  /*7c60*/  SHF.R.U32.HI R40, RZ, 0x1, R37 ;  /* 0x00000001ff287819 */ /* 0x000fe40000011625 */
[----:B------:R-:W-:Y:S02]  /*7c70*/  ISETP.NE.U32.AND P3, PT, R41, 0x1, PT ;  /* 0x000000012900780c */ /* 0x000fe40003f65070 */
[----:B------:R-:W-:Y:S02]  /*7c80*/  SEL R27, RZ, 0x9908b0df, P0 ;  /* 0x9908b0dfff1b7807 */ /* 0x000fe40000000000 */
[----:B------:R-:W-:-:S02]  /*7c90*/  SHF.R.U32.HI R31, RZ, 0x1, R42 ;  /* 0x00000001ff1f7819 */ /* 0x000fc4000001162a */
[----:B------:R-:W-:Y:S02]  /*7ca0*/  SEL R35, RZ, 0x9908b0df, P1 ;  /* 0x9908b0dfff237807 */ /* 0x000fe40000800000 */
[----:B------:R-:W-:Y:S02]  /*7cb0*/  SEL R37, RZ, 0x9908b0df, P2 ;  /* 0x9908b0dfff257807 */ /* 0x000fe40001000000 */
[----:B------:R-:W-:Y:S02]  /*7cc0*/  SHF.R.U32.HI R39, RZ, 0x1, R39 ;  /* 0x00000001ff277819 */ /* 0x000fe40000011627 */
[----:B------:R-:W-:Y:S02]  /*7cd0*/  SEL R41, RZ, 0x9908b0df, P3 ;  /* 0x9908b0dfff297807 */ /* 0x000fe40001800000 */
[----:B------:R-:W-:Y:S02]  /*7ce0*/  LOP3.LUT R36, R36, R27, R33, 0x96, !PT ;  /* 0x0000001b24247212 */ /* 0x000fe400078e9621 */
[----:B------:R-:W-:-:S02]  /*7cf0*/  LOP3.LUT R30, R31, R35, R30, 0x96, !PT ;  /* 0x000000231f1e7212 */ /* 0x000fc400078e961e */
[----:B------:R-:W-:Y:S02]  /*7d00*/  LOP3.LUT R40, R40, R37, R29, 0x96, !PT ;  /* 0x0000002528287212 */ /* 0x000fe400078e961d */
[C---:B--2---:R-:W-:Y:S02]  /*7d10*/  LOP3.LUT R42, R26.reuse, 0x7ffffffe, RZ, 0xc0, !PT ;  /* 0x7ffffffe1a2a7812 */ /* 0x044fe400078ec0ff */
[----:B------:R-:W-:Y:S02]  /*7d20*/  LOP3.LUT R27, R26, 0x1, RZ, 0xc0, !PT ;  /* 0x000000011a1b7812 */ /* 0x000fe400078ec0ff */
[----:B------:R-:W-:Y:S01]  /*7d30*/  LOP3.LUT R29, R25, 0x7ffffffe, RZ, 0xc0, !PT ;  /* 0x7ffffffe191d7812 */ /* 0x000fe200078ec0ff */
[----:B------:R2:W-:Y:S01]  /*7d40*/  STL [R9+0x24], R30 ;  /* 0x0000241e09007387 */ /* 0x0005e20000100800 */
[----:B------:R-:W-:Y:S02]  /*7d50*/  LOP3.LUT R28, R39, R41, R28, 0x96, !PT ;  /* 0x00000029271c7212 */ /* 0x000fe400078e961c */
[----:B------:R-:W-:-:S02]  /*7d60*/  LOP3.LUT R42, R42, 0x80000000, R19, 0xf8, !PT ;  /* 0x800000002a2a7812 */ /* 0x000fc400078ef813 */
[----:B------:R-:W-:Y:S02]  /*7d70*/  ISETP.NE.U32.AND P0, PT, R27, 0x1, PT ;  /* 0x000000011b00780c */ /* 0x000fe40003f05070 */
[----:B------:R-:W-:Y:S02]  /*7d80*/  LOP3.LUT R29, R29, 0x80000000, R26, 0xf8, !PT ;  /* 0x800000001d1d7812 */ /* 0x000fe400078ef81a */
[----:B------:R-:W-:Y:S02]  /*7d90*/  LOP3.LUT R19, R11, 0x7ffffffe, RZ, 0xc0, !PT ;  /* 0x7ffffffe0b137812 */ /* 0x000fe400078ec0ff */
[----:B------:R-:W-:Y:S02]  /*7da0*/  LOP3.LUT R31, R25, 0x1, RZ, 0xc0, !PT ;  /* 0x00000001191f7812 */ /* 0x000fe400078ec0ff */
[C---:B------:R-:W-:Y:S02]  /*7db0*/  LOP3.LUT R26, R24.reuse, 0x7ffffffe, RZ, 0xc0, !PT ;  /* 0x7ffffffe181a7812 */ /* 0x040fe400078ec0ff */
[----:B------:R-:W-:-:S02]  /*7dc0*/  LOP3.LUT R27, R24, 0x1, RZ, 0xc0, !PT ;  /* 0x00000001181b7812 */ /* 0x000fc400078ec0ff */
[----:B--2---:R-:W-:Y:S01]  /*7dd0*/  LOP3.LUT R30, R11, 0x1, RZ, 0xc0, !PT ;  /* 0x000000010b1e7812 */ /* 0x004fe200078ec0ff */
[----:B------:R2:W-:Y:S01]  /*7de0*/  STL [R9+0x2c], R28 ;  /* 0x00002c1c09007387 */ /* 0x0005e20000100800 */
[----:B------:R-:W-:Y:S02]  /*7df0*/  LOP3.LUT R19, R19, 0x80000000, R24, 0xf8, !PT ;  /* 0x8000000013137812 */ /* 0x000fe400078ef818 */
[----:B------:R-:W-:Y:S02]  /*7e00*/  ISETP.NE.U32.AND P1, PT, R31, 0x1, PT ;  /* 0x000000011f00780c */ /* 0x000fe40003f25070 */
[----:B------:R-:W-:Y:S02]  /*7e10*/  ISETP.NE.U32.AND P2, PT, R27, 0x1, PT ;  /* 0x000000011b00780c */ /* 0x000fe40003f45070 */
[----:B------:R-:W-:Y:S02]  /*7e20*/  ISETP.NE.U32.AND P3, PT, R30, 0x1, PT ;  /* 0x000000011e00780c */ /* 0x000fe40003f65070 */
[----:B--2---:R-:W-:-:S02]  /*7e30*/  LOP3.LUT R28, R26, 0x80000000, R25, 0xf8, !PT ;  /* 0x800000001a1c7812 */ /* 0x004fc400078ef819 */
[----:B------:R-:W-:Y:S02]  /*7e40*/  SHF.R.U32.HI R26, RZ, 0x1, R29 ;  /* 0x00000001ff1a7819 */ /* 0x000fe4000001161d */
[----:B------:R-:W-:Y:S02]  /*7e50*/  SHF.R.U32.HI R24, RZ, 0x1, R19 ;  /* 0x00000001ff187819 */ /* 0x000fe40000011613 */
[----:B------:R-:W-:Y:S02]  /*7e60*/  SHF.R.U32.HI R42, RZ, 0x1, R42 ;  /* 0x00000001ff2a7819 */ /* 0x000fe4000001162a */
[----:B------:R-:W-:Y:S02]  /*7e70*/  SEL R25, RZ, 0x9908b0df, P0 ;  /* 0x9908b0dfff197807 */ /* 0x000fe40000000000 */
[----:B------:R-:W-:Y:S02]  /*7e80*/  SEL R27, RZ, 0x9908b0df, P1 ;  /* 0x9908b0dfff1b7807 */ /* 0x000fe40000800000 */
[----:B------:R-:W-:-:S02]  /*7e90*/  SHF.R.U32.HI R30, RZ, 0x1, R28 ;  /* 0x00000001ff1e7819 */ /* 0x000fc4000001161c */
[----:B------:R-:W-:Y:S02]  /*7ea0*/  SEL R29, RZ, 0x9908b0df, P2 ;  /* 0x9908b0dfff1d7807 */ /* 0x000fe40001000000 */
[----:B------:R-:W-:Y:S02]  /*7eb0*/  SEL R19, RZ, 0x9908b0df, P3 ;  /* 0x9908b0dfff137807 */ /* 0x000fe40001800000 */
[----:B------:R-:W-:Y:S02]  /*7ec0*/  LOP3.LUT R42, R42, R25, R23, 0x96, !PT ;  /* 0x000000192a2a7212 */ /* 0x000fe400078e9617 */
[----:B------:R-:W-:Y:S01]  /*7ed0*/  LOP3.LUT R28, R26, R27, R13, 0x96, !PT ;  /* 0x0000001b1a1c7212 */ /* 0x000fe200078e960d */
[----:B------:R-:W-:Y:S01]  /*7ee0*/  IMAD.MOV.U32 R13, RZ, RZ, R9 ;  /* 0x000000ffff0d7224 */ /* 0x000fe200078e0009 */
[----:B------:R-:W-:Y:S02]  /*7ef0*/  LOP3.LUT R30, R30, R29, R15, 0x96, !PT ;  /* 0x0000001d1e1e7212 */ /* 0x000fe400078e960f */
[----:B------:R-:W-:Y:S01]  /*7f00*/  LOP3.LUT R24, R24, R19, R17, 0x96, !PT ;  /* 0x0000001318187212 */ /* 0x000fe200078e9611 */
        /* <DEDUP_REMOVED lines=22> */
[----:B------:R-:W-:Y:S02]  /*8070*/  LOP3.LUT R26, R26, 0x80000000, R11, 0xf8, !PT ;  /* 0x800000001a1a7812 */ /* 0x000fe400078ef80b */
[----:B------:R-:W-:Y:S02]  /*8080*/  ISETP.NE.U32.AND P0, PT, R19, 0x1, PT ;  /* 0x000000011300780c */ /* 0x000fe40003f05070 */
[----:B----4-:R-:W-:-:S02]  /*8090*/  LOP3.LUT R24, R23, 0x7ffffffe, RZ, 0xc0, !PT ;  /* 0x7ffffffe17187812 */ /* 0x010fc400078ec0ff */
[----:B------:R-:W-:Y:S02]  /*80a0*/  LOP3.LUT R11, R23, 0x1, RZ, 0xc0, !PT ;  /* 0x00000001170b7812 */ /* 0x000fe400078ec0ff */
[C---:B-----5:R-:W-:Y:S02]  /*80b0*/  LOP3.LUT R28, R45.reuse, 0x7ffffffe, RZ, 0xc0, !PT ;  /* 0x7ffffffe2d1c7812 */ /* 0x060fe400078ec0ff */
        /* <DEDUP_REMOVED lines=18> */
[----:B------:R2:W5:Y:S01]  /*81e0*/  LDL R9, [R1+0x38c] ;  /* 0x00038c0001097983 */ /* 0x0005620000100800 */
[----:B---3--:R-:W-:-:S07]  /*81f0*/  IMAD.MOV.U32 R24, RZ, RZ, 0xe3 ;  /* 0x000000e3ff187424 */ /* 0x008fce00078e00ff */
.L_x_28:
[----:B------:R-:W-:-:S05]  /*8200*/  IMAD R13, R24, 0x4, R1 ;  /* 0x00000004180d7824 */ /* 0x000fca00078e0201 */
[----:B---3--:R-:W3:Y:S04]  /*8210*/  LDL R23, [R13+0x4] ;  /* 0x000004000d177983 */ /* 0x008ee80000100800 */
[----:B------:R-:W4:Y:S04]  /*8220*/  LDL R28, [R13+0x8] ;  /* 0x000008000d1c7983 */ /* 0x000f280000100800 */
[----:B------:R-:W2:Y:S04]  /*8230*/  LDL R25, [R13+-0x38c] ;  /* 0xfffc74000d197983 */ /* 0x000ea80000100800 */
[----:B------:R-:W2:Y:S04]  /*8240*/  LDL R29, [R13+0xc] ;  /* 0x00000c000d1d7983 */ /* 0x000ea80000100800 */
[----:B------:R-:W2:Y:S04]  /*8250*/  LDL R11, [R13+0x10] ;  /* 0x000010000d0b7983 */ /* 0x000ea80000100800 */
[----:B------:R-:W2:Y:S04]  /*8260*/  LDL R19, [R13+-0x388] ;  /* 0xfffc78000d137983 */ /* 0x000ea80000100800 */
[----:B------:R-:W2:Y:S04]  /*8270*/  LDL R17, [R13+-0x384] ;  /* 0xfffc7c000d117983 */ /* 0x000ea80000100800 */
[----:B------:R-:W2:Y:S01]  /*8280*/  LDL R15, [R13+-0x380] ;  /* 0xfffc80000d0f7983 */ /* 0x000ea20000100800 */
[----:B---3--:R-:W-:-:S02]  /*8290*/  LOP3.LUT R26, R23, 0x7ffffffe, RZ, 0xc0, !PT ;  /* 0x7ffffffe171a7812 */ /* 0x008fc400078ec0ff */
[----:B------:R-:W-:Y:S02]  /*82a0*/  LOP3.LUT R27, R23, 0x1, RZ, 0xc0, !PT ;  /* 0x00000001171b7812 */ /* 0x000fe400078ec0ff */
[----:B-----5:R-:W-:Y:S02]  /*82b0*/  LOP3.LUT R26, R26, 0x80000000, R9, 0xf8, !PT ;  /* 0x800000001a1a7812 */ /* 0x020fe400078ef809 */
[----:B------:R-:W-:Y:S02]  /*82c0*/  ISETP.NE.U32.AND P0, PT, R27, 0x1, PT ;  /* 0x000000011b00780c */ /* 0x000fe40003f05070 */
[----:B------:R-:W-:Y:S02]  /*82d0*/  SHF.R.U32.HI R26, RZ, 0x1, R26 ;  /* 0x00000001ff1a7819 */ /* 0x000fe4000001161a */
[----:B------:R-:W-:Y:S02]  /*82e0*/  SEL R9, RZ, 0x9908b0df, P0 ;  /* 0x9908b0dfff097807 */ /* 0x000fe40000000000 */
[----:B----4-:R-:W-:-:S02]  /*82f0*/  LOP3.LUT R30, R28, 0x7ffffffe, RZ, 0xc0, !PT ;  /* 0x7ffffffe1c1e7812 */ /* 0x010fc400078ec0ff */
[----:B--2---:R-:W-:Y:S02]  /*8300*/  LOP3.LUT R26, R26, R9, R25, 0x96, !PT ;  /* 0x000000091a1a7212 */ /* 0x004fe400078e9619 */
        /* <DEDUP_REMOVED lines=20> */
[----:B------:R-:W-:Y:S02]  /*8450*/  LOP3.LUT R28, R28, R23, R17, 0x96, !PT ;  /* 0x000000171c1c7212 */ /* 0x000fe400078e9611 */
[----:B------:R-:W-:Y:S01]  /*8460*/  LOP3.LUT R38, R38, R25, R15, 0x96, !PT ;  /* 0x0000001926267212 */ /* 0x000fe200078e960f */
[----:B------:R-:W-:Y:S01]  /*8470*/  IMAD R25, R36, 0x4, R1 ;  /* 0x0000000424197824 */ /* 0x000fe200078e0201 */
[----:B------:R-:W-:Y:S04]  /*8480*/  STL [R13+0x4], R30 ;  /* 0x0000041e0d007387 */ /* 0x000fe80000100800 */
[----:B------:R3:W-:Y:S04]  /*8490*/  STL [R13+0x8], R28 ;  /* 0x0000081c0d007387 */ /* 0x0007e80000100800 */
[----:B------:R4:W-:Y:S04]  /*84a0*/  STL [R13+0xc], R38 ;  /* 0x00000c260d007387 */ /* 0x0009e80000100800 */
[----:B------:R-:W2:Y:S04]  /*84b0*/  LDL R19, [R25+0x4] ;  /* 0x0000040019137983 */ /* 0x000ea80000100800 */
[----:B------:R-:W4:Y:S04]  /*84c0*/  LDL R29, [R25+0x8] ;  /* 0x00000800191d7983 */ /* 0x000f280000100800 */
[----:B------:R-:W4:Y:S04]  /*84d0*/  LDL R27, [R25+-0x38c] ;  /* 0xfffc7400191b7983 */ /* 0x000f280000100800 */
[----:B------:R-:W4:Y:S04]  /*84e0*/  LDL R31, [R25+0xc] ;  /* 0x00000c00191f7983 */ /* 0x000f280000100800 */
[----:B------:R-:W4:Y:S04]  /*84f0*/  LDL R23, [R25+0x10] ;  /* 0x0000100019177983 */ /* 0x000f280000100800 */
[----:B------:R-:W4:Y:S04]  /*8500*/  LDL R17, [R25+-0x388] ;  /* 0xfffc780019117983 */ /* 0x000f280000100800 */
[----:B------:R-:W4:Y:S04]  /*8510*/  LDL R15, [R25+-0x384] ;  /* 0xfffc7c00190f7983 */ /* 0x000f280000100800 */
[----:B------:R-:W4:Y:S01]  /*8520*/  LDL R9, [R25+-0x380] ;  /* 0xfffc800019097983 */ /* 0x000f220000100800 */
[----:B--2---:R-:W-:-:S02]  /*8530*/  LOP3.LUT R26, R19, 0x7ffffffe, RZ, 0xc0, !PT ;  /* 0x7ffffffe131a7812 */ /* 0x004fc400078ec0ff */
[----:B---3--:R-:W-:Y:S02]  /*8540*/  LOP3.LUT R28, R19, 0x1, RZ, 0xc0, !PT ;  /* 0x00000001131c7812 */ /* 0x008fe400078ec0ff */
[----:B------:R-:W-:Y:S02]  /*8550*/  LOP3.LUT R26, R26, 0x80000000, R11, 0xf8, !PT ;  /* 0x800000001a1a7812 */ /* 0x000fe400078ef80b */
[----:B------:R-:W-:Y:S02]  /*8560*/  ISETP.NE.U32.AND P0, PT, R28, 0x1, PT ;  /* 0x000000011c00780c */ /* 0x000fe40003f05070 */
[----:B------:R-:W-:Y:S02]  /*8570*/  SHF.R.U32.HI R26, RZ, 0x1, R26 ;  /* 0x00000001ff1a7819 */ /* 0x000fe4000001161a */
[----:B------:R-:W-:Y:S02]  /*8580*/  SEL R11, RZ, 0x9908b0df, P0 ;  /* 0x9908b0dfff0b7807 */ /* 0x000fe40000000000 */
[----:B----4-:R-:W-:-:S02]  /*8590*/  LOP3.LUT R13, R29, 0x1, RZ, 0xc0, !PT ;  /* 0x000000011d0d7812 */ /* 0x010fc400078ec0ff */
[----:B------:R-:W-:Y:S02]  /*85a0*/  LOP3.LUT R26, R26, R11, R27, 0x96, !PT ;  /* 0x0000000b1a1a7212 */ /* 0x000fe400078e961b */
[----:B------:R-:W-:Y:S02]  /*85b0*/  ISETP.NE.U32.AND P0, PT, R13, 0x1, PT ;  /* 0x000000010d00780c */ /* 0x000fe40003f05070 */
[----:B------:R-:W-:Y:S01]  /*85c0*/  LOP3.LUT R28, R29, 0x7ffffffe, RZ, 0xc0, !PT ;  /* 0x7ffffffe1d1c7812 */ /* 0x000fe200078ec0ff */
[----:B------:R2:W-:Y:S01]  /*85d0*/  STL [R25], R26 ;  /* 0x0000001a19007387 */ /* 0x0005e20000100800 */
        /* <DEDUP_REMOVED lines=20> */
[----:B------:R3:W-:Y:S04]  /*8720*/  STL [R25+0x4], R28 ;  /* 0x0000041c19007387 */ /* 0x0007e80000100800 */
[----:B------:R-:W-:Y:S04]  /*8730*/  STL [R25+0x8], R30 ;  /* 0x0000081e19007387 */ /* 0x000fe80000100800 */
[----:B------:R4:W-:Y:S04]  /*8740*/  STL [R25+0xc], R38 ;  /* 0x00000c2619007387 */ /* 0x0009e80000100800 */
[----:B------:R-:W2:Y:S04]  /*8750*/  LDL R27, [R11+0x4] ;  /* 0x000004000b1b7983 */ /* 0x000ea80000100800 */
[----:B------:R-:W4:Y:S04]  /*8760*/  LDL R29, [R11+0x8] ;  /* 0x000008000b1d7983 */ /* 0x000f280000100800 */
[----:B------:R-:W4:Y:S04]  /*8770*/  LDL R31, [R11+0xc] ;  /* 0x00000c000b1f7983 */ /* 0x000f280000100800 */
[----:B------:R-:W4:Y:S04]  /*8780*/  LDL R9, [R11+0x10] ;  /* 0x000010000b097983 */ /* 0x000f280000100800 */
[----:B------:R-:W4:Y:S04]  /*8790*/  LDL R19, [R11+-0x38c] ;  /* 0xfffc74000b137983 */ /* 0x000f280000100800 */
[----:B------:R-:W4:Y:S04]  /*87a0*/  LDL R17, [R11+-0x388] ;  /* 0xfffc78000b117983 */ /* 0x000f280000100800 */
[----:B------:R-:W4:Y:S04]  /*87b0*/  LDL R15, [R11+-0x384] ;  /* 0xfffc7c000b0f7983 */ /* 0x000f280000100800 */
[----:B------:R-:W4:Y:S01]  /*87c0*/  LDL R13, [R11+-0x380] ;  /* 0xfffc80000b0d7983 */ /* 0x000f220000100800 */
[----:B------:R-:W-:Y:S01]  /*87d0*/  VIADD R24, R24, 0xc ;  /* 0x0000000c18187836 */ /* 0x000fe20000000000 */
[----:B--2---:R-:W-:-:S02]  /*87e0*/  LOP3.LUT R26, R27, 0x7ffffffe, RZ, 0xc0, !PT ;  /* 0x7ffffffe1b1a7812 */ /* 0x004fc400078ec0ff */
[----:B---3--:R-:W-:Y:S02]  /*87f0*/  LOP3.LUT R28, R27, 0x1, RZ, 0xc0, !PT ;  /* 0x000000011b1c7812 */ /* 0x008fe400078ec0ff */
[----:B----4-:R-:W-:Y:S02]  /*8800*/  LOP3.LUT R25, R29, 0x1, RZ, 0xc0, !PT ;  /* 0x000000011d197812 */ /* 0x010fe400078ec0ff */
[----:B------:R-:W-:Y:S02]  /*8810*/  LOP3.LUT R26, R26, 0x80000000, R23, 0xf8, !PT ;  /* 0x800000001a1a7812 */ /* 0x000fe400078ef817 */
[----:B------:R-:W-:Y:S02]  /*8820*/  ISETP.NE.U32.AND P0, PT, R28, 0x1, PT ;  /* 0x000000011c00780c */ /* 0x000fe40003f05070 */
[----:B------:R-:W-:Y:S02]  /*8830*/  ISETP.NE.U32.AND P1, PT, R25, 0x1, PT ;  /* 0x000000011900780c */ /* 0x000fe40003f25070 */
[----:B------:R-:W-:-:S02]  /*8840*/  LOP3.LUT R30, R29, 0x7ffffffe, RZ, 0xc0, !PT ;  /* 0x7ffffffe1d1e7812 */ /* 0x000fc400078ec0ff */
[C---:B------:R-:W-:Y:S02]  /*8850*/  LOP3.LUT R28, R31.reuse, 0x7ffffffe, RZ, 0xc0, !PT ;  /* 0x7ffffffe1f1c7812 */ /* 0x040fe400078ec0ff */
[----:B------:R-:W-:Y:S02]  /*8860*/  LOP3.LUT R23, R31, 0x1, RZ, 0xc0, !PT ;  /* 0x000000011f177812 */ /* 0x000fe400078ec0ff */
[C---:B------:R-:W-:Y:S02]  /*8870*/  LOP3.LUT R36, R9.reuse, 0x7ffffffe, RZ, 0xc0, !PT ;  /* 0x7ffffffe09247812 */ /* 0x040fe400078ec0ff */
[----:B------:R-:W-:Y:S02]  /*8880*/  LOP3.LUT R25, R9, 0x1, RZ, 0xc0, !PT ;  /* 0x0000000109197812 */ /* 0x000fe400078ec0ff */
        /* <DEDUP_REMOVED lines=23> */
[----:B------:R-:W2:Y:S04]  /*8a00*/  LDL R9, [R1] ;  /* 0x0000000001097983 */ /* 0x000ea80000100800 */
[----:B---3--:R-:W3:Y:S04]  /*8a10*/  LDL R11, [R1+0x9bc] ;  /* 0x0009bc00010b7983 */ /* 0x008ee80000100800 */
        /* <DEDUP_REMOVED lines=10> */
.L_x_26:
[----:B------:R-:W-:Y:S05]  /*8ac0*/  BSYNC.RECONVERGENT B0 ;  /* 0x0000000000007941 */ /* 0x000fea0003800200 */
.L_x_25:
[C---:B--2---:R-:W-:Y:S01]  /*8ad0*/  VIADD R24, R28.reuse, 0x1 ;  /* 0x000000011c187836 */ /* 0x044fe20000000000 */
[----:B------:R-:W2:Y:S01]  /*8ae0*/  LDCU.64 UR4, c[0x0][0x3b0] ;  /* 0x00007600ff0477ac */ /* 0x000ea20008000a00 */
[----:B------:R-:W-:-:S03]  /*8af0*/  IMAD R11, R28, 0x4, R1 ;  /* 0x000000041c0b7824 */ /* 0x000fc600078e0201 */
[----:B------:R3:W-:Y:S01]  /*8b00*/  STL [R1+0x9c0], R24 ;  /* 0x0009c01801007387 */ /* 0x0007e20000100800 */
[C---:B------:R-:W-:Y:S01]  /*8b10*/  IMAD.SHL.U32 R13, R0.reuse, 0x8000, RZ ;  /* 0x00008000000d7824 */ /* 0x040fe200078e00ff */
[----:B------:R-:W4:Y:S02]  /*8b20*/  LDCU UR8, c[0x0][0x3b8] ;  /* 0x00007700ff0877ac */ /* 0x000f240008000800 */
[----:B------:R-:W5:Y:S01]  /*8b30*/  LDL R11, [R11] ;  /* 0x000000000b0b7983 */ /* 0x000f620000100800 */
[----:B------:R-:W-:Y:S01]  /*8b40*/  IMAD.SHL.U32 R26, R3, 0x8000, RZ ;  /* 0x00008000031a7824 */ /* 0x000fe200078e00ff */
[----:B------:R-:W-:Y:S01]  /*8b50*/  LOP3.LUT R13, R0, 0xe8000000, R13, 0x78, !PT ;  /* 0xe8000000000d7812 */ /* 0x000fe200078e780d */
[----:B------:R-:W-:Y:S01]  /*8b60*/  IMAD.SHL.U32 R28, R5, 0x8000, RZ ;  /* 0x00008000051c7824 */ /* 0x000fe200078e00ff */
[----:B------:R-:W-:Y:S01]  /*8b70*/  PLOP3.LUT P0, PT, PT, PT, PT, 0x8, 0x80 ;  /* 0x000000000080781c */ /* 0x000fe20003f0e170 */
[----:B------:R-:W-:Y:S01]  /*8b80*/  IMAD.SHL.U32 R30, R7, 0x8000, RZ ;  /* 0x00008000071e7824 */ /* 0x000fe200078e00ff */
[----:B------:R-:W-:-:S02]  /*8b90*/  LOP3.LUT R26, R3, 0xe8000000, R26, 0x78, !PT ;  /* 0xe8000000031a7812 */ /* 0x000fc400078e781a */
[----:B------:R-:W-:Y:S02]  /*8ba0*/  SHF.R.U32.HI R13, RZ, 0x7, R13 ;  /* 0x00000007ff0d7819 */ /* 0x000fe4000001160d */
[----:B------:R-:W-:Y:S01]  /*8bb0*/  SHF.R.U32.HI R26, RZ, 0xc, R26 ;  /* 0x0000000cff1a7819 */ /* 0x000fe2000001161a */
[----:B--2---:R-:W-:Y:S01]  /*8bc0*/  UISETP.GT.U32.AND UP0, UPT, UR4, UR5, UPT ;  /* 0x000000050400728c */ /* 0x004fe2000bf04070 */
[----:B------:R-:W-:Y:S02]  /*8bd0*/  LOP3.LUT R28, R5, 0xe8000000, R28, 0x78, !PT ;  /* 0xe8000000051c7812 */ /* 0x000fe400078e781c */
[----:B------:R-:W-:Y:S02]  /*8be0*/  LOP3.LUT R26, R26, 0xf8000, RZ, 0xc0, !PT ;  /* 0x000f80001a1a7812 */ /* 0x000fe400078ec0ff */
[----:B------:R-:W-:Y:S01]  /*8bf0*/  SHF.R.U32.HI R28, RZ, 0x11, R28 ;  /* 0x00000011ff1c7819 */ /* 0x000fe2000001161c */
[----:B----4-:R-:W-:Y:S01]  /*8c00*/  UIADD3 UR8, UPT, UPT, -UR5, -0x6, UR8 ;  /* 0xfffffffa05087890 */ /* 0x010fe2000fffe108 */
[----:B------:R-:W-:-:S02]  /*8c10*/  LOP3.LUT R13, R26, 0x1f00000, R13, 0xf8, !PT ;  /* 0x01f000001a0d7812 */ /* 0x000fc400078ef80d */
[----:B------:R-:W-:Y:S02]  /*8c20*/  LOP3.LUT R30, R7, 0xe8000000, R30, 0x78, !PT ;  /* 0xe8000000071e7812 */ /* 0x000fe400078e781e */
[----:B------:R-:W-:Y:S02]  /*8c30*/  LOP3.LUT R13, R13, 0x7c00, R28, 0xf8, !PT ;  /* 0x00007c000d0d7812 */ /* 0x000fe400078ef81c */
[----:B------:R-:W-:-:S04]  /*8c40*/  SHF.R.U32.HI R30, RZ, 0x16, R30 ;  /* 0x00000016ff1e7819 */ /* 0x000fc8000001161e */
[----:B------:R-:W-:Y:S02]  /*8c50*/  LOP3.LUT R13, R13, 0x3e0, R30, 0xf8, !PT ;  /* 0x000003e00d0d7812 */ /* 0x000fe400078ef81e */
[----:B-----5:R-:W-:-:S04]  /*8c60*/  SHF.R.U32.HI R0, RZ, 0xb, R11 ;  /* 0x0000000bff007819 */ /* 0x020fc8000001160b */
[----:B------:R-:W-:-:S05]  /*8c70*/  LOP3.LUT R0, R0, R11, RZ, 0x3c, !PT ;  /* 0x0000000b00007212 */ /* 0x000fca00078e3cff */
[----:B------:R-:W-:-:S05]  /*8c80*/  IMAD.SHL.U32 R3, R0, 0x80, RZ ;  /* 0x0000008000037824 */ /* 0x000fca00078e00ff */
[----:B------:R-:W-:-:S05]  /*8c90*/  LOP3.LUT R3, R0, 0x9d2c5680, R3, 0x78, !PT ;  /* 0x9d2c568000037812 */ /* 0x000fca00078e7803 */
[----:B------:R-:W-:-:S05]  /*8ca0*/  IMAD.SHL.U32 R0, R3, 0x8000, RZ ;  /* 0x0000800003007824 */ /* 0x000fca00078e00ff */
[----:B------:R-:W-:-:S04]  /*8cb0*/  LOP3.LUT R0, R3, 0xe8000000, R0, 0x78, !PT ;  /* 0xe800000003007812 */ /* 0x000fc800078e7800 */
[----:B------:R-:W-:Y:S01]  /*8cc0*/  LEA.HI R0, R0, R13, RZ, 0x5 ;  /* 0x0000000d00007211 */ /* 0x000fe200078f28ff */
[----:B---3--:R-:W-:Y:S06]  /*8cd0*/  BRA.U UP0, `(.L_x_29) ;  /* 0x0000001500d07547 */ /* 0x008fec000b800000 */
[----:B------:R-:W-:Y:S01]  /*8ce0*/  PLOP3.LUT P0, PT, PT, PT, PT, 0x8, 0x80 ;  /* 0x000000000080781c */ /* 0x000fe20003f0e170 */
[----:B------:R-:W-:Y:S01]  /*8cf0*/  IMAD.MOV.U32 R17, RZ, RZ, R0 ;  /* 0x000000ffff117224 */ /* 0x000fe200078e0000 */
[----:B------:R-:W2:Y:S11]  /*8d00*/  LDCU UR4, c[0x0][0x3b0] ;  /* 0x00007600ff0477ac */ /* 0x000eb60008000800 */
.L_x_34:
[----:B------:R-:W-:Y:S01]  /*8d10*/  ISETP.GE.AND P1, PT, R24, 0x270, PT ;  /* 0x000002701800780c */ /* 0x000fe20003f26270 */
[----:B------:R-:W-:Y:S01]  /*8d20*/  BSSY.RECONVERGENT B0, `(.L_x_30) ;  /* 0x000015b000007945 */ /* 0x000fe20003800200 */
[----:B------:R-:W-:-:S11]  /*8d30*/  IMAD.SHL.U32 R17, R17, 0x20, RZ ;  /* 0x0000002011117824 */ /* 0x000fd600078e00ff */
[----:B------:R-:W-:Y:S05]  /*8d40*/  @!P1 BRA `(.L_x_31) ;  /* 0x0000001400609947 */ /* 0x000fea0003800000 */
[----:B------:R-:W3:Y:S04]  /*8d50*/  LDL R28, [R1+0x4] ;  /* 0x00000400011c7983 */ /* 0x000ee80000100800 */
[----:B------:R-:W4:Y:S04]  /*8d60*/  LDL R7, [R1+0x8] ;  /* 0x0000080001077983 */ /* 0x000f280000100800 */
[----:B------:R-:W5:Y:S04]  /*8d70*/  LDL R0, [R1+0xc] ;  /* 0x00000c0001007983 */ /* 0x000f680000100800 */
[----:B------:R-:W2:Y:S04]  /*8d80*/  LDL R3, [R1+0x634] ;  /* 0x0006340001037983 */ /* 0x000ea80000100800 */
[----:B------:R-:W2:Y:S04]  /*8d90*/  LDL R11, [R1+0x638] ;  /* 0x00063800010b7983 */ /* 0x000ea80000100800 */
[----:B------:R-:W2:Y:S01]  /*8da0*/  LDL R13, [R1+0x63c] ;  /* 0x00063c00010d7983 */ /* 0x000ea20000100800 */
[----:B---3--:R-:W-:-:S02]  /*8db0*/  LOP3.LUT R5, R28, 0x1, RZ, 0xc0, !PT ;  /* 0x000000011c057812 */ /* 0x008fc400078ec0ff */
[----:B------:R-:W-:Y:S02]  /*8dc0*/  LOP3.LUT R24, R28, 0x7ffffffe, RZ, 0xc0, !PT ;  /* 0x7ffffffe1c187812 */ /* 0x000fe400078ec0ff */
[----:B------:R-:W-:Y:S02]  /*8dd0*/  ISETP.NE.U32.AND P1, PT, R5, 0x1, PT ;  /* 0x000000010500780c */ /* 0x000fe40003f25070 */
[----:B------:R-:W-:Y:S02]  /*8de0*/  LOP3.LUT R24, R24, 0x80000000, R9, 0xf8, !PT ;  /* 0x8000000018187812 */ /* 0x000fe400078ef809 */
[C---:B----4-:R-:W-:Y:S02]  /*8df0*/  LOP3.LUT R5, R7.reuse, 0x7ffffffe, RZ, 0xc0, !PT ;  /* 0x7ffffffe07057812 */ /* 0x050fe400078ec0ff */
[----:B-----5:R-:W-:Y:S02]  /*8e00*/  LOP3.LUT R26, R0, 0x7ffffffe, RZ, 0xc0, !PT ;  /* 0x7ffffffe001a7812 */ /* 0x020fe400078ec0ff */
        /* <DEDUP_REMOVED lines=12> */
[----:B--2---:R-:W-:Y:S01]  /*8ed0*/  LOP3.LUT R26, R24, R26, R3, 0x96, !PT ;  /* 0x0000001a181a7212 */ /* 0x004fe200078e9603 */
[----:B------:R-:W-:Y:S01]  /*8ee0*/  IMAD.MOV.U32 R24, RZ, RZ, RZ ;  /* 0x000000ffff187224 */ /* 0x000fe200078e00ff */
[----:B------:R-:W-:Y:S01]  /*8ef0*/  LOP3.LUT R28, R28, R5, R11, 0x96, !PT ;  /* 0x000000051c1c7212 */ /* 0x000fe200078e960b */
[----:B------:R-:W-:Y:S01]  /*8f00*/  IMAD.MOV.U32 R3, RZ, RZ, R1 ;  /* 0x000000ffff037224 */ /* 0x000fe200078e0001 */
[----:B------:R-:W-:Y:S01]  /*8f10*/  LOP3.LUT R30, R30, R7, R13, 0x96, !PT ;  /* 0x000000071e1e7212 */ /* 0x000fe200078e960d */
[----:B------:R2:W-:Y:S04]  /*8f20*/  STL [R1], R26 ;  /* 0x0000001a01007387 */ /* 0x0005e80000100800 */
[----:B------:R2:W-:Y:S04]  /*8f30*/  STL [R1+0x4], R28 ;  /* 0x0000041c01007387 */ /* 0x0005e80000100800 */
[----:B------:R2:W-:Y:S02]  /*8f40*/  STL [R1+0x8], R30 ;  /* 0x0000081e01007387 */ /* 0x0005e40000100800 */
.L_x_32:
[----:B------:R-:W3:Y:S04]  /*8f50*/  LDL R13, [R3+0x10] ;  /* 0x00001000030d7983 */ /* 0x000ee80000100800 */
[----:B------:R-:W4:Y:S01]  /*8f60*/  LDL R7, [R3+0x640] ;  /* 0x0006400003077983 */ /* 0x000f220000100800 */
[C---:B---3--:R-:W-:Y:S02]  /*8f70*/  LOP3.LUT R5, R13.reuse, 0x7ffffffe, RZ, 0xc0, !PT ;  /* 0x7ffffffe0d057812 */ /* 0x048fe400078ec0ff */
[----:B------:R-:W-:Y:S02]  /*8f80*/  LOP3.LUT R9, R13, 0x1, RZ, 0xc0, !PT ;  /* 0x000000010d097812 */ /* 0x000fe400078ec0ff */
[----:B------:R-:W-:Y:S01]  /*8f90*/  LOP3.LUT R5, R5, 0x80000000, R0, 0xf8, !PT ;  /* 0x8000000005057812 */ /* 0x000fe200078ef800 */
[----:B------:R-:W-:Y:S01]  /*8fa0*/  VIADD R0, R24, 0x4 ;  /* 0x0000000418007836 */ /* 0x000fe20000000000 */
[----:B------:R-:W-:-:S02]  /*8fb0*/  ISETP.NE.U32.AND P1, PT, R9, 0x1, PT ;  /* 0x000000010900780c */ /* 0x000fc40003f25070 */
[----:B--2---:R-:W-:Y:S02]  /*8fc0*/  SHF.R.U32.HI R26, RZ, 0x1, R5 ;  /* 0x00000001ff1a7819 */ /* 0x004fe40000011605 */
[----:B------:R-:W-:-:S04]  /*8fd0*/  SEL R5, RZ, 0x9908b0df, P1 ;  /* 0x9908b0dfff057807 */ /* 0x000fc80000800000 */
[----:B----4-:R-:W-:Y:S01]  /*8fe0*/  LOP3.LUT R26, R26, R5, R7, 0x96, !PT ;  /* 0x000000051a1a7212 */ /* 0x010fe200078e9607 */
[----:B------:R-:W-:-:S04]  /*8ff0*/  IMAD R5, R0, 0x4, R1 ;  /* 0x0000000400057824 */ /* 0x000fc800078e0201 */
[----:B------:R2:W-:Y:S04]  /*9000*/  STL [R3+0xc], R26 ;  /* 0x00000c1a03007387 */ /* 0x0005e80000100800 */
[----:B------:R-:W3:Y:S04]  /*9010*/  LDL R15, [R5+0x4] ;  /* 0x00000400050f7983 */ /* 0x000ee80000100800 */
[----:B------:R-:W4:Y:S04]  /*9020*/  LDL R25, [R5+0x8] ;  /* 0x0000080005197983 */ /* 0x000f280000100800 */
[----:B------:R-:W5:Y:S04]  /*9030*/  LDL R19, [R5+0x634] ;  /* 0x0006340005137983 */ /* 0x000f680000100800 */
[----:B------:R-:W5:Y:S04]  /*9040*/  LDL R27, [R5+0xc] ;  /* 0x00000c00051b7983 */ /* 0x000f680000100800 */
[----:B------:R-:W5:Y:S04]  /*9050*/  LDL R0, [R5+0x10] ;  /* 0x0000100005007983 */ /* 0x000f680000100800 */
[----:B------:R-:W5:Y:S04]  /*9060*/  LDL R11, [R5+0x638] ;  /* 0x00063800050b7983 */ /* 0x000f680000100800 */
[----:B------:R-:W5:Y:S04]  /*9070*/  LDL R9, [R5+0x63c] ;  /* 0x00063c0005097983 */ /* 0x000f680000100800 */
[----:B------:R-:W5:Y:S01]  /*9080*/  LDL R7, [R5+0x640] ;  /* 0x0006400005077983 */ /* 0x000f620000100800 */
[----:B---3--:R-:W-:-:S02]  /*9090*/  LOP3.LUT R28, R15, 0x7ffffffe, RZ, 0xc0, !PT ;  /* 0x7ffffffe0f1c7812 */ /* 0x008fc400078ec0ff */
[----:B------:R-:W-:Y:S02]  /*90a0*/  LOP3.LUT R23, R15, 0x1, RZ, 0xc0, !PT ;  /* 0x000000010f177812 */ /* 0x000fe400078ec0ff */
[----:B------:R-:W-:Y:S02]  /*90b0*/  LOP3.LUT R28, R28, 0x80000000, R13, 0xf8, !PT ;  /* 0x800000001c1c7812 */ /* 0x000fe400078ef80d */
[----:B------:R-:W-:Y:S02]  /*90c0*/  ISETP.NE.U32.AND P1, PT, R23, 0x1, PT ;  /* 0x000000011700780c */ /* 0x000fe40003f25070 */
[----:B------:R-:W-:Y:S02]  /*90d0*/  SHF.R.U32.HI R28, RZ, 0x1, R28 ;  /* 0x00000001ff1c7819 */ /* 0x000fe4000001161c */
[----:B--2---:R-:W-:Y:S02]  /*90e0*/  SEL R3, RZ, 0x9908b0df, P1 ;  /* 0x9908b0dfff037807 */ /* 0x004fe40000800000 */
[----:B----4-:R-:W-:-:S02]  /*90f0*/  LOP3.LUT R13, R25, 0x1, RZ, 0xc0, !PT ;  /* 0x00000001190d7812 */ /* 0x010fc400078ec0ff */
[----:B-----5:R-:W-:Y:S02]  /*9100*/  LOP3.LUT R28, R28, R3, R19, 0x96, !PT ;  /* 0x000000031c1c7212 */ /* 0x020fe400078e9613 */
[----:B------:R-:W-:Y:S02]  /*9110*/  ISETP.NE.U32.AND P1, PT, R13, 0x1, PT ;  /* 0x000000010d00780c */ /* 0x000fe40003f25070 */
[----:B------:R-:W-:Y:S01]  /*9120*/  LOP3.LUT R26, R25, 0x7ffffffe, RZ, 0xc0, !PT ;  /* 0x7ffffffe191a7812 */ /* 0x000fe200078ec0ff */
[----:B------:R-:W-:Y:S01]  /*9130*/  STL [R5], R28 ;  /* 0x0000001c05007387 */ /* 0x000fe20000100800 */
        /* <DEDUP_REMOVED lines=62> */
[----:B------:R3:W-:Y:S04]  /*9520*/  STL [R3+0x4], R26 ;  /* 0x0000041a03007387 */ /* 0x0007e80000100800 */
[----:B------:R-:W-:Y:S04]  /*9530*/  STL [R3+0x8], R28 ;  /* 0x0000081c03007387 */ /* 0x000fe80000100800 */
[----:B------:R4:W-:Y:S04]  /*9540*/  STL [R3+0xc], R36 ;  /* 0x00000c2403007387 */ /* 0x0009e80000100800 */
[----:B------:R-:W3:Y:S04]  /*9550*/  LDL R15, [R9+0x4] ;  /* 0x00000400090f7983 */ /* 0x000ee80000100800 */
[----:B------:R-:W5:Y:S04]  /*9560*/  LDL R25, [R9+0x8] ;  /* 0x0000080009197983 */ /* 0x000f680000100800 */
[----:B------:R-:W5:Y:S04]  /*9570*/  LDL R19, [R9+0x634] ;  /* 0x0006340009137983 */ /* 0x000f680000100800 */
[----:B------:R-:W5:Y:S04]  /*9580*/  LDL R38, [R9+0xc] ;  /* 0x00000c0009267983 */ /* 0x000f680000100800 */
[----:B------:R-:W5:Y:S04]  /*9590*/  LDL R5, [R9+0x10] ;  /* 0x0000100009057983 */ /* 0x000f680000100800 */
[----:B------:R-:W5:Y:S04]  /*95a0*/  LDL R11, [R9+0x63c] ;  /* 0x00063c00090b7983 */ /* 0x000f680000100800 */
[----:B------:R-:W5:Y:S04]  /*95b0*/  LDL R13, [R9+0x638] ;  /* 0x00063800090d7983 */ /* 0x000f680000100800 */
[----:B--2---:R-:W2:Y:S01]  /*95c0*/  LDL R0, [R9+0x640] ;  /* 0x0006400009007983 */ /* 0x004ea20000100800 */
[----:B------:R-:W-:Y:S01]  /*95d0*/  VIADD R24, R24, 0x10 ;  /* 0x0000001018187836 */ /* 0x000fe20000000000 */
[----:B---3--:R-:W-:-:S02]  /*95e0*/  LOP3.LUT R26, R15, 0x7ffffffe, RZ, 0xc0, !PT ;  /* 0x7ffffffe0f1a7812 */ /* 0x008fc400078ec0ff */
[----:B------:R-:W-:Y:S02]  /*95f0*/  LOP3.LUT R23, R15, 0x1, RZ, 0xc0, !PT ;  /* 0x000000010f177812 */ /* 0x000fe400078ec0ff */
[----:B------:R-:W-:Y:S02]  /*9600*/  LOP3.LUT R26, R26, 0x80000000, R7, 0xf8, !PT ;  /* 0x800000001a1a7812 */ /* 0x000fe400078ef807 */
[----:B------:R-:W-:Y:S02]  /*9610*/  ISETP.NE.U32.AND P1, PT, R23, 0x1, PT ;  /* 0x000000011700780c */ /* 0x000fe40003f25070 */
[----:B------:R-:W-:Y:S02]  /*9620*/  SHF.R.U32.HI R26, RZ, 0x1, R26 ;  /* 0x00000001ff1a7819 */ /* 0x000fe4000001161a */
[----:B----4-:R-:W-:Y:S02]  /*9630*/  SEL R3, RZ, 0x9908b0df, P1 ;  /* 0x9908b0dfff037807 */ /* 0x010fe40000800000 */
[----:B-----5:R-:W-:-:S02]  /*9640*/  LOP3.LUT R28, R25, 0x7ffffffe, RZ, 0xc0, !PT ;  /* 0x7ffffffe191c7812 */ /* 0x020fc400078ec0ff */
[----:B------:R-:W-:Y:S02]  /*9650*/  LOP3.LUT R7, R25, 0x1, RZ, 0xc0, !PT ;  /* 0x0000000119077812 */ /* 0x000fe400078ec0ff */
[----:B------:R-:W-:Y:S02]  /*9660*/  LOP3.LUT R30, R26, R3, R19, 0x96, !PT ;  /* 0x000000031a1e7212 */ /* 0x000fe400078e9613 */
[----:B------:R-:W-:Y:S02]  /*9670*/  LOP3.LUT R28, R28, 0x80000000, R15, 0xf8, !PT ;  /* 0x800000001c1c7812 */ /* 0x000fe400078ef80f */
[----:B------:R-:W-:Y:S02]  /*9680*/  ISETP.NE.U32.AND P1, PT, R7, 0x1, PT ;  /* 0x000000010700780c */ /* 0x000fe40003f25070 */
[C---:B------:R-:W-:Y:S02]  /*9690*/  LOP3.LUT R26, R38.reuse, 0x7ffffffe, RZ, 0xc0, !PT ;  /* 0x7ffffffe261a7812 */ /* 0x040fe400078ec0ff */
[----:B------:R-:W-:-:S02]  /*96a0*/  LOP3.LUT R15, R38, 0x1, RZ, 0xc0, !PT ;  /* 0x00000001260f7812 */ /* 0x000fc400078ec0ff */
[C---:B------:R-:W-:Y:S02]  /*96b0*/  LOP3.LUT R3, R5.reuse, 0x7ffffffe, RZ, 0xc0, !PT ;  /* 0x7ffffffe05037812 */ /* 0x040fe400078ec0ff */
[----:B------:R-:W-:Y:S02]  /*96c0*/  LOP3.LUT R7, R5, 0x1, RZ, 0xc0, !PT ;  /* 0x0000000105077812 */ /* 0x000fe400078ec0ff */
        /* <DEDUP_REMOVED lines=8> */
[----:B------:R-:W-:Y:S02]  /*9750*/  SHF.R.U32.HI R3, RZ, 0x1, R3 ;  /* 0x00000001ff037819 */ /* 0x000fe40000011603 */
[----:B------:R-:W-:-:S02]  /*9760*/  SEL R7, RZ, 0x9908b0df, P3 ;  /* 0x9908b0dfff077807 */ /* 0x000fc40001800000 */
[----:B------:R-:W-:Y:S02]  /*9770*/  LOP3.LUT R38, R26, R19, R11, 0x96, !PT ;  /* 0x000000131a267212 */ /* 0x000fe400078e960b */
[----:B------:R-:W-:Y:S02]  /*9780*/  LOP3.LUT R36, R28, R15, R13, 0x96, !PT ;  /* 0x0000000f1c247212 */ /* 0x000fe400078e960d */
[----:B--2---:R-:W-:Y:S01]  /*9790*/  LOP3.LUT R26, R3, R7, R0, 0x96, !PT ;  /* 0x00000007031a7212 */ /* 0x004fe200078e9600 */
[----:B------:R-:W-:Y:S01]  /*97a0*/  IMAD R3, R24, 0x4, R1 ;  /* 0x0000000418037824 */ /* 0x000fe200078e0201 */
[----:B------:R-:W-:Y:S04]  /*97b0*/  STL [R9], R30 ;  /* 0x0000001e09007387 */ /* 0x000fe80000100800 */
[----:B------:R-:W-:Y:S04]  /*97c0*/  STL [R9+0x4], R36 ;  /* 0x0000042409007387 */ /* 0x000fe80000100800 */
[----:B------:R-:W-:Y:S04]  /*97d0*/  STL [R9+0x8], R38 ;  /* 0x0000082609007387 */ /* 0x000fe80000100800 */
[----:B------:R2:W-:Y:S04]  /*97e0*/  STL [R9+0xc], R26 ;  /* 0x00000c1a09007387 */ /* 0x0005e80000100800 */
[----:B------:R-:W3:Y:S04]  /*97f0*/  LDL R7, [R3+0x4] ;  /* 0x0000040003077983 */ /* 0x000ee80000100800 */
[----:B------:R-:W2:Y:S04]  /*9800*/  LDL R15, [R3+0x8] ;  /* 0x00000800030f7983 */ /* 0x000ea80000100800 */
[----:B------:R-:W4:Y:S04]  /*9810*/  LDL R0, [R3+0xc] ;  /* 0x00000c0003007983 */ /* 0x000f280000100800 */
[----:B------:R-:W5:Y:S04]  /*9820*/  LDL R11, [R3+0x634] ;  /* 0x00063400030b7983 */ /* 0x000f680000100800 */
[----:B------:R-:W5:Y:S04]  /*9830*/  LDL R19, [R3+0x638] ;  /* 0x0006380003137983 */ /* 0x000f680000100800 */
[----:B------:R-:W5:Y:S01]  /*9840*/  LDL R23, [R3+0x63c] ;  /* 0x00063c0003177983 */ /* 0x000f620000100800 */
[----:B---3--:R-:W-:-:S02]  /*9850*/  LOP3.LUT R28, R7, 0x7ffffffe, RZ, 0xc0, !PT ;  /* 0x7ffffffe071c7812 */ /* 0x008fc400078ec0ff */
[----:B------:R-:W-:Y:S02]  /*9860*/  LOP3.LUT R13, R7, 0x1, RZ, 0xc0, !PT ;  /* 0x00000001070d7812 */ /* 0x000fe400078ec0ff */
[----:B------:R-:W-:Y:S02]  /*9870*/  LOP3.LUT R28, R28, 0x80000000, R5, 0xf8, !PT ;  /* 0x800000001c1c7812 */ /* 0x000fe400078ef805 */
[C---:B--2---:R-:W-:Y:S02]  /*9880*/  LOP3.LUT R26, R15.reuse, 0x7ffffffe, RZ, 0xc0, !PT ;  /* 0x7ffffffe0f1a7812 */ /* 0x044fe400078ec0ff */
[----:B------:R-:W-:Y:S02]  /*9890*/  LOP3.LUT R5, R15, 0x1, RZ, 0xc0, !PT ;  /* 0x000000010f057812 */ /* 0x000fe400078ec0ff */
[C---:B----4-:R-:W-:Y:S02]  /*98a0*/  LOP3.LUT R30, R0.reuse, 0x7ffffffe, RZ, 0xc0, !PT ;  /* 0x7ffffffe001e7812 */ /* 0x050fe400078ec0ff */
[----:B------:R-:W-:-:S02]  /*98b0*/  LOP3.LUT R9, R0, 0x1, RZ, 0xc0, !PT ;  /* 0x0000000100097812 */ /* 0x000fc400078ec0ff */
[----:B------:R-:W-:Y:S02]  /*98c0*/  ISETP.NE.U32.AND P1, PT, R13, 0x1, PT ;  /* 0x000000010d00780c */ /* 0x000fe40003f25070 */
[----:B------:R-:W-:Y:S02]  /*98d0*/  LOP3.LUT R26, R26, 0x80000000, R7, 0xf8, !PT ;  /* 0x800000001a1a7812 */ /* 0x000fe400078ef807 */
[----:B------:R-:W-:Y:S02]  /*98e0*/  ISETP.NE.U32.AND P2, PT, R5, 0x1, PT ;  /* 0x000000010500780c */ /* 0x000fe40003f45070 */
[----:B------:R-:W-:Y:S02]  /*98f0*/  LOP3.LUT R30, R30, 0x80000000, R15, 0xf8, !PT ;  /* 0x800000001e1e7812 */ /* 0x000fe400078ef80f */
[----:B------:R-:W-:Y:S02]  /*9900*/  ISETP.NE.U32.AND P3, PT, R9, 0x1, PT ;  /* 0x000000010900780c */ /* 0x000fe40003f65070 */
[----:B------:R-:W-:-:S02]  /*9910*/  SHF.R.U32.HI R28, RZ, 0x1, R28 ;  /* 0x00000001ff1c7819 */ /* 0x000fc4000001161c */
[----:B------:R-:W-:Y:S02]  /*9920*/  SEL R5, RZ, 0x9908b0df, P1 ;  /* 0x9908b0dfff057807 */ /* 0x000fe40000800000 */
[----:B------:R-:W-:Y:S02]  /*9930*/  SHF.R.U32.HI R26, RZ, 0x1, R26 ;  /* 0x00000001ff1a7819 */ /* 0x000fe4000001161a */
[----:B------:R-:W-:Y:S02]  /*9940*/  SEL R7, RZ, 0x9908b0df, P2 ;  /* 0x9908b0dfff077807 */ /* 0x000fe40001000000 */
[----:B------:R-:W-:Y:S02]  /*9950*/  SHF.R.U32.HI R30, RZ, 0x1, R30 ;  /* 0x00000001ff1e7819 */ /* 0x000fe4000001161e */
[----:B------:R-:W-:Y:S02]  /*9960*/  SEL R9, RZ, 0x9908b0df, P3 ;  /* 0x9908b0dfff097807 */ /* 0x000fe40001800000 */
[----:B-----5:R-:W-:-:S02]  /*9970*/  LOP3.LUT R28, R28, R5, R11, 0x96, !PT ;  /* 0x000000051c1c7212 */ /* 0x020fc400078e960b */
[----:B------:R-:W-:Y:S02]  /*9980*/  LOP3.LUT R26, R26, R7, R19, 0x96, !PT ;  /* 0x000000071a1a7212 */ /* 0x000fe400078e9613 */
[----:B------:R-:W-:Y:S01]  /*9990*/  LOP3.LUT R30, R30, R9, R23, 0x96, !PT ;  /* 0x000000091e1e7212 */ /* 0x000fe200078e9617 */
[----:B------:R3:W-:Y:S04]  /*99a0*/  STL [R3], R28 ;  /* 0x0000001c03007387 */ /* 0x0007e80000100800 */
[----:B------:R3:W-:Y:S04]  /*99b0*/  STL [R3+0x4], R26 ;  /* 0x0000041a03007387 */ /* 0x0007e80000100800 */
[----:B------:R3:W-:Y:S01]  /*99c0*/  STL [R3+0x8], R30 ;  /* 0x0000081e03007387 */ /* 0x0007e20000100800 */
[----:B------:R-:W-:-:S13]  /*99d0*/  ISETP.NE.AND P1, PT, R24, 0xe0, PT ;  /* 0x000000e01800780c */ /* 0x000fda0003f25270 */
[----:B---3--:R-:W-:Y:S05]  /*99e0*/  @P1 BRA `(.L_x_32) ;  /* 0xfffffff400581947 */ /* 0x008fea000383ffff */
[----:B------:R2:W5:Y:S01]  /*99f0*/  LDL R3, [R1+0x38c] ;  /* 0x00038c0001037983 */ /* 0x0005620000100800 */
[----:B------:R-:W-:-:S07]  /*9a00*/  IMAD.MOV.U32 R0, RZ, RZ, 0xe3 ;  /* 0x000000e3ff007424 */ /* 0x000fce00078e00ff */
.L_x_33:
        /* <DEDUP_REMOVED lines=19> */
[----:B------:R-:W-:Y:S01]  /*9b40*/  STL [R7], R24 ;  /* 0x0000001807007387 */ /* 0x000fe20000100800 */
        /* <DEDUP_REMOVED lines=25> */
[----:B------:R-:W4:Y:S04]  /*9ce0*/  LDL R23, [R13+-0x38c] ;  /* 0xfffc74000d177983 */ /* 0x000f280000100800 */
[----:B------:R-:W4:Y:S04]  /*9cf0*/  LDL R29, [R13+0xc] ;  /* 0x00000c000d1d7983 */ /* 0x000f280000100800 */
[----:B------:R-:W4:Y:S04]  /*9d00*/  LDL R11, [R13+0x10] ;  /* 0x000010000d0b7983 */ /* 0x000f280000100800 */
[----:B------:R-:W4:Y:S04]  /*9d10*/  LDL R15, [R13+-0x388] ;  /* 0xfffc78000d0f7983 */ /* 0x000f280000100800 */
[----:B------:R-:W4:Y:S04]  /*9d20*/  LDL R9, [R13+-0x384] ;  /* 0xfffc7c000d097983 */ /* 0x000f280000100800 */
[----:B------:R-:W4:Y:S01]  /*9d30*/  LDL R3, [R13+-0x380] ;  /* 0xfffc80000d037983 */ /* 0x000f220000100800 */
[----:B--2---:R-:W-:Y:S01]  /*9d40*/  VIADD R36, R0, 0x8 ;  /* 0x0000000800247836 */ /* 0x004fe20000000000 */
[----:B---3--:R-:W-:-:S02]  /*9d50*/  LOP3.LUT R24, R19, 0x7ffffffe, RZ, 0xc0, !PT ;  /* 0x7ffffffe13187812 */ /* 0x008fc400078ec0ff */
[----:B------:R-:W-:Y:S02]  /*9d60*/  LOP3.LUT R25, R19, 0x1, RZ, 0xc0, !PT ;  /* 0x0000000113197812 */ /* 0x000fe400078ec0ff */
        /* <DEDUP_REMOVED lines=32> */
[----:B------:R-:W3:Y:S04]  /*9f70*/  LDL R26, [R5+0x8] ;  /* 0x00000800051a7983 */ /* 0x000ee80000100800 */
        /* <DEDUP_REMOVED lines=8> */
[----:B------:R-:W-:Y:S02]  /*a000*/  LOP3.LUT R25, R19, 0x1, RZ, 0xc0, !PT ;  /* 0x0000000113197812 */ /* 0x000fe400078ec0ff */
[C---:B---3--:R-:W-:Y:S02]  /*a010*/  LOP3.LUT R28, R26.reuse, 0x7ffffffe, RZ, 0xc0, !PT ;  /* 0x7ffffffe1a1c7812 */ /* 0x048fe400078ec0ff */
[----:B----4-:R-:W-:Y:S02]  /*a020*/  LOP3.LUT R13, R26, 0x1, RZ, 0xc0, !PT ;  /* 0x000000011a0d7812 */ /* 0x010fe400078ec0ff */
[----:B------:R-:W-:Y:S02]  /*a030*/  LOP3.LUT R24, R24, 0x80000000, R11, 0xf8, !PT ;  /* 0x8000000018187812 */ /* 0x000fe400078ef80b */
[----:B------:R-:W-:Y:S02]  /*a040*/  LOP3.LUT R28, R28, 0x80000000, R19, 0xf8, !PT ;  /* 0x800000001c1c7812 */ /* 0x000fe400078ef813 */
[----:B------:R-:W-:-:S02]  /*a050*/  ISETP.NE.U32.AND P2, PT, R13, 0x1, PT ;  /* 0x000000010d00780c */ /* 0x000fc40003f45070 */
[C---:B------:R-:W-:Y:S02]  /*a060*/  LOP3.LUT R11, R27.reuse, 0x7ffffffe, RZ, 0xc0, !PT ;  /* 0x7ffffffe1b0b7812 */ /* 0x040fe400078ec0ff */
[----:B------:R-:W-:Y:S02]  /*a070*/  LOP3.LUT R13, R27, 0x1, RZ, 0xc0, !PT ;  /* 0x000000011b0d7812 */ /* 0x000fe400078ec0ff */
[C---:B------:R-:W-:Y:S02]  /*a080*/  LOP3.LUT R30, R3.reuse, 0x7ffffffe, RZ, 0xc0, !PT ;  /* 0x7ffffffe031e7812 */ /* 0x040fe400078ec0ff */
[----:B------:R-:W-:Y:S02]  /*a090*/  LOP3.LUT R19, R3, 0x1, RZ, 0xc0, !PT ;  /* 0x0000000103137812 */ /* 0x000fe400078ec0ff */
[----:B------:R-:W-:Y:S02]  /*a0a0*/  ISETP.NE.U32.AND P1, PT, R25, 0x1, PT ;  /* 0x000000011900780c */ /* 0x000fe40003f25070 */
        /* <DEDUP_REMOVED lines=23> */
[----:B------:R-:W4:Y:S04]  /*a220*/  LDL R0, [R1+0x9bc] ;  /* 0x0009bc0001007983 */ /* 0x000f280000100800 */
[----:B---3--:R-:W3:Y:S01]  /*a230*/  LDL R5, [R1+0x630] ;  /* 0x0006300001057983 */ /* 0x008ee20000100800 */
[----:B------:R-:W-:Y:S01]  /*a240*/  IMAD.MOV.U32 R24, RZ, RZ, RZ ;  /* 0x000000ffff187224 */ /* 0x000fe200078e00ff */
[----:B--2---:R-:W-:-:S02]  /*a250*/  LOP3.LUT R3, R9, 0x7ffffffe, RZ, 0xc0, !PT ;  /* 0x7ffffffe09037812 */ /* 0x004fc400078ec0ff */
[----:B------:R-:W-:Y:S02]  /*a260*/  LOP3.LUT R7, R9, 0x1, RZ, 0xc0, !PT ;  /* 0x0000000109077812 */ /* 0x000fe400078ec0ff */
[----:B----4-:R-:W-:Y:S02]  /*a270*/  LOP3.LUT R0, R3, 0x80000000, R0, 0xf8, !PT ;  /* 0x8000000003007812 */ /* 0x010fe400078ef800 */
[----:B------:R-:W-:Y:S02]  /*a280*/  ISETP.NE.U32.AND P1, PT, R7, 0x1, PT ;  /* 0x000000010700780c */ /* 0x000fe40003f25070 */
[----:B------:R-:W-:Y:S02]  /*a290*/  SHF.R.U32.HI R0, RZ, 0x1, R0 ;  /* 0x00000001ff007819 */ /* 0x000fe40000011600 */
[----:B------:R-:W-:-:S04]  /*a2a0*/  SEL R3, RZ, 0x9908b0df, P1 ;  /* 0x9908b0dfff037807 */ /* 0x000fc80000800000 */
[----:B---3--:R-:W-:-:S05]  /*a2b0*/  LOP3.LUT R0, R0, R3, R5, 0x96, !PT ;  /* 0x0000000300007212 */ /* 0x008fca00078e9605 */
[----:B------:R3:W-:Y:S02]  /*a2c0*/  STL [R1+0x9bc], R0 ;  /* 0x0009bc0001007387 */ /* 0x0007e40000100800 */
.L_x_31:
[----:B--2---:R-:W-:Y:S05]  /*a2d0*/  BSYNC.RECONVERGENT B0 ;  /* 0x0000000000007941 */ /* 0x004fea0003800200 */
.L_x_30:
[C---:B---3--:R-:W-:Y:S01]  /*a2e0*/  VIADD R0, R24.reuse, 0x1 ;  /* 0x0000000118007836 */ /* 0x048fe20000000000 */
[----:B------:R-:W2:Y:S01]  /*a2f0*/  LDCU UR9, c[0x0][0x3b4] ;  /* 0x00007680ff0977ac */ /* 0x000ea20008000800 */
[----:B------:R-:W-:-:S03]  /*a300*/  IMAD R5, R24, 0x4, R1 ;  /* 0x0000000418057824 */ /* 0x000fc600078e0201 */
[----:B------:R3:W-:Y:S01]  /*a310*/  STL [R1+0x9c0], R0 ;  /* 0x0009c00001007387 */ /* 0x0007e20000100800 */
[----:B------:R-:W4:Y:S03]  /*a320*/  LDCU UR5, c[0x0][0x3a8] ;  /* 0x00007500ff0577ac */ /* 0x000f260008000800 */
[----:B------:R-:W5:Y:S01]  /*a330*/  LDL R3, [R5] ;  /* 0x0000000005037983 */ /* 0x000f620000100800 */
[----:B------:R-:W-:Y:S01]  /*a340*/  UIADD3 UR4, UPT, UPT, UR4, 0x1, URZ ;  /* 0x0000000104047890 */ /* 0x000fe2000fffe0ff */
[----:B------:R-:W-:-:S03]  /*a350*/  LOP3.LUT R17, R17, 0x3fffffe0, RZ, 0xc0, !PT ;  /* 0x3fffffe011117812 */ /* 0x000fc600078ec0ff */
[----:B--2---:R-:W-:Y:S01]  /*a360*/  UISETP.GT.U32.AND UP0, UPT, UR4, UR9, UPT ;  /* 0x000000090400728c */ /* 0x004fe2000bf04070 */
[----:B-----5:R-:W-:-:S04]  /*a370*/  SHF.R.U32.HI R24, RZ, 0xb, R3 ;  /* 0x0000000bff187819 */ /* 0x020fc80000011603 */
[----:B------:R-:W-:-:S05]  /*a380*/  LOP3.LUT R24, R24, R3, RZ, 0x3c, !PT ;  /* 0x0000000318187212 */ /* 0x000fca00078e3cff */
[----:B------:R-:W-:-:S05]  /*a390*/  IMAD.SHL.U32 R3, R24, 0x80, RZ ;  /* 0x0000008018037824 */ /* 0x000fca00078e00ff */
[----:B------:R-:W-:-:S05]  /*a3a0*/  LOP3.LUT R3, R24, 0x9d2c5680, R3, 0x78, !PT ;  /* 0x9d2c568018037812 */ /* 0x000fca00078e7803 */
[----:B------:R-:W-:-:S05]  /*a3b0*/  IMAD.SHL.U32 R24, R3, 0x8000, RZ ;  /* 0x0000800003187824 */ /* 0x000fca00078e00ff */
[----:B------:R-:W-:-:S04]  /*a3c0*/  LOP3.LUT R24, R3, 0xe8000000, R24, 0x78, !PT ;  /* 0xe800000003187812 */ /* 0x000fc800078e7818 */
[----:B------:R-:W-:Y:S01]  /*a3d0*/  LEA.HI R17, R24, R17, RZ, 0x5 ;  /* 0x0000001118117211 */ /* 0x000fe200078f28ff */
[----:B------:R-:W-:-:S03]  /*a3e0*/  IMAD.MOV.U32 R24, RZ, RZ, R0 ;  /* 0x000000ffff187224 */ /* 0x000fc600078e0000 */
[----:B----4-:R-:W-:Y:S01]  /*a3f0*/  ISETP.EQ.OR P0, PT, R17, UR5, P0 ;  /* 0x0000000511007c0c */ /* 0x010fe20008702670 */
[----:B---3--:R-:W-:-:S12]  /*a400*/  BRA.U !UP0, `(.L_x_34) ;  /* 0xffffffe908407547 */ /* 0x008fd8000b83ffff */
[----:B------:R-:W-:-:S07]  /*a410*/  IMAD.MOV.U32 R24, RZ, RZ, R0 ;  /* 0x000000ffff187224 */ /* 0x000fce00078e0000 */
.L_x_29:
[----:B------:R-:W-:-:S09]  /*a420*/  UISETP.GE.AND UP0, UPT, UR8, 0x1, UPT ;  /* 0x000000010800788c */ /* 0x000fd2000bf06270 */
[----:B------:R-:W-:Y:S05]  /*a430*/  BRA.U !UP0, `(.L_x_35) ;  /* 0x0000001508747547 */ /* 0x000fea000b800000 */
[----:B------:R-:W-:-:S05]  /*a440*/  UMOV UR4, URZ ;  /* 0x000000ff00047c82 */ /* 0x000fca0008000000 */
.L_x_40:
[----:B------:R-:W-:Y:S01]  /*a450*/  ISETP.GE.AND P1, PT, R24, 0x270, PT ;  /* 0x000002701800780c */ /* 0x000fe20003f26270 */
[----:B------:R-:W-:Y:S01]  /*a460*/  UIADD3 UR4, UPT, UPT, UR4, 0x1, URZ ;  /* 0x0000000104047890 */ /* 0x000fe2000fffe0ff */
[----:B------:R-:W-:Y:S03]  /*a470*/  BSSY.RECONVERGENT B0, `(.L_x_36) ;  /* 0x0000156000007945 */ /* 0x000fe60003800200 */
[----:B------:R-:W-:-:S08]  /*a480*/  UISETP.NE.AND UP1, UPT, UR4, UR8, UPT ;  /* 0x000000080400728c */ /* 0x000fd0000bf25270 */
[----:B--23--:R-:W-:Y:S05]  /*a490*/  @!P1 BRA `(.L_x_37) ;  /* 0x00000014004c9947 */ /* 0x00cfea0003800000 */
        /* <DEDUP_REMOVED lines=32> */
.L_x_38:
[----:B---3--:R-:W3:Y:S04]  /*a6a0*/  LDL R42, [R3+0x10] ;  /* 0x00001000032a7983 */ /* 0x008ee80000100800 */
[----:B------:R-:W4:Y:S04]  /*a6b0*/  LDL R38, [R3+0x14] ;  /* 0x0000140003267983 */ /* 0x000f280000100800 */
        /* <DEDUP_REMOVED lines=30> */
[----:B------:R-:W-:-:S02]  /*a8a0*/  SHF.R.U32.HI R44, RZ, 0x1, R43 ;  /* 0x00000001ff2c7819 */ /* 0x000fc4000001162b */
[----:B------:R-:W-:Y:S02]  /*a8b0*/  SEL R43, RZ, 0x9908b0df, P1 ;  /* 0x9908b0dfff2b7807 */ /* 0x000fe40000800000 */
[----:B------:R-:W-:Y:S02]  /*a8c0*/  LOP3.LUT R45, R45, 0x80000000, R42, 0xf8, !PT ;  /* 0x800000002d2d7812 */ /* 0x000fe400078ef82a */
[----:B------:R-:W-:Y:S02]  /*a8d0*/  ISETP.NE.U32.AND P1, PT, R0, 0x1, PT ;  /* 0x000000010000780c */ /* 0x000fe40003f25070 */
        /* <DEDUP_REMOVED lines=12> */
[C---:B--2---:R-:W-:Y:S02]  /*a9a0*/  LOP3.LUT R46, R28.reuse, 0x7ffffffe, RZ, 0xc0, !PT ;  /* 0x7ffffffe1c2e7812 */ /* 0x044fe400078ec0ff */
        /* <DEDUP_REMOVED lines=22> */
[----:B--2---:R-:W-:Y:S02]  /*ab10*/  LOP3.LUT R0, R30, 0x7ffffffe, RZ, 0xc0, !PT ;  /* 0x7ffffffe1e007812 */ /* 0x004fe400078ec0ff */
        /* <DEDUP_REMOVED lines=15> */
[----:B--2---:R-:W-:Y:S02]  /*ac10*/  SHF.R.U32.HI R38, RZ, 0x1, R35 ;  /* 0x00000001ff267819 */ /* 0x004fe40000011623 */
        /* <DEDUP_REMOVED lines=10> */
[C---:B--2---:R-:W-:Y:S02]  /*acc0*/  LOP3.LUT R28, R15.reuse, 0x7ffffffe, RZ, 0xc0, !PT ;  /* 0x7ffffffe0f1c7812 */ /* 0x044fe400078ec0ff */
        /* <DEDUP_REMOVED lines=16> */
[----:B--2---:R-:W-:Y:S02]  /*add0*/  SHF.R.U32.HI R26, RZ, 0x1, R28 ;  /* 0x00000001ff1a7819 */ /* 0x004fe4000001161c */
[----:B------:R-:W-:-:S02]  /*ade0*/  SHF.R.U32.HI R0, RZ, 0x1, R0 ;  /* 0x00000001ff007819 */ /* 0x000fc40000011600 */
[----:B------:R-:W-:Y:S01]  /*adf0*/  SEL R15, RZ, 0x9908b0df, P4 ;  /* 0x9908b0dfff0f7807 */ /* 0x000fe20002000000 */
[----:B------:R2:W-:Y:S01]  /*ae00*/  STL [R3+0x1c], R36 ;  /* 0x00001c2403007387 */ /* 0x0005e20000100800 */
[----:B------:R-:W-:Y:S02]  /*ae10*/  LOP3.LUT R28, R24, R17, R13, 0x96, !PT ;  /* 0x00000011181c7212 */ /* 0x000fe400078e960d */
[----:B------:R-:W-:Y:S01]  /*ae20*/  LOP3.LUT R30, R30, R19, R7, 0x96, !PT ;  /* 0x000000131e1e7212 */ /* 0x000fe200078e9607 */
[----:B------:R3:W-:Y:S01]  /*ae30*/  STL [R3+0x2c], R38 ;  /* 0x00002c2603007387 */ /* 0x0007e20000100800 */
[----:B------:R-:W-:Y:S02]  /*ae40*/  LOP3.LUT R24, R0, R15, R11, 0x96, !PT ;  /* 0x0000000f00187212 */ /* 0x000fe400078e960b */
[----:B--2---:R-:W-:Y:S01]  /*ae50*/  LOP3.LUT R36, R26, R23, R9, 0x96, !PT ;  /* 0x000000171a247212 */ /* 0x004fe200078e9609 */
[----:B---3--:R-:W-:Y:S01]  /*ae60*/  IMAD.MOV.U32 R38, RZ, RZ, R3 ;  /* 0x000000ffff267224 */ /* 0x008fe200078e0003 */
        /* <DEDUP_REMOVED lines=42> */
.L_x_39:
[----:B---3--:R-:W-:-:S05]  /*b110*/  IMAD R7, R0, 0x4, R1 ;  /* 0x0000000400077824 */ /* 0x008fca00078e0201 */
[----:B------:R-:W3:Y:S04]  /*b120*/  LDL R15, [R7+0x4] ;  /* 0x00000400070f7983 */ /* 0x000ee80000100800 */
[----:B----4-:R-:W4:Y:S04]  /*b130*/  LDL R23, [R7+0x8] ;  /* 0x0000080007177983 */ /* 0x010f280000100800 */
        /* <DEDUP_REMOVED lines=40> */
[----:B------:R-:W2:Y:S04]  /*b3c0*/  LDL R17, [R11+0x4] ;  /* 0x000004000b117983 */ /* 0x000ea80000100800 */
        /* <DEDUP_REMOVED lines=9> */
[----:B------:R-:W-:Y:S02]  /*b460*/  LOP3.LUT R24, R24, 0x80000000, R5, 0xf8, !PT ;  /* 0x8000000018187812 */ /* 0x000fe400078ef805 */
[----:B------:R-:W-:Y:S02]  /*b470*/  ISETP.NE.U32.AND P1, PT, R23, 0x1, PT ;  /* 0x000000011700780c */ /* 0x000fe40003f25070 */
[----:B------:R-:W-:Y:S02]  /*b480*/  SHF.R.U32.HI R24, RZ, 0x1, R24 ;  /* 0x00000001ff187819 */ /* 0x000fe40000011618 */
[----:B------:R-:W-:Y:S02]  /*b490*/  SEL R5, RZ, 0x9908b0df, P1 ;  /* 0x9908b0dfff057807 */ /* 0x000fe40000800000 */
[----:B---3--:R-:W-:-:S02]  /*b4a0*/  LOP3.LUT R7, R25, 0x1, RZ, 0xc0, !PT ;  /* 0x0000000119077812 */ /* 0x008fc400078ec0ff */
[----:B----4-:R-:W-:Y:S02]  /*b4b0*/  LOP3.LUT R24, R24, R5, R19, 0x96, !PT ;  /* 0x0000000518187212 */ /* 0x010fe400078e9613 */
        /* <DEDUP_REMOVED lines=37> */
[----:B---3--:R-:W-:Y:S02]  /*b710*/  LOP3.LUT R11, R23, 0x1, RZ, 0xc0, !PT ;  /* 0x00000001170b7812 */ /* 0x008fe400078ec0ff */
[----:B------:R-:W-:Y:S02]  /*b720*/  LOP3.LUT R24, R24, 0x80000000, R9, 0xf8, !PT ;  /* 0x8000000018187812 */ /* 0x000fe400078ef809 */
[----:B------:R-:W-:Y:S02]  /*b730*/  ISETP.NE.U32.AND P2, PT, R11, 0x1, PT ;  /* 0x000000010b00780c */ /* 0x000fe40003f45070 */
[----:B------:R-:W-:Y:S02]  /*b740*/  LOP3.LUT R26, R23, 0x7ffffffe, RZ, 0xc0, !PT ;  /* 0x7ffffffe171a7812 */ /* 0x000fe400078ec0ff */
[----:B----4-:R-:W-:-:S02]  /*b750*/  LOP3.LUT R28, R27, 0x7ffffffe, RZ, 0xc0, !PT ;  /* 0x7ffffffe1b1c7812 */ /* 0x010fc400078ec0ff */
[----:B------:R-:W-:Y:S02]  /*b760*/  LOP3.LUT R9, R27, 0x1, RZ, 0xc0, !PT ;  /* 0x000000011b097812 */ /* 0x000fe400078ec0ff */
[C---:B------:R-:W-:Y:S02]  /*b770*/  LOP3.LUT R30, R3.reuse, 0x7ffffffe, RZ, 0xc0, !PT ;  /* 0x7ffffffe031e7812 */ /* 0x040fe400078ec0ff */
        /* <DEDUP_REMOVED lines=26> */
[----:B------:R-:W3:Y:S04]  /*b920*/  LDL R0, [R1+0x9bc] ;  /* 0x0009bc0001007983 */ /* 0x000ee80000100800 */
[----:B----4-:R-:W4:Y:S01]  /*b930*/  LDL R5, [R1+0x630] ;  /* 0x0006300001057983 */ /* 0x010f220000100800 */
        /* <DEDUP_REMOVED lines=9> */
.L_x_37:
[----:B------:R-:W-:Y:S05]  /*b9d0*/  BSYNC.RECONVERGENT B0 ;  /* 0x0000000000007941 */ /* 0x000fea0003800200 */
.L_x_36:
[----:B------:R-:W-:-:S05]  /*b9e0*/  VIADD R24, R24, 0x1 ;  /* 0x0000000118187836 */ /* 0x000fca0000000000 */
[----:B------:R3:W-:Y:S01]  /*b9f0*/  STL [R1+0x9c0], R24 ;  /* 0x0009c01801007387 */ /* 0x0007e20000100800 */
[----:B------:R-:W-:Y:S05]  /*ba00*/  BRA.U UP1, `(.L_x_40) ;  /* 0xffffffe901907547 */ /* 0x000fea000b83ffff */
.L_x_35:
[----:B------:R-:W-:Y:S01]  /*ba10*/  ISETP.GE.AND P1, PT, R24, 0x270, PT ;  /* 0x000002701800780c */ /* 0x000fe20003f26270 */
[----:B------:R-:W-:-:S12]  /*ba20*/  BSSY.RECONVERGENT B0, `(.L_x_41) ;  /* 0x0000152000007945 */ /* 0x000fd80003800200 */
[----:B------:R-:W-:Y:S05]  /*ba30*/  @!P1 BRA `(.L_x_42) ;  /* 0x0000001400409947 */ /* 0x000fea0003800000 */
[----:B------:R-:W3:Y:S04]  /*ba40*/  LDL R28, [R1+0x4] ;  /* 0x00000400011c7983 */ /* 0x000ee80000100800 */
[----:B------:R-:W4:Y:S04]  /*ba50*/  LDL R7, [R1+0x8] ;  /* 0x0000080001077983 */ /* 0x000f280000100800 */
[----:B--2---:R-:W2:Y:S04]  /*ba60*/  LDL R0, [R1+0xc] ;  /* 0x00000c0001007983 */ /* 0x004ea80000100800 */
[----:B------:R-:W5:Y:S04]  /*ba70*/  LDL R3, [R1+0x634] ;  /* 0x0006340001037983 */ /* 0x000f680000100800 */
[----:B------:R-:W5:Y:S04]  /*ba80*/  LDL R11, [R1+0x638] ;  /* 0x00063800010b7983 */ /* 0x000f680000100800 */
[----:B------:R-:W5:Y:S01]  /*ba90*/  LDL R13, [R1+0x63c] ;  /* 0x00063c00010d7983 */ /* 0x000f620000100800 */
[----:B------:R-:W-:Y:S01]  /*baa0*/  UMOV UR4, URZ ;  /* 0x000000ff00047c82 */ /* 0x000fe20008000000 */
[----:B---3--:R-:W-:-:S02]  /*bab0*/  LOP3.LUT R24, R28, 0x7ffffffe, RZ, 0xc0, !PT ;  /* 0x7ffffffe1c187812 */ /* 0x008fc400078ec0ff */
[----:B------:R-:W-:Y:S02]  /*bac0*/  LOP3.LUT R5, R28, 0x1, RZ, 0xc0, !PT ;  /* 0x000000011c057812 */ /* 0x000fe400078ec0ff */
[----:B------:R-:W-:Y:S02]  /*bad0*/  LOP3.LUT R24, R24, 0x80000000, R9, 0xf8, !PT ;  /* 0x8000000018187812 */ /* 0x000fe400078ef809 */
[----:B------:R-:W-:Y:S02]  /*bae0*/  ISETP.NE.U32.AND P1, PT, R5, 0x1, PT ;  /* 0x000000010500780c */ /* 0x000fe40003f25070 */
[C---:B----4-:R-:W-:Y:S02]  /*baf0*/  LOP3.LUT R9, R7.reuse, 0x1, RZ, 0xc0, !PT ;  /* 0x0000000107097812 */ /* 0x050fe400078ec0ff */
        /* <DEDUP_REMOVED lines=20> */
.L_x_43:
        /* <DEDUP_REMOVED lines=168> */
.L_x_44:
[----:B------:R-:W4:Y:S04]  /*c6c0*/  LDL R39, [R0+-0xc] ;  /* 0xfffff40000277983 */ /* 0x000f280000100800 */
[----:B------:R-:W2:Y:S04]  /*c6d0*/  LDL R35, [R0+-0x8] ;  /* 0xfffff80000237983 */ /* 0x000ea80000100800 */
[----:B---3--:R-:W3:Y:S04]  /*c6e0*/  LDL R38, [R0+-0x39c] ;  /* 0xfffc640000267983 */ /* 0x008ee80000100800 */
[----:B------:R-:W3:Y:S04]  /*c6f0*/  LDL R37, [R0+-0x398] ;  /* 0xfffc680000257983 */ /* 0x000ee80000100800 */
[----:B------:R-:W3:Y:S04]  /*c700*/  LDL R33, [R0+-0x4] ;  /* 0xfffffc0000217983 */ /* 0x000ee80000100800 */
[----:B------:R-:W3:Y:S04]  /*c710*/  LDL R36, [R0] ;  /* 0x0000000000247983 */ /* 0x000ee80000100800 */
[----:B------:R-:W3:Y:S04]  /*c720*/  LDL R27, [R0+0x4] ;  /* 0x00000400001b7983 */ /* 0x000ee80000100800 */
[----:B------:R-:W3:Y:S04]  /*c730*/  LDL R30, [R0+-0x394] ;  /* 0xfffc6c00001e7983 */ /* 0x000ee80000100800 */
[----:B------:R-:W3:Y:S04]  /*c740*/  LDL R31, [R0+-0x38c] ;  /* 0xfffc7400001f7983 */ /* 0x000ee80000100800 */
[----:B------:R-:W3:Y:S04]  /*c750*/  LDL R29, [R0+-0x390] ;  /* 0xfffc7000001d7983 */ /* 0x000ee80000100800 */
[----:B------:R-:W3:Y:S04]  /*c760*/  LDL R26, [R0+0x8] ;  /* 0x00000800001a7983 */ /* 0x000ee80000100800 */
[----:B------:R-:W3:Y:S04]  /*c770*/  LDL R28, [R0+0xc] ;  /* 0x00000c00001c7983 */ /* 0x000ee80000100800 */
        /* <DEDUP_REMOVED lines=10> */
[----:B------:R-:W3:Y:S01]  /*c820*/  LDL R5, [R0+-0x370] ;  /* 0xfffc900000057983 */ /* 0x000ee20000100800 */
[----:B----4-:R-:W-:-:S04]  /*c830*/  LOP3.LUT R40, R39, 0x7ffffffe, RZ, 0xc0, !PT ;  /* 0x7ffffffe27287812 */ /* 0x010fc800078ec0ff */
[----:B-----5:R-:W-:Y:S02]  /*c840*/  LOP3.LUT R40, R40, 0x80000000, R3, 0xf8, !PT ;  /* 0x8000000028287812 */ /* 0x020fe400078ef803 */
[----:B------:R-:W4:Y:S01]  /*c850*/  LDL R3, [R0+0x20] ;  /* 0x0000200000037983 */ /* 0x000f220000100800 */
[----:B------:R-:W-:Y:S02]  /*c860*/  LOP3.LUT R41, R39, 0x1, RZ, 0xc0, !PT ;  /* 0x0000000127297812 */ /* 0x000fe400078ec0ff */
[----:B--2---:R-:W-:Y:S02]  /*c870*/  LOP3.LUT R42, R35, 0x7ffffffe, RZ, 0xc0, !PT ;  /* 0x7ffffffe232a7812 */ /* 0x004fe400078ec0ff */
[----:B------:R-:W-:Y:S02]  /*c880*/  ISETP.NE.U32.AND P1, PT, R41, 0x1, PT ;  /* 0x000000012900780c */ /* 0x000fe40003f25070 */
[----:B------:R-:W-:Y:S02]  /*c890*/  LOP3.LUT R43, R35, 0x1, RZ, 0xc0, !PT ;  /* 0x00000001232b7812 */ /* 0x000fe400078ec0ff */
[----:B------:R-:W-:-:S02]  /*c8a0*/  SHF.R.U32.HI R41, RZ, 0x1, R40 ;  /* 0x00000001ff297819 */ /* 0x000fc40000011628 */
[----:B------:R-:W-:Y:S02]  /*c8b0*/  SEL R40, RZ, 0x9908b0df, P1 ;  /* 0x9908b0dfff287807 */ /* 0x000fe40000800000 */
[----:B------:R-:W-:Y:S02]  /*c8c0*/  LOP3.LUT R42, R42, 0x80000000, R39, 0xf8, !PT ;  /* 0x800000002a2a7812 */ /* 0x000fe400078ef827 */
[----:B------:R-:W-:Y:S02]  /*c8d0*/  ISETP.NE.U32.AND P1, PT, R43, 0x1, PT ;  /* 0x000000012b00780c */ /* 0x000fe40003f25070 */
[----:B---3--:R-:W-:Y:S02]  /*c8e0*/  LOP3.LUT R41, R41, R40, R38, 0x96, !PT ;  /* 0x0000002829297212 */ /* 0x008fe400078e9626 */
        /* <DEDUP_REMOVED lines=76> */
[----:B----4-:R-:W-:-:S02]  /*cdb0*/  LOP3.LUT R30, R3, 0x7ffffffe, RZ, 0xc0, !PT ;  /* 0x7ffffffe031e7812 */ /* 0x010fc400078ec0ff */
        /* <DEDUP_REMOVED lines=24> */
.L_x_42:
[----:B------:R-:W-:Y:S05]  /*cf40*/  BSYNC.RECONVERGENT B0 ;  /* 0x0000000000007941 */ /* 0x000fea0003800200 */
.L_x_41:
[C---:B------:R-:W-:Y:S02]  /*cf50*/  VIADD R26, R24.reuse, 0x1 ;  /* 0x00000001181a7836 */ /* 0x040fe40000000000 */
[----:B------:R-:W-:-:S03]  /*cf60*/  IMAD R5, R24, 0x4, R1 ;  /* 0x0000000418057824 */ /* 0x000fc600078e0201 */
[----:B------:R0:W-:Y:S04]  /*cf70*/  STL [R1+0x9c0], R26 ;  /* 0x0009c01a01007387 */ /* 0x0001e80000100800 */
[----:B--2-4-:R-:W2:Y:S01]  /*cf80*/  LDL R0, [R5] ;  /* 0x0000000005007983 */ /* 0x014ea20000100800 */
[----:B------:R-:W-:Y:S01]  /*cf90*/  ISETP.GE.AND P1, PT, R24, 0x26f, PT ;  /* 0x0000026f1800780c */ /* 0x000fe20003f26270 */
[----:B------:R-:W-:Y:S01]  /*cfa0*/  BSSY.RECONVERGENT B0, `(.L_x_45) ;  /* 0x0000156000007945 */ /* 0x000fe20003800200 */
[----:B--2---:R-:W-:-:S04]  /*cfb0*/  SHF.R.U32.HI R3, RZ, 0xb, R0 ;  /* 0x0000000bff037819 */ /* 0x004fc80000011600 */
[----:B------:R-:W-:-:S05]  /*cfc0*/  LOP3.LUT R0, R3, R0, RZ, 0x3c, !PT ;  /* 0x0000000003007212 */ /* 0x000fca00078e3cff */
[----:B------:R-:W-:-:S05]  /*cfd0*/  IMAD.SHL.U32 R3, R0, 0x80, RZ ;  /* 0x0000008000037824 */ /* 0x000fca00078e00ff */
[----:B------:R-:W-:Y:S01]  /*cfe0*/  LOP3.LUT R0, R0, 0x9d2c5680, R3, 0x78, !PT ;  /* 0x9d2c568000007812 */ /* 0x000fe200078e7803 */
[----:B0-----:R-:W-:Y:S06]  /*cff0*/  @!P1 BRA `(.L_x_46) ;  /* 0x0000001400409947 */ /* 0x001fec0003800000 */
[----:B------:R-:W2:Y:S04]  /*d000*/  LDL R28, [R1+0x4] ;  /* 0x00000400011c7983 */ /* 0x000ea80000100800 */
[----:B------:R-:W4:Y:S04]  /*d010*/  LDL R11, [R1+0x8] ;  /* 0x00000800010b7983 */ /* 0x000f280000100800 */
[----:B------:R-:W5:Y:S04]  /*d020*/  LDL R3, [R1+0xc] ;  /* 0x00000c0001037983 */ /* 0x000f680000100800 */
[----:B------:R-:W5:Y:S04]  /*d030*/  LDL R5, [R1+0x634] ;  /* 0x0006340001057983 */ /* 0x000f680000100800 */
[----:B------:R-:W5:Y:S04]  /*d040*/  LDL R13, [R1+0x638] ;  /* 0x00063800010d7983 */ /* 0x000f680000100800 */
[----:B------:R-:W5:Y:S01]  /*d050*/  LDL R15, [R1+0x63c] ;  /* 0x00063c00010f7983 */ /* 0x000f620000100800 */
[----:B------:R-:W-:Y:S01]  /*d060*/  UMOV UR4, URZ ;  /* 0x000000ff00047c82 */ /* 0x000fe20008000000 */
[----:B--2---:R-:W-:-:S02]  /*d070*/  LOP3.LUT R7, R28, 0x1, RZ, 0xc0, !PT ;  /* 0x000000011c077812 */ /* 0x004fc400078ec0ff */
[----:B---3--:R-:W-:Y:S02]  /*d080*/  LOP3.LUT R24, R28, 0x7ffffffe, RZ, 0xc0, !PT ;  /* 0x7ffffffe1c187812 */ /* 0x008fe400078ec0ff */
[----:B------:R-:W-:Y:S02]  /*d090*/  ISETP.NE.U32.AND P1, PT, R7, 0x1, PT ;  /* 0x000000010700780c */ /* 0x000fe40003f25070 */
[----:B------:R-:W-:Y:S02]  /*d0a0*/  LOP3.LUT R24, R24, 0x80000000, R9, 0xf8, !PT ;  /* 0x8000000018187812 */ /* 0x000fe400078ef809 */
[----:B----4-:R-:W-:Y:S02]  /*d0b0*/  LOP3.LUT R7, R11, 0x7ffffffe, RZ, 0xc0, !PT ;  /* 0x7ffffffe0b077812 */ /* 0x010fe400078ec0ff */
        /* <DEDUP_REMOVED lines=13> */
[----:B------:R-:W-:Y:S01]  /*d190*/  LOP3.LUT R24, R24, R9, R5, 0x96, !PT ;  /* 0x0000000918187212 */ /* 0x000fe200078e9605 */
[----:B------:R-:W-:Y:S01]  /*d1a0*/  IMAD.MOV.U32 R5, RZ, RZ, R1 ;  /* 0x000000ffff057224 */ /* 0x000fe200078e0001 */
[----:B------:R-:W-:-:S02]  /*d1b0*/  LOP3.LUT R26, R26, R7, R13, 0x96, !PT ;  /* 0x000000071a1a7212 */ /* 0x000fc400078e960d */
[----:B------:R-:W-:Y:S01]  /*d1c0*/  LOP3.LUT R28, R28, R11, R15, 0x96, !PT ;  /* 0x0000000b1c1c7212 */ /* 0x000fe200078e960f */
[----:B------:R0:W-:Y:S04]  /*d1d0*/  STL [R1], R24 ;  /* 0x0000001801007387 */ /* 0x0001e80000100800 */
[----:B------:R0:W-:Y:S04]  /*d1e0*/  STL [R1+0x4], R26 ;  /* 0x0000041a01007387 */ /* 0x0001e80000100800 */
[----:B------:R0:W-:Y:S02]  /*d1f0*/  STL [R1+0x8], R28 ;  /* 0x0000081c01007387 */ /* 0x0001e40000100800 */
.L_x_47:
        /* <DEDUP_REMOVED lines=64> */
[C---:B0-----:R-:W-:Y:S02]  /*d600*/  LOP3.LUT R46, R33.reuse, 0x7ffffffe, RZ, 0xc0, !PT ;  /* 0x7ffffffe212e7812 */ /* 0x041fe400078ec0ff */
        /* <DEDUP_REMOVED lines=8> */
[----:B0-----:R-:W-:Y:S02]  /*d690*/  LOP3.LUT R42, R15, 0x7ffffffe, RZ, 0xc0, !PT ;  /* 0x7ffffffe0f2a7812 */ /* 0x001fe400078ec0ff */
        /* <DEDUP_REMOVED lines=25> */
[C---:B0-----:R-:W-:Y:S02]  /*d830*/  LOP3.LUT R28, R19.reuse, 0x7ffffffe, RZ, 0xc0, !PT ;  /* 0x7ffffffe131c7812 */ /* 0x041fe400078ec0ff */
        /* <DEDUP_REMOVED lines=16> */
[----:B0-----:R-:W-:Y:S02]  /*d940*/  SHF.R.U32.HI R30, RZ, 0x1, R28 ;  /* 0x00000001ff1e7819 */ /* 0x001fe4000001161c */
[----:B------:R-:W-:-:S02]  /*d950*/  SEL R3, RZ, 0x9908b0df, P4 ;  /* 0x9908b0dfff037807 */ /* 0x000fc40002000000 */
[----:B--2---:R-:W-:Y:S01]  /*d960*/  SHF.R.U32.HI R26, RZ, 0x1, R25 ;  /* 0x00000001ff1a7819 */ /* 0x004fe20000011619 */
[----:B------:R0:W-:Y:S01]  /*d970*/  STL [R5+0x1c], R36 ;  /* 0x00001c2405007387 */ /* 0x0001e20000100800 */
[----:B------:R-:W-:Y:S02]  /*d980*/  LOP3.LUT R40, R40, R15, R17, 0x96, !PT ;  /* 0x0000000f28287212 */ /* 0x000fe400078e9611 */
[----:B------:R-:W-:Y:S02]  /*d990*/  LOP3.LUT R28, R26, R19, R9, 0x96, !PT ;  /* 0x000000131a1c7212 */ /* 0x000fe400078e9609 */
[----:B------:R-:W-:Y:S02]  /*d9a0*/  LOP3.LUT R30, R30, R23, R11, 0x96, !PT ;  /* 0x000000171e1e7212 */ /* 0x000fe400078e960b */
[----:B------:R-:W-:Y:S01]  /*d9b0*/  LOP3.LUT R24, R24, R3, R13, 0x96, !PT ;  /* 0x0000000318187212 */ /* 0x000fe200078e960d */
[----:B0-----:R-:W-:Y:S01]  /*d9c0*/  IMAD.MOV.U32 R36, RZ, RZ, R5 ;  /* 0x000000ffff247224 */ /* 0x001fe200078e0005 */
        /* <DEDUP_REMOVED lines=43> */
.L_x_48:
        /* <DEDUP_REMOVED lines=136> */
.L_x_46:
[----:B------:R-:W-:Y:S05]  /*e500*/  BSYNC.RECONVERGENT B0 ;  /* 0x0000000000007941 */ /* 0x000fea0003800200 */
.L_x_45:
[C---:B------:R-:W-:Y:S02]  /*e510*/  VIADD R28, R26.reuse, 0x1 ;  /* 0x000000011a1c7836 */ /* 0x040fe40000000000 */
[----:B------:R-:W-:-:S03]  /*e520*/  IMAD R5, R26, 0x4, R1 ;  /* 0x000000041a057824 */ /* 0x000fc600078e0201 */
[----:B------:R4:W-:Y:S04]  /*e530*/  STL [R1+0x9c0], R28 ;  /* 0x0009c01c01007387 */ /* 0x0009e80000100800 */
[----:B------:R-:W2:Y:S01]  /*e540*/  LDL R3, [R5] ;  /* 0x0000000005037983 */ /* 0x000ea20000100800 */
[----:B------:R-:W-:Y:S01]  /*e550*/  ISETP.GE.AND P1, PT, R26, 0x26f, PT ;  /* 0x0000026f1a00780c */ /* 0x000fe20003f26270 */
[----:B------:R-:W-:Y:S01]  /*e560*/  BSSY.RECONVERGENT B0, `(.L_x_49) ;  /* 0x0000156000007945 */ /* 0x000fe20003800200 */
[----:B--23--:R-:W-:-:S04]  /*e570*/  SHF.R.U32.HI R24, RZ, 0xb, R3 ;  /* 0x0000000bff187819 */ /* 0x00cfc80000011603 */
[----:B------:R-:W-:-:S05]  /*e580*/  LOP3.LUT R3, R24, R3, RZ, 0x3c, !PT ;  /* 0x0000000318037212 */ /* 0x000fca00078e3cff */
[----:B------:R-:W-:-:S05]  /*e590*/  IMAD.SHL.U32 R24, R3, 0x80, RZ ;  /* 0x0000008003187824 */ /* 0x000fca00078e00ff */
[----:B------:R-:W-:Y:S01]  /*e5a0*/  LOP3.LUT R3, R3, 0x9d2c5680, R24, 0x78, !PT ;  /* 0x9d2c568003037812 */ /* 0x000fe200078e7818 */
[----:B----4-:R-:W-:Y:S06]  /*e5b0*/  @!P1 BRA `(.L_x_50) ;  /* 0x0000001400409947 */ /* 0x010fec0003800000 */
        /* <DEDUP_REMOVED lines=32> */
.L_x_51:
        /* <DEDUP_REMOVED lines=168> */
.L_x_52:
        /* <DEDUP_REMOVED lines=136> */
.L_x_50:
[----:B------:R-:W-:Y:S05]  /*fac0*/  BSYNC.RECONVERGENT B0 ;  /* 0x0000000000007941 */ /* 0x000fea0003800200 */
.L_x_49:
        /* <DEDUP_REMOVED lines=43> */
.L_x_55:
        /* <DEDUP_REMOVED lines=168> */
.L_x_56:
        /* <DEDUP_REMOVED lines=136> */
.L_x_54:
[----:B------:R-:W-:Y:S05]  /*11080*/  BSYNC.RECONVERGENT B0 ;  /* 0x0000000000007941 */ /* 0x000fea0003800200 */
.L_x_53:
        /* <DEDUP_REMOVED lines=43> */
.L_x_59:
        /* <DEDUP_REMOVED lines=167> */
.L_x_60:
        /* <DEDUP_REMOVED lines=140> */
.L_x_58:
[----:B------:R-:W-:Y:S05]  /*12670*/  BSYNC.RECONVERGENT B0 ;  /* 0x0000000000007941 */ /* 0x000fea0003800200 */
.L_x_57:
[C---:B--2---:R-:W-:Y:S01]  /*12680*/  VIADD R24, R28.reuse, 0x1 ;  /* 0x000000011c187836 */ /* 0x044fe20000000000 */
[----:B------:R-:W2:Y:S01]  /*12690*/  LDCU.64 UR4, c[0x0][0x3b8] ;  /* 0x00007700ff0477ac */ /* 0x000ea20008000a00 */
[----:B------:R-:W-:-:S03]  /*126a0*/  IMAD R11, R28, 0x4, R1 ;  /* 0x000000041c0b7824 */ /* 0x000fc600078e0201 */
[----:B------:R3:W-:Y:S04]  /*126b0*/  STL [R1+0x9c0], R24 ;  /* 0x0009c01801007387 */ /* 0x0007e80000100800 */
[----:B------:R-:W4:Y:S01]  /*126c0*/  LDL R11, [R11] ;  /* 0x000000000b0b7983 */ /* 0x000f220000100800 */
[C---:B------:R-:W-:Y:S01]  /*126d0*/  IMAD.SHL.U32 R13, R0.reuse, 0x8000, RZ ;  /* 0x00008000000d7824 */ /* 0x040fe200078e00ff */
[----:B------:R-:W-:Y:S01]  /*126e0*/  PLOP3.LUT P1, PT, PT, PT, PT, 0x8, 0x80 ;  /* 0x000000000080781c */ /* 0x000fe20003f2e170 */
[----:B------:R-:W-:Y:S02]  /*126f0*/  IMAD.SHL.U32 R26, R3, 0x8000, RZ ;  /* 0x00008000031a7824 */ /* 0x000fe400078e00ff */
[----:B------:R-:W-:Y:S01]  /*12700*/  IMAD.SHL.U32 R28, R5, 0x8000, RZ ;  /* 0x00008000051c7824 */ /* 0x000fe200078e00ff */
[----:B------:R-:W-:Y:S01]  /*12710*/  LOP3.LUT R13, R0, 0xe8000000, R13, 0x78, !PT ;  /* 0xe8000000000d7812 */ /* 0x000fe200078e780d */
[----:B------:R-:W-:Y:S01]  /*12720*/  IMAD.SHL.U32 R30, R7, 0x8000, RZ ;  /* 0x00008000071e7824 */ /* 0x000fe200078e00ff */
[----:B------:R-:W-:-:S02]  /*12730*/  LOP3.LUT R26, R3, 0xe8000000, R26, 0x78, !PT ;  /* 0xe8000000031a7812 */ /* 0x000fc400078e781a */
[----:B------:R-:W-:Y:S01]  /*12740*/  SHF.R.U32.HI R13, RZ, 0x7, R13 ;  /* 0x00000007ff0d7819 */ /* 0x000fe2000001160d */
[----:B--2---:R-:W-:Y:S01]  /*12750*/  UISETP.GT.U32.AND UP0, UPT, UR4, UR5, UPT ;  /* 0x000000050400728c */ /* 0x004fe2000bf04070 */
[----:B------:R-:W-:Y:S02]  /*12760*/  SHF.R.U32.HI R26, RZ, 0xc, R26 ;  /* 0x0000000cff1a7819 */ /* 0x000fe4000001161a */
[----:B------:R-:W-:Y:S02]  /*12770*/  LOP3.LUT R28, R5, 0xe8000000, R28, 0x78, !PT ;  /* 0xe8000000051c7812 */ /* 0x000fe400078e781c */
[----:B------:R-:W-:Y:S02]  /*12780*/  LOP3.LUT R26, R26, 0xf8000, RZ, 0xc0, !PT ;  /* 0x000f80001a1a7812 */ /* 0x000fe400078ec0ff */
[----:B------:R-:W-:Y:S02]  /*12790*/  SHF.R.U32.HI R28, RZ, 0x11, R28 ;  /* 0x00000011ff1c7819 */ /* 0x000fe4000001161c */
[----:B------:R-:W-:-:S02]  /*127a0*/  LOP3.LUT R13, R26, 0x1f00000, R13, 0xf8, !PT ;  /* 0x01f000001a0d7812 */ /* 0x000fc400078ef80d */
[----:B------:R-:W-:Y:S02]  /*127b0*/  LOP3.LUT R30, R7, 0xe8000000, R30, 0x78, !PT ;  /* 0xe8000000071e7812 */ /* 0x000fe400078e781e */
[----:B------:R-:W-:Y:S02]  /*127c0*/  LOP3.LUT R13, R13, 0x7c00, R28, 0xf8, !PT ;  /* 0x00007c000d0d7812 */ /* 0x000fe400078ef81c */
[----:B------:R-:W-:-:S04]  /*127d0*/  SHF.R.U32.HI R30, RZ, 0x16, R30 ;  /* 0x00000016ff1e7819 */ /* 0x000fc8000001161e */
[----:B------:R-:W-:Y:S02]  /*127e0*/  LOP3.LUT R13, R13, 0x3e0, R30, 0xf8, !PT ;  /* 0x000003e00d0d7812 */ /* 0x000fe400078ef81e */
[----:B----4-:R-:W-:-:S04]  /*127f0*/  SHF.R.U32.HI R0, RZ, 0xb, R11 ;  /* 0x0000000bff007819 */ /* 0x010fc8000001160b */
        /* <DEDUP_REMOVED lines=10> */
.L_x_66:
        /* <DEDUP_REMOVED lines=36> */
.L_x_64:
        /* <DEDUP_REMOVED lines=172> */
.L_x_65:
        /* <DEDUP_REMOVED lines=140> */
.L_x_63:
[----:B--2---:R-:W-:Y:S05]  /*13e60*/  BSYNC.RECONVERGENT B0 ;  /* 0x0000000000007941 */ /* 0x004fea0003800200 */
.L_x_62:
        /* <DEDUP_REMOVED lines=19> */
.L_x_61:
[----:B------:R-:W2:Y:S01]  /*13fa0*/  LDL R26, [R1+0x9c8] ;  /* 0x0009c800011a7983 */ /* 0x000ea20000100800 */
[----:B------:R-:W-:Y:S01]  /*13fb0*/  IMAD.MOV.U32 R5, RZ, RZ, 0x1 ;  /* 0x00000001ff057424 */ /* 0x000fe200078e00ff */
[----:B------:R-:W-:Y:S01]  /*13fc0*/  PLOP3.LUT P0, PT, P0, P1, PT, 0x80, 0x8 ;  /* 0x000000000008781c */ /* 0x000fe20000703070 */
[----:B------:R-:W-:-:S05]  /*13fd0*/  IMAD.MOV.U32 R28, RZ, RZ, 0x270 ;  /* 0x00000270ff1c7424 */ /* 0x000fca00078e00ff */
[----:B------:R-:W-:Y:S01]  /*13fe0*/  STL [R1+0x9c0], R28 ;  /* 0x0009c01c01007387 */ /* 0x000fe20000100800 */
[----:B--2---:R-:W-:-:S04]  /*13ff0*/  SHF.R.U32.HI R0, RZ, 0x1e, R26 ;  /* 0x0000001eff007819 */ /* 0x004fc8000001161a */
[----:B------:R-:W-:-:S05]  /*14000*/  LOP3.LUT R0, R0, R26, RZ, 0x3c, !PT ;  /* 0x0000001a00007212 */ /* 0x000fca00078e3cff */
[----:B------:R-:W-:-:S05]  /*14010*/  IMAD R27, R0, 0x6c078965, R5 ;  /* 0x6c078965001b7824 */ /* 0x000fca00078e0205 */
[----:B------:R-:W-:Y:S01]  /*14020*/  SHF.R.U32.HI R0, RZ, 0x1e, R27 ;  /* 0x0000001eff007819 */ /* 0x000fe2000001161b */
[----:B------:R2:W-:Y:S03]  /*14030*/  STL.64 [R1], R26 ;  /* 0x0000001a01007387 */ /* 0x0005e60000100a00 */
[----:B------:R-:W-:-:S05]  /*14040*/  LOP3.LUT R0, R0, R27, RZ, 0x3c, !PT ;  /* 0x0000001b00007212 */ /* 0x000fca00078e3cff */
[----:B------:R-:W-:-:S04]  /*14050*/  IMAD R0, R0, 0x6c078965, R5 ;  /* 0x6c07896500007824 */ /* 0x000fc800078e0205 */
[----:B------:R-:W-:Y:S02]  /*14060*/  VIADD R24, R0, 0x1 ;  /* 0x0000000100187836 */ /* 0x000fe40000000000 */
[----:B------:R-:W-:Y:S02]  /*14070*/  IMAD.MOV.U32 R0, RZ, RZ, 0x1 ;  /* 0x00000001ff007424 */ /* 0x000fe400078e00ff */
[----:B--2---:R-:W-:Y:S01]  /*14080*/  VIADD R26, R1, 0x4 ;  /* 0x00000004011a7836 */ /* 0x004fe20000000000 */
[----:B------:R-:W-:-:S04]  /*14090*/  SHF.R.U32.HI R3, RZ, 0x1e, R24 ;  /* 0x0000001eff037819 */ /* 0x000fc80000011618 */
[----:B------:R-:W-:-:S05]  /*140a0*/  LOP3.LUT R3, R3, R24, RZ, 0x3c, !PT ;  /* 0x0000001803037212 */ /* 0x000fca00078e3cff */
[----:B------:R-:W-:-:S04]  /*140b0*/  IMAD R3, R3, 0x6c078965, R5 ;  /* 0x6c07896503037824 */ /* 0x000fc800078e0205 */
[----:B------:R-:W-:Y:S02]  /*140c0*/  VIADD R25, R3, 0x2 ;  /* 0x0000000203197836 */ /* 0x000fe40000000000 */
[----:B------:R-:W-:-:S03]  /*140d0*/  IMAD.MOV.U32 R3, RZ, RZ, 0x4 ;  /* 0x00000004ff037424 */ /* 0x000fc600078e00ff */
[----:B------:R2:W-:Y:S04]  /*140e0*/  STL.64 [R1+0x8], R24 ;  /* 0x0000081801007387 */ /* 0x0005e80000100a00 */
.L_x_67:
[----:B--2---:R-:W-:Y:S01]  /*140f0*/  SHF.R.U32.HI R24, RZ, 0x1e, R25 ;  /* 0x0000001eff187819 */ /* 0x004fe20000011619 */
        /* <DEDUP_REMOVED lines=8> */
[----:B--2---:R-:W-:-:S03]  /*14180*/  IMAD R26, R0, 0x4, R1 ;  /* 0x00000004001a7824 */ /* 0x004fc600078e0201 */
        /* <DEDUP_REMOVED lines=13> */
[----:B---3--:R-:W-:Y:S05]  /*14260*/  @P1 BRA `(.L_x_67) ;  /* 0xfffffffc00a01947 */ /* 0x008fea000383ffff */
[----:B------:R-:W2:Y:S01]  /*14270*/  LDL R13, [R1+0x9c8] ;  /* 0x0009c800010d7983 */ /* 0x000ea20000100800 */
[----:B------:R-:W3:Y:S03]  /*14280*/  LDCU UR4, c[0x0][0x3b0] ;  /* 0x00007600ff0477ac */ /* 0x000ee60008000800 */
[----:B------:R4:W5:Y:S01]  /*14290*/  LDL R0, [R1+0x9c0] ;  /* 0x0009c00001007983 */ /* 0x0009620000100800 */
[----:B---3--:R-:W-:Y:S01]  /*142a0*/  UISETP.GE.AND UP0, UPT, UR4, -0x3e, UPT ;  /* 0xffffffc20400788c */ /* 0x008fe2000bf06270 */
[----:B--2---:R-:W-:-:S08]  /*142b0*/  IMAD.MOV.U32 R9, RZ, RZ, R13 ;  /* 0x000000ffff097224 */ /* 0x004fd000078e000d */
[----:B----4-:R-:W-:Y:S05]  /*142c0*/  BRA.U !UP0, `(.L_x_68) ;  /* 0x0000001508787547 */ /* 0x010fea000b800000 */
[----:B------:R-:W-:Y:S01]  /*142d0*/  IMAD.MOV.U32 R9, RZ, RZ, R13 ;  /* 0x000000ffff097224 */ /* 0x000fe200078e000d */
[----:B------:R-:W-:-:S06]  /*142e0*/  UMOV UR4, URZ ;  /* 0x000000ff00047c82 */ /* 0x000fcc0008000000 */
.L_x_73:
[----:B-----5:R-:W-:Y:S01]  /*142f0*/  ISETP.GE.AND P2, PT, R0, 0x270, PT ;  /* 0x000002700000780c */ /* 0x020fe20003f46270 */
[----:B------:R-:W-:Y:S01]  /*14300*/  BSSY.RECONVERGENT B0, `(.L_x_69) ;  /* 0x0000157000007945 */ /* 0x000fe20003800200 */
[----:B------:R-:W-:Y:S01]  /*14310*/  ISETP.NE.AND P1, PT, R22, UR4, PT ;  /* 0x0000000416007c0c */ /* 0x000fe2000bf25270 */
[----:B------:R-:W-:-:S10]  /*14320*/  UIADD3 UR4, UPT, UPT, UR4, 0x1, URZ ;  /* 0x0000000104047890 */ /* 0x000fd4000fffe0ff */
        /* <DEDUP_REMOVED lines=33> */
.L_x_71:
        /* <DEDUP_REMOVED lines=167> */
.L_x_72:
        /* <DEDUP_REMOVED lines=140> */
.L_x_70:
[----:B------:R-:W-:Y:S05]  /*15870*/  BSYNC.RECONVERGENT B0 ;  /* 0x0000000000007941 */ /* 0x000fea0003800200 */
.L_x_69:
[----:B------:R-:W-:-:S05]  /*15880*/  VIADD R0, R0, 0x1 ;  /* 0x0000000100007836 */ /* 0x000fca0000000000 */
[----:B------:R3:W-:Y:S01]  /*15890*/  STL [R1+0x9c0], R0 ;  /* 0x0009c00001007387 */ /* 0x0007e20000100800 */
[----:B------:R-:W-:Y:S05]  /*158a0*/  @P1 BRA `(.L_x_73) ;  /* 0xffffffe800901947 */ /* 0x000fea000383ffff */
.L_x_68:
[----:B-----5:R-:W-:Y:S01]  /*158b0*/  ISETP.GE.AND P1, PT, R0, 0x270, PT ;  /* 0x000002700000780c */ /* 0x020fe20003f26270 */
[----:B------:R-:W-:Y:S01]  /*158c0*/  BSSY.RECONVERGENT B0, `(.L_x_74) ;  /* 0x0000153000007945 */ /* 0x000fe20003800200 */
[----:B------:R-:W-:-:S11]  /*158d0*/  IMAD.MOV.U32 R26, RZ, RZ, R0 ;  /* 0x000000ffff1a7224 */ /* 0x000fd600078e0000 */
[----:B------:R-:W-:Y:S05]  /*158e0*/  @!P1 BRA `(.L_x_75) ;  /* 0x0000001400409947 */ /* 0x000fea0003800000 */
[----:B------:R-:W2:Y:S04]  /*158f0*/  LDL R28, [R1+0x4] ;  /* 0x00000400011c7983 */ /* 0x000ea80000100800 */
[----:B------:R-:W4:Y:S04]  /*15900*/  LDL R7, [R1+0x8] ;  /* 0x0000080001077983 */ /* 0x000f280000100800 */
[----:B---3--:R-:W3:Y:S04]  /*15910*/  LDL R0, [R1+0xc] ;  /* 0x00000c0001007983 */ /* 0x008ee80000100800 */
        /* <DEDUP_REMOVED lines=8> */
[C---:B----4-:R-:W-:Y:S02]  /*159a0*/  LOP3.LUT R9, R7.reuse, 0x1, RZ, 0xc0, !PT ;  /* 0x0000000107097812 */ /* 0x050fe400078ec0ff */
[----:B------:R-:W-:Y:S02]  /*159b0*/  LOP3.LUT R5, R7, 0x7ffffffe, RZ, 0xc0, !PT ;  /* 0x7ffffffe07057812 */ /* 0x000fe400078ec0ff */
[----:B---3--:R-:W-:-:S02]  /*159c0*/  LOP3.LUT R26, R0, 0x7ffffffe, RZ, 0xc0, !PT ;  /* 0x7ffffffe001a7812 */ /* 0x008fc400078ec0ff */
        /* <DEDUP_REMOVED lines=18> */
.L_x_76:
        /* <DEDUP_REMOVED lines=168> */
.L_x_77:
        /* <DEDUP_REMOVED lines=136> */
.L_x_75:
[----:B------:R-:W-:Y:S05]  /*16df0*/  BSYNC.RECONVERGENT B0 ;  /* 0x0000000000007941 */ /* 0x000fea0003800200 */
.L_x_74:
[C---:B--2---:R-:W-:Y:S02]  /*16e00*/  VIADD R24, R26.reuse, 0x1 ;  /* 0x000000011a187836 */ /* 0x044fe40000000000 */
[----:B------:R-:W-:-:S03]  /*16e10*/  IMAD R5, R26, 0x4, R1 ;  /* 0x000000041a057824 */ /* 0x000fc600078e0201 */
[----:B------:R2:W-:Y:S04]  /*16e20*/  STL [R1+0x9c0], R24 ;  /* 0x0009c01801007387 */ /* 0x0005e80000100800 */
[----:B---34-:R-:W3:Y:S01]  /*16e30*/  LDL R0, [R5] ;  /* 0x0000000005007983 */ /* 0x018ee20000100800 */
[----:B------:R-:W-:Y:S01]  /*16e40*/  ISETP.GE.AND P1, PT, R26, 0x26f, PT ;  /* 0x0000026f1a00780c */ /* 0x000fe20003f26270 */
[----:B------:R-:W-:Y:S01]  /*16e50*/  BSSY.RECONVERGENT B0, `(.L_x_78) ;  /* 0x0000156000007945 */ /* 0x000fe20003800200 */
[----:B---3--:R-:W-:-:S04]  /*16e60*/  SHF.R.U32.HI R3, RZ, 0xb, R0 ;  /* 0x0000000bff037819 */ /* 0x008fc80000011600 */
[----:B------:R-:W-:-:S05]  /*16e70*/  LOP3.LUT R0, R3, R0, RZ, 0x3c, !PT ;  /* 0x0000000003007212 */ /* 0x000fca00078e3cff */
[----:B------:R-:W-:-:S05]  /*16e80*/  IMAD.SHL.U32 R3, R0, 0x80, RZ ;  /* 0x0000008000037824 */ /* 0x000fca00078e00ff */
[----:B------:R-:W-:Y:S01]  /*16e90*/  LOP3.LUT R0, R0, 0x9d2c5680, R3, 0x78, !PT ;  /* 0x9d2c568000007812 */ /* 0x000fe200078e7803 */
[----:B--2---:R-:W-:Y:S06]  /*16ea0*/  @!P1 BRA `(.L_x_79) ;  /* 0x0000001400409947 */ /* 0x004fec0003800000 */
        /* <DEDUP_REMOVED lines=32> */
.L_x_80:
        /* <DEDUP_REMOVED lines=64> */
[C---:B---3--:R-:W-:Y:S02]  /*174b0*/  LOP3.LUT R46, R33.reuse, 0x7ffffffe, RZ, 0xc0, !PT ;  /* 0x7ffffffe212e7812 */ /* 0x048fe400078ec0ff */
        /* <DEDUP_REMOVED lines=8> */
[----:B---3--:R-:W-:Y:S02]  /*17540*/  LOP3.LUT R42, R15, 0x7ffffffe, RZ, 0xc0, !PT ;  /* 0x7ffffffe0f2a7812 */ /* 0x008fe400078ec0ff */
[----:B------:R-:W-:Y:S02]  /*17550*/  ISETP.NE.U32.AND P2, PT, R35, 0x1, PT ;  /* 0x000000012300780c */ /* 0x000fe40003f45070 */
[----:B----4-:R-:W-:Y:S02]  /*17560*/  LOP3.LUT R38, R31, 0x7ffffffe, RZ, 0xc0, !PT ;  /* 0x7ffffffe1f267812 */ /* 0x010fe400078ec0ff */
        /* <DEDUP_REMOVED lines=9> */
[----:B--2---:R-:W-:Y:S02]  /*17600*/  LOP3.LUT R28, R29, R31, R28, 0x96, !PT ;  /* 0x0000001f1d1c7212 */ /* 0x004fe400078e961c */
        /* <DEDUP_REMOVED lines=13> */
[C---:B--2---:R-:W-:Y:S02]  /*176e0*/  LOP3.LUT R28, R19.reuse, 0x7ffffffe, RZ, 0xc0, !PT ;  /* 0x7ffffffe131c7812 */ /* 0x044fe400078ec0ff */
        /* <DEDUP_REMOVED lines=16> */
[----:B--2---:R-:W-:Y:S02]  /*177f0*/  SHF.R.U32.HI R30, RZ, 0x1, R28 ;  /* 0x00000001ff1e7819 */ /* 0x004fe4000001161c */
[----:B------:R-:W-:-:S02]  /*17800*/  SEL R3, RZ, 0x9908b0df, P4 ;  /* 0x9908b0dfff037807 */ /* 0x000fc40002000000 */
[----:B---3--:R-:W-:Y:S01]  /*17810*/  SHF.R.U32.HI R26, RZ, 0x1, R25 ;  /* 0x00000001ff1a7819 */ /* 0x008fe20000011619 */
[----:B------:R2:W-:Y:S01]  /*17820*/  STL [R5+0x1c], R36 ;  /* 0x00001c2405007387 */ /* 0x0005e20000100800 */
[----:B------:R-:W-:Y:S02]  /*17830*/  LOP3.LUT R40, R40, R15, R17, 0x96, !PT ;  /* 0x0000000f28287212 */ /* 0x000fe400078e9611 */
[----:B------:R-:W-:Y:S02]  /*17840*/  LOP3.LUT R28, R26, R19, R9, 0x96, !PT ;  /* 0x000000131a1c7212 */ /* 0x000fe400078e9609 */
[----:B------:R-:W-:Y:S02]  /*17850*/  LOP3.LUT R30, R30, R23, R11, 0x96, !PT ;  /* 0x000000171e1e7212 */ /* 0x000fe400078e960b */
[----:B------:R-:W-:Y:S01]  /*17860*/  LOP3.LUT R24, R24, R3, R13, 0x96, !PT ;  /* 0x0000000318187212 */ /* 0x000fe200078e960d */
[----:B--2---:R-:W-:Y:S01]  /*17870*/  IMAD.MOV.U32 R36, RZ, RZ, R5 ;  /* 0x000000ffff247224 */ /* 0x004fe200078e0005 */
        /* <DEDUP_REMOVED lines=43> */
.L_x_81:
[----:B------:R-:W4:Y:S04]  /*17b30*/  LDL R40, [R3+-0xc] ;  /* 0xfffff40003287983 */ /* 0x000f280000100800 */
[----:B---3--:R-:W3:Y:S04]  /*17b40*/  LDL R36, [R3+-0x8] ;  /* 0xfffff80003247983 */ /* 0x008ee80000100800 */
        /* <DEDUP_REMOVED lines=21> */
[----:B----4-:R-:W-:-:S04]  /*17ca0*/  LOP3.LUT R42, R40, 0x7ffffffe, RZ, 0xc0, !PT ;  /* 0x7ffffffe282a7812 */ /* 0x010fc800078ec0ff */
[----:B-----5:R-:W-:Y:S02]  /*17cb0*/  LOP3.LUT R42, R42, 0x80000000, R5, 0xf8, !PT ;  /* 0x800000002a2a7812 */ /* 0x020fe400078ef805 */
[----:B------:R-:W4:Y:S01]  /*17cc0*/  LDL R5, [R3+0x20] ;  /* 0x0000200003057983 */ /* 0x000f220000100800 */
[----:B------:R-:W-:Y:S02]  /*17cd0*/  LOP3.LUT R41, R40, 0x1, RZ, 0xc0, !PT ;  /* 0x0000000128297812 */ /* 0x000fe400078ec0ff */
[C---:B---3--:R-:W-:Y:S02]  /*17ce0*/  LOP3.LUT R43, R36.reuse, 0x7ffffffe, RZ, 0xc0, !PT ;  /* 0x7ffffffe242b7812 */ /* 0x048fe400078ec0ff */
        /* <DEDUP_REMOVED lines=108> */
.L_x_79:
[----:B------:R-:W-:Y:S05]  /*183b0*/  BSYNC.RECONVERGENT B0 ;  /* 0x0000000000007941 */ /* 0x000fea0003800200 */
.L_x_78:
        /* <DEDUP_REMOVED lines=43> */
.L_x_84:
        /* <DEDUP_REMOVED lines=168> */
.L_x_85:
        /* <DEDUP_REMOVED lines=136> */
.L_x_83:
[----:B------:R-:W-:Y:S05]  /*19970*/  BSYNC.RECONVERGENT B0 ;  /* 0x0000000000007941 */ /* 0x000fea0003800200 */
.L_x_82:
        /* <DEDUP_REMOVED lines=43> */
.L_x_88:
        /* <DEDUP_REMOVED lines=168> */
.L_x_89:
        /* <DEDUP_REMOVED lines=136> */
.L_x_87:
[----:B------:R-:W-:Y:S05]  /*1af30*/  BSYNC.RECONVERGENT B0 ;  /* 0x0000000000007941 */ /* 0x000fea0003800200 */
.L_x_86:
        /* <DEDUP_REMOVED lines=43> */
.L_x_92:
        /* <DEDUP_REMOVED lines=167> */
.L_x_93:
        /* <DEDUP_REMOVED lines=140> */
.L_x_91:
[----:B------:R-:W-:Y:S05]  /*1c520*/  BSYNC.RECONVERGENT B0 ;  /* 0x0000000000007941 */ /* 0x000fea0003800200 */
.L_x_90:
        /* <DEDUP_REMOVED lines=34> */
.L_x_99:
        /* <DEDUP_REMOVED lines=36> */
.L_x_97:
        /* <DEDUP_REMOVED lines=172> */
.L_x_98:
        /* <DEDUP_REMOVED lines=140> */
.L_x_96:
[----:B--2---:R-:W-:Y:S05]  /*1dd10*/  BSYNC.RECONVERGENT B0 ;  /* 0x0000000000007941 */ /* 0x004fea0003800200 */
.L_x_95:
        /* <DEDUP_REMOVED lines=20> */
.L_x_94:
[----:B------:R-:W-:-:S09]  /*1de60*/  UISETP.GE.AND UP0, UPT, UR8, 0x1, UPT ;  /* 0x000000010800788c */ /* 0x000fd2000bf06270 */
[----:B------:R-:W-:Y:S05]  /*1de70*/  BRA.U !UP0, `(.L_x_100) ;  /* 0x0000001508747547 */ /* 0x000fea000b800000 */
[----:B------:R-:W-:-:S05]  /*1de80*/  UMOV UR4, URZ ;  /* 0x000000ff00047c82 */ /* 0x000fca0008000000 */
.L_x_105:
        /* <DEDUP_REMOVED lines=37> */
.L_x_103:
        /* <DEDUP_REMOVED lines=167> */
.L_x_104:
        /* <DEDUP_REMOVED lines=140> */
.L_x_102:
[----:B------:R-:W-:Y:S05]  /*1f410*/  BSYNC.RECONVERGENT B0 ;  /* 0x0000000000007941 */ /* 0x000fea0003800200 */
.L_x_101:
[----:B------:R-:W-:-:S05]  /*1f420*/  VIADD R24, R24, 0x1 ;  /* 0x0000000118187836 */ /* 0x000fca0000000000 */
[----:B------:R3:W-:Y:S01]  /*1f430*/  STL [R1+0x9c0], R24 ;  /* 0x0009c01801007387 */ /* 0x0007e20000100800 */
[----:B------:R-:W-:Y:S05]  /*1f440*/  BRA.U UP1, `(.L_x_105) ;  /* 0xffffffe901907547 */ /* 0x000fea000b83ffff */
.L_x_100:
        /* <DEDUP_REMOVED lines=35> */
.L_x_108:
        /* <DEDUP_REMOVED lines=168> */
.L_x_109:
        /* <DEDUP_REMOVED lines=136> */
.L_x_107:
[----:B------:R-:W-:Y:S05]  /*20980*/  BSYNC.RECONVERGENT B0 ;  /* 0x0000000000007941 */ /* 0x000fea0003800200 */
.L_x_106:
        /* <DEDUP_REMOVED lines=43> */
.L_x_112:
        /* <DEDUP_REMOVED lines=168> */
.L_x_113:
        /* <DEDUP_REMOVED lines=136> */
.L_x_111:
[----:B------:R-:W-:Y:S05]  /*21f40*/  BSYNC.RECONVERGENT B0 ;  /* 0x0000000000007941 */ /* 0x000fea0003800200 */
.L_x_110:
        /* <DEDUP_REMOVED lines=43> */
.L_x_116:
        /* <DEDUP_REMOVED lines=168> */
.L_x_117:
        /* <DEDUP_REMOVED lines=136> */
.L_x_115:
[----:B------:R-:W-:Y:S05]  /*23500*/  BSYNC.RECONVERGENT B0 ;  /* 0x0000000000007941 */ /* 0x000fea0003800200 */
.L_x_114:
        /* <DEDUP_REMOVED lines=43> */
.L_x_120:
        /* <DEDUP_REMOVED lines=168> */
.L_x_121:
        /* <DEDUP_REMOVED lines=136> */
.L_x_119:
[----:B------:R-:W-:Y:S05]  /*24ac0*/  BSYNC.RECONVERGENT B0 ;  /* 0x0000000000007941 */ /* 0x000fea0003800200 */
.L_x_118:
        /* <DEDUP_REMOVED lines=43> */
.L_x_124:
        /* <DEDUP_REMOVED lines=167> */
.L_x_125:
        /* <DEDUP_REMOVED lines=140> */
.L_x_123:
[----:B------:R-:W-:Y:S05]  /*260b0*/  BSYNC.RECONVERGENT B0 ;  /* 0x0000000000007941 */ /* 0x000fea0003800200 */
.L_x_122:
        /* <DEDUP_REMOVED lines=34> */
.L_x_131:
        /* <DEDUP_REMOVED lines=36> */
.L_x_129:
        /* <DEDUP_REMOVED lines=172> */
.L_x_130:
        /* <DEDUP_REMOVED lines=140> */
.L_x_128:
[----:B--2---:R-:W-:Y:S05]  /*278a0*/  BSYNC.RECONVERGENT B0 ;  /* 0x0000000000007941 */ /* 0x004fea0003800200 */
.L_x_127:
        /* <DEDUP_REMOVED lines=19> */
.L_x_126:
[----:B------:R-:W2:Y:S01]  /*279e0*/  LDL R28, [R1+0x9dc] ;  /* 0x0009dc00011c7983 */ /* 0x000ea20000100800 */
[----:B------:R-:W-:Y:S01]  /*279f0*/  IMAD.MOV.U32 R26, RZ, RZ, 0x1 ;  /* 0x00000001ff1a7424 */ /* 0x000fe200078e00ff */
[----:B------:R-:W-:Y:S01]  /*27a00*/  PLOP3.LUT P1, PT, P1, P2, PT, 0x80, 0x8 ;  /* 0x000000000008781c */ /* 0x000fe20000f25070 */
[----:B------:R-:W-:Y:S01]  /*27a10*/  IMAD.MOV.U32 R30, RZ, RZ, 0x270 ;  /* 0x00000270ff1e7424 */ /* 0x000fe200078e00ff */
[----:B------:R-:W-:-:S04]  /*27a20*/  LOP3.LUT R0, R0, 0xfffffffb, RZ, 0xc0, !PT ;  /* 0xfffffffb00007812 */ /* 0x000fc800078ec0ff */
[----:B------:R-:W-:Y:S07]  /*27a30*/  STL [R1+0x9c0], R30 ;  /* 0x0009c01e01007387 */ /* 0x000fee0000100800 */
[----:B------:R-:W-:Y:S02]  /*27a40*/  @P1 LOP3.LUT R0, R0, 0x4, RZ, 0xfc, !PT ;  /* 0x0000000400001812 */ /* 0x000fe400078efcff */
        /* <DEDUP_REMOVED lines=8> */
[----:B--2---:R-:W-:-:S03]  /*27ad0*/  VIADD R28, R1, 0x4 ;  /* 0x00000004011c7836 */ /* 0x004fc60000000000 */
[----:B------:R-:W-:-:S04]  /*27ae0*/  SHF.R.U32.HI R3, RZ, 0x1e, R24 ;  /* 0x0000001eff037819 */ /* 0x000fc80000011618 */
[----:B------:R-:W-:-:S05]  /*27af0*/  LOP3.LUT R3, R3, R24, RZ, 0x3c, !PT ;  /* 0x0000001803037212 */ /* 0x000fca00078e3cff */
[----:B------:R-:W-:Y:S02]  /*27b00*/  IMAD R3, R3, 0x6c078965, R26 ;  /* 0x6c07896503037824 */ /* 0x000fe400078e021a */
[----:B------:R-:W-:Y:S02]  /*27b10*/  IMAD.MOV.U32 R26, RZ, RZ, 0x1 ;  /* 0x00000001ff1a7424 */ /* 0x000fe400078e00ff */
[----:B------:R-:W-:Y:S02]  /*27b20*/  VIADD R25, R3, 0x2 ;  /* 0x0000000203197836 */ /* 0x000fe40000000000 */
[----:B------:R-:W-:-:S03]  /*27b30*/  IMAD.MOV.U32 R3, RZ, RZ, 0x4 ;  /* 0x00000004ff037424 */ /* 0x000fc600078e00ff */
[----:B------:R2:W-:Y:S04]  /*27b40*/  STL.64 [R1+0x8], R24 ;  /* 0x0000081801007387 */ /* 0x0005e80000100a00 */
.L_x_132:
        /* <DEDUP_REMOVED lines=32> */
.L_x_138:
        /* <DEDUP_REMOVED lines=37> */
.L_x_136:
        /* <DEDUP_REMOVED lines=167> */
.L_x_137:
        /* <DEDUP_REMOVED lines=140> */
.L_x_135:
[----:B------:R-:W-:Y:S05]  /*292d0*/  BSYNC.RECONVERGENT B0 ;  /* 0x0000000000007941 */ /* 0x000fea0003800200 */
.L_x_134:
[----:B------:R-:W-:-:S05]  /*292e0*/  VIADD R24, R24, 0x1 ;  /* 0x0000000118187836 */ /* 0x000fca0000000000 */
[----:B------:R3:W-:Y:S01]  /*292f0*/  STL [R1+0x9c0], R24 ;  /* 0x0009c01801007387 */ /* 0x0007e20000100800 */
[----:B------:R-:W-:Y:S05]  /*29300*/  @P1 BRA `(.L_x_138) ;  /* 0xffffffe800901947 */ /* 0x000fea000383ffff */
.L_x_133:
[----:B-----5:R-:W-:Y:S01]  /*29310*/  ISETP.GE.AND P1, PT, R24, 0x270, PT ;  /* 0x000002701800780c */ /* 0x020fe20003f26270 */
[----:B------:R-:W-:Y:S01]  /*29320*/  BSSY.RECONVERGENT B0, `(.L_x_139) ;  /* 0x0000153000007945 */ /* 0x000fe20003800200 */
[----:B------:R-:W-:-:S11]  /*29330*/  IMAD.MOV.U32 R28, RZ, RZ, R24 ;  /* 0x000000ffff1c7224 */ /* 0x000fd600078e0018 */
[----:B------:R-:W-:Y:S05]  /*29340*/  @!P1 BRA `(.L_x_140) ;  /* 0x0000001400409947 */ /* 0x000fea0003800000 */
[----:B------:R-:W3:Y:S04]  /*29350*/  LDL R28, [R1+0x4] ;  /* 0x00000400011c7983 */ /* 0x000ee80000100800 */
[----:B------:R-:W4:Y:S04]  /*29360*/  LDL R9, [R1+0x8] ;  /* 0x0000080001097983 */ /* 0x000f280000100800 */
[----:B------:R-:W2:Y:S04]  /*29370*/  LDL R3, [R1+0xc] ;  /* 0x00000c0001037983 */ /* 0x000ea80000100800 */
        /* <DEDUP_REMOVED lines=29> */
.L_x_141:
        /* <DEDUP_REMOVED lines=168> */
.L_x_142:
        /* <DEDUP_REMOVED lines=136> */
.L_x_140:
[----:B------:R-:W-:Y:S05]  /*2a850*/  BSYNC.RECONVERGENT B0 ;  /* 0x0000000000007941 */ /* 0x000fea0003800200 */
.L_x_139:
[C---:B--2---:R-:W-:Y:S02]  /*2a860*/  VIADD R26, R28.reuse, 0x1 ;  /* 0x000000011c1a7836 */ /* 0x044fe40000000000 */
[----:B------:R-:W-:-:S03]  /*2a870*/  IMAD R5, R28, 0x4, R1 ;  /* 0x000000041c057824 */ /* 0x000fc600078e0201 */
[----:B------:R2:W-:Y:S04]  /*2a880*/  STL [R1+0x9c0], R26 ;  /* 0x0009c01a01007387 */ /* 0x0005e80000100800 */
[----:B------:R-:W3:Y:S01]  /*2a890*/  LDL R3, [R5] ;  /* 0x0000000005037983 */ /* 0x000ee20000100800 */
[----:B------:R-:W-:Y:S01]  /*2a8a0*/  ISETP.GE.AND P1, PT, R28, 0x26f, PT ;  /* 0x0000026f1c00780c */ /* 0x000fe20003f26270 */
[----:B------:R-:W-:Y:S01]  /*2a8b0*/  BSSY.RECONVERGENT B0, `(.L_x_143) ;  /* 0x0000156000007945 */ /* 0x000fe20003800200 */
[----:B---34-:R-:W-:-:S04]  /*2a8c0*/  SHF.R.U32.HI R24, RZ, 0xb, R3 ;  /* 0x0000000bff187819 */ /* 0x018fc80000011603 */
        /* <DEDUP_REMOVED lines=36> */
.L_x_145:
        /* <DEDUP_REMOVED lines=168> */
.L_x_146:
        /* <DEDUP_REMOVED lines=136> */
.L_x_144:
[----:B------:R-:W-:Y:S05]  /*2be10*/  BSYNC.RECONVERGENT B0 ;  /* 0x0000000000007941 */ /* 0x000fea0003800200 */
.L_x_143:
        /* <DEDUP_REMOVED lines=43> */
.L_x_149:
        /* <DEDUP_REMOVED lines=168> */
.L_x_150:
        /* <DEDUP_REMOVED lines=136> */
.L_x_148:
[----:B------:R-:W-:Y:S05]  /*2d3d0*/  BSYNC.RECONVERGENT B0 ;  /* 0x0000000000007941 */ /* 0x000fea0003800200 */
.L_x_147:
        /* <DEDUP_REMOVED lines=43> */
.L_x_153:
        /* <DEDUP_REMOVED lines=50> */
[----:B------:R-:W-:-:S02]  /*2d9b0*/  SEL R19, RZ, 0x9908b0df, P1 ;  /* 0x9908b0dfff137807 */ /* 0x000fc40000800000 */
[----:B------:R-:W-:Y:S02]  /*2d9c0*/  SHF.R.U32.HI R15, RZ, 0x1, R15 ;  /* 0x00000001ff0f7819 */ /* 0x000fe4000001160f */
[----:B------:R-:W-:Y:S02]  /*2d9d0*/  SEL R46, RZ, 0x9908b0df, P2 ;  /* 0x9908b0dfff2e7807 */ /* 0x000fe40001000000 */
[----:B------:R-:W-:Y:S02]  /*2d9e0*/  LOP3.LUT R13, R13, 0x80000000, R23, 0xf8, !PT ;  /* 0x800000000d0d7812 */ /* 0x000fe400078ef817 */
[----:B------:R-:W-:Y:S02]  /*2d9f0*/  ISETP.NE.U32.AND P1, PT, R11, 0x1, PT ;  /* 0x000000010b00780c */ /* 0x000fe40003f25070 */
[----:B------:R-:W-:Y:S02]  /*2da00*/  LOP3.LUT R46, R15, R46, R26, 0x96, !PT ;  /* 0x0000002e0f2e7212 */ /* 0x000fe400078e961a */
[----:B------:R-:W-:-:S02]  /*2da10*/  SHF.R.U32.HI R26, RZ, 0x1, R13 ;  /* 0x00000001ff1a7819 */ /* 0x000fc4000001160d */
[----:B------:R-:W-:Y:S02]  /*2da20*/  SEL R11, RZ, 0x9908b0df, P1 ;  /* 0x9908b0dfff0b7807 */ /* 0x000fe40000800000 */
[----:B------:R-:W-:Y:S02]  /*2da30*/  SHF.R.U32.HI R47, RZ, 0x1, R47 ;  /* 0x00000001ff2f7819 */ /* 0x000fe4000001162f */
[----:B------:R-:W-:Y:S02]  /*2da40*/  LOP3.LUT R26, R26, R11, R27, 0x96, !PT ;  /* 0x0000000b1a1a7212 */ /* 0x000fe400078e961b */
[C---:B------:R-:W-:Y:S02]  /*2da50*/  LOP3.LUT R13, R28.reuse, 0x1, RZ, 0xc0, !PT ;  /* 0x000000011c0d7812 */ /* 0x040fe400078ec0ff */
[----:B------:R-:W-:Y:S02]  /*2da60*/  LOP3.LUT R15, R29, 0x7ffffffe, RZ, 0xc0, !PT ;  /* 0x7ffffffe1d0f7812 */ /* 0x000fe400078ec0ff */
[----:B------:R-:W-:Y:S01]  /*2da70*/  LOP3.LUT R11, R28, 0x7ffffffe, RZ, 0xc0, !PT ;  /* 0x7ffffffe1c0b7812 */ /* 0x000fe200078ec0ff */
[----:B------:R2:W-:Y:S01]  /*2da80*/  STL [R9+0xc], R48 ;  /* 0x00000c3009007387 */ /* 0x0005e20000100800 */
[----:B------:R-:W-:-:S02]  /*2da90*/  ISETP.NE.U32.AND P1, PT, R13, 0x1, PT ;  /* 0x000000010d00780c */ /* 0x000fc40003f25070 */
[----:B------:R-:W-:Y:S02]  /*2daa0*/  LOP3.LUT R15, R15, 0x80000000, R28, 0xf8, !PT ;  /* 0x800000000f0f7812 */ /* 0x000fe400078ef81c */
[----:B------:R-:W-:Y:S02]  /*2dab0*/  LOP3.LUT R24, R11, 0x80000000, R24, 0xf8, !PT ;  /* 0x800000000b187812 */ /* 0x000fe400078ef818 */
[C---:B------:R-:W-:Y:S02]  /*2dac0*/  LOP3.LUT R28, R30.reuse, 0x7ffffffe, RZ, 0xc0, !PT ;  /* 0x7ffffffe1e1c7812 */ /* 0x040fe400078ec0ff */
[----:B------:R-:W-:Y:S02]  /*2dad0*/  LOP3.LUT R13, R30, 0x1, RZ, 0xc0, !PT ;  /* 0x000000011e0d7812 */ /* 0x000fe400078ec0ff */
[----:B--2---:R-:W-:Y:S02]  /*2dae0*/  LOP3.LUT R48, R47, R19, R25, 0x96, !PT ;  /* 0x000000132f307212 */ /* 0x004fe400078e9619 */
[----:B------:R-:W-:-:S02]  /*2daf0*/  LOP3.LUT R19, R29, 0x1, RZ, 0xc0, !PT ;  /* 0x000000011d137812 */ /* 0x000fc400078ec0ff */
[----:B------:R-:W-:Y:S02]  /*2db00*/  LOP3.LUT R11, R31, 0x7ffffffe, RZ, 0xc0, !PT ;  /* 0x7ffffffe1f0b7812 */ /* 0x000fe400078ec0ff */
[----:B------:R-:W-:Y:S02]  /*2db10*/  ISETP.NE.U32.AND P2, PT, R19, 0x1, PT ;  /* 0x000000011300780c */ /* 0x000fe40003f45070 */
[----:B------:R-:W-:Y:S02]  /*2db20*/  LOP3.LUT R29, R28, 0x80000000, R29, 0xf8, !PT ;  /* 0x800000001c1d7812 */ /* 0x000fe400078ef81d */
[----:B------:R-:W-:Y:S02]  /*2db30*/  ISETP.NE.U32.AND P3, PT, R13, 0x1, PT ;  /* 0x000000010d00780c */ /* 0x000fe40003f65070 */
[----:B------:R-:W-:Y:S02]  /*2db40*/  LOP3.LUT R30, R11, 0x80000000, R30, 0xf8, !PT ;  /* 0x800000000b1e7812 */ /* 0x000fe400078ef81e */
[----:B------:R-:W-:-:S02]  /*2db50*/  SHF.R.U32.HI R24, RZ, 0x1, R24 ;  /* 0x00000001ff187819 */ /* 0x000fc40000011618 */
[----:B------:R-:W-:Y:S02]  /*2db60*/  SEL R11, RZ, 0x9908b0df, P1 ;  /* 0x9908b0dfff0b7807 */ /* 0x000fe40000800000 */
[----:B------:R-:W-:Y:S02]  /*2db70*/  SHF.R.U32.HI R28, RZ, 0x1, R15 ;  /* 0x00000001ff1c7819 */ /* 0x000fe4000001160f */
[----:B------:R-:W-:Y:S02]  /*2db80*/  SEL R13, RZ, 0x9908b0df, P2 ;  /* 0x9908b0dfff0d7807 */ /* 0x000fe40001000000 */
[----:B------:R-:W-:Y:S02]  /*2db90*/  SHF.R.U32.HI R29, RZ, 0x1, R29 ;  /* 0x00000001ff1d7819 */ /* 0x000fe4000001161d */
[----:B------:R-:W-:Y:S02]  /*2dba0*/  SEL R15, RZ, 0x9908b0df, P3 ;  /* 0x9908b0dfff0f7807 */ /* 0x000fe40001800000 */
[----:B------:R-:W-:Y:S01]  /*2dbb0*/  LOP3.LUT R24, R24, R11, R33, 0x96, !PT ;  /* 0x0000000b18187212 */ /* 0x000fe200078e9621 */
[----:B------:R2:W-:Y:S01]  /*2dbc0*/  STL [R9+0x10], R17 ;  /* 0x0000101109007387 */ /* 0x0005e20000100800 */
[----:B------:R-:W-:-:S02]  /*2dbd0*/  LOP3.LUT R28, R28, R13, R35, 0x96, !PT ;  /* 0x0000000d1c1c7212 */ /* 0x000fc400078e9623 */
[----:B------:R-:W-:Y:S02]  /*2dbe0*/  LOP3.LUT R36, R29, R15, R36, 0x96, !PT ;  /* 0x0000000f1d247212 */ /* 0x000fe400078e9624 */
[----:B------:R-:W-:Y:S02]  /*2dbf0*/  LOP3.LUT R11, R38, 0x1, RZ, 0xc0, !PT ;  /* 0x00000001260b7812 */ /* 0x000fe400078ec0ff */
[C---:B------:R-:W-:Y:S02]  /*2dc00*/  LOP3.LUT R13, R39.reuse, 0x7ffffffe, RZ, 0xc0, !PT ;  /* 0x7ffffffe270d7812 */ /* 0x040fe400078ec0ff */
[----:B------:R-:W-:Y:S02]  /*2dc10*/  LOP3.LUT R15, R39, 0x1, RZ, 0xc0, !PT ;  /* 0x00000001270f7812 */ /* 0x000fe400078ec0ff */
[----:B--2---:R-:W-:Y:S01]  /*2dc20*/  LOP3.LUT R17, R31, 0x1, RZ, 0xc0, !PT ;  /* 0x000000011f117812 */ /* 0x004fe200078ec0ff */
[----:B------:R2:W-:Y:S01]  /*2dc30*/  STL [R9+0x18], R46 ;  /* 0x0000182e09007387 */ /* 0x0005e20000100800 */
[----:B------:R-:W-:-:S03]  /*2dc40*/  ISETP.NE.U32.AND P1, PT, R11, 0x1, PT ;  /* 0x000000010b00780c */ /* 0x000fc60003f25070 */
[----:B------:R3:W-:Y:S01]  /*2dc50*/  STL [R9+0x20], R24 ;  /* 0x0000201809007387 */ /* 0x0007e20000100800 */
[----:B------:R-:W-:Y:S02]  /*2dc60*/  ISETP.NE.U32.AND P4, PT, R17, 0x1, PT ;  /* 0x000000011100780c */ /* 0x000fe40003f85070 */
[----:B------:R-:W-:Y:S02]  /*2dc70*/  ISETP.NE.U32.AND P2, PT, R15, 0x1, PT ;  /* 0x000000010f00780c */ /* 0x000fe40003f45070 */
[----:B------:R-:W-:Y:S02]  /*2dc80*/  LOP3.LUT R11, R41, 0x7ffffffe, RZ, 0xc0, !PT ;  /* 0x7ffffffe290b7812 */ /* 0x000fe400078ec0ff */
[----:B--2---:R-:W-:Y:S02]  /*2dc90*/  LOP3.LUT R46, R38, 0x7ffffffe, RZ, 0xc0, !PT ;  /* 0x7ffffffe262e7812 */ /* 0x004fe400078ec0ff */
[----:B------:R-:W-:Y:S02]  /*2dca0*/  LOP3.LUT R38, R13, 0x80000000, R38, 0xf8, !PT ;  /* 0x800000000d267812 */ /* 0x000fe400078ef826 */
[----:B---3--:R-:W-:-:S02]  /*2dcb0*/  LOP3.LUT R24, R40, 0x7ffffffe, RZ, 0xc0, !PT ;  /* 0x7ffffffe28187812 */ /* 0x008fc400078ec0ff */
[----:B------:R-:W-:Y:S02]  /*2dcc0*/  LOP3.LUT R13, R40, 0x1, RZ, 0xc0, !PT ;  /* 0x00000001280d7812 */ /* 0x000fe400078ec0ff */
[----:B------:R-:W-:Y:S02]  /*2dcd0*/  LOP3.LUT R15, R41, 0x1, RZ, 0xc0, !PT ;  /* 0x00000001290f7812 */ /* 0x000fe400078ec0ff */
[----:B------:R-:W-:Y:S02]  /*2dce0*/  LOP3.LUT R24, R24, 0x80000000, R39, 0xf8, !PT ;  /* 0x8000000018187812 */ /* 0x000fe400078ef827 */
[----:B------:R-:W-:Y:S02]  /*2dcf0*/  SHF.R.U32.HI R30, RZ, 0x1, R30 ;  /* 0x00000001ff1e7819 */ /* 0x000fe4000001161e */
[----:B------:R-:W-:Y:S02]  /*2dd00*/  SEL R17, RZ, 0x9908b0df, P4 ;  /* 0x9908b0dfff117807 */ /* 0x000fe40002000000 */
[----:B------:R-:W-:-:S02]  /*2dd10*/  LOP3.LUT R11, R11, 0x80000000, R40, 0xf8, !PT ;  /* 0x800000000b0b7812 */ /* 0x000fc400078ef828 */
[----:B------:R-:W-:Y:S02]  /*2dd20*/  LOP3.LUT R46, R46, 0x80000000, R31, 0xf8, !PT ;  /* 0x800000002e2e7812 */ /* 0x000fe400078ef81f */
[----:B------:R-:W-:Y:S02]  /*2dd30*/  ISETP.NE.U32.AND P3, PT, R13, 0x1, PT ;  /* 0x000000010d00780c */ /* 0x000fe40003f65070 */
[----:B------:R-:W-:Y:S02]  /*2dd40*/  ISETP.NE.U32.AND P4, PT, R15, 0x1, PT ;  /* 0x000000010f00780c */ /* 0x000fe40003f85070 */
[----:B------:R-:W-:Y:S02]  /*2dd50*/  SHF.R.U32.HI R19, RZ, 0x1, R24 ;  /* 0x00000001ff137819 */ /* 0x000fe40000011618 */
[----:B------:R-:W-:Y:S02]  /*2dd60*/  LOP3.LUT R30, R30, R17, R37, 0x96, !PT ;  /* 0x000000111e1e7212 */ /* 0x000fe400078e9625 */
[----:B------:R-:W-:-:S02]  /*2dd70*/  SHF.R.U32.HI R24, RZ, 0x1, R11 ;  /* 0x00000001ff187819 */ /* 0x000fc4000001160b */
[----:B------:R-:W-:Y:S02]  /*2dd80*/  SHF.R.U32.HI R13, RZ, 0x1, R46 ;  /* 0x00000001ff0d7819 */ /* 0x000fe4000001162e */
[----:B------:R-:W-:Y:S02]  /*2dd90*/  SEL R15, RZ, 0x9908b0df, P1 ;  /* 0x9908b0dfff0f7807 */ /* 0x000fe40000800000 */
[----:B------:R-:W-:Y:S02]  /*2dda0*/  SHF.R.U32.HI R38, RZ, 0x1, R38 ;  /* 0x00000001ff267819 */ /* 0x000fe40000011626 */
[----:B------:R-:W-:Y:S02]  /*2ddb0*/  SEL R17, RZ, 0x9908b0df, P2 ;  /* 0x9908b0dfff117807 */ /* 0x000fe40001000000 */
[----:B------:R-:W-:Y:S02]  /*2ddc0*/  SEL R23, RZ, 0x9908b0df, P3 ;  /* 0x9908b0dfff177807 */ /* 0x000fe40001800000 */
[----:B------:R-:W-:-:S02]  /*2ddd0*/  SEL R11, RZ, 0x9908b0df, P4 ;  /* 0x9908b0dfff0b7807 */ /* 0x000fc40002000000 */
        /* <DEDUP_REMOVED lines=25> */
[----:B------:R-:W-:Y:S02]  /*2df70*/  ISETP.NE.U32.AND P1, PT, R17, 0x1, PT ;  /* 0x000000011100780c */ /* 0x000fe40003f25070 */
[C---:B----4-:R-:W-:Y:S02]  /*2df80*/  LOP3.LUT R24, R19.reuse, 0x7ffffffe, RZ, 0xc0, !PT ;  /* 0x7ffffffe13187812 */ /* 0x050fe400078ec0ff */
[----:B------:R-:W-:-:S02]  /*2df90*/  LOP3.LUT R17, R19, 0x1, RZ, 0xc0, !PT ;  /* 0x0000000113117812 */ /* 0x000fc400078ec0ff */
[C---:B-----5:R-:W-:Y:S02]  /*2dfa0*/  LOP3.LUT R28, R46.reuse, 0x7ffffffe, RZ, 0xc0, !PT ;  /* 0x7ffffffe2e1c7812 */ /* 0x060fe400078ec0ff */
        /* <DEDUP_REMOVED lines=22> */
.L_x_154:
        /* <DEDUP_REMOVED lines=9> */
[----:B------:R-:W2:Y:S04]  /*2e1a0*/  LDL R29, [R9+0x8] ;  /* 0x00000800091d7983 */ /* 0x000ea80000100800 */
[----:B------:R-:W2:Y:S04]  /*2e1b0*/  LDL R26, [R9+-0x394] ;  /* 0xfffc6c00091a7983 */ /* 0x000ea80000100800 */
        /* <DEDUP_REMOVED lines=44> */
[----:B------:R-:W-:-:S02]  /*2e480*/  SHF.R.U32.HI R13, RZ, 0x1, R13 ;  /* 0x00000001ff0d7819 */ /* 0x000fc4000001160d */
[----:B------:R-:W-:Y:S02]  /*2e490*/  LOP3.LUT R46, R46, R15, R27, 0x96, !PT ;  /* 0x0000000f2e2e7212 */ /* 0x000fe400078e961b */
[----:B------:R-:W-:Y:S02]  /*2e4a0*/  SEL R15, RZ, 0x9908b0df, P1 ;  /* 0x9908b0dfff0f7807 */ /* 0x000fe40000800000 */
[----:B------:R-:W-:Y:S02]  /*2e4b0*/  LOP3.LUT R24, R29, 0x7ffffffe, RZ, 0xc0, !PT ;  /* 0x7ffffffe1d187812 */ /* 0x000fe400078ec0ff */
[----:B------:R-:W-:Y:S02]  /*2e4c0*/  LOP3.LUT R28, R13, R15, R28, 0x96, !PT ;  /* 0x0000000f0d1c7212 */ /* 0x000fe400078e961c */
[----:B------:R-:W-:Y:S02]  /*2e4d0*/  LOP3.LUT R13, R29, 0x1, RZ, 0xc0, !PT ;  /* 0x000000011d0d7812 */ /* 0x000fe400078ec0ff */
[----:B------:R-:W-:-:S02]  /*2e4e0*/  LOP3.LUT R26, R17, R19, R26, 0x96, !PT ;  /* 0x00000013111a7212 */ /* 0x000fc400078e961a */
[----:B------:R-:W-:Y:S02]  /*2e4f0*/  LOP3.LUT R24, R24, 0x80000000, R25, 0xf8, !PT ;  /* 0x8000000018187812 */ /* 0x000fe400078ef819 */
[----:B------:R-:W-:Y:S02]  /*2e500*/  ISETP.NE.U32.AND P1, PT, R13, 0x1, PT ;  /* 0x000000010d00780c */ /* 0x000fe40003f25070 */
[C---:B------:R-:W-:Y:S02]  /*2e510*/  LOP3.LUT R48, R30.reuse, 0x7ffffffe, RZ, 0xc0, !PT ;  /* 0x7ffffffe1e307812 */ /* 0x040fe400078ec0ff */
[----:B------:R-:W-:Y:S02]  /*2e520*/  LOP3.LUT R15, R30, 0x1, RZ, 0xc0, !PT ;  /* 0x000000011e0f7812 */ /* 0x000fe400078ec0ff */
[C---:B------:R-:W-:Y:S02]  /*2e530*/  LOP3.LUT R17, R31.reuse, 0x7ffffffe, RZ, 0xc0, !PT ;  /* 0x7ffffffe1f117812 */ /* 0x040fe400078ec0ff */
[----:B------:R-:W-:-:S02]  /*2e540*/  LOP3.LUT R19, R31, 0x1, RZ, 0xc0, !PT ;  /* 0x000000011f137812 */ /* 0x000fc400078ec0ff */
[----:B------:R-:W-:Y:S02]  /*2e550*/  SHF.R.U32.HI R24, RZ, 0x1, R24 ;  /* 0x00000001ff187819 */ /* 0x000fe40000011618 */
[----:B------:R-:W-:Y:S02]  /*2e560*/  SEL R13, RZ, 0x9908b0df, P1 ;  /* 0x9908b0dfff0d7807 */ /* 0x000fe40000800000 */
[----:B------:R-:W-:Y:S02]  /*2e570*/  LOP3.LUT R48, R48, 0x80000000, R29, 0xf8, !PT ;  /* 0x8000000030307812 */ /* 0x000fe400078ef81d */
[----:B------:R-:W-:Y:S02]  /*2e580*/  ISETP.NE.U32.AND P2, PT, R15, 0x1, PT ;  /* 0x000000010f00780c */ /* 0x000fe40003f45070 */
[----:B------:R-:W-:Y:S02]  /*2e590*/  LOP3.LUT R17, R17, 0x80000000, R30, 0xf8, !PT ;  /* 0x8000000011117812 */ /* 0x000fe400078ef81e */
[----:B------:R-:W-:-:S02]  /*2e5a0*/  ISETP.NE.U32.AND P1, PT, R19, 0x1, PT ;  /* 0x000000011300780c */ /* 0x000fc40003f25070 */
[----:B------:R-:W-:Y:S02]  /*2e5b0*/  LOP3.LUT R30, R24, R13, R33, 0x96, !PT ;  /* 0x0000000d181e7212 */ /* 0x000fe400078e9621 */
[----:B------:R-:W-:Y:S02]  /*2e5c0*/  SHF.R.U32.HI R48, RZ, 0x1, R48 ;  /* 0x00000001ff307819 */ /* 0x000fe40000011630 */
[----:B------:R-:W-:Y:S02]  /*2e5d0*/  SEL R15, RZ, 0x9908b0df, P2 ;  /* 0x9908b0dfff0f7807 */ /* 0x000fe40001000000 */
[----:B------:R-:W-:Y:S02]  /*2e5e0*/  SHF.R.U32.HI R17, RZ, 0x1, R17 ;  /* 0x00000001ff117819 */ /* 0x000fe40000011611 */
[----:B------:R-:W-:Y:S02]  /*2e5f0*/  SEL R13, RZ, 0x9908b0df, P1 ;  /* 0x9908b0dfff0d7807 */ /* 0x000fe40000800000 */
[----:B------:R-:W-:-:S02]  /*2e600*/  LOP3.LUT R48, R48, R15, R35, 0x96, !PT ;  /* 0x0000000f30307212 */ /* 0x000fc400078e9623 */
[----:B------:R-:W-:Y:S02]  /*2e610*/  LOP3.LUT R36, R17, R13, R36, 0x96, !PT ;  /* 0x0000000d11247212 */ /* 0x000fe400078e9624 */
[C---:B------:R-:W-:Y:S02]  /*2e620*/  LOP3.LUT R13, R37.reuse, 0x1, RZ, 0xc0, !PT ;  /* 0x00000001250d7812 */ /* 0x040fe400078ec0ff */
[----:B------:R-:W-:Y:S01]  /*2e630*/  LOP3.LUT R15, R38, 0x1, RZ, 0xc0, !PT ;  /* 0x00000001260f7812 */ /* 0x000fe200078ec0ff */
[----:B------:R2:W-:Y:S01]  /*2e640*/  STL [R9+-0x8], R26 ;  /* 0xfffff81a09007387 */ /* 0x0005e20000100800 */
[----:B------:R-:W-:Y:S02]  /*2e650*/  LOP3.LUT R24, R37, 0x7ffffffe, RZ, 0xc0, !PT ;  /* 0x7ffffffe25187812 */ /* 0x000fe400078ec0ff */
[----:B------:R-:W-:Y:S01]  /*2e660*/  ISETP.NE.U32.AND P1, PT, R13, 0x1, PT ;  /* 0x000000010d00780c */ /* 0x000fe20003f25070 */
[----:B------:R3:W-:Y:S01]  /*2e670*/  STL [R9], R28 ;  /* 0x0000001c09007387 */ /* 0x0007e20000100800 */
[----:B------:R-:W-:-:S02]  /*2e680*/  ISETP.NE.U32.AND P2, PT, R15, 0x1, PT ;  /* 0x000000010f00780c */ /* 0x000fc40003f45070 */
[C---:B------:R-:W-:Y:S02]  /*2e690*/  LOP3.LUT R13, R39.reuse, 0x7ffffffe, RZ, 0xc0, !PT ;  /* 0x7ffffffe270d7812 */ /* 0x040fe400078ec0ff */
[----:B------:R-:W-:Y:S02]  /*2e6a0*/  LOP3.LUT R15, R39, 0x1, RZ, 0xc0, !PT ;  /* 0x00000001270f7812 */ /* 0x000fe400078ec0ff */
[----:B--2---:R-:W-:Y:S01]  /*2e6b0*/  LOP3.LUT R26, R38, 0x7ffffffe, RZ, 0xc0, !PT ;  /* 0x7ffffffe261a7812 */ /* 0x004fe200078ec0ff */
[----:B------:R-:W-:Y:S01]  /*2e6c0*/  UIADD3 UR4, UPT, UPT, UR4, 0xc, URZ ;  /* 0x0000000c04047890 */ /* 0x000fe2000fffe0ff */
[----:B------:R-:W-:Y:S02]  /*2e6d0*/  LOP3.LUT R24, R24, 0x80000000, R31, 0xf8, !PT ;  /* 0x8000000018187812 */ /* 0x000fe400078ef81f */
[----:B------:R-:W-:Y:S02]  /*2e6e0*/  LOP3.LUT R26, R26, 0x80000000, R37, 0xf8, !PT ;  /* 0x800000001a1a7812 */ /* 0x000fe400078ef825 */
[----:B------:R-:W-:-:S02]  /*2e6f0*/  LOP3.LUT R38, R13, 0x80000000, R38, 0xf8, !PT ;  /* 0x800000000d267812 */ /* 0x000fc400078ef826 */
[----:B------:R-:W-:Y:S01]  /*2e700*/  ISETP.NE.U32.AND P3, PT, R15, 0x1, PT ;  /* 0x000000010f00780c */ /* 0x000fe20003f65070 */
[----:B------:R-:W-:Y:S01]  /*2e710*/  UISETP.NE.AND UP0, UPT, UR4, 0x18c, UPT ;  /* 0x0000018c0400788c */ /* 0x000fe2000bf05270 */
[----:B------:R-:W-:Y:S02]  /*2e720*/  SHF.R.U32.HI R13, RZ, 0x1, R24 ;  /* 0x00000001ff0d7819 */ /* 0x000fe40000011618 */
[----:B------:R-:W-:Y:S02]  /*2e730*/  SEL R15, RZ, 0x9908b0df, P1 ;  /* 0x9908b0dfff0f7807 */ /* 0x000fe40000800000 */
[----:B------:R-:W-:Y:S02]  /*2e740*/  SHF.R.U32.HI R26, RZ, 0x1, R26 ;  /* 0x00000001ff1a7819 */ /* 0x000fe4000001161a */
[----:B------:R-:W-:Y:S02]  /*2e750*/  SHF.R.U32.HI R19, RZ, 0x1, R38 ;  /* 0x00000001ff137819 */ /* 0x000fe40000011626 */
[----:B------:R-:W-:-:S02]  /*2e760*/  SEL R23, RZ, 0x9908b0df, P3 ;  /* 0x9908b0dfff177807 */ /* 0x000fc40001800000 */
[----:B------:R-:W-:Y:S02]  /*2e770*/  LOP3.LUT R40, R13, R15, R40, 0x96, !PT ;  /* 0x0000000f0d287212 */ /* 0x000fe400078e9628 */
[----:B------:R-:W-:Y:S01]  /*2e780*/  LOP3.LUT R42, R19, R23, R42, 0x96, !PT ;  /* 0x00000017132a7212 */ /* 0x000fe200078e962a */
[----:B------:R-:W-:Y:S04]  /*2e790*/  STL [R9+-0xc], R44 ;  /* 0xfffff42c09007387 */ /* 0x000fe80000100800 */
[----:B------:R-:W-:Y:S04]  /*2e7a0*/  STL [R9+-0x4], R46 ;  /* 0xfffffc2e09007387 */ /* 0x000fe80000100800 */
        /* <DEDUP_REMOVED lines=30> */
.L_x_152:
[----:B------:R-:W-:Y:S05]  /*2e990*/  BSYNC.RECONVERGENT B0 ;  /* 0x0000000000007941 */ /* 0x000fea0003800200 */
.L_x_151:
        /* <DEDUP_REMOVED lines=43> */
.L_x_157:
        /* <DEDUP_REMOVED lines=42> */
[----:B------:R-:W-:Y:S01]  /*2eef0*/  LOP3.LUT R46, R43, 0x7ffffffe, RZ, 0xc0, !PT ;  /* 0x7ffffffe2b2e7812 */ /* 0x000fe200078ec0ff */
[----:B------:R3:W-:Y:S01]  /*2ef00*/  STL [R11+0xc], R45 ;  /* 0x00000c2d0b007387 */ /* 0x0007e20000100800 */
[----:B------:R-:W-:Y:S02]  /*2ef10*/  LOP3.LUT R48, R48, 0x80000000, R42, 0xf8, !PT ;  /* 0x8000000030307812 */ /* 0x000fe400078ef82a */
[----:B------:R-:W-:-:S02]  /*2ef20*/  ISETP.NE.U32.AND P1, PT, R47, 0x1, PT ;  /* 0x000000012f00780c */ /* 0x000fc40003f25070 */
[----:B------:R-:W-:Y:S02]  /*2ef30*/  LOP3.LUT R46, R46, 0x80000000, R41, 0xf8, !PT ;  /* 0x800000002e2e7812 */ /* 0x000fe400078ef829 */
[----:B------:R-:W-:Y:S02]  /*2ef40*/  LOP3.LUT R42, R33, 0x7ffffffe, RZ, 0xc0, !PT ;  /* 0x7ffffffe212a7812 */ /* 0x000fe400078ec0ff */
[----:B---3--:R-:W-:Y:S02]  /*2ef50*/  LOP3.LUT R45, R43, 0x1, RZ, 0xc0, !PT ;  /* 0x000000012b2d7812 */ /* 0x008fe400078ec0ff */
[----:B------:R-:W-:Y:S02]  /*2ef60*/  LOP3.LUT R41, R33, 0x1, RZ, 0xc0, !PT ;  /* 0x0000000121297812 */ /* 0x000fe400078ec0ff */
[----:B------:R-:W-:Y:S02]  /*2ef70*/  ISETP.NE.U32.AND P2, PT, R45, 0x1, PT ;  /* 0x000000012d00780c */ /* 0x000fe40003f45070 */
        /* <DEDUP_REMOVED lines=11> */
[C---:B--2---:R-:W-:Y:S02]  /*2f030*/  LOP3.LUT R42, R28.reuse, 0x7ffffffe, RZ, 0xc0, !PT ;  /* 0x7ffffffe1c2a7812 */ /* 0x044fe400078ec0ff */
[----:B------:R-:W-:-:S02]  /*2f040*/  LOP3.LUT R39, R28, 0x1, RZ, 0xc0, !PT ;  /* 0x000000011c277812 */ /* 0x000fc400078ec0ff */
[C---:B------:R-:W-:Y:S01]  /*2f050*/  LOP3.LUT R43, R37.reuse, 0x1, RZ, 0xc0, !PT ;  /* 0x00000001252b7812 */ /* 0x040fe200078ec0ff */
[----:B------:R2:W-:Y:S01]  /*2f060*/  STL [R11+0x18], R38 ;  /* 0x000018260b007387 */ /* 0x0005e20000100800 */
[----:B------:R-:W-:Y:S02]  /*2f070*/  LOP3.LUT R33, R42, 0x80000000, R33, 0xf8, !PT ;  /* 0x800000002a217812 */ /* 0x000fe400078ef821 */
[----:B------:R-:W-:Y:S02]  /*2f080*/  LOP3.LUT R41, R37, 0x7ffffffe, RZ, 0xc0, !PT ;  /* 0x7ffffffe25297812 */ /* 0x000fe400078ec0ff */
[----:B------:R-:W-:Y:S02]  /*2f090*/  ISETP.NE.U32.AND P1, PT, R39, 0x1, PT ;  /* 0x000000012700780c */ /* 0x000fe40003f25070 */
[----:B------:R-:W-:Y:S02]  /*2f0a0*/  LOP3.LUT R42, R36, 0x7ffffffe, RZ, 0xc0, !PT ;  /* 0x7ffffffe242a7812 */ /* 0x000fe400078ec0ff */
[----:B------:R-:W-:-:S02]  /*2f0b0*/  ISETP.NE.U32.AND P2, PT, R43, 0x1, PT ;  /* 0x000000012b00780c */ /* 0x000fc40003f45070 */
[----:B--2---:R-:W-:Y:S02]  /*2f0c0*/  LOP3.LUT R38, R36, 0x1, RZ, 0xc0, !PT ;  /* 0x0000000124267812 */ /* 0x004fe400078ec0ff */
[C---:B------:R-:W-:Y:S02]  /*2f0d0*/  LOP3.LUT R39, R23.reuse, 0x7ffffffe, RZ, 0xc0, !PT ;  /* 0x7ffffffe17277812 */ /* 0x040fe400078ec0ff */
[----:B------:R-:W-:Y:S02]  /*2f0e0*/  LOP3.LUT R43, R23, 0x1, RZ, 0xc0, !PT ;  /* 0x00000001172b7812 */ /* 0x000fe400078ec0ff */
[----:B------:R-:W-:Y:S02]  /*2f0f0*/  LOP3.LUT R28, R41, 0x80000000, R28, 0xf8, !PT ;  /* 0x80000000291c7812 */ /* 0x000fe400078ef81c */
[----:B------:R-:W-:Y:S02]  /*2f100*/  LOP3.LUT R42, R42, 0x80000000, R37, 0xf8, !PT ;  /* 0x800000002a2a7812 */ /* 0x000fe400078ef825 */
[----:B------:R-:W-:-:S02]  /*2f110*/  ISETP.NE.U32.AND P3, PT, R38, 0x1, PT ;  /* 0x000000012600780c */ /* 0x000fc40003f65070 */
[----:B------:R-:W-:Y:S02]  /*2f120*/  LOP3.LUT R41, R39, 0x80000000, R36, 0xf8, !PT ;  /* 0x8000000027297812 */ /* 0x000fe400078ef824 */
[----:B------:R-:W-:Y:S02]  /*2f130*/  ISETP.NE.U32.AND P4, PT, R43, 0x1, PT ;  /* 0x000000012b00780c */ /* 0x000fe40003f85070 */
[----:B------:R-:W-:Y:S02]  /*2f140*/  SHF.R.U32.HI R39, RZ, 0x1, R42 ;  /* 0x00000001ff277819 */ /* 0x000fe4000001162a */
[----:B------:R-:W-:Y:S02]  /*2f150*/  SEL R38, RZ, 0x9908b0df, P3 ;  /* 0x9908b0dfff267807 */ /* 0x000fe40001800000 */
[----:B------:R-:W-:Y:S02]  /*2f160*/  SHF.R.U32.HI R42, RZ, 0x1, R41 ;  /* 0x00000001ff2a7819 */ /* 0x000fe40000011629 */
[----:B------:R-:W-:-:S02]  /*2f170*/  SHF.R.U32.HI R28, RZ, 0x1, R28 ;  /* 0x00000001ff1c7819 */ /* 0x000fc4000001161c */
[----:B------:R-:W-:Y:S02]  /*2f180*/  SEL R37, RZ, 0x9908b0df, P2 ;  /* 0x9908b0dfff257807 */ /* 0x000fe40001000000 */
[----:B------:R-:W-:Y:S01]  /*2f190*/  SEL R41, RZ, 0x9908b0df, P4 ;  /* 0x9908b0dfff297807 */ /* 0x000fe20002000000 */
[----:B------:R2:W-:Y:S01]  /*2f1a0*/  STL [R11+0x10], R44 ;  /* 0x0000102c0b007387 */ /* 0x0005e20000100800 */
[----:B------:R-:W-:Y:S02]  /*2f1b0*/  LOP3.LUT R30, R39, R38, R30, 0x96, !PT ;  /* 0x00000026271e7212 */ /* 0x000fe400078e961e */
[----:B------:R-:W-:Y:S02]  /*2f1c0*/  LOP3.LUT R28, R28, R37, R31, 0x96, !PT ;  /* 0x000000251c1c7212 */ /* 0x000fe400078e961f */
[----:B------:R-:W-:Y:S02]  /*2f1d0*/  LOP3.LUT R42, R42, R41, R29, 0x96, !PT ;  /* 0x000000292a2a7212 */ /* 0x000fe400078e961d */
[----:B------:R-:W-:-:S02]  /*2f1e0*/  LOP3.LUT R38, R27, 0x7ffffffe, RZ, 0xc0, !PT ;  /* 0x7ffffffe1b267812 */ /* 0x000fc400078ec0ff */
[----:B------:R-:W-:Y:S02]  /*2f1f0*/  LOP3.LUT R29, R27, 0x1, RZ, 0xc0, !PT ;  /* 0x000000011b1d7812 */ /* 0x000fe400078ec0ff */
[----:B--2---:R-:W-:Y:S02]  /*2f200*/  LOP3.LUT R44, R26, 0x7ffffffe, RZ, 0xc0, !PT ;  /* 0x7ffffffe1a2c7812 */ /* 0x004fe400078ec0ff */
[----:B------:R-:W-:Y:S01]  /*2f210*/  SHF.R.U32.HI R36, RZ, 0x1, R33 ;  /* 0x00000001ff247819 */ /* 0x000fe20000011621 */
[----:B------:R2:W-:Y:S01]  /*2f220*/  STL [R11+0x24], R28 ;  /* 0x0000241c0b007387 */ /* 0x0005e20000100800 */
[----:B------:R-:W-:Y:S02]  /*2f230*/  SEL R33, RZ, 0x9908b0df, P1 ;  /* 0x9908b0dfff217807 */ /* 0x000fe40000800000 */
[----:B------:R-:W-:Y:S02]  /*2f240*/  LOP3.LUT R38, R38, 0x80000000, R23, 0xf8, !PT ;  /* 0x8000000026267812 */ /* 0x000fe400078ef817 */
[----:B------:R-:W-:-:S02]  /*2f250*/  ISETP.NE.U32.AND P1, PT, R29, 0x1, PT ;  /* 0x000000011d00780c */ /* 0x000fc40003f25070 */
[----:B------:R-:W-:Y:S02]  /*2f260*/  LOP3.LUT R44, R44, 0x80000000, R27, 0xf8, !PT ;  /* 0x800000002c2c7812 */ /* 0x000fe400078ef81b */
[C---:B------:R-:W-:Y:S02]  /*2f270*/  LOP3.LUT R23, R25.reuse, 0x7ffffffe, RZ, 0xc0, !PT ;  /* 0x7ffffffe19177812 */ /* 0x040fe400078ec0ff */
[----:B------:R-:W-:Y:S02]  /*2f280*/  LOP3.LUT R31, R26, 0x1, RZ, 0xc0, !PT ;  /* 0x000000011a1f7812 */ /* 0x000fe400078ec0ff */
[----:B------:R-:W-:Y:S02]  /*2f290*/  LOP3.LUT R27, R25, 0x1, RZ, 0xc0, !PT ;  /* 0x00000001191b7812 */ /* 0x000fe400078ec0ff */
[C---:B--2---:R-:W-:Y:S02]  /*2f2a0*/  LOP3.LUT R28, R13.reuse, 0x7ffffffe, RZ, 0xc0, !PT ;  /* 0x7ffffffe0d1c7812 */ /* 0x044fe400078ec0ff */
[----:B------:R-:W-:-:S02]  /*2f2b0*/  LOP3.LUT R29, R13, 0x1, RZ, 0xc0, !PT ;  /* 0x000000010d1d7812 */ /* 0x000fc400078ec0ff */
[----:B------:R-:W-:Y:S02]  /*2f2c0*/  LOP3.LUT R23, R23, 0x80000000, R26, 0xf8, !PT ;  /* 0x8000000017177812 */ /* 0x000fe400078ef81a */
[----:B------:R-:W-:Y:S02]  /*2f2d0*/  ISETP.NE.U32.AND P2, PT, R31, 0x1, PT ;  /* 0x000000011f00780c */ /* 0x000fe40003f45070 */
        /* <DEDUP_REMOVED lines=11> */
[----:B------:R-:W-:Y:S02]  /*2f390*/  SEL R23, RZ, 0x9908b0df, P4 ;  /* 0x9908b0dfff177807 */ /* 0x000fe40002000000 */
[----:B------:R-:W-:Y:S02]  /*2f3a0*/  LOP3.LUT R36, R36, R33, R35, 0x96, !PT ;  /* 0x0000002124247212 */ /* 0x000fe400078e9623 */
        /* <DEDUP_REMOVED lines=49> */
.L_x_158:
        /* <DEDUP_REMOVED lines=16> */
[----:B------:R-:W-:Y:S02]  /*2f7c0*/  LOP3.LUT R30, R29, 0x1, RZ, 0xc0, !PT ;  /* 0x000000011d1e7812 */ /* 0x000fe400078ec0ff */
[----:B--2---:R-:W-:Y:S02]  /*2f7d0*/  LOP3.LUT R26, R26, R11, R27, 0x96, !PT ;  /* 0x0000000b1a1a7212 */ /* 0x004fe400078e961b */
[----:B------:R-:W-:Y:S02]  /*2f7e0*/  LOP3.LUT R28, R28, 0x80000000, R25, 0xf8, !PT ;  /* 0x800000001c1c7812 */ /* 0x000fe400078ef819 */
[----:B------:R-:W-:Y:S01]  /*2f7f0*/  ISETP.NE.U32.AND P1, PT, R30, 0x1, PT ;  /* 0x000000011e00780c */ /* 0x000fe20003f25070 */
[----:B------:R2:W-:Y:S01]  /*2f800*/  STL [R15], R26 ;  /* 0x0000001a0f007387 */ /* 0x0005e20000100800 */
        /* <DEDUP_REMOVED lines=30> */
[----:B------:R-:W-:Y:S01]  /*2f9f0*/  VIADD R40, R24, 0x8 ;  /* 0x0000000818287836 */ /* 0x000fe20000000000 */
        /* <DEDUP_REMOVED lines=47> */
[----:B------:R-:W-:Y:S02]  /*2fcf0*/  LOP3.LUT R27, R27, 0x80000000, R28, 0xf8, !PT ;  /* 0x800000001b1b7812 */ /* 0x000fe400078ef81c */
[----:B------:R-:W-:-:S02]  /*2fd00*/  LOP3.LUT R31, R30, 0x1, RZ, 0xc0, !PT ;  /* 0x000000011e1f7812 */ /* 0x000fc400078ec0ff */
[C---:B----4-:R-:W-:Y:S02]  /*2fd10*/  LOP3.LUT R25, R33.reuse, 0x7ffffffe, RZ, 0xc0, !PT ;  /* 0x7ffffffe21197812 */ /* 0x050fe400078ec0ff */
        /* <DEDUP_REMOVED lines=9> */
[----:B------:R-:W-:Y:S02]  /*2fdb0*/  SHF.R.U32.HI R26, RZ, 0x1, R26 ;  /* 0x00000001ff1a7819 */ /* 0x000fe4000001161a */
[----:B------:R-:W-:-:S02]  /*2fdc0*/  SEL R25, RZ, 0x9908b0df, P1 ;  /* 0x9908b0dfff197807 */ /* 0x000fc40000800000 */
        /* <DEDUP_REMOVED lines=27> */
.L_x_156:
[----:B------:R-:W-:Y:S05]  /*2ff80*/  BSYNC.RECONVERGENT B0 ;  /* 0x0000000000007941 */ /* 0x000fea0003800200 */
.L_x_155:
[C---:B--2---:R-:W-:Y:S01]  /*2ff90*/  VIADD R24, R28.reuse, 0x1 ;  /* 0x000000011c187836 */ /* 0x044fe20000000000 */
[----:B------:R-:W2:Y:S01]  /*2ffa0*/  LDCU.64 UR4, c[0x0][0x3b0] ;  /* 0x00007600ff0477ac */ /* 0x000ea20008000a00 */
[----:B------:R-:W-:-:S03]  /*2ffb0*/  IMAD R13, R28, 0x4, R1 ;  /* 0x000000041c0d7824 */ /* 0x000fc600078e0201 */
[----:B------:R3:W-:Y:S04]  /*2ffc0*/  STL [R1+0x9c0], R24 ;  /* 0x0009c01801007387 */ /* 0x0007e80000100800 */
[----:B------:R-:W4:Y:S01]  /*2ffd0*/  LDL R13, [R13] ;  /* 0x000000000d0d7983 */ /* 0x000f220000100800 */
[----:B------:R-:W-:Y:S01]  /*2ffe0*/  IMAD.SHL.U32 R28, R5, 0x8000, RZ ;  /* 0x00008000051c7824 */ /* 0x000fe200078e00ff */
        /* <DEDUP_REMOVED lines=9> */
[----:B------:R-:W-:Y:S02]  /*30080*/  LOP3.LUT R28, R28, 0xf8000, RZ, 0xc0, !PT ;  /* 0x000f80001c1c7812 */ /* 0x000fe400078ec0ff */
[----:B------:R-:W-:Y:S02]  /*30090*/  LOP3.LUT R30, R7, 0xe8000000, R30, 0x78, !PT ;  /* 0xe8000000071e7812 */ /* 0x000fe400078e781e */
[----:B------:R-:W-:Y:S02]  /*300a0*/  LOP3.LUT R28, R28, 0x1f00000, R3, 0xf8, !PT ;  /* 0x01f000001c1c7812 */ /* 0x000fe400078ef803 */
[----:B------:R-:W-:-:S02]  /*300b0*/  SHF.R.U32.HI R5, RZ, 0x11, R30 ;  /* 0x00000011ff057819 */ /* 0x000fc4000001161e */
        /* <DEDUP_REMOVED lines=13> */
[----:B------:R-:W2:-:S12]  /*30190*/  LDCU UR4, c[0x0][0x3b0] ;  /* 0x00007600ff0477ac */ /* 0x000e980008000800 */
.L_x_164:
        /* <DEDUP_REMOVED lines=36> */
.L_x_162:
[----:B------:R-:W2:Y:S04]  /*303e0*/  LDL R15, [R5+0x10] ;  /* 0x00001000050f7983 */ /* 0x000ea80000100800 */
[----:B---3--:R-:W3:Y:S01]  /*303f0*/  LDL R7, [R5+0x640] ;  /* 0x0006400005077983 */ /* 0x008ee20000100800 */
[C---:B--2---:R-:W-:Y:S02]  /*30400*/  LOP3.LUT R26, R15.reuse, 0x7ffffffe, RZ, 0xc0, !PT ;  /* 0x7ffffffe0f1a7812 */ /* 0x044fe400078ec0ff */
[----:B------:R-:W-:Y:S02]  /*30410*/  LOP3.LUT R9, R15, 0x1, RZ, 0xc0, !PT ;  /* 0x000000010f097812 */ /* 0x000fe400078ec0ff */
[----:B------:R-:W-:Y:S02]  /*30420*/  LOP3.LUT R26, R26, 0x80000000, R3, 0xf8, !PT ;  /* 0x800000001a1a7812 */ /* 0x000fe400078ef803 */
[----:B------:R-:W-:-:S02]  /*30430*/  ISETP.NE.U32.AND P2, PT, R9, 0x1, PT ;  /* 0x000000010900780c */ /* 0x000fc40003f45070 */
[----:B------:R-:W-:Y:S01]  /*30440*/  SHF.R.U32.HI R28, RZ, 0x1, R26 ;  /* 0x00000001ff1c7819 */ /* 0x000fe2000001161a */
[----:B------:R-:W-:Y:S01]  /*30450*/  VIADD R26, R24, 0x4 ;  /* 0x00000004181a7836 */ /* 0x000fe20000000000 */
[----:B------:R-:W-:-:S04]  /*30460*/  SEL R3, RZ, 0x9908b0df, P2 ;  /* 0x9908b0dfff037807 */ /* 0x000fc80001000000 */
[----:B---3--:R-:W-:Y:S01]  /*30470*/  LOP3.LUT R28, R28, R3, R7, 0x96, !PT ;  /* 0x000000031c1c7212 */ /* 0x008fe200078e9607 */
        /* <DEDUP_REMOVED lines=63> */
[C---:B-----5:R-:W-:Y:S02]  /*30870*/  LOP3.LUT R30, R29.reuse, 0x7ffffffe, RZ, 0xc0, !PT ;  /* 0x7ffffffe1d1e7812 */ /* 0x060fe400078ec0ff */
        /* <DEDUP_REMOVED lines=20> */
[----:B------:R-:W-:Y:S04]  /*309c0*/  STL [R5+0x8], R30 ;  /* 0x0000081e05007387 */ /* 0x000fe80000100800 */
[----:B------:R3:W-:Y:S04]  /*309d0*/  STL [R5+0xc], R38 ;  /* 0x00000c2605007387 */ /* 0x0007e80000100800 */
[----:B------:R-:W2:Y:S04]  /*309e0*/  LDL R17, [R11+0x4] ;  /* 0x000004000b117983 */ /* 0x000ea80000100800 */
[----:B------:R-:W4:Y:S04]  /*309f0*/  LDL R27, [R11+0x8] ;  /* 0x000008000b1b7983 */ /* 0x000f280000100800 */
[----:B------:R-:W5:Y:S04]  /*30a00*/  LDL R23, [R11+0x634] ;  /* 0x000634000b177983 */ /* 0x000f680000100800 */
[----:B------:R-:W5:Y:S04]  /*30a10*/  LDL R36, [R11+0xc] ;  /* 0x00000c000b247983 */ /* 0x000f680000100800 */
[----:B------:R-:W5:Y:S04]  /*30a20*/  LDL R7, [R11+0x10] ;  /* 0x000010000b077983 */ /* 0x000f680000100800 */
[----:B------:R-:W5:Y:S04]  /*30a30*/  LDL R15, [R11+0x638] ;  /* 0x000638000b0f7983 */ /* 0x000f680000100800 */
[----:B------:R-:W5:Y:S04]  /*30a40*/  LDL R3, [R11+0x63c] ;  /* 0x00063c000b037983 */ /* 0x000f680000100800 */
[----:B------:R-:W5:Y:S01]  /*30a50*/  LDL R13, [R11+0x640] ;  /* 0x000640000b0d7983 */ /* 0x000f620000100800 */
[----:B------:R-:W-:Y:S01]  /*30a60*/  VIADD R24, R24, 0x10 ;  /* 0x0000001018187836 */ /* 0x000fe20000000000 */
[----:B--2---:R-:W-:-:S02]  /*30a70*/  LOP3.LUT R26, R17, 0x7ffffffe, RZ, 0xc0, !PT ;  /* 0x7ffffffe111a7812 */ /* 0x004fc400078ec0ff */
[----:B------:R-:W-:Y:S02]  /*30a80*/  LOP3.LUT R25, R17, 0x1, RZ, 0xc0, !PT ;  /* 0x0000000111197812 */ /* 0x000fe400078ec0ff */
[----:B------:R-:W-:Y:S02]  /*30a90*/  LOP3.LUT R26, R26, 0x80000000, R9, 0xf8, !PT ;  /* 0x800000001a1a7812 */ /* 0x000fe400078ef809 */
[----:B------:R-:W-:Y:S02]  /*30aa0*/  ISETP.NE.U32.AND P2, PT, R25, 0x1, PT ;  /* 0x000000011900780c */ /* 0x000fe40003f45070 */
[----:B------:R-:W-:Y:S02]  /*30ab0*/  SHF.R.U32.HI R26, RZ, 0x1, R26 ;  /* 0x00000001ff1a7819 */ /* 0x000fe4000001161a */
[----:B---3--:R-:W-:Y:S02]  /*30ac0*/  SEL R5, RZ, 0x9908b0df, P2 ;  /* 0x9908b0dfff057807 */ /* 0x008fe40001000000 */
[----:B----4-:R-:W-:-:S02]  /*30ad0*/  LOP3.LUT R28, R27, 0x7ffffffe, RZ, 0xc0, !PT ;  /* 0x7ffffffe1b1c7812 */ /* 0x010fc400078ec0ff */
[----:B------:R-:W-:Y:S02]  /*30ae0*/  LOP3.LUT R9, R27, 0x1, RZ, 0xc0, !PT ;  /* 0x000000011b097812 */ /* 0x000fe400078ec0ff */
[----:B-----5:R-:W-:Y:S02]  /*30af0*/  LOP3.LUT R30, R26, R5, R23, 0x96, !PT ;  /* 0x000000051a1e7212 */ /* 0x020fe400078e9617 */
[----:B------:R-:W-:Y:S02]  /*30b00*/  LOP3.LUT R26, R36, 0x7ffffffe, RZ, 0xc0, !PT ;  /* 0x7ffffffe241a7812 */ /* 0x000fe400078ec0ff */
[----:B------:R-:W-:Y:S01]  /*30b10*/  LOP3.LUT R28, R28, 0x80000000, R17, 0xf8, !PT ;  /* 0x800000001c1c7812 */ /* 0x000fe200078ef811 */
[----:B------:R-:W-:Y:S01]  /*30b20*/  STL [R11], R30 ;  /* 0x0000001e0b007387 */ /* 0x000fe20000100800 */
[----:B------:R-:W-:Y:S02]  /*30b30*/  ISETP.NE.U32.AND P2, PT, R9, 0x1, PT ;  /* 0x000000010900780c */ /* 0x000fe40003f45070 */
[----:B------:R-:W-:-:S02]  /*30b40*/  LOP3.LUT R5, R7, 0x7ffffffe, RZ, 0xc0, !PT ;  /* 0x7ffffffe07057812 */ /* 0x000fc400078ec0ff */
[----:B------:R-:W-:Y:S02]  /*30b50*/  LOP3.LUT R17, R36, 0x1, RZ, 0xc0, !PT ;  /* 0x0000000124117812 */ /* 0x000fe400078ec0ff */
[----:B------:R-:W-:Y:S02]  /*30b60*/  LOP3.LUT R9, R7, 0x1, RZ, 0xc0, !PT ;  /* 0x0000000107097812 */ /* 0x000fe400078ec0ff */
[----:B------:R-:W-:Y:S02]  /*30b70*/  LOP3.LUT R26, R26, 0x80000000, R27, 0xf8, !PT ;  /* 0x800000001a1a7812 */ /* 0x000fe400078ef81b */
[----:B------:R-:W-:Y:S02]  /*30b80*/  LOP3.LUT R5, R5, 0x80000000, R36, 0xf8, !PT ;  /* 0x8000000005057812 */ /* 0x000fe400078ef824 */
[----:B------:R-:W-:Y:S02]  /*30b90*/  ISETP.NE.U32.AND P3, PT, R17, 0x1, PT ;  /* 0x000000011100780c */ /* 0x000fe40003f65070 */
[----:B------:R-:W-:-:S02]  /*30ba0*/  ISETP.NE.U32.AND P4, PT, R9, 0x1, PT ;  /* 0x000000010900780c */ /* 0x000fc40003f85070 */
[----:B------:R-:W-:Y:S02]  /*30bb0*/  SHF.R.U32.HI R38, RZ, 0x1, R26 ;  /* 0x00000001ff267819 */ /* 0x000fe4000001161a */
[----:B------:R-:W-:Y:S02]  /*30bc0*/  SHF.R.U32.HI R26, RZ, 0x1, R5 ;  /* 0x00000001ff1a7819 */ /* 0x000fe40000011605 */
[----:B------:R-:W-:Y:S02]  /*30bd0*/  SHF.R.U32.HI R28, RZ, 0x1, R28 ;  /* 0x00000001ff1c7819 */ /* 0x000fe4000001161c */
[----:B------:R-:W-:Y:S02]  /*30be0*/  SEL R9, RZ, 0x9908b0df, P2 ;  /* 0x9908b0dfff097807 */ /* 0x000fe40001000000 */
[----:B------:R-:W-:Y:S02]  /*30bf0*/  SEL R17, RZ, 0x9908b0df, P3 ;  /* 0x9908b0dfff117807 */ /* 0x000fe40001800000 */
        /* <DEDUP_REMOVED lines=35> */
[----:B------:R3:W-:Y:S01]  /*30e30*/  STL [R5], R28 ;  /* 0x0000001c05007387 */ /* 0x0007e20000100800 */
[----:B------:R-:W-:-:S03]  /*30e40*/  ISETP.NE.AND P2, PT, R24, 0xe0, PT ;  /* 0x000000e01800780c */ /* 0x000fc60003f45270 */
[----:B------:R3:W-:Y:S04]  /*30e50*/  STL [R5+0x4], R26 ;  /* 0x0000041a05007387 */ /* 0x0007e80000100800 */
[----:B------:R3:W-:Y:S06]  /*30e60*/  STL [R5+0x8], R30 ;  /* 0x0000081e05007387 */ /* 0x0007ec0000100800 */
[----:B------:R-:W-:Y:S05]  /*30e70*/  @P2 BRA `(.L_x_162) ;  /* 0xfffffff400582947 */ /* 0x000fea000383ffff */
[----:B------:R2:W5:Y:S01]  /*30e80*/  LDL R3, [R1+0x38c] ;  /* 0x00038c0001037983 */ /* 0x0005620000100800 */
[----:B------:R-:W-:-:S07]  /*30e90*/  IMAD.MOV.U32 R24, RZ, RZ, 0xe3 ;  /* 0x000000e3ff187424 */ /* 0x000fce00078e00ff */
.L_x_163:
[----:B------:R-:W-:-:S05]  /*30ea0*/  IMAD R7, R24, 0x4, R1 ;  /* 0x0000000418077824 */ /* 0x000fca00078e0201 */
[----:B----4-:R-:W4:Y:S04]  /*30eb0*/  LDL R15, [R7+0x4] ;  /* 0x00000400070f7983 */ /* 0x010f280000100800 */
[----:B------:R-:W2:Y:S04]  /*30ec0*/  LDL R25, [R7+0x8] ;  /* 0x0000080007197983 */ /* 0x000ea80000100800 */
[----:B------:R-:W2:Y:S04]  /*30ed0*/  LDL R17, [R7+-0x38c] ;  /* 0xfffc740007117983 */ /* 0x000ea80000100800 */
[----:B------:R-:W2:Y:S04]  /*30ee0*/  LDL R27, [R7+0xc] ;  /* 0x00000c00071b7983 */ /* 0x000ea80000100800 */
[----:B---3--:R-:W3:Y:S04]  /*30ef0*/  LDL R5, [R7+0x10] ;  /* 0x0000100007057983 */ /* 0x008ee80000100800 */
[----:B------:R-:W3:Y:S04]  /*30f00*/  LDL R13, [R7+-0x388] ;  /* 0xfffc7800070d7983 */ /* 0x000ee80000100800 */
[----:B------:R-:W3:Y:S04]  /*30f10*/  LDL R11, [R7+-0x384] ;  /* 0xfffc7c00070b7983 */ /* 0x000ee80000100800 */
[----:B------:R-:W3:Y:S01]  /*30f20*/  LDL R9, [R7+-0x380] ;  /* 0xfffc800007097983 */ /* 0x000ee20000100800 */
[----:B----4-:R-:W-:-:S02]  /*30f30*/  LOP3.LUT R26, R15, 0x7ffffffe, RZ, 0xc0, !PT ;  /* 0x7ffffffe0f1a7812 */ /* 0x010fc400078ec0ff */
[----:B------:R-:W-:Y:S02]  /*30f40*/  LOP3.LUT R23, R15, 0x1, RZ, 0xc0, !PT ;  /* 0x000000010f177812 */ /* 0x000fe400078ec0ff */
[----:B-----5:R-:W-:Y:S02]  /*30f50*/  LOP3.LUT R26, R26, 0x80000000, R3, 0xf8, !PT ;  /* 0x800000001a1a7812 */ /* 0x020fe400078ef803 */
[----:B------:R-:W-:Y:S02]  /*30f60*/  ISETP.NE.U32.AND P2, PT, R23, 0x1, PT ;  /* 0x000000011700780c */ /* 0x000fe40003f45070 */
[----:B------:R-:W-:Y:S02]  /*30f70*/  SHF.R.U32.HI R26, RZ, 0x1, R26 ;  /* 0x00000001ff1a7819 */ /* 0x000fe4000001161a */
[----:B------:R-:W-:Y:S02]  /*30f80*/  SEL R3, RZ, 0x9908b0df, P2 ;  /* 0x9908b0dfff037807 */ /* 0x000fe40001000000 */
[----:B--2---:R-:W-:-:S02]  /*30f90*/  LOP3.LUT R28, R25, 0x7ffffffe, RZ, 0xc0, !PT ;  /* 0x7ffffffe191c7812 */ /* 0x004fc400078ec0ff */
[----:B------:R-:W-:Y:S02]  /*30fa0*/  LOP3.LUT R26, R26, R3, R17, 0x96, !PT ;  /* 0x000000031a1a7212 */ /* 0x000fe400078e9611 */
[----:B------:R-:W-:Y:S02]  /*30fb0*/  LOP3.LUT R28, R28, 0x80000000, R15, 0xf8, !PT ;  /* 0x800000001c1c7812 */ /* 0x000fe400078ef80f */
[----:B------:R-:W-:Y:S01]  /*30fc0*/  LOP3.LUT R23, R25, 0x1, RZ, 0xc0, !PT ;  /* 0x0000000119177812 */ /* 0x000fe200078ec0ff */
[----:B------:R2:W-:Y:S01]  /*30fd0*/  STL [R7], R26 ;  /* 0x0000001a07007387 */ /* 0x0005e20000100800 */
[C---:B------:R-:W-:Y:S02]  /*30fe0*/  LOP3.LUT R30, R27.reuse, 0x7ffffffe, RZ, 0xc0, !PT ;  /* 0x7ffffffe1b1e7812 */ /* 0x040fe400078ec0ff */
[----:B------:R-:W-:Y:S02]  /*30ff0*/  LOP3.LUT R3, R27, 0x1, RZ, 0xc0, !PT ;  /* 0x000000011b037812 */ /* 0x000fe400078ec0ff */
[----:B---3--:R-:W-:-:S02]  /*31000*/  LOP3.LUT R36, R5, 0x7ffffffe, RZ, 0xc0, !PT ;  /* 0x7ffffffe05247812 */ /* 0x008fc400078ec0ff */
        /* <DEDUP_REMOVED lines=117> */
.L_x_161:
[----:B--2---:R-:W-:Y:S05]  /*31760*/  BSYNC.RECONVERGENT B0 ;  /* 0x0000000000007941 */ /* 0x004fea0003800200 */
.L_x_160:
        /* <DEDUP_REMOVED lines=20> */
.L_x_159:
[----:B------:R-:W-:-:S09]  /*318b0*/  UISETP.GE.AND UP0, UPT, UR8, 0x1, UPT ;  /* 0x000000010800788c */ /* 0x000fd2000bf06270 */
[----:B------:R-:W-:Y:S05]  /*318c0*/  BRA.U !UP0, `(.L_x_165) ;  /* 0x0000001508747547 */ /* 0x000fea000b800000 */
[----:B------:R-:W-:-:S05]  /*318d0*/  UMOV UR4, URZ ;  /* 0x000000ff00047c82 */ /* 0x000fca0008000000 */
.L_x_170:
        /* <DEDUP_REMOVED lines=37> */
.L_x_168:
        /* <DEDUP_REMOVED lines=167> */
.L_x_169:
        /* <DEDUP_REMOVED lines=140> */
.L_x_167:
[----:B------:R-:W-:Y:S05]  /*32e60*/  BSYNC.RECONVERGENT B0 ;  /* 0x0000000000007941 */ /* 0x000fea0003800200 */
.L_x_166:
[----:B------:R-:W-:-:S05]  /*32e70*/  VIADD R24, R24, 0x1 ;  /* 0x0000000118187836 */ /* 0x000fca0000000000 */
[----:B------:R3:W-:Y:S01]  /*32e80*/  STL [R1+0x9c0], R24 ;  /* 0x0009c01801007387 */ /* 0x0007e20000100800 */
[----:B------:R-:W-:Y:S05]  /*32e90*/  BRA.U UP1, `(.L_x_170) ;  /* 0xffffffe901907547 */ /* 0x000fea000b83ffff */
.L_x_165:
[----:B------:R-:W-:Y:S01]  /*32ea0*/  ISETP.GE.AND P2, PT, R24, 0x270, PT ;  /* 0x000002701800780c */ /* 0x000fe20003f46270 */
[----:B------:R-:W-:-:S12]  /*32eb0*/  BSSY.RECONVERGENT B0, `(.L_x_171) ;  /* 0x0000152000007945 */ /* 0x000fd80003800200 */
        /* <DEDUP_REMOVED lines=33> */
.L_x_173:
        /* <DEDUP_REMOVED lines=168> */
.L_x_174:
        /* <DEDUP_REMOVED lines=136> */
.L_x_172:
[----:B------:R-:W-:Y:S05]  /*343d0*/  BSYNC.RECONVERGENT B0 ;  /* 0x0000000000007941 */ /* 0x000fea0003800200 */
.L_x_171:
[C---:B------:R-:W-:Y:S02]  /*343e0*/  VIADD R28, R24.reuse, 0x1 ;  /* 0x00000001181c7836 */ /* 0x040fe40000000000 */
[----:B------:R-:W-:-:S03]  /*343f0*/  IMAD R5, R24, 0x4, R1 ;  /* 0x0000000418057824 */ /* 0x000fc600078e0201 */
[----:B------:R0:W-:Y:S04]  /*34400*/  STL [R1+0x9c0], R28 ;  /* 0x0009c01c01007387 */ /* 0x0001e80000100800 */
[----:B------:R-:W2:Y:S01]  /*34410*/  LDL R3, [R5] ;  /* 0x0000000005037983 */ /* 0x000ea20000100800 */
[----:B------:R-:W-:Y:S01]  /*34420*/  ISETP.GE.AND P2, PT, R24, 0x26f, PT ;  /* 0x0000026f1800780c */ /* 0x000fe20003f46270 */
[----:B------:R-:W-:Y:S01]  /*34430*/  BSSY.RECONVERGENT B0, `(.L_x_175) ;  /* 0x0000156000007945 */ /* 0x000fe20003800200 */
[----:B--2-4-:R-:W-:-:S04]  /*34440*/  SHF.R.U32.HI R26, RZ, 0xb, R3 ;  /* 0x0000000bff1a7819 */ /* 0x014fc80000011603 */
[----:B------:R-:W-:-:S05]  /*34450*/  LOP3.LUT R3, R26, R3, RZ, 0x3c, !PT ;  /* 0x000000031a037212 */ /* 0x000fca00078e3cff */
[----:B---3--:R-:W-:-:S05]  /*34460*/  IMAD.SHL.U32 R24, R3, 0x80, RZ ;  /* 0x0000008003187824 */ /* 0x008fca00078e00ff */
[----:B------:R-:W-:Y:S01]  /*34470*/  LOP3.LUT R3, R3, 0x9d2c5680, R24, 0x78, !PT ;  /* 0x9d2c568003037812 */ /* 0x000fe200078e7818 */
[----:B0-----:R-:W-:Y:S06]  /*34480*/  @!P2 BRA `(.L_x_176) ;  /* 0x000000140040a947 */ /* 0x001fec0003800000 */
        /* <DEDUP_REMOVED lines=32> */
.L_x_177:
[----:B--2---:R-:W2:Y:S04]  /*34690*/  LDL R7, [R5+0x10] ;  /* 0x0000100005077983 */ /* 0x004ea80000100800 */
[----:B------:R-:W3:Y:S04]  /*346a0*/  LDL R9, [R5+0x14] ;  /* 0x0000140005097983 */ /* 0x000ee80000100800 */
[----:B------:R-:W4:Y:S04]  /*346b0*/  LDL R11, [R5+0x640] ;  /* 0x00064000050b7983 */ /* 0x000f280000100800 */
        /* <DEDUP_REMOVED lines=29> */
[----:B------:R-:W-:-:S02]  /*34890*/  SEL R47, RZ, 0x9908b0df, P2 ;  /* 0x9908b0dfff2f7807 */ /* 0x000fc40001000000 */
[----:B------:R-:W-:Y:S02]  /*348a0*/  LOP3.LUT R44, R44, 0x80000000, R7, 0xf8, !PT ;  /* 0x800000002c2c7812 */ /* 0x000fe400078ef807 */
[----:B------:R-:W-:Y:S02]  /*348b0*/  ISETP.NE.U32.AND P2, PT, R45, 0x1, PT ;  /* 0x000000012d00780c */ /* 0x000fe40003f45070 */
[----:B------:R-:W-:Y:S02]  /*348c0*/  SHF.R.U32.HI R46, RZ, 0x1, R46 ;  /* 0x00000001ff2e7819 */ /* 0x000fe4000001162e */
        /* <DEDUP_REMOVED lines=17> */
[----:B0-----:R-:W-:Y:S02]  /*349e0*/  SHF.R.U32.HI R48, RZ, 0x1, R9 ;  /* 0x00000001ff307819 */ /* 0x001fe40000011609 */
[----:B------:R-:W-:Y:S02]  /*349f0*/  SEL R9, RZ, 0x9908b0df, P3 ;  /* 0x9908b0dfff097807 */ /* 0x000fe40001800000 */
[----:B------:R-:W-:Y:S02]  /*34a00*/  LOP3.LUT R17, R46, 0x80000000, R17, 0xf8, !PT ;  /* 0x800000002e117812 */ /* 0x000fe400078ef811 */
[----:B------:R-:W-:Y:S02]  /*34a10*/  ISETP.NE.U32.AND P2, PT, R13, 0x1, PT ;  /* 0x000000010d00780c */ /* 0x000fe40003f45070 */
[----:B------:R-:W-:-:S02]  /*34a20*/  LOP3.LUT R46, R7, R9, R24, 0x96, !PT ;  /* 0x00000009072e7212 */ /* 0x000fc400078e9618 */
        /* <DEDUP_REMOVED lines=18> */
[----:B0-----:R-:W-:-:S02]  /*34b50*/  LOP3.LUT R44, R28, 0x7ffffffe, RZ, 0xc0, !PT ;  /* 0x7ffffffe1c2c7812 */ /* 0x001fc400078ec0ff */
        /* <DEDUP_REMOVED lines=16> */
[----:B0-----:R-:W-:Y:S02]  /*34c60*/  LOP3.LUT R46, R36, 0x7ffffffe, RZ, 0xc0, !PT ;  /* 0x7ffffffe242e7812 */ /* 0x001fe400078ec0ff */
[----:B------:R-:W-:Y:S02]  /*34c70*/  LOP3.LUT R36, R9, 0x80000000, R36, 0xf8, !PT ;  /* 0x8000000009247812 */ /* 0x000fe400078ef824 */
[----:B--2---:R-:W-:-:S02]  /*34c80*/  LOP3.LUT R24, R38, 0x7ffffffe, RZ, 0xc0, !PT ;  /* 0x7ffffffe26187812 */ /* 0x004fc400078ec0ff */
        /* <DEDUP_REMOVED lines=26> */
[----:B0-----:R-:W-:Y:S01]  /*34e30*/  IMAD.MOV.U32 R30, RZ, RZ, R5 ;  /* 0x000000ffff1e7224 */ /* 0x001fe200078e0005 */
        /* <DEDUP_REMOVED lines=8> */
[----:B------:R-:W3:Y:S04]  /*34ec0*/  LDL R7, [R30+0x44] ;  /* 0x000044001e077983 */ /* 0x000ee80000100800 */
[----:B------:R-:W4:Y:S04]  /*34ed0*/  LDL R13, [R30+0x48] ;  /* 0x000048001e0d7983 */ /* 0x000f280000100800 */
[----:B0-----:R-:W5:Y:S04]  /*34ee0*/  LDL R44, [R30+0x4c] ;  /* 0x00004c001e2c7983 */ /* 0x001f680000100800 */
        /* <DEDUP_REMOVED lines=31> */
[----:B--2---:R0:W5:Y:S01]  /*350e0*/  LDL R7, [R1+0x38c] ;  /* 0x00038c0001077983 */ /* 0x0041620000100800 */
[----:B------:R-:W-:Y:S01]  /*350f0*/  VIADD R5, R1, 0x39c ;  /* 0x0000039c01057836 */ /* 0x000fe20000000000 */
[----:B------:R-:W-:-:S06]  /*35100*/  UMOV UR4, URZ ;  /* 0x000000ff00047c82 */ /* 0x000fcc0008000000 */
.L_x_178:
[----:B------:R-:W2:Y:S04]  /*35110*/  LDL R41, [R5+-0xc] ;  /* 0xfffff40005297983 */ /* 0x000ea80000100800 */
[----:B------:R-:W3:Y:S04]  /*35120*/  LDL R37, [R5+-0x8] ;  /* 0xfffff80005257983 */ /* 0x000ee80000100800 */
        /* <DEDUP_REMOVED lines=21> */
[----:B--2---:R-:W-:-:S04]  /*35280*/  LOP3.LUT R42, R41, 0x7ffffffe, RZ, 0xc0, !PT ;  /* 0x7ffffffe292a7812 */ /* 0x004fc800078ec0ff */
[----:B-----5:R-:W-:Y:S02]  /*35290*/  LOP3.LUT R43, R42, 0x80000000, R7, 0xf8, !PT ;  /* 0x800000002a2b7812 */ /* 0x020fe400078ef807 */
[----:B------:R-:W2:Y:S01]  /*352a0*/  LDL R7, [R5+0x20] ;  /* 0x0000200005077983 */ /* 0x000ea20000100800 */
        /* <DEDUP_REMOVED lines=28> */
[----:B---3--:R-:W-:Y:S02]  /*35470*/  SHF.R.U32.HI R44, RZ, 0x1, R41 ;  /* 0x00000001ff2c7819 */ /* 0x008fe40000011629 */
        /* <DEDUP_REMOVED lines=52> */
[----:B--2---:R-:W-:-:S02]  /*357c0*/  LOP3.LUT R30, R7, 0x7ffffffe, RZ, 0xc0, !PT ;  /* 0x7ffffffe071e7812 */ /* 0x004fc400078ec0ff */
[----:B------:R-:W-:Y:S02]  /*357d0*/  LOP3.LUT R29, R7, 0x1, RZ, 0xc0, !PT ;  /* 0x00000001071d7812 */ /* 0x000fe400078ec0ff */
[----:B------:R-:W-:Y:S02]  /*357e0*/  LOP3.LUT R27, R30, 0x80000000, R17, 0xf8, !PT ;  /* 0x800000001e1b7812 */ /* 0x000fe400078ef811 */
[----:B------:R-:W-:Y:S02]  /*357f0*/  ISETP.NE.U32.AND P5, PT, R29, 0x1, PT ;  /* 0x000000011d00780c */ /* 0x000fe40003fa5070 */
[----:B------:R-:W-:Y:S02]  /*35800*/  SHF.R.U32.HI R30, RZ, 0x1, R23 ;  /* 0x00000001ff1e7819 */ /* 0x000fe40000011617 */
[----:B------:R-:W-:Y:S02]  /*35810*/  SEL R17, RZ, 0x9908b0df, P2 ;  /* 0x9908b0dfff117807 */ /* 0x000fe40001000000 */
[----:B------:R-:W-:-:S02]  /*35820*/  SEL R23, RZ, 0x9908b0df, P4 ;  /* 0x9908b0dfff177807 */ /* 0x000fc40002000000 */
[----:B---3--:R-:W-:Y:S02]  /*35830*/  SHF.R.U32.HI R36, RZ, 0x1, R27 ;  /* 0x00000001ff247819 */ /* 0x008fe4000001161b */
        /* <DEDUP_REMOVED lines=21> */
.L_x_176:
[----:B------:R-:W-:Y:S05]  /*35990*/  BSYNC.RECONVERGENT B0 ;  /* 0x0000000000007941 */ /* 0x000fea0003800200 */
.L_x_175:
        /* <DEDUP_REMOVED lines=43> */
.L_x_181:
        /* <DEDUP_REMOVED lines=168> */
.L_x_182:
        /* <DEDUP_REMOVED lines=136> */
.L_x_180:
[----:B------:R-:W-:Y:S05]  /*36f50*/  BSYNC.RECONVERGENT B0 ;  /* 0x0000000000007941 */ /* 0x000fea0003800200 */
.L_x_179:
        /* <DEDUP_REMOVED lines=43> */
.L_x_185:
        /* <DEDUP_REMOVED lines=168> */
.L_x_186:
        /* <DEDUP_REMOVED lines=136> */
.L_x_184:
[----:B------:R-:W-:Y:S05]  /*38510*/  BSYNC.RECONVERGENT B0 ;  /* 0x0000000000007941 */ /* 0x000fea0003800200 */
.L_x_183:
        /* <DEDUP_REMOVED lines=43> */
.L_x_189:
        /* <DEDUP_REMOVED lines=167> */
.L_x_190:
        /* <DEDUP_REMOVED lines=140> */
.L_x_188:
[----:B------:R-:W-:Y:S05]  /*39b00*/  BSYNC.RECONVERGENT B0 ;  /* 0x0000000000007941 */ /* 0x000fea0003800200 */
.L_x_187:
        /* <DEDUP_REMOVED lines=33> */
.L_x_196:
        /* <DEDUP_REMOVED lines=36> */
.L_x_194:
        /* <DEDUP_REMOVED lines=172> */
.L_x_195:
        /* <DEDUP_REMOVED lines=83> */
[----:B------:R4:W-:Y:S04]  /*3af50*/  STL [R15+0x8], R30 ;  /* 0x0000081e0f007387 */ /* 0x0009e80000100800 */
        /* <DEDUP_REMOVED lines=12> */
[----:B------:R-:W-:Y:S02]  /*3b020*/  LOP3.LUT R26, R26, 0x80000000, R13, 0xf8, !PT ;  /* 0x800000001a1a7812 */ /* 0x000fe400078ef80d */
[----:B---3--:R-:W-:Y:S02]  /*3b030*/  LOP3.LUT R13, R27, 0x1, RZ, 0xc0, !PT ;  /* 0x000000011b0d7812 */ /* 0x008fe400078ec0ff */
[----:B------:R-:W-:Y:S02]  /*3b040*/  ISETP.NE.U32.AND P5, PT, R25, 0x1, PT ;  /* 0x000000011900780c */ /* 0x000fe40003fa5070 */
[----:B------:R-:W-:Y:S02]  /*3b050*/  ISETP.NE.U32.AND P4, PT, R13, 0x1, PT ;  /* 0x000000010d00780c */ /* 0x000fe40003f85070 */
[----:B----4-:R-:W-:-:S02]  /*3b060*/  LOP3.LUT R13, R29, 0x1, RZ, 0xc0, !PT ;  /* 0x000000011d0d7812 */ /* 0x010fc400078ec0ff */
[----:B------:R-:W-:Y:S02]  /*3b070*/  LOP3.LUT R28, R27, 0x7ffffffe, RZ, 0xc0, !PT ;  /* 0x7ffffffe1b1c7812 */ /* 0x000fe400078ec0ff */
[----:B------:R-:W-:Y:S02]  /*3b080*/  LOP3.LUT R30, R29, 0x7ffffffe, RZ, 0xc0, !PT ;  /* 0x7ffffffe1d1e7812 */ /* 0x000fe400078ec0ff */
[C---:B------:R-:W-:Y:S02]  /*3b090*/  LOP3.LUT R36, R3.reuse, 0x7ffffffe, RZ, 0xc0, !PT ;  /* 0x7ffffffe03247812 */ /* 0x040fe400078ec0ff */
[----:B0-----:R-:W-:Y:S02]  /*3b0a0*/  LOP3.LUT R15, R3, 0x1, RZ, 0xc0, !PT ;  /* 0x00000001030f7812 */ /* 0x001fe400078ec0ff */
[----:B------:R-:W-:Y:S02]  /*3b0b0*/  ISETP.NE.U32.AND P3, PT, R13, 0x1, PT ;  /* 0x000000010d00780c */ /* 0x000fe40003f65070 */
[----:B------:R-:W-:-:S02]  /*3b0c0*/  SEL R13, RZ, 0x9908b0df, P5 ;  /* 0x9908b0dfff0d7807 */ /* 0x000fc40002800000 */
[----:B------:R-:W-:Y:S02]  /*3b0d0*/  LOP3.LUT R28, R28, 0x80000000, R23, 0xf8, !PT ;  /* 0x800000001c1c7812 */ /* 0x000fe400078ef817 */
[----:B------:R-:W-:Y:S02]  /*3b0e0*/  LOP3.LUT R30, R30, 0x80000000, R27, 0xf8, !PT ;  /* 0x800000001e1e7812 */ /* 0x000fe400078ef81b */
[----:B------:R-:W-:Y:S02]  /*3b0f0*/  LOP3.LUT R36, R36, 0x80000000, R29, 0xf8, !PT ;  /* 0x8000000024247812 */ /* 0x000fe400078ef81d */
[----:B------:R-:W-:Y:S02]  /*3b100*/  ISETP.NE.U32.AND P5, PT, R15, 0x1, PT ;  /* 0x000000010f00780c */ /* 0x000fe40003fa5070 */
[----:B------:R-:W-:Y:S02]  /*3b110*/  SHF.R.U32.HI R26, RZ, 0x1, R26 ;  /* 0x00000001ff1a7819 */ /* 0x000fe4000001161a */
        /* <DEDUP_REMOVED lines=28> */
.L_x_193:
[----:B--2---:R-:W-:Y:S05]  /*3b2e0*/  BSYNC.RECONVERGENT B0 ;  /* 0x0000000000007941 */ /* 0x004fea0003800200 */
.L_x_192:
        /* <DEDUP_REMOVED lines=19> */
.L_x_191:
        /* <DEDUP_REMOVED lines=23> */
.L_x_197:
        /* <DEDUP_REMOVED lines=32> */
.L_x_203:
        /* <DEDUP_REMOVED lines=37> */
.L_x_201:
        /* <DEDUP_REMOVED lines=29> */
[----:B----4-:R-:W-:Y:S02]  /*3bbb0*/  LOP3.LUT R40, R44, 0x1, RZ, 0xc0, !PT ;  /* 0x000000012c287812 */ /* 0x010fe400078ec0ff */
[----:B------:R-:W-:Y:S02]  /*3bbc0*/  ISETP.NE.U32.AND P4, PT, R43, 0x1, PT ;  /* 0x000000012b00780c */ /* 0x000fe40003f85070 */
[----:B-----5:R-:W-:Y:S02]  /*3bbd0*/  LOP3.LUT R43, R46, 0x7ffffffe, RZ, 0xc0, !PT ;  /* 0x7ffffffe2e2b7812 */ /* 0x020fe400078ec0ff */
[----:B------:R-:W-:-:S02]  /*3bbe0*/  LOP3.LUT R45, R44, 0x7ffffffe, RZ, 0xc0, !PT ;  /* 0x7ffffffe2c2d7812 */ /* 0x000fc400078ec0ff */
[----:B------:R-:W-:Y:S02]  /*3bbf0*/  ISETP.NE.U32.AND P3, PT, R40, 0x1, PT ;  /* 0x000000012800780c */ /* 0x000fe40003f65070 */
[----:B------:R-:W-:Y:S02]  /*3bc00*/  LOP3.LUT R40, R46, 0x1, RZ, 0xc0, !PT ;  /* 0x000000012e287812 */ /* 0x000fe400078ec0ff */
[----:B------:R-:W-:Y:S02]  /*3bc10*/  LOP3.LUT R44, R43, 0x80000000, R44, 0xf8, !PT ;  /* 0x800000002b2c7812 */ /* 0x000fe400078ef82c */
[----:B------:R-:W-:Y:S02]  /*3bc20*/  LOP3.LUT R43, R5, 0x1, RZ, 0xc0, !PT ;  /* 0x00000001052b7812 */ /* 0x000fe400078ec0ff */
[----:B------:R-:W-:Y:S02]  /*3bc30*/  LOP3.LUT R42, R45, 0x80000000, R42, 0xf8, !PT ;  /* 0x800000002d2a7812 */ /* 0x000fe400078ef82a */
[----:B------:R-:W-:-:S02]  /*3bc40*/  ISETP.NE.U32.AND P2, PT, R40, 0x1, PT ;  /* 0x000000012800780c */ /* 0x000fc40003f45070 */
[----:B------:R-:W-:Y:S02]  /*3bc50*/  SEL R40, RZ, 0x9908b0df, P4 ;  /* 0x9908b0dfff287807 */ /* 0x000fe40002000000 */
[----:B------:R-:W-:Y:S02]  /*3bc60*/  ISETP.NE.U32.AND P4, PT, R43, 0x1, PT ;  /* 0x000000012b00780c */ /* 0x000fe40003f85070 */
[----:B------:R-:W-:Y:S02]  /*3bc70*/  LOP3.LUT R45, R5, 0x7ffffffe, RZ, 0xc0, !PT ;  /* 0x7ffffffe052d7812 */ /* 0x000fe400078ec0ff */
[----:B------:R-:W-:Y:S02]  /*3bc80*/  SHF.R.U32.HI R41, RZ, 0x1, R41 ;  /* 0x00000001ff297819 */ /* 0x000fe40000011629 */
[----:B------:R-:W-:Y:S02]  /*3bc90*/  SHF.R.U32.HI R42, RZ, 0x1, R42 ;  /* 0x00000001ff2a7819 */ /* 0x000fe4000001162a */
[----:B------:R-:W-:-:S02]  /*3bca0*/  SEL R43, RZ, 0x9908b0df, P3 ;  /* 0x9908b0dfff2b7807 */ /* 0x000fc40001800000 */
[----:B------:R-:W-:Y:S02]  /*3bcb0*/  LOP3.LUT R46, R45, 0x80000000, R46, 0xf8, !PT ;  /* 0x800000002d2e7812 */ /* 0x000fe400078ef82e */
[----:B------:R-:W-:Y:S02]  /*3bcc0*/  LOP3.LUT R40, R41, R40, R7, 0x96, !PT ;  /* 0x0000002829287212 */ /* 0x000fe400078e9607 */
[----:B------:R-:W-:Y:S02]  /*3bcd0*/  LOP3.LUT R42, R42, R43, R9, 0x96, !PT ;  /* 0x0000002b2a2a7212 */ /* 0x000fe400078e9609 */
[C---:B------:R-:W-:Y:S02]  /*3bce0*/  LOP3.LUT R48, R15.reuse, 0x7ffffffe, RZ, 0xc0, !PT ;  /* 0x7ffffffe0f307812 */ /* 0x040fe400078ec0ff */
[----:B------:R-:W-:Y:S02]  /*3bcf0*/  LOP3.LUT R7, R15, 0x1, RZ, 0xc0, !PT ;  /* 0x000000010f077812 */ /* 0x000fe400078ec0ff */
[----:B------:R-:W-:-:S02]  /*3bd00*/  LOP3.LUT R50, R17, 0x7ffffffe, RZ, 0xc0, !PT ;  /* 0x7ffffffe11327812 */ /* 0x000fc400078ec0ff */
[----:B------:R-:W-:Y:S02]  /*3bd10*/  LOP3.LUT R9, R17, 0x1, RZ, 0xc0, !PT ;  /* 0x0000000111097812 */ /* 0x000fe400078ec0ff */
[----:B------:R-:W-:Y:S02]  /*3bd20*/  SHF.R.U32.HI R44, RZ, 0x1, R44 ;  /* 0x00000001ff2c7819 */ /* 0x000fe4000001162c */
[----:B------:R-:W-:Y:S02]  /*3bd30*/  SEL R45, RZ, 0x9908b0df, P2 ;  /* 0x9908b0dfff2d7807 */ /* 0x000fe40001000000 */
[----:B------:R-:W-:Y:S02]  /*3bd40*/  SHF.R.U32.HI R46, RZ, 0x1, R46 ;  /* 0x00000001ff2e7819 */ /* 0x000fe4000001162e */
[----:B------:R-:W-:Y:S02]  /*3bd50*/  SEL R47, RZ, 0x9908b0df, P4 ;  /* 0x9908b0dfff2f7807 */ /* 0x000fe40002000000 */
[----:B------:R-:W-:-:S02]  /*3bd60*/  LOP3.LUT R48, R48, 0x80000000, R5, 0xf8, !PT ;  /* 0x8000000030307812 */ /* 0x000fc400078ef805 */
[----:B------:R-:W-:Y:S02]  /*3bd70*/  ISETP.NE.U32.AND P2, PT, R7, 0x1, PT ;  /* 0x000000010700780c */ /* 0x000fe40003f45070 */
[----:B------:R-:W-:Y:S02]  /*3bd80*/  LOP3.LUT R50, R50, 0x80000000, R15, 0xf8, !PT ;  /* 0x8000000032327812 */ /* 0x000fe400078ef80f */
[----:B------:R-:W-:Y:S01]  /*3bd90*/  ISETP.NE.U32.AND P3, PT, R9, 0x1, PT ;  /* 0x000000010900780c */ /* 0x000fe20003f65070 */
[----:B------:R3:W-:Y:S01]  /*3bda0*/  STL [R3+0xc], R40 ;  /* 0x00000c2803007387 */ /* 0x0007e20000100800 */
[----:B------:R-:W-:Y:S02]  /*3bdb0*/  LOP3.LUT R44, R44, R45, R11, 0x96, !PT ;  /* 0x0000002d2c2c7212 */ /* 0x000fe400078e960b */
[----:B------:R-:W-:Y:S02]  /*3bdc0*/  LOP3.LUT R46, R46, R47, R13, 0x96, !PT ;  /* 0x0000002f2e2e7212 */ /* 0x000fe400078e960d */
[----:B------:R-:W-:-:S02]  /*3bdd0*/  SEL R5, RZ, 0x9908b0df, P2 ;  /* 0x9908b0dfff057807 */ /* 0x000fc40001000000 */
[----:B------:R-:W-:Y:S02]  /*3bde0*/  SHF.R.U32.HI R7, RZ, 0x1, R50 ;  /* 0x00000001ff077819 */ /* 0x000fe40000011632 */
[----:B------:R-:W-:Y:S02]  /*3bdf0*/  SEL R9, RZ, 0x9908b0df, P3 ;  /* 0x9908b0dfff097807 */ /* 0x000fe40001800000 */
[----:B---3--:R-:W-:Y:S01]  /*3be00*/  SHF.R.U32.HI R40, RZ, 0x1, R48 ;  /* 0x00000001ff287819 */ /* 0x008fe20000011630 */
[----:B------:R3:W-:Y:S01]  /*3be10*/  STL [R3+0x10], R42 ;  /* 0x0000102a03007387 */ /* 0x0007e20000100800 */
[----:B--2---:R-:W-:Y:S02]  /*3be20*/  LOP3.LUT R24, R7, R9, R24, 0x96, !PT ;  /* 0x0000000907187212 */ /* 0x004fe400078e9618 */
[----:B------:R-:W-:Y:S01]  /*3be30*/  LOP3.LUT R40, R40, R5, R23, 0x96, !PT ;  /* 0x0000000528287212 */ /* 0x000fe200078e9617 */
[----:B------:R2:W-:Y:S01]  /*3be40*/  STL [R3+0x14], R44 ;  /* 0x0000142c03007387 */ /* 0x0005e20000100800 */
[----:B------:R-:W-:-:S02]  /*3be50*/  LOP3.LUT R11, R19, 0x1, RZ, 0xc0, !PT ;  /* 0x00000001130b7812 */ /* 0x000fc400078ec0ff */
[----:B------:R-:W-:Y:S01]  /*3be60*/  LOP3.LUT R5, R25, 0x1, RZ, 0xc0, !PT ;  /* 0x0000000119057812 */ /* 0x000fe200078ec0ff */
[----:B------:R4:W-:Y:S01]  /*3be70*/  STL [R3+0x18], R46 ;  /* 0x0000182e03007387 */ /* 0x0009e20000100800 */
[C---:B------:R-:W-:Y:S02]  /*3be80*/  LOP3.LUT R7, R26.reuse, 0x1, RZ, 0xc0, !PT ;  /* 0x000000011a077812 */ /* 0x040fe400078ec0ff */
[----:B---3--:R-:W-:Y:S02]  /*3be90*/  LOP3.LUT R42, R19, 0x7ffffffe, RZ, 0xc0, !PT ;  /* 0x7ffffffe132a7812 */ /* 0x008fe400078ec0ff */
[----:B--2---:R-:W-:Y:S02]  /*3bea0*/  LOP3.LUT R44, R25, 0x7ffffffe, RZ, 0xc0, !PT ;  /* 0x7ffffffe192c7812 */ /* 0x004fe400078ec0ff */
[----:B----4-:R-:W-:Y:S02]  /*3beb0*/  LOP3.LUT R46, R26, 0x7ffffffe, RZ, 0xc0, !PT ;  /* 0x7ffffffe1a2e7812 */ /* 0x010fe400078ec0ff */
[----:B------:R-:W-:-:S02]  /*3bec0*/  LOP3.LUT R42, R42, 0x80000000, R17, 0xf8, !PT ;  /* 0x800000002a2a7812 */ /* 0x000fc400078ef811 */
        /* <DEDUP_REMOVED lines=13> */
[----:B------:R-:W-:Y:S02]  /*3bfa0*/  LOP3.LUT R46, R46, R11, R29, 0x96, !PT ;  /* 0x0000000b2e2e7212 */ /* 0x000fe400078e961d */
[C---:B------:R-:W-:Y:S02]  /*3bfb0*/  LOP3.LUT R5, R30.reuse, 0x7ffffffe, RZ, 0xc0, !PT ;  /* 0x7ffffffe1e057812 */ /* 0x040fe400078ec0ff */
[----:B------:R-:W-:Y:S02]  /*3bfc0*/  LOP3.LUT R7, R30, 0x1, RZ, 0xc0, !PT ;  /* 0x000000011e077812 */ /* 0x000fe400078ec0ff */
[C---:B------:R-:W-:Y:S01]  /*3bfd0*/  LOP3.LUT R11, R31.reuse, 0x1, RZ, 0xc0, !PT ;  /* 0x000000011f0b7812 */ /* 0x040fe200078ec0ff */
[----:B------:R2:W-:Y:S01]  /*3bfe0*/  STL [R3+0x20], R24 ;  /* 0x0000201803007387 */ /* 0x0005e20000100800 */
[----:B------:R-:W-:-:S02]  /*3bff0*/  LOP3.LUT R9, R31, 0x7ffffffe, RZ, 0xc0, !PT ;  /* 0x7ffffffe1f097812 */ /* 0x000fc400078ec0ff */
[----:B------:R-:W-:Y:S02]  /*3c000*/  LOP3.LUT R5, R5, 0x80000000, R26, 0xf8, !PT ;  /* 0x8000000005057812 */ /* 0x000fe400078ef81a */
[----:B------:R-:W-:Y:S02]  /*3c010*/  ISETP.NE.U32.AND P4, PT, R7, 0x1, PT ;  /* 0x000000010700780c */ /* 0x000fe40003f85070 */
[----:B------:R-:W-:Y:S02]  /*3c020*/  ISETP.NE.U32.AND P3, PT, R11, 0x1, PT ;  /* 0x000000010b00780c */ /* 0x000fe40003f65070 */
[C---:B------:R-:W-:Y:S02]  /*3c030*/  LOP3.LUT R26, R33.reuse, 0x7ffffffe, RZ, 0xc0, !PT ;  /* 0x7ffffffe211a7812 */ /* 0x040fe400078ec0ff */
[----:B------:R-:W-:Y:S02]  /*3c040*/  LOP3.LUT R7, R33, 0x1, RZ, 0xc0, !PT ;  /* 0x0000000121077812 */ /* 0x000fe400078ec0ff */
[----:B--2---:R-:W-:-:S02]  /*3c050*/  LOP3.LUT R24, R35, 0x7ffffffe, RZ, 0xc0, !PT ;  /* 0x7ffffffe23187812 */ /* 0x004fc400078ec0ff */
[----:B------:R-:W-:Y:S02]  /*3c060*/  LOP3.LUT R11, R35, 0x1, RZ, 0xc0, !PT ;  /* 0x00000001230b7812 */ /* 0x000fe400078ec0ff */
[----:B------:R-:W-:Y:S02]  /*3c070*/  LOP3.LUT R30, R9, 0x80000000, R30, 0xf8, !PT ;  /* 0x80000000091e7812 */ /* 0x000fe400078ef81e */
[----:B------:R-:W-:Y:S02]  /*3c080*/  SEL R9, RZ, 0x9908b0df, P4 ;  /* 0x9908b0dfff097807 */ /* 0x000fe40002000000 */
[----:B------:R-:W-:Y:S02]  /*3c090*/  LOP3.LUT R26, R26, 0x80000000, R31, 0xf8, !PT ;  /* 0x800000001a1a7812 */ /* 0x000fe400078ef81f */
[----:B------:R-:W-:Y:S02]  /*3c0a0*/  ISETP.NE.U32.AND P2, PT, R7, 0x1, PT ;  /* 0x000000010700780c */ /* 0x000fe40003f45070 */
[----:B------:R-:W-:-:S02]  /*3c0b0*/  LOP3.LUT R24, R24, 0x80000000, R33, 0xf8, !PT ;  /* 0x8000000018187812 */ /* 0x000fc400078ef821 */
[----:B------:R-:W-:Y:S02]  /*3c0c0*/  ISETP.NE.U32.AND P4, PT, R11, 0x1, PT ;  /* 0x000000010b00780c */ /* 0x000fe40003f85070 */
[----:B------:R-:W-:Y:S02]  /*3c0d0*/  SHF.R.U32.HI R7, RZ, 0x1, R5 ;  /* 0x00000001ff077819 */ /* 0x000fe40000011605 */
[----:B------:R-:W-:Y:S02]  /*3c0e0*/  SHF.R.U32.HI R30, RZ, 0x1, R30 ;  /* 0x00000001ff1e7819 */ /* 0x000fe4000001161e */
[----:B------:R-:W-:Y:S02]  /*3c0f0*/  SEL R11, RZ, 0x9908b0df, P3 ;  /* 0x9908b0dfff0b7807 */ /* 0x000fe40001800000 */
[----:B------:R-:W-:Y:S02]  /*3c100*/  SHF.R.U32.HI R13, RZ, 0x1, R26 ;  /* 0x00000001ff0d7819 */ /* 0x000fe4000001161a */
[----:B------:R-:W-:-:S02]  /*3c110*/  SEL R15, RZ, 0x9908b0df, P2 ;  /* 0x9908b0dfff0f7807 */ /* 0x000fc40001000000 */
[----:B------:R-:W-:Y:S02]  /*3c120*/  SHF.R.U32.HI R24, RZ, 0x1, R24 ;  /* 0x00000001ff187819 */ /* 0x000fe40000011618 */
[----:B------:R-:W-:Y:S01]  /*3c130*/  SEL R5, RZ, 0x9908b0df, P4 ;  /* 0x9908b0dfff057807 */ /* 0x000fe20002000000 */
        /* <DEDUP_REMOVED lines=49> */
.L_x_202:
        /* <DEDUP_REMOVED lines=140> */
.L_x_200:
[----:B------:R-:W-:Y:S05]  /*3cd10*/  BSYNC.RECONVERGENT B0 ;  /* 0x0000000000007941 */ /* 0x000fea0003800200 */
.L_x_199:
[----:B------:R-:W-:-:S05]  /*3cd20*/  VIADD R24, R24, 0x1 ;  /* 0x0000000118187836 */ /* 0x000fca0000000000 */
[----:B------:R3:W-:Y:S01]  /*3cd30*/  STL [R1+0x9c0], R24 ;  /* 0x0009c01801007387 */ /* 0x0007e20000100800 */
[----:B------:R-:W-:Y:S05]  /*3cd40*/  @P1 BRA `(.L_x_203) ;  /* 0xffffffe800901947 */ /* 0x000fea000383ffff */
.L_x_198:
        /* <DEDUP_REMOVED lines=36> */
.L_x_206:
        /* <DEDUP_REMOVED lines=168> */
.L_x_207:
        /* <DEDUP_REMOVED lines=136> */
.L_x_205:
[----:B------:R-:W-:Y:S05]  /*3e290*/  BSYNC.RECONVERGENT B0 ;  /* 0x0000000000007941 */ /* 0x000fea0003800200 */
.L_x_204:
        /* <DEDUP_REMOVED lines=43> */
.L_x_210:
        /* <DEDUP_REMOVED lines=168> */
.L_x_211:
        /* <DEDUP_REMOVED lines=136> */
.L_x_209:
[----:B------:R-:W-:Y:S05]  /*3f850*/  BSYNC.RECONVERGENT B0 ;  /* 0x0000000000007941 */ /* 0x000fea0003800200 */
.L_x_208:
        /* <DEDUP_REMOVED lines=43> */
.L_x_214:
        /* <DEDUP_REMOVED lines=168> */
.L_x_215:
        /* <DEDUP_REMOVED lines=136> */
.L_x_213:
[----:B------:R-:W-:Y:S05]  /*40e10*/  BSYNC.RECONVERGENT B0 ;  /* 0x0000000000007941 */ /* 0x000fea0003800200 */
.L_x_212:
        /* <DEDUP_REMOVED lines=43> */
.L_x_218:
        /* <DEDUP_REMOVED lines=168> */
.L_x_219:
        /* <DEDUP_REMOVED lines=136> */
.L_x_217:
[----:B------:R-:W-:Y:S05]  /*423d0*/  BSYNC.RECONVERGENT B0 ;  /* 0x0000000000007941 */ /* 0x000fea0003800200 */
.L_x_216:
        /* <DEDUP_REMOVED lines=43> */
.L_x_222:
        /* <DEDUP_REMOVED lines=167> */
.L_x_223:
        /* <DEDUP_REMOVED lines=140> */
.L_x_221:
[----:B------:R-:W-:Y:S05]  /*439c0*/  BSYNC.RECONVERGENT B0 ;  /* 0x0000000000007941 */ /* 0x000fea0003800200 */
.L_x_220:
        /* <DEDUP_REMOVED lines=33> */
.L_x_229:
        /* <DEDUP_REMOVED lines=36> */
.L_x_227:
        /* <DEDUP_REMOVED lines=172> */
.L_x_228:
        /* <DEDUP_REMOVED lines=140> */
.L_x_226:
[----:B--2---:R-:W-:Y:S05]  /*451a0*/  BSYNC.RECONVERGENT B0 ;  /* 0x0000000000007941 */ /* 0x004fea0003800200 */
.L_x_225:
        /* <DEDUP_REMOVED lines=20> */
.L_x_224:
[----:B------:R-:W-:-:S09]  /*452f0*/  UISETP.GE.AND UP0, UPT, UR8, 0x1, UPT ;  /* 0x000000010800788c */ /* 0x000fd2000bf06270 */
[----:B------:R-:W-:Y:S05]  /*45300*/  BRA.U !UP0, `(.L_x_230) ;  /* 0x0000001508747547 */ /* 0x000fea000b800000 */
[----:B------:R-:W-:-:S05]  /*45310*/  UMOV UR4, URZ ;  /* 0x000000ff00047c82 */ /* 0x000fca0008000000 */
.L_x_235:
        /* <DEDUP_REMOVED lines=37> */
.L_x_233:
        /* <DEDUP_REMOVED lines=167> */
.L_x_234:
        /* <DEDUP_REMOVED lines=140> */
.L_x_232:
[----:B------:R-:W-:Y:S05]  /*468a0*/  BSYNC.RECONVERGENT B0 ;  /* 0x0000000000007941 */ /* 0x000fea0003800200 */
.L_x_231:
[----:B------:R-:W-:-:S05]  /*468b0*/  VIADD R24, R24, 0x1 ;  /* 0x0000000118187836 */ /* 0x000fca0000000000 */
[----:B------:R3:W-:Y:S01]  /*468c0*/  STL [R1+0x9c0], R24 ;  /* 0x0009c01801007387 */ /* 0x0007e20000100800 */
[----:B------:R-:W-:Y:S05]  /*468d0*/  BRA.U UP1, `(.L_x_235) ;  /* 0xffffffe901907547 */ /* 0x000fea000b83ffff */
.L_x_230:
        /* <DEDUP_REMOVED lines=35> */
.L_x_238:
        /* <DEDUP_REMOVED lines=168> */
.L_x_239:
        /* <DEDUP_REMOVED lines=61> */
[----:B------:R-:W-:Y:S01]  /*47960*/  LOP3.LUT R33, R26, 0x7ffffffe, RZ, 0xc0, !PT ;  /* 0x7ffffffe1a217812 */ /* 0x000fe200078ec0ff */
[----:B------:R2:W-:Y:S01]  /*47970*/  STL [R3+-0x10], R42 ;  /* 0xfffff02a03007387 */ /* 0x0005e20000100800 */
[----:B------:R-:W-:Y:S02]  /*47980*/  ISETP.NE.U32.AND P2, PT, R31, 0x1, PT ;  /* 0x000000011f00780c */ /* 0x000fe40003f45070 */
[----:B------:R-:W-:Y:S01]  /*47990*/  LOP3.LUT R33, R33, 0x80000000, R28, 0xf8, !PT ;  /* 0x8000000021217812 */ /* 0x000fe200078ef81c */
[----:B------:R4:W-:Y:S01]  /*479a0*/  STL [R3+-0x8], R36 ;  /* 0xfffff82403007387 */ /* 0x0009e20000100800 */
[----:B------:R-:W-:Y:S02]  /*479b0*/  ISETP.NE.U32.AND P3, PT, R35, 0x1, PT ;  /* 0x000000012300780c */ /* 0x000fe40003f65070 */
[----:B------:R-:W-:Y:S02]  /*479c0*/  LOP3.LUT R35, R23, 0x7ffffffe, RZ, 0xc0, !PT ;  /* 0x7ffffffe17237812 */ /* 0x000fe400078ec0ff */
[----:B--2---:R-:W-:-:S02]  /*479d0*/  LOP3.LUT R42, R28, 0x7ffffffe, RZ, 0xc0, !PT ;  /* 0x7ffffffe1c2a7812 */ /* 0x004fc400078ec0ff */
[----:B----4-:R-:W-:Y:S02]  /*479e0*/  LOP3.LUT R36, R23, 0x1, RZ, 0xc0, !PT ;  /* 0x0000000117247812 */ /* 0x010fe400078ec0ff */
[----:B------:R-:W-:Y:S02]  /*479f0*/  LOP3.LUT R42, R42, 0x80000000, R27, 0xf8, !PT ;  /* 0x800000002a2a7812 */ /* 0x000fe400078ef81b */
[----:B------:R-:W-:Y:S02]  /*47a00*/  SEL R27, RZ, 0x9908b0df, P2 ;  /* 0x9908b0dfff1b7807 */ /* 0x000fe40001000000 */
[----:B------:R-:W-:Y:S02]  /*47a10*/  SHF.R.U32.HI R28, RZ, 0x1, R33 ;  /* 0x00000001ff1c7819 */ /* 0x000fe40000011621 */
[----:B------:R-:W-:Y:S02]  /*47a20*/  SEL R31, RZ, 0x9908b0df, P3 ;  /* 0x9908b0dfff1f7807 */ /* 0x000fe40001800000 */
[----:B------:R-:W-:-:S02]  /*47a30*/  LOP3.LUT R35, R35, 0x80000000, R26, 0xf8, !PT ;  /* 0x8000000023237812 */ /* 0x000fc400078ef81a */
[----:B------:R-:W-:Y:S02]  /*47a40*/  ISETP.NE.U32.AND P2, PT, R36, 0x1, PT ;  /* 0x000000012400780c */ /* 0x000fe40003f45070 */
[----:B------:R-:W-:Y:S02]  /*47a50*/  LOP3.LUT R36, R28, R31, R25, 0x96, !PT ;  /* 0x0000001f1c247212 */ /* 0x000fe400078e9619 */
[----:B------:R-:W-:Y:S02]  /*47a60*/  SHF.R.U32.HI R35, RZ, 0x1, R35 ;  /* 0x00000001ff237819 */ /* 0x000fe40000011623 */
[----:B------:R-:W-:Y:S02]  /*47a70*/  SEL R25, RZ, 0x9908b0df, P2 ;  /* 0x9908b0dfff197807 */ /* 0x000fe40001000000 */
[----:B------:R-:W-:Y:S02]  /*47a80*/  LOP3.LUT R26, R17, 0x7ffffffe, RZ, 0xc0, !PT ;  /* 0x7ffffffe111a7812 */ /* 0x000fe400078ec0ff */
[----:B------:R-:W-:-:S02]  /*47a90*/  LOP3.LUT R24, R35, R25, R24, 0x96, !PT ;  /* 0x0000001923187212 */ /* 0x000fc400078e9618 */
[----:B------:R-:W-:Y:S02]  /*47aa0*/  LOP3.LUT R26, R26, 0x80000000, R23, 0xf8, !PT ;  /* 0x800000001a1a7812 */ /* 0x000fe400078ef817 */
[----:B------:R-:W-:Y:S02]  /*47ab0*/  LOP3.LUT R25, R17, 0x1, RZ, 0xc0, !PT ;  /* 0x0000000111197812 */ /* 0x000fe400078ec0ff */
[C---:B------:R-:W-:Y:S02]  /*47ac0*/  LOP3.LUT R28, R15.reuse, 0x7ffffffe, RZ, 0xc0, !PT ;  /* 0x7ffffffe0f1c7812 */ /* 0x040fe400078ec0ff */
[----:B------:R-:W-:Y:S01]  /*47ad0*/  LOP3.LUT R23, R15, 0x1, RZ, 0xc0, !PT ;  /* 0x000000010f177812 */ /* 0x000fe200078ec0ff */
[----:B------:R2:W-:Y:S01]  /*47ae0*/  STL [R3], R30 ;  /* 0x0000001e03007387 */ /* 0x0005e20000100800 */
[----:B------:R-:W-:Y:S02]  /*47af0*/  ISETP.NE.U32.AND P4, PT, R25, 0x1, PT ;  /* 0x000000011900780c */ /* 0x000fe40003f85070 */
[----:B------:R-:W-:Y:S01]  /*47b00*/  LOP3.LUT R28, R28, 0x80000000, R17, 0xf8, !PT ;  /* 0x800000001c1c7812 */ /* 0x000fe200078ef811 */
[----:B------:R3:W-:Y:S01]  /*47b10*/  STL [R3+0x8], R36 ;  /* 0x0000082403007387 */ /* 0x0007e20000100800 */
[----:B------:R-:W-:-:S02]  /*47b20*/  ISETP.NE.U32.AND P3, PT, R23, 0x1, PT ;  /* 0x000000011700780c */ /* 0x000fc40003f65070 */
[C---:B------:R-:W-:Y:S02]  /*47b30*/  LOP3.LUT R17, R19.reuse, 0x1, RZ, 0xc0, !PT ;  /* 0x0000000113117812 */ /* 0x040fe400078ec0ff */
[----:B--2---:R-:W-:Y:S01]  /*47b40*/  LOP3.LUT R30, R19, 0x7ffffffe, RZ, 0xc0, !PT ;  /* 0x7ffffffe131e7812 */ /* 0x004fe200078ec0ff */
[----:B------:R-:W-:Y:S01]  /*47b50*/  UIADD3 UR4, UPT, UPT, UR4, 0xc, URZ ;  /* 0x0000000c04047890 */ /* 0x000fe2000fffe0ff */
[----:B------:R-:W-:Y:S02]  /*47b60*/  ISETP.NE.U32.AND P2, PT, R17, 0x1, PT ;  /* 0x000000011100780c */ /* 0x000fe40003f45070 */
[----:B------:R-:W-:Y:S02]  /*47b70*/  LOP3.LUT R30, R30, 0x80000000, R15, 0xf8, !PT ;  /* 0x800000001e1e7812 */ /* 0x000fe400078ef80f */
[----:B------:R-:W-:Y:S01]  /*47b80*/  SEL R15, RZ, 0x9908b0df, P4 ;  /* 0x9908b0dfff0f7807 */ /* 0x000fe20002000000 */
[----:B------:R-:W-:Y:S01]  /*47b90*/  UISETP.NE.AND UP0, UPT, UR4, 0x18c, UPT ;  /* 0x0000018c0400788c */ /* 0x000fe2000bf05270 */
[----:B------:R-:W-:-:S02]  /*47ba0*/  SHF.R.U32.HI R42, RZ, 0x1, R42 ;  /* 0x00000001ff2a7819 */ /* 0x000fc4000001162a */
[----:B------:R-:W-:Y:S02]  /*47bb0*/  SHF.R.U32.HI R26, RZ, 0x1, R26 ;  /* 0x00000001ff1a7819 */ /* 0x000fe4000001161a */
[----:B------:R-:W-:Y:S02]  /*47bc0*/  SHF.R.U32.HI R28, RZ, 0x1, R28 ;  /* 0x00000001ff1c7819 */ /* 0x000fe4000001161c */
[----:B------:R-:W-:Y:S02]  /*47bd0*/  SEL R17, RZ, 0x9908b0df, P3 ;  /* 0x9908b0dfff117807 */ /* 0x000fe40001800000 */
[----:B------:R-:W-:Y:S02]  /*47be0*/  SHF.R.U32.HI R30, RZ, 0x1, R30 ;  /* 0x00000001ff1e7819 */ /* 0x000fe4000001161e */
[----:B------:R-:W-:Y:S02]  /*47bf0*/  LOP3.LUT R42, R42, R27, R29, 0x96, !PT ;  /* 0x0000001b2a2a7212 */ /* 0x000fe400078e961d */
[----:B------:R-:W-:-:S02]  /*47c00*/  LOP3.LUT R26, R26, R15, R13, 0x96, !PT ;  /* 0x0000000f1a1a7212 */ /* 0x000fc400078e960d */
[----:B------:R-:W-:Y:S01]  /*47c10*/  LOP3.LUT R28, R28, R17, R11, 0x96, !PT ;  /* 0x000000111c1c7212 */ /* 0x000fe200078e960b */
[----:B------:R-:W-:Y:S04]  /*47c20*/  STL [R3+-0xc], R38 ;  /* 0xfffff42603007387 */ /* 0x000fe80000100800 */
        /* <DEDUP_REMOVED lines=30> */
.L_x_237:
[----:B------:R-:W-:Y:S05]  /*47e10*/  BSYNC.RECONVERGENT B0 ;  /* 0x0000000000007941 */ /* 0x000fea0003800200 */
.L_x_236:
        /* <DEDUP_REMOVED lines=43> */
.L_x_242:
        /* <DEDUP_REMOVED lines=35> */
[----:B------:R-:W-:Y:S02]  /*48300*/  LOP3.LUT R45, R44, 0x80000000, R45, 0xf8, !PT ;  /* 0x800000002c2d7812 */ /* 0x000fe400078ef82d */
[----:B------:R-:W-:Y:S02]  /*48310*/  ISETP.NE.U32.AND P2, PT, R41, 0x1, PT ;  /* 0x000000012900780c */ /* 0x000fe40003f45070 */
[----:B-----5:R-:W-:Y:S02]  /*48320*/  LOP3.LUT R44, R7, 0x1, RZ, 0xc0, !PT ;  /* 0x00000001072c7812 */ /* 0x020fe400078ec0ff */
[----:B------:R-:W-:-:S02]  /*48330*/  SEL R41, RZ, 0x9908b0df, P4 ;  /* 0x9908b0dfff297807 */ /* 0x000fc40002000000 */
[----:B------:R-:W-:Y:S02]  /*48340*/  SHF.R.U32.HI R42, RZ, 0x1, R42 ;  /* 0x00000001ff2a7819 */ /* 0x000fe4000001162a */
[----:B------:R-:W-:Y:S02]  /*48350*/  LOP3.LUT R43, R46, 0x80000000, R43, 0xf8, !PT ;  /* 0x800000002e2b7812 */ /* 0x000fe400078ef82b */
[----:B------:R-:W-:Y:S02]  /*48360*/  LOP3.LUT R46, R7, 0x7ffffffe, RZ, 0xc0, !PT ;  /* 0x7ffffffe072e7812 */ /* 0x000fe400078ec0ff */
[----:B------:R-:W-:Y:S02]  /*48370*/  ISETP.NE.U32.AND P4, PT, R44, 0x1, PT ;  /* 0x000000012c00780c */ /* 0x000fe40003f85070 */
[----:B------:R-:W-:Y:S02]  /*48380*/  LOP3.LUT R42, R42, R41, R9, 0x96, !PT ;  /* 0x000000292a2a7212 */ /* 0x000fe400078e9609 */
[----:B------:R-:W-:-:S02]  /*48390*/  SHF.R.U32.HI R43, RZ, 0x1, R43 ;  /* 0x00000001ff2b7819 */ /* 0x000fc4000001162b */
[----:B------:R-:W-:Y:S02]  /*483a0*/  SEL R44, RZ, 0x9908b0df, P3 ;  /* 0x9908b0dfff2c7807 */ /* 0x000fe40001800000 */
[C---:B------:R-:W-:Y:S02]  /*483b0*/  LOP3.LUT R50, R17.reuse, 0x7ffffffe, RZ, 0xc0, !PT ;  /* 0x7ffffffe11327812 */ /* 0x040fe400078ec0ff */
[----:B------:R-:W-:Y:S02]  /*483c0*/  LOP3.LUT R9, R17, 0x1, RZ, 0xc0, !PT ;  /* 0x0000000111097812 */ /* 0x000fe400078ec0ff */
[----:B------:R-:W-:Y:S02]  /*483d0*/  LOP3.LUT R47, R46, 0x80000000, R47, 0xf8, !PT ;  /* 0x800000002e2f7812 */ /* 0x000fe400078ef82f */
[----:B------:R-:W-:Y:S02]  /*483e0*/  SEL R46, RZ, 0x9908b0df, P2 ;  /* 0x9908b0dfff2e7807 */ /* 0x000fe40001000000 */
[----:B------:R-:W-:-:S02]  /*483f0*/  LOP3.LUT R44, R43, R44, R11, 0x96, !PT ;  /* 0x0000002c2b2c7212 */ /* 0x000fc400078e960b */
[----:B------:R-:W-:Y:S02]  /*48400*/  LOP3.LUT R50, R50, 0x80000000, R7, 0xf8, !PT ;  /* 0x8000000032327812 */ /* 0x000fe400078ef807 */
[----:B------:R-:W-:Y:S02]  /*48410*/  ISETP.NE.U32.AND P2, PT, R9, 0x1, PT ;  /* 0x000000010900780c */ /* 0x000fe40003f45070 */
[----:B------:R-:W-:Y:S02]  /*48420*/  SHF.R.U32.HI R45, RZ, 0x1, R45 ;  /* 0x00000001ff2d7819 */ /* 0x000fe4000001162d */
[C---:B------:R-:W-:Y:S02]  /*48430*/  LOP3.LUT R52, R19.reuse, 0x7ffffffe, RZ, 0xc0, !PT ;  /* 0x7ffffffe13347812 */ /* 0x040fe400078ec0ff */
[----:B------:R-:W-:Y:S01]  /*48440*/  LOP3.LUT R11, R19, 0x1, RZ, 0xc0, !PT ;  /* 0x00000001130b7812 */ /* 0x000fe200078ec0ff */
[----:B------:R0:W-:Y:S01]  /*48450*/  STL [R5+0x10], R44 ;  /* 0x0000102c05007387 */ /* 0x0001e20000100800 */
[----:B------:R-:W-:-:S02]  /*48460*/  SHF.R.U32.HI R7, RZ, 0x1, R50 ;  /* 0x00000001ff077819 */ /* 0x000fc40000011632 */
[----:B------:R-:W-:Y:S02]  /*48470*/  SEL R9, RZ, 0x9908b0df, P2 ;  /* 0x9908b0dfff097807 */ /* 0x000fe40001000000 */
[----:B------:R-:W-:Y:S02]  /*48480*/  LOP3.LUT R46, R45, R46, R13, 0x96, !PT ;  /* 0x0000002e2d2e7212 */ /* 0x000fe400078e960d */
[----:B------:R-:W-:Y:S02]  /*48490*/  LOP3.LUT R52, R52, 0x80000000, R17, 0xf8, !PT ;  /* 0x8000000034347812 */ /* 0x000fe400078ef811 */
[----:B------:R-:W-:Y:S02]  /*484a0*/  ISETP.NE.U32.AND P3, PT, R11, 0x1, PT ;  /* 0x000000010b00780c */ /* 0x000fe40003f65070 */
[C---:B0-----:R-:W-:Y:S02]  /*484b0*/  LOP3.LUT R44, R23.reuse, 0x7ffffffe, RZ, 0xc0, !PT ;  /* 0x7ffffffe172c7812 */ /* 0x041fe400078ec0ff */
[----:B------:R-:W-:Y:S01]  /*484c0*/  LOP3.LUT R13, R23, 0x1, RZ, 0xc0, !PT ;  /* 0x00000001170d7812 */ /* 0x000fe200078ec0ff */
[----:B------:R0:W-:Y:S01]  /*484d0*/  STL [R5+0xc], R42 ;  /* 0x00000c2a05007387 */ /* 0x0001e20000100800 */
[----:B------:R-:W-:-:S02]  /*484e0*/  LOP3.LUT R24, R7, R9, R24, 0x96, !PT ;  /* 0x0000000907187212 */ /* 0x000fc400078e9618 */
[----:B------:R-:W-:Y:S02]  /*484f0*/  SEL R11, RZ, 0x9908b0df, P3 ;  /* 0x9908b0dfff0b7807 */ /* 0x000fe40001800000 */
[----:B------:R-:W-:Y:S02]  /*48500*/  LOP3.LUT R9, R26, 0x1, RZ, 0xc0, !PT ;  /* 0x000000011a097812 */ /* 0x000fe400078ec0ff */
[----:B------:R-:W-:Y:S01]  /*48510*/  LOP3.LUT R7, R27, 0x7ffffffe, RZ, 0xc0, !PT ;  /* 0x7ffffffe1b077812 */ /* 0x000fe200078ec0ff */
[----:B------:R2:W-:Y:S01]  /*48520*/  STL [R5+0x14], R46 ;  /* 0x0000142e05007387 */ /* 0x0005e20000100800 */
[----:B------:R-:W-:Y:S02]  /*48530*/  LOP3.LUT R44, R44, 0x80000000, R19, 0xf8, !PT ;  /* 0x800000002c2c7812 */ /* 0x000fe400078ef813 */
[----:B0-----:R-:W-:Y:S02]  /*48540*/  SHF.R.U32.HI R42, RZ, 0x1, R52 ;  /* 0x00000001ff2a7819 */ /* 0x001fe40000011634 */
[----:B------:R-:W-:-:S02]  /*48550*/  ISETP.NE.U32.AND P2, PT, R13, 0x1, PT ;  /* 0x000000010d00780c */ /* 0x000fc40003f45070 */
[----:B------:R-:W-:Y:S02]  /*48560*/  LOP3.LUT R42, R42, R11, R25, 0x96, !PT ;  /* 0x0000000b2a2a7212 */ /* 0x000fe400078e9619 */
[----:B------:R-:W-:Y:S02]  /*48570*/  ISETP.NE.U32.AND P3, PT, R9, 0x1, PT ;  /* 0x000000010900780c */ /* 0x000fe40003f65070 */
[----:B--2---:R-:W-:Y:S02]  /*48580*/  LOP3.LUT R46, R26, 0x7ffffffe, RZ, 0xc0, !PT ;  /* 0x7ffffffe1a2e7812 */ /* 0x004fe400078ec0ff */
[----:B------:R-:W-:Y:S02]  /*48590*/  LOP3.LUT R26, R7, 0x80000000, R26, 0xf8, !PT ;  /* 0x80000000071a7812 */ /* 0x000fe400078ef81a */
        /* <DEDUP_REMOVED lines=8> */
[----:B------:R-:W-:Y:S02]  /*48620*/  LOP3.LUT R7, R31, 0x1, RZ, 0xc0, !PT ;  /* 0x000000011f077812 */ /* 0x000fe400078ec0ff */
[----:B------:R-:W-:Y:S02]  /*48630*/  LOP3.LUT R9, R33, 0x1, RZ, 0xc0, !PT ;  /* 0x0000000121097812 */ /* 0x000fe400078ec0ff */
[----:B------:R-:W-:Y:S01]  /*48640*/  LOP3.LUT R48, R47, R48, R15, 0x96, !PT ;  /* 0x000000302f307212 */ /* 0x000fe200078e960f */
[----:B------:R-:W-:Y:S01]  /*48650*/  STL [R5+0x1c], R24 ;  /* 0x00001c1805007387 */ /* 0x000fe20000100800 */
[----:B------:R-:W-:Y:S02]  /*48660*/  SHF.R.U32.HI R46, RZ, 0x1, R46 ;  /* 0x00000001ff2e7819 */ /* 0x000fe4000001162e */
[----:B------:R-:W-:Y:S01]  /*48670*/  SEL R11, RZ, 0x9908b0df, P3 ;  /* 0x9908b0dfff0b7807 */ /* 0x000fe20001800000 */
[----:B------:R0:W-:Y:S01]  /*48680*/  STL [R5+0x20], R42 ;  /* 0x0000202a05007387 */ /* 0x0001e20000100800 */
[----:B------:R-:W-:-:S02]  /*48690*/  SEL R15, RZ, 0x9908b0df, P4 ;  /* 0x9908b0dfff0f7807 */ /* 0x000fc40002000000 */
[----:B------:R-:W-:Y:S02]  /*486a0*/  SHF.R.U32.HI R13, RZ, 0x1, R26 ;  /* 0x00000001ff0d7819 */ /* 0x000fe4000001161a */
[----:B------:R-:W-:Y:S02]  /*486b0*/  ISETP.NE.U32.AND P4, PT, R7, 0x1, PT ;  /* 0x000000010700780c */ /* 0x000fe40003f85070 */
[----:B------:R-:W-:Y:S02]  /*486c0*/  ISETP.NE.U32.AND P3, PT, R9, 0x1, PT ;  /* 0x000000010900780c */ /* 0x000fe40003f65070 */
[----:B------:R-:W-:Y:S02]  /*486d0*/  LOP3.LUT R26, R31, 0x7ffffffe, RZ, 0xc0, !PT ;  /* 0x7ffffffe1f1a7812 */ /* 0x000fe400078ec0ff */
[----:B------:R-:W-:Y:S02]  /*486e0*/  LOP3.LUT R44, R33, 0x7ffffffe, RZ, 0xc0, !PT ;  /* 0x7ffffffe212c7812 */ /* 0x000fe400078ec0ff */
[----:B0-----:R-:W-:-:S02]  /*486f0*/  LOP3.LUT R42, R35, 0x7ffffffe, RZ, 0xc0, !PT ;  /* 0x7ffffffe232a7812 */ /* 0x001fc400078ec0ff */
[----:B------:R-:W-:Y:S02]  /*48700*/  LOP3.LUT R7, R35, 0x1, RZ, 0xc0, !PT ;  /* 0x0000000123077812 */ /* 0x000fe400078ec0ff */
[C---:B------:R-:W-:Y:S02]  /*48710*/  LOP3.LUT R24, R36.reuse, 0x7ffffffe, RZ, 0xc0, !PT ;  /* 0x7ffffffe24187812 */ /* 0x040fe400078ec0ff */
[----:B------:R-:W-:Y:S02]  /*48720*/  LOP3.LUT R9, R36, 0x1, RZ, 0xc0, !PT ;  /* 0x0000000124097812 */ /* 0x000fe400078ec0ff */
[----:B------:R-:W-:Y:S02]  /*48730*/  LOP3.LUT R46, R46, R11, R29, 0x96, !PT ;  /* 0x0000000b2e2e7212 */ /* 0x000fe400078e961d */
[----:B------:R-:W-:Y:S02]  /*48740*/  SEL R11, RZ, 0x9908b0df, P4 ;  /* 0x9908b0dfff0b7807 */ /* 0x000fe40002000000 */
[----:B------:R-:W-:-:S02]  /*48750*/  LOP3.LUT R26, R26, 0x80000000, R27, 0xf8, !PT ;  /* 0x800000001a1a7812 */ /* 0x000fc400078ef81b */
[----:B------:R-:W-:Y:S02]  /*48760*/  LOP3.LUT R44, R44, 0x80000000, R31, 0xf8, !PT ;  /* 0x800000002c2c7812 */ /* 0x000fe400078ef81f */
[----:B------:R-:W-:Y:S02]  /*48770*/  LOP3.LUT R42, R42, 0x80000000, R33, 0xf8, !PT ;  /* 0x800000002a2a7812 */ /* 0x000fe400078ef821 */
[----:B------:R-:W-:Y:S02]  /*48780*/  ISETP.NE.U32.AND P2, PT, R7, 0x1, PT ;  /* 0x000000010700780c */ /* 0x000fe40003f45070 */
[----:B------:R-:W-:Y:S02]  /*48790*/  LOP3.LUT R24, R24, 0x80000000, R35, 0xf8, !PT ;  /* 0x8000000018187812 */ /* 0x000fe400078ef823 */
[----:B------:R-:W-:Y:S02]  /*487a0*/  ISETP.NE.U32.AND P4, PT, R9, 0x1, PT ;  /* 0x000000010900780c */ /* 0x000fe40003f85070 */
[----:B------:R-:W-:-:S02]  /*487b0*/  LOP3.LUT R30, R13, R15, R30, 0x96, !PT ;  /* 0x0000000f0d1e7212 */ /* 0x000fc400078e961e */
[----:B------:R-:W-:Y:S02]  /*487c0*/  SHF.R.U32.HI R26, RZ, 0x1, R26 ;  /* 0x00000001ff1a7819 */ /* 0x000fe4000001161a */
[----:B------:R-:W-:Y:S02]  /*487d0*/  SHF.R.U32.HI R13, RZ, 0x1, R44 ;  /* 0x00000001ff0d7819 */ /* 0x000fe4000001162c */
[----:B------:R-:W-:Y:S02]  /*487e0*/  SEL R15, RZ, 0x9908b0df, P3 ;  /* 0x9908b0dfff0f7807 */ /* 0x000fe40001800000 */
[----:B------:R-:W-:Y:S02]  /*487f0*/  SHF.R.U32.HI R42, RZ, 0x1, R42 ;  /* 0x00000001ff2a7819 */ /* 0x000fe4000001162a */
[----:B------:R-:W-:Y:S02]  /*48800*/  SEL R17, RZ, 0x9908b0df, P2 ;  /* 0x9908b0dfff117807 */ /* 0x000fe40001000000 */
[----:B------:R-:W-:-:S02]  /*48810*/  SHF.R.U32.HI R7, RZ, 0x1, R24 ;  /* 0x00000001ff077819 */ /* 0x000fc40000011618 */
[----:B------:R-:W-:Y:S01]  /*48820*/  SEL R9, RZ, 0x9908b0df, P4 ;  /* 0x9908b0dfff097807 */ /* 0x000fe20002000000 */
        /* <DEDUP_REMOVED lines=50> */
.L_x_243:
        /* <DEDUP_REMOVED lines=15> */
[----:B------:R-:W4:Y:S04]  /*48c40*/  LDL R23, [R5+0x14] ;  /* 0x0000140005177983 */ /* 0x000f280000100800 */
[----:B------:R-:W4:Y:S04]  /*48c50*/  LDL R26, [R5+-0x380] ;  /* 0xfffc8000051a7983 */ /* 0x000f280000100800 */
        /* <DEDUP_REMOVED lines=42> */
[C---:B------:R-:W-:Y:S02]  /*48f00*/  LOP3.LUT R33, R29.reuse, 0x1, RZ, 0xc0, !PT ;  /* 0x000000011d217812 */ /* 0x040fe400078ec0ff */
[----:B------:R-:W-:Y:S02]  /*48f10*/  LOP3.LUT R36, R36, R31, R35, 0x96, !PT ;  /* 0x0000001f24247212 */ /* 0x000fe400078e9623 */
        /* <DEDUP_REMOVED lines=9> */
[----:B---3--:R-:W-:Y:S01]  /*48fb0*/  LOP3.LUT R42, R24, 0x7ffffffe, RZ, 0xc0, !PT ;  /* 0x7ffffffe182a7812 */ /* 0x008fe200078ec0ff */
[----:B------:R3:W-:Y:S01]  /*48fc0*/  STL [R5+-0xc], R40 ;  /* 0xfffff42805007387 */ /* 0x0007e20000100800 */
[----:B------:R-:W-:Y:S02]  /*48fd0*/  SHF.R.U32.HI R31, RZ, 0x1, R31 ;  /* 0x00000001ff1f7819 */ /* 0x000fe4000001161f */
[----:B------:R-:W-:Y:S02]  /*48fe0*/  SEL R28, RZ, 0x9908b0df, P2 ;  /* 0x9908b0dfff1c7807 */ /* 0x000fe40001000000 */
[----:B------:R-:W-:Y:S02]  /*48ff0*/  SEL R29, RZ, 0x9908b0df, P3 ;  /* 0x9908b0dfff1d7807 */ /* 0x000fe40001800000 */
[----:B------:R-:W-:-:S02]  /*49000*/  LOP3.LUT R42, R42, 0x80000000, R27, 0xf8, !PT ;  /* 0x800000002a2a7812 */ /* 0x000fc400078ef81b */
[----:B------:R-:W-:Y:S02]  /*49010*/  ISETP.NE.U32.AND P2, PT, R33, 0x1, PT ;  /* 0x000000012100780c */ /* 0x000fe40003f45070 */
[----:B---3--:R-:W-:Y:S02]  /*49020*/  SHF.R.U32.HI R40, RZ, 0x1, R38 ;  /* 0x00000001ff287819 */ /* 0x008fe40000011626 */
[----:B------:R-:W-:Y:S02]  /*49030*/  LOP3.LUT R38, R31, R28, R30, 0x96, !PT ;  /* 0x0000001c1f267212 */ /* 0x000fe400078e961e */
[----:B------:R-:W-:Y:S02]  /*49040*/  LOP3.LUT R40, R40, R29, R25, 0x96, !PT ;  /* 0x0000001d28287212 */ /* 0x000fe400078e9619 */
[----:B------:R-:W-:Y:S02]  /*49050*/  SHF.R.U32.HI R27, RZ, 0x1, R42 ;  /* 0x00000001ff1b7819 */ /* 0x000fe4000001162a */
[----:B------:R-:W-:-:S02]  /*49060*/  SEL R28, RZ, 0x9908b0df, P2 ;  /* 0x9908b0dfff1c7807 */ /* 0x000fc40001000000 */
[----:B------:R-:W-:Y:S02]  /*49070*/  LOP3.LUT R25, R23, 0x7ffffffe, RZ, 0xc0, !PT ;  /* 0x7ffffffe17197812 */ /* 0x000fe400078ec0ff */
[----:B------:R-:W-:Y:S02]  /*49080*/  LOP3.LUT R26, R27, R28, R26, 0x96, !PT ;  /* 0x0000001c1b1a7212 */ /* 0x000fe400078e961a */
[----:B------:R-:W-:Y:S02]  /*49090*/  LOP3.LUT R25, R25, 0x80000000, R24, 0xf8, !PT ;  /* 0x8000000019197812 */ /* 0x000fe400078ef818 */
[----:B------:R-:W-:Y:S02]  /*490a0*/  LOP3.LUT R27, R23, 0x1, RZ, 0xc0, !PT ;  /* 0x00000001171b7812 */ /* 0x000fe400078ec0ff */
[C---:B------:R-:W-:Y:S02]  /*490b0*/  LOP3.LUT R28, R17.reuse, 0x7ffffffe, RZ, 0xc0, !PT ;  /* 0x7ffffffe111c7812 */ /* 0x040fe400078ec0ff */
[----:B------:R-:W-:-:S02]  /*490c0*/  LOP3.LUT R24, R17, 0x1, RZ, 0xc0, !PT ;  /* 0x0000000111187812 */ /* 0x000fc400078ec0ff */
[----:B------:R-:W-:Y:S02]  /*490d0*/  LOP3.LUT R30, R19, 0x7ffffffe, RZ, 0xc0, !PT ;  /* 0x7ffffffe131e7812 */ /* 0x000fe400078ec0ff */
[----:B------:R-:W-:Y:S02]  /*490e0*/  ISETP.NE.U32.AND P4, PT, R27, 0x1, PT ;  /* 0x000000011b00780c */ /* 0x000fe40003f85070 */
[----:B------:R-:W-:Y:S02]  /*490f0*/  LOP3.LUT R28, R28, 0x80000000, R23, 0xf8, !PT ;  /* 0x800000001c1c7812 */ /* 0x000fe400078ef817 */
[----:B------:R-:W-:Y:S02]  /*49100*/  ISETP.NE.U32.AND P3, PT, R24, 0x1, PT ;  /* 0x000000011800780c */ /* 0x000fe40003f65070 */
[----:B------:R-:W-:Y:S01]  /*49110*/  LOP3.LUT R23, R19, 0x1, RZ, 0xc0, !PT ;  /* 0x0000000113177812 */ /* 0x000fe200078ec0ff */
[----:B------:R-:W-:Y:S01]  /*49120*/  UIADD3 UR4, UPT, UPT, UR4, 0xc, URZ ;  /* 0x0000000c04047890 */ /* 0x000fe2000fffe0ff */
[----:B------:R-:W-:-:S02]  /*49130*/  LOP3.LUT R30, R30, 0x80000000, R17, 0xf8, !PT ;  /* 0x800000001e1e7812 */ /* 0x000fc400078ef811 */
[----:B------:R-:W-:Y:S02]  /*49140*/  SEL R17, RZ, 0x9908b0df, P4 ;  /* 0x9908b0dfff117807 */ /* 0x000fe40002000000 */
[----:B------:R-:W-:Y:S01]  /*49150*/  ISETP.NE.U32.AND P2, PT, R23, 0x1, PT ;  /* 0x000000011700780c */ /* 0x000fe20003f45070 */
[----:B------:R3:W-:Y:S01]  /*49160*/  STL [R5], R36 ;  /* 0x0000002405007387 */ /* 0x0007e20000100800 */
[----:B------:R-:W-:Y:S01]  /*49170*/  UISETP.NE.AND UP0, UPT, UR4, 0x18c, UPT ;  /* 0x0000018c0400788c */ /* 0x000fe2000bf05270 */
[----:B------:R-:W-:Y:S02]  /*49180*/  SHF.R.U32.HI R28, RZ, 0x1, R28 ;  /* 0x00000001ff1c7819 */ /* 0x000fe4000001161c */
[----:B------:R-:W-:Y:S02]  /*49190*/  SHF.R.U32.HI R30, RZ, 0x1, R30 ;  /* 0x00000001ff1e7819 */ /* 0x000fe4000001161e */
[----:B------:R-:W-:-:S04]  /*491a0*/  SEL R23, RZ, 0x9908b0df, P2 ;  /* 0x9908b0dfff177807 */ /* 0x000fc80001000000 */
[----:B------:R-:W-:Y:S01]  /*491b0*/  LOP3.LUT R30, R30, R23, R11, 0x96, !PT ;  /* 0x000000171e1e7212 */ /* 0x000fe200078e960b */
[----:B------:R-:W-:Y:S04]  /*491c0*/  STL [R5+-0x4], R44 ;  /* 0xfffffc2c05007387 */ /* 0x000fe80000100800 */
[----:B------:R-:W-:Y:S04]  /*491d0*/  STL [R5+0x4], R38 ;  /* 0x0000042605007387 */ /* 0x000fe80000100800 */
        /* <DEDUP_REMOVED lines=9> */
[----:B---3--:R-:W-:-:S02]  /*49270*/  SHF.R.U32.HI R36, RZ, 0x1, R27 ;  /* 0x00000001ff247819 */ /* 0x008fc4000001161b */
        /* <DEDUP_REMOVED lines=21> */
.L_x_241:
[----:B------:R-:W-:Y:S05]  /*493d0*/  BSYNC.RECONVERGENT B0 ;  /* 0x0000000000007941 */ /* 0x000fea0003800200 */
.L_x_240:
        /* <DEDUP_REMOVED lines=43> */
.L_x_246:
        /* <DEDUP_REMOVED lines=39> */
[----:B------:R-:W-:Y:S02]  /*49900*/  LOP3.LUT R47, R9, 0x7ffffffe, RZ, 0xc0, !PT ;  /* 0x7ffffffe092f7812 */ /* 0x000fe400078ec0ff */
[----:B------:R-:W-:Y:S02]  /*49910*/  SEL R42, RZ, 0x9908b0df, P4 ;  /* 0x9908b0dfff2a7807 */ /* 0x000fe40002000000 */
[----:B------:R-:W-:Y:S02]  /*49920*/  ISETP.NE.U32.AND P4, PT, R45, 0x1, PT ;  /* 0x000000012d00780c */ /* 0x000fe40003f85070 */
[----:B------:R-:W-:Y:S02]  /*49930*/  SHF.R.U32.HI R43, RZ, 0x1, R43 ;  /* 0x00000001ff2b7819 */ /* 0x000fe4000001162b */
[----:B------:R-:W-:Y:S02]  /*49940*/  SHF.R.U32.HI R44, RZ, 0x1, R44 ;  /* 0x00000001ff2c7819 */ /* 0x000fe4000001162c */
[----:B------:R-:W-:-:S02]  /*49950*/  SEL R45, RZ, 0x9908b0df, P3 ;  /* 0x9908b0dfff2d7807 */ /* 0x000fc40001800000 */
[----:B------:R-:W-:Y:S02]  /*49960*/  LOP3.LUT R48, R47, 0x80000000, R48, 0xf8, !PT ;  /* 0x800000002f307812 */ /* 0x000fe400078ef830 */
[----:B------:R-:W-:Y:S02]  /*49970*/  SHF.R.U32.HI R46, RZ, 0x1, R46 ;  /* 0x00000001ff2e7819 */ /* 0x000fe4000001162e */
[----:B------:R-:W-:Y:S02]  /*49980*/  SEL R47, RZ, 0x9908b0df, P2 ;  /* 0x9908b0dfff2f7807 */ /* 0x000fe40001000000 */
[----:B------:R-:W-:Y:S02]  /*49990*/  LOP3.LUT R11, R43, R42, R11, 0x96, !PT ;  /* 0x0000002a2b0b7212 */ /* 0x000fe400078e960b */
[----:B------:R-:W-:Y:S02]  /*499a0*/  LOP3.LUT R44, R44, R45, R13, 0x96, !PT ;  /* 0x0000002d2c2c7212 */ /* 0x000fe400078e960d */
[----:B------:R-:W-:-:S02]  /*499b0*/  LOP3.LUT R42, R19, 0x7ffffffe, RZ, 0xc0, !PT ;  /* 0x7ffffffe132a7812 */ /* 0x000fc400078ec0ff */
[----:B------:R-:W-:Y:S02]  /*499c0*/  LOP3.LUT R13, R19, 0x1, RZ, 0xc0, !PT ;  /* 0x00000001130d7812 */ /* 0x000fe400078ec0ff */
[----:B------:R-:W-:Y:S02]  /*499d0*/  LOP3.LUT R46, R46, R47, R15, 0x96, !PT ;  /* 0x0000002f2e2e7212 */ /* 0x000fe400078e960f */
[C---:B------:R-:W-:Y:S02]  /*499e0*/  LOP3.LUT R50, R23.reuse, 0x7ffffffe, RZ, 0xc0, !PT ;  /* 0x7ffffffe17327812 */ /* 0x040fe400078ec0ff */
[----:B------:R-:W-:Y:S02]  /*499f0*/  LOP3.LUT R15, R23, 0x1, RZ, 0xc0, !PT ;  /* 0x00000001170f7812 */ /* 0x000fe400078ec0ff */
[----:B------:R-:W-:Y:S02]  /*49a00*/  LOP3.LUT R42, R42, 0x80000000, R9, 0xf8, !PT ;  /* 0x800000002a2a7812 */ /* 0x000fe400078ef809 */
[----:B------:R-:W-:-:S02]  /*49a10*/  ISETP.NE.U32.AND P2, PT, R13, 0x1, PT ;  /* 0x000000010d00780c */ /* 0x000fc40003f45070 */
[----:B------:R-:W-:Y:S02]  /*49a20*/  LOP3.LUT R50, R50, 0x80000000, R19, 0xf8, !PT ;  /* 0x8000000032327812 */ /* 0x000fe400078ef813 */
[----:B------:R-:W-:Y:S01]  /*49a30*/  ISETP.NE.U32.AND P3, PT, R15, 0x1, PT ;  /* 0x000000010f00780c */ /* 0x000fe20003f65070 */
[----:B------:R3:W-:Y:S01]  /*49a40*/  STL [R7+0x10], R44 ;  /* 0x0000102c07007387 */ /* 0x0007e20000100800 */
[----:B------:R-:W-:Y:S02]  /*49a50*/  SHF.R.U32.HI R42, RZ, 0x1, R42 ;  /* 0x00000001ff2a7819 */ /* 0x000fe4000001162a */
[----:B------:R-:W-:Y:S01]  /*49a60*/  SEL R9, RZ, 0x9908b0df, P2 ;  /* 0x9908b0dfff097807 */ /* 0x000fe20001000000 */
[----:B------:R4:W-:Y:S01]  /*49a70*/  STL [R7+0xc], R11 ;  /* 0x00000c0b07007387 */ /* 0x0009e20000100800 */
[----:B--2---:R-:W-:Y:S02]  /*49a80*/  LOP3.LUT R15, R24, 0x1, RZ, 0xc0, !PT ;  /* 0x00000001180f7812 */ /* 0x004fe400078ec0ff */
[----:B------:R-:W-:-:S02]  /*49a90*/  SEL R13, RZ, 0x9908b0df, P3 ;  /* 0x9908b0dfff0d7807 */ /* 0x000fc40001800000 */
[----:B---3--:R-:W-:Y:S02]  /*49aa0*/  LOP3.LUT R44, R24, 0x7ffffffe, RZ, 0xc0, !PT ;  /* 0x7ffffffe182c7812 */ /* 0x008fe400078ec0ff */
[----:B------:R-:W-:Y:S02]  /*49ab0*/  LOP3.LUT R42, R42, R9, R25, 0x96, !PT ;  /* 0x000000092a2a7212 */ /* 0x000fe400078e9619 */
[----:B----4-:R-:W-:Y:S02]  /*49ac0*/  SHF.R.U32.HI R11, RZ, 0x1, R50 ;  /* 0x00000001ff0b7819 */ /* 0x010fe40000011632 */
[----:B------:R-:W-:Y:S02]  /*49ad0*/  LOP3.LUT R9, R27, 0x7ffffffe, RZ, 0xc0, !PT ;  /* 0x7ffffffe1b097812 */ /* 0x000fe400078ec0ff */
[----:B------:R-:W-:Y:S02]  /*49ae0*/  LOP3.LUT R44, R44, 0x80000000, R23, 0xf8, !PT ;  /* 0x800000002c2c7812 */ /* 0x000fe400078ef817 */
[----:B------:R-:W-:-:S02]  /*49af0*/  ISETP.NE.U32.AND P2, PT, R15, 0x1, PT ;  /* 0x000000010f00780c */ /* 0x000fc40003f45070 */
[----:B------:R-:W-:Y:S02]  /*49b00*/  LOP3.LUT R26, R11, R13, R26, 0x96, !PT ;  /* 0x0000000d0b1a7212 */ /* 0x000fe400078e961a */
[----:B------:R-:W-:Y:S02]  /*49b10*/  LOP3.LUT R11, R27, 0x1, RZ, 0xc0, !PT ;  /* 0x000000011b0b7812 */ /* 0x000fe400078ec0ff */
[----:B------:R-:W-:Y:S02]  /*49b20*/  LOP3.LUT R24, R9, 0x80000000, R24, 0xf8, !PT ;  /* 0x8000000009187812 */ /* 0x000fe400078ef818 */
[----:B------:R-:W-:Y:S02]  /*49b30*/  SHF.R.U32.HI R44, RZ, 0x1, R44 ;  /* 0x00000001ff2c7819 */ /* 0x000fe4000001162c */
[----:B------:R-:W-:Y:S01]  /*49b40*/  SEL R9, RZ, 0x9908b0df, P2 ;  /* 0x9908b0dfff097807 */ /* 0x000fe20001000000 */
[----:B------:R2:W-:Y:S01]  /*49b50*/  STL [R7+0x14], R46 ;  /* 0x0000142e07007387 */ /* 0x0005e20000100800 */
[----:B------:R-:W-:-:S02]  /*49b60*/  LOP3.LUT R13, R28, 0x1, RZ, 0xc0, !PT ;  /* 0x000000011c0d7812 */ /* 0x000fc400078ec0ff */
[----:B------:R-:W-:Y:S02]  /*49b70*/  ISETP.NE.U32.AND P3, PT, R11, 0x1, PT ;  /* 0x000000010b00780c */ /* 0x000fe40003f65070 */
[----:B------:R-:W-:Y:S02]  /*49b80*/  SEL R49, RZ, 0x9908b0df, P4 ;  /* 0x9908b0dfff317807 */ /* 0x000fe40002000000 */
[----:B------:R-:W-:Y:S02]  /*49b90*/  LOP3.LUT R44, R44, R9, R29, 0x96, !PT ;  /* 0x000000092c2c7212 */ /* 0x000fe400078e961d */
[----:B--2---:R-:W-:Y:S02]  /*49ba0*/  LOP3.LUT R46, R28, 0x7ffffffe, RZ, 0xc0, !PT ;  /* 0x7ffffffe1c2e7812 */ /* 0x004fe400078ec0ff */
[----:B------:R-:W-:Y:S02]  /*49bb0*/  ISETP.NE.U32.AND P4, PT, R13, 0x1, PT ;  /* 0x000000010d00780c */ /* 0x000fe40003f85070 */
[----:B------:R-:W-:-:S02]  /*49bc0*/  LOP3.LUT R9, R33, 0x7ffffffe, RZ, 0xc0, !PT ;  /* 0x7ffffffe21097812 */ /* 0x000fc400078ec0ff */
[----:B------:R-:W-:Y:S02]  /*49bd0*/  SHF.R.U32.HI R11, RZ, 0x1, R24 ;  /* 0x00000001ff0b7819 */ /* 0x000fe40000011618 */
[----:B------:R-:W-:Y:S02]  /*49be0*/  SEL R13, RZ, 0x9908b0df, P3 ;  /* 0x9908b0dfff0d7807 */ /* 0x000fe40001800000 */
[----:B------:R-:W-:Y:S02]  /*49bf0*/  LOP3.LUT R46, R46, 0x80000000, R27, 0xf8, !PT ;  /* 0x800000002e2e7812 */ /* 0x000fe400078ef81b */
[----:B------:R-:W-:Y:S02]  /*49c00*/  LOP3.LUT R28, R9, 0x80000000, R28, 0xf8, !PT ;  /* 0x80000000091c7812 */ /* 0x000fe400078ef81c */
[----:B------:R-:W-:Y:S02]  /*49c10*/  LOP3.LUT R30, R11, R13, R30, 0x96, !PT ;  /* 0x0000000d0b1e7212 */ /* 0x000fe400078e961e */
[----:B------:R-:W-:-:S02]  /*49c20*/  LOP3.LUT R9, R35, 0x1, RZ, 0xc0, !PT ;  /* 0x0000000123097812 */ /* 0x000fc400078ec0ff */
[----:B------:R-:W-:Y:S02]  /*49c30*/  SHF.R.U32.HI R46, RZ, 0x1, R46 ;  /* 0x00000001ff2e7819 */ /* 0x000fe4000001162e */
[----:B------:R-:W-:Y:S02]  /*49c40*/  SEL R15, RZ, 0x9908b0df, P4 ;  /* 0x9908b0dfff0f7807 */ /* 0x000fe40002000000 */
[----:B------:R-:W-:Y:S01]  /*49c50*/  LOP3.LUT R11, R33, 0x1, RZ, 0xc0, !PT ;  /* 0x00000001210b7812 */ /* 0x000fe200078ec0ff */
[----:B------:R2:W-:Y:S01]  /*49c60*/  STL [R7+0x20], R26 ;  /* 0x0000201a07007387 */ /* 0x0005e20000100800 */
[----:B------:R-:W-:Y:S02]  /*49c70*/  LOP3.LUT R24, R35, 0x7ffffffe, RZ, 0xc0, !PT ;  /* 0x7ffffffe23187812 */ /* 0x000fe400078ec0ff */
[----:B------:R-:W-:Y:S02]  /*49c80*/  ISETP.NE.U32.AND P3, PT, R9, 0x1, PT ;  /* 0x000000010900780c */ /* 0x000fe40003f65070 */
[----:B------:R-:W-:-:S02]  /*49c90*/  LOP3.LUT R46, R46, R15, R31, 0x96, !PT ;  /* 0x0000000f2e2e7212 */ /* 0x000fc400078e961f */
[----:B------:R-:W-:Y:S02]  /*49ca0*/  ISETP.NE.U32.AND P4, PT, R11, 0x1, PT ;  /* 0x000000010b00780c */ /* 0x000fe40003f85070 */
[C---:B------:R-:W-:Y:S02]  /*49cb0*/  LOP3.LUT R9, R37.reuse, 0x7ffffffe, RZ, 0xc0, !PT ;  /* 0x7ffffffe25097812 */ /* 0x040fe400078ec0ff */
[C---:B--2---:R-:W-:Y:S02]  /*49cc0*/  LOP3.LUT R26, R36.reuse, 0x7ffffffe, RZ, 0xc0, !PT ;  /* 0x7ffffffe241a7812 */ /* 0x044fe400078ec0ff */
[----:B------:R-:W-:Y:S02]  /*49cd0*/  LOP3.LUT R11, R36, 0x1, RZ, 0xc0, !PT ;  /* 0x00000001240b7812 */ /* 0x000fe400078ec0ff */
[----:B------:R-:W-:Y:S02]  /*49ce0*/  LOP3.LUT R15, R37, 0x1, RZ, 0xc0, !PT ;  /* 0x00000001250f7812 */ /* 0x000fe400078ec0ff */
[----:B------:R-:W-:-:S02]  /*49cf0*/  LOP3.LUT R24, R24, 0x80000000, R33, 0xf8, !PT ;  /* 0x8000000018187812 */ /* 0x000fc400078ef821 */
[----:B------:R-:W-:Y:S02]  /*49d00*/  SHF.R.U32.HI R48, RZ, 0x1, R48 ;  /* 0x00000001ff307819 */ /* 0x000fe40000011630 */
[----:B------:R-:W-:Y:S02]  /*49d10*/  LOP3.LUT R9, R9, 0x80000000, R36, 0xf8, !PT ;  /* 0x8000000009097812 */ /* 0x000fe400078ef824 */
[----:B------:R-:W-:Y:S02]  /*49d20*/  SEL R13, RZ, 0x9908b0df, P4 ;  /* 0x9908b0dfff0d7807 */ /* 0x000fe40002000000 */
[----:B------:R-:W-:Y:S02]  /*49d30*/  LOP3.LUT R35, R26, 0x80000000, R35, 0xf8, !PT ;  /* 0x800000001a237812 */ /* 0x000fe400078ef823 */
[----:B------:R-:W-:Y:S02]  /*49d40*/  ISETP.NE.U32.AND P2, PT, R11, 0x1, PT ;  /* 0x000000010b00780c */ /* 0x000fe40003f45070 */
[----:B------:R-:W-:-:S02]  /*49d50*/  ISETP.NE.U32.AND P4, PT, R15, 0x1, PT ;  /* 0x000000010f00780c */ /* 0x000fc40003f85070 */
        /* <DEDUP_REMOVED lines=59> */
.L_x_247:
        /* <DEDUP_REMOVED lines=17> */
[----:B------:R-:W2:Y:S04]  /*4a220*/  LDL R26, [R7+-0x380] ;  /* 0xfffc8000071a7983 */ /* 0x000ea80000100800 */
        /* <DEDUP_REMOVED lines=44> */
[----:B------:R-:W-:Y:S02]  /*4a4f0*/  LOP3.LUT R38, R30, 0x7ffffffe, RZ, 0xc0, !PT ;  /* 0x7ffffffe1e267812 */ /* 0x000fe400078ec0ff */
[----:B------:R-:W-:Y:S02]  /*4a500*/  ISETP.NE.U32.AND P2, PT, R33, 0x1, PT ;  /* 0x000000012100780c */ /* 0x000fe40003f45070 */
[----:B------:R-:W-:Y:S02]  /*4a510*/  LOP3.LUT R35, R35, 0x80000000, R30, 0xf8, !PT ;  /* 0x8000000023237812 */ /* 0x000fe400078ef81e */
[----:B------:R-:W-:Y:S02]  /*4a520*/  ISETP.NE.U32.AND P3, PT, R37, 0x1, PT ;  /* 0x000000012500780c */ /* 0x000fe40003f65070 */
[----:B------:R-:W-:-:S02]  /*4a530*/  LOP3.LUT R38, R38, 0x80000000, R29, 0xf8, !PT ;  /* 0x8000000026267812 */ /* 0x000fc400078ef81d */
[C---:B------:R-:W-:Y:S02]  /*4a540*/  LOP3.LUT R37, R11.reuse, 0x7ffffffe, RZ, 0xc0, !PT ;  /* 0x7ffffffe0b257812 */ /* 0x040fe400078ec0ff */
[----:B------:R-:W-:Y:S02]  /*4a550*/  LOP3.LUT R39, R11, 0x1, RZ, 0xc0, !PT ;  /* 0x000000010b277812 */ /* 0x000fe400078ec0ff */
[----:B------:R-:W-:Y:S02]  /*4a560*/  SEL R29, RZ, 0x9908b0df, P2 ;  /* 0x9908b0dfff1d7807 */ /* 0x000fe40001000000 */
[----:B------:R-:W-:Y:S02]  /*4a570*/  SHF.R.U32.HI R30, RZ, 0x1, R35 ;  /* 0x00000001ff1e7819 */ /* 0x000fe40000011623 */
[----:B------:R-:W-:Y:S02]  /*4a580*/  SEL R33, RZ, 0x9908b0df, P3 ;  /* 0x9908b0dfff217807 */ /* 0x000fe40001800000 */
[----:B------:R-:W-:-:S02]  /*4a590*/  SHF.R.U32.HI R38, RZ, 0x1, R38 ;  /* 0x00000001ff267819 */ /* 0x000fc40000011626 */
[----:B------:R-:W-:Y:S02]  /*4a5a0*/  LOP3.LUT R37, R37, 0x80000000, R28, 0xf8, !PT ;  /* 0x8000000025257812 */ /* 0x000fe400078ef81c */
[----:B------:R-:W-:Y:S02]  /*4a5b0*/  ISETP.NE.U32.AND P2, PT, R39, 0x1, PT ;  /* 0x000000012700780c */ /* 0x000fe40003f45070 */
[----:B------:R-:W-:Y:S02]  /*4a5c0*/  LOP3.LUT R30, R30, R33, R27, 0x96, !PT ;  /* 0x000000211e1e7212 */ /* 0x000fe400078e961b */
[----:B------:R-:W-:Y:S02]  /*4a5d0*/  LOP3.LUT R28, R24, 0x7ffffffe, RZ, 0xc0, !PT ;  /* 0x7ffffffe181c7812 */ /* 0x000fe400078ec0ff */
[----:B------:R-:W-:Y:S02]  /*4a5e0*/  LOP3.LUT R38, R38, R29, R31, 0x96, !PT ;  /* 0x0000001d26267212 */ /* 0x000fe400078e961f */
[----:B------:R-:W-:-:S02]  /*4a5f0*/  SHF.R.U32.HI R37, RZ, 0x1, R37 ;  /* 0x00000001ff257819 */ /* 0x000fc40000011625 */
[----:B------:R-:W-:Y:S02]  /*4a600*/  SEL R27, RZ, 0x9908b0df, P2 ;  /* 0x9908b0dfff1b7807 */ /* 0x000fe40001000000 */
[----:B------:R-:W-:Y:S02]  /*4a610*/  LOP3.LUT R29, R23, 0x7ffffffe, RZ, 0xc0, !PT ;  /* 0x7ffffffe171d7812 */ /* 0x000fe400078ec0ff */
[----:B------:R-:W-:Y:S02]  /*4a620*/  LOP3.LUT R28, R28, 0x80000000, R11, 0xf8, !PT ;  /* 0x800000001c1c7812 */ /* 0x000fe400078ef80b */
[----:B------:R-:W-:Y:S02]  /*4a630*/  LOP3.LUT R26, R37, R27, R26, 0x96, !PT ;  /* 0x0000001b251a7212 */ /* 0x000fe400078e961a */
[----:B------:R-:W-:Y:S02]  /*4a640*/  LOP3.LUT R11, R23, 0x1, RZ, 0xc0, !PT ;  /* 0x00000001170b7812 */ /* 0x000fe400078ec0ff */
[----:B------:R-:W-:-:S02]  /*4a650*/  LOP3.LUT R27, R24, 0x1, RZ, 0xc0, !PT ;  /* 0x00000001181b7812 */ /* 0x000fc400078ec0ff */
[----:B------:R-:W-:Y:S02]  /*4a660*/  LOP3.LUT R29, R29, 0x80000000, R24, 0xf8, !PT ;  /* 0x800000001d1d7812 */ /* 0x000fe400078ef818 */
[----:B------:R-:W-:Y:S02]  /*4a670*/  LOP3.LUT R24, R25, 0x7ffffffe, RZ, 0xc0, !PT ;  /* 0x7ffffffe19187812 */ /* 0x000fe400078ec0ff */
[----:B------:R-:W-:Y:S01]  /*4a680*/  ISETP.NE.U32.AND P3, PT, R11, 0x1, PT ;  /* 0x000000010b00780c */ /* 0x000fe20003f65070 */
[----:B------:R3:W-:Y:S01]  /*4a690*/  STL [R7+0x8], R30 ;  /* 0x0000081e07007387 */ /* 0x0007e20000100800 */
[----:B------:R-:W-:Y:S02]  /*4a6a0*/  ISETP.NE.U32.AND P4, PT, R27, 0x1, PT ;  /* 0x000000011b00780c */ /* 0x000fe40003f85070 */
[----:B------:R-:W-:Y:S02]  /*4a6b0*/  LOP3.LUT R11, R25, 0x1, RZ, 0xc0, !PT ;  /* 0x00000001190b7812 */ /* 0x000fe400078ec0ff */
[----:B------:R-:W-:Y:S01]  /*4a6c0*/  LOP3.LUT R27, R24, 0x80000000, R23, 0xf8, !PT ;  /* 0x80000000181b7812 */ /* 0x000fe200078ef817 */
[----:B------:R-:W-:Y:S01]  /*4a6d0*/  UIADD3 UR4, UPT, UPT, UR4, 0xc, URZ ;  /* 0x0000000c04047890 */ /* 0x000fe2000fffe0ff */
[----:B------:R-:W-:-:S02]  /*4a6e0*/  ISETP.NE.U32.AND P2, PT, R11, 0x1, PT ;  /* 0x000000010b00780c */ /* 0x000fc40003f45070 */
[----:B------:R-:W-:Y:S01]  /*4a6f0*/  SEL R11, RZ, 0x9908b0df, P4 ;  /* 0x9908b0dfff0b7807 */ /* 0x000fe20002000000 */
[----:B------:R2:W-:Y:S01]  /*4a700*/  STL [R7], R36 ;  /* 0x0000002407007387 */ /* 0x0005e20000100800 */
[----:B------:R-:W-:Y:S01]  /*4a710*/  UISETP.NE.AND UP0, UPT, UR4, 0x18c, UPT ;  /* 0x0000018c0400788c */ /* 0x000fe2000bf05270 */
[----:B------:R-:W-:Y:S02]  /*4a720*/  SHF.R.U32.HI R28, RZ, 0x1, R28 ;  /* 0x00000001ff1c7819 */ /* 0x000fe4000001161c */
[----:B------:R-:W-:Y:S02]  /*4a730*/  SHF.R.U32.HI R24, RZ, 0x1, R29 ;  /* 0x00000001ff187819 */ /* 0x000fe4000001161d */
[----:B------:R-:W-:Y:S01]  /*4a740*/  LOP3.LUT R28, R28, R11, R19, 0x96, !PT ;  /* 0x0000000b1c1c7212 */ /* 0x000fe200078e9613 */
[----:B------:R-:W-:Y:S04]  /*4a750*/  STL [R7+-0x10], R46 ;  /* 0xfffff02e07007387 */ /* 0x000fe80000100800 */
        /* <DEDUP_REMOVED lines=35> */
.L_x_245:
[----:B------:R-:W-:Y:S05]  /*4a990*/  BSYNC.RECONVERGENT B0 ;  /* 0x0000000000007941 */ /* 0x000fea0003800200 */
.L_x_244:
        /* <DEDUP_REMOVED lines=43> */
.L_x_250:
        /* <DEDUP_REMOVED lines=30> */
[----:B------:R-:W-:Y:S02]  /*4ae30*/  SHF.R.U32.HI R48, RZ, 0x1, R45 ;  /* 0x00000001ff307819 */ /* 0x000fe4000001162d */
[----:B------:R-:W-:Y:S02]  /*4ae40*/  SEL R49, RZ, 0x9908b0df, P2 ;  /* 0x9908b0dfff317807 */ /* 0x000fe40001000000 */
[----:B----4-:R-:W-:-:S02]  /*4ae50*/  LOP3.LUT R45, R43, 0x7ffffffe, RZ, 0xc0, !PT ;  /* 0x7ffffffe2b2d7812 */ /* 0x010fc400078ec0ff */
[----:B------:R-:W-:Y:S02]  /*4ae60*/  LOP3.LUT R44, R43, 0x1, RZ, 0xc0, !PT ;  /* 0x000000012b2c7812 */ /* 0x000fe400078ec0ff */
[----:B-----5:R-:W-:Y:S02]  /*4ae70*/  LOP3.LUT R47, R48, R49, R47, 0x96, !PT ;  /* 0x00000031302f7212 */ /* 0x020fe400078e962f */
        /* <DEDUP_REMOVED lines=18> */
[C---:B------:R-:W-:Y:S02]  /*4afa0*/  LOP3.LUT R44, R38.reuse, 0x7ffffffe, RZ, 0xc0, !PT ;  /* 0x7ffffffe262c7812 */ /* 0x040fe400078ec0ff */
[----:B------:R-:W-:Y:S02]  /*4afb0*/  LOP3.LUT R39, R38, 0x1, RZ, 0xc0, !PT ;  /* 0x0000000126277812 */ /* 0x000fe400078ec0ff */
[----:B------:R-:W-:Y:S02]  /*4afc0*/  LOP3.LUT R42, R45, R41, R42, 0x96, !PT ;  /* 0x000000292d2a7212 */ /* 0x000fe400078e962a */
[----:B------:R-:W-:-:S02]  /*4afd0*/  LOP3.LUT R41, R19, 0x7ffffffe, RZ, 0xc0, !PT ;  /* 0x7ffffffe13297812 */ /* 0x000fc400078ec0ff */
[----:B------:R-:W-:Y:S02]  /*4afe0*/  LOP3.LUT R44, R44, 0x80000000, R37, 0xf8, !PT ;  /* 0x800000002c2c7812 */ /* 0x000fe400078ef825 */
[----:B------:R-:W-:Y:S02]  /*4aff0*/  ISETP.NE.U32.AND P2, PT, R39, 0x1, PT ;  /* 0x000000012700780c */ /* 0x000fe40003f45070 */
[----:B------:R-:W-:Y:S02]  /*4b000*/  LOP3.LUT R41, R41, 0x80000000, R38, 0xf8, !PT ;  /* 0x8000000029297812 */ /* 0x000fe400078ef826 */
[----:B------:R-:W-:Y:S02]  /*4b010*/  LOP3.LUT R43, R19, 0x1, RZ, 0xc0, !PT ;  /* 0x00000001132b7812 */ /* 0x000fe400078ec0ff */
[----:B------:R-:W-:Y:S02]  /*4b020*/  SHF.R.U32.HI R37, RZ, 0x1, R44 ;  /* 0x00000001ff257819 */ /* 0x000fe4000001162c */
[----:B------:R-:W-:Y:S01]  /*4b030*/  SEL R38, RZ, 0x9908b0df, P2 ;  /* 0x9908b0dfff267807 */ /* 0x000fe20001000000 */
[----:B------:R3:W-:Y:S01]  /*4b040*/  STL [R9+0x14], R40 ;  /* 0x0000142809007387 */ /* 0x0007e20000100800 */
[----:B------:R-:W-:-:S02]  /*4b050*/  ISETP.NE.U32.AND P3, PT, R43, 0x1, PT ;  /* 0x000000012b00780c */ /* 0x000fc40003f65070 */
[----:B------:R-:W-:Y:S02]  /*4b060*/  LOP3.LUT R36, R37, R38, R36, 0x96, !PT ;  /* 0x0000002625247212 */ /* 0x000fe400078e9624 */
[C---:B------:R-:W-:Y:S02]  /*4b070*/  LOP3.LUT R38, R30.reuse, 0x7ffffffe, RZ, 0xc0, !PT ;  /* 0x7ffffffe1e267812 */ /* 0x040fe400078ec0ff */
[----:B------:R-:W-:Y:S02]  /*4b080*/  LOP3.LUT R37, R30, 0x1, RZ, 0xc0, !PT ;  /* 0x000000011e257812 */ /* 0x000fe400078ec0ff */
[----:B---3--:R-:W-:Y:S01]  /*4b090*/  LOP3.LUT R40, R35, 0x7ffffffe, RZ, 0xc0, !PT ;  /* 0x7ffffffe23287812 */ /* 0x008fe200078ec0ff */
[----:B------:R3:W-:Y:S01]  /*4b0a0*/  STL [R9+0x10], R42 ;  /* 0x0000102a09007387 */ /* 0x0007e20000100800 */
[----:B------:R-:W-:Y:S02]  /*4b0b0*/  SEL R39, RZ, 0x9908b0df, P3 ;  /* 0x9908b0dfff277807 */ /* 0x000fe40001800000 */
[----:B------:R-:W-:-:S02]  /*4b0c0*/  LOP3.LUT R40, R40, 0x80000000, R19, 0xf8, !PT ;  /* 0x8000000028287812 */ /* 0x000fc400078ef813 */
[----:B------:R-:W-:Y:S02]  /*4b0d0*/  LOP3.LUT R19, R27, 0x7ffffffe, RZ, 0xc0, !PT ;  /* 0x7ffffffe1b137812 */ /* 0x000fe400078ec0ff */
[----:B------:R-:W-:Y:S02]  /*4b0e0*/  LOP3.LUT R38, R38, 0x80000000, R35, 0xf8, !PT ;  /* 0x8000000026267812 */ /* 0x000fe400078ef823 */
[----:B------:R-:W-:Y:S02]  /*4b0f0*/  ISETP.NE.U32.AND P3, PT, R37, 0x1, PT ;  /* 0x000000012500780c */ /* 0x000fe40003f65070 */
[----:B---3--:R-:W-:Y:S02]  /*4b100*/  LOP3.LUT R42, R35, 0x1, RZ, 0xc0, !PT ;  /* 0x00000001232a7812 */ /* 0x008fe400078ec0ff */
[----:B------:R-:W-:Y:S02]  /*4b110*/  SHF.R.U32.HI R41, RZ, 0x1, R41 ;  /* 0x00000001ff297819 */ /* 0x000fe40000011629 */
[----:B------:R-:W-:-:S02]  /*4b120*/  LOP3.LUT R35, R19, 0x80000000, R30, 0xf8, !PT ;  /* 0x8000000013237812 */ /* 0x000fc400078ef81e */
[----:B------:R-:W-:Y:S02]  /*4b130*/  ISETP.NE.U32.AND P2, PT, R42, 0x1, PT ;  /* 0x000000012a00780c */ /* 0x000fe40003f45070 */
[----:B------:R-:W-:Y:S02]  /*4b140*/  SHF.R.U32.HI R38, RZ, 0x1, R38 ;  /* 0x00000001ff267819 */ /* 0x000fe40000011626 */
[----:B------:R-:W-:Y:S02]  /*4b150*/  SEL R30, RZ, 0x9908b0df, P3 ;  /* 0x9908b0dfff1e7807 */ /* 0x000fe40001800000 */
[----:B--2---:R-:W-:Y:S02]  /*4b160*/  LOP3.LUT R28, R41, R39, R28, 0x96, !PT ;  /* 0x00000027291c7212 */ /* 0x004fe400078e961c */
[----:B------:R-:W-:Y:S02]  /*4b170*/  LOP3.LUT R39, R27, 0x1, RZ, 0xc0, !PT ;  /* 0x000000011b277812 */ /* 0x000fe400078ec0ff */
[----:B------:R-:W-:-:S02]  /*4b180*/  SHF.R.U32.HI R40, RZ, 0x1, R40 ;  /* 0x00000001ff287819 */ /* 0x000fc40000011628 */
[----:B------:R-:W-:Y:S02]  /*4b190*/  SEL R19, RZ, 0x9908b0df, P2 ;  /* 0x9908b0dfff137807 */ /* 0x000fe40001000000 */
[----:B------:R-:W-:Y:S02]  /*4b1a0*/  LOP3.LUT R30, R38, R30, R29, 0x96, !PT ;  /* 0x0000001e261e7212 */ /* 0x000fe400078e961d */
[----:B------:R-:W-:Y:S02]  /*4b1b0*/  LOP3.LUT R38, R25, 0x7ffffffe, RZ, 0xc0, !PT ;  /* 0x7ffffffe19267812 */ /* 0x000fe400078ec0ff */
[----:B------:R-:W-:Y:S02]  /*4b1c0*/  ISETP.NE.U32.AND P4, PT, R39, 0x1, PT ;  /* 0x000000012700780c */ /* 0x000fe40003f85070 */
[----:B------:R-:W-:Y:S02]  /*4b1d0*/  LOP3.LUT R40, R40, R19, R31, 0x96, !PT ;  /* 0x0000001328287212 */ /* 0x000fe400078e961f */
[----:B------:R-:W-:-:S02]  /*4b1e0*/  LOP3.LUT R44, R24, 0x7ffffffe, RZ, 0xc0, !PT ;  /* 0x7ffffffe182c7812 */ /* 0x000fc400078ec0ff */
[----:B------:R-:W-:Y:S02]  /*4b1f0*/  LOP3.LUT R19, R25, 0x1, RZ, 0xc0, !PT ;  /* 0x0000000119137812 */ /* 0x000fe400078ec0ff */
[----:B------:R-:W-:Y:S02]  /*4b200*/  LOP3.LUT R38, R38, 0x80000000, R27, 0xf8, !PT ;  /* 0x8000000026267812 */ /* 0x000fe400078ef81b */
[----:B------:R-:W-:Y:S02]  /*4b210*/  LOP3.LUT R27, R24, 0x1, RZ, 0xc0, !PT ;  /* 0x00000001181b7812 */ /* 0x000fe400078ec0ff */
[----:B------:R-:W-:Y:S02]  /*4b220*/  SHF.R.U32.HI R42, RZ, 0x1, R35 ;  /* 0x00000001ff2a7819 */ /* 0x000fe40000011623 */
[----:B------:R-:W-:Y:S02]  /*4b230*/  SEL R35, RZ, 0x9908b0df, P4 ;  /* 0x9908b0dfff237807 */ /* 0x000fe40002000000 */
[----:B------:R-:W-:Y:S01]  /*4b240*/  LOP3.LUT R44, R44, 0x80000000, R25, 0xf8, !PT ;  /* 0x800000002c2c7812 */ /* 0x000fe200078ef819 */
[----:B------:R2:W-:Y:S01]  /*4b250*/  STL [R9+0x20], R28 ;  /* 0x0000201c09007387 */ /* 0x0005e20000100800 */
[----:B------:R-:W-:-:S02]  /*4b260*/  ISETP.NE.U32.AND P4, PT, R19, 0x1, PT ;  /* 0x000000011300780c */ /* 0x000fc40003f85070 */
[C---:B------:R-:W-:Y:S02]  /*4b270*/  LOP3.LUT R25, R26.reuse, 0x7ffffffe, RZ, 0xc0, !PT ;  /* 0x7ffffffe1a197812 */ /* 0x040fe400078ec0ff */
[----:B------:R-:W-:Y:S02]  /*4b280*/  ISETP.NE.U32.AND P3, PT, R27, 0x1, PT ;  /* 0x000000011b00780c */ /* 0x000fe40003f65070 */
[C---:B------:R-:W-:Y:S02]  /*4b290*/  LOP3.LUT R19, R11.reuse, 0x7ffffffe, RZ, 0xc0, !PT ;  /* 0x7ffffffe0b137812 */ /* 0x040fe400078ec0ff */
[----:B------:R-:W-:Y:S02]  /*4b2a0*/  LOP3.LUT R27, R26, 0x1, RZ, 0xc0, !PT ;  /* 0x000000011a1b7812 */ /* 0x000fe400078ec0ff */
[----:B--2---:R-:W-:Y:S02]  /*4b2b0*/  LOP3.LUT R28, R11, 0x1, RZ, 0xc0, !PT ;  /* 0x000000010b1c7812 */ /* 0x004fe400078ec0ff */
[----:B------:R-:W-:-:S02]  /*4b2c0*/  LOP3.LUT R24, R25, 0x80000000, R24, 0xf8, !PT ;  /* 0x8000000019187812 */ /* 0x000fc400078ef818 */
[----:B------:R-:W-:Y:S02]  /*4b2d0*/  LOP3.LUT R19, R19, 0x80000000, R26, 0xf8, !PT ;  /* 0x8000000013137812 */ /* 0x000fe400078ef81a */
[----:B------:R-:W-:Y:S01]  /*4b2e0*/  SEL R25, RZ, 0x9908b0df, P4 ;  /* 0x9908b0dfff197807 */ /* 0x000fe20002000000 */
[----:B------:R2:W-:Y:S01]  /*4b2f0*/  STL [R9+0x28], R30 ;  /* 0x0000281e09007387 */ /* 0x0005e20000100800 */
[----:B------:R-:W-:Y:S02]  /*4b300*/  ISETP.NE.U32.AND P2, PT, R27, 0x1, PT ;  /* 0x000000011b00780c */ /* 0x000fe40003f45070 */
[----:B------:R-:W-:Y:S02]  /*4b310*/  ISETP.NE.U32.AND P4, PT, R28, 0x1, PT ;  /* 0x000000011c00780c */ /* 0x000fe40003f85070 */
[----:B------:R-:W-:Y:S02]  /*4b320*/  SHF.R.U32.HI R38, RZ, 0x1, R38 ;  /* 0x00000001ff267819 */ /* 0x000fe40000011626 */
[----:B------:R-:W-:-:S02]  /*4b330*/  SHF.R.U32.HI R44, RZ, 0x1, R44 ;  /* 0x00000001ff2c7819 */ /* 0x000fc4000001162c */
[----:B--2---:R-:W-:Y:S02]  /*4b340*/  SHF.R.U32.HI R30, RZ, 0x1, R24 ;  /* 0x00000001ff1e7819 */ /* 0x004fe40000011618 */
[----:B------:R-:W-:Y:S02]  /*4b350*/  SHF.R.U32.HI R24, RZ, 0x1, R19 ;  /* 0x00000001ff187819 */ /* 0x000fe40000011613 */
[----:B------:R-:W-:Y:S02]  /*4b360*/  SEL R26, RZ, 0x9908b0df, P3 ;  /* 0x9908b0dfff1a7807 */ /* 0x000fe40001800000 */
[----:B------:R-:W-:Y:S02]  /*4b370*/  SEL R27, RZ, 0x9908b0df, P2 ;  /* 0x9908b0dfff1b7807 */ /* 0x000fe40001000000 */
[----:B------:R-:W-:Y:S02]  /*4b380*/  SEL R19, RZ, 0x9908b0df, P4 ;  /* 0x9908b0dfff137807 */ /* 0x000fe40002000000 */
[----:B------:R-:W-:-:S02]  /*4b390*/  LOP3.LUT R42, R42, R35, R33, 0x96, !PT ;  /* 0x000000232a2a7212 */ /* 0x000fc400078e9621 */
        /* <DEDUP_REMOVED lines=51> */
.L_x_251:
[----:B---3--:R-:W3:Y:S04]  /*4b6d0*/  LDL R13, [R9+-0xc] ;  /* 0xfffff400090d7983 */ /* 0x008ee80000100800 */
        /* <DEDUP_REMOVED lines=70> */
[----:B------:R-:W-:Y:S01]  /*4bb40*/  ISETP.NE.U32.AND P2, PT, R19, 0x1, PT ;  /* 0x000000011300780c */ /* 0x000fe20003f45070 */
[----:B------:R2:W-:Y:S01]  /*4bb50*/  STL [R9+-0xc], R44 ;  /* 0xfffff42c09007387 */ /* 0x0005e20000100800 */
[----:B------:R-:W-:Y:S02]  /*4bb60*/  LOP3.LUT R48, R48, 0x80000000, R29, 0xf8, !PT ;  /* 0x8000000030307812 */ /* 0x000fe400078ef81d */
[----:B------:R-:W-:-:S02]  /*4bb70*/  ISETP.NE.U32.AND P3, PT, R15, 0x1, PT ;  /* 0x000000010f00780c */ /* 0x000fc40003f65070 */
[----:B------:R-:W-:Y:S02]  /*4bb80*/  SHF.R.U32.HI R48, RZ, 0x1, R48 ;  /* 0x00000001ff307819 */ /* 0x000fe40000011630 */
[----:B--2---:R-:W-:Y:S02]  /*4bb90*/  LOP3.LUT R44, R24, R13, R33, 0x96, !PT ;  /* 0x0000000d182c7212 */ /* 0x004fe400078e9621 */
[----:B------:R-:W-:Y:S02]  /*4bba0*/  SHF.R.U32.HI R24, RZ, 0x1, R17 ;  /* 0x00000001ff187819 */ /* 0x000fe40000011611 */
[----:B------:R-:W-:Y:S02]  /*4bbb0*/  SEL R13, RZ, 0x9908b0df, P2 ;  /* 0x9908b0dfff0d7807 */ /* 0x000fe40001000000 */
[----:B------:R-:W-:Y:S02]  /*4bbc0*/  SEL R15, RZ, 0x9908b0df, P3 ;  /* 0x9908b0dfff0f7807 */ /* 0x000fe40001800000 */
[----:B------:R-:W-:-:S02]  /*4bbd0*/  LOP3.LUT R24, R24, R13, R37, 0x96, !PT ;  /* 0x0000000d18187212 */ /* 0x000fc400078e9625 */
[----:B------:R-:W-:Y:S02]  /*4bbe0*/  LOP3.LUT R13, R36, 0x1, RZ, 0xc0, !PT ;  /* 0x00000001240d7812 */ /* 0x000fe400078ec0ff */
[----:B------:R-:W-:Y:S02]  /*4bbf0*/  LOP3.LUT R48, R48, R15, R35, 0x96, !PT ;  /* 0x0000000f30307212 */ /* 0x000fe400078e9623 */
[C---:B------:R-:W-:Y:S01]  /*4bc00*/  LOP3.LUT R15, R38.reuse, 0x7ffffffe, RZ, 0xc0, !PT ;  /* 0x7ffffffe260f7812 */ /* 0x040fe200078ec0ff */
[----:B------:R2:W-:Y:S01]  /*4bc10*/  STL [R9+-0x8], R26 ;  /* 0xfffff81a09007387 */ /* 0x0005e20000100800 */
[----:B------:R-:W-:Y:S02]  /*4bc20*/  ISETP.NE.U32.AND P4, PT, R13, 0x1, PT ;  /* 0x000000010d00780c */ /* 0x000fe40003f85070 */
[----:B------:R-:W-:Y:S01]  /*4bc30*/  LOP3.LUT R13, R39, 0x7ffffffe, RZ, 0xc0, !PT ;  /* 0x7ffffffe270d7812 */ /* 0x000fe200078ec0ff */
[----:B------:R3:W-:Y:S01]  /*4bc40*/  STL [R9], R28 ;  /* 0x0000001c09007387 */ /* 0x0007e20000100800 */
[----:B------:R-:W-:-:S02]  /*4bc50*/  LOP3.LUT R17, R38, 0x1, RZ, 0xc0, !PT ;  /* 0x0000000126117812 */ /* 0x000fc400078ec0ff */
[----:B------:R-:W-:Y:S02]  /*4bc60*/  LOP3.LUT R38, R13, 0x80000000, R38, 0xf8, !PT ;  /* 0x800000000d267812 */ /* 0x000fe400078ef826 */
[----:B--2---:R-:W-:Y:S02]  /*4bc70*/  LOP3.LUT R26, R36, 0x7ffffffe, RZ, 0xc0, !PT ;  /* 0x7ffffffe241a7812 */ /* 0x004fe400078ec0ff */
[----:B------:R-:W-:Y:S02]  /*4bc80*/  LOP3.LUT R36, R15, 0x80000000, R36, 0xf8, !PT ;  /* 0x800000000f247812 */ /* 0x000fe400078ef824 */
[----:B------:R-:W-:Y:S01]  /*4bc90*/  LOP3.LUT R15, R39, 0x1, RZ, 0xc0, !PT ;  /* 0x00000001270f7812 */ /* 0x000fe200078ec0ff */
[----:B------:R-:W-:Y:S01]  /*4bca0*/  UIADD3 UR4, UPT, UPT, UR4, 0xc, URZ ;  /* 0x0000000c04047890 */ /* 0x000fe2000fffe0ff */
[----:B------:R-:W-:Y:S02]  /*4bcb0*/  LOP3.LUT R26, R26, 0x80000000, R31, 0xf8, !PT ;  /* 0x800000001a1a7812 */ /* 0x000fe400078ef81f */
[----:B------:R-:W-:-:S02]  /*4bcc0*/  ISETP.NE.U32.AND P2, PT, R15, 0x1, PT ;  /* 0x000000010f00780c */ /* 0x000fc40003f45070 */
[----:B------:R-:W-:Y:S02]  /*4bcd0*/  SEL R15, RZ, 0x9908b0df, P4 ;  /* 0x9908b0dfff0f7807 */ /* 0x000fe40002000000 */
[----:B------:R-:W-:Y:S01]  /*4bce0*/  ISETP.NE.U32.AND P3, PT, R17, 0x1, PT ;  /* 0x000000011100780c */ /* 0x000fe20003f65070 */
[----:B------:R-:W-:Y:S01]  /*4bcf0*/  UISETP.NE.AND UP0, UPT, UR4, 0x18c, UPT ;  /* 0x0000018c0400788c */ /* 0x000fe2000bf05270 */
        /* <DEDUP_REMOVED lines=37> */
.L_x_249:
[----:B------:R-:W-:Y:S05]  /*4bf50*/  BSYNC.RECONVERGENT B0 ;  /* 0x0000000000007941 */ /* 0x000fea0003800200 */
.L_x_248:
        /* <DEDUP_REMOVED lines=43> */
.L_x_254:
        /* <DEDUP_REMOVED lines=33> */
[----:B-----5:R-:W-:Y:S02]  /*4c420*/  LOP3.LUT R47, R48, R13, R47, 0x96, !PT ;  /* 0x0000000d302f7212 */ /* 0x020fe400078e962f */
[----:B------:R-:W-:Y:S02]  /*4c430*/  LOP3.LUT R48, R43, 0x1, RZ, 0xc0, !PT ;  /* 0x000000012b307812 */ /* 0x000fe400078ec0ff */
[----:B------:R-:W-:Y:S02]  /*4c440*/  LOP3.LUT R13, R45, 0x7ffffffe, RZ, 0xc0, !PT ;  /* 0x7ffffffe2d0d7812 */ /* 0x000fe400078ec0ff */
[----:B------:R-:W-:Y:S02]  /*4c450*/  LOP3.LUT R49, R49, 0x80000000, R46, 0xf8, !PT ;  /* 0x8000000031317812 */ /* 0x000fe400078ef82e */
[----:B------:R-:W-:Y:S02]  /*4c460*/  LOP3.LUT R46, R45, 0x1, RZ, 0xc0, !PT ;  /* 0x000000012d2e7812 */ /* 0x000fe400078ec0ff */
[----:B------:R-:W-:-:S02]  /*4c470*/  ISETP.NE.U32.AND P2, PT, R48, 0x1, PT ;  /* 0x000000013000780c */ /* 0x000fc40003f45070 */
[----:B------:R-:W-:Y:S02]  /*4c480*/  LOP3.LUT R13, R13, 0x80000000, R43, 0xf8, !PT ;  /* 0x800000000d0d7812 */ /* 0x000fe400078ef82b */
[C---:B------:R-:W-:Y:S02]  /*4c490*/  LOP3.LUT R48, R39.reuse, 0x7ffffffe, RZ, 0xc0, !PT ;  /* 0x7ffffffe27307812 */ /* 0x040fe400078ec0ff */
[----:B------:R-:W-:Y:S02]  /*4c4a0*/  LOP3.LUT R43, R39, 0x1, RZ, 0xc0, !PT ;  /* 0x00000001272b7812 */ /* 0x000fe400078ec0ff */
[----:B------:R-:W-:Y:S02]  /*4c4b0*/  ISETP.NE.U32.AND P3, PT, R46, 0x1, PT ;  /* 0x000000012e00780c */ /* 0x000fe40003f65070 */
[----:B------:R-:W-:Y:S02]  /*4c4c0*/  LOP3.LUT R48, R48, 0x80000000, R45, 0xf8, !PT ;  /* 0x8000000030307812 */ /* 0x000fe400078ef82d */
[----:B------:R-:W-:-:S02]  /*4c4d0*/  ISETP.NE.U32.AND P4, PT, R43, 0x1, PT ;  /* 0x000000012b00780c */ /* 0x000fc40003f85070 */
[----:B------:R-:W-:Y:S02]  /*4c4e0*/  SHF.R.U32.HI R49, RZ, 0x1, R49 ;  /* 0x00000001ff317819 */ /* 0x000fe40000011631 */
[----:B------:R-:W-:Y:S02]  /*4c4f0*/  SEL R43, RZ, 0x9908b0df, P2 ;  /* 0x9908b0dfff2b7807 */ /* 0x000fe40001000000 */
[----:B------:R-:W-:Y:S02]  /*4c500*/  SHF.R.U32.HI R13, RZ, 0x1, R13 ;  /* 0x00000001ff0d7819 */ /* 0x000fe4000001160d */
[----:B------:R-:W-:Y:S02]  /*4c510*/  SEL R45, RZ, 0x9908b0df, P3 ;  /* 0x9908b0dfff2d7807 */ /* 0x000fe40001800000 */
[----:B------:R-:W-:Y:S02]  /*4c520*/  LOP3.LUT R43, R49, R43, R44, 0x96, !PT ;  /* 0x0000002b312b7212 */ /* 0x000fe400078e962c */
[----:B------:R-:W-:-:S02]  /*4c530*/  LOP3.LUT R42, R13, R45, R42, 0x96, !PT ;  /* 0x0000002d0d2a7212 */ /* 0x000fc400078e962a */
[----:B------:R-:W-:Y:S02]  /*4c540*/  SHF.R.U32.HI R48, RZ, 0x1, R48 ;  /* 0x00000001ff307819 */ /* 0x000fe40000011630 */
[----:B------:R-:W-:Y:S02]  /*4c550*/  SEL R46, RZ, 0x9908b0df, P4 ;  /* 0x9908b0dfff2e7807 */ /* 0x000fe40002000000 */
[C---:B------:R-:W-:Y:S02]  /*4c560*/  LOP3.LUT R44, R40.reuse, 0x7ffffffe, RZ, 0xc0, !PT ;  /* 0x7ffffffe282c7812 */ /* 0x040fe400078ec0ff */
[----:B------:R-:W-:Y:S02]  /*4c570*/  LOP3.LUT R13, R40, 0x1, RZ, 0xc0, !PT ;  /* 0x00000001280d7812 */ /* 0x000fe400078ec0ff */
[----:B------:R-:W-:Y:S02]  /*4c580*/  LOP3.LUT R46, R48, R46, R41, 0x96, !PT ;  /* 0x0000002e302e7212 */ /* 0x000fe400078e9629 */
[----:B------:R-:W-:-:S02]  /*4c590*/  LOP3.LUT R44, R44, 0x80000000, R39, 0xf8, !PT ;  /* 0x800000002c2c7812 */ /* 0x000fc400078ef827 */
[----:B------:R-:W-:Y:S02]  /*4c5a0*/  ISETP.NE.U32.AND P2, PT, R13, 0x1, PT ;  /* 0x000000010d00780c */ /* 0x000fe40003f45070 */
[C---:B--2---:R-:W-:Y:S02]  /*4c5b0*/  LOP3.LUT R41, R24.reuse, 0x7ffffffe, RZ, 0xc0, !PT ;  /* 0x7ffffffe18297812 */ /* 0x044fe400078ec0ff */
[----:B------:R-:W-:Y:S01]  /*4c5c0*/  LOP3.LUT R45, R24, 0x1, RZ, 0xc0, !PT ;  /* 0x00000001182d7812 */ /* 0x000fe200078ec0ff */
[----:B------:R2:W-:Y:S01]  /*4c5d0*/  STL [R11+0x10], R43 ;  /* 0x0000102b0b007387 */ /* 0x0005e20000100800 */
[----:B------:R-:W-:Y:S02]  /*4c5e0*/  SHF.R.U32.HI R13, RZ, 0x1, R44 ;  /* 0x00000001ff0d7819 */ /* 0x000fe4000001162c */
[----:B------:R-:W-:Y:S01]  /*4c5f0*/  SEL R39, RZ, 0x9908b0df, P2 ;  /* 0x9908b0dfff277807 */ /* 0x000fe20001000000 */
[----:B------:R3:W-:Y:S01]  /*4c600*/  STL [R11+0x14], R42 ;  /* 0x0000142a0b007387 */ /* 0x0007e20000100800 */
[----:B------:R-:W-:-:S02]  /*4c610*/  LOP3.LUT R41, R41, 0x80000000, R40, 0xf8, !PT ;  /* 0x8000000029297812 */ /* 0x000fc400078ef828 */
[----:B------:R-:W-:Y:S02]  /*4c620*/  ISETP.NE.U32.AND P3, PT, R45, 0x1, PT ;  /* 0x000000012d00780c */ /* 0x000fe40003f65070 */
[----:B--2---:R-:W-:Y:S02]  /*4c630*/  LOP3.LUT R43, R37, 0x7ffffffe, RZ, 0xc0, !PT ;  /* 0x7ffffffe252b7812 */ /* 0x004fe400078ec0ff */
[----:B------:R-:W-:Y:S02]  /*4c640*/  LOP3.LUT R38, R13, R39, R38, 0x96, !PT ;  /* 0x000000270d267212 */ /* 0x000fe400078e9626 */
[----:B---3--:R-:W-:Y:S02]  /*4c650*/  LOP3.LUT R42, R37, 0x1, RZ, 0xc0, !PT ;  /* 0x00000001252a7812 */ /* 0x008fe400078ec0ff */
[----:B------:R-:W-:Y:S02]  /*4c660*/  LOP3.LUT R43, R43, 0x80000000, R24, 0xf8, !PT ;  /* 0x800000002b2b7812 */ /* 0x000fe400078ef818 */
[----:B------:R-:W-:-:S02]  /*4c670*/  SHF.R.U32.HI R41, RZ, 0x1, R41 ;  /* 0x00000001ff297819 */ /* 0x000fc40000011629 */
[----:B------:R-:W-:Y:S02]  /*4c680*/  SEL R40, RZ, 0x9908b0df, P3 ;  /* 0x9908b0dfff287807 */ /* 0x000fe40001800000 */
[C---:B------:R-:W-:Y:S02]  /*4c690*/  LOP3.LUT R24, R33.reuse, 0x7ffffffe, RZ, 0xc0, !PT ;  /* 0x7ffffffe21187812 */ /* 0x040fe400078ec0ff */
[----:B------:R-:W-:Y:S02]  /*4c6a0*/  LOP3.LUT R13, R33, 0x1, RZ, 0xc0, !PT ;  /* 0x00000001210d7812 */ /* 0x000fe400078ec0ff */
[----:B------:R-:W-:Y:S02]  /*4c6b0*/  ISETP.NE.U32.AND P2, PT, R42, 0x1, PT ;  /* 0x000000012a00780c */ /* 0x000fe40003f45070 */
[----:B------:R-:W-:Y:S02]  /*4c6c0*/  LOP3.LUT R30, R41, R40, R30, 0x96, !PT ;  /* 0x00000028291e7212 */ /* 0x000fe400078e961e */
[----:B------:R-:W-:-:S02]  /*4c6d0*/  LOP3.LUT R37, R24, 0x80000000, R37, 0xf8, !PT ;  /* 0x8000000018257812 */ /* 0x000fc400078ef825 */
[----:B------:R-:W-:Y:S02]  /*4c6e0*/  ISETP.NE.U32.AND P3, PT, R13, 0x1, PT ;  /* 0x000000010d00780c */ /* 0x000fe40003f65070 */
[----:B------:R-:W-:Y:S02]  /*4c6f0*/  LOP3.LUT R41, R29, 0x1, RZ, 0xc0, !PT ;  /* 0x000000011d297812 */ /* 0x000fe400078ec0ff */
[----:B------:R-:W-:Y:S02]  /*4c700*/  SHF.R.U32.HI R24, RZ, 0x1, R43 ;  /* 0x00000001ff187819 */ /* 0x000fe4000001162b */
[----:B------:R-:W-:Y:S02]  /*4c710*/  SEL R13, RZ, 0x9908b0df, P2 ;  /* 0x9908b0dfff0d7807 */ /* 0x000fe40001000000 */
[----:B------:R-:W-:Y:S02]  /*4c720*/  LOP3.LUT R42, R27, 0x7ffffffe, RZ, 0xc0, !PT ;  /* 0x7ffffffe1b2a7812 */ /* 0x000fe400078ec0ff */
[----:B------:R-:W-:-:S02]  /*4c730*/  LOP3.LUT R44, R26, 0x7ffffffe, RZ, 0xc0, !PT ;  /* 0x7ffffffe1a2c7812 */ /* 0x000fc400078ec0ff */
[----:B------:R-:W-:Y:S02]  /*4c740*/  LOP3.LUT R40, R29, 0x7ffffffe, RZ, 0xc0, !PT ;  /* 0x7ffffffe1d287812 */ /* 0x000fe400078ec0ff */
[----:B------:R-:W-:Y:S02]  /*4c750*/  ISETP.NE.U32.AND P4, PT, R41, 0x1, PT ;  /* 0x000000012900780c */ /* 0x000fe40003f85070 */
[----:B------:R-:W-:Y:S02]  /*4c760*/  LOP3.LUT R24, R24, R13, R35, 0x96, !PT ;  /* 0x0000000d18187212 */ /* 0x000fe400078e9623 */
[----:B------:R-:W-:Y:S02]  /*4c770*/  LOP3.LUT R13, R27, 0x1, RZ, 0xc0, !PT ;  /* 0x000000011b0d7812 */ /* 0x000fe400078ec0ff */
[----:B------:R-:W-:Y:S02]  /*4c780*/  LOP3.LUT R42, R42, 0x80000000, R29, 0xf8, !PT ;  /* 0x800000002a2a7812 */ /* 0x000fe400078ef81d */
[----:B------:R-:W-:-:S02]  /*4c790*/  LOP3.LUT R44, R44, 0x80000000, R27, 0xf8, !PT ;  /* 0x800000002c2c7812 */ /* 0x000fc400078ef81b */
[----:B------:R-:W-:Y:S02]  /*4c7a0*/  LOP3.LUT R39, R40, 0x80000000, R33, 0xf8, !PT ;  /* 0x8000000028277812 */ /* 0x000fe400078ef821 */
[----:B------:R-:W-:Y:S02]  /*4c7b0*/  LOP3.LUT R29, R26, 0x1, RZ, 0xc0, !PT ;  /* 0x000000011a1d7812 */ /* 0x000fe400078ec0ff */
[----:B------:R-:W-:Y:S02]  /*4c7c0*/  LOP3.LUT R27, R28, 0x7ffffffe, RZ, 0xc0, !PT ;  /* 0x7ffffffe1c1b7812 */ /* 0x000fe400078ec0ff */
[----:B------:R-:W-:Y:S01]  /*4c7d0*/  SHF.R.U32.HI R40, RZ, 0x1, R37 ;  /* 0x00000001ff287819 */ /* 0x000fe20000011625 */
[----:B------:R2:W-:Y:S01]  /*4c7e0*/  STL [R11+0x24], R24 ;  /* 0x000024180b007387 */ /* 0x0005e20000100800 */
[----:B------:R-:W-:Y:S02]  /*4c7f0*/  SEL R37, RZ, 0x9908b0df, P4 ;  /* 0x9908b0dfff257807 */ /* 0x000fe40002000000 */
[----:B------:R-:W-:-:S02]  /*4c800*/  SEL R33, RZ, 0x9908b0df, P3 ;  /* 0x9908b0dfff217807 */ /* 0x000fc40001800000 */
[----:B------:R-:W-:Y:S02]  /*4c810*/  ISETP.NE.U32.AND P4, PT, R13, 0x1, PT ;  /* 0x000000010d00780c */ /* 0x000fe40003f85070 */
[----:B------:R-:W-:Y:S02]  /*4c820*/  ISETP.NE.U32.AND P3, PT, R29, 0x1, PT ;  /* 0x000000011d00780c */ /* 0x000fe40003f65070 */
[----:B------:R-:W-:Y:S02]  /*4c830*/  LOP3.LUT R13, R15, 0x7ffffffe, RZ, 0xc0, !PT ;  /* 0x7ffffffe0f0d7812 */ /* 0x000fe400078ec0ff */
[----:B--2---:R-:W-:Y:S02]  /*4c840*/  LOP3.LUT R24, R27, 0x80000000, R26, 0xf8, !PT ;  /* 0x800000001b187812 */ /* 0x004fe400078ef81a */
[----:B------:R-:W-:Y:S02]  /*4c850*/  LOP3.LUT R29, R28, 0x1, RZ, 0xc0, !PT ;  /* 0x000000011c1d7812 */ /* 0x000fe400078ec0ff */
[----:B------:R-:W-:-:S02]  /*4c860*/  LOP3.LUT R27, R15, 0x1, RZ, 0xc0, !PT ;  /* 0x000000010f1b7812 */ /* 0x000fc400078ec0ff */
[----:B------:R-:W-:Y:S02]  /*4c870*/  LOP3.LUT R13, R13, 0x80000000, R28, 0xf8, !PT ;  /* 0x800000000d0d7812 */ /* 0x000fe400078ef81c */
[----:B------:R-:W-:Y:S02]  /*4c880*/  SEL R26, RZ, 0x9908b0df, P4 ;  /* 0x9908b0dfff1a7807 */ /* 0x000fe40002000000 */
[----:B------:R-:W-:Y:S02]  /*4c890*/  ISETP.NE.U32.AND P2, PT, R29, 0x1, PT ;  /* 0x000000011d00780c */ /* 0x000fe40003f45070 */
[----:B------:R-:W-:Y:S02]  /*4c8a0*/  ISETP.NE.U32.AND P4, PT, R27, 0x1, PT ;  /* 0x000000011b00780c */ /* 0x000fe40003f85070 */
[----:B------:R-:W-:Y:S02]  /*4c8b0*/  SHF.R.U32.HI R28, RZ, 0x1, R24 ;  /* 0x00000001ff1c7819 */ /* 0x000fe40000011618 */
[----:B------:R-:W-:-:S02]  /*4c8c0*/  SHF.R.U32.HI R24, RZ, 0x1, R13 ;  /* 0x00000001ff187819 */ /* 0x000fc4000001160d */
[----:B------:R-:W-:Y:S02]  /*4c8d0*/  SHF.R.U32.HI R39, RZ, 0x1, R39 ;  /* 0x00000001ff277819 */ /* 0x000fe40000011627 */
[----:B------:R-:W-:Y:S02]  /*4c8e0*/  SHF.R.U32.HI R42, RZ, 0x1, R42 ;  /* 0x00000001ff2a7819 */ /* 0x000fe4000001162a */
[----:B------:R-:W-:Y:S02]  /*4c8f0*/  SHF.R.U32.HI R44, RZ, 0x1, R44 ;  /* 0x00000001ff2c7819 */ /* 0x000fe4000001162c */
[----:B------:R-:W-:Y:S02]  /*4c900*/  SEL R27, RZ, 0x9908b0df, P3 ;  /* 0x9908b0dfff1b7807 */ /* 0x000fe40001800000 */
[----:B------:R-:W-:Y:S02]  /*4c910*/  SEL R29, RZ, 0x9908b0df, P2 ;  /* 0x9908b0dfff1d7807 */ /* 0x000fe40001000000 */
[----:B------:R-:W-:Y:S01]  /*4c920*/  SEL R13, RZ, 0x9908b0df, P4 ;  /* 0x9908b0dfff0d7807 */ /* 0x000fe20002000000 */
[----:B------:R2:W-:Y:S01]  /*4c930*/  STL [R11+0x20], R30 ;  /* 0x0000201e0b007387 */ /* 0x0005e20000100800 */
[----:B------:R-:W-:-:S02]  /*4c940*/  LOP3.LUT R40, R40, R33, R31, 0x96, !PT ;  /* 0x0000002128287212 */ /* 0x000fc400078e961f */
[----:B------:R-:W-:Y:S02]  /*4c950*/  LOP3.LUT R36, R39, R37, R36, 0x96, !PT ;  /* 0x0000002527247212 */ /* 0x000fe400078e9624 */
[----:B------:R-:W-:Y:S02]  /*4c960*/  LOP3.LUT R42, R42, R26, R25, 0x96, !PT ;  /* 0x0000001a2a2a7212 */ /* 0x000fe400078e9619 */
[----:B------:R-:W-:Y:S01]  /*4c970*/  LOP3.LUT R44, R44, R27, R17, 0x96, !PT ;  /* 0x0000001b2c2c7212 */ /* 0x000fe200078e9611 */
[----:B------:R-:W-:Y:S01]  /*4c980*/  IMAD.MOV.U32 R17, RZ, RZ, R11 ;  /* 0x000000ffff117224 */ /* 0x000fe200078e000b */
[----:B------:R-:W-:Y:S02]  /*4c990*/  LOP3.LUT R24, R24, R13, R23, 0x96, !PT ;  /* 0x0000000d18187212 */ /* 0x000fe400078e9617 */
[----:B--2---:R-:W-:Y:S01]  /*4c9a0*/  LOP3.LUT R30, R28, R29, R19, 0x96, !PT ;  /* 0x0000001d1c1e7212 */ /* 0x004fe200078e9613 */
        /* <DEDUP_REMOVED lines=45> */
.L_x_255:
        /* <DEDUP_REMOVED lines=86> */
[----:B------:R-:W4:Y:S04]  /*4d1e0*/  LDL R30, [R13+0x8] ;  /* 0x000008000d1e7983 */ /* 0x000f280000100800 */
[----:B------:R-:W3:Y:S04]  /*4d1f0*/  LDL R31, [R13+0xc] ;  /* 0x00000c000d1f7983 */ /* 0x000ee80000100800 */
[----:B------:R-:W3:Y:S04]  /*4d200*/  LDL R11, [R13+0x10] ;  /* 0x000010000d0b7983 */ /* 0x000ee80000100800 */
[----:B------:R-:W3:Y:S04]  /*4d210*/  LDL R23, [R13+-0x38c] ;  /* 0xfffc74000d177983 */ /* 0x000ee80000100800 */
[----:B------:R-:W3:Y:S04]  /*4d220*/  LDL R19, [R13+-0x388] ;  /* 0xfffc78000d137983 */ /* 0x000ee80000100800 */
[----:B------:R-:W3:Y:S04]  /*4d230*/  LDL R17, [R13+-0x384] ;  /* 0xfffc7c000d117983 */ /* 0x000ee80000100800 */
[----:B------:R-:W3:Y:S01]  /*4d240*/  LDL R15, [R13+-0x380] ;  /* 0xfffc80000d0f7983 */ /* 0x000ee20000100800 */
[----:B------:R-:W-:Y:S01]  /*4d250*/  VIADD R24, R24, 0xc ;  /* 0x0000000c18187836 */ /* 0x000fe20000000000 */
[----:B--2---:R-:W-:-:S02]  /*4d260*/  LOP3.LUT R26, R28, 0x7ffffffe, RZ, 0xc0, !PT ;  /* 0x7ffffffe1c1a7812 */ /* 0x004fc400078ec0ff */
[----:B------:R-:W-:Y:S02]  /*4d270*/  LOP3.LUT R29, R28, 0x1, RZ, 0xc0, !PT ;  /* 0x000000011c1d7812 */ /* 0x000fe400078ec0ff */
[----:B------:R-:W-:Y:S02]  /*4d280*/  LOP3.LUT R26, R26, 0x80000000, R25, 0xf8, !PT ;  /* 0x800000001a1a7812 */ /* 0x000fe400078ef819 */
[C---:B----4-:R-:W-:Y:S02]  /*4d290*/  LOP3.LUT R25, R30.reuse, 0x1, RZ, 0xc0, !PT ;  /* 0x000000011e197812 */ /* 0x050fe400078ec0ff */
[----:B---3--:R-:W-:Y:S02]  /*4d2a0*/  LOP3.LUT R27, R30, 0x7ffffffe, RZ, 0xc0, !PT ;  /* 0x7ffffffe1e1b7812 */ /* 0x008fe400078ec0ff */
[----:B------:R-:W-:Y:S02]  /*4d2b0*/  ISETP.NE.U32.AND P4, PT, R29, 0x1, PT ;  /* 0x000000011d00780c */ /* 0x000fe40003f85070 */
[----:B------:R-:W-:-:S02]  /*4d2c0*/  LOP3.LUT R29, R31, 0x7ffffffe, RZ, 0xc0, !PT ;  /* 0x7ffffffe1f1d7812 */ /* 0x000fc400078ec0ff */
[----:B------:R-:W-:Y:S02]  /*4d2d0*/  ISETP.NE.U32.AND P3, PT, R25, 0x1, PT ;  /* 0x000000011900780c */ /* 0x000fe40003f65070 */
[----:B------:R-:W-:Y:S02]  /*4d2e0*/  LOP3.LUT R27, R27, 0x80000000, R28, 0xf8, !PT ;  /* 0x800000001b1b7812 */ /* 0x000fe400078ef81c */
[----:B------:R-:W-:Y:S02]  /*4d2f0*/  LOP3.LUT R25, R31, 0x1, RZ, 0xc0, !PT ;  /* 0x000000011f197812 */ /* 0x000fe400078ec0ff */
[----:B------:R-:W-:Y:S02]  /*4d300*/  LOP3.LUT R28, R11, 0x7ffffffe, RZ, 0xc0, !PT ;  /* 0x7ffffffe0b1c7812 */ /* 0x000fe400078ec0ff */
[----:B------:R-:W-:Y:S02]  /*4d310*/  LOP3.LUT R29, R29, 0x80000000, R30, 0xf8, !PT ;  /* 0x800000001d1d7812 */ /* 0x000fe400078ef81e */
[----:B------:R-:W-:-:S02]  /*4d320*/  LOP3.LUT R30, R11, 0x1, RZ, 0xc0, !PT ;  /* 0x000000010b1e7812 */ /* 0x000fc400078ec0ff */
[----:B------:R-:W-:Y:S02]  /*4d330*/  ISETP.NE.U32.AND P2, PT, R25, 0x1, PT ;  /* 0x000000011900780c */ /* 0x000fe40003f45070 */
[----:B------:R-:W-:Y:S02]  /*4d340*/  LOP3.LUT R31, R28, 0x80000000, R31, 0xf8, !PT ;  /* 0x800000001c1f7812 */ /* 0x000fe400078ef81f */
[----:B------:R-:W-:Y:S02]  /*4d350*/  SEL R25, RZ, 0x9908b0df, P4 ;  /* 0x9908b0dfff197807 */ /* 0x000fe40002000000 */
[----:B------:R-:W-:Y:S02]  /*4d360*/  ISETP.NE.U32.AND P4, PT, R30, 0x1, PT ;  /* 0x000000011e00780c */ /* 0x000fe40003f85070 */
[----:B------:R-:W-:Y:S02]  /*4d370*/  SHF.R.U32.HI R28, RZ, 0x1, R27 ;  /* 0x00000001ff1c7819 */ /* 0x000fe4000001161b */
[----:B------:R-:W-:-:S02]  /*4d380*/  SHF.R.U32.HI R30, RZ, 0x1, R29 ;  /* 0x00000001ff1e7819 */ /* 0x000fc4000001161d */
[----:B------:R-:W-:Y:S02]  /*4d390*/  SHF.R.U32.HI R36, RZ, 0x1, R31 ;  /* 0x00000001ff247819 */ /* 0x000fe4000001161f */
[----:B------:R-:W-:Y:S02]  /*4d3a0*/  SHF.R.U32.HI R26, RZ, 0x1, R26 ;  /* 0x00000001ff1a7819 */ /* 0x000fe4000001161a */
[----:B------:R-:W-:Y:S02]  /*4d3b0*/  SEL R27, RZ, 0x9908b0df, P3 ;  /* 0x9908b0dfff1b7807 */ /* 0x000fe40001800000 */
[----:B------:R-:W-:Y:S02]  /*4d3c0*/  SEL R29, RZ, 0x9908b0df, P2 ;  /* 0x9908b0dfff1d7807 */ /* 0x000fe40001000000 */
        /* <DEDUP_REMOVED lines=23> */
.L_x_253:
[----:B------:R-:W-:Y:S05]  /*4d540*/  BSYNC.RECONVERGENT B0 ;  /* 0x0000000000007941 */ /* 0x000fea0003800200 */
.L_x_252:
        /* <DEDUP_REMOVED lines=33> */
.L_x_261:
        /* <DEDUP_REMOVED lines=12> */
[----:B----4-:R-:W-:Y:S02]  /*4d820*/  LOP3.LUT R26, R3, 0x7ffffffe, RZ, 0xc0, !PT ;  /* 0x7ffffffe031a7812 */ /* 0x010fe400078ec0ff */
[----:B------:R-:W-:Y:S02]  /*4d830*/  LOP3.LUT R24, R24, 0x80000000, R11, 0xf8, !PT ;  /* 0x8000000018187812 */ /* 0x000fe400078ef80b */
[----:B------:R-:W-:Y:S02]  /*4d840*/  ISETP.NE.U32.AND P4, PT, R7, 0x1, PT ;  /* 0x000000010700780c */ /* 0x000fe40003f85070 */
[C---:B-----5:R-:W-:Y:S02]  /*4d850*/  LOP3.LUT R11, R9.reuse, 0x7ffffffe, RZ, 0xc0, !PT ;  /* 0x7ffffffe090b7812 */ /* 0x060fe400078ec0ff */
[----:B------:R-:W-:-:S02]  /*4d860*/  LOP3.LUT R7, R9, 0x1, RZ, 0xc0, !PT ;  /* 0x0000000109077812 */ /* 0x000fc400078ec0ff */
[----:B------:R-:W-:Y:S02]  /*4d870*/  LOP3.LUT R17, R3, 0x1, RZ, 0xc0, !PT ;  /* 0x0000000103117812 */ /* 0x000fe400078ec0ff */
[----:B------:R-:W-:Y:S02]  /*4d880*/  LOP3.LUT R9, R26, 0x80000000, R9, 0xf8, !PT ;  /* 0x800000001a097812 */ /* 0x000fe400078ef809 */
[----:B------:R-:W-:Y:S02]  /*4d890*/  SEL R26, RZ, 0x9908b0df, P4 ;  /* 0x9908b0dfff1a7807 */ /* 0x000fe40002000000 */
        /* <DEDUP_REMOVED lines=8> */
[----:B--2---:R-:W-:-:S02]  /*4d920*/  LOP3.LUT R26, R24, R26, R5, 0x96, !PT ;  /* 0x0000001a181a7212 */ /* 0x004fc400078e9605 */
[----:B------:R-:W-:Y:S02]  /*4d930*/  LOP3.LUT R28, R28, R7, R13, 0x96, !PT ;  /* 0x000000071c1c7212 */ /* 0x000fe400078e960d */
[----:B------:R-:W-:Y:S01]  /*4d940*/  LOP3.LUT R30, R30, R9, R15, 0x96, !PT ;  /* 0x000000091e1e7212 */ /* 0x000fe200078e960f */
[----:B------:R2:W-:Y:S04]  /*4d950*/  STL [R1], R26 ;  /* 0x0000001a01007387 */ /* 0x0005e80000100800 */
[----:B------:R2:W-:Y:S04]  /*4d960*/  STL [R1+0x4], R28 ;  /* 0x0000041c01007387 */ /* 0x0005e80000100800 */
[----:B------:R2:W-:Y:S01]  /*4d970*/  STL [R1+0x8], R30 ;  /* 0x0000081e01007387 */ /* 0x0005e20000100800 */
[----:B------:R-:W-:-:S02]  /*4d980*/  IMAD.MOV.U32 R24, RZ, RZ, RZ ;  /* 0x000000ffff187224 */ /* 0x000fc400078e00ff */
[----:B------:R-:W-:-:S07]  /*4d990*/  IMAD.MOV.U32 R5, RZ, RZ, R1 ;  /* 0x000000ffff057224 */ /* 0x000fce00078e0001 */
.L_x_259:
        /* <DEDUP_REMOVED lines=28> */
[----:B------:R-:W-:Y:S02]  /*4db60*/  LOP3.LUT R5, R29, 0x1, RZ, 0xc0, !PT ;  /* 0x000000011d057812 */ /* 0x000fe400078ec0ff */
[----:B------:R-:W-:Y:S01]  /*4db70*/  ISETP.NE.U32.AND P4, PT, R15, 0x1, PT ;  /* 0x000000010f00780c */ /* 0x000fe20003f85070 */
[----:B------:R2:W-:Y:S01]  /*4db80*/  STL [R7], R26 ;  /* 0x0000001a07007387 */ /* 0x0005e20000100800 */
[----:B------:R-:W-:Y:S02]  /*4db90*/  LOP3.LUT R28, R27, 0x7ffffffe, RZ, 0xc0, !PT ;  /* 0x7ffffffe1b1c7812 */ /* 0x000fe400078ec0ff */
[----:B------:R-:W-:Y:S02]  /*4dba0*/  LOP3.LUT R30, R29, 0x7ffffffe, RZ, 0xc0, !PT ;  /* 0x7ffffffe1d1e7812 */ /* 0x000fe400078ec0ff */
[----:B------:R-:W-:-:S02]  /*4dbb0*/  LOP3.LUT R36, R3, 0x7ffffffe, RZ, 0xc0, !PT ;  /* 0x7ffffffe03247812 */ /* 0x000fc400078ec0ff */
[----:B------:R-:W-:Y:S02]  /*4dbc0*/  LOP3.LUT R15, R3, 0x1, RZ, 0xc0, !PT ;  /* 0x00000001030f7812 */ /* 0x000fe400078ec0ff */
[----:B------:R-:W-:Y:S02]  /*4dbd0*/  ISETP.NE.U32.AND P3, PT, R5, 0x1, PT ;  /* 0x000000010500780c */ /* 0x000fe40003f65070 */
[----:B------:R-:W-:Y:S02]  /*4dbe0*/  SEL R5, RZ, 0x9908b0df, P4 ;  /* 0x9908b0dfff057807 */ /* 0x000fe40002000000 */
[----:B------:R-:W-:Y:S02]  /*4dbf0*/  LOP3.LUT R28, R28, 0x80000000, R17, 0xf8, !PT ;  /* 0x800000001c1c7812 */ /* 0x000fe400078ef811 */
[----:B------:R-:W-:Y:S02]  /*4dc00*/  LOP3.LUT R30, R30, 0x80000000, R27, 0xf8, !PT ;  /* 0x800000001e1e7812 */ /* 0x000fe400078ef81b */
[----:B------:R-:W-:-:S02]  /*4dc10*/  LOP3.LUT R36, R36, 0x80000000, R29, 0xf8, !PT ;  /* 0x8000000024247812 */ /* 0x000fc400078ef81d */
[----:B------:R-:W-:Y:S02]  /*4dc20*/  ISETP.NE.U32.AND P4, PT, R15, 0x1, PT ;  /* 0x000000010f00780c */ /* 0x000fe40003f85070 */
[----:B------:R-:W-:Y:S02]  /*4dc30*/  SHF.R.U32.HI R28, RZ, 0x1, R28 ;  /* 0x00000001ff1c7819 */ /* 0x000fe4000001161c */
        /* <DEDUP_REMOVED lines=28> */
[----:B-----5:R-:W-:Y:S02]  /*4de00*/  LOP3.LUT R3, R29, 0x1, RZ, 0xc0, !PT ;  /* 0x000000011d037812 */ /* 0x020fe400078ec0ff */
        /* <DEDUP_REMOVED lines=43> */
[----:B------:R-:W-:Y:S02]  /*4e0c0*/  ISETP.NE.U32.AND P4, PT, R9, 0x1, PT ;  /* 0x000000010900780c */ /* 0x000fe40003f85070 */
[C---:B------:R-:W-:Y:S01]  /*4e0d0*/  LOP3.LUT R26, R36.reuse, 0x7ffffffe, RZ, 0xc0, !PT ;  /* 0x7ffffffe241a7812 */ /* 0x040fe200078ec0ff */
[----:B------:R2:W-:Y:S01]  /*4e0e0*/  STL [R11], R30 ;  /* 0x0000001e0b007387 */ /* 0x0005e20000100800 */
[----:B------:R-:W-:Y:S02]  /*4e0f0*/  LOP3.LUT R9, R36, 0x1, RZ, 0xc0, !PT ;  /* 0x0000000124097812 */ /* 0x000fe400078ec0ff */
[----:B------:R-:W-:-:S02]  /*4e100*/  LOP3.LUT R28, R28, 0x80000000, R17, 0xf8, !PT ;  /* 0x800000001c1c7812 */ /* 0x000fc400078ef811 */
[C---:B------:R-:W-:Y:S02]  /*4e110*/  LOP3.LUT R5, R7.reuse, 0x7ffffffe, RZ, 0xc0, !PT ;  /* 0x7ffffffe07057812 */ /* 0x040fe400078ec0ff */
[----:B------:R-:W-:Y:S02]  /*4e120*/  LOP3.LUT R17, R7, 0x1, RZ, 0xc0, !PT ;  /* 0x0000000107117812 */ /* 0x000fe400078ec0ff */
[----:B------:R-:W-:Y:S02]  /*4e130*/  LOP3.LUT R26, R26, 0x80000000, R27, 0xf8, !PT ;  /* 0x800000001a1a7812 */ /* 0x000fe400078ef81b */
[----:B------:R-:W-:Y:S02]  /*4e140*/  ISETP.NE.U32.AND P3, PT, R9, 0x1, PT ;  /* 0x000000010900780c */ /* 0x000fe40003f65070 */
[----:B------:R-:W-:Y:S02]  /*4e150*/  LOP3.LUT R5, R5, 0x80000000, R36, 0xf8, !PT ;  /* 0x8000000005057812 */ /* 0x000fe400078ef824 */
[----:B------:R-:W-:-:S02]  /*4e160*/  SEL R9, RZ, 0x9908b0df, P4 ;  /* 0x9908b0dfff097807 */ /* 0x000fc40002000000 */
[----:B------:R-:W-:Y:S02]  /*4e170*/  ISETP.NE.U32.AND P4, PT, R17, 0x1, PT ;  /* 0x000000011100780c */ /* 0x000fe40003f85070 */
[----:B------:R-:W-:Y:S02]  /*4e180*/  SHF.R.U32.HI R38, RZ, 0x1, R26 ;  /* 0x00000001ff267819 */ /* 0x000fe4000001161a */
[----:B------:R-:W-:Y:S02]  /*4e190*/  SHF.R.U32.HI R26, RZ, 0x1, R5 ;  /* 0x00000001ff1a7819 */ /* 0x000fe40000011605 */
[----:B------:R-:W-:Y:S02]  /*4e1a0*/  SHF.R.U32.HI R28, RZ, 0x1, R28 ;  /* 0x00000001ff1c7819 */ /* 0x000fe4000001161c */
        /* <DEDUP_REMOVED lines=9> */
[----:B------:R-:W4:Y:S04]  /*4e240*/  LDL R9, [R5+0x4] ;  /* 0x0000040005097983 */ /* 0x000f280000100800 */
[----:B------:R-:W2:Y:S04]  /*4e250*/  LDL R17, [R5+0x8] ;  /* 0x0000080005117983 */ /* 0x000ea80000100800 */
[----:B------:R-:W3:Y:S04]  /*4e260*/  LDL R3, [R5+0xc] ;  /* 0x00000c0005037983 */ /* 0x000ee80000100800 */
[----:B------:R-:W5:Y:S04]  /*4e270*/  LDL R13, [R5+0x634] ;  /* 0x00063400050d7983 */ /* 0x000f680000100800 */
[----:B------:R-:W5:Y:S04]  /*4e280*/  LDL R23, [R5+0x638] ;  /* 0x0006380005177983 */ /* 0x000f680000100800 */
[----:B------:R-:W5:Y:S01]  /*4e290*/  LDL R25, [R5+0x63c] ;  /* 0x00063c0005197983 */ /* 0x000f620000100800 */
[----:B----4-:R-:W-:-:S02]  /*4e2a0*/  LOP3.LUT R28, R9, 0x7ffffffe, RZ, 0xc0, !PT ;  /* 0x7ffffffe091c7812 */ /* 0x010fc400078ec0ff */
[----:B------:R-:W-:Y:S02]  /*4e2b0*/  LOP3.LUT R15, R9, 0x1, RZ, 0xc0, !PT ;  /* 0x00000001090f7812 */ /* 0x000fe400078ec0ff */
[C---:B--2---:R-:W-:Y:S02]  /*4e2c0*/  LOP3.LUT R30, R17.reuse, 0x7ffffffe, RZ, 0xc0, !PT ;  /* 0x7ffffffe111e7812 */ /* 0x044fe400078ec0ff */
[----:B------:R-:W-:Y:S02]  /*4e2d0*/  LOP3.LUT R28, R28, 0x80000000, R7, 0xf8, !PT ;  /* 0x800000001c1c7812 */ /* 0x000fe400078ef807 */
[----:B------:R-:W-:Y:S02]  /*4e2e0*/  LOP3.LUT R7, R17, 0x1, RZ, 0xc0, !PT ;  /* 0x0000000111077812 */ /* 0x000fe400078ec0ff */
[----:B------:R-:W-:Y:S02]  /*4e2f0*/  ISETP.NE.U32.AND P4, PT, R15, 0x1, PT ;  /* 0x000000010f00780c */ /* 0x000fe40003f85070 */
[----:B------:R-:W-:-:S02]  /*4e300*/  LOP3.LUT R30, R30, 0x80000000, R9, 0xf8, !PT ;  /* 0x800000001e1e7812 */ /* 0x000fc400078ef809 */
[C---:B---3--:R-:W-:Y:S02]  /*4e310*/  LOP3.LUT R26, R3.reuse, 0x7ffffffe, RZ, 0xc0, !PT ;  /* 0x7ffffffe031a7812 */ /* 0x048fe400078ec0ff */
[----:B------:R-:W-:Y:S02]  /*4e320*/  LOP3.LUT R9, R3, 0x1, RZ, 0xc0, !PT ;  /* 0x0000000103097812 */ /* 0x000fe400078ec0ff */
[----:B------:R-:W-:Y:S02]  /*4e330*/  ISETP.NE.U32.AND P3, PT, R7, 0x1, PT ;  /* 0x000000010700780c */ /* 0x000fe40003f65070 */
[----:B------:R-:W-:Y:S02]  /*4e340*/  SEL R7, RZ, 0x9908b0df, P4 ;  /* 0x9908b0dfff077807 */ /* 0x000fe40002000000 */
[----:B------:R-:W-:Y:S02]  /*4e350*/  LOP3.LUT R26, R26, 0x80000000, R17, 0xf8, !PT ;  /* 0x800000001a1a7812 */ /* 0x000fe400078ef811 */
[----:B------:R-:W-:-:S02]  /*4e360*/  ISETP.NE.U32.AND P4, PT, R9, 0x1, PT ;  /* 0x000000010900780c */ /* 0x000fc40003f85070 */
[----:B------:R-:W-:Y:S02]  /*4e370*/  SHF.R.U32.HI R28, RZ, 0x1, R28 ;  /* 0x00000001ff1c7819 */ /* 0x000fe4000001161c */
        /* <DEDUP_REMOVED lines=14> */
.L_x_260:
        /* <DEDUP_REMOVED lines=16> */
[----:B------:R-:W-:Y:S02]  /*4e560*/  LOP3.LUT R23, R25, 0x1, RZ, 0xc0, !PT ;  /* 0x0000000119177812 */ /* 0x000fe400078ec0ff */
[----:B------:R-:W-:Y:S02]  /*4e570*/  LOP3.LUT R26, R26, R3, R17, 0x96, !PT ;  /* 0x000000031a1a7212 */ /* 0x000fe400078e9611 */
[----:B------:R-:W-:Y:S02]  /*4e580*/  LOP3.LUT R3, R27, 0x1, RZ, 0xc0, !PT ;  /* 0x000000011b037812 */ /* 0x000fe400078ec0ff */
[----:B------:R-:W-:Y:S01]  /*4e590*/  LOP3.LUT R28, R28, 0x80000000, R15, 0xf8, !PT ;  /* 0x800000001c1c7812 */ /* 0x000fe200078ef80f */
[----:B------:R2:W-:Y:S01]  /*4e5a0*/  STL [R7], R26 ;  /* 0x0000001a07007387 */ /* 0x0005e20000100800 */
[----:B------:R-:W-:Y:S02]  /*4e5b0*/  ISETP.NE.U32.AND P4, PT, R23, 0x1, PT ;  /* 0x000000011700780c */ /* 0x000fe40003f85070 */
[----:B------:R-:W-:-:S02]  /*4e5c0*/  LOP3.LUT R30, R27, 0x7ffffffe, RZ, 0xc0, !PT ;  /* 0x7ffffffe1b1e7812 */ /* 0x000fc400078ec0ff */
[C---:B---3--:R-:W-:Y:S02]  /*4e5d0*/  LOP3.LUT R36, R5.reuse, 0x7ffffffe, RZ, 0xc0, !PT ;  /* 0x7ffffffe05247812 */ /* 0x048fe400078ec0ff */
[----:B------:R-:W-:Y:S02]  /*4e5e0*/  LOP3.LUT R15, R5, 0x1, RZ, 0xc0, !PT ;  /* 0x00000001050f7812 */ /* 0x000fe400078ec0ff */
[----:B------:R-:W-:Y:S02]  /*4e5f0*/  ISETP.NE.U32.AND P3, PT, R3, 0x1, PT ;  /* 0x000000010300780c */ /* 0x000fe40003f65070 */
[----:B------:R-:W-:Y:S02]  /*4e600*/  SEL R3, RZ, 0x9908b0df, P4 ;  /* 0x9908b0dfff037807 */ /* 0x000fe40002000000 */
        /* <DEDUP_REMOVED lines=67> */
[----:B--2---:R-:W-:-:S04]  /*4ea40*/  LOP3.LUT R26, R23, 0x7ffffffe, RZ, 0xc0, !PT ;  /* 0x7ffffffe171a7812 */ /* 0x004fc800078ec0ff */
[----:B------:R-:W-:Y:S02]  /*4ea50*/  LOP3.LUT R26, R26, 0x80000000, R11, 0xf8, !PT ;  /* 0x800000001a1a7812 */ /* 0x000fe400078ef80b */
[----:B------:R-:W-:Y:S02]  /*4ea60*/  LOP3.LUT R11, R23, 0x1, RZ, 0xc0, !PT ;  /* 0x00000001170b7812 */ /* 0x000fe400078ec0ff */
[C---:B---3--:R-:W-:Y:S02]  /*4ea70*/  LOP3.LUT R13, R25.reuse, 0x1, RZ, 0xc0, !PT ;  /* 0x00000001190d7812 */ /* 0x048fe400078ec0ff */
[----:B------:R-:W-:Y:S02]  /*4ea80*/  LOP3.LUT R28, R25, 0x7ffffffe, RZ, 0xc0, !PT ;  /* 0x7ffffffe191c7812 */ /* 0x000fe400078ec0ff */
[----:B------:R-:W-:Y:S02]  /*4ea90*/  ISETP.NE.U32.AND P4, PT, R11, 0x1, PT ;  /* 0x000000010b00780c */ /* 0x000fe40003f85070 */
[----:B------:R-:W-:-:S02]  /*4eaa0*/  ISETP.NE.U32.AND P3, PT, R13, 0x1, PT ;  /* 0x000000010d00780c */ /* 0x000fc40003f65070 */
[C---:B----4-:R-:W-:Y:S02]  /*4eab0*/  LOP3.LUT R13, R27.reuse, 0x1, RZ, 0xc0, !PT ;  /* 0x000000011b0d7812 */ /* 0x050fe400078ec0ff */
[----:B------:R-:W-:Y:S02]  /*4eac0*/  LOP3.LUT R28, R28, 0x80000000, R23, 0xf8, !PT ;  /* 0x800000001c1c7812 */ /* 0x000fe400078ef817 */
[----:B------:R-:W-:Y:S02]  /*4ead0*/  LOP3.LUT R30, R27, 0x7ffffffe, RZ, 0xc0, !PT ;  /* 0x7ffffffe1b1e7812 */ /* 0x000fe400078ec0ff */
[C---:B------:R-:W-:Y:S02]  /*4eae0*/  LOP3.LUT R36, R3.reuse, 0x7ffffffe, RZ, 0xc0, !PT ;  /* 0x7ffffffe03247812 */ /* 0x040fe400078ec0ff */
[----:B------:R-:W-:Y:S02]  /*4eaf0*/  LOP3.LUT R23, R3, 0x1, RZ, 0xc0, !PT ;  /* 0x0000000103177812 */ /* 0x000fe400078ec0ff */
[----:B------:R-:W-:-:S02]  /*4eb00*/  SEL R11, RZ, 0x9908b0df, P4 ;  /* 0x9908b0dfff0b7807 */ /* 0x000fc40002000000 */
[----:B------:R-:W-:Y:S02]  /*4eb10*/  ISETP.NE.U32.AND P4, PT, R13, 0x1, PT ;  /* 0x000000010d00780c */ /* 0x000fe40003f85070 */
[----:B------:R-:W-:Y:S02]  /*4eb20*/  SEL R13, RZ, 0x9908b0df, P3 ;  /* 0x9908b0dfff0d7807 */ /* 0x000fe40001800000 */
[----:B------:R-:W-:Y:S02]  /*4eb30*/  LOP3.LUT R30, R30, 0x80000000, R25, 0xf8, !PT ;  /* 0x800000001e1e7812 */ /* 0x000fe400078ef819 */
[----:B------:R-:W-:Y:S02]  /*4eb40*/  LOP3.LUT R36, R36, 0x80000000, R27, 0xf8, !PT ;  /* 0x8000000024247812 */ /* 0x000fe400078ef81b */
[----:B------:R-:W-:Y:S02]  /*4eb50*/  ISETP.NE.U32.AND P3, PT, R23, 0x1, PT ;  /* 0x000000011700780c */ /* 0x000fe40003f65070 */
[----:B------:R-:W-:-:S02]  /*4eb60*/  SHF.R.U32.HI R26, RZ, 0x1, R26 ;  /* 0x00000001ff1a7819 */ /* 0x000fc4000001161a */
[----:B------:R-:W-:Y:S02]  /*4eb70*/  SHF.R.U32.HI R28, RZ, 0x1, R28 ;  /* 0x00000001ff1c7819 */ /* 0x000fe4000001161c */
        /* <DEDUP_REMOVED lines=26> */
.L_x_258:
[----:B--2---:R-:W-:Y:S05]  /*4ed20*/  BSYNC.RECONVERGENT B0 ;  /* 0x0000000000007941 */ /* 0x004fea0003800200 */
.L_x_257:
        /* <DEDUP_REMOVED lines=19> */
.L_x_256:
[----:B------:R-:W-:Y:S01]  /*4ee60*/  SHF.R.U32.HI R3, RZ, 0x1e, R34 ;  /* 0x0000001eff037819 */ /* 0x000fe20000011622 */
[----:B------:R-:W-:Y:S01]  /*4ee70*/  IMAD.MOV.U32 R26, RZ, RZ, 0x1 ;  /* 0x00000001ff1a7424 */ /* 0x000fe200078e00ff */
[----:B------:R-:W-:Y:S01]  /*4ee80*/  PLOP3.LUT P1, PT, P1, P2, PT, 0x80, 0x8 ;  /* 0x000000000008781c */ /* 0x000fe20000f25070 */
[----:B------:R-:W-:Y:S01]  /*4ee90*/  IMAD.MOV.U32 R30, RZ, RZ, 0x270 ;  /* 0x00000270ff1e7424 */ /* 0x000fe200078e00ff */
[----:B------:R-:W-:Y:S01]  /*4eea0*/  LOP3.LUT R3, R3, R34, RZ, 0x3c, !PT ;  /* 0x0000002203037212 */ /* 0x000fe200078e3cff */
[----:B------:R-:W-:Y:S01]  /*4eeb0*/  VIADD R28, R1, 0x4 ;  /* 0x00000004011c7836 */ /* 0x000fe20000000000 */
[----:B------:R-:W-:Y:S02]  /*4eec0*/  LOP3.LUT R0, R0, 0xffffffef, RZ, 0xc0, !PT ;  /* 0xffffffef00007812 */ /* 0x000fe400078ec0ff */
[----:B------:R2:W-:Y:S01]  /*4eed0*/  STL [R1+0x9c0], R30 ;  /* 0x0009c01e01007387 */ /* 0x0005e20000100800 */
[----:B------:R-:W-:-:S05]  /*4eee0*/  IMAD R35, R3, 0x6c078965, R26 ;  /* 0x6c07896503237824 */ /* 0x000fca00078e021a */
[----:B------:R-:W-:Y:S01]  /*4eef0*/  SHF.R.U32.HI R24, RZ, 0x1e, R35 ;  /* 0x0000001eff187819 */ /* 0x000fe20000011623 */
[----:B------:R2:W-:Y:S01]  /*4ef00*/  STL.64 [R1], R34 ;  /* 0x0000002201007387 */ /* 0x0005e20000100a00 */
[----:B------:R-:W-:Y:S02]  /*4ef10*/  @P1 LOP3.LUT R0, R0, 0x10, RZ, 0xfc, !PT ;  /* 0x0000001000001812 */ /* 0x000fe400078efcff */
[----:B------:R-:W-:-:S05]  /*4ef20*/  LOP3.LUT R24, R24, R35, RZ, 0x3c, !PT ;  /* 0x0000002318187212 */ /* 0x000fca00078e3cff */
[----:B------:R-:W-:-:S04]  /*4ef30*/  IMAD R24, R24, 0x6c078965, R26 ;  /* 0x6c07896518187824 */ /* 0x000fc800078e021a */
[----:B------:R-:W-:-:S05]  /*4ef40*/  VIADD R24, R24, 0x1 ;  /* 0x0000000118187836 */ /* 0x000fca0000000000 */
[----:B------:R-:W-:-:S04]  /*4ef50*/  SHF.R.U32.HI R3, RZ, 0x1e, R24 ;  /* 0x0000001eff037819 */ /* 0x000fc80000011618 */
[----:B------:R-:W-:-:S05]  /*4ef60*/  LOP3.LUT R3, R3, R24, RZ, 0x3c, !PT ;  /* 0x0000001803037212 */ /* 0x000fca00078e3cff */
[----:B------:R-:W-:Y:S02]  /*4ef70*/  IMAD R3, R3, 0x6c078965, R26 ;  /* 0x6c07896503037824 */ /* 0x000fe400078e021a */
[----:B------:R-:W-:Y:S02]  /*4ef80*/  IMAD.MOV.U32 R26, RZ, RZ, 0x1 ;  /* 0x00000001ff1a7424 */ /* 0x000fe400078e00ff */
[----:B------:R-:W-:Y:S02]  /*4ef90*/  VIADD R25, R3, 0x2 ;  /* 0x0000000203197836 */ /* 0x000fe40000000000 */
[----:B------:R-:W-:-:S03]  /*4efa0*/  IMAD.MOV.U32 R3, RZ, RZ, 0x4 ;  /* 0x00000004ff037424 */ /* 0x000fc600078e00ff */
[----:B------:R2:W-:Y:S04]  /*4efb0*/  STL.64 [R1+0x8], R24 ;  /* 0x0000081801007387 */ /* 0x0005e80000100a00 */
.L_x_262:
        /* <DEDUP_REMOVED lines=24> */
[----:B------:R2:W5:Y:S01]  /*4f140*/  LDL R24, [R1+0x9c0] ;  /* 0x0009c00001187983 */ /* 0x0005620000100800 */
[----:B------:R-:W3:Y:S01]  /*4f150*/  LDCU UR4, c[0x0][0x3b0] ;  /* 0x00007600ff0477ac */ /* 0x000ee20008000800 */
[----:B------:R-:W-:Y:S01]  /*4f160*/  IMAD.MOV.U32 R11, RZ, RZ, R34 ;  /* 0x000000ffff0b7224 */ /* 0x000fe200078e0022 */
[----:B---3--:R-:W-:-:S09]  /*4f170*/  UISETP.GE.AND UP0, UPT, UR4, -0x3e, UPT ;  /* 0xffffffc20400788c */ /* 0x008fd2000bf06270 */
[----:B--2---:R-:W-:Y:S05]  /*4f180*/  BRA.U !UP0, `(.L_x_263) ;  /* 0x0000001508787547 */ /* 0x004fea000b800000 */
[----:B------:R-:W-:Y:S01]  /*4f190*/  IMAD.MOV.U32 R11, RZ, RZ, R34 ;  /* 0x000000ffff0b7224 */ /* 0x000fe200078e0022 */
[----:B------:R-:W-:-:S06]  /*4f1a0*/  UMOV UR4, URZ ;  /* 0x000000ff00047c82 */ /* 0x000fcc0008000000 */
.L_x_268:
        /* <DEDUP_REMOVED lines=15> */
[C---:B---3--:R-:W-:Y:S02]  /*4f2a0*/  LOP3.LUT R5, R7.reuse, 0x1, RZ, 0xc0, !PT ;  /* 0x0000000107057812 */ /* 0x048fe400078ec0ff */
[----:B------:R-:W-:Y:S02]  /*4f2b0*/  LOP3.LUT R24, R24, 0x80000000, R11, 0xf8, !PT ;  /* 0x8000000018187812 */ /* 0x000fe400078ef80b */
[----:B------:R-:W-:Y:S02]  /*4f2c0*/  LOP3.LUT R9, R7, 0x7ffffffe, RZ, 0xc0, !PT ;  /* 0x7ffffffe07097812 */ /* 0x000fe400078ec0ff */
[----:B----4-:R-:W-:-:S02]  /*4f2d0*/  LOP3.LUT R26, R41, 0x7ffffffe, RZ, 0xc0, !PT ;  /* 0x7ffffffe291a7812 */ /* 0x010fc400078ec0ff */
[----:B------:R-:W-:Y:S02]  /*4f2e0*/  LOP3.LUT R11, R41, 0x1, RZ, 0xc0, !PT ;  /* 0x00000001290b7812 */ /* 0x000fe400078ec0ff */
[----:B------:R-:W-:Y:S02]  /*4f2f0*/  ISETP.NE.U32.AND P2, PT, R5, 0x1, PT ;  /* 0x000000010500780c */ /* 0x000fe40003f45070 */
[----:B------:R-:W-:Y:S02]  /*4f300*/  LOP3.LUT R9, R9, 0x80000000, R28, 0xf8, !PT ;  /* 0x8000000009097812 */ /* 0x000fe400078ef81c */
        /* <DEDUP_REMOVED lines=15> */
.L_x_266:
[----:B---3--:R-:W3:Y:S04]  /*4f400*/  LDL R45, [R3+0x10] ;  /* 0x00001000032d7983 */ /* 0x008ee80000100800 */
[----:B------:R-:W4:Y:S04]  /*4f410*/  LDL R43, [R3+0x14] ;  /* 0x00001400032b7983 */ /* 0x000f280000100800 */
[----:B--2---:R-:W2:Y:S04]  /*4f420*/  LDL R28, [R3+0x1c] ;  /* 0x00001c00031c7983 */ /* 0x004ea80000100800 */
        /* <DEDUP_REMOVED lines=25> */
[C---:B----4-:R-:W-:Y:S02]  /*4f5c0*/  LOP3.LUT R44, R43.reuse, 0x1, RZ, 0xc0, !PT ;  /* 0x000000012b2c7812 */ /* 0x050fe400078ec0ff */
[----:B------:R-:W-:Y:S02]  /*4f5d0*/  LOP3.LUT R47, R43, 0x7ffffffe, RZ, 0xc0, !PT ;  /* 0x7ffffffe2b2f7812 */ /* 0x000fe400078ec0ff */
[----:B------:R-:W-:Y:S02]  /*4f5e0*/  ISETP.NE.U32.AND P3, PT, R46, 0x1, PT ;  /* 0x000000012e00780c */ /* 0x000fe40003f65070 */
[----:B--2---:R-:W-:Y:S02]  /*4f5f0*/  LOP3.LUT R46, R28, 0x7ffffffe, RZ, 0xc0, !PT ;  /* 0x7ffffffe1c2e7812 */ /* 0x004fe400078ec0ff */
[----:B------:R-:W-:-:S02]  /*4f600*/  ISETP.NE.U32.AND P2, PT, R44, 0x1, PT ;  /* 0x000000012c00780c */ /* 0x000fc40003f45070 */
[----:B------:R-:W-:Y:S02]  /*4f610*/  LOP3.LUT R41, R42, 0x80000000, R41, 0xf8, !PT ;  /* 0x800000002a297812 */ /* 0x000fe400078ef829 */
[----:B------:R-:W-:Y:S02]  /*4f620*/  LOP3.LUT R44, R28, 0x1, RZ, 0xc0, !PT ;  /* 0x000000011c2c7812 */ /* 0x000fe400078ec0ff */
[----:B-----5:R-:W-:Y:S02]  /*4f630*/  LOP3.LUT R42, R39, 0x7ffffffe, RZ, 0xc0, !PT ;  /* 0x7ffffffe272a7812 */ /* 0x020fe400078ec0ff */
[----:B------:R-:W-:Y:S02]  /*4f640*/  LOP3.LUT R47, R47, 0x80000000, R45, 0xf8, !PT ;  /* 0x800000002f2f7812 */ /* 0x000fe400078ef82d */
[----:B------:R-:W-:Y:S02]  /*4f650*/  LOP3.LUT R45, R39, 0x1, RZ, 0xc0, !PT ;  /* 0x00000001272d7812 */ /* 0x000fe400078ec0ff */
[----:B------:R-:W-:-:S02]  /*4f660*/  LOP3.LUT R46, R46, 0x80000000, R39, 0xf8, !PT ;  /* 0x800000002e2e7812 */ /* 0x000fc400078ef827 */
[----:B------:R-:W-:Y:S02]  /*4f670*/  SEL R39, RZ, 0x9908b0df, P2 ;  /* 0x9908b0dfff277807 */ /* 0x000fe40001000000 */
[----:B------:R-:W-:Y:S02]  /*4f680*/  ISETP.NE.U32.AND P2, PT, R44, 0x1, PT ;  /* 0x000000012c00780c */ /* 0x000fe40003f45070 */
[----:B------:R-:W-:Y:S02]  /*4f690*/  LOP3.LUT R43, R42, 0x80000000, R43, 0xf8, !PT ;  /* 0x800000002a2b7812 */ /* 0x000fe400078ef82b */
[----:B------:R-:W-:Y:S02]  /*4f6a0*/  SEL R42, RZ, 0x9908b0df, P3 ;  /* 0x9908b0dfff2a7807 */ /* 0x000fe40001800000 */
[----:B------:R-:W-:Y:S02]  /*4f6b0*/  ISETP.NE.U32.AND P3, PT, R45, 0x1, PT ;  /* 0x000000012d00780c */ /* 0x000fe40003f65070 */
[----:B------:R-:W-:-:S02]  /*4f6c0*/  SHF.R.U32.HI R46, RZ, 0x1, R46 ;  /* 0x00000001ff2e7819 */ /* 0x000fc4000001162e */
[----:B------:R-:W-:Y:S02]  /*4f6d0*/  SEL R45, RZ, 0x9908b0df, P2 ;  /* 0x9908b0dfff2d7807 */ /* 0x000fe40001000000 */
[----:B------:R-:W-:Y:S02]  /*4f6e0*/  SHF.R.U32.HI R41, RZ, 0x1, R41 ;  /* 0x00000001ff297819 */ /* 0x000fe40000011629 */
[----:B------:R-:W-:Y:S02]  /*4f6f0*/  SHF.R.U32.HI R47, RZ, 0x1, R47 ;  /* 0x00000001ff2f7819 */ /* 0x000fe4000001162f */
[----:B------:R-:W-:Y:S02]  /*4f700*/  SHF.R.U32.HI R43, RZ, 0x1, R43 ;  /* 0x00000001ff2b7819 */ /* 0x000fe4000001162b */
[----:B------:R-:W-:Y:S02]  /*4f710*/  SEL R44, RZ, 0x9908b0df, P3 ;  /* 0x9908b0dfff2c7807 */ /* 0x000fe40001800000 */
[----:B------:R-:W-:-:S02]  /*4f720*/  LOP3.LUT R46, R46, R45, R37, 0x96, !PT ;  /* 0x0000002d2e2e7212 */ /* 0x000fc400078e9625 */
[----:B------:R-:W-:Y:S02]  /*4f730*/  LOP3.LUT R40, R41, R42, R40, 0x96, !PT ;  /* 0x0000002a29287212 */ /* 0x000fe400078e9628 */
[----:B------:R-:W-:Y:S02]  /*4f740*/  LOP3.LUT R37, R35, 0x7ffffffe, RZ, 0xc0, !PT ;  /* 0x7ffffffe23257812 */ /* 0x000fe400078ec0ff */
[C---:B------:R-:W-:Y:S02]  /*4f750*/  LOP3.LUT R42, R25.reuse, 0x7ffffffe, RZ, 0xc0, !PT ;  /* 0x7ffffffe192a7812 */ /* 0x040fe400078ec0ff */
[----:B------:R-:W-:Y:S02]  /*4f760*/  LOP3.LUT R41, R25, 0x1, RZ, 0xc0, !PT ;  /* 0x0000000119297812 */ /* 0x000fe400078ec0ff */
[----:B------:R-:W-:Y:S02]  /*4f770*/  LOP3.LUT R36, R47, R39, R36, 0x96, !PT ;  /* 0x000000272f247212 */ /* 0x000fe400078e9624 */
[----:B------:R-:W-:-:S02]  /*4f780*/  LOP3.LUT R38, R43, R44, R38, 0x96, !PT ;  /* 0x0000002c2b267212 */ /* 0x000fc400078e9626 */
[----:B------:R-:W-:Y:S02]  /*4f790*/  LOP3.LUT R39, R35, 0x1, RZ, 0xc0, !PT ;  /* 0x0000000123277812 */ /* 0x000fe400078ec0ff */
[----:B------:R-:W-:Y:S02]  /*4f7a0*/  LOP3.LUT R37, R37, 0x80000000, R28, 0xf8, !PT ;  /* 0x8000000025257812 */ /* 0x000fe400078ef81c */
[----:B------:R-:W-:Y:S02]  /*4f7b0*/  LOP3.LUT R42, R42, 0x80000000, R35, 0xf8, !PT ;  /* 0x800000002a2a7812 */ /* 0x000fe400078ef823 */
[----:B------:R-:W-:Y:S01]  /*4f7c0*/  ISETP.NE.U32.AND P3, PT, R41, 0x1, PT ;  /* 0x000000012900780c */ /* 0x000fe20003f65070 */
[----:B------:R2:W-:Y:S01]  /*4f7d0*/  STL [R3+0x10], R36 ;  /* 0x0000102403007387 */ /* 0x0005e20000100800 */
[----:B------:R-:W-:Y:S02]  /*4f7e0*/  ISETP.NE.U32.AND P2, PT, R39, 0x1, PT ;  /* 0x000000012700780c */ /* 0x000fe40003f45070 */
[----:B------:R-:W-:Y:S01]  /*4f7f0*/  SHF.R.U32.HI R28, RZ, 0x1, R37 ;  /* 0x00000001ff1c7819 */ /* 0x000fe20000011625 */
[----:B------:R3:W-:Y:S01]  /*4f800*/  STL [R3+0x14], R38 ;  /* 0x0000142603007387 */ /* 0x0007e20000100800 */
[----:B------:R-:W-:-:S02]  /*4f810*/  SEL R37, RZ, 0x9908b0df, P3 ;  /* 0x9908b0dfff257807 */ /* 0x000fc40001800000 */
[----:B------:R-:W-:Y:S02]  /*4f820*/  SEL R35, RZ, 0x9908b0df, P2 ;  /* 0x9908b0dfff237807 */ /* 0x000fe40001000000 */
[----:B--2---:R-:W-:Y:S02]  /*4f830*/  SHF.R.U32.HI R36, RZ, 0x1, R42 ;  /* 0x00000001ff247819 */ /* 0x004fe4000001162a */
[----:B---3--:R-:W-:Y:S02]  /*4f840*/  LOP3.LUT R38, R30, 0x7ffffffe, RZ, 0xc0, !PT ;  /* 0x7ffffffe1e267812 */ /* 0x008fe400078ec0ff */
[----:B------:R-:W-:Y:S02]  /*4f850*/  LOP3.LUT R36, R36, R37, R29, 0x96, !PT ;  /* 0x0000002524247212 */ /* 0x000fe400078e961d */
[----:B------:R-:W-:Y:S02]  /*4f860*/  LOP3.LUT R38, R38, 0x80000000, R25, 0xf8, !PT ;  /* 0x8000000026267812 */ /* 0x000fe400078ef819 */
[----:B------:R-:W-:-:S02]  /*4f870*/  LOP3.LUT R25, R31, 0x7ffffffe, RZ, 0xc0, !PT ;  /* 0x7ffffffe1f197812 */ /* 0x000fc400078ec0ff */
[----:B------:R-:W-:Y:S02]  /*4f880*/  LOP3.LUT R29, R31, 0x1, RZ, 0xc0, !PT ;  /* 0x000000011f1d7812 */ /* 0x000fe400078ec0ff */
[----:B------:R-:W-:Y:S02]  /*4f890*/  LOP3.LUT R28, R28, R35, R33, 0x96, !PT ;  /* 0x000000231c1c7212 */ /* 0x000fe400078e9621 */
[----:B------:R-:W-:Y:S02]  /*4f8a0*/  LOP3.LUT R33, R30, 0x1, RZ, 0xc0, !PT ;  /* 0x000000011e217812 */ /* 0x000fe400078ec0ff */
[----:B------:R-:W-:Y:S02]  /*4f8b0*/  LOP3.LUT R30, R25, 0x80000000, R30, 0xf8, !PT ;  /* 0x80000000191e7812 */ /* 0x000fe400078ef81e */
[----:B------:R-:W-:Y:S01]  /*4f8c0*/  ISETP.NE.U32.AND P2, PT, R29, 0x1, PT ;  /* 0x000000011d00780c */ /* 0x000fe20003f45070 */
[----:B------:R2:W-:Y:S01]  /*4f8d0*/  STL [R3+0xc], R40 ;  /* 0x00000c2803007387 */ /* 0x0005e20000100800 */
[----:B------:R-:W-:-:S02]  /*4f8e0*/  SHF.R.U32.HI R30, RZ, 0x1, R30 ;  /* 0x00000001ff1e7819 */ /* 0x000fc4000001161e */
[----:B------:R-:W-:Y:S02]  /*4f8f0*/  SEL R29, RZ, 0x9908b0df, P2 ;  /* 0x9908b0dfff1d7807 */ /* 0x000fe40001000000 */
[----:B------:R-:W-:Y:S02]  /*4f900*/  ISETP.NE.U32.AND P3, PT, R33, 0x1, PT ;  /* 0x000000012100780c */ /* 0x000fe40003f65070 */
[----:B------:R-:W-:Y:S02]  /*4f910*/  LOP3.LUT R30, R30, R29, R23, 0x96, !PT ;  /* 0x0000001d1e1e7212 */ /* 0x000fe400078e9617 */
[C---:B--2---:R-:W-:Y:S02]  /*4f920*/  LOP3.LUT R40, R24.reuse, 0x7ffffffe, RZ, 0xc0, !PT ;  /* 0x7ffffffe18287812 */ /* 0x044fe400078ec0ff */
[----:B------:R-:W-:Y:S02]  /*4f930*/  LOP3.LUT R33, R24, 0x1, RZ, 0xc0, !PT ;  /* 0x0000000118217812 */ /* 0x000fe400078ec0ff */
[----:B------:R-:W-:-:S02]  /*4f940*/  LOP3.LUT R40, R40, 0x80000000, R31, 0xf8, !PT ;  /* 0x8000000028287812 */ /* 0x000fc400078ef81f */
[----:B------:R-:W-:Y:S02]  /*4f950*/  LOP3.LUT R23, R17, 0x7ffffffe, RZ, 0xc0, !PT ;  /* 0x7ffffffe11177812 */ /* 0x000fe400078ec0ff */
[----:B------:R-:W-:Y:S02]  /*4f960*/  SEL R25, RZ, 0x9908b0df, P3 ;  /* 0x9908b0dfff197807 */ /* 0x000fe40001800000 */
[----:B------:R-:W-:Y:S02]  /*4f970*/  SHF.R.U32.HI R38, RZ, 0x1, R38 ;  /* 0x00000001ff267819 */ /* 0x000fe40000011626 */
[----:B------:R-:W-:Y:S02]  /*4f980*/  ISETP.NE.U32.AND P3, PT, R33, 0x1, PT ;  /* 0x000000012100780c */ /* 0x000fe40003f65070 */
[----:B------:R-:W-:Y:S02]  /*4f990*/  SHF.R.U32.HI R31, RZ, 0x1, R40 ;  /* 0x00000001ff1f7819 */ /* 0x000fe40000011628 */
[----:B------:R-:W-:-:S02]  /*4f9a0*/  LOP3.LUT R23, R23, 0x80000000, R24, 0xf8, !PT ;  /* 0x8000000017177812 */ /* 0x000fc400078ef818 */
[----:B------:R-:W-:Y:S02]  /*4f9b0*/  LOP3.LUT R24, R17, 0x1, RZ, 0xc0, !PT ;  /* 0x0000000111187812 */ /* 0x000fe400078ec0ff */
[----:B------:R-:W-:Y:S01]  /*4f9c0*/  LOP3.LUT R40, R13, 0x7ffffffe, RZ, 0xc0, !PT ;  /* 0x7ffffffe0d287812 */ /* 0x000fe200078ec0ff */
[----:B------:R2:W-:Y:S01]  /*4f9d0*/  STL [R3+0x1c], R28 ;  /* 0x00001c1c03007387 */ /* 0x0005e20000100800 */
[----:B------:R-:W-:Y:S02]  /*4f9e0*/  LOP3.LUT R38, R38, R25, R27, 0x96, !PT ;  /* 0x0000001926267212 */ /* 0x000fe400078e961b */
[----:B------:R-:W-:Y:S02]  /*4f9f0*/  LOP3.LUT R25, R19, 0x1, RZ, 0xc0, !PT ;  /* 0x0000000113197812 */ /* 0x000fe400078ec0ff */
[----:B------:R-:W-:Y:S02]  /*4fa00*/  SEL R33, RZ, 0x9908b0df, P3 ;  /* 0x9908b0dfff217807 */ /* 0x000fe40001800000 */
[----:B------:R-:W-:-:S02]  /*4fa10*/  ISETP.NE.U32.AND P3, PT, R24, 0x1, PT ;  /* 0x000000011800780c */ /* 0x000fc40003f65070 */
[----:B------:R-:W-:Y:S02]  /*4fa20*/  LOP3.LUT R40, R40, 0x80000000, R19, 0xf8, !PT ;  /* 0x8000000028287812 */ /* 0x000fe400078ef813 */
[----:B--2---:R-:W-:Y:S02]  /*4fa30*/  LOP3.LUT R28, R19, 0x7ffffffe, RZ, 0xc0, !PT ;  /* 0x7ffffffe131c7812 */ /* 0x004fe400078ec0ff */
[----:B------:R-:W-:Y:S02]  /*4fa40*/  LOP3.LUT R19, R13, 0x1, RZ, 0xc0, !PT ;  /* 0x000000010d137812 */ /* 0x000fe400078ec0ff */
[----:B------:R-:W-:Y:S02]  /*4fa50*/  ISETP.NE.U32.AND P2, PT, R25, 0x1, PT ;  /* 0x000000011900780c */ /* 0x000fe40003f45070 */
[----:B------:R-:W-:Y:S02]  /*4fa60*/  LOP3.LUT R28, R28, 0x80000000, R17, 0xf8, !PT ;  /* 0x800000001c1c7812 */ /* 0x000fe400078ef811 */
[----:B------:R-:W-:-:S02]  /*4fa70*/  LOP3.LUT R24, R5, 0x7ffffffe, RZ, 0xc0, !PT ;  /* 0x7ffffffe05187812 */ /* 0x000fc400078ec0ff */
[----:B------:R-:W-:Y:S02]  /*4fa80*/  LOP3.LUT R25, R5, 0x1, RZ, 0xc0, !PT ;  /* 0x0000000105197812 */ /* 0x000fe400078ec0ff */
[----:B------:R-:W-:Y:S02]  /*4fa90*/  LOP3.LUT R26, R31, R33, R26, 0x96, !PT ;  /* 0x000000211f1a7212 */ /* 0x000fe400078e961a */
[----:B------:R-:W-:Y:S02]  /*4faa0*/  SEL R17, RZ, 0x9908b0df, P3 ;  /* 0x9908b0dfff117807 */ /* 0x000fe40001800000 */
[----:B------:R-:W-:Y:S02]  /*4fab0*/  ISETP.NE.U32.AND P3, PT, R19, 0x1, PT ;  /* 0x000000011300780c */ /* 0x000fe40003f65070 */
[----:B------:R-:W-:Y:S02]  /*4fac0*/  SEL R19, RZ, 0x9908b0df, P2 ;  /* 0x9908b0dfff137807 */ /* 0x000fe40001000000 */
[----:B------:R-:W-:-:S02]  /*4fad0*/  LOP3.LUT R24, R24, 0x80000000, R13, 0xf8, !PT ;  /* 0x8000000018187812 */ /* 0x000fc400078ef80d */
[----:B------:R-:W-:Y:S01]  /*4fae0*/  ISETP.NE.U32.AND P2, PT, R25, 0x1, PT ;  /* 0x000000011900780c */ /* 0x000fe20003f45070 */
[----:B------:R2:W-:Y:S01]  /*4faf0*/  STL [R3+0x2c], R26 ;  /* 0x00002c1a03007387 */ /* 0x0005e20000100800 */
[----:B------:R-:W-:Y:S02]  /*4fb00*/  SHF.R.U32.HI R40, RZ, 0x1, R40 ;  /* 0x00000001ff287819 */ /* 0x000fe40000011628 */
[----:B------:R-:W-:Y:S01]  /*4fb10*/  SHF.R.U32.HI R24, RZ, 0x1, R24 ;  /* 0x00000001ff187819 */ /* 0x000fe20000011618 */
[----:B------:R3:W-:Y:S01]  /*4fb20*/  STL [R3+0x28], R30 ;  /* 0x0000281e03007387 */ /* 0x0007e20000100800 */
[----:B------:R-:W-:Y:S02]  /*4fb30*/  SEL R13, RZ, 0x9908b0df, P2 ;  /* 0x9908b0dfff0d7807 */ /* 0x000fe40001000000 */
        /* <DEDUP_REMOVED lines=27> */
[----:B------:R-:W-:Y:S02]  /*4fcf0*/  LOP3.LUT R26, R26, 0x80000000, R5, 0xf8, !PT ;  /* 0x800000001a1a7812 */ /* 0x000fe400078ef805 */
[----:B------:R-:W-:-:S02]  /*4fd00*/  LOP3.LUT R5, R13, 0x1, RZ, 0xc0, !PT ;  /* 0x000000010d057812 */ /* 0x000fc400078ec0ff */
[----:B------:R-:W-:Y:S02]  /*4fd10*/  ISETP.NE.U32.AND P3, PT, R11, 0x1, PT ;  /* 0x000000010b00780c */ /* 0x000fe40003f65070 */
[----:B------:R-:W-:Y:S02]  /*4fd20*/  LOP3.LUT R28, R28, 0x80000000, R7, 0xf8, !PT ;  /* 0x800000001c1c7812 */ /* 0x000fe400078ef807 */
[C---:B-----5:R-:W-:Y:S02]  /*4fd30*/  LOP3.LUT R24, R41.reuse, 0x7ffffffe, RZ, 0xc0, !PT ;  /* 0x7ffffffe29187812 */ /* 0x060fe400078ec0ff */
[----:B------:R-:W-:Y:S02]  /*4fd40*/  LOP3.LUT R7, R41, 0x1, RZ, 0xc0, !PT ;  /* 0x0000000129077812 */ /* 0x000fe400078ec0ff */
[----:B------:R-:W-:Y:S02]  /*4fd50*/  ISETP.NE.U32.AND P2, PT, R5, 0x1, PT ;  /* 0x000000010500780c */ /* 0x000fe40003f45070 */
[----:B------:R-:W-:-:S02]  /*4fd60*/  SEL R5, RZ, 0x9908b0df, P3 ;  /* 0x9908b0dfff057807 */ /* 0x000fc40001800000 */
[----:B------:R-:W-:Y:S02]  /*4fd70*/  LOP3.LUT R24, R24, 0x80000000, R13, 0xf8, !PT ;  /* 0x8000000018187812 */ /* 0x000fe400078ef80d */
[----:B------:R-:W-:Y:S02]  /*4fd80*/  ISETP.NE.U32.AND P3, PT, R7, 0x1, PT ;  /* 0x000000010700780c */ /* 0x000fe40003f65070 */
[----:B------:R-:W-:Y:S02]  /*4fd90*/  SHF.R.U32.HI R26, RZ, 0x1, R26 ;  /* 0x00000001ff1a7819 */ /* 0x000fe4000001161a */
        /* <DEDUP_REMOVED lines=13> */
.L_x_267:
        /* <DEDUP_REMOVED lines=18> */
[----:B------:R-:W-:Y:S02]  /*4ff90*/  LOP3.LUT R3, R25, 0x1, RZ, 0xc0, !PT ;  /* 0x0000000119037812 */ /* 0x000fe400078ec0ff */
[----:B------:R-:W-:Y:S01]  /*4ffa0*/  LOP3.LUT R28, R28, 0x80000000, R15, 0xf8, !PT ;  /* 0x800000001c1c7812 */ /* 0x000fe200078ef80f */
[----:B------:R2:W-:Y:S01]  /*4ffb0*/  STL [R7], R26 ;  /* 0x0000001a07007387 */ /* 0x0005e20000100800 */
[----:B------:R-:W-:Y:S02]  /*4ffc0*/  ISETP.NE.U32.AND P3, PT, R19, 0x1, PT ;  /* 0x000000011300780c */ /* 0x000fe40003f65070 */
[----:B------:R-:W-:-:S02]  /*4ffd0*/  LOP3.LUT R30, R25, 0x7ffffffe, RZ, 0xc0, !PT ;  /* 0x7ffffffe191e7812 */ /* 0x000fc400078ec0ff */
[C---:B------:R-:W-:Y:S02]  /*4ffe0*/  LOP3.LUT R36, R5.reuse, 0x7ffffffe, RZ, 0xc0, !PT ;  /* 0x7ffffffe05247812 */ /* 0x040fe400078ec0ff */
        /* <DEDUP_REMOVED lines=116> */
.L_x_265:
[----:B------:R-:W-:Y:S05]  /*50730*/  BSYNC.RECONVERGENT B0 ;  /* 0x0000000000007941 */ /* 0x000fea0003800200 */
.L_x_264:
[----:B------:R-:W-:-:S05]  /*50740*/  VIADD R24, R24, 0x1 ;  /* 0x0000000118187836 */ /* 0x000fca0000000000 */
[----:B------:R3:W-:Y:S01]  /*50750*/  STL [R1+0x9c0], R24 ;  /* 0x0009c01801007387 */ /* 0x0007e20000100800 */
[----:B------:R-:W-:Y:S05]  /*50760*/  @P1 BRA `(.L_x_268) ;  /* 0xffffffe800901947 */ /* 0x000fea000383ffff */
.L_x_263:
        /* <DEDUP_REMOVED lines=36> */
.L_x_271:
        /* <DEDUP_REMOVED lines=168> */
.L_x_272:
        /* <DEDUP_REMOVED lines=136> */
.L_x_270:
[----:B------:R-:W-:Y:S05]  /*51cb0*/  BSYNC.RECONVERGENT B0 ;  /* 0x0000000000007941 */ /* 0x000fea0003800200 */
.L_x_269:
        /* <DEDUP_REMOVED lines=43> */
.L_x_275:
        /* <DEDUP_REMOVED lines=31> */
[----:B------:R-:W-:Y:S02]  /*52160*/  ISETP.NE.U32.AND P2, PT, R41, 0x1, PT ;  /* 0x000000012900780c */ /* 0x000fe40003f45070 */
[----:B-----5:R-:W-:-:S02]  /*52170*/  LOP3.LUT R44, R47, 0x7ffffffe, RZ, 0xc0, !PT ;  /* 0x7ffffffe2f2c7812 */ /* 0x020fc400078ec0ff */
[----:B------:R-:W-:Y:S02]  /*52180*/  LOP3.LUT R41, R47, 0x1, RZ, 0xc0, !PT ;  /* 0x000000012f297812 */ /* 0x000fe400078ec0ff */
[----:B------:R-:W-:Y:S02]  /*52190*/  LOP3.LUT R46, R45, 0x7ffffffe, RZ, 0xc0, !PT ;  /* 0x7ffffffe2d2e7812 */ /* 0x000fe400078ec0ff */
[----:B------:R-:W-:Y:S02]  /*521a0*/  LOP3.LUT R45, R44, 0x80000000, R45, 0xf8, !PT ;  /* 0x800000002c2d7812 */ /* 0x000fe400078ef82d */
[----:B------:R-:W-:Y:S02]  /*521b0*/  ISETP.NE.U32.AND P1, PT, R41, 0x1, PT ;  /* 0x000000012900780c */ /* 0x000fe40003f25070 */
[----:B------:R-:W-:Y:S02]  /*521c0*/  LOP3.LUT R44, R7, 0x1, RZ, 0xc0, !PT ;  /* 0x00000001072c7812 */ /* 0x000fe400078ec0ff */
        /* <DEDUP_REMOVED lines=24> */
[C---:B---3--:R-:W-:Y:S02]  /*52350*/  LOP3.LUT R44, R23.reuse, 0x7ffffffe, RZ, 0xc0, !PT ;  /* 0x7ffffffe172c7812 */ /* 0x048fe400078ec0ff */
[----:B------:R-:W-:Y:S01]  /*52360*/  LOP3.LUT R13, R23, 0x1, RZ, 0xc0, !PT ;  /* 0x00000001170d7812 */ /* 0x000fe200078ec0ff */
[----:B------:R3:W-:Y:S01]  /*52370*/  STL [R5+0xc], R42 ;  /* 0x00000c2a05007387 */ /* 0x0007e20000100800 */
[----:B--2---:R-:W-:-:S02]  /*52380*/  LOP3.LUT R24, R7, R9, R24, 0x96, !PT ;  /* 0x0000000907187212 */ /* 0x004fc400078e9618 */
[----:B------:R-:W-:Y:S02]  /*52390*/  SEL R11, RZ, 0x9908b0df, P2 ;  /* 0x9908b0dfff0b7807 */ /* 0x000fe40001000000 */
[----:B------:R-:W-:Y:S02]  /*523a0*/  LOP3.LUT R9, R26, 0x1, RZ, 0xc0, !PT ;  /* 0x000000011a097812 */ /* 0x000fe400078ec0ff */
[----:B------:R-:W-:Y:S01]  /*523b0*/  LOP3.LUT R7, R27, 0x7ffffffe, RZ, 0xc0, !PT ;  /* 0x7ffffffe1b077812 */ /* 0x000fe200078ec0ff */
[----:B------:R2:W-:Y:S01]  /*523c0*/  STL [R5+0x14], R46 ;  /* 0x0000142e05007387 */ /* 0x0005e20000100800 */
[----:B------:R-:W-:Y:S02]  /*523d0*/  LOP3.LUT R44, R44, 0x80000000, R19, 0xf8, !PT ;  /* 0x800000002c2c7812 */ /* 0x000fe400078ef813 */
[----:B---3--:R-:W-:Y:S02]  /*523e0*/  SHF.R.U32.HI R42, RZ, 0x1, R52 ;  /* 0x00000001ff2a7819 */ /* 0x008fe40000011634 */
        /* <DEDUP_REMOVED lines=26> */
[----:B--2---:R-:W-:-:S02]  /*52590*/  LOP3.LUT R42, R35, 0x7ffffffe, RZ, 0xc0, !PT ;  /* 0x7ffffffe232a7812 */ /* 0x004fc400078ec0ff */
        /* <DEDUP_REMOVED lines=69> */
.L_x_276:
        /* <DEDUP_REMOVED lines=74> */
[----:B------:R-:W-:Y:S02]  /*52e90*/  SEL R29, RZ, 0x9908b0df, P2 ;  /* 0x9908b0dfff1d7807 */ /* 0x000fe40001000000 */
[----:B------:R-:W-:-:S02]  /*52ea0*/  LOP3.LUT R42, R42, 0x80000000, R27, 0xf8, !PT ;  /* 0x800000002a2a7812 */ /* 0x000fc400078ef81b */
[----:B------:R-:W-:Y:S02]  /*52eb0*/  ISETP.NE.U32.AND P1, PT, R33, 0x1, PT ;  /* 0x000000012100780c */ /* 0x000fe40003f25070 */
[----:B--2---:R-:W-:Y:S02]  /*52ec0*/  SHF.R.U32.HI R40, RZ, 0x1, R38 ;  /* 0x00000001ff287819 */ /* 0x004fe40000011626 */
        /* <DEDUP_REMOVED lines=36> */
[----:B--2---:R-:W-:-:S02]  /*53110*/  SHF.R.U32.HI R36, RZ, 0x1, R27 ;  /* 0x00000001ff247819 */ /* 0x004fc4000001161b */
        /* <DEDUP_REMOVED lines=21> */
.L_x_274:
[----:B------:R-:W-:Y:S05]  /*53270*/  BSYNC.RECONVERGENT B0 ;  /* 0x0000000000007941 */ /* 0x000fea0003800200 */
.L_x_273:
        /* <DEDUP_REMOVED lines=43> */
.L_x_279:
        /* <DEDUP_REMOVED lines=168> */
.L_x_280:
        /* <DEDUP_REMOVED lines=136> */
.L_x_278:
[----:B------:R-:W-:Y:S05]  /*54830*/  BSYNC.RECONVERGENT B0 ;  /* 0x0000000000007941 */ /* 0x000fea0003800200 */
.L_x_277:
        /* <DEDUP_REMOVED lines=43> */
.L_x_283:
        /* <DEDUP_REMOVED lines=168> */
.L_x_284:
        /* <DEDUP_REMOVED lines=136> */
.L_x_282:
[----:B------:R-:W-:Y:S05]  /*55df0*/  BSYNC.RECONVERGENT B0 ;  /* 0x0000000000007941 */ /* 0x000fea0003800200 */
.L_x_281:
        /* <DEDUP_REMOVED lines=43> */
.L_x_287:
        /* <DEDUP_REMOVED lines=167> */
.L_x_288:
        /* <DEDUP_REMOVED lines=140> */
.L_x_286:
[----:B------:R-:W-:Y:S05]  /*573e0*/  BSYNC.RECONVERGENT B0 ;  /* 0x0000000000007941 */ /* 0x000fea0003800200 */
.L_x_285:
        /* <DEDUP_REMOVED lines=33> */
.L_x_294:
        /* <DEDUP_REMOVED lines=36> */
.L_x_292:
        /* <DEDUP_REMOVED lines=172> */
.L_x_293:
        /* <DEDUP_REMOVED lines=140> */
.L_x_291:
[----:B--2---:R-:W-:Y:S05]  /*58bc0*/  BSYNC.RECONVERGENT B0 ;  /* 0x0000000000007941 */ /* 0x004fea0003800200 */
.L_x_290:
        /* <DEDUP_REMOVED lines=20> */
.L_x_289:
[----:B------:R-:W-:-:S09]  /*58d10*/  UISETP.GE.AND UP0, UPT, UR8, 0x1, UPT ;  /* 0x000000010800788c */ /* 0x000fd2000bf06270 */
[----:B------:R-:W-:Y:S05]  /*58d20*/  BRA.U !UP0, `(.L_x_295) ;  /* 0x0000001508747547 */ /* 0x000fea000b800000 */
[----:B------:R-:W-:-:S05]  /*58d30*/  UMOV UR4, URZ ;  /* 0x000000ff00047c82 */ /* 0x000fca0008000000 */
.L_x_300:
        /* <DEDUP_REMOVED lines=37> */
.L_x_298:
        /* <DEDUP_REMOVED lines=167> */
.L_x_299:
        /* <DEDUP_REMOVED lines=140> */
.L_x_297:
[----:B------:R-:W-:Y:S05]  /*5a2c0*/  BSYNC.RECONVERGENT B0 ;  /* 0x0000000000007941 */ /* 0x000fea0003800200 */
.L_x_296:
[----:B------:R-:W-:-:S05]  /*5a2d0*/  VIADD R24, R24, 0x1 ;  /* 0x0000000118187836 */ /* 0x000fca0000000000 */
[----:B------:R3:W-:Y:S01]  /*5a2e0*/  STL [R1+0x9c0], R24 ;  /* 0x0009c01801007387 */ /* 0x0007e20000100800 */
[----:B------:R-:W-:Y:S05]  /*5a2f0*/  BRA.U UP1, `(.L_x_300) ;  /* 0xffffffe901907547 */ /* 0x000fea000b83ffff */
.L_x_295:
[----:B------:R-:W-:Y:S01]  /*5a300*/  ISETP.GE.AND P2, PT, R24, 0x270, PT ;  /* 0x000002701800780c */ /* 0x000fe20003f46270 */
[----:B------:R-:W-:-:S12]  /*5a310*/  BSSY.RECONVERGENT B0, `(.L_x_301) ;  /* 0x0000152000007945 */ /* 0x000fd80003800200 */
[----:B------:R-:W-:Y:S05]  /*5a320*/  @!P2 BRA `(.L_x_302) ;  /* 0x000000140040a947 */ /* 0x000fea0003800000 */
[----:B------:R-:W4:Y:S04]  /*5a330*/  LDL R28, [R1+0x4] ;  /* 0x00000400011c7983 */ /* 0x000f280000100800 */
[----:B------:R-:W5:Y:S04]  /*5a340*/  LDL R7, [R1+0x8] ;  /* 0x0000080001077983 */ /* 0x000f680000100800 */
[----:B------:R-:W2:Y:S04]  /*5a350*/  LDL R41, [R1+0xc] ;  /* 0x00000c0001297983 */ /* 0x000ea80000100800 */
[----:B------:R-:W2:Y:S04]  /*5a360*/  LDL R3, [R1+0x634] ;  /* 0x0006340001037983 */ /* 0x000ea80000100800 */
[----:B------:R-:W2:Y:S04]  /*5a370*/  LDL R13, [R1+0x638] ;  /* 0x00063800010d7983 */ /* 0x000ea80000100800 */
[----:B------:R-:W2:Y:S01]  /*5a380*/  LDL R15, [R1+0x63c] ;  /* 0x00063c00010f7983 */ /* 0x000ea20000100800 */
[----:B------:R-:W-:Y:S01]  /*5a390*/  UMOV UR4, URZ ;  /* 0x000000ff00047c82 */ /* 0x000fe20008000000 */
[----:B----4-:R-:W-:-:S02]  /*5a3a0*/  LOP3.LUT R5, R28, 0x1, RZ, 0xc0, !PT ;  /* 0x000000011c057812 */ /* 0x010fc400078ec0ff */
[----:B---3--:R-:W-:Y:S02]  /*5a3b0*/  LOP3.LUT R24, R28, 0x7ffffffe, RZ, 0xc0, !PT ;  /* 0x7ffffffe1c187812 */ /* 0x008fe400078ec0ff */
[----:B------:R-:W-:Y:S02]  /*5a3c0*/  ISETP.NE.U32.AND P3, PT, R5, 0x1, PT ;  /* 0x000000010500780c */ /* 0x000fe40003f65070 */
[C---:B-----5:R-:W-:Y:S02]  /*5a3d0*/  LOP3.LUT R5, R7.reuse, 0x1, RZ, 0xc0, !PT ;  /* 0x0000000107057812 */ /* 0x060fe400078ec0ff */
[----:B------:R-:W-:Y:S02]  /*5a3e0*/  LOP3.LUT R24, R24, 0x80000000, R11, 0xf8, !PT ;  /* 0x8000000018187812 */ /* 0x000fe400078ef80b */
[----:B------:R-:W-:Y:S02]  /*5a3f0*/  LOP3.LUT R9, R7, 0x7ffffffe, RZ, 0xc0, !PT ;  /* 0x7ffffffe07097812 */ /* 0x000fe400078ec0ff */
[----:B--2---:R-:W-:-:S02]  /*5a400*/  LOP3.LUT R26, R41, 0x7ffffffe, RZ, 0xc0, !PT ;  /* 0x7ffffffe291a7812 */ /* 0x004fc400078ec0ff */
        /* <DEDUP_REMOVED lines=18> */
.L_x_303:
        /* <DEDUP_REMOVED lines=168> */
.L_x_304:
[----:B------:R-:W3:Y:S04]  /*5afb0*/  LDL R15, [R3+-0xc] ;  /* 0xfffff400030f7983 */ /* 0x000ee80000100800 */
[----:B------:R-:W4:Y:S04]  /*5afc0*/  LDL R41, [R3+-0x4] ;  /* 0xfffffc0003297983 */ /* 0x000f280000100800 */
[----:B------:R-:W2:Y:S04]  /*5afd0*/  LDL R23, [R3+-0x8] ;  /* 0xfffff80003177983 */ /* 0x000ea80000100800 */
[----:B------:R-:W2:Y:S04]  /*5afe0*/  LDL R38, [R3] ;  /* 0x0000000003267983 */ /* 0x000ea80000100800 */
[----:B------:R-:W2:Y:S04]  /*5aff0*/  LDL R39, [R3+-0x394] ;  /* 0xfffc6c0003277983 */ /* 0x000ea80000100800 */
        /* <DEDUP_REMOVED lines=21> */
[C---:B----4-:R-:W-:Y:S02]  /*5b150*/  LOP3.LUT R43, R41.reuse, 0x1, RZ, 0xc0, !PT ;  /* 0x00000001292b7812 */ /* 0x050fe400078ec0ff */
[----:B------:R-:W-:Y:S02]  /*5b160*/  LOP3.LUT R42, R41, 0x7ffffffe, RZ, 0xc0, !PT ;  /* 0x7ffffffe292a7812 */ /* 0x000fe400078ec0ff */
[----:B------:R-:W-:Y:S02]  /*5b170*/  ISETP.NE.U32.AND P2, PT, R43, 0x1, PT ;  /* 0x000000012b00780c */ /* 0x000fe40003f45070 */
[----:B--2---:R-:W-:Y:S02]  /*5b180*/  LOP3.LUT R46, R42, 0x80000000, R23, 0xf8, !PT ;  /* 0x800000002a2e7812 */ /* 0x004fe400078ef817 */
[----:B------:R-:W-:-:S02]  /*5b190*/  LOP3.LUT R44, R38, 0x7ffffffe, RZ, 0xc0, !PT ;  /* 0x7ffffffe262c7812 */ /* 0x000fc400078ec0ff */
[----:B------:R-:W-:Y:S02]  /*5b1a0*/  LOP3.LUT R43, R38, 0x1, RZ, 0xc0, !PT ;  /* 0x00000001262b7812 */ /* 0x000fe400078ec0ff */
[----:B------:R-:W-:Y:S02]  /*5b1b0*/  SHF.R.U32.HI R46, RZ, 0x1, R46 ;  /* 0x00000001ff2e7819 */ /* 0x000fe4000001162e */
[----:B------:R-:W-:Y:S02]  /*5b1c0*/  SEL R45, RZ, 0x9908b0df, P2 ;  /* 0x9908b0dfff2d7807 */ /* 0x000fe40001000000 */
[----:B------:R-:W-:Y:S02]  /*5b1d0*/  LOP3.LUT R42, R23, 0x1, RZ, 0xc0, !PT ;  /* 0x00000001172a7812 */ /* 0x000fe400078ec0ff */
[----:B------:R-:W-:Y:S02]  /*5b1e0*/  LOP3.LUT R44, R44, 0x80000000, R41, 0xf8, !PT ;  /* 0x800000002c2c7812 */ /* 0x000fe400078ef829 */
[----:B------:R-:W-:-:S02]  /*5b1f0*/  ISETP.NE.U32.AND P2, PT, R43, 0x1, PT ;  /* 0x000000012b00780c */ /* 0x000fc40003f45070 */
[----:B------:R-:W-:Y:S02]  /*5b200*/  LOP3.LUT R46, R46, R45, R39, 0x96, !PT ;  /* 0x0000002d2e2e7212 */ /* 0x000fe400078e9627 */
[----:B------:R-:W-:Y:S02]  /*5b210*/  ISETP.NE.U32.AND P3, PT, R42, 0x1, PT ;  /* 0x000000012a00780c */ /* 0x000fe40003f65070 */
[----:B------:R-:W-:Y:S02]  /*5b220*/  SHF.R.U32.HI R39, RZ, 0x1, R44 ;  /* 0x00000001ff277819 */ /* 0x000fe4000001162c */
[----:B------:R-:W-:Y:S02]  /*5b230*/  SEL R41, RZ, 0x9908b0df, P2 ;  /* 0x9908b0dfff297807 */ /* 0x000fe40001000000 */
[C---:B------:R-:W-:Y:S02]  /*5b240*/  LOP3.LUT R43, R36.reuse, 0x7ffffffe, RZ, 0xc0, !PT ;  /* 0x7ffffffe242b7812 */ /* 0x040fe400078ec0ff */
[----:B------:R-:W-:-:S02]  /*5b250*/  LOP3.LUT R42, R36, 0x1, RZ, 0xc0, !PT ;  /* 0x00000001242a7812 */ /* 0x000fc400078ec0ff */
[----:B------:R-:W-:Y:S02]  /*5b260*/  LOP3.LUT R40, R39, R41, R40, 0x96, !PT ;  /* 0x0000002927287212 */ /* 0x000fe400078e9628 */
        /* <DEDUP_REMOVED lines=8> */
[----:B------:R-:W-:Y:S02]  /*5b2f0*/  LOP3.LUT R38, R38, R39, R37, 0x96, !PT ;  /* 0x0000002726267212 */ /* 0x000fe400078e9625 */
[----:B------:R-:W-:Y:S02]  /*5b300*/  SHF.R.U32.HI R36, RZ, 0x1, R41 ;  /* 0x00000001ff247819 */ /* 0x000fe40000011629 */
[----:B------:R-:W-:-:S02]  /*5b310*/  LOP3.LUT R39, R31, 0x7ffffffe, RZ, 0xc0, !PT ;  /* 0x7ffffffe1f277812 */ /* 0x000fc400078ec0ff */
[----:B------:R-:W-:Y:S02]  /*5b320*/  LOP3.LUT R41, R31, 0x1, RZ, 0xc0, !PT ;  /* 0x000000011f297812 */ /* 0x000fe400078ec0ff */
[----:B------:R-:W-:Y:S02]  /*5b330*/  SEL R37, RZ, 0x9908b0df, P2 ;  /* 0x9908b0dfff257807 */ /* 0x000fe40001000000 */
[----:B------:R-:W-:Y:S02]  /*5b340*/  LOP3.LUT R39, R39, 0x80000000, R30, 0xf8, !PT ;  /* 0x8000000027277812 */ /* 0x000fe400078ef81e */
[----:B------:R-:W-:Y:S02]  /*5b350*/  ISETP.NE.U32.AND P2, PT, R41, 0x1, PT ;  /* 0x000000012900780c */ /* 0x000fe40003f45070 */
[----:B------:R-:W-:Y:S02]  /*5b360*/  LOP3.LUT R36, R36, R37, R35, 0x96, !PT ;  /* 0x0000002524247212 */ /* 0x000fe400078e9623 */
[----:B------:R-:W-:-:S02]  /*5b370*/  LOP3.LUT R42, R26, 0x7ffffffe, RZ, 0xc0, !PT ;  /* 0x7ffffffe1a2a7812 */ /* 0x000fc400078ec0ff */
[----:B------:R-:W-:Y:S02]  /*5b380*/  LOP3.LUT R37, R26, 0x1, RZ, 0xc0, !PT ;  /* 0x000000011a257812 */ /* 0x000fe400078ec0ff */
[----:B------:R-:W-:Y:S02]  /*5b390*/  SHF.R.U32.HI R30, RZ, 0x1, R39 ;  /* 0x00000001ff1e7819 */ /* 0x000fe40000011627 */
[----:B------:R-:W-:Y:S01]  /*5b3a0*/  SEL R35, RZ, 0x9908b0df, P2 ;  /* 0x9908b0dfff237807 */ /* 0x000fe20001000000 */
[----:B------:R2:W-:Y:S01]  /*5b3b0*/  STL [R3], R38 ;  /* 0x0000002603007387 */ /* 0x0005e20000100800 */
[----:B------:R-:W-:Y:S02]  /*5b3c0*/  LOP3.LUT R42, R42, 0x80000000, R31, 0xf8, !PT ;  /* 0x800000002a2a7812 */ /* 0x000fe400078ef81f */
[----:B------:R-:W-:Y:S02]  /*5b3d0*/  ISETP.NE.U32.AND P2, PT, R37, 0x1, PT ;  /* 0x000000012500780c */ /* 0x000fe40003f45070 */
[----:B------:R-:W-:-:S02]  /*5b3e0*/  LOP3.LUT R31, R27, 0x7ffffffe, RZ, 0xc0, !PT ;  /* 0x7ffffffe1b1f7812 */ /* 0x000fc400078ec0ff */
[----:B--2---:R-:W-:Y:S02]  /*5b3f0*/  LOP3.LUT R38, R30, R35, R33, 0x96, !PT ;  /* 0x000000231e267212 */ /* 0x004fe400078e9621 */
[----:B------:R-:W-:Y:S02]  /*5b400*/  LOP3.LUT R30, R27, 0x1, RZ, 0xc0, !PT ;  /* 0x000000011b1e7812 */ /* 0x000fe400078ec0ff */
[----:B------:R-:W-:Y:S02]  /*5b410*/  SHF.R.U32.HI R42, RZ, 0x1, R42 ;  /* 0x00000001ff2a7819 */ /* 0x000fe4000001162a */
[----:B------:R-:W-:Y:S02]  /*5b420*/  SEL R33, RZ, 0x9908b0df, P2 ;  /* 0x9908b0dfff217807 */ /* 0x000fe40001000000 */
[----:B------:R-:W-:Y:S02]  /*5b430*/  LOP3.LUT R31, R31, 0x80000000, R26, 0xf8, !PT ;  /* 0x800000001f1f7812 */ /* 0x000fe400078ef81a */
[----:B------:R-:W-:-:S02]  /*5b440*/  ISETP.NE.U32.AND P2, PT, R30, 0x1, PT ;  /* 0x000000011e00780c */ /* 0x000fc40003f45070 */
[C---:B------:R-:W-:Y:S02]  /*5b450*/  LOP3.LUT R30, R7.reuse, 0x7ffffffe, RZ, 0xc0, !PT ;  /* 0x7ffffffe071e7812 */ /* 0x040fe400078ec0ff */
[----:B------:R-:W-:Y:S02]  /*5b460*/  LOP3.LUT R42, R42, R33, R29, 0x96, !PT ;  /* 0x000000212a2a7212 */ /* 0x000fe400078e961d */
[----:B------:R-:W-:Y:S02]  /*5b470*/  LOP3.LUT R29, R7, 0x1, RZ, 0xc0, !PT ;  /* 0x00000001071d7812 */ /* 0x000fe400078ec0ff */
[----:B------:R-:W-:Y:S02]  /*5b480*/  SHF.R.U32.HI R31, RZ, 0x1, R31 ;  /* 0x00000001ff1f7819 */ /* 0x000fe4000001161f */
[----:B------:R-:W-:Y:S02]  /*5b490*/  SEL R26, RZ, 0x9908b0df, P2 ;  /* 0x9908b0dfff1a7807 */ /* 0x000fe40001000000 */
[----:B------:R-:W-:-:S02]  /*5b4a0*/  LOP3.LUT R30, R30, 0x80000000, R27, 0xf8, !PT ;  /* 0x800000001e1e7812 */ /* 0x000fc400078ef81b */
[----:B------:R-:W-:Y:S02]  /*5b4b0*/  ISETP.NE.U32.AND P2, PT, R29, 0x1, PT ;  /* 0x000000011d00780c */ /* 0x000fe40003f45070 */
[----:B------:R-:W-:Y:S02]  /*5b4c0*/  LOP3.LUT R28, R31, R26, R28, 0x96, !PT ;  /* 0x0000001a1f1c7212 */ /* 0x000fe400078e961c */
[----:B------:R-:W-:Y:S02]  /*5b4d0*/  SHF.R.U32.HI R26, RZ, 0x1, R30 ;  /* 0x00000001ff1a7819 */ /* 0x000fe4000001161e */
[C---:B------:R-:W-:Y:S02]  /*5b4e0*/  LOP3.LUT R30, R24.reuse, 0x7ffffffe, RZ, 0xc0, !PT ;  /* 0x7ffffffe181e7812 */ /* 0x040fe400078ec0ff */
[----:B------:R-:W-:Y:S02]  /*5b4f0*/  SEL R27, RZ, 0x9908b0df, P2 ;  /* 0x9908b0dfff1b7807 */ /* 0x000fe40001000000 */
[----:B------:R-:W-:Y:S01]  /*5b500*/  LOP3.LUT R29, R24, 0x1, RZ, 0xc0, !PT ;  /* 0x00000001181d7812 */ /* 0x000fe200078ec0ff */
[----:B------:R2:W-:Y:S01]  /*5b510*/  STL [R3+0x4], R36 ;  /* 0x0000042403007387 */ /* 0x0005e20000100800 */
[----:B------:R-:W-:-:S02]  /*5b520*/  LOP3.LUT R30, R30, 0x80000000, R7, 0xf8, !PT ;  /* 0x800000001e1e7812 */ /* 0x000fc400078ef807 */
[----:B------:R-:W-:Y:S02]  /*5b530*/  LOP3.LUT R26, R26, R27, R25, 0x96, !PT ;  /* 0x0000001b1a1a7212 */ /* 0x000fe400078e9619 */
[----:B------:R-:W-:Y:S02]  /*5b540*/  ISETP.NE.U32.AND P2, PT, R29, 0x1, PT ;  /* 0x000000011d00780c */ /* 0x000fe40003f45070 */
[----:B------:R-:W-:Y:S02]  /*5b550*/  LOP3.LUT R25, R15, 0x1, RZ, 0xc0, !PT ;  /* 0x000000010f197812 */ /* 0x000fe400078ec0ff */
[----:B--2---:R-:W-:Y:S01]  /*5b560*/  LOP3.LUT R36, R23, 0x7ffffffe, RZ, 0xc0, !PT ;  /* 0x7ffffffe17247812 */ /* 0x004fe200078ec0ff */
[----:B------:R-:W-:Y:S01]  /*5b570*/  UIADD3 UR4, UPT, UPT, UR4, 0xc, URZ ;  /* 0x0000000c04047890 */ /* 0x000fe2000fffe0ff */
[----:B------:R-:W-:Y:S02]  /*5b580*/  SEL R27, RZ, 0x9908b0df, P3 ;  /* 0x9908b0dfff1b7807 */ /* 0x000fe40001800000 */
[----:B------:R-:W-:-:S02]  /*5b590*/  ISETP.NE.U32.AND P3, PT, R25, 0x1, PT ;  /* 0x000000011900780c */ /* 0x000fc40003f65070 */
[----:B------:R-:W-:Y:S01]  /*5b5a0*/  LOP3.LUT R36, R36, 0x80000000, R15, 0xf8, !PT ;  /* 0x8000000024247812 */ /* 0x000fe200078ef80f */
[----:B------:R2:W-:Y:S01]  /*5b5b0*/  STL [R3+0x10], R28 ;  /* 0x0000101c03007387 */ /* 0x0005e20000100800 */
[----:B------:R-:W-:Y:S01]  /*5b5c0*/  UISETP.NE.AND UP0, UPT, UR4, 0x18c, UPT ;  /* 0x0000018c0400788c */ /* 0x000fe2000bf05270 */
[----:B------:R-:W-:Y:S02]  /*5b5d0*/  SHF.R.U32.HI R30, RZ, 0x1, R30 ;  /* 0x00000001ff1e7819 */ /* 0x000fe4000001161e */
[----:B------:R-:W-:Y:S02]  /*5b5e0*/  SHF.R.U32.HI R36, RZ, 0x1, R36 ;  /* 0x00000001ff247819 */ /* 0x000fe40000011624 */
[----:B--2---:R-:W-:Y:S02]  /*5b5f0*/  SHF.R.U32.HI R28, RZ, 0x1, R19 ;  /* 0x00000001ff1c7819 */ /* 0x004fe40000011613 */
[----:B------:R-:W-:Y:S02]  /*5b600*/  SEL R19, RZ, 0x9908b0df, P3 ;  /* 0x9908b0dfff137807 */ /* 0x000fe40001800000 */
[----:B------:R-:W-:-:S02]  /*5b610*/  LOP3.LUT R36, R36, R27, R11, 0x96, !PT ;  /* 0x0000001b24247212 */ /* 0x000fc400078e960b */
[----:B------:R-:W-:Y:S01]  /*5b620*/  LOP3.LUT R28, R28, R19, R13, 0x96, !PT ;  /* 0x000000131c1c7212 */ /* 0x000fe200078e960d */
[----:B------:R-:W-:Y:S04]  /*5b630*/  STL [R3+-0x8], R46 ;  /* 0xfffff82e03007387 */ /* 0x000fe80000100800 */
[----:B------:R-:W-:Y:S04]  /*5b640*/  STL [R3+-0x4], R40 ;  /* 0xfffffc2803007387 */ /* 0x000fe80000100800 */
[----:B------:R-:W-:Y:S04]  /*5b650*/  STL [R3+0x8], R38 ;  /* 0x0000082603007387 */ /* 0x000fe80000100800 */
[----:B------:R-:W-:Y:S04]  /*5b660*/  STL [R3+0xc], R42 ;  /* 0x00000c2a03007387 */ /* 0x000fe80000100800 */
[----:B------:R-:W-:Y:S04]  /*5b670*/  STL [R3+0x14], R26 ;  /* 0x0000141a03007387 */ /* 0x000fe80000100800 */
[----:B------:R-:W-:Y:S04]  /*5b680*/  STL [R3+-0x10], R28 ;  /* 0xfffff01c03007387 */ /* 0x000fe80000100800 */
[----:B------:R-:W-:Y:S01]  /*5b690*/  STL [R3+-0xc], R36 ;  /* 0xfffff42403007387 */ /* 0x000fe20000100800 */
[----:B---3--:R-:W-:-:S02]  /*5b6a0*/  LOP3.LUT R7, R5, 0x7ffffffe, RZ, 0xc0, !PT ;  /* 0x7ffffffe05077812 */ /* 0x008fc400078ec0ff */
[----:B------:R-:W-:Y:S02]  /*5b6b0*/  LOP3.LUT R23, R5, 0x1, RZ, 0xc0, !PT ;  /* 0x0000000105177812 */ /* 0x000fe400078ec0ff */
[----:B------:R-:W-:Y:S02]  /*5b6c0*/  LOP3.LUT R24, R7, 0x80000000, R24, 0xf8, !PT ;  /* 0x8000000007187812 */ /* 0x000fe400078ef818 */
[----:B------:R-:W-:Y:S02]  /*5b6d0*/  SEL R7, RZ, 0x9908b0df, P2 ;  /* 0x9908b0dfff077807 */ /* 0x000fe40001000000 */
[----:B------:R-:W-:Y:S02]  /*5b6e0*/  ISETP.NE.U32.AND P2, PT, R23, 0x1, PT ;  /* 0x000000011700780c */ /* 0x000fe40003f45070 */
        /* <DEDUP_REMOVED lines=20> */
.L_x_302:
[----:B------:R-:W-:Y:S05]  /*5b830*/  BSYNC.RECONVERGENT B0 ;  /* 0x0000000000007941 */ /* 0x000fea0003800200 */
.L_x_301:
        /* <DEDUP_REMOVED lines=43> */
.L_x_307:
        /* <DEDUP_REMOVED lines=28> */
[C---:B---3--:R-:W-:Y:S02]  /*5bcb0*/  LOP3.LUT R45, R44.reuse, 0x1, RZ, 0xc0, !PT ;  /* 0x000000012c2d7812 */ /* 0x048fe400078ec0ff */
[----:B------:R-:W-:Y:S02]  /*5bcc0*/  LOP3.LUT R48, R44, 0x7ffffffe, RZ, 0xc0, !PT ;  /* 0x7ffffffe2c307812 */ /* 0x000fe400078ec0ff */
[----:B------:R-:W-:Y:S02]  /*5bcd0*/  ISETP.NE.U32.AND P3, PT, R47, 0x1, PT ;  /* 0x000000012f00780c */ /* 0x000fe40003f65070 */
[----:B----4-:R-:W-:Y:S02]  /*5bce0*/  LOP3.LUT R47, R29, 0x7ffffffe, RZ, 0xc0, !PT ;  /* 0x7ffffffe1d2f7812 */ /* 0x010fe400078ec0ff */
        /* <DEDUP_REMOVED lines=13> */
[----:B------:R-:W-:Y:S02]  /*5bdc0*/  SHF.R.U32.HI R47, RZ, 0x1, R47 ;  /* 0x00000001ff2f7819 */ /* 0x000fe4000001162f */
[----:B------:R-:W-:Y:S02]  /*5bdd0*/  SEL R46, RZ, 0x9908b0df, P2 ;  /* 0x9908b0dfff2e7807 */ /* 0x000fe40001000000 */
[----:B------:R-:W-:Y:S02]  /*5bde0*/  SHF.R.U32.HI R44, RZ, 0x1, R44 ;  /* 0x00000001ff2c7819 */ /* 0x000fe4000001162c */
[----:B------:R-:W-:Y:S02]  /*5bdf0*/  SEL R45, RZ, 0x9908b0df, P3 ;  /* 0x9908b0dfff2d7807 */ /* 0x000fe40001800000 */
[----:B------:R-:W-:Y:S02]  /*5be00*/  LOP3.LUT R40, R48, R40, R37, 0x96, !PT ;  /* 0x0000002830287212 */ /* 0x000fe400078e9625 */
[----:B------:R-:W-:-:S02]  /*5be10*/  LOP3.LUT R38, R47, R46, R38, 0x96, !PT ;  /* 0x0000002e2f267212 */ /* 0x000fc400078e9626 */
[C---:B------:R-:W-:Y:S02]  /*5be20*/  LOP3.LUT R46, R36.reuse, 0x7ffffffe, RZ, 0xc0, !PT ;  /* 0x7ffffffe242e7812 */ /* 0x040fe400078ec0ff */
[----:B------:R-:W-:Y:S02]  /*5be30*/  LOP3.LUT R37, R36, 0x1, RZ, 0xc0, !PT ;  /* 0x0000000124257812 */ /* 0x000fe400078ec0ff */
[----:B------:R-:W-:Y:S02]  /*5be40*/  SHF.R.U32.HI R42, RZ, 0x1, R42 ;  /* 0x00000001ff2a7819 */ /* 0x000fe4000001162a */
[----:B------:R-:W-:Y:S02]  /*5be50*/  LOP3.LUT R44, R44, R45, R39, 0x96, !PT ;  /* 0x0000002d2c2c7212 */ /* 0x000fe400078e9627 */
[----:B------:R-:W-:Y:S02]  /*5be60*/  LOP3.LUT R39, R26, 0x7ffffffe, RZ, 0xc0, !PT ;  /* 0x7ffffffe1a277812 */ /* 0x000fe400078ec0ff */
[----:B------:R-:W-:-:S02]  /*5be70*/  LOP3.LUT R46, R46, 0x80000000, R29, 0xf8, !PT ;  /* 0x800000002e2e7812 */ /* 0x000fc400078ef81d */
[----:B------:R-:W-:Y:S02]  /*5be80*/  ISETP.NE.U32.AND P2, PT, R37, 0x1, PT ;  /* 0x000000012500780c */ /* 0x000fe40003f45070 */
[----:B------:R-:W-:Y:S02]  /*5be90*/  LOP3.LUT R42, R42, R43, R41, 0x96, !PT ;  /* 0x0000002b2a2a7212 */ /* 0x000fe400078e9629 */
[----:B------:R-:W-:Y:S02]  /*5bea0*/  LOP3.LUT R41, R26, 0x1, RZ, 0xc0, !PT ;  /* 0x000000011a297812 */ /* 0x000fe400078ec0ff */
[----:B------:R-:W-:Y:S02]  /*5beb0*/  LOP3.LUT R39, R39, 0x80000000, R36, 0xf8, !PT ;  /* 0x8000000027277812 */ /* 0x000fe400078ef824 */
[----:B------:R-:W-:Y:S02]  /*5bec0*/  SHF.R.U32.HI R36, RZ, 0x1, R46 ;  /* 0x00000001ff247819 */ /* 0x000fe4000001162e */
[----:B------:R-:W-:-:S02]  /*5bed0*/  SEL R29, RZ, 0x9908b0df, P2 ;  /* 0x9908b0dfff1d7807 */ /* 0x000fc40001000000 */
[----:B------:R-:W-:Y:S02]  /*5bee0*/  ISETP.NE.U32.AND P3, PT, R41, 0x1, PT ;  /* 0x000000012900780c */ /* 0x000fe40003f65070 */
[C---:B------:R-:W-:Y:S02]  /*5bef0*/  LOP3.LUT R41, R31.reuse, 0x7ffffffe, RZ, 0xc0, !PT ;  /* 0x7ffffffe1f297812 */ /* 0x040fe400078ec0ff */
[----:B------:R-:W-:Y:S02]  /*5bf00*/  LOP3.LUT R36, R36, R29, R35, 0x96, !PT ;  /* 0x0000001d24247212 */ /* 0x000fe400078e9623 */
[----:B------:R-:W-:Y:S02]  /*5bf10*/  LOP3.LUT R29, R31, 0x1, RZ, 0xc0, !PT ;  /* 0x000000011f1d7812 */ /* 0x000fe400078ec0ff */
[----:B------:R-:W-:Y:S02]  /*5bf20*/  LOP3.LUT R41, R41, 0x80000000, R26, 0xf8, !PT ;  /* 0x8000000029297812 */ /* 0x000fe400078ef81a */
[----:B------:R-:W-:-:S02]  /*5bf30*/  SEL R37, RZ, 0x9908b0df, P3 ;  /* 0x9908b0dfff257807 */ /* 0x000fc40001800000 */
[----:B------:R-:W-:Y:S02]  /*5bf40*/  LOP3.LUT R26, R33, 0x7ffffffe, RZ, 0xc0, !PT ;  /* 0x7ffffffe211a7812 */ /* 0x000fe400078ec0ff */
[----:B------:R-:W-:Y:S01]  /*5bf50*/  ISETP.NE.U32.AND P3, PT, R29, 0x1, PT ;  /* 0x000000011d00780c */ /* 0x000fe20003f65070 */
[----:B------:R0:W-:Y:S01]  /*5bf60*/  STL [R5+0x18], R38 ;  /* 0x0000182605007387 */ /* 0x0001e20000100800 */
[----:B------:R-:W-:Y:S02]  /*5bf70*/  LOP3.LUT R29, R33, 0x1, RZ, 0xc0, !PT ;  /* 0x00000001211d7812 */ /* 0x000fe400078ec0ff */
[----:B------:R-:W-:Y:S02]  /*5bf80*/  LOP3.LUT R31, R26, 0x80000000, R31, 0xf8, !PT ;  /* 0x800000001a1f7812 */ /* 0x000fe400078ef81f */
[----:B------:R-:W-:Y:S02]  /*5bf90*/  LOP3.LUT R35, R25, 0x1, RZ, 0xc0, !PT ;  /* 0x0000000119237812 */ /* 0x000fe400078ec0ff */
[----:B------:R-:W-:-:S02]  /*5bfa0*/  SEL R26, RZ, 0x9908b0df, P3 ;  /* 0x9908b0dfff1a7807 */ /* 0x000fc40001800000 */
[----:B------:R-:W-:Y:S02]  /*5bfb0*/  SHF.R.U32.HI R41, RZ, 0x1, R41 ;  /* 0x00000001ff297819 */ /* 0x000fe40000011629 */
[----:B0-----:R-:W-:Y:S02]  /*5bfc0*/  LOP3.LUT R38, R25, 0x7ffffffe, RZ, 0xc0, !PT ;  /* 0x7ffffffe19267812 */ /* 0x001fe400078ec0ff */
[----:B------:R-:W-:Y:S02]  /*5bfd0*/  ISETP.NE.U32.AND P2, PT, R29, 0x1, PT ;  /* 0x000000011d00780c */ /* 0x000fe40003f45070 */
[----:B------:R-:W-:Y:S02]  /*5bfe0*/  LOP3.LUT R38, R38, 0x80000000, R33, 0xf8, !PT ;  /* 0x8000000026267812 */ /* 0x000fe400078ef821 */
[----:B------:R-:W-:Y:S02]  /*5bff0*/  ISETP.NE.U32.AND P3, PT, R35, 0x1, PT ;  /* 0x000000012300780c */ /* 0x000fe40003f65070 */
[----:B------:R-:W-:-:S02]  /*5c000*/  LOP3.LUT R26, R41, R26, R28, 0x96, !PT ;  /* 0x0000001a291a7212 */ /* 0x000fc400078e961c */
[----:B------:R-:W-:Y:S02]  /*5c010*/  LOP3.LUT R28, R19, 0x7ffffffe, RZ, 0xc0, !PT ;  /* 0x7ffffffe131c7812 */ /* 0x000fe400078ec0ff */
[----:B------:R-:W-:Y:S02]  /*5c020*/  SHF.R.U32.HI R31, RZ, 0x1, R31 ;  /* 0x00000001ff1f7819 */ /* 0x000fe4000001161f */
[----:B------:R-:W-:Y:S02]  /*5c030*/  SEL R29, RZ, 0x9908b0df, P2 ;  /* 0x9908b0dfff1d7807 */ /* 0x000fe40001000000 */
[----:B------:R-:W-:Y:S02]  /*5c040*/  SHF.R.U32.HI R38, RZ, 0x1, R38 ;  /* 0x00000001ff267819 */ /* 0x000fe40000011626 */
[----:B------:R-:W-:Y:S01]  /*5c050*/  SEL R33, RZ, 0x9908b0df, P3 ;  /* 0x9908b0dfff217807 */ /* 0x000fe20001800000 */
[----:B------:R0:W-:Y:S01]  /*5c060*/  STL [R5+0x10], R40 ;  /* 0x0000102805007387 */ /* 0x0001e20000100800 */
[----:B------:R-:W-:-:S02]  /*5c070*/  LOP3.LUT R28, R28, 0x80000000, R25, 0xf8, !PT ;  /* 0x800000001c1c7812 */ /* 0x000fc400078ef819 */
[----:B------:R-:W-:Y:S01]  /*5c080*/  LOP3.LUT R25, R19, 0x1, RZ, 0xc0, !PT ;  /* 0x0000000113197812 */ /* 0x000fe200078ec0ff */
[----:B------:R2:W-:Y:S01]  /*5c090*/  STL [R5+0x1c], R36 ;  /* 0x00001c2405007387 */ /* 0x0005e20000100800 */
[----:B------:R-:W-:Y:S02]  /*5c0a0*/  LOP3.LUT R24, R31, R29, R24, 0x96, !PT ;  /* 0x0000001d1f187212 */ /* 0x000fe400078e9618 */
[----:B------:R-:W-:Y:S02]  /*5c0b0*/  LOP3.LUT R38, R38, R33, R27, 0x96, !PT ;  /* 0x0000002126267212 */ /* 0x000fe400078e961b */
[----:B0-----:R-:W-:Y:S02]  /*5c0c0*/  LOP3.LUT R40, R15, 0x7ffffffe, RZ, 0xc0, !PT ;  /* 0x7ffffffe0f287812 */ /* 0x001fe400078ec0ff */
[C---:B------:R-:W-:Y:S02]  /*5c0d0*/  LOP3.LUT R27, R23.reuse, 0x1, RZ, 0xc0, !PT ;  /* 0x00000001171b7812 */ /* 0x040fe400078ec0ff */
[----:B--2---:R-:W-:-:S02]  /*5c0e0*/  LOP3.LUT R36, R23, 0x7ffffffe, RZ, 0xc0, !PT ;  /* 0x7ffffffe17247812 */ /* 0x004fc400078ec0ff */
[----:B------:R-:W-:Y:S02]  /*5c0f0*/  ISETP.NE.U32.AND P3, PT, R25, 0x1, PT ;  /* 0x000000011900780c */ /* 0x000fe40003f65070 */
[----:B------:R-:W-:Y:S01]  /*5c100*/  LOP3.LUT R40, R40, 0x80000000, R23, 0xf8, !PT ;  /* 0x8000000028287812 */ /* 0x000fe200078ef817 */
[----:B------:R0:W-:Y:S01]  /*5c110*/  STL [R5+0x28], R24 ;  /* 0x0000281805007387 */ /* 0x0001e20000100800 */
[----:B------:R-:W-:Y:S02]  /*5c120*/  LOP3.LUT R23, R15, 0x1, RZ, 0xc0, !PT ;  /* 0x000000010f177812 */ /* 0x000fe400078ec0ff */
[----:B------:R-:W-:Y:S02]  /*5c130*/  ISETP.NE.U32.AND P2, PT, R27, 0x1, PT ;  /* 0x000000011b00780c */ /* 0x000fe40003f45070 */
[----:B------:R-:W-:Y:S02]  /*5c140*/  LOP3.LUT R36, R36, 0x80000000, R19, 0xf8, !PT ;  /* 0x8000000024247812 */ /* 0x000fe400078ef813 */
[----:B------:R-:W-:-:S02]  /*5c150*/  LOP3.LUT R25, R7, 0x1, RZ, 0xc0, !PT ;  /* 0x0000000107197812 */ /* 0x000fc400078ec0ff */
[----:B------:R-:W-:Y:S02]  /*5c160*/  SEL R19, RZ, 0x9908b0df, P3 ;  /* 0x9908b0dfff137807 */ /* 0x000fe40001800000 */
[----:B0-----:R-:W-:Y:S02]  /*5c170*/  LOP3.LUT R24, R7, 0x7ffffffe, RZ, 0xc0, !PT ;  /* 0x7ffffffe07187812 */ /* 0x001fe400078ec0ff */
[----:B------:R-:W-:Y:S02]  /*5c180*/  ISETP.NE.U32.AND P3, PT, R23, 0x1, PT ;  /* 0x000000011700780c */ /* 0x000fe40003f65070 */
[----:B------:R-:W-:Y:S02]  /*5c190*/  SHF.R.U32.HI R39, RZ, 0x1, R39 ;  /* 0x00000001ff277819 */ /* 0x000fe40000011627 */
[----:B------:R-:W-:Y:S02]  /*5c1a0*/  SEL R23, RZ, 0x9908b0df, P2 ;  /* 0x9908b0dfff177807 */ /* 0x000fe40001000000 */
[----:B------:R-:W-:-:S02]  /*5c1b0*/  LOP3.LUT R24, R24, 0x80000000, R15, 0xf8, !PT ;  /* 0x8000000018187812 */ /* 0x000fc400078ef80f */
[----:B------:R-:W-:Y:S02]  /*5c1c0*/  ISETP.NE.U32.AND P2, PT, R25, 0x1, PT ;  /* 0x000000011900780c */ /* 0x000fe40003f45070 */
[----:B------:R-:W-:Y:S02]  /*5c1d0*/  LOP3.LUT R30, R39, R37, R30, 0x96, !PT ;  /* 0x00000025271e7212 */ /* 0x000fe400078e961e */
[----:B------:R-:W-:Y:S02]  /*5c1e0*/  SHF.R.U32.HI R28, RZ, 0x1, R28 ;  /* 0x00000001ff1c7819 */ /* 0x000fe4000001161c */
[----:B------:R-:W-:Y:S02]  /*5c1f0*/  SHF.R.U32.HI R36, RZ, 0x1, R36 ;  /* 0x00000001ff247819 */ /* 0x000fe40000011624 */
        /* <DEDUP_REMOVED lines=9> */
[----:B0-----:R-:W-:Y:S01]  /*5c290*/  IMAD.MOV.U32 R30, RZ, RZ, R5 ;  /* 0x000000ffff1e7224 */ /* 0x001fe200078e0005 */
[----:B------:R0:W-:Y:S04]  /*5c2a0*/  STL [R5+0xc], R42 ;  /* 0x00000c2a05007387 */ /* 0x0001e80000100800 */
        /* <DEDUP_REMOVED lines=44> */
.L_x_308:
[----:B------:R-:W2:Y:S04]  /*5c570*/  LDL R9, [R5+-0xc] ;  /* 0xfffff40005097983 */ /* 0x000ea80000100800 */
[----:B------:R-:W3:Y:S04]  /*5c580*/  LDL R11, [R5+-0x4] ;  /* 0xfffffc00050b7983 */ /* 0x000ee80000100800 */
[----:B------:R-:W4:Y:S04]  /*5c590*/  LDL R13, [R5+-0x8] ;  /* 0xfffff800050d7983 */ /* 0x000f280000100800 */
[----:B------:R-:W4:Y:S04]  /*5c5a0*/  LDL R15, [R5] ;  /* 0x00000000050f7983 */ /* 0x000f280000100800 */
[----:B------:R-:W4:Y:S04]  /*5c5b0*/  LDL R17, [R5+-0x394] ;  /* 0xfffc6c0005117983 */ /* 0x000f280000100800 */
[----:B------:R-:W4:Y:S04]  /*5c5c0*/  LDL R19, [R5+0x4] ;  /* 0x0000040005137983 */ /* 0x000f280000100800 */
[----:B------:R-:W4:Y:S04]  /*5c5d0*/  LDL R24, [R5+0x8] ;  /* 0x0000080005187983 */ /* 0x000f280000100800 */
[----:B------:R-:W4:Y:S04]  /*5c5e0*/  LDL R23, [R5+-0x390] ;  /* 0xfffc700005177983 */ /* 0x000f280000100800 */
[----:B------:R-:W4:Y:S04]  /*5c5f0*/  LDL R26, [R5+0xc] ;  /* 0x00000c00051a7983 */ /* 0x000f280000100800 */
[----:B------:R-:W4:Y:S04]  /*5c600*/  LDL R25, [R5+-0x38c] ;  /* 0xfffc740005197983 */ /* 0x000f280000100800 */
[----:B------:R-:W4:Y:S04]  /*5c610*/  LDL R28, [R5+0x10] ;  /* 0x00001000051c7983 */ /* 0x000f280000100800 */
[----:B------:R-:W4:Y:S04]  /*5c620*/  LDL R27, [R5+-0x388] ;  /* 0xfffc7800051b7983 */ /* 0x000f280000100800 */
[----:B------:R-:W4:Y:S04]  /*5c630*/  LDL R29, [R5+-0x384] ;  /* 0xfffc7c00051d7983 */ /* 0x000f280000100800 */
[----:B------:R-:W4:Y:S04]  /*5c640*/  LDL R30, [R5+0x14] ;  /* 0x00001400051e7983 */ /* 0x000f280000100800 */
[----:B------:R-:W4:Y:S04]  /*5c650*/  LDL R31, [R5+-0x380] ;  /* 0xfffc8000051f7983 */ /* 0x000f280000100800 */
[----:B------:R-:W4:Y:S04]  /*5c660*/  LDL R33, [R5+0x18] ;  /* 0x0000180005217983 */ /* 0x000f280000100800 */
[----:B------:R-:W4:Y:S04]  /*5c670*/  LDL R35, [R5+-0x37c] ;  /* 0xfffc840005237983 */ /* 0x000f280000100800 */
[----:B------:R-:W4:Y:S04]  /*5c680*/  LDL R36, [R5+0x1c] ;  /* 0x00001c0005247983 */ /* 0x000f280000100800 */
[----:B------:R-:W4:Y:S04]  /*5c690*/  LDL R37, [R5+-0x378] ;  /* 0xfffc880005257983 */ /* 0x000f280000100800 */
[----:B------:R-:W4:Y:S04]  /*5c6a0*/  LDL R39, [R5+-0x374] ;  /* 0xfffc8c0005277983 */ /* 0x000f280000100800 */
[----:B------:R-:W4:Y:S04]  /*5c6b0*/  LDL R40, [R5+-0x39c] ;  /* 0xfffc640005287983 */ /* 0x000f280000100800 */
[----:B------:R-:W4:Y:S04]  /*5c6c0*/  LDL R41, [R5+-0x398] ;  /* 0xfffc680005297983 */ /* 0x000f280000100800 */
[----:B------:R-:W4:Y:S01]  /*5c6d0*/  LDL R42, [R5+-0x370] ;  /* 0xfffc9000052a7983 */ /* 0x000f220000100800 */
[----:B--2---:R-:W-:-:S04]  /*5c6e0*/  LOP3.LUT R38, R9, 0x7ffffffe, RZ, 0xc0, !PT ;  /* 0x7ffffffe09267812 */ /* 0x004fc800078ec0ff */
[----:B-----5:R-:W-:Y:S02]  /*5c6f0*/  LOP3.LUT R38, R38, 0x80000000, R7, 0xf8, !PT ;  /* 0x8000000026267812 */ /* 0x020fe400078ef807 */
[----:B------:R-:W2:Y:S01]  /*5c700*/  LDL R7, [R5+0x20] ;  /* 0x0000200005077983 */ /* 0x000ea20000100800 */
[C---:B---3--:R-:W-:Y:S02]  /*5c710*/  LOP3.LUT R43, R11.reuse, 0x1, RZ, 0xc0, !PT ;  /* 0x000000010b2b7812 */ /* 0x048fe400078ec0ff */
[----:B------:R-:W-:Y:S02]  /*5c720*/  LOP3.LUT R44, R11, 0x7ffffffe, RZ, 0xc0, !PT ;  /* 0x7ffffffe0b2c7812 */ /* 0x000fe400078ec0ff */
[----:B------:R-:W-:Y:S02]  /*5c730*/  ISETP.NE.U32.AND P2, PT, R43, 0x1, PT ;  /* 0x000000012b00780c */ /* 0x000fe40003f45070 */
[----:B----4-:R-:W-:Y:S02]  /*5c740*/  LOP3.LUT R46, R44, 0x80000000, R13, 0xf8, !PT ;  /* 0x800000002c2e7812 */ /* 0x010fe400078ef80d */
[----:B------:R-:W-:-:S02]  /*5c750*/  LOP3.LUT R44, R15, 0x7ffffffe, RZ, 0xc0, !PT ;  /* 0x7ffffffe0f2c7812 */ /* 0x000fc400078ec0ff */
[----:B------:R-:W-:Y:S02]  /*5c760*/  LOP3.LUT R45, R15, 0x1, RZ, 0xc0, !PT ;  /* 0x000000010f2d7812 */ /* 0x000fe400078ec0ff */
[----:B------:R-:W-:Y:S02]  /*5c770*/  SHF.R.U32.HI R46, RZ, 0x1, R46 ;  /* 0x00000001ff2e7819 */ /* 0x000fe4000001162e */
[----:B------:R-:W-:Y:S02]  /*5c780*/  SEL R47, RZ, 0x9908b0df, P2 ;  /* 0x9908b0dfff2f7807 */ /* 0x000fe40001000000 */
[----:B------:R-:W-:Y:S02]  /*5c790*/  LOP3.LUT R44, R44, 0x80000000, R11, 0xf8, !PT ;  /* 0x800000002c2c7812 */ /* 0x000fe400078ef80b */
[----:B------:R-:W-:Y:S02]  /*5c7a0*/  ISETP.NE.U32.AND P2, PT, R45, 0x1, PT ;  /* 0x000000012d00780c */ /* 0x000fe40003f45070 */
[----:B------:R-:W-:-:S02]  /*5c7b0*/  LOP3.LUT R46, R46, R47, R17, 0x96, !PT ;  /* 0x0000002f2e2e7212 */ /* 0x000fc400078e9611 */
[C---:B------:R-:W-:Y:S02]  /*5c7c0*/  LOP3.LUT R48, R19.reuse, 0x7ffffffe, RZ, 0xc0, !PT ;  /* 0x7ffffffe13307812 */ /* 0x040fe400078ec0ff */
[----:B------:R-:W-:Y:S02]  /*5c7d0*/  LOP3.LUT R17, R19, 0x1, RZ, 0xc0, !PT ;  /* 0x0000000113117812 */ /* 0x000fe400078ec0ff */
[----:B------:R-:W-:Y:S02]  /*5c7e0*/  SHF.R.U32.HI R44, RZ, 0x1, R44 ;  /* 0x00000001ff2c7819 */ /* 0x000fe4000001162c */
[----:B------:R-:W-:Y:S02]  /*5c7f0*/  SEL R11, RZ, 0x9908b0df, P2 ;  /* 0x9908b0dfff0b7807 */ /* 0x000fe40001000000 */
[----:B------:R-:W-:Y:S02]  /*5c800*/  LOP3.LUT R48, R48, 0x80000000, R15, 0xf8, !PT ;  /* 0x8000000030307812 */ /* 0x000fe400078ef80f */
[----:B------:R-:W-:-:S02]  /*5c810*/  ISETP.NE.U32.AND P2, PT, R17, 0x1, PT ;  /* 0x000000011100780c */ /* 0x000fc40003f45070 */
[C---:B------:R-:W-:Y:S02]  /*5c820*/  LOP3.LUT R50, R24.reuse, 0x7ffffffe, RZ, 0xc0, !PT ;  /* 0x7ffffffe18327812 */ /* 0x040fe400078ec0ff */
[----:B------:R-:W-:Y:S02]  /*5c830*/  LOP3.LUT R15, R24, 0x1, RZ, 0xc0, !PT ;  /* 0x00000001180f7812 */ /* 0x000fe400078ec0ff */
[----:B------:R-:W-:Y:S02]  /*5c840*/  LOP3.LUT R44, R44, R11, R23, 0x96, !PT ;  /* 0x0000000b2c2c7212 */ /* 0x000fe400078e9617 */
[----:B------:R-:W-:Y:S02]  /*5c850*/  SHF.R.U32.HI R48, RZ, 0x1, R48 ;  /* 0x00000001ff307819 */ /* 0x000fe40000011630 */
[----:B------:R-:W-:Y:S02]  /*5c860*/  SEL R11, RZ, 0x9908b0df, P2 ;  /* 0x9908b0dfff0b7807 */ /* 0x000fe40001000000 */
[----:B------:R-:W-:-:S02]  /*5c870*/  LOP3.LUT R50, R50, 0x80000000, R19, 0xf8, !PT ;  /* 0x8000000032327812 */ /* 0x000fc400078ef813 */
[----:B------:R-:W-:Y:S02]  /*5c880*/  ISETP.NE.U32.AND P2, PT, R15, 0x1, PT ;  /* 0x000000010f00780c */ /* 0x000fe40003f45070 */
[C---:B------:R-:W-:Y:S02]  /*5c890*/  LOP3.LUT R15, R26.reuse, 0x7ffffffe, RZ, 0xc0, !PT ;  /* 0x7ffffffe1a0f7812 */ /* 0x040fe400078ec0ff */
[----:B------:R-:W-:Y:S02]  /*5c8a0*/  LOP3.LUT R17, R26, 0x1, RZ, 0xc0, !PT ;  /* 0x000000011a117812 */ /* 0x000fe400078ec0ff */
[----:B------:R-:W-:Y:S02]  /*5c8b0*/  LOP3.LUT R48, R48, R11, R25, 0x96, !PT ;  /* 0x0000000b30307212 */ /* 0x000fe400078e9619 */
[----:B------:R-:W-:Y:S02]  /*5c8c0*/  SHF.R.U32.HI R50, RZ, 0x1, R50 ;  /* 0x00000001ff327819 */ /* 0x000fe40000011632 */
[----:B------:R-:W-:-:S02]  /*5c8d0*/  SEL R11, RZ, 0x9908b0df, P2 ;  /* 0x9908b0dfff0b7807 */ /* 0x000fc40001000000 */
[----:B------:R-:W-:Y:S02]  /*5c8e0*/  LOP3.LUT R15, R15, 0x80000000, R24, 0xf8, !PT ;  /* 0x800000000f0f7812 */ /* 0x000fe400078ef818 */
[----:B------:R-:W-:Y:S02]  /*5c8f0*/  ISETP.NE.U32.AND P2, PT, R17, 0x1, PT ;  /* 0x000000011100780c */ /* 0x000fe40003f45070 */
[----:B------:R-:W-:Y:S02]  /*5c900*/  LOP3.LUT R17, R28, 0x7ffffffe, RZ, 0xc0, !PT ;  /* 0x7ffffffe1c117812 */ /* 0x000fe400078ec0ff */
[----:B------:R-:W-:Y:S02]  /*5c910*/  LOP3.LUT R50, R50, R11, R27, 0x96, !PT ;  /* 0x0000000b32327212 */ /* 0x000fe400078e961b */
[----:B------:R-:W-:Y:S02]  /*5c920*/  LOP3.LUT R19, R28, 0x1, RZ, 0xc0, !PT ;  /* 0x000000011c137812 */ /* 0x000fe400078ec0ff */
[----:B------:R-:W-:-:S02]  /*5c930*/  SHF.R.U32.HI R24, RZ, 0x1, R15 ;  /* 0x00000001ff187819 */ /* 0x000fc4000001160f */
[----:B------:R-:W-:Y:S02]  /*5c940*/  SEL R11, RZ, 0x9908b0df, P2 ;  /* 0x9908b0dfff0b7807 */ /* 0x000fe40001000000 */
[----:B------:R-:W-:Y:S02]  /*5c950*/  LOP3.LUT R17, R17, 0x80000000, R26, 0xf8, !PT ;  /* 0x8000000011117812 */ /* 0x000fe400078ef81a */
[----:B------:R-:W-:Y:S02]  /*5c960*/  ISETP.NE.U32.AND P2, PT, R19, 0x1, PT ;  /* 0x000000011300780c */ /* 0x000fe40003f45070 */
[----:B------:R-:W-:Y:S02]  /*5c970*/  LOP3.LUT R26, R24, R11, R29, 0x96, !PT ;  /* 0x0000000b181a7212 */ /* 0x000fe400078e961d */
[----:B------:R-:W-:Y:S02]  /*5c980*/  LOP3.LUT R11, R30, 0x7ffffffe, RZ, 0xc0, !PT ;  /* 0x7ffffffe1e0b7812 */ /* 0x000fe400078ec0ff */
[----:B------:R-:W-:-:S02]  /*5c990*/  SHF.R.U32.HI R24, RZ, 0x1, R17 ;  /* 0x00000001ff187819 */ /* 0x000fc40000011611 */
[----:B------:R-:W-:Y:S02]  /*5c9a0*/  LOP3.LUT R15, R30, 0x1, RZ, 0xc0, !PT ;  /* 0x000000011e0f7812 */ /* 0x000fe400078ec0ff */
[----:B------:R-:W-:Y:S01]  /*5c9b0*/  SEL R17, RZ, 0x9908b0df, P2 ;  /* 0x9908b0dfff117807 */ /* 0x000fe20001000000 */
[----:B------:R3:W-:Y:S01]  /*5c9c0*/  STL [R5+-0x4], R44 ;  /* 0xfffffc2c05007387 */ /* 0x0007e20000100800 */
[----:B------:R-:W-:Y:S02]  /*5c9d0*/  LOP3.LUT R11, R11, 0x80000000, R28, 0xf8, !PT ;  /* 0x800000000b0b7812 */ /* 0x000fe400078ef81c */
[----:B------:R-:W-:Y:S02]  /*5c9e0*/  ISETP.NE.U32.AND P2, PT, R15, 0x1, PT ;  /* 0x000000010f00780c */ /* 0x000fe40003f45070 */
[----:B------:R-:W-:Y:S02]  /*5c9f0*/  LOP3.LUT R15, R33, 0x7ffffffe, RZ, 0xc0, !PT ;  /* 0x7ffffffe210f7812 */ /* 0x000fe400078ec0ff */
[----:B---3--:R-:W-:-:S02]  /*5ca00*/  LOP3.LUT R44, R24, R17, R31, 0x96, !PT ;  /* 0x00000011182c7212 */ /* 0x008fc400078e961f */
[----:B------:R-:W-:Y:S02]  /*5ca10*/  LOP3.LUT R17, R33, 0x1, RZ, 0xc0, !PT ;  /* 0x0000000121117812 */ /* 0x000fe400078ec0ff */
[----:B------:R-:W-:Y:S02]  /*5ca20*/  SHF.R.U32.HI R24, RZ, 0x1, R11 ;  /* 0x00000001ff187819 */ /* 0x000fe4000001160b */
[----:B------:R-:W-:Y:S02]  /*5ca30*/  SEL R11, RZ, 0x9908b0df, P2 ;  /* 0x9908b0dfff0b7807 */ /* 0x000fe40001000000 */
[----:B------:R-:W-:Y:S01]  /*5ca40*/  LOP3.LUT R15, R15, 0x80000000, R30, 0xf8, !PT ;  /* 0x800000000f0f7812 */ /* 0x000fe200078ef81e */
[----:B------:R3:W-:Y:S01]  /*5ca50*/  STL [R5+0x8], R26 ;  /* 0x0000081a05007387 */ /* 0x0007e20000100800 */
[----:B------:R-:W-:Y:S02]  /*5ca60*/  ISETP.NE.U32.AND P2, PT, R17, 0x1, PT ;  /* 0x000000011100780c */ /* 0x000fe40003f45070 */
[----:B------:R-:W-:-:S02]  /*5ca70*/  LOP3.LUT R43, R13, 0x1, RZ, 0xc0, !PT ;  /* 0x000000010d2b7812 */ /* 0x000fc400078ec0ff */
[----:B------:R-:W-:Y:S02]  /*5ca80*/  LOP3.LUT R30, R13, 0x7ffffffe, RZ, 0xc0, !PT ;  /* 0x7ffffffe0d1e7812 */ /* 0x000fe400078ec0ff */
[----:B---3--:R-:W-:Y:S02]  /*5ca90*/  LOP3.LUT R26, R24, R11, R35, 0x96, !PT ;  /* 0x0000000b181a7212 */ /* 0x008fe400078e9623 */
[----:B------:R-:W-:Y:S02]  /*5caa0*/  SHF.R.U32.HI R24, RZ, 0x1, R15 ;  /* 0x00000001ff187819 */ /* 0x000fe4000001160f */
[----:B------:R-:W-:Y:S02]  /*5cab0*/  SEL R11, RZ, 0x9908b0df, P2 ;  /* 0x9908b0dfff0b7807 */ /* 0x000fe40001000000 */
[----:B------:R-:W-:Y:S02]  /*5cac0*/  LOP3.LUT R15, R36, 0x1, RZ, 0xc0, !PT ;  /* 0x00000001240f7812 */ /* 0x000fe400078ec0ff */
[----:B------:R-:W-:-:S02]  /*5cad0*/  ISETP.NE.U32.AND P3, PT, R43, 0x1, PT ;  /* 0x000000012b00780c */ /* 0x000fc40003f65070 */
[----:B------:R-:W-:Y:S02]  /*5cae0*/  LOP3.LUT R24, R24, R11, R37, 0x96, !PT ;  /* 0x0000000b18187212 */ /* 0x000fe400078e9625 */
[----:B------:R-:W-:Y:S02]  /*5caf0*/  ISETP.NE.U32.AND P2, PT, R15, 0x1, PT ;  /* 0x000000010f00780c */ /* 0x000fe40003f45070 */
[----:B------:R-:W-:Y:S02]  /*5cb00*/  LOP3.LUT R28, R36, 0x7ffffffe, RZ, 0xc0, !PT ;  /* 0x7ffffffe241c7812 */ /* 0x000fe400078ec0ff */
[----:B------:R-:W-:Y:S01]  /*5cb10*/  LOP3.LUT R15, R9, 0x1, RZ, 0xc0, !PT ;  /* 0x00000001090f7812 */ /* 0x000fe200078ec0ff */
[----:B------:R-:W-:Y:S01]  /*5cb20*/  UIADD3 UR4, UPT, UPT, UR4, 0xc, URZ ;  /* 0x0000000c04047890 */ /* 0x000fe2000fffe0ff */
[----:B------:R-:W-:Y:S02]  /*5cb30*/  LOP3.LUT R30, R30, 0x80000000, R9, 0xf8, !PT ;  /* 0x800000001e1e7812 */ /* 0x000fe400078ef809 */
[----:B------:R-:W-:-:S02]  /*5cb40*/  SEL R19, RZ, 0x9908b0df, P3 ;  /* 0x9908b0dfff137807 */ /* 0x000fc40001800000 */
[----:B------:R-:W-:Y:S02]  /*5cb50*/  SEL R9, RZ, 0x9908b0df, P2 ;  /* 0x9908b0dfff097807 */ /* 0x000fe40001000000 */
[----:B------:R-:W-:Y:S02]  /*5cb60*/  LOP3.LUT R28, R28, 0x80000000, R33, 0xf8, !PT ;  /* 0x800000001c1c7812 */ /* 0x000fe400078ef821 */
[----:B------:R-:W-:Y:S01]  /*5cb70*/  ISETP.NE.U32.AND P3, PT, R15, 0x1, PT ;  /* 0x000000010f00780c */ /* 0x000fe20003f65070 */
[----:B------:R-:W-:Y:S01]  /*5cb80*/  UISETP.NE.AND UP0, UPT, UR4, 0x18c, UPT ;  /* 0x0000018c0400788c */ /* 0x000fe2000bf05270 */
[----:B------:R-:W-:Y:S02]  /*5cb90*/  SHF.R.U32.HI R28, RZ, 0x1, R28 ;  /* 0x00000001ff1c7819 */ /* 0x000fe4000001161c */
[----:B------:R-:W-:Y:S02]  /*5cba0*/  SHF.R.U32.HI R15, RZ, 0x1, R38 ;  /* 0x00000001ff0f7819 */ /* 0x000fe40000011626 */
[----:B------:R-:W-:-:S02]  /*5cbb0*/  SHF.R.U32.HI R30, RZ, 0x1, R30 ;  /* 0x00000001ff1e7819 */ /* 0x000fc4000001161e */
[----:B------:R-:W-:Y:S02]  /*5cbc0*/  SEL R17, RZ, 0x9908b0df, P3 ;  /* 0x9908b0dfff117807 */ /* 0x000fe40001800000 */
[----:B------:R-:W-:Y:S02]  /*5cbd0*/  LOP3.LUT R28, R28, R9, R39, 0x96, !PT ;  /* 0x000000091c1c7212 */ /* 0x000fe400078e9627 */
        /* <DEDUP_REMOVED lines=8> */
[----:B------:R-:W-:Y:S04]  /*5cc60*/  STL [R5+0x18], R28 ;  /* 0x0000181c05007387 */ /* 0x000fe80000100800 */
[----:B------:R-:W-:Y:S04]  /*5cc70*/  STL [R5+-0x10], R40 ;  /* 0xfffff02805007387 */ /* 0x000fe80000100800 */
[----:B------:R-:W-:Y:S01]  /*5cc80*/  STL [R5+-0xc], R30 ;  /* 0xfffff41e05007387 */ /* 0x000fe20000100800 */
[----:B--2---:R-:W-:-:S02]  /*5cc90*/  LOP3.LUT R11, R7, 0x7ffffffe, RZ, 0xc0, !PT ;  /* 0x7ffffffe070b7812 */ /* 0x004fc400078ec0ff */
[----:B------:R-:W-:Y:S02]  /*5cca0*/  LOP3.LUT R13, R7, 0x1, RZ, 0xc0, !PT ;  /* 0x00000001070d7812 */ /* 0x000fe400078ec0ff */
[----:B------:R-:W-:Y:S02]  /*5ccb0*/  LOP3.LUT R11, R11, 0x80000000, R36, 0xf8, !PT ;  /* 0x800000000b0b7812 */ /* 0x000fe400078ef824 */
[----:B------:R-:W-:Y:S02]  /*5ccc0*/  ISETP.NE.U32.AND P2, PT, R13, 0x1, PT ;  /* 0x000000010d00780c */ /* 0x000fe40003f45070 */
[----:B------:R-:W-:Y:S02]  /*5ccd0*/  SHF.R.U32.HI R11, RZ, 0x1, R11 ;  /* 0x00000001ff0b7819 */ /* 0x000fe4000001160b */
[----:B------:R-:W-:-:S04]  /*5cce0*/  SEL R13, RZ, 0x9908b0df, P2 ;  /* 0x9908b0dfff0d7807 */ /* 0x000fc80001000000 */
[----:B------:R-:W-:-:S05]  /*5ccf0*/  LOP3.LUT R42, R11, R13, R42, 0x96, !PT ;  /* 0x0000000d0b2a7212 */ /* 0x000fca00078e962a */
        /* <DEDUP_REMOVED lines=15> */
.L_x_306:
[----:B------:R-:W-:Y:S05]  /*5cdf0*/  BSYNC.RECONVERGENT B0 ;  /* 0x0000000000007941 */ /* 0x000fea0003800200 */
.L_x_305:
        /* <DEDUP_REMOVED lines=28> */
[----:B------:R-:W-:Y:S02]  /*5cfc0*/  LOP3.LUT R13, R26, 0x80000000, R13, 0xf8, !PT ;  /* 0x800000001a0d7812 */ /* 0x000fe400078ef80d */
[----:B------:R-:W-:Y:S02]  /*5cfd0*/  SEL R9, RZ, 0x9908b0df, P3 ;  /* 0x9908b0dfff097807 */ /* 0x000fe40001800000 */
[----:B------:R-:W-:-:S02]  /*5cfe0*/  ISETP.NE.U32.AND P3, PT, R19, 0x1, PT ;  /* 0x000000011300780c */ /* 0x000fc40003f65070 */
[----:B------:R-:W-:Y:S02]  /*5cff0*/  SHF.R.U32.HI R26, RZ, 0x1, R11 ;  /* 0x00000001ff1a7819 */ /* 0x000fe4000001160b */
[----:B------:R-:W-:Y:S02]  /*5d000*/  SHF.R.U32.HI R28, RZ, 0x1, R13 ;  /* 0x00000001ff1c7819 */ /* 0x000fe4000001160d */
[----:B------:R-:W-:Y:S02]  /*5d010*/  SHF.R.U32.HI R24, RZ, 0x1, R24 ;  /* 0x00000001ff187819 */ /* 0x000fe40000011618 */
        /* <DEDUP_REMOVED lines=9> */
.L_x_311:
        /* <DEDUP_REMOVED lines=28> */
[C---:B----4-:R-:W-:Y:S02]  /*5d270*/  LOP3.LUT R46, R45.reuse, 0x1, RZ, 0xc0, !PT ;  /* 0x000000012d2e7812 */ /* 0x050fe400078ec0ff */
[----:B------:R-:W-:Y:S02]  /*5d280*/  LOP3.LUT R49, R45, 0x7ffffffe, RZ, 0xc0, !PT ;  /* 0x7ffffffe2d317812 */ /* 0x000fe400078ec0ff */
[----:B------:R-:W-:Y:S02]  /*5d290*/  ISETP.NE.U32.AND P3, PT, R48, 0x1, PT ;  /* 0x000000013000780c */ /* 0x000fe40003f65070 */
[----:B-----5:R-:W-:Y:S02]  /*5d2a0*/  LOP3.LUT R48, R30, 0x7ffffffe, RZ, 0xc0, !PT ;  /* 0x7ffffffe1e307812 */ /* 0x020fe400078ec0ff */
[----:B------:R-:W-:-:S02]  /*5d2b0*/  ISETP.NE.U32.AND P2, PT, R46, 0x1, PT ;  /* 0x000000012e00780c */ /* 0x000fc40003f45070 */
[----:B------:R-:W-:Y:S02]  /*5d2c0*/  LOP3.LUT R43, R44, 0x80000000, R43, 0xf8, !PT ;  /* 0x800000002c2b7812 */ /* 0x000fe400078ef82b */
[----:B------:R-:W-:Y:S02]  /*5d2d0*/  LOP3.LUT R46, R30, 0x1, RZ, 0xc0, !PT ;  /* 0x000000011e2e7812 */ /* 0x000fe400078ec0ff */
[----:B------:R-:W-:Y:S02]  /*5d2e0*/  LOP3.LUT R44, R41, 0x7ffffffe, RZ, 0xc0, !PT ;  /* 0x7ffffffe292c7812 */ /* 0x000fe400078ec0ff */
        /* <DEDUP_REMOVED lines=11> */
[----:B------:R-:W-:Y:S02]  /*5d3a0*/  LOP3.LUT R38, R49, R41, R38, 0x96, !PT ;  /* 0x0000002931267212 */ /* 0x000fe400078e9626 */
[----:B------:R-:W-:Y:S02]  /*5d3b0*/  LOP3.LUT R48, R48, R47, R39, 0x96, !PT ;  /* 0x0000002f30307212 */ /* 0x000fe400078e9627 */
[----:B------:R-:W-:Y:S02]  /*5d3c0*/  SHF.R.U32.HI R43, RZ, 0x1, R43 ;  /* 0x00000001ff2b7819 */ /* 0x000fe4000001162b */
[----:B------:R-:W-:-:S02]  /*5d3d0*/  LOP3.LUT R39, R37, 0x7ffffffe, RZ, 0xc0, !PT ;  /* 0x7ffffffe25277812 */ /* 0x000fc400078ec0ff */
[----:B------:R-:W-:Y:S02]  /*5d3e0*/  LOP3.LUT R41, R37, 0x1, RZ, 0xc0, !PT ;  /* 0x0000000125297812 */ /* 0x000fe400078ec0ff */
[----:B------:R-:W-:Y:S02]  /*5d3f0*/  LOP3.LUT R42, R43, R44, R42, 0x96, !PT ;  /* 0x0000002c2b2a7212 */ /* 0x000fe400078e962a */
[----:B------:R-:W-:Y:S02]  /*5d400*/  LOP3.LUT R39, R39, 0x80000000, R30, 0xf8, !PT ;  /* 0x8000000027277812 */ /* 0x000fe400078ef81e */
[----:B------:R-:W-:Y:S02]  /*5d410*/  ISETP.NE.U32.AND P2, PT, R41, 0x1, PT ;  /* 0x000000012900780c */ /* 0x000fe40003f45070 */
[----:B------:R-:W-:Y:S02]  /*5d420*/  SHF.R.U32.HI R45, RZ, 0x1, R45 ;  /* 0x00000001ff2d7819 */ /* 0x000fe4000001162d */
[----:B------:R-:W-:-:S02]  /*5d430*/  SEL R46, RZ, 0x9908b0df, P3 ;  /* 0x9908b0dfff2e7807 */ /* 0x000fc40001800000 */
[C---:B------:R-:W-:Y:S02]  /*5d440*/  LOP3.LUT R44, R27.reuse, 0x7ffffffe, RZ, 0xc0, !PT ;  /* 0x7ffffffe1b2c7812 */ /* 0x040fe400078ec0ff */
[----:B------:R-:W-:Y:S01]  /*5d450*/  LOP3.LUT R43, R27, 0x1, RZ, 0xc0, !PT ;  /* 0x000000011b2b7812 */ /* 0x000fe200078ec0ff */
[----:B------:R3:W-:Y:S01]  /*5d460*/  STL [R7+0x10], R38 ;  /* 0x0000102607007387 */ /* 0x0007e20000100800 */
[----:B------:R-:W-:Y:S02]  /*5d470*/  SHF.R.U32.HI R39, RZ, 0x1, R39 ;  /* 0x00000001ff277819 */ /* 0x000fe40000011627 */
[----:B------:R-:W-:Y:S02]  /*5d480*/  SEL R30, RZ, 0x9908b0df, P2 ;  /* 0x9908b0dfff1e7807 */ /* 0x000fe40001000000 */
[----:B------:R-:W-:Y:S02]  /*5d490*/  LOP3.LUT R40, R45, R46, R40, 0x96, !PT ;  /* 0x0000002e2d287212 */ /* 0x000fe400078e9628 */
[----:B------:R-:W-:-:S02]  /*5d4a0*/  LOP3.LUT R44, R44, 0x80000000, R37, 0xf8, !PT ;  /* 0x800000002c2c7812 */ /* 0x000fc400078ef825 */
[----:B------:R-:W-:Y:S02]  /*5d4b0*/  ISETP.NE.U32.AND P3, PT, R43, 0x1, PT ;  /* 0x000000012b00780c */ /* 0x000fe40003f65070 */
[----:B---3--:R-:W-:Y:S02]  /*5d4c0*/  LOP3.LUT R38, R33, 0x7ffffffe, RZ, 0xc0, !PT ;  /* 0x7ffffffe21267812 */ /* 0x008fe400078ec0ff */
[----:B------:R-:W-:Y:S01]  /*5d4d0*/  LOP3.LUT R36, R39, R30, R36, 0x96, !PT ;  /* 0x0000001e27247212 */ /* 0x000fe200078e9624 */
[----:B------:R3:W-:Y:S01]  /*5d4e0*/  STL [R7+0x14], R40 ;  /* 0x0000142807007387 */ /* 0x0007e20000100800 */
[----:B------:R-:W-:Y:S02]  /*5d4f0*/  SHF.R.U32.HI R44, RZ, 0x1, R44 ;  /* 0x00000001ff2c7819 */ /* 0x000fe4000001162c */
[----:B------:R-:W-:Y:S02]  /*5d500*/  SEL R37, RZ, 0x9908b0df, P3 ;  /* 0x9908b0dfff257807 */ /* 0x000fe40001800000 */
[----:B------:R-:W-:-:S02]  /*5d510*/  LOP3.LUT R39, R33, 0x1, RZ, 0xc0, !PT ;  /* 0x0000000121277812 */ /* 0x000fc400078ec0ff */
[----:B------:R-:W-:Y:S02]  /*5d520*/  LOP3.LUT R38, R38, 0x80000000, R27, 0xf8, !PT ;  /* 0x8000000026267812 */ /* 0x000fe400078ef81b */
[C---:B------:R-:W-:Y:S02]  /*5d530*/  LOP3.LUT R27, R35.reuse, 0x1, RZ, 0xc0, !PT ;  /* 0x00000001231b7812 */ /* 0x040fe400078ec0ff */
[----:B---3--:R-:W-:Y:S02]  /*5d540*/  LOP3.LUT R40, R35, 0x7ffffffe, RZ, 0xc0, !PT ;  /* 0x7ffffffe23287812 */ /* 0x008fe400078ec0ff */
[----:B------:R-:W-:Y:S02]  /*5d550*/  LOP3.LUT R30, R44, R37, R31, 0x96, !PT ;  /* 0x000000252c1e7212 */ /* 0x000fe400078e961f */
[----:B------:R-:W-:Y:S01]  /*5d560*/  ISETP.NE.U32.AND P3, PT, R39, 0x1, PT ;  /* 0x000000012700780c */ /* 0x000fe20003f65070 */
[----:B------:R3:W-:Y:S01]  /*5d570*/  STL [R7+0xc], R42 ;  /* 0x00000c2a07007387 */ /* 0x0007e20000100800 */
[----:B--2---:R-:W-:-:S02]  /*5d580*/  LOP3.LUT R31, R26, 0x1, RZ, 0xc0, !PT ;  /* 0x000000011a1f7812 */ /* 0x004fc400078ec0ff */
[----:B------:R-:W-:Y:S02]  /*5d590*/  LOP3.LUT R40, R40, 0x80000000, R33, 0xf8, !PT ;  /* 0x8000000028287812 */ /* 0x000fe400078ef821 */
[----:B------:R-:W-:Y:S02]  /*5d5a0*/  ISETP.NE.U32.AND P2, PT, R27, 0x1, PT ;  /* 0x000000011b00780c */ /* 0x000fe40003f45070 */
[----:B------:R-:W-:Y:S02]  /*5d5b0*/  SEL R27, RZ, 0x9908b0df, P3 ;  /* 0x9908b0dfff1b7807 */ /* 0x000fe40001800000 */
[----:B---3--:R-:W-:Y:S02]  /*5d5c0*/  LOP3.LUT R42, R26, 0x7ffffffe, RZ, 0xc0, !PT ;  /* 0x7ffffffe1a2a7812 */ /* 0x008fe400078ec0ff */
[----:B------:R-:W-:Y:S02]  /*5d5d0*/  ISETP.NE.U32.AND P3, PT, R31, 0x1, PT ;  /* 0x000000011f00780c */ /* 0x000fe40003f65070 */
[----:B------:R-:W-:-:S02]  /*5d5e0*/  SHF.R.U32.HI R40, RZ, 0x1, R40 ;  /* 0x00000001ff287819 */ /* 0x000fc40000011628 */
[----:B------:R-:W-:Y:S02]  /*5d5f0*/  SEL R31, RZ, 0x9908b0df, P2 ;  /* 0x9908b0dfff1f7807 */ /* 0x000fe40001000000 */
[----:B------:R-:W-:Y:S02]  /*5d600*/  LOP3.LUT R42, R42, 0x80000000, R35, 0xf8, !PT ;  /* 0x800000002a2a7812 */ /* 0x000fe400078ef823 */
[----:B------:R-:W-:Y:S02]  /*5d610*/  LOP3.LUT R40, R40, R31, R25, 0x96, !PT ;  /* 0x0000001f28287212 */ /* 0x000fe400078e9619 */
[----:B------:R-:W-:Y:S02]  /*5d620*/  SHF.R.U32.HI R38, RZ, 0x1, R38 ;  /* 0x00000001ff267819 */ /* 0x000fe40000011626 */
[----:B------:R-:W-:Y:S02]  /*5d630*/  SHF.R.U32.HI R33, RZ, 0x1, R42 ;  /* 0x00000001ff217819 */ /* 0x000fe4000001162a */
[----:B------:R-:W-:-:S02]  /*5d640*/  SEL R35, RZ, 0x9908b0df, P3 ;  /* 0x9908b0dfff237807 */ /* 0x000fc40001800000 */
[----:B------:R-:W-:Y:S02]  /*5d650*/  LOP3.LUT R25, R23, 0x7ffffffe, RZ, 0xc0, !PT ;  /* 0x7ffffffe17197812 */ /* 0x000fe400078ec0ff */
[----:B------:R-:W-:Y:S02]  /*5d660*/  LOP3.LUT R38, R38, R27, R29, 0x96, !PT ;  /* 0x0000001b26267212 */ /* 0x000fe400078e961d */
[----:B------:R-:W-:Y:S02]  /*5d670*/  LOP3.LUT R28, R33, R35, R28, 0x96, !PT ;  /* 0x00000023211c7212 */ /* 0x000fe400078e961c */
[----:B------:R-:W-:Y:S02]  /*5d680*/  LOP3.LUT R25, R25, 0x80000000, R26, 0xf8, !PT ;  /* 0x8000000019197812 */ /* 0x000fe400078ef81a */
[----:B------:R-:W-:Y:S02]  /*5d690*/  LOP3.LUT R26, R23, 0x1, RZ, 0xc0, !PT ;  /* 0x00000001171a7812 */ /* 0x000fe400078ec0ff */
[----:B------:R-:W-:-:S02]  /*5d6a0*/  LOP3.LUT R27, R24, 0x1, RZ, 0xc0, !PT ;  /* 0x00000001181b7812 */ /* 0x000fc400078ec0ff */
[----:B------:R-:W-:Y:S01]  /*5d6b0*/  LOP3.LUT R29, R17, 0x7ffffffe, RZ, 0xc0, !PT ;  /* 0x7ffffffe111d7812 */ /* 0x000fe200078ec0ff */
[----:B------:R2:W-:Y:S01]  /*5d6c0*/  STL [R7+0x1c], R36 ;  /* 0x00001c2407007387 */ /* 0x0005e20000100800 */
[----:B------:R-:W-:Y:S02]  /*5d6d0*/  ISETP.NE.U32.AND P3, PT, R26, 0x1, PT ;  /* 0x000000011a00780c */ /* 0x000fe40003f65070 */
[----:B------:R-:W-:Y:S01]  /*5d6e0*/  ISETP.NE.U32.AND P2, PT, R27, 0x1, PT ;  /* 0x000000011b00780c */ /* 0x000fe20003f45070 */
[----:B------:R3:W-:Y:S01]  /*5d6f0*/  STL [R7+0x2c], R28 ;  /* 0x00002c1c07007387 */ /* 0x0007e20000100800 */
[----:B------:R-:W-:Y:S02]  /*5d700*/  LOP3.LUT R29, R29, 0x80000000, R24, 0xf8, !PT ;  /* 0x800000001d1d7812 */ /* 0x000fe400078ef818 */
[----:B------:R-:W-:Y:S02]  /*5d710*/  LOP3.LUT R26, R17, 0x1, RZ, 0xc0, !PT ;  /* 0x00000001111a7812 */ /* 0x000fe400078ec0ff */
[----:B--2---:R-:W-:-:S02]  /*5d720*/  LOP3.LUT R36, R24, 0x7ffffffe, RZ, 0xc0, !PT ;  /* 0x7ffffffe18247812 */ /* 0x004fc400078ec0ff */
[C---:B------:R-:W-:Y:S02]  /*5d730*/  LOP3.LUT R24, R9.reuse, 0x7ffffffe, RZ, 0xc0, !PT ;  /* 0x7ffffffe09187812 */ /* 0x040fe400078ec0ff */
[----:B---3--:R-:W-:Y:S02]  /*5d740*/  LOP3.LUT R28, R9, 0x1, RZ, 0xc0, !PT ;  /* 0x00000001091c7812 */ /* 0x008fe400078ec0ff */
[----:B------:R-:W-:Y:S02]  /*5d750*/  LOP3.LUT R36, R36, 0x80000000, R23, 0xf8, !PT ;  /* 0x8000000024247812 */ /* 0x000fe400078ef817 */
[----:B------:R-:W-:Y:S02]  /*5d760*/  SEL R23, RZ, 0x9908b0df, P3 ;  /* 0x9908b0dfff177807 */ /* 0x000fe40001800000 */
[----:B------:R-:W-:Y:S02]  /*5d770*/  SEL R27, RZ, 0x9908b0df, P2 ;  /* 0x9908b0dfff1b7807 */ /* 0x000fe40001000000 */
[----:B------:R-:W-:-:S02]  /*5d780*/  ISETP.NE.U32.AND P3, PT, R26, 0x1, PT ;  /* 0x000000011a00780c */ /* 0x000fc40003f65070 */
[----:B------:R-:W-:Y:S02]  /*5d790*/  LOP3.LUT R24, R24, 0x80000000, R17, 0xf8, !PT ;  /* 0x8000000018187812 */ /* 0x000fe400078ef811 */
[----:B------:R-:W-:Y:S01]  /*5d7a0*/  ISETP.NE.U32.AND P2, PT, R28, 0x1, PT ;  /* 0x000000011c00780c */ /* 0x000fe20003f45070 */
[----:B------:R2:W-:Y:S01]  /*5d7b0*/  STL [R7+0x20], R30 ;  /* 0x0000201e07007387 */ /* 0x0005e20000100800 */
[----:B------:R-:W-:Y:S02]  /*5d7c0*/  SHF.R.U32.HI R26, RZ, 0x1, R25 ;  /* 0x00000001ff1a7819 */ /* 0x000fe40000011619 */
[----:B------:R-:W-:Y:S02]  /*5d7d0*/  SHF.R.U32.HI R36, RZ, 0x1, R36 ;  /* 0x00000001ff247819 */ /* 0x000fe40000011624 */
[----:B------:R-:W-:Y:S02]  /*5d7e0*/  SEL R25, RZ, 0x9908b0df, P3 ;  /* 0x9908b0dfff197807 */ /* 0x000fe40001800000 */
[----:B------:R-:W-:-:S02]  /*5d7f0*/  SHF.R.U32.HI R24, RZ, 0x1, R24 ;  /* 0x00000001ff187819 */ /* 0x000fc40000011618 */
[----:B------:R-:W-:Y:S02]  /*5d800*/  SEL R17, RZ, 0x9908b0df, P2 ;  /* 0x9908b0dfff117807 */ /* 0x000fe40001000000 */
[----:B--2---:R-:W-:Y:S02]  /*5d810*/  SHF.R.U32.HI R30, RZ, 0x1, R29 ;  /* 0x00000001ff1e7819 */ /* 0x004fe4000001161d */
        /* <DEDUP_REMOVED lines=49> */
.L_x_312:
[----:B---3--:R-:W3:Y:S04]  /*5db30*/  LDL R11, [R7+-0xc] ;  /* 0xfffff400070b7983 */ /* 0x008ee80000100800 */
[----:B------:R-:W4:Y:S04]  /*5db40*/  LDL R13, [R7+-0x4] ;  /* 0xfffffc00070d7983 */ /* 0x000f280000100800 */
[----:B------:R-:W2:Y:S04]  /*5db50*/  LDL R15, [R7+-0x8] ;  /* 0xfffff800070f7983 */ /* 0x000ea80000100800 */
[----:B------:R-:W2:Y:S04]  /*5db60*/  LDL R17, [R7] ;  /* 0x0000000007117983 */ /* 0x000ea80000100800 */
        /* <DEDUP_REMOVED lines=20> */
[----:B------:R-:W3:Y:S04]  /*5dcb0*/  LDL R9, [R7+0x20] ;  /* 0x0000200007097983 */ /* 0x000ee80000100800 */
[----:B------:R-:W3:Y:S01]  /*5dcc0*/  LDL R40, [R7+-0x374] ;  /* 0xfffc8c0007287983 */ /* 0x000ee20000100800 */
[C---:B----4-:R-:W-:Y:S02]  /*5dcd0*/  LOP3.LUT R45, R13.reuse, 0x1, RZ, 0xc0, !PT ;  /* 0x000000010d2d7812 */ /* 0x050fe400078ec0ff */
[----:B------:R-:W-:Y:S02]  /*5dce0*/  LOP3.LUT R44, R13, 0x7ffffffe, RZ, 0xc0, !PT ;  /* 0x7ffffffe0d2c7812 */ /* 0x000fe400078ec0ff */
[----:B------:R-:W-:-:S02]  /*5dcf0*/  ISETP.NE.U32.AND P2, PT, R45, 0x1, PT ;  /* 0x000000012d00780c */ /* 0x000fc40003f45070 */
[----:B--2---:R-:W-:Y:S02]  /*5dd00*/  LOP3.LUT R47, R44, 0x80000000, R15, 0xf8, !PT ;  /* 0x800000002c2f7812 */ /* 0x004fe400078ef80f */
[C---:B------:R-:W-:Y:S02]  /*5dd10*/  LOP3.LUT R45, R17.reuse, 0x7ffffffe, RZ, 0xc0, !PT ;  /* 0x7ffffffe112d7812 */ /* 0x040fe400078ec0ff */
[----:B------:R-:W-:Y:S02]  /*5dd20*/  LOP3.LUT R46, R17, 0x1, RZ, 0xc0, !PT ;  /* 0x00000001112e7812 */ /* 0x000fe400078ec0ff */
[----:B------:R-:W-:Y:S02]  /*5dd30*/  LOP3.LUT R44, R15, 0x1, RZ, 0xc0, !PT ;  /* 0x000000010f2c7812 */ /* 0x000fe400078ec0ff */
        /* <DEDUP_REMOVED lines=8> */
[C---:B------:R-:W-:Y:S02]  /*5ddc0*/  LOP3.LUT R44, R23.reuse, 0x7ffffffe, RZ, 0xc0, !PT ;  /* 0x7ffffffe172c7812 */ /* 0x040fe400078ec0ff */
[----:B------:R-:W-:Y:S02]  /*5ddd0*/  LOP3.LUT R13, R23, 0x1, RZ, 0xc0, !PT ;  /* 0x00000001170d7812 */ /* 0x000fe400078ec0ff */
[----:B------:R-:W-:Y:S02]  /*5dde0*/  LOP3.LUT R24, R45, R19, R24, 0x96, !PT ;  /* 0x000000132d187212 */ /* 0x000fe400078e9618 */
[----:B------:R-:W-:Y:S02]  /*5ddf0*/  LOP3.LUT R44, R44, 0x80000000, R17, 0xf8, !PT ;  /* 0x800000002c2c7812 */ /* 0x000fe400078ef811 */
[----:B------:R-:W-:Y:S02]  /*5de00*/  ISETP.NE.U32.AND P2, PT, R13, 0x1, PT ;  /* 0x000000010d00780c */ /* 0x000fe40003f45070 */
[----:B------:R-:W-:-:S02]  /*5de10*/  LOP3.LUT R46, R25, 0x7ffffffe, RZ, 0xc0, !PT ;  /* 0x7ffffffe192e7812 */ /* 0x000fc400078ec0ff */
[----:B------:R-:W-:Y:S02]  /*5de20*/  LOP3.LUT R19, R25, 0x1, RZ, 0xc0, !PT ;  /* 0x0000000119137812 */ /* 0x000fe400078ec0ff */
[----:B------:R-:W-:Y:S02]  /*5de30*/  SHF.R.U32.HI R13, RZ, 0x1, R44 ;  /* 0x00000001ff0d7819 */ /* 0x000fe4000001162c */
[----:B------:R-:W-:Y:S02]  /*5de40*/  SEL R17, RZ, 0x9908b0df, P2 ;  /* 0x9908b0dfff117807 */ /* 0x000fe40001000000 */
[----:B------:R-:W-:Y:S02]  /*5de50*/  LOP3.LUT R46, R46, 0x80000000, R23, 0xf8, !PT ;  /* 0x800000002e2e7812 */ /* 0x000fe400078ef817 */
[----:B------:R-:W-:Y:S02]  /*5de60*/  ISETP.NE.U32.AND P2, PT, R19, 0x1, PT ;  /* 0x000000011300780c */ /* 0x000fe40003f45070 */
[----:B------:R-:W-:-:S02]  /*5de70*/  LOP3.LUT R44, R27, 0x7ffffffe, RZ, 0xc0, !PT ;  /* 0x7ffffffe1b2c7812 */ /* 0x000fc400078ec0ff */
[----:B------:R-:W-:Y:S02]  /*5de80*/  LOP3.LUT R19, R27, 0x1, RZ, 0xc0, !PT ;  /* 0x000000011b137812 */ /* 0x000fe400078ec0ff */
[----:B------:R-:W-:Y:S02]  /*5de90*/  LOP3.LUT R26, R13, R17, R26, 0x96, !PT ;  /* 0x000000110d1a7212 */ /* 0x000fe400078e961a */
[----:B------:R-:W-:Y:S02]  /*5dea0*/  SHF.R.U32.HI R13, RZ, 0x1, R46 ;  /* 0x00000001ff0d7819 */ /* 0x000fe4000001162e */
[----:B------:R-:W-:Y:S02]  /*5deb0*/  SEL R17, RZ, 0x9908b0df, P2 ;  /* 0x9908b0dfff117807 */ /* 0x000fe40001000000 */
[----:B------:R-:W-:Y:S02]  /*5dec0*/  LOP3.LUT R44, R44, 0x80000000, R25, 0xf8, !PT ;  /* 0x800000002c2c7812 */ /* 0x000fe400078ef819 */
[----:B------:R-:W-:-:S02]  /*5ded0*/  ISETP.NE.U32.AND P2, PT, R19, 0x1, PT ;  /* 0x000000011300780c */ /* 0x000fc40003f45070 */
[----:B------:R-:W-:Y:S02]  /*5dee0*/  LOP3.LUT R28, R13, R17, R28, 0x96, !PT ;  /* 0x000000110d1c7212 */ /* 0x000fe400078e961c */
[C---:B------:R-:W-:Y:S02]  /*5def0*/  LOP3.LUT R46, R29.reuse, 0x7ffffffe, RZ, 0xc0, !PT ;  /* 0x7ffffffe1d2e7812 */ /* 0x040fe400078ec0ff */
[----:B------:R-:W-:Y:S02]  /*5df00*/  LOP3.LUT R19, R29, 0x1, RZ, 0xc0, !PT ;  /* 0x000000011d137812 */ /* 0x000fe400078ec0ff */
[----:B------:R-:W-:Y:S02]  /*5df10*/  SHF.R.U32.HI R13, RZ, 0x1, R44 ;  /* 0x00000001ff0d7819 */ /* 0x000fe4000001162c */
[----:B------:R-:W-:Y:S01]  /*5df20*/  SEL R17, RZ, 0x9908b0df, P2 ;  /* 0x9908b0dfff117807 */ /* 0x000fe20001000000 */
[----:B------:R2:W-:Y:S01]  /*5df30*/  STL [R7+-0x4], R24 ;  /* 0xfffffc1807007387 */ /* 0x0005e20000100800 */
[----:B------:R-:W-:-:S02]  /*5df40*/  LOP3.LUT R46, R46, 0x80000000, R27, 0xf8, !PT ;  /* 0x800000002e2e7812 */ /* 0x000fc400078ef81b */
[----:B------:R-:W-:Y:S02]  /*5df50*/  ISETP.NE.U32.AND P2, PT, R19, 0x1, PT ;  /* 0x000000011300780c */ /* 0x000fe40003f45070 */
[----:B------:R-:W-:Y:S02]  /*5df60*/  LOP3.LUT R30, R13, R17, R30, 0x96, !PT ;  /* 0x000000110d1e7212 */ /* 0x000fe400078e961e */
[C---:B------:R-:W-:Y:S02]  /*5df70*/  LOP3.LUT R13, R31.reuse, 0x1, RZ, 0xc0, !PT ;  /* 0x000000011f0d7812 */ /* 0x040fe400078ec0ff */
[----:B--2---:R-:W-:Y:S01]  /*5df80*/  LOP3.LUT R24, R31, 0x7ffffffe, RZ, 0xc0, !PT ;  /* 0x7ffffffe1f187812 */ /* 0x004fe200078ec0ff */
[----:B------:R2:W-:Y:S01]  /*5df90*/  STL [R7], R26 ;  /* 0x0000001a07007387 */ /* 0x0005e20000100800 */
[----:B------:R-:W-:Y:S02]  /*5dfa0*/  SHF.R.U32.HI R46, RZ, 0x1, R46 ;  /* 0x00000001ff2e7819 */ /* 0x000fe4000001162e */
[----:B------:R-:W-:-:S02]  /*5dfb0*/  SEL R17, RZ, 0x9908b0df, P2 ;  /* 0x9908b0dfff117807 */ /* 0x000fc40001000000 */
[----:B------:R-:W-:Y:S02]  /*5dfc0*/  LOP3.LUT R24, R24, 0x80000000, R29, 0xf8, !PT ;  /* 0x8000000018187812 */ /* 0x000fe400078ef81d */
[----:B------:R-:W-:Y:S02]  /*5dfd0*/  ISETP.NE.U32.AND P2, PT, R13, 0x1, PT ;  /* 0x000000010d00780c */ /* 0x000fe40003f45070 */
[C---:B------:R-:W-:Y:S02]  /*5dfe0*/  LOP3.LUT R19, R35.reuse, 0x1, RZ, 0xc0, !PT ;  /* 0x0000000123137812 */ /* 0x040fe400078ec0ff */
[----:B--2---:R-:W-:Y:S02]  /*5dff0*/  LOP3.LUT R26, R35, 0x7ffffffe, RZ, 0xc0, !PT ;  /* 0x7ffffffe231a7812 */ /* 0x004fe400078ec0ff */
[----:B------:R-:W-:Y:S02]  /*5e000*/  LOP3.LUT R46, R46, R17, R33, 0x96, !PT ;  /* 0x000000112e2e7212 */ /* 0x000fe400078e9621 */
[----:B------:R-:W-:-:S02]  /*5e010*/  SHF.R.U32.HI R13, RZ, 0x1, R24 ;  /* 0x00000001ff0d7819 */ /* 0x000fc40000011618 */
[----:B------:R-:W-:Y:S02]  /*5e020*/  SEL R17, RZ, 0x9908b0df, P2 ;  /* 0x9908b0dfff117807 */ /* 0x000fe40001000000 */
[----:B------:R-:W-:Y:S02]  /*5e030*/  LOP3.LUT R26, R26, 0x80000000, R31, 0xf8, !PT ;  /* 0x800000001a1a7812 */ /* 0x000fe400078ef81f */
[----:B------:R-:W-:Y:S02]  /*5e040*/  ISETP.NE.U32.AND P2, PT, R19, 0x1, PT ;  /* 0x000000011300780c */ /* 0x000fe40003f45070 */
[----:B------:R-:W-:Y:S02]  /*5e050*/  LOP3.LUT R36, R13, R17, R36, 0x96, !PT ;  /* 0x000000110d247212 */ /* 0x000fe400078e9624 */
[----:B------:R-:W-:Y:S02]  /*5e060*/  SHF.R.U32.HI R13, RZ, 0x1, R26 ;  /* 0x00000001ff0d7819 */ /* 0x000fe4000001161a */
[----:B------:R-:W-:-:S02]  /*5e070*/  SEL R17, RZ, 0x9908b0df, P2 ;  /* 0x9908b0dfff117807 */ /* 0x000fc40001000000 */
[----:B------:R-:W-:Y:S01]  /*5e080*/  LOP3.LUT R19, R37, 0x1, RZ, 0xc0, !PT ;  /* 0x0000000125137812 */ /* 0x000fe200078ec0ff */
[----:B------:R2:W-:Y:S01]  /*5e090*/  STL [R7+0x4], R28 ;  /* 0x0000041c07007387 */ /* 0x0005e20000100800 */
[----:B------:R-:W-:Y:S02]  /*5e0a0*/  LOP3.LUT R38, R13, R17, R38, 0x96, !PT ;  /* 0x000000110d267212 */ /* 0x000fe400078e9626 */
[----:B------:R-:W-:Y:S02]  /*5e0b0*/  LOP3.LUT R13, R11, 0x1, RZ, 0xc0, !PT ;  /* 0x000000010b0d7812 */ /* 0x000fe400078ec0ff */
[----:B------:R-:W-:Y:S02]  /*5e0c0*/  LOP3.LUT R24, R37, 0x7ffffffe, RZ, 0xc0, !PT ;  /* 0x7ffffffe25187812 */ /* 0x000fe400078ec0ff */
[----:B------:R-:W-:Y:S02]  /*5e0d0*/  ISETP.NE.U32.AND P2, PT, R19, 0x1, PT ;  /* 0x000000011300780c */ /* 0x000fe40003f45070 */
[----:B--2---:R-:W-:-:S02]  /*5e0e0*/  LOP3.LUT R28, R15, 0x7ffffffe, RZ, 0xc0, !PT ;  /* 0x7ffffffe0f1c7812 */ /* 0x004fc400078ec0ff */
[----:B------:R-:W-:Y:S01]  /*5e0f0*/  SEL R23, RZ, 0x9908b0df, P3 ;  /* 0x9908b0dfff177807 */ /* 0x000fe20001800000 */
[----:B------:R-:W-:Y:S01]  /*5e100*/  UIADD3 UR4, UPT, UPT, UR4, 0xc, URZ ;  /* 0x0000000c04047890 */ /* 0x000fe2000fffe0ff */
[----:B------:R-:W-:Y:S02]  /*5e110*/  ISETP.NE.U32.AND P3, PT, R13, 0x1, PT ;  /* 0x000000010d00780c */ /* 0x000fe40003f65070 */
[----:B------:R-:W-:Y:S02]  /*5e120*/  LOP3.LUT R24, R24, 0x80000000, R35, 0xf8, !PT ;  /* 0x8000000018187812 */ /* 0x000fe400078ef823 */
[----:B------:R-:W-:Y:S02]  /*5e130*/  SEL R13, RZ, 0x9908b0df, P2 ;  /* 0x9908b0dfff0d7807 */ /* 0x000fe40001000000 */
[----:B------:R-:W-:Y:S01]  /*5e140*/  LOP3.LUT R28, R28, 0x80000000, R11, 0xf8, !PT ;  /* 0x800000001c1c7812 */ /* 0x000fe200078ef80b */
[----:B------:R-:W-:Y:S01]  /*5e150*/  UISETP.NE.AND UP0, UPT, UR4, 0x18c, UPT ;  /* 0x0000018c0400788c */ /* 0x000fe2000bf05270 */
[----:B------:R-:W-:-:S02]  /*5e160*/  SHF.R.U32.HI R11, RZ, 0x1, R24 ;  /* 0x00000001ff0b7819 */ /* 0x000fc40000011618 */
[----:B------:R-:W-:Y:S02]  /*5e170*/  SHF.R.U32.HI R24, RZ, 0x1, R39 ;  /* 0x00000001ff187819 */ /* 0x000fe40000011627 */
[----:B------:R-:W-:Y:S02]  /*5e180*/  SHF.R.U32.HI R19, RZ, 0x1, R28 ;  /* 0x00000001ff137819 */ /* 0x000fe4000001161c */
[----:B------:R-:W-:Y:S02]  /*5e190*/  SEL R17, RZ, 0x9908b0df, P3 ;  /* 0x9908b0dfff117807 */ /* 0x000fe40001800000 */
[----:B------:R-:W-:Y:S02]  /*5e1a0*/  LOP3.LUT R42, R19, R23, R42, 0x96, !PT ;  /* 0x00000017132a7212 */ /* 0x000fe400078e962a */
[----:B------:R-:W-:Y:S01]  /*5e1b0*/  LOP3.LUT R24, R24, R17, R41, 0x96, !PT ;  /* 0x0000001118187212 */ /* 0x000fe200078e9629 */
[----:B------:R-:W-:Y:S04]  /*5e1c0*/  STL [R7+-0x8], R48 ;  /* 0xfffff83007007387 */ /* 0x000fe80000100800 */
[----:B------:R-:W-:Y:S04]  /*5e1d0*/  STL [R7+0x8], R30 ;  /* 0x0000081e07007387 */ /* 0x000fe80000100800 */
        /* <DEDUP_REMOVED lines=8> */
[----:B------:R-:W-:Y:S02]  /*5e260*/  ISETP.NE.U32.AND P2, PT, R15, 0x1, PT ;  /* 0x000000010f00780c */ /* 0x000fe40003f45070 */
[----:B------:R-:W-:Y:S02]  /*5e270*/  SHF.R.U32.HI R26, RZ, 0x1, R26 ;  /* 0x00000001ff1a7819 */ /* 0x000fe4000001161a */
[----:B------:R-:W-:Y:S02]  /*5e280*/  SEL R15, RZ, 0x9908b0df, P2 ;  /* 0x9908b0dfff0f7807 */ /* 0x000fe40001000000 */
[----:B------:R-:W-:-:S02]  /*5e290*/  LOP3.LUT R40, R11, R13, R40, 0x96, !PT ;  /* 0x0000000d0b287212 */ /* 0x000fc400078e9628 */
        /* <DEDUP_REMOVED lines=17> */
.L_x_310:
[----:B------:R-:W-:Y:S05]  /*5e3b0*/  BSYNC.RECONVERGENT B0 ;  /* 0x0000000000007941 */ /* 0x000fea0003800200 */
.L_x_309:
        /* <DEDUP_REMOVED lines=43> */
.L_x_315:
        /* <DEDUP_REMOVED lines=30> */
[----:B----4-:R-:W-:Y:S02]  /*5e850*/  LOP3.LUT R48, R13, 0x7ffffffe, RZ, 0xc0, !PT ;  /* 0x7ffffffe0d307812 */ /* 0x010fe400078ec0ff */
[----:B------:R-:W-:Y:S02]  /*5e860*/  SHF.R.U32.HI R46, RZ, 0x1, R46 ;  /* 0x00000001ff2e7819 */ /* 0x000fe4000001162e */
[----:B------:R-:W-:-:S02]  /*5e870*/  SEL R47, RZ, 0x9908b0df, P2 ;  /* 0x9908b0dfff2f7807 */ /* 0x000fc40001000000 */
[----:B------:R-:W-:Y:S02]  /*5e880*/  LOP3.LUT R48, R48, 0x80000000, R11, 0xf8, !PT ;  /* 0x8000000030307812 */ /* 0x000fe400078ef80b */
[----:B------:R-:W-:Y:S02]  /*5e890*/  LOP3.LUT R49, R13, 0x1, RZ, 0xc0, !PT ;  /* 0x000000010d317812 */ /* 0x000fe400078ec0ff */
[C---:B-----5:R-:W-:Y:S02]  /*5e8a0*/  LOP3.LUT R11, R17.reuse, 0x7ffffffe, RZ, 0xc0, !PT ;  /* 0x7ffffffe110b7812 */ /* 0x060fe400078ec0ff */
[----:B------:R-:W-:Y:S02]  /*5e8b0*/  LOP3.LUT R15, R46, R47, R15, 0x96, !PT ;  /* 0x0000002f2e0f7212 */ /* 0x000fe400078e960f */
[----:B------:R-:W-:Y:S02]  /*5e8c0*/  LOP3.LUT R46, R17, 0x1, RZ, 0xc0, !PT ;  /* 0x00000001112e7812 */ /* 0x000fe400078ec0ff */
[----:B------:R-:W-:-:S02]  /*5e8d0*/  LOP3.LUT R47, R19, 0x7ffffffe, RZ, 0xc0, !PT ;  /* 0x7ffffffe132f7812 */ /* 0x000fc400078ec0ff */
[----:B------:R-:W-:Y:S02]  /*5e8e0*/  ISETP.NE.U32.AND P3, PT, R49, 0x1, PT ;  /* 0x000000013100780c */ /* 0x000fe40003f65070 */
[----:B------:R-:W-:Y:S02]  /*5e8f0*/  LOP3.LUT R11, R11, 0x80000000, R13, 0xf8, !PT ;  /* 0x800000000b0b7812 */ /* 0x000fe400078ef80d */
[----:B------:R-:W-:Y:S02]  /*5e900*/  LOP3.LUT R13, R19, 0x1, RZ, 0xc0, !PT ;  /* 0x00000001130d7812 */ /* 0x000fe400078ec0ff */
[----:B------:R-:W-:Y:S02]  /*5e910*/  ISETP.NE.U32.AND P2, PT, R46, 0x1, PT ;  /* 0x000000012e00780c */ /* 0x000fe40003f45070 */
[----:B------:R-:W-:Y:S02]  /*5e920*/  LOP3.LUT R47, R47, 0x80000000, R17, 0xf8, !PT ;  /* 0x800000002f2f7812 */ /* 0x000fe400078ef811 */
[----:B------:R-:W-:-:S02]  /*5e930*/  SEL R17, RZ, 0x9908b0df, P3 ;  /* 0x9908b0dfff117807 */ /* 0x000fc40001800000 */
[----:B------:R-:W-:Y:S02]  /*5e940*/  ISETP.NE.U32.AND P3, PT, R13, 0x1, PT ;  /* 0x000000010d00780c */ /* 0x000fe40003f65070 */
[----:B------:R-:W-:Y:S02]  /*5e950*/  SHF.R.U32.HI R48, RZ, 0x1, R48 ;  /* 0x00000001ff307819 */ /* 0x000fe40000011630 */
[----:B------:R-:W-:Y:S02]  /*5e960*/  SHF.R.U32.HI R11, RZ, 0x1, R11 ;  /* 0x00000001ff0b7819 */ /* 0x000fe4000001160b */
[----:B------:R-:W-:Y:S02]  /*5e970*/  SEL R13, RZ, 0x9908b0df, P2 ;  /* 0x9908b0dfff0d7807 */ /* 0x000fe40001000000 */
[----:B------:R-:W-:Y:S02]  /*5e980*/  LOP3.LUT R48, R48, R17, R23, 0x96, !PT ;  /* 0x0000001130307212 */ /* 0x000fe400078e9617 */
[----:B--2---:R-:W-:-:S02]  /*5e990*/  LOP3.LUT R24, R11, R13, R24, 0x96, !PT ;  /* 0x0000000d0b187212 */ /* 0x004fc400078e9618 */
[C---:B------:R-:W-:Y:S02]  /*5e9a0*/  LOP3.LUT R13, R27.reuse, 0x7ffffffe, RZ, 0xc0, !PT ;  /* 0x7ffffffe1b0d7812 */ /* 0x040fe400078ec0ff */
[----:B------:R-:W-:Y:S02]  /*5e9b0*/  LOP3.LUT R17, R27, 0x1, RZ, 0xc0, !PT ;  /* 0x000000011b117812 */ /* 0x000fe400078ec0ff */
[----:B------:R-:W-:Y:S02]  /*5e9c0*/  SEL R46, RZ, 0x9908b0df, P3 ;  /* 0x9908b0dfff2e7807 */ /* 0x000fe40001800000 */
[----:B------:R-:W-:Y:S02]  /*5e9d0*/  LOP3.LUT R11, R26, 0x1, RZ, 0xc0, !PT ;  /* 0x000000011a0b7812 */ /* 0x000fe400078ec0ff */
[----:B------:R-:W-:Y:S02]  /*5e9e0*/  LOP3.LUT R13, R13, 0x80000000, R26, 0xf8, !PT ;  /* 0x800000000d0d7812 */ /* 0x000fe400078ef81a */
[----:B------:R-:W-:-:S02]  /*5e9f0*/  ISETP.NE.U32.AND P3, PT, R17, 0x1, PT ;  /* 0x000000011100780c */ /* 0x000fc40003f65070 */
[----:B------:R-:W-:Y:S02]  /*5ea00*/  ISETP.NE.U32.AND P2, PT, R11, 0x1, PT ;  /* 0x000000010b00780c */ /* 0x000fe40003f45070 */
[----:B------:R-:W-:Y:S02]  /*5ea10*/  SHF.R.U32.HI R13, RZ, 0x1, R13 ;  /* 0x00000001ff0d7819 */ /* 0x000fe4000001160d */
[----:B------:R-:W-:Y:S01]  /*5ea20*/  SEL R11, RZ, 0x9908b0df, P3 ;  /* 0x9908b0dfff0b7807 */ /* 0x000fe20001800000 */
[----:B------:R2:W-:Y:S01]  /*5ea30*/  STL [R9+0xc], R15 ;  /* 0x00000c0f09007387 */ /* 0x0005e20000100800 */
[----:B------:R-:W-:Y:S02]  /*5ea40*/  SHF.R.U32.HI R47, RZ, 0x1, R47 ;  /* 0x00000001ff2f7819 */ /* 0x000fe4000001162f */
[----:B------:R-:W-:Y:S02]  /*5ea50*/  LOP3.LUT R50, R26, 0x7ffffffe, RZ, 0xc0, !PT ;  /* 0x7ffffffe1a327812 */ /* 0x000fe400078ec0ff */
[----:B------:R-:W-:-:S02]  /*5ea60*/  LOP3.LUT R26, R28, 0x7ffffffe, RZ, 0xc0, !PT ;  /* 0x7ffffffe1c1a7812 */ /* 0x000fc400078ec0ff */
[----:B------:R-:W-:Y:S02]  /*5ea70*/  LOP3.LUT R30, R13, R11, R30, 0x96, !PT ;  /* 0x0000000b0d1e7212 */ /* 0x000fe400078e961e */
[----:B--2---:R-:W-:Y:S02]  /*5ea80*/  LOP3.LUT R15, R28, 0x1, RZ, 0xc0, !PT ;  /* 0x000000011c0f7812 */ /* 0x004fe400078ec0ff */
[C---:B------:R-:W-:Y:S02]  /*5ea90*/  LOP3.LUT R11, R31.reuse, 0x7ffffffe, RZ, 0xc0, !PT ;  /* 0x7ffffffe1f0b7812 */ /* 0x040fe400078ec0ff */
[----:B------:R-:W-:Y:S01]  /*5eaa0*/  LOP3.LUT R13, R31, 0x1, RZ, 0xc0, !PT ;  /* 0x000000011f0d7812 */ /* 0x000fe200078ec0ff */
[----:B------:R2:W-:Y:S01]  /*5eab0*/  STL [R9+0x14], R24 ;  /* 0x0000141809007387 */ /* 0x0005e20000100800 */
[----:B------:R-:W-:Y:S02]  /*5eac0*/  LOP3.LUT R46, R47, R46, R25, 0x96, !PT ;  /* 0x0000002e2f2e7212 */ /* 0x000fe400078e9619 */
[----:B------:R-:W-:-:S02]  /*5ead0*/  LOP3.LUT R50, R50, 0x80000000, R19, 0xf8, !PT ;  /* 0x8000000032327812 */ /* 0x000fc400078ef813 */
[----:B------:R-:W-:Y:S02]  /*5eae0*/  ISETP.NE.U32.AND P3, PT, R15, 0x1, PT ;  /* 0x000000010f00780c */ /* 0x000fe40003f65070 */
[----:B------:R-:W-:Y:S02]  /*5eaf0*/  LOP3.LUT R26, R26, 0x80000000, R27, 0xf8, !PT ;  /* 0x800000001a1a7812 */ /* 0x000fe400078ef81b */
[----:B------:R-:W-:Y:S02]  /*5eb00*/  LOP3.LUT R15, R33, 0x1, RZ, 0xc0, !PT ;  /* 0x00000001210f7812 */ /* 0x000fe400078ec0ff */
[----:B--2---:R-:W-:Y:S02]  /*5eb10*/  SEL R24, RZ, 0x9908b0df, P2 ;  /* 0x9908b0dfff187807 */ /* 0x004fe40001000000 */
[----:B------:R-:W-:Y:S02]  /*5eb20*/  LOP3.LUT R28, R11, 0x80000000, R28, 0xf8, !PT ;  /* 0x800000000b1c7812 */ /* 0x000fe400078ef81c */
[----:B------:R-:W-:Y:S01]  /*5eb30*/  ISETP.NE.U32.AND P2, PT, R13, 0x1, PT ;  /* 0x000000010d00780c */ /* 0x000fe20003f45070 */
[----:B------:R2:W-:Y:S01]  /*5eb40*/  STL [R9+0x18], R46 ;  /* 0x0000182e09007387 */ /* 0x0005e20000100800 */
[----:B------:R-:W-:-:S02]  /*5eb50*/  SHF.R.U32.HI R50, RZ, 0x1, R50 ;  /* 0x00000001ff327819 */ /* 0x000fc40000011632 */
[----:B------:R-:W-:Y:S02]  /*5eb60*/  SEL R11, RZ, 0x9908b0df, P3 ;  /* 0x9908b0dfff0b7807 */ /* 0x000fe40001800000 */
[----:B------:R-:W-:Y:S02]  /*5eb70*/  ISETP.NE.U32.AND P3, PT, R15, 0x1, PT ;  /* 0x000000010f00780c */ /* 0x000fe40003f65070 */
[----:B------:R-:W-:Y:S02]  /*5eb80*/  SHF.R.U32.HI R26, RZ, 0x1, R26 ;  /* 0x00000001ff1a7819 */ /* 0x000fe4000001161a */
[----:B------:R-:W-:Y:S02]  /*5eb90*/  SHF.R.U32.HI R13, RZ, 0x1, R28 ;  /* 0x00000001ff0d7819 */ /* 0x000fe4000001161c */
[----:B--2---:R-:W-:Y:S02]  /*5eba0*/  LOP3.LUT R46, R33, 0x7ffffffe, RZ, 0xc0, !PT ;  /* 0x7ffffffe212e7812 */ /* 0x004fe400078ec0ff */
[----:B------:R-:W-:-:S02]  /*5ebb0*/  SEL R15, RZ, 0x9908b0df, P2 ;  /* 0x9908b0dfff0f7807 */ /* 0x000fc40001000000 */
[----:B------:R-:W-:Y:S02]  /*5ebc0*/  LOP3.LUT R24, R50, R24, R29, 0x96, !PT ;  /* 0x0000001832187212 */ /* 0x000fe400078e961d */
[----:B------:R-:W-:Y:S02]  /*5ebd0*/  LOP3.LUT R26, R26, R11, R35, 0x96, !PT ;  /* 0x0000000b1a1a7212 */ /* 0x000fe400078e9623 */
[----:B------:R-:W-:Y:S02]  /*5ebe0*/  LOP3.LUT R46, R46, 0x80000000, R31, 0xf8, !PT ;  /* 0x800000002e2e7812 */ /* 0x000fe400078ef81f */
[----:B------:R-:W-:Y:S02]  /*5ebf0*/  LOP3.LUT R36, R13, R15, R36, 0x96, !PT ;  /* 0x0000000f0d247212 */ /* 0x000fe400078e9624 */
[----:B------:R-:W-:Y:S02]  /*5ec00*/  LOP3.LUT R11, R38, 0x1, RZ, 0xc0, !PT ;  /* 0x00000001260b7812 */ /* 0x000fe400078ec0ff */
[----:B------:R-:W-:-:S02]  /*5ec10*/  LOP3.LUT R13, R39, 0x7ffffffe, RZ, 0xc0, !PT ;  /* 0x7ffffffe270d7812 */ /* 0x000fc400078ec0ff */
[----:B------:R-:W-:Y:S01]  /*5ec20*/  LOP3.LUT R15, R39, 0x1, RZ, 0xc0, !PT ;  /* 0x00000001270f7812 */ /* 0x000fe200078ec0ff */
[----:B------:R2:W-:Y:S01]  /*5ec30*/  STL [R9+0x1c], R24 ;  /* 0x00001c1809007387 */ /* 0x0005e20000100800 */
[----:B------:R-:W-:Y:S02]  /*5ec40*/  SEL R17, RZ, 0x9908b0df, P3 ;  /* 0x9908b0dfff117807 */ /* 0x000fe40001800000 */
[----:B------:R-:W-:Y:S02]  /*5ec50*/  SHF.R.U32.HI R46, RZ, 0x1, R46 ;  /* 0x00000001ff2e7819 */ /* 0x000fe4000001162e */
[----:B------:R-:W-:Y:S02]  /*5ec60*/  LOP3.LUT R28, R38, 0x7ffffffe, RZ, 0xc0, !PT ;  /* 0x7ffffffe261c7812 */ /* 0x000fe400078ec0ff */
[----:B------:R-:W-:Y:S02]  /*5ec70*/  ISETP.NE.U32.AND P3, PT, R11, 0x1, PT ;  /* 0x000000010b00780c */ /* 0x000fe40003f65070 */
[----:B------:R-:W-:-:S02]  /*5ec80*/  LOP3.LUT R38, R13, 0x80000000, R38, 0xf8, !PT ;  /* 0x800000000d267812 */ /* 0x000fc400078ef826 */
[C---:B--2---:R-:W-:Y:S02]  /*5ec90*/  LOP3.LUT R24, R40.reuse, 0x7ffffffe, RZ, 0xc0, !PT ;  /* 0x7ffffffe28187812 */ /* 0x044fe400078ec0ff */
[----:B------:R-:W-:Y:S02]  /*5eca0*/  ISETP.NE.U32.AND P2, PT, R15, 0x1, PT ;  /* 0x000000010f00780c */ /* 0x000fe40003f45070 */
[C---:B------:R-:W-:Y:S02]  /*5ecb0*/  LOP3.LUT R11, R41.reuse, 0x7ffffffe, RZ, 0xc0, !PT ;  /* 0x7ffffffe290b7812 */ /* 0x040fe400078ec0ff */
[----:B------:R-:W-:Y:S02]  /*5ecc0*/  LOP3.LUT R13, R40, 0x1, RZ, 0xc0, !PT ;  /* 0x00000001280d7812 */ /* 0x000fe400078ec0ff */
[----:B------:R-:W-:Y:S02]  /*5ecd0*/  LOP3.LUT R19, R41, 0x1, RZ, 0xc0, !PT ;  /* 0x0000000129137812 */ /* 0x000fe400078ec0ff */
[----:B------:R-:W-:-:S02]  /*5ece0*/  LOP3.LUT R46, R46, R17, R37, 0x96, !PT ;  /* 0x000000112e2e7212 */ /* 0x000fc400078e9625 */
[----:B------:R-:W-:Y:S02]  /*5ecf0*/  LOP3.LUT R24, R24, 0x80000000, R39, 0xf8, !PT ;  /* 0x8000000018187812 */ /* 0x000fe400078ef827 */
[----:B------:R-:W-:Y:S02]  /*5ed00*/  SEL R15, RZ, 0x9908b0df, P3 ;  /* 0x9908b0dfff0f7807 */ /* 0x000fe40001800000 */
[----:B------:R-:W-:Y:S02]  /*5ed10*/  LOP3.LUT R11, R11, 0x80000000, R40, 0xf8, !PT ;  /* 0x800000000b0b7812 */ /* 0x000fe400078ef828 */
[----:B------:R-:W-:Y:S02]  /*5ed20*/  SEL R17, RZ, 0x9908b0df, P2 ;  /* 0x9908b0dfff117807 */ /* 0x000fe40001000000 */
[----:B------:R-:W-:Y:S02]  /*5ed30*/  LOP3.LUT R28, R28, 0x80000000, R33, 0xf8, !PT ;  /* 0x800000001c1c7812 */ /* 0x000fe400078ef821 */
[----:B------:R-:W-:-:S02]  /*5ed40*/  ISETP.NE.U32.AND P3, PT, R13, 0x1, PT ;  /* 0x000000010d00780c */ /* 0x000fc40003f65070 */
[----:B------:R-:W-:Y:S02]  /*5ed50*/  ISETP.NE.U32.AND P2, PT, R19, 0x1, PT ;  /* 0x000000011300780c */ /* 0x000fe40003f45070 */
[----:B------:R-:W-:Y:S02]  /*5ed60*/  SHF.R.U32.HI R19, RZ, 0x1, R24 ;  /* 0x00000001ff137819 */ /* 0x000fe40000011618 */
[----:B------:R-:W-:Y:S02]  /*5ed70*/  SHF.R.U32.HI R24, RZ, 0x1, R11 ;  /* 0x00000001ff187819 */ /* 0x000fe4000001160b */
[----:B------:R-:W-:Y:S02]  /*5ed80*/  SHF.R.U32.HI R13, RZ, 0x1, R28 ;  /* 0x00000001ff0d7819 */ /* 0x000fe4000001161c */
[----:B------:R-:W-:Y:S02]  /*5ed90*/  SHF.R.U32.HI R38, RZ, 0x1, R38 ;  /* 0x00000001ff267819 */ /* 0x000fe40000011626 */
[----:B------:R-:W-:-:S02]  /*5eda0*/  SEL R23, RZ, 0x9908b0df, P3 ;  /* 0x9908b0dfff177807 */ /* 0x000fc40001800000 */
        /* <DEDUP_REMOVED lines=10> */
[----:B------:R2:W-:Y:S04]  /*5ee50*/  STL [R9+0x2c], R46 ;  /* 0x00002c2e09007387 */ /* 0x0005e80000100800 */
        /* <DEDUP_REMOVED lines=15> */
[----:B-----5:R-:W-:Y:S02]  /*5ef50*/  LOP3.LUT R28, R19, 0x7ffffffe, RZ, 0xc0, !PT ;  /* 0x7ffffffe131c7812 */ /* 0x020fe400078ec0ff */
[----:B------:R-:W-:Y:S02]  /*5ef60*/  ISETP.NE.U32.AND P3, PT, R17, 0x1, PT ;  /* 0x000000011100780c */ /* 0x000fe40003f65070 */
[----:B------:R-:W-:-:S02]  /*5ef70*/  LOP3.LUT R17, R19, 0x1, RZ, 0xc0, !PT ;  /* 0x0000000113117812 */ /* 0x000fc400078ec0ff */
[C---:B--2---:R-:W-:Y:S02]  /*5ef80*/  LOP3.LUT R24, R46.reuse, 0x7ffffffe, RZ, 0xc0, !PT ;  /* 0x7ffffffe2e187812 */ /* 0x044fe400078ec0ff */
[----:B------:R-:W-:Y:S02]  /*5ef90*/  LOP3.LUT R27, R46, 0x1, RZ, 0xc0, !PT ;  /* 0x000000012e1b7812 */ /* 0x000fe400078ec0ff */
[----:B------:R-:W-:Y:S02]  /*5efa0*/  LOP3.LUT R28, R28, 0x80000000, R13, 0xf8, !PT ;  /* 0x800000001c1c7812 */ /* 0x000fe400078ef80d */
[----:B------:R-:W-:Y:S02]  /*5efb0*/  SEL R13, RZ, 0x9908b0df, P3 ;  /* 0x9908b0dfff0d7807 */ /* 0x000fe40001800000 */
[----:B------:R-:W-:Y:S02]  /*5efc0*/  LOP3.LUT R26, R26, 0x80000000, R41, 0xf8, !PT ;  /* 0x800000001a1a7812 */ /* 0x000fe400078ef829 */
[----:B------:R-:W-:-:S02]  /*5efd0*/  ISETP.NE.U32.AND P2, PT, R17, 0x1, PT ;  /* 0x000000011100780c */ /* 0x000fc40003f45070 */
        /* <DEDUP_REMOVED lines=17> */
.L_x_316:
[----:B------:R-:W3:Y:S04]  /*5f0f0*/  LDL R13, [R9+-0xc] ;  /* 0xfffff400090d7983 */ /* 0x000ee80000100800 */
[----:B------:R-:W4:Y:S04]  /*5f100*/  LDL R15, [R9+-0x4] ;  /* 0xfffffc00090f7983 */ /* 0x000f280000100800 */
        /* <DEDUP_REMOVED lines=27> */
[----:B--2---:R-:W-:Y:S02]  /*5f2c0*/  LOP3.LUT R45, R17, 0x1, RZ, 0xc0, !PT ;  /* 0x00000001112d7812 */ /* 0x004fe400078ec0ff */
[----:B------:R-:W-:-:S02]  /*5f2d0*/  LOP3.LUT R46, R19, 0x7ffffffe, RZ, 0xc0, !PT ;  /* 0x7ffffffe132e7812 */ /* 0x000fc400078ec0ff */
[----:B------:R-:W-:Y:S02]  /*5f2e0*/  LOP3.LUT R47, R19, 0x1, RZ, 0xc0, !PT ;  /* 0x00000001132f7812 */ /* 0x000fe400078ec0ff */
[----:B------:R-:W-:Y:S02]  /*5f2f0*/  SEL R49, RZ, 0x9908b0df, P2 ;  /* 0x9908b0dfff317807 */ /* 0x000fe40001000000 */
[----:B------:R-:W-:Y:S02]  /*5f300*/  LOP3.LUT R48, R48, 0x80000000, R17, 0xf8, !PT ;  /* 0x8000000030307812 */ /* 0x000fe400078ef811 */
[----:B------:R-:W-:Y:S02]  /*5f310*/  LOP3.LUT R46, R46, 0x80000000, R15, 0xf8, !PT ;  /* 0x800000002e2e7812 */ /* 0x000fe400078ef80f */
[----:B------:R-:W-:Y:S02]  /*5f320*/  ISETP.NE.U32.AND P2, PT, R47, 0x1, PT ;  /* 0x000000012f00780c */ /* 0x000fe40003f45070 */
[----:B------:R-:W-:-:S02]  /*5f330*/  ISETP.NE.U32.AND P3, PT, R45, 0x1, PT ;  /* 0x000000012d00780c */ /* 0x000fc40003f65070 */
[C---:B------:R-:W-:Y:S02]  /*5f340*/  LOP3.LUT R45, R24.reuse, 0x7ffffffe, RZ, 0xc0, !PT ;  /* 0x7ffffffe182d7812 */ /* 0x040fe400078ec0ff */
[----:B------:R-:W-:Y:S02]  /*5f350*/  LOP3.LUT R47, R24, 0x1, RZ, 0xc0, !PT ;  /* 0x00000001182f7812 */ /* 0x000fe400078ec0ff */
[----:B------:R-:W-:Y:S02]  /*5f360*/  SHF.R.U32.HI R48, RZ, 0x1, R48 ;  /* 0x00000001ff307819 */ /* 0x000fe40000011630 */
[----:B------:R-:W-:Y:S02]  /*5f370*/  SHF.R.U32.HI R46, RZ, 0x1, R46 ;  /* 0x00000001ff2e7819 */ /* 0x000fe4000001162e */
[----:B------:R-:W-:Y:S02]  /*5f380*/  SEL R15, RZ, 0x9908b0df, P2 ;  /* 0x9908b0dfff0f7807 */ /* 0x000fe40001000000 */
[----:B------:R-:W-:-:S02]  /*5f390*/  LOP3.LUT R45, R45, 0x80000000, R19, 0xf8, !PT ;  /* 0x800000002d2d7812 */ /* 0x000fc400078ef813 */
[----:B------:R-:W-:Y:S02]  /*5f3a0*/  ISETP.NE.U32.AND P2, PT, R47, 0x1, PT ;  /* 0x000000012f00780c */ /* 0x000fe40003f45070 */
[----:B------:R-:W-:Y:S02]  /*5f3b0*/  LOP3.LUT R23, R48, R49, R23, 0x96, !PT ;  /* 0x0000003130177212 */ /* 0x000fe400078e9617 */
[----:B------:R-:W-:Y:S02]  /*5f3c0*/  LOP3.LUT R46, R46, R15, R25, 0x96, !PT ;  /* 0x0000000f2e2e7212 */ /* 0x000fe400078e9619 */
[C---:B------:R-:W-:Y:S02]  /*5f3d0*/  LOP3.LUT R25, R26.reuse, 0x7ffffffe, RZ, 0xc0, !PT ;  /* 0x7ffffffe1a197812 */ /* 0x040fe400078ec0ff */
[----:B------:R-:W-:Y:S02]  /*5f3e0*/  LOP3.LUT R15, R26, 0x1, RZ, 0xc0, !PT ;  /* 0x000000011a0f7812 */ /* 0x000fe400078ec0ff */
[----:B------:R-:W-:-:S02]  /*5f3f0*/  SHF.R.U32.HI R48, RZ, 0x1, R45 ;  /* 0x00000001ff307819 */ /* 0x000fc4000001162d */
[----:B------:R-:W-:Y:S01]  /*5f400*/  SEL R19, RZ, 0x9908b0df, P2 ;  /* 0x9908b0dfff137807 */ /* 0x000fe20001000000 */
[----:B------:R2:W-:Y:S01]  /*5f410*/  STL [R9+-0x8], R23 ;  /* 0xfffff81709007387 */ /* 0x0005e20000100800 */
[----:B------:R-:W-:Y:S02]  /*5f420*/  LOP3.LUT R25, R25, 0x80000000, R24, 0xf8, !PT ;  /* 0x8000000019197812 */ /* 0x000fe400078ef818 */
[----:B------:R-:W-:Y:S02]  /*5f430*/  ISETP.NE.U32.AND P2, PT, R15, 0x1, PT ;  /* 0x000000010f00780c */ /* 0x000fe40003f45070 */
[----:B------:R-:W-:Y:S02]  /*5f440*/  LOP3.LUT R48, R48, R19, R27, 0x96, !PT ;  /* 0x0000001330307212 */ /* 0x000fe400078e961b */
[C---:B------:R-:W-:Y:S02]  /*5f450*/  LOP3.LUT R19, R28.reuse, 0x7ffffffe, RZ, 0xc0, !PT ;  /* 0x7ffffffe1c137812 */ /* 0x040fe400078ec0ff */
[----:B--2---:R-:W-:-:S02]  /*5f460*/  LOP3.LUT R23, R28, 0x1, RZ, 0xc0, !PT ;  /* 0x000000011c177812 */ /* 0x004fc400078ec0ff */
[----:B------:R-:W-:Y:S02]  /*5f470*/  SHF.R.U32.HI R24, RZ, 0x1, R25 ;  /* 0x00000001ff187819 */ /* 0x000fe40000011619 */
[----:B------:R-:W-:Y:S02]  /*5f480*/  SEL R15, RZ, 0x9908b0df, P2 ;  /* 0x9908b0dfff0f7807 */ /* 0x000fe40001000000 */
[----:B------:R-:W-:Y:S02]  /*5f490*/  LOP3.LUT R19, R19, 0x80000000, R26, 0xf8, !PT ;  /* 0x8000000013137812 */ /* 0x000fe400078ef81a */
[----:B------:R-:W-:Y:S02]  /*5f4a0*/  ISETP.NE.U32.AND P2, PT, R23, 0x1, PT ;  /* 0x000000011700780c */ /* 0x000fe40003f45070 */
[C---:B------:R-:W-:Y:S02]  /*5f4b0*/  LOP3.LUT R23, R30.reuse, 0x7ffffffe, RZ, 0xc0, !PT ;  /* 0x7ffffffe1e177812 */ /* 0x040fe400078ec0ff */
[----:B------:R-:W-:-:S02]  /*5f4c0*/  LOP3.LUT R25, R30, 0x1, RZ, 0xc0, !PT ;  /* 0x000000011e197812 */ /* 0x000fc400078ec0ff */
[----:B------:R-:W-:Y:S02]  /*5f4d0*/  LOP3.LUT R24, R24, R15, R29, 0x96, !PT ;  /* 0x0000000f18187212 */ /* 0x000fe400078e961d */
[----:B------:R-:W-:Y:S02]  /*5f4e0*/  SHF.R.U32.HI R26, RZ, 0x1, R19 ;  /* 0x00000001ff1a7819 */ /* 0x000fe40000011613 */
[----:B------:R-:W-:Y:S02]  /*5f4f0*/  SEL R15, RZ, 0x9908b0df, P2 ;  /* 0x9908b0dfff0f7807 */ /* 0x000fe40001000000 */
[----:B------:R-:W-:Y:S02]  /*5f500*/  LOP3.LUT R23, R23, 0x80000000, R28, 0xf8, !PT ;  /* 0x8000000017177812 */ /* 0x000fe400078ef81c */
[----:B------:R-:W-:Y:S02]  /*5f510*/  ISETP.NE.U32.AND P2, PT, R25, 0x1, PT ;  /* 0x000000011900780c */ /* 0x000fe40003f45070 */
[----:B------:R-:W-:-:S02]  /*5f520*/  LOP3.LUT R28, R26, R15, R31, 0x96, !PT ;  /* 0x0000000f1a1c7212 */ /* 0x000fc400078e961f */
[----:B------:R-:W-:Y:S02]  /*5f530*/  SHF.R.U32.HI R26, RZ, 0x1, R23 ;  /* 0x00000001ff1a7819 */ /* 0x000fe40000011617 */
[C---:B------:R-:W-:Y:S02]  /*5f540*/  LOP3.LUT R15, R33.reuse, 0x7ffffffe, RZ, 0xc0, !PT ;  /* 0x7ffffffe210f7812 */ /* 0x040fe400078ec0ff */
[----:B------:R-:W-:Y:S02]  /*5f550*/  SEL R23, RZ, 0x9908b0df, P2 ;  /* 0x9908b0dfff177807 */ /* 0x000fe40001000000 */
[----:B------:R-:W-:Y:S01]  /*5f560*/  LOP3.LUT R19, R33, 0x1, RZ, 0xc0, !PT ;  /* 0x0000000121137812 */ /* 0x000fe200078ec0ff */
[----:B------:R2:W-:Y:S01]  /*5f570*/  STL [R9+-0x4], R46 ;  /* 0xfffffc2e09007387 */ /* 0x0005e20000100800 */
[----:B------:R-:W-:Y:S02]  /*5f580*/  LOP3.LUT R15, R15, 0x80000000, R30, 0xf8, !PT ;  /* 0x800000000f0f7812 */ /* 0x000fe400078ef81e */
[----:B------:R-:W-:Y:S01]  /*5f590*/  ISETP.NE.U32.AND P2, PT, R19, 0x1, PT ;  /* 0x000000011300780c */ /* 0x000fe20003f45070 */
[----:B------:R4:W-:Y:S01]  /*5f5a0*/  STL [R9+0x4], R24 ;  /* 0x0000041809007387 */ /* 0x0009e20000100800 */
[----:B------:R-:W-:-:S02]  /*5f5b0*/  LOP3.LUT R19, R36, 0x1, RZ, 0xc0, !PT ;  /* 0x0000000124137812 */ /* 0x000fc400078ec0ff */
[----:B--2---:R-:W-:Y:S02]  /*5f5c0*/  LOP3.LUT R46, R26, R23, R35, 0x96, !PT ;  /* 0x000000171a2e7212 */ /* 0x004fe400078e9623 */
[----:B------:R-:W-:Y:S02]  /*5f5d0*/  LOP3.LUT R26, R36, 0x7ffffffe, RZ, 0xc0, !PT ;  /* 0x7ffffffe241a7812 */ /* 0x000fe400078ec0ff */
[----:B----4-:R-:W-:Y:S02]  /*5f5e0*/  SHF.R.U32.HI R24, RZ, 0x1, R15 ;  /* 0x00000001ff187819 */ /* 0x010fe4000001160f */
[----:B------:R-:W-:Y:S02]  /*5f5f0*/  SEL R15, RZ, 0x9908b0df, P2 ;  /* 0x9908b0dfff0f7807 */ /* 0x000fe40001000000 */
[----:B------:R-:W-:Y:S02]  /*5f600*/  LOP3.LUT R33, R26, 0x80000000, R33, 0xf8, !PT ;  /* 0x800000001a217812 */ /* 0x000fe400078ef821 */
[----:B------:R-:W-:-:S02]  /*5f610*/  ISETP.NE.U32.AND P2, PT, R19, 0x1, PT ;  /* 0x000000011300780c */ /* 0x000fc40003f45070 */
[----:B------:R-:W-:Y:S02]  /*5f620*/  LOP3.LUT R26, R24, R15, R37, 0x96, !PT ;  /* 0x0000000f181a7212 */ /* 0x000fe400078e9625 */
[----:B------:R-:W-:Y:S02]  /*5f630*/  SHF.R.U32.HI R24, RZ, 0x1, R33 ;  /* 0x00000001ff187819 */ /* 0x000fe40000011621 */
[----:B------:R-:W-:Y:S02]  /*5f640*/  SEL R15, RZ, 0x9908b0df, P2 ;  /* 0x9908b0dfff0f7807 */ /* 0x000fe40001000000 */
[C---:B------:R-:W-:Y:S01]  /*5f650*/  LOP3.LUT R23, R38.reuse, 0x1, RZ, 0xc0, !PT ;  /* 0x0000000126177812 */ /* 0x040fe200078ec0ff */
[----:B------:R2:W-:Y:S01]  /*5f660*/  STL [R9+0x8], R28 ;  /* 0x0000081c09007387 */ /* 0x0005e20000100800 */
[----:B------:R-:W-:Y:S02]  /*5f670*/  LOP3.LUT R19, R38, 0x7ffffffe, RZ, 0xc0, !PT ;  /* 0x7ffffffe26137812 */ /* 0x000fe400078ec0ff */
[----:B------:R-:W-:-:S02]  /*5f680*/  LOP3.LUT R24, R24, R15, R39, 0x96, !PT ;  /* 0x0000000f18187212 */ /* 0x000fc400078e9627 */
[----:B------:R-:W-:Y:S02]  /*5f690*/  ISETP.NE.U32.AND P2, PT, R23, 0x1, PT ;  /* 0x000000011700780c */ /* 0x000fe40003f45070 */
[----:B------:R-:W-:Y:S02]  /*5f6a0*/  LOP3.LUT R23, R13, 0x1, RZ, 0xc0, !PT ;  /* 0x000000010d177812 */ /* 0x000fe400078ec0ff */
[----:B--2---:R-:W-:Y:S01]  /*5f6b0*/  LOP3.LUT R28, R17, 0x7ffffffe, RZ, 0xc0, !PT ;  /* 0x7ffffffe111c7812 */ /* 0x004fe200078ec0ff */
[----:B------:R-:W-:Y:S01]  /*5f6c0*/  UIADD3 UR4, UPT, UPT, UR4, 0xc, URZ ;  /* 0x0000000c04047890 */ /* 0x000fe2000fffe0ff */
[----:B------:R-:W-:Y:S02]  /*5f6d0*/  LOP3.LUT R19, R19, 0x80000000, R36, 0xf8, !PT ;  /* 0x8000000013137812 */ /* 0x000fe400078ef824 */
[----:B------:R-:W-:Y:S02]  /*5f6e0*/  LOP3.LUT R28, R28, 0x80000000, R13, 0xf8, !PT ;  /* 0x800000001c1c7812 */ /* 0x000fe400078ef80d */
[----:B------:R-:W-:-:S02]  /*5f6f0*/  SEL R25, RZ, 0x9908b0df, P3 ;  /* 0x9908b0dfff197807 */ /* 0x000fc40001800000 */
[----:B------:R-:W-:Y:S02]  /*5f700*/  SEL R13, RZ, 0x9908b0df, P2 ;  /* 0x9908b0dfff0d7807 */ /* 0x000fe40001000000 */
[----:B------:R-:W-:Y:S01]  /*5f710*/  ISETP.NE.U32.AND P3, PT, R23, 0x1, PT ;  /* 0x000000011700780c */ /* 0x000fe20003f65070 */
[----:B------:R2:W-:Y:S01]  /*5f720*/  STL [R9+0x10], R26 ;  /* 0x0000101a09007387 */ /* 0x0005e20000100800 */
[----:B------:R-:W-:Y:S01]  /*5f730*/  UISETP.NE.AND UP0, UPT, UR4, 0x18c, UPT ;  /* 0x0000018c0400788c */ /* 0x000fe2000bf05270 */
[----:B------:R-:W-:Y:S02]  /*5f740*/  SHF.R.U32.HI R28, RZ, 0x1, R28 ;  /* 0x00000001ff1c7819 */ /* 0x000fe4000001161c */
[----:B------:R-:W-:Y:S02]  /*5f750*/  SEL R23, RZ, 0x9908b0df, P3 ;  /* 0x9908b0dfff177807 */ /* 0x000fe40001800000 */
[----:B--2---:R-:W-:Y:S02]  /*5f760*/  SHF.R.U32.HI R26, RZ, 0x1, R19 ;  /* 0x00000001ff1a7819 */ /* 0x004fe40000011613 */
[----:B------:R-:W-:-:S02]  /*5f770*/  SHF.R.U32.HI R19, RZ, 0x1, R40 ;  /* 0x00000001ff137819 */ /* 0x000fc40000011628 */
[----:B------:R-:W-:Y:S02]  /*5f780*/  LOP3.LUT R26, R26, R13, R41, 0x96, !PT ;  /* 0x0000000d1a1a7212 */ /* 0x000fe400078e9629 */
[----:B------:R-:W-:Y:S02]  /*5f790*/  LOP3.LUT R42, R19, R23, R42, 0x96, !PT ;  /* 0x00000017132a7212 */ /* 0x000fe400078e962a */
[----:B------:R-:W-:Y:S01]  /*5f7a0*/  LOP3.LUT R28, R28, R25, R43, 0x96, !PT ;  /* 0x000000191c1c7212 */ /* 0x000fe200078e962b */
[----:B------:R-:W-:Y:S04]  /*5f7b0*/  STL [R9], R48 ;  /* 0x0000003009007387 */ /* 0x000fe80000100800 */
        /* <DEDUP_REMOVED lines=27> */
.L_x_314:
[----:B------:R-:W-:Y:S05]  /*5f970*/  BSYNC.RECONVERGENT B0 ;  /* 0x0000000000007941 */ /* 0x000fea0003800200 */
.L_x_313:
        /* <DEDUP_REMOVED lines=43> */
.L_x_319:
        /* <DEDUP_REMOVED lines=40> */
[----:B------:R-:W-:Y:S02]  /*5feb0*/  LOP3.LUT R45, R35, 0x1, RZ, 0xc0, !PT ;  /* 0x00000001232d7812 */ /* 0x000fe400078ec0ff */
[----:B------:R-:W-:Y:S02]  /*5fec0*/  LOP3.LUT R46, R44, 0x1, RZ, 0xc0, !PT ;  /* 0x000000012c2e7812 */ /* 0x000fe400078ec0ff */
[----:B------:R-:W-:Y:S02]  /*5fed0*/  LOP3.LUT R48, R48, 0x80000000, R44, 0xf8, !PT ;  /* 0x8000000030307812 */ /* 0x000fe400078ef82c */
[----:B------:R-:W-:Y:S02]  /*5fee0*/  SEL R44, RZ, 0x9908b0df, P3 ;  /* 0x9908b0dfff2c7807 */ /* 0x000fe40001800000 */
[----:B------:R-:W-:-:S02]  /*5fef0*/  ISETP.NE.U32.AND P3, PT, R45, 0x1, PT ;  /* 0x000000012d00780c */ /* 0x000fc40003f65070 */
[----:B------:R-:W-:Y:S02]  /*5ff00*/  ISETP.NE.U32.AND P2, PT, R46, 0x1, PT ;  /* 0x000000012e00780c */ /* 0x000fe40003f45070 */
[----:B------:R-:W-:Y:S02]  /*5ff10*/  SHF.R.U32.HI R47, RZ, 0x1, R47 ;  /* 0x00000001ff2f7819 */ /* 0x000fe4000001162f */
        /* <DEDUP_REMOVED lines=11> */
[----:B------:R-:W-:Y:S01]  /*5ffd0*/  ISETP.NE.U32.AND P2, PT, R41, 0x1, PT ;  /* 0x000000012900780c */ /* 0x000fe20003f45070 */
[----:B------:R3:W-:Y:S01]  /*5ffe0*/  STL [R11+0xc], R13 ;  /* 0x00000c0d0b007387 */ /* 0x0007e20000100800 */
[----:B------:R-:W-:Y:S02]  /*5fff0*/  LOP3.LUT R47, R30, 0x1, RZ, 0xc0, !PT ;  /* 0x000000011e2f7812 */ /* 0x000fe400078ec0ff */
[----:B------:R-:W-:Y:S02]  /*60000*/  LOP3.LUT R45, R45, 0x80000000, R40, 0xf8, !PT ;  /* 0x800000002d2d7812 */ /* 0x000fe400078ef828 */
[----:B------:R-:W-:Y:S02]  /*60010*/  SHF.R.U32.HI R40, RZ, 0x1, R44 ;  /* 0x00000001ff287819 */ /* 0x000fe4000001162c */
[----:B------:R-:W-:-:S02]  /*60020*/  LOP3.LUT R41, R37, 0x7ffffffe, RZ, 0xc0, !PT ;  /* 0x7ffffffe25297812 */ /* 0x000fc400078ec0ff */
[----:B---3--:R-:W-:Y:S02]  /*60030*/  SEL R13, RZ, 0x9908b0df, P2 ;  /* 0x9908b0dfff0d7807 */ /* 0x008fe40001000000 */
[----:B------:R-:W-:Y:S02]  /*60040*/  ISETP.NE.U32.AND P3, PT, R47, 0x1, PT ;  /* 0x000000012f00780c */ /* 0x000fe40003f65070 */
[----:B------:R-:W-:Y:S02]  /*60050*/  LOP3.LUT R40, R40, R13, R39, 0x96, !PT ;  /* 0x0000000d28287212 */ /* 0x000fe400078e9627 */
[----:B------:R-:W-:Y:S02]  /*60060*/  LOP3.LUT R13, R37, 0x1, RZ, 0xc0, !PT ;  /* 0x00000001250d7812 */ /* 0x000fe400078ec0ff */
[----:B------:R-:W-:Y:S02]  /*60070*/  LOP3.LUT R41, R41, 0x80000000, R30, 0xf8, !PT ;  /* 0x8000000029297812 */ /* 0x000fe400078ef81e */
[----:B------:R-:W-:-:S02]  /*60080*/  SHF.R.U32.HI R45, RZ, 0x1, R45 ;  /* 0x00000001ff2d7819 */ /* 0x000fc4000001162d */
[----:B------:R-:W-:Y:S02]  /*60090*/  SEL R35, RZ, 0x9908b0df, P3 ;  /* 0x9908b0dfff237807 */ /* 0x000fe40001800000 */
[----:B------:R-:W-:Y:S02]  /*600a0*/  LOP3.LUT R30, R38, 0x7ffffffe, RZ, 0xc0, !PT ;  /* 0x7ffffffe261e7812 */ /* 0x000fe400078ec0ff */
[----:B------:R-:W-:Y:S02]  /*600b0*/  ISETP.NE.U32.AND P3, PT, R13, 0x1, PT ;  /* 0x000000010d00780c */ /* 0x000fe40003f65070 */
[----:B------:R-:W-:Y:S02]  /*600c0*/  LOP3.LUT R13, R29, 0x7ffffffe, RZ, 0xc0, !PT ;  /* 0x7ffffffe1d0d7812 */ /* 0x000fe400078ec0ff */
[----:B------:R-:W-:Y:S02]  /*600d0*/  LOP3.LUT R36, R45, R35, R36, 0x96, !PT ;  /* 0x000000232d247212 */ /* 0x000fe400078e9624 */
[----:B------:R-:W-:-:S02]  /*600e0*/  LOP3.LUT R37, R30, 0x80000000, R37, 0xf8, !PT ;  /* 0x800000001e257812 */ /* 0x000fc400078ef825 */
[----:B------:R-:W-:Y:S02]  /*600f0*/  LOP3.LUT R35, R38, 0x1, RZ, 0xc0, !PT ;  /* 0x0000000126237812 */ /* 0x000fe400078ec0ff */
[----:B------:R-:W-:Y:S02]  /*60100*/  LOP3.LUT R30, R29, 0x1, RZ, 0xc0, !PT ;  /* 0x000000011d1e7812 */ /* 0x000fe400078ec0ff */
[----:B------:R-:W-:Y:S02]  /*60110*/  LOP3.LUT R38, R13, 0x80000000, R38, 0xf8, !PT ;  /* 0x800000000d267812 */ /* 0x000fe400078ef826 */
[----:B------:R-:W-:Y:S02]  /*60120*/  SEL R13, RZ, 0x9908b0df, P3 ;  /* 0x9908b0dfff0d7807 */ /* 0x000fe40001800000 */
[----:B------:R-:W-:Y:S02]  /*60130*/  ISETP.NE.U32.AND P2, PT, R35, 0x1, PT ;  /* 0x000000012300780c */ /* 0x000fe40003f45070 */
[----:B------:R-:W-:-:S02]  /*60140*/  ISETP.NE.U32.AND P3, PT, R30, 0x1, PT ;  /* 0x000000011e00780c */ /* 0x000fc40003f65070 */
[----:B------:R-:W-:Y:S01]  /*60150*/  SHF.R.U32.HI R30, RZ, 0x1, R41 ;  /* 0x00000001ff1e7819 */ /* 0x000fe20000011629 */
[----:B------:R3:W-:Y:S01]  /*60160*/  STL [R11+0x14], R42 ;  /* 0x0000142a0b007387 */ /* 0x0007e20000100800 */
[----:B------:R-:W-:Y:S02]  /*60170*/  SHF.R.U32.HI R37, RZ, 0x1, R37 ;  /* 0x00000001ff257819 */ /* 0x000fe40000011625 */
[----:B------:R-:W-:Y:S02]  /*60180*/  SEL R35, RZ, 0x9908b0df, P2 ;  /* 0x9908b0dfff237807 */ /* 0x000fe40001000000 */
[----:B------:R-:W-:Y:S02]  /*60190*/  SHF.R.U32.HI R38, RZ, 0x1, R38 ;  /* 0x00000001ff267819 */ /* 0x000fe40000011626 */
[----:B------:R-:W-:Y:S01]  /*601a0*/  SEL R39, RZ, 0x9908b0df, P3 ;  /* 0x9908b0dfff277807 */ /* 0x000fe20001800000 */
[----:B------:R4:W-:Y:S01]  /*601b0*/  STL [R11+0x1c], R40 ;  /* 0x00001c280b007387 */ /* 0x0009e20000100800 */
[----:B--2---:R-:W-:-:S02]  /*601c0*/  LOP3.LUT R30, R30, R13, R33, 0x96, !PT ;  /* 0x0000000d1e1e7212 */ /* 0x004fc400078e9621 */
[C---:B---3--:R-:W-:Y:S02]  /*601d0*/  LOP3.LUT R42, R26.reuse, 0x7ffffffe, RZ, 0xc0, !PT ;  /* 0x7ffffffe1a2a7812 */ /* 0x048fe400078ec0ff */
[----:B------:R-:W-:Y:S02]  /*601e0*/  LOP3.LUT R13, R26, 0x1, RZ, 0xc0, !PT ;  /* 0x000000011a0d7812 */ /* 0x000fe400078ec0ff */
[----:B------:R-:W-:Y:S02]  /*601f0*/  LOP3.LUT R28, R37, R35, R28, 0x96, !PT ;  /* 0x00000023251c7212 */ /* 0x000fe400078e961c */
[----:B------:R-:W-:Y:S02]  /*60200*/  LOP3.LUT R38, R38, R39, R31, 0x96, !PT ;  /* 0x0000002726267212 */ /* 0x000fe400078e961f */
[----:B----4-:R-:W-:Y:S02]  /*60210*/  LOP3.LUT R40, R24, 0x7ffffffe, RZ, 0xc0, !PT ;  /* 0x7ffffffe18287812 */ /* 0x010fe400078ec0ff */
[----:B------:R-:W-:-:S02]  /*60220*/  LOP3.LUT R42, R42, 0x80000000, R29, 0xf8, !PT ;  /* 0x800000002a2a7812 */ /* 0x000fc400078ef81d */
[C---:B------:R-:W-:Y:S02]  /*60230*/  LOP3.LUT R31, R27.reuse, 0x1, RZ, 0xc0, !PT ;  /* 0x000000011b1f7812 */ /* 0x040fe400078ec0ff */
[----:B------:R-:W-:Y:S02]  /*60240*/  LOP3.LUT R29, R27, 0x7ffffffe, RZ, 0xc0, !PT ;  /* 0x7ffffffe1b1d7812 */ /* 0x000fe400078ec0ff */
[----:B------:R-:W-:Y:S02]  /*60250*/  ISETP.NE.U32.AND P3, PT, R13, 0x1, PT ;  /* 0x000000010d00780c */ /* 0x000fe40003f65070 */
[----:B------:R-:W-:Y:S01]  /*60260*/  LOP3.LUT R40, R40, 0x80000000, R27, 0xf8, !PT ;  /* 0x8000000028287812 */ /* 0x000fe200078ef81b */
[----:B------:R2:W-:Y:S01]  /*60270*/  STL [R11+0x28], R28 ;  /* 0x0000281c0b007387 */ /* 0x0005e20000100800 */
[----:B------:R-:W-:Y:S02]  /*60280*/  LOP3.LUT R27, R24, 0x1, RZ, 0xc0, !PT ;  /* 0x00000001181b7812 */ /* 0x000fe400078ec0ff */
[----:B------:R-:W-:-:S02]  /*60290*/  ISETP.NE.U32.AND P2, PT, R31, 0x1, PT ;  /* 0x000000011f00780c */ /* 0x000fc40003f45070 */
[----:B------:R-:W-:Y:S02]  /*602a0*/  LOP3.LUT R13, R15, 0x7ffffffe, RZ, 0xc0, !PT ;  /* 0x7ffffffe0f0d7812 */ /* 0x000fe400078ec0ff */
[----:B------:R-:W-:Y:S02]  /*602b0*/  LOP3.LUT R29, R29, 0x80000000, R26, 0xf8, !PT ;  /* 0x800000001d1d7812 */ /* 0x000fe400078ef81a */
[----:B------:R-:W-:Y:S02]  /*602c0*/  SEL R26, RZ, 0x9908b0df, P3 ;  /* 0x9908b0dfff1a7807 */ /* 0x000fe40001800000 */
[----:B--2---:R-:W-:Y:S02]  /*602d0*/  LOP3.LUT R28, R15, 0x1, RZ, 0xc0, !PT ;  /* 0x000000010f1c7812 */ /* 0x004fe400078ec0ff */
[----:B------:R-:W-:Y:S02]  /*602e0*/  ISETP.NE.U32.AND P3, PT, R27, 0x1, PT ;  /* 0x000000011b00780c */ /* 0x000fe40003f65070 */
[----:B------:R-:W-:-:S02]  /*602f0*/  LOP3.LUT R13, R13, 0x80000000, R24, 0xf8, !PT ;  /* 0x800000000d0d7812 */ /* 0x000fc400078ef818 */
[----:B------:R-:W-:Y:S02]  /*60300*/  SEL R27, RZ, 0x9908b0df, P2 ;  /* 0x9908b0dfff1b7807 */ /* 0x000fe40001000000 */
[----:B------:R-:W-:Y:S02]  /*60310*/  ISETP.NE.U32.AND P2, PT, R28, 0x1, PT ;  /* 0x000000011c00780c */ /* 0x000fe40003f45070 */
[----:B------:R-:W-:Y:S02]  /*60320*/  SHF.R.U32.HI R28, RZ, 0x1, R29 ;  /* 0x00000001ff1c7819 */ /* 0x000fe4000001161d */
[----:B------:R-:W-:Y:S02]  /*60330*/  SHF.R.U32.HI R24, RZ, 0x1, R13 ;  /* 0x00000001ff187819 */ /* 0x000fe4000001160d */
[----:B------:R-:W-:Y:S02]  /*60340*/  SHF.R.U32.HI R42, RZ, 0x1, R42 ;  /* 0x00000001ff2a7819 */ /* 0x000fe4000001162a */
        /* <DEDUP_REMOVED lines=19> */
[----:B------:R-:W5:Y:S04]  /*60480*/  LDL R13, [R17+0x4c] ;  /* 0x00004c00110d7983 */ /* 0x000f680000100800 */
[----:B------:R-:W5:Y:S04]  /*60490*/  LDL R23, [R17+0x674] ;  /* 0x0006740011177983 */ /* 0x000f680000100800 */
[----:B------:R-:W5:Y:S04]  /*604a0*/  LDL R29, [R17+0x678] ;  /* 0x00067800111d7983 */ /* 0x000f680000100800 */
[----:B--2---:R-:W2:Y:S01]  /*604b0*/  LDL R30, [R17+0x67c] ;  /* 0x00067c00111e7983 */ /* 0x004ea20000100800 */
[----:B------:R-:W-:-:S04]  /*604c0*/  UIADD3 UR4, UPT, UPT, UR4, 0x10, URZ ;  /* 0x0000001004047890 */ /* 0x000fc8000fffe0ff */
[----:B------:R-:W-:Y:S01]  /*604d0*/  UISETP.NE.AND UP0, UPT, UR4, 0xe0, UPT ;  /* 0x000000e00400788c */ /* 0x000fe2000bf05270 */
[----:B---3--:R-:W-:Y:S01]  /*604e0*/  VIADD R11, R11, 0x40 ;  /* 0x000000400b0b7836 */ /* 0x008fe20000000000 */
[C---:B----4-:R-:W-:Y:S02]  /*604f0*/  LOP3.LUT R26, R19.reuse, 0x7ffffffe, RZ, 0xc0, !PT ;  /* 0x7ffffffe131a7812 */ /* 0x050fe400078ec0ff */
[----:B------:R-:W-:Y:S02]  /*60500*/  LOP3.LUT R25, R19, 0x1, RZ, 0xc0, !PT ;  /* 0x0000000113197812 */ /* 0x000fe400078ec0ff */
[C---:B-----5:R-:W-:Y:S02]  /*60510*/  LOP3.LUT R28, R27.reuse, 0x7ffffffe, RZ, 0xc0, !PT ;  /* 0x7ffffffe1b1c7812 */ /* 0x060fe400078ec0ff */
[----:B------:R-:W-:Y:S02]  /*60520*/  LOP3.LUT R26, R26, 0x80000000, R15, 0xf8, !PT ;  /* 0x800000001a1a7812 */ /* 0x000fe400078ef80f */
[----:B------:R-:W-:-:S02]  /*60530*/  LOP3.LUT R15, R27, 0x1, RZ, 0xc0, !PT ;  /* 0x000000011b0f7812 */ /* 0x000fc400078ec0ff */
[----:B------:R-:W-:Y:S02]  /*60540*/  ISETP.NE.U32.AND P3, PT, R25, 0x1, PT ;  /* 0x000000011900780c */ /* 0x000fe40003f65070 */
[C---:B------:R-:W-:Y:S02]  /*60550*/  LOP3.LUT R24, R13.reuse, 0x7ffffffe, RZ, 0xc0, !PT ;  /* 0x7ffffffe0d187812 */ /* 0x040fe400078ec0ff */
[----:B------:R-:W-:Y:S02]  /*60560*/  LOP3.LUT R28, R28, 0x80000000, R19, 0xf8, !PT ;  /* 0x800000001c1c7812 */ /* 0x000fe400078ef813 */
[----:B------:R-:W-:Y:S02]  /*60570*/  LOP3.LUT R19, R13, 0x1, RZ, 0xc0, !PT ;  /* 0x000000010d137812 */ /* 0x000fe400078ec0ff */
[----:B------:R-:W-:Y:S02]  /*60580*/  ISETP.NE.U32.AND P2, PT, R15, 0x1, PT ;  /* 0x000000010f00780c */ /* 0x000fe40003f45070 */
[----:B------:R-:W-:-:S02]  /*60590*/  LOP3.LUT R24, R24, 0x80000000, R27, 0xf8, !PT ;  /* 0x8000000018187812 */ /* 0x000fc400078ef81b */
[----:B------:R-:W-:Y:S02]  /*605a0*/  SEL R15, RZ, 0x9908b0df, P3 ;  /* 0x9908b0dfff0f7807 */ /* 0x000fe40001800000 */
[----:B------:R-:W-:Y:S02]  /*605b0*/  ISETP.NE.U32.AND P3, PT, R19, 0x1, PT ;  /* 0x000000011300780c */ /* 0x000fe40003f65070 */
[----:B------:R-:W-:Y:S02]  /*605c0*/  SHF.R.U32.HI R25, RZ, 0x1, R24 ;  /* 0x00000001ff197819 */ /* 0x000fe40000011618 */
[----:B------:R-:W-:Y:S02]  /*605d0*/  SHF.R.U32.HI R26, RZ, 0x1, R26 ;  /* 0x00000001ff1a7819 */ /* 0x000fe4000001161a */
[----:B------:R-:W-:Y:S02]  /*605e0*/  SHF.R.U32.HI R28, RZ, 0x1, R28 ;  /* 0x00000001ff1c7819 */ /* 0x000fe4000001161c */
[----:B------:R-:W-:-:S02]  /*605f0*/  SEL R19, RZ, 0x9908b0df, P2 ;  /* 0x9908b0dfff137807 */ /* 0x000fc40001000000 */
[----:B------:R-:W-:Y:S02]  /*60600*/  SEL R24, RZ, 0x9908b0df, P3 ;  /* 0x9908b0dfff187807 */ /* 0x000fe40001800000 */
[----:B------:R-:W-:Y:S02]  /*60610*/  LOP3.LUT R26, R26, R15, R23, 0x96, !PT ;  /* 0x0000000f1a1a7212 */ /* 0x000fe400078e9617 */
[----:B------:R-:W-:Y:S02]  /*60620*/  LOP3.LUT R28, R28, R19, R29, 0x96, !PT ;  /* 0x000000131c1c7212 */ /* 0x000fe400078e961d */
[----:B--2---:R-:W-:Y:S01]  /*60630*/  LOP3.LUT R24, R25, R24, R30, 0x96, !PT ;  /* 0x0000001819187212 */ /* 0x004fe200078e961e */
[----:B------:R3:W-:Y:S04]  /*60640*/  STL [R17+0x40], R26 ;  /* 0x0000401a11007387 */ /* 0x0007e80000100800 */
[----:B------:R3:W-:Y:S04]  /*60650*/  STL [R17+0x44], R28 ;  /* 0x0000441c11007387 */ /* 0x0007e80000100800 */
[----:B------:R3:W-:Y:S01]  /*60660*/  STL [R17+0x48], R24 ;  /* 0x0000481811007387 */ /* 0x0007e20000100800 */
[----:B------:R-:W-:Y:S05]  /*60670*/  BRA.U UP0, `(.L_x_319) ;  /* 0xfffffff5006c7547 */ /* 0x000fea000b83ffff */
[----:B------:R2:W5:Y:S01]  /*60680*/  LDL R11, [R1+0x38c] ;  /* 0x00038c00010b7983 */ /* 0x0005620000100800 */
[----:B---3--:R-:W-:-:S07]  /*60690*/  IMAD.MOV.U32 R24, RZ, RZ, 0xe3 ;  /* 0x000000e3ff187424 */ /* 0x008fce00078e00ff */
.L_x_320:
[----:B------:R-:W-:-:S05]  /*606a0*/  IMAD R15, R24, 0x4, R1 ;  /* 0x00000004180f7824 */ /* 0x000fca00078e0201 */
[----:B------:R-:W3:Y:S04]  /*606b0*/  LDL R25, [R15+0x4] ;  /* 0x000004000f197983 */ /* 0x000ee80000100800 */
        /* <DEDUP_REMOVED lines=16> */
[C---:B------:R-:W-:Y:S02]  /*607c0*/  LOP3.LUT R11, R31.reuse, 0x1, RZ, 0xc0, !PT ;  /* 0x000000011f0b7812 */ /* 0x040fe400078ec0ff */
[----:B------:R-:W-:Y:S01]  /*607d0*/  LOP3.LUT R28, R28, 0x80000000, R25, 0xf8, !PT ;  /* 0x800000001c1c7812 */ /* 0x000fe200078ef819 */
[----:B------:R-:W-:Y:S01]  /*607e0*/  STL [R15], R26 ;  /* 0x0000001a0f007387 */ /* 0x000fe20000100800 */
        /* <DEDUP_REMOVED lines=39> */
[----:B------:R-:W-:Y:S02]  /*60a60*/  LOP3.LUT R26, R26, R13, R29, 0x96, !PT ;  /* 0x0000000d1a1a7212 */ /* 0x000fe400078e961d */
[----:B------:R-:W-:Y:S02]  /*60a70*/  LOP3.LUT R13, R31, 0x7ffffffe, RZ, 0xc0, !PT ;  /* 0x7ffffffe1f0d7812 */ /* 0x000fe400078ec0ff */
[----:B------:R-:W-:Y:S01]  /*60a80*/  LOP3.LUT R28, R28, 0x80000000, R23, 0xf8, !PT ;  /* 0x800000001c1c7812 */ /* 0x000fe200078ef817 */
[----:B------:R2:W-:Y:S01]  /*60a90*/  STL [R27], R26 ;  /* 0x0000001a1b007387 */ /* 0x0005e20000100800 */
[----:B------:R-:W-:Y:S02]  /*60aa0*/  ISETP.NE.U32.AND P3, PT, R15, 0x1, PT ;  /* 0x000000010f00780c */ /* 0x000fe40003f65070 */
[----:B------:R-:W-:-:S02]  /*60ab0*/  LOP3.LUT R15, R31, 0x1, RZ, 0xc0, !PT ;  /* 0x000000011f0f7812 */ /* 0x000fc400078ec0ff */
[C---:B------:R-:W-:Y:S02]  /*60ac0*/  LOP3.LUT R36, R25.reuse, 0x7ffffffe, RZ, 0xc0, !PT ;  /* 0x7ffffffe19247812 */ /* 0x040fe400078ec0ff */
[----:B------:R-:W-:Y:S02]  /*60ad0*/  LOP3.LUT R23, R25, 0x1, RZ, 0xc0, !PT ;  /* 0x0000000119177812 */ /* 0x000fe400078ec0ff */
[----:B------:R-:W-:Y:S02]  /*60ae0*/  LOP3.LUT R30, R13, 0x80000000, R30, 0xf8, !PT ;  /* 0x800000000d1e7812 */ /* 0x000fe400078ef81e */
[----:B------:R-:W-:Y:S02]  /*60af0*/  SEL R13, RZ, 0x9908b0df, P3 ;  /* 0x9908b0dfff0d7807 */ /* 0x000fe40001800000 */
        /* <DEDUP_REMOVED lines=27> */
[----:B---3--:R-:W-:Y:S02]  /*60cb0*/  LOP3.LUT R36, R31, 0x7ffffffe, RZ, 0xc0, !PT ;  /* 0x7ffffffe1f247812 */ /* 0x008fe400078ec0ff */
[C---:B----4-:R-:W-:Y:S02]  /*60cc0*/  LOP3.LUT R27, R29.reuse, 0x7ffffffe, RZ, 0xc0, !PT ;  /* 0x7ffffffe1d1b7812 */ /* 0x050fe400078ec0ff */
[----:B------:R-:W-:Y:S02]  /*60cd0*/  LOP3.LUT R30, R29, 0x1, RZ, 0xc0, !PT ;  /* 0x000000011d1e7812 */ /* 0x000fe400078ec0ff */
[----:B------:R-:W-:-:S02]  /*60ce0*/  ISETP.NE.U32.AND P3, PT, R25, 0x1, PT ;  /* 0x000000011900780c */ /* 0x000fc40003f65070 */
[----:B------:R-:W-:Y:S02]  /*60cf0*/  LOP3.LUT R36, R36, 0x80000000, R29, 0xf8, !PT ;  /* 0x8000000024247812 */ /* 0x000fe400078ef81d */
[----:B------:R-:W-:Y:S02]  /*60d00*/  LOP3.LUT R27, R27, 0x80000000, R28, 0xf8, !PT ;  /* 0x800000001b1b7812 */ /* 0x000fe400078ef81c */
[----:B------:R-:W-:Y:S02]  /*60d10*/  LOP3.LUT R29, R31, 0x1, RZ, 0xc0, !PT ;  /* 0x000000011f1d7812 */ /* 0x000fe400078ec0ff */
[----:B------:R-:W-:Y:S02]  /*60d20*/  ISETP.NE.U32.AND P2, PT, R30, 0x1, PT ;  /* 0x000000011e00780c */ /* 0x000fe40003f45070 */
[C---:B------:R-:W-:Y:S02]  /*60d30*/  LOP3.LUT R28, R11.reuse, 0x7ffffffe, RZ, 0xc0, !PT ;  /* 0x7ffffffe0b1c7812 */ /* 0x040fe400078ec0ff */
[----:B------:R-:W-:-:S02]  /*60d40*/  LOP3.LUT R30, R11, 0x1, RZ, 0xc0, !PT ;  /* 0x000000010b1e7812 */ /* 0x000fc400078ec0ff */
[----:B------:R-:W-:Y:S02]  /*60d50*/  SEL R25, RZ, 0x9908b0df, P3 ;  /* 0x9908b0dfff197807 */ /* 0x000fe40001800000 */
[----:B------:R-:W-:Y:S02]  /*60d60*/  ISETP.NE.U32.AND P3, PT, R29, 0x1, PT ;  /* 0x000000011d00780c */ /* 0x000fe40003f65070 */
[----:B------:R-:W-:Y:S02]  /*60d70*/  LOP3.LUT R31, R28, 0x80000000, R31, 0xf8, !PT ;  /* 0x800000001c1f7812 */ /* 0x000fe400078ef81f */
[----:B------:R-:W-:Y:S02]  /*60d80*/  SEL R29, RZ, 0x9908b0df, P2 ;  /* 0x9908b0dfff1d7807 */ /* 0x000fe40001000000 */
[----:B------:R-:W-:Y:S02]  /*60d90*/  ISETP.NE.U32.AND P2, PT, R30, 0x1, PT ;  /* 0x000000011e00780c */ /* 0x000fe40003f45070 */
[----:B------:R-:W-:-:S02]  /*60da0*/  SHF.R.U32.HI R28, RZ, 0x1, R27 ;  /* 0x00000001ff1c7819 */ /* 0x000fc4000001161b */
[----:B------:R-:W-:Y:S02]  /*60db0*/  SHF.R.U32.HI R30, RZ, 0x1, R31 ;  /* 0x00000001ff1e7819 */ /* 0x000fe4000001161f */
[----:B------:R-:W-:Y:S02]  /*60dc0*/  SHF.R.U32.HI R26, RZ, 0x1, R26 ;  /* 0x00000001ff1a7819 */ /* 0x000fe4000001161a */
[----:B------:R-:W-:Y:S02]  /*60dd0*/  SHF.R.U32.HI R36, RZ, 0x1, R36 ;  /* 0x00000001ff247819 */ /* 0x000fe40000011624 */
[----:B------:R-:W-:Y:S02]  /*60de0*/  SEL R27, RZ, 0x9908b0df, P3 ;  /* 0x9908b0dfff1b7807 */ /* 0x000fe40001800000 */
[----:B------:R-:W-:Y:S02]  /*60df0*/  SEL R31, RZ, 0x9908b0df, P2 ;  /* 0x9908b0dfff1f7807 */ /* 0x000fe40001000000 */
[----:B------:R-:W-:-:S02]  /*60e00*/  LOP3.LUT R26, R26, R25, R23, 0x96, !PT ;  /* 0x000000191a1a7212 */ /* 0x000fc400078e9617 */
[----:B------:R-:W-:Y:S02]  /*60e10*/  LOP3.LUT R28, R28, R29, R19, 0x96, !PT ;  /* 0x0000001d1c1c7212 */ /* 0x000fe400078e9613 */
[----:B------:R-:W-:Y:S02]  /*60e20*/  LOP3.LUT R36, R36, R27, R17, 0x96, !PT ;  /* 0x0000001b24247212 */ /* 0x000fe400078e9611 */
[----:B------:R-:W-:Y:S01]  /*60e30*/  LOP3.LUT R30, R30, R31, R15, 0x96, !PT ;  /* 0x0000001f1e1e7212 */ /* 0x000fe200078e960f */
[----:B------:R3:W-:Y:S04]  /*60e40*/  STL [R13], R26 ;  /* 0x0000001a0d007387 */ /* 0x0007e80000100800 */
[----:B------:R3:W-:Y:S04]  /*60e50*/  STL [R13+0x4], R28 ;  /* 0x0000041c0d007387 */ /* 0x0007e80000100800 */
[----:B------:R3:W-:Y:S04]  /*60e60*/  STL [R13+0x8], R36 ;  /* 0x000008240d007387 */ /* 0x0007e80000100800 */
[----:B------:R3:W-:Y:S01]  /*60e70*/  STL [R13+0xc], R30 ;  /* 0x00000c1e0d007387 */ /* 0x0007e20000100800 */
[----:B------:R-:W-:-:S13]  /*60e80*/  ISETP.NE.AND P2, PT, R24, 0x26f, PT ;  /* 0x0000026f1800780c */ /* 0x000fda0003f45270 */
[----:B---3--:R-:W-:Y:S05]  /*60e90*/  @P2 BRA `(.L_x_320) ;  /* 0xfffffff800002947 */ /* 0x008fea000383ffff */
        /* <DEDUP_REMOVED lines=12> */
.L_x_318:
[----:B------:R-:W-:Y:S05]  /*60f60*/  BSYNC.RECONVERGENT B0 ;  /* 0x0000000000007941 */ /* 0x000fea0003800200 */
.L_x_317:
        /* <DEDUP_REMOVED lines=33> */
.L_x_326:
        /* <DEDUP_REMOVED lines=15> */
[----:B-----5:R-:W-:Y:S02]  /*61270*/  LOP3.LUT R28, R3, 0x7ffffffe, RZ, 0xc0, !PT ;  /* 0x7ffffffe031c7812 */ /* 0x020fe400078ec0ff */
[----:B------:R-:W-:-:S02]  /*61280*/  SEL R26, RZ, 0x9908b0df, P3 ;  /* 0x9908b0dfff1a7807 */ /* 0x000fc40001800000 */
[----:B------:R-:W-:Y:S02]  /*61290*/  LOP3.LUT R7, R9, 0x7ffffffe, RZ, 0xc0, !PT ;  /* 0x7ffffffe09077812 */ /* 0x000fe400078ec0ff */
[----:B------:R-:W-:Y:S02]  /*612a0*/  ISETP.NE.U32.AND P3, PT, R11, 0x1, PT ;  /* 0x000000010b00780c */ /* 0x000fe40003f65070 */
[----:B------:R-:W-:Y:S02]  /*612b0*/  LOP3.LUT R11, R3, 0x1, RZ, 0xc0, !PT ;  /* 0x00000001030b7812 */ /* 0x000fe400078ec0ff */
[----:B------:R-:W-:Y:S02]  /*612c0*/  LOP3.LUT R19, R28, 0x80000000, R9, 0xf8, !PT ;  /* 0x800000001c137812 */ /* 0x000fe400078ef809 */
[----:B------:R-:W-:Y:S02]  /*612d0*/  LOP3.LUT R7, R7, 0x80000000, R30, 0xf8, !PT ;  /* 0x8000000007077812 */ /* 0x000fe400078ef81e */
[----:B------:R-:W-:-:S02]  /*612e0*/  SEL R9, RZ, 0x9908b0df, P3 ;  /* 0x9908b0dfff097807 */ /* 0x000fc40001800000 */
[----:B------:R-:W-:Y:S02]  /*612f0*/  ISETP.NE.U32.AND P3, PT, R11, 0x1, PT ;  /* 0x000000010b00780c */ /* 0x000fe40003f65070 */
[----:B------:R-:W-:Y:S02]  /*61300*/  SHF.R.U32.HI R28, RZ, 0x1, R7 ;  /* 0x00000001ff1c7819 */ /* 0x000fe40000011607 */
[----:B------:R-:W-:Y:S02]  /*61310*/  SHF.R.U32.HI R24, RZ, 0x1, R24 ;  /* 0x00000001ff187819 */ /* 0x000fe40000011618 */
[----:B------:R-:W-:Y:S02]  /*61320*/  SHF.R.U32.HI R30, RZ, 0x1, R19 ;  /* 0x00000001ff1e7819 */ /* 0x000fe40000011613 */
        /* <DEDUP_REMOVED lines=9> */
.L_x_324:
[----:B------:R-:W2:Y:S04]  /*613c0*/  LDL R15, [R5+0x10] ;  /* 0x00001000050f7983 */ /* 0x000ea80000100800 */
[----:B------:R-:W3:Y:S01]  /*613d0*/  LDL R7, [R5+0x640] ;  /* 0x0006400005077983 */ /* 0x000ee20000100800 */
        /* <DEDUP_REMOVED lines=22> */
[----:B----4-:R-:W-:Y:S02]  /*61540*/  LOP3.LUT R15, R27, 0x1, RZ, 0xc0, !PT ;  /* 0x000000011b0f7812 */ /* 0x010fe400078ec0ff */
[----:B------:R-:W-:Y:S02]  /*61550*/  SHF.R.U32.HI R26, RZ, 0x1, R26 ;  /* 0x00000001ff1a7819 */ /* 0x000fe4000001161a */
[----:B--2---:R-:W-:-:S02]  /*61560*/  SEL R5, RZ, 0x9908b0df, P3 ;  /* 0x9908b0dfff057807 */ /* 0x004fc40001800000 */
[----:B------:R-:W-:Y:S02]  /*61570*/  ISETP.NE.U32.AND P3, PT, R15, 0x1, PT ;  /* 0x000000010f00780c */ /* 0x000fe40003f65070 */
[----:B------:R-:W-:Y:S02]  /*61580*/  LOP3.LUT R28, R27, 0x7ffffffe, RZ, 0xc0, !PT ;  /* 0x7ffffffe1b1c7812 */ /* 0x000fe400078ec0ff */
[----:B-----5:R-:W-:Y:S02]  /*61590*/  LOP3.LUT R15, R29, 0x1, RZ, 0xc0, !PT ;  /* 0x000000011d0f7812 */ /* 0x020fe400078ec0ff */
[----:B------:R-:W-:Y:S02]  /*615a0*/  LOP3.LUT R26, R26, R5, R23, 0x96, !PT ;  /* 0x000000051a1a7212 */ /* 0x000fe400078e9617 */
[----:B------:R-:W-:Y:S02]  /*615b0*/  SEL R5, RZ, 0x9908b0df, P3 ;  /* 0x9908b0dfff057807 */ /* 0x000fe40001800000 */
[----:B------:R-:W-:-:S02]  /*615c0*/  LOP3.LUT R28, R28, 0x80000000, R19, 0xf8, !PT ;  /* 0x800000001c1c7812 */ /* 0x000fc400078ef813 */
[----:B------:R-:W-:Y:S02]  /*615d0*/  ISETP.NE.U32.AND P3, PT, R15, 0x1, PT ;  /* 0x000000010f00780c */ /* 0x000fe40003f65070 */
[----:B------:R-:W-:Y:S02]  /*615e0*/  LOP3.LUT R30, R29, 0x7ffffffe, RZ, 0xc0, !PT ;  /* 0x7ffffffe1d1e7812 */ /* 0x000fe400078ec0ff */
[C---:B------:R-:W-:Y:S02]  /*615f0*/  LOP3.LUT R36, R3.reuse, 0x7ffffffe, RZ, 0xc0, !PT ;  /* 0x7ffffffe03247812 */ /* 0x040fe400078ec0ff */
[----:B------:R-:W-:Y:S02]  /*61600*/  LOP3.LUT R19, R3, 0x1, RZ, 0xc0, !PT ;  /* 0x0000000103137812 */ /* 0x000fe400078ec0ff */
[----:B------:R-:W-:Y:S02]  /*61610*/  SEL R15, RZ, 0x9908b0df, P3 ;  /* 0x9908b0dfff0f7807 */ /* 0x000fe40001800000 */
[----:B------:R-:W-:-:S02]  /*61620*/  LOP3.LUT R30, R30, 0x80000000, R27, 0xf8, !PT ;  /* 0x800000001e1e7812 */ /* 0x000fc400078ef81b */
[----:B------:R-:W-:Y:S02]  /*61630*/  LOP3.LUT R36, R36, 0x80000000, R29, 0xf8, !PT ;  /* 0x8000000024247812 */ /* 0x000fe400078ef81d */
[----:B------:R-:W-:Y:S02]  /*61640*/  ISETP.NE.U32.AND P3, PT, R19, 0x1, PT ;  /* 0x000000011300780c */ /* 0x000fe40003f65070 */
[----:B------:R-:W-:Y:S02]  /*61650*/  SHF.R.U32.HI R28, RZ, 0x1, R28 ;  /* 0x00000001ff1c7819 */ /* 0x000fe4000001161c */
[----:B------:R-:W-:Y:S02]  /*61660*/  SHF.R.U32.HI R30, RZ, 0x1, R30 ;  /* 0x00000001ff1e7819 */ /* 0x000fe4000001161e */
[----:B------:R-:W-:Y:S01]  /*61670*/  SHF.R.U32.HI R38, RZ, 0x1, R36 ;  /* 0x00000001ff267819 */ /* 0x000fe20000011624 */
[----:B------:R-:W-:Y:S01]  /*61680*/  VIADD R36, R24, 0x8 ;  /* 0x0000000818247836 */ /* 0x000fe20000000000 */
[----:B------:R-:W-:-:S02]  /*61690*/  SEL R19, RZ, 0x9908b0df, P3 ;  /* 0x9908b0dfff137807 */ /* 0x000fc40001800000 */
[----:B------:R-:W-:Y:S01]  /*616a0*/  LOP3.LUT R28, R28, R5, R13, 0x96, !PT ;  /* 0x000000051c1c7212 */ /* 0x000fe200078e960d */
[----:B------:R-:W-:Y:S01]  /*616b0*/  IMAD R5, R36, 0x4, R1 ;  /* 0x0000000424057824 */ /* 0x000fe200078e0201 */
[----:B------:R-:W-:Y:S02]  /*616c0*/  LOP3.LUT R30, R30, R15, R11, 0x96, !PT ;  /* 0x0000000f1e1e7212 */ /* 0x000fe400078e960b */
[----:B------:R-:W-:Y:S01]  /*616d0*/  LOP3.LUT R38, R38, R19, R9, 0x96, !PT ;  /* 0x0000001326267212 */ /* 0x000fe200078e9609 */
[----:B------:R2:W-:Y:S04]  /*616e0*/  STL [R7], R26 ;  /* 0x0000001a07007387 */ /* 0x0005e80000100800 */
        /* <DEDUP_REMOVED lines=15> */
[----:B---3--:R-:W-:Y:S02]  /*617e0*/  LOP3.LUT R7, R27, 0x1, RZ, 0xc0, !PT ;  /* 0x000000011b077812 */ /* 0x008fe400078ec0ff */
[----:B------:R-:W-:Y:S02]  /*617f0*/  SHF.R.U32.HI R26, RZ, 0x1, R26 ;  /* 0x00000001ff1a7819 */ /* 0x000fe4000001161a */
[----:B------:R-:W-:-:S02]  /*61800*/  SEL R3, RZ, 0x9908b0df, P3 ;  /* 0x9908b0dfff037807 */ /* 0x000fc40001800000 */
[----:B------:R-:W-:Y:S02]  /*61810*/  ISETP.NE.U32.AND P3, PT, R7, 0x1, PT ;  /* 0x000000010700780c */ /* 0x000fe40003f65070 */
[----:B------:R-:W-:Y:S02]  /*61820*/  LOP3.LUT R28, R27, 0x7ffffffe, RZ, 0xc0, !PT ;  /* 0x7ffffffe1b1c7812 */ /* 0x000fe400078ec0ff */
[----:B----4-:R-:W-:Y:S02]  /*61830*/  LOP3.LUT R7, R29, 0x1, RZ, 0xc0, !PT ;  /* 0x000000011d077812 */ /* 0x010fe400078ec0ff */
[----:B-----5:R-:W-:Y:S02]  /*61840*/  LOP3.LUT R26, R26, R3, R23, 0x96, !PT ;  /* 0x000000031a1a7212 */ /* 0x020fe400078e9617 */
        /* <DEDUP_REMOVED lines=15> */
[----:B------:R-:W-:Y:S02]  /*61940*/  LOP3.LUT R28, R28, R3, R15, 0x96, !PT ;  /* 0x000000031c1c7212 */ /* 0x000fe400078e960f */
[----:B------:R-:W-:Y:S02]  /*61950*/  LOP3.LUT R30, R30, R7, R13, 0x96, !PT ;  /* 0x000000071e1e7212 */ /* 0x000fe400078e960d */
[----:B------:R-:W-:Y:S01]  /*61960*/  LOP3.LUT R38, R38, R19, R11, 0x96, !PT ;  /* 0x0000001326267212 */ /* 0x000fe200078e960b */
[----:B------:R-:W-:Y:S01]  /*61970*/  IMAD R11, R36, 0x4, R1 ;  /* 0x00000004240b7824 */ /* 0x000fe200078e0201 */
[----:B------:R2:W-:Y:S04]  /*61980*/  STL [R5], R26 ;  /* 0x0000001a05007387 */ /* 0x0005e80000100800 */
[----:B------:R3:W-:Y:S04]  /*61990*/  STL [R5+0x4], R28 ;  /* 0x0000041c05007387 */ /* 0x0007e80000100800 */
[----:B------:R-:W-:Y:S04]  /*619a0*/  STL [R5+0x8], R30 ;  /* 0x0000081e05007387 */ /* 0x000fe80000100800 */
[----:B------:R4:W-:Y:S04]  /*619b0*/  STL [R5+0xc], R38 ;  /* 0x00000c2605007387 */ /* 0x0009e80000100800 */
[----:B------:R-:W2:Y:S04]  /*619c0*/  LDL R19, [R11+0x4] ;  /* 0x000004000b137983 */ /* 0x000ea80000100800 */
[----:B------:R-:W3:Y:S04]  /*619d0*/  LDL R27, [R11+0x8] ;  /* 0x000008000b1b7983 */ /* 0x000ee80000100800 */
        /* <DEDUP_REMOVED lines=11> */
[C---:B---3--:R-:W-:Y:S02]  /*61a90*/  LOP3.LUT R28, R27.reuse, 0x7ffffffe, RZ, 0xc0, !PT ;  /* 0x7ffffffe1b1c7812 */ /* 0x048fe400078ec0ff */
[----:B------:R-:W-:Y:S02]  /*61aa0*/  LOP3.LUT R9, R27, 0x1, RZ, 0xc0, !PT ;  /* 0x000000011b097812 */ /* 0x000fe400078ec0ff */
[----:B------:R-:W-:-:S02]  /*61ab0*/  SHF.R.U32.HI R26, RZ, 0x1, R26 ;  /* 0x00000001ff1a7819 */ /* 0x000fc4000001161a */
[----:B----4-:R-:W-:Y:S02]  /*61ac0*/  SEL R5, RZ, 0x9908b0df, P3 ;  /* 0x9908b0dfff057807 */ /* 0x010fe40001800000 */
[----:B------:R-:W-:Y:S02]  /*61ad0*/  LOP3.LUT R28, R28, 0x80000000, R19, 0xf8, !PT ;  /* 0x800000001c1c7812 */ /* 0x000fe400078ef813 */
[----:B------:R-:W-:Y:S02]  /*61ae0*/  ISETP.NE.U32.AND P3, PT, R9, 0x1, PT ;  /* 0x000000010900780c */ /* 0x000fe40003f65070 */
[----:B-----5:R-:W-:Y:S02]  /*61af0*/  LOP3.LUT R19, R36, 0x1, RZ, 0xc0, !PT ;  /* 0x0000000124137812 */ /* 0x020fe400078ec0ff */
[----:B------:R-:W-:Y:S02]  /*61b00*/  LOP3.LUT R30, R26, R5, R23, 0x96, !PT ;  /* 0x000000051a1e7212 */ /* 0x000fe400078e9617 */
[----:B------:R-:W-:-:S02]  /*61b10*/  LOP3.LUT R26, R36, 0x7ffffffe, RZ, 0xc0, !PT ;  /* 0x7ffffffe241a7812 */ /* 0x000fc400078ec0ff */
[----:B------:R-:W-:Y:S02]  /*61b20*/  SEL R9, RZ, 0x9908b0df, P3 ;  /* 0x9908b0dfff097807 */ /* 0x000fe40001800000 */
[----:B------:R-:W-:Y:S02]  /*61b30*/  LOP3.LUT R5, R7, 0x7ffffffe, RZ, 0xc0, !PT ;  /* 0x7ffffffe07057812 */ /* 0x000fe400078ec0ff */
[----:B------:R-:W-:Y:S02]  /*61b40*/  ISETP.NE.U32.AND P3, PT, R19, 0x1, PT ;  /* 0x000000011300780c */ /* 0x000fe40003f65070 */
[----:B------:R-:W-:Y:S02]  /*61b50*/  LOP3.LUT R23, R7, 0x1, RZ, 0xc0, !PT ;  /* 0x0000000107177812 */ /* 0x000fe400078ec0ff */
[----:B------:R-:W-:Y:S02]  /*61b60*/  LOP3.LUT R26, R26, 0x80000000, R27, 0xf8, !PT ;  /* 0x800000001a1a7812 */ /* 0x000fe400078ef81b */
[----:B------:R-:W-:-:S02]  /*61b70*/  LOP3.LUT R5, R5, 0x80000000, R36, 0xf8, !PT ;  /* 0x8000000005057812 */ /* 0x000fc400078ef824 */
[----:B------:R-:W-:Y:S02]  /*61b80*/  SEL R19, RZ, 0x9908b0df, P3 ;  /* 0x9908b0dfff137807 */ /* 0x000fe40001800000 */
[----:B------:R-:W-:Y:S02]  /*61b90*/  ISETP.NE.U32.AND P3, PT, R23, 0x1, PT ;  /* 0x000000011700780c */ /* 0x000fe40003f65070 */
[----:B------:R-:W-:Y:S02]  /*61ba0*/  SHF.R.U32.HI R38, RZ, 0x1, R26 ;  /* 0x00000001ff267819 */ /* 0x000fe4000001161a */
[----:B------:R-:W-:Y:S02]  /*61bb0*/  SHF.R.U32.HI R26, RZ, 0x1, R5 ;  /* 0x00000001ff1a7819 */ /* 0x000fe40000011605 */
[----:B------:R-:W-:Y:S02]  /*61bc0*/  SHF.R.U32.HI R28, RZ, 0x1, R28 ;  /* 0x00000001ff1c7819 */ /* 0x000fe4000001161c */
[----:B------:R-:W-:-:S02]  /*61bd0*/  SEL R5, RZ, 0x9908b0df, P3 ;  /* 0x9908b0dfff057807 */ /* 0x000fc40001800000 */
[----:B------:R-:W-:Y:S02]  /*61be0*/  LOP3.LUT R36, R28, R9, R15, 0x96, !PT ;  /* 0x000000091c247212 */ /* 0x000fe400078e960f */
[----:B------:R-:W-:Y:S02]  /*61bf0*/  LOP3.LUT R38, R38, R19, R3, 0x96, !PT ;  /* 0x0000001326267212 */ /* 0x000fe400078e9603 */
[----:B------:R-:W-:Y:S01]  /*61c00*/  LOP3.LUT R26, R26, R5, R13, 0x96, !PT ;  /* 0x000000051a1a7212 */ /* 0x000fe200078e960d */
        /* <DEDUP_REMOVED lines=13> */
[----:B------:R-:W-:Y:S02]  /*61ce0*/  ISETP.NE.U32.AND P3, PT, R15, 0x1, PT ;  /* 0x000000010f00780c */ /* 0x000fe40003f65070 */
[C---:B--2---:R-:W-:Y:S02]  /*61cf0*/  LOP3.LUT R11, R19.reuse, 0x1, RZ, 0xc0, !PT ;  /* 0x00000001130b7812 */ /* 0x044fe400078ec0ff */
[----:B------:R-:W-:Y:S02]  /*61d00*/  LOP3.LUT R28, R28, 0x80000000, R7, 0xf8, !PT ;  /* 0x800000001c1c7812 */ /* 0x000fe400078ef807 */
[----:B------:R-:W-:Y:S02]  /*61d10*/  LOP3.LUT R26, R19, 0x7ffffffe, RZ, 0xc0, !PT ;  /* 0x7ffffffe131a7812 */ /* 0x000fe400078ec0ff */
[----:B------:R-:W-:-:S02]  /*61d20*/  SEL R7, RZ, 0x9908b0df, P3 ;  /* 0x9908b0dfff077807 */ /* 0x000fc40001800000 */
[----:B------:R-:W-:Y:S02]  /*61d30*/  ISETP.NE.U32.AND P3, PT, R11, 0x1, PT ;  /* 0x000000010b00780c */ /* 0x000fe40003f65070 */
[C---:B----4-:R-:W-:Y:S02]  /*61d40*/  LOP3.LUT R30, R3.reuse, 0x7ffffffe, RZ, 0xc0, !PT ;  /* 0x7ffffffe031e7812 */ /* 0x050fe400078ec0ff */
[----:B------:R-:W-:Y:S02]  /*61d50*/  LOP3.LUT R11, R3, 0x1, RZ, 0xc0, !PT ;  /* 0x00000001030b7812 */ /* 0x000fe400078ec0ff */
[----:B------:R-:W-:Y:S02]  /*61d60*/  LOP3.LUT R26, R26, 0x80000000, R9, 0xf8, !PT ;  /* 0x800000001a1a7812 */ /* 0x000fe400078ef809 */
[----:B------:R-:W-:Y:S02]  /*61d70*/  SEL R9, RZ, 0x9908b0df, P3 ;  /* 0x9908b0dfff097807 */ /* 0x000fe40001800000 */
[----:B------:R-:W-:-:S02]  /*61d80*/  LOP3.LUT R30, R30, 0x80000000, R19, 0xf8, !PT ;  /* 0x800000001e1e7812 */ /* 0x000fc400078ef813 */
[----:B------:R-:W-:Y:S02]  /*61d90*/  ISETP.NE.U32.AND P3, PT, R11, 0x1, PT ;  /* 0x000000010b00780c */ /* 0x000fe40003f65070 */
[----:B------:R-:W-:Y:S02]  /*61da0*/  SHF.R.U32.HI R28, RZ, 0x1, R28 ;  /* 0x00000001ff1c7819 */ /* 0x000fe4000001161c */
[----:B------:R-:W-:Y:S02]  /*61db0*/  SHF.R.U32.HI R26, RZ, 0x1, R26 ;  /* 0x00000001ff1a7819 */ /* 0x000fe4000001161a */
        /* <DEDUP_REMOVED lines=12> */
.L_x_325:
[----:B------:R-:W-:-:S05]  /*61e80*/  IMAD R7, R24, 0x4, R1 ;  /* 0x0000000418077824 */ /* 0x000fca00078e0201 */
[----:B------:R-:W3:Y:S04]  /*61e90*/  LDL R15, [R7+0x4] ;  /* 0x00000400070f7983 */ /* 0x000ee80000100800 */
[----:B------:R-:W4:Y:S04]  /*61ea0*/  LDL R25, [R7+0x8] ;  /* 0x0000080007197983 */ /* 0x000f280000100800 */
[----:B------:R-:W2:Y:S04]  /*61eb0*/  LDL R27, [R7+0xc] ;  /* 0x00000c00071b7983 */ /* 0x000ea80000100800 */
[----:B------:R-:W2:Y:S04]  /*61ec0*/  LDL R19, [R7+-0x38c] ;  /* 0xfffc740007137983 */ /* 0x000ea80000100800 */
        /* <DEDUP_REMOVED lines=8> */
[C---:B----4-:R-:W-:Y:S02]  /*61f50*/  LOP3.LUT R28, R25.reuse, 0x7ffffffe, RZ, 0xc0, !PT ;  /* 0x7ffffffe191c7812 */ /* 0x050fe400078ec0ff */
[----:B------:R-:W-:Y:S02]  /*61f60*/  LOP3.LUT R23, R25, 0x1, RZ, 0xc0, !PT ;  /* 0x0000000119177812 */ /* 0x000fe400078ec0ff */
[----:B------:R-:W-:-:S02]  /*61f70*/  SHF.R.U32.HI R26, RZ, 0x1, R26 ;  /* 0x00000001ff1a7819 */ /* 0x000fc4000001161a */
[----:B------:R-:W-:Y:S02]  /*61f80*/  SEL R3, RZ, 0x9908b0df, P3 ;  /* 0x9908b0dfff037807 */ /* 0x000fe40001800000 */
[----:B------:R-:W-:Y:S02]  /*61f90*/  LOP3.LUT R28, R28, 0x80000000, R15, 0xf8, !PT ;  /* 0x800000001c1c7812 */ /* 0x000fe400078ef80f */
[----:B------:R-:W-:Y:S02]  /*61fa0*/  ISETP.NE.U32.AND P3, PT, R23, 0x1, PT ;  /* 0x000000011700780c */ /* 0x000fe40003f65070 */
[----:B--2---:R-:W-:Y:S02]  /*61fb0*/  LOP3.LUT R15, R27, 0x1, RZ, 0xc0, !PT ;  /* 0x000000011b0f7812 */ /* 0x004fe400078ec0ff */
[----:B------:R-:W-:Y:S02]  /*61fc0*/  LOP3.LUT R26, R26, R3, R19, 0x96, !PT ;  /* 0x000000031a1a7212 */ /* 0x000fe400078e9613 */
[----:B------:R-:W-:-:S02]  /*61fd0*/  SEL R3, RZ, 0x9908b0df, P3 ;  /* 0x9908b0dfff037807 */ /* 0x000fc40001800000 */
        /* <DEDUP_REMOVED lines=14> */
[----:B------:R-:W-:Y:S01]  /*620c0*/  LOP3.LUT R30, R30, R15, R11, 0x96, !PT ;  /* 0x0000000f1e1e7212 */ /* 0x000fe200078e960b */
[----:B------:R-:W-:Y:S01]  /*620d0*/  IMAD R15, R36, 0x4, R1 ;  /* 0x00000004240f7824 */ /* 0x000fe200078e0201 */
        /* <DEDUP_REMOVED lines=8> */
[----:B------:R-:W4:Y:S04]  /*62160*/  LDL R23, [R15+-0x38c] ;  /* 0xfffc74000f177983 */ /* 0x000f280000100800 */
        /* <DEDUP_REMOVED lines=49> */
[----:B------:R-:W-:Y:S02]  /*62480*/  ISETP.NE.U32.AND P3, PT, R25, 0x1, PT ;  /* 0x000000011900780c */ /* 0x000fe40003f65070 */
[C---:B---3--:R-:W-:Y:S02]  /*62490*/  LOP3.LUT R28, R27.reuse, 0x7ffffffe, RZ, 0xc0, !PT ;  /* 0x7ffffffe1b1c7812 */ /* 0x048fe400078ec0ff */
[----:B----4-:R-:W-:Y:S02]  /*624a0*/  LOP3.LUT R15, R27, 0x1, RZ, 0xc0, !PT ;  /* 0x000000011b0f7812 */ /* 0x010fe400078ec0ff */
[----:B------:R-:W-:Y:S02]  /*624b0*/  LOP3.LUT R26, R26, 0x80000000, R13, 0xf8, !PT ;  /* 0x800000001a1a7812 */ /* 0x000fe400078ef80d */
[----:B------:R-:W-:-:S02]  /*624c0*/  SEL R13, RZ, 0x9908b0df, P3 ;  /* 0x9908b0dfff0d7807 */ /* 0x000fc40001800000 */
[----:B------:R-:W-:Y:S02]  /*624d0*/  LOP3.LUT R28, R28, 0x80000000, R23, 0xf8, !PT ;  /* 0x800000001c1c7812 */ /* 0x000fe400078ef817 */
[----:B------:R-:W-:Y:S02]  /*624e0*/  ISETP.NE.U32.AND P3, PT, R15, 0x1, PT ;  /* 0x000000010f00780c */ /* 0x000fe40003f65070 */
[----:B------:R-:W-:Y:S02]  /*624f0*/  LOP3.LUT R23, R29, 0x1, RZ, 0xc0, !PT ;  /* 0x000000011d177812 */ /* 0x000fe400078ec0ff */
[----:B------:R-:W-:Y:S02]  /*62500*/  SEL R15, RZ, 0x9908b0df, P3 ;  /* 0x9908b0dfff0f7807 */ /* 0x000fe40001800000 */
[----:B------:R-:W-:Y:S02]  /*62510*/  ISETP.NE.U32.AND P3, PT, R23, 0x1, PT ;  /* 0x000000011700780c */ /* 0x000fe40003f65070 */
[----:B------:R-:W-:-:S02]  /*62520*/  LOP3.LUT R30, R29, 0x7ffffffe, RZ, 0xc0, !PT ;  /* 0x7ffffffe1d1e7812 */ /* 0x000fc400078ec0ff */
[C---:B------:R-:W-:Y:S02]  /*62530*/  LOP3.LUT R36, R3.reuse, 0x7ffffffe, RZ, 0xc0, !PT ;  /* 0x7ffffffe03247812 */ /* 0x040fe400078ec0ff */
[----:B------:R-:W-:Y:S02]  /*62540*/  LOP3.LUT R25, R3, 0x1, RZ, 0xc0, !PT ;  /* 0x0000000103197812 */ /* 0x000fe400078ec0ff */
[----:B------:R-:W-:Y:S02]  /*62550*/  SEL R23, RZ, 0x9908b0df, P3 ;  /* 0x9908b0dfff177807 */ /* 0x000fe40001800000 */
[----:B------:R-:W-:Y:S02]  /*62560*/  LOP3.LUT R30, R30, 0x80000000, R27, 0xf8, !PT ;  /* 0x800000001e1e7812 */ /* 0x000fe400078ef81b */
[----:B------:R-:W-:Y:S02]  /*62570*/  LOP3.LUT R36, R36, 0x80000000, R29, 0xf8, !PT ;  /* 0x8000000024247812 */ /* 0x000fe400078ef81d */
[----:B------:R-:W-:-:S02]  /*62580*/  ISETP.NE.U32.AND P3, PT, R25, 0x1, PT ;  /* 0x000000011900780c */ /* 0x000fc40003f65070 */
[----:B------:R-:W-:Y:S02]  /*62590*/  SHF.R.U32.HI R26, RZ, 0x1, R26 ;  /* 0x00000001ff1a7819 */ /* 0x000fe4000001161a */
[----:B------:R-:W-:Y:S02]  /*625a0*/  SHF.R.U32.HI R28, RZ, 0x1, R28 ;  /* 0x00000001ff1c7819 */ /* 0x000fe4000001161c */
[----:B------:R-:W-:Y:S02]  /*625b0*/  SHF.R.U32.HI R30, RZ, 0x1, R30 ;  /* 0x00000001ff1e7819 */ /* 0x000fe4000001161e */
[----:B------:R-:W-:Y:S02]  /*625c0*/  SHF.R.U32.HI R36, RZ, 0x1, R36 ;  /* 0x00000001ff247819 */ /* 0x000fe40000011624 */
        /* <DEDUP_REMOVED lines=23> */
.L_x_323:
[----:B--2---:R-:W-:Y:S05]  /*62740*/  BSYNC.RECONVERGENT B0 ;  /* 0x0000000000007941 */ /* 0x004fea0003800200 */
.L_x_322:
        /* <DEDUP_REMOVED lines=19> */
.L_x_321:
        /* <DEDUP_REMOVED lines=22> */
.L_x_327:
        /* <DEDUP_REMOVED lines=31> */
.L_x_333:
        /* <DEDUP_REMOVED lines=37> */
.L_x_331:
        /* <DEDUP_REMOVED lines=35> */
[----:B------:R-:W-:Y:S02]  /*63050*/  ISETP.NE.U32.AND P2, PT, R3, 0x1, PT ;  /* 0x000000010300780c */ /* 0x000fe40003f45070 */
[----:B------:R-:W-:Y:S02]  /*63060*/  LOP3.LUT R46, R41, 0x7ffffffe, RZ, 0xc0, !PT ;  /* 0x7ffffffe292e7812 */ /* 0x000fe400078ec0ff */
[----:B------:R-:W-:Y:S02]  /*63070*/  LOP3.LUT R45, R7, 0x1, RZ, 0xc0, !PT ;  /* 0x00000001072d7812 */ /* 0x000fe400078ec0ff */
[----:B------:R-:W-:-:S02]  /*63080*/  LOP3.LUT R41, R44, 0x80000000, R41, 0xf8, !PT ;  /* 0x800000002c297812 */ /* 0x000fc400078ef829 */
[----:B------:R-:W-:Y:S02]  /*63090*/  SEL R44, RZ, 0x9908b0df, P2 ;  /* 0x9908b0dfff2c7807 */ /* 0x000fe40001000000 */
[----:B------:R-:W-:Y:S02]  /*630a0*/  LOP3.LUT R3, R46, 0x80000000, R43, 0xf8, !PT ;  /* 0x800000002e037812 */ /* 0x000fe400078ef82b */
[----:B------:R-:W-:Y:S02]  /*630b0*/  ISETP.NE.U32.AND P2, PT, R45, 0x1, PT ;  /* 0x000000012d00780c */ /* 0x000fe40003f45070 */
[C---:B------:R-:W-:Y:S02]  /*630c0*/  LOP3.LUT R46, R9.reuse, 0x7ffffffe, RZ, 0xc0, !PT ;  /* 0x7ffffffe092e7812 */ /* 0x040fe400078ec0ff */
[----:B------:R-:W-:Y:S02]  /*630d0*/  LOP3.LUT R43, R9, 0x1, RZ, 0xc0, !PT ;  /* 0x00000001092b7812 */ /* 0x000fe400078ec0ff */
[----:B------:R-:W-:-:S02]  /*630e0*/  SHF.R.U32.HI R48, RZ, 0x1, R41 ;  /* 0x00000001ff307819 */ /* 0x000fc40000011629 */
[----:B------:R-:W-:Y:S02]  /*630f0*/  SHF.R.U32.HI R3, RZ, 0x1, R3 ;  /* 0x00000001ff037819 */ /* 0x000fe40000011603 */
[----:B------:R-:W-:Y:S02]  /*63100*/  SEL R41, RZ, 0x9908b0df, P2 ;  /* 0x9908b0dfff297807 */ /* 0x000fe40001000000 */
[----:B------:R-:W-:Y:S02]  /*63110*/  LOP3.LUT R46, R46, 0x80000000, R7, 0xf8, !PT ;  /* 0x800000002e2e7812 */ /* 0x000fe400078ef807 */
[----:B------:R-:W-:Y:S02]  /*63120*/  ISETP.NE.U32.AND P2, PT, R43, 0x1, PT ;  /* 0x000000012b00780c */ /* 0x000fe40003f45070 */
[----:B------:R-:W-:Y:S02]  /*63130*/  LOP3.LUT R44, R3, R44, R11, 0x96, !PT ;  /* 0x0000002c032c7212 */ /* 0x000fe400078e960b */
[----:B------:R-:W-:-:S02]  /*63140*/  SHF.R.U32.HI R46, RZ, 0x1, R46 ;  /* 0x00000001ff2e7819 */ /* 0x000fc4000001162e */
[----:B------:R-:W-:Y:S02]  /*63150*/  SEL R3, RZ, 0x9908b0df, P2 ;  /* 0x9908b0dfff037807 */ /* 0x000fe40001000000 */
[C---:B------:R-:W-:Y:S02]  /*63160*/  LOP3.LUT R7, R15.reuse, 0x1, RZ, 0xc0, !PT ;  /* 0x000000010f077812 */ /* 0x040fe400078ec0ff */
[----:B------:R-:W-:Y:S02]  /*63170*/  LOP3.LUT R50, R15, 0x7ffffffe, RZ, 0xc0, !PT ;  /* 0x7ffffffe0f327812 */ /* 0x000fe400078ec0ff */
[----:B------:R-:W-:Y:S02]  /*63180*/  LOP3.LUT R46, R46, R3, R17, 0x96, !PT ;  /* 0x000000032e2e7212 */ /* 0x000fe400078e9611 */
[----:B------:R-:W-:Y:S02]  /*63190*/  ISETP.NE.U32.AND P2, PT, R7, 0x1, PT ;  /* 0x000000010700780c */ /* 0x000fe40003f45070 */
[----:B------:R-:W-:-:S02]  /*631a0*/  LOP3.LUT R52, R19, 0x7ffffffe, RZ, 0xc0, !PT ;  /* 0x7ffffffe13347812 */ /* 0x000fc400078ec0ff */
[----:B------:R-:W-:Y:S02]  /*631b0*/  LOP3.LUT R3, R19, 0x1, RZ, 0xc0, !PT ;  /* 0x0000000113037812 */ /* 0x000fe400078ec0ff */
[----:B------:R-:W-:Y:S02]  /*631c0*/  LOP3.LUT R50, R50, 0x80000000, R9, 0xf8, !PT ;  /* 0x8000000032327812 */ /* 0x000fe400078ef809 */
[----:B------:R-:W-:Y:S02]  /*631d0*/  SEL R7, RZ, 0x9908b0df, P2 ;  /* 0x9908b0dfff077807 */ /* 0x000fe40001000000 */
[----:B------:R-:W-:Y:S02]  /*631e0*/  LOP3.LUT R52, R52, 0x80000000, R15, 0xf8, !PT ;  /* 0x8000000034347812 */ /* 0x000fe400078ef80f */
[----:B------:R-:W-:Y:S02]  /*631f0*/  ISETP.NE.U32.AND P2, PT, R3, 0x1, PT ;  /* 0x000000010300780c */ /* 0x000fe40003f45070 */
[----:B------:R-:W-:-:S02]  /*63200*/  SHF.R.U32.HI R3, RZ, 0x1, R50 ;  /* 0x00000001ff037819 */ /* 0x000fc40000011632 */
[----:B------:R-:W-:Y:S01]  /*63210*/  LOP3.LUT R11, R23, 0x1, RZ, 0xc0, !PT ;  /* 0x00000001170b7812 */ /* 0x000fe200078ec0ff */
[----:B------:R3:W-:Y:S01]  /*63220*/  STL [R5+0xc], R42 ;  /* 0x00000c2a05007387 */ /* 0x0007e20000100800 */
[----:B------:R-:W-:Y:S02]  /*63230*/  SEL R9, RZ, 0x9908b0df, P2 ;  /* 0x9908b0dfff097807 */ /* 0x000fe40001000000 */
[----:B--2---:R-:W-:Y:S02]  /*63240*/  LOP3.LUT R24, R3, R7, R24, 0x96, !PT ;  /* 0x0000000703187212 */ /* 0x004fe400078e9618 */
[----:B------:R-:W-:Y:S01]  /*63250*/  ISETP.NE.U32.AND P2, PT, R11, 0x1, PT ;  /* 0x000000010b00780c */ /* 0x000fe20003f45070 */
[----:B------:R2:W-:Y:S01]  /*63260*/  STL [R5+0x10], R44 ;  /* 0x0000102c05007387 */ /* 0x0005e20000100800 */
[----:B------:R-:W-:Y:S02]  /*63270*/  LOP3.LUT R3, R26, 0x1, RZ, 0xc0, !PT ;  /* 0x000000011a037812 */ /* 0x000fe400078ec0ff */
[----:B---3--:R-:W-:-:S02]  /*63280*/  SHF.R.U32.HI R42, RZ, 0x1, R52 ;  /* 0x00000001ff2a7819 */ /* 0x008fc40000011634 */
[----:B------:R-:W-:Y:S02]  /*63290*/  SEL R7, RZ, 0x9908b0df, P2 ;  /* 0x9908b0dfff077807 */ /* 0x000fe40001000000 */
[----:B------:R-:W-:Y:S02]  /*632a0*/  LOP3.LUT R42, R42, R9, R25, 0x96, !PT ;  /* 0x000000092a2a7212 */ /* 0x000fe400078e9619 */
[----:B--2---:R-:W-:Y:S02]  /*632b0*/  LOP3.LUT R44, R23, 0x7ffffffe, RZ, 0xc0, !PT ;  /* 0x7ffffffe172c7812 */ /* 0x004fe400078ec0ff */
[----:B------:R-:W-:Y:S01]  /*632c0*/  LOP3.LUT R9, R27, 0x7ffffffe, RZ, 0xc0, !PT ;  /* 0x7ffffffe1b097812 */ /* 0x000fe200078ec0ff */
[----:B------:R2:W-:Y:S01]  /*632d0*/  STL [R5+0x18], R46 ;  /* 0x0000182e05007387 */ /* 0x0005e20000100800 */
[----:B------:R-:W-:Y:S02]  /*632e0*/  ISETP.NE.U32.AND P2, PT, R3, 0x1, PT ;  /* 0x000000010300780c */ /* 0x000fe40003f45070 */
[----:B------:R-:W-:-:S02]  /*632f0*/  LOP3.LUT R3, R27, 0x1, RZ, 0xc0, !PT ;  /* 0x000000011b037812 */ /* 0x000fc400078ec0ff */
[----:B------:R-:W-:Y:S02]  /*63300*/  LOP3.LUT R44, R44, 0x80000000, R19, 0xf8, !PT ;  /* 0x800000002c2c7812 */ /* 0x000fe400078ef813 */
[----:B--2---:R-:W-:Y:S02]  /*63310*/  LOP3.LUT R46, R26, 0x7ffffffe, RZ, 0xc0, !PT ;  /* 0x7ffffffe1a2e7812 */ /* 0x004fe400078ec0ff */
[----:B------:R-:W-:Y:S02]  /*63320*/  LOP3.LUT R26, R9, 0x80000000, R26, 0xf8, !PT ;  /* 0x80000000091a7812 */ /* 0x000fe400078ef81a */
[----:B------:R-:W-:Y:S02]  /*63330*/  SEL R9, RZ, 0x9908b0df, P2 ;  /* 0x9908b0dfff097807 */ /* 0x000fe40001000000 */
[----:B------:R-:W-:Y:S02]  /*63340*/  ISETP.NE.U32.AND P2, PT, R3, 0x1, PT ;  /* 0x000000010300780c */ /* 0x000fe40003f45070 */
[----:B------:R-:W-:-:S02]  /*63350*/  SHF.R.U32.HI R3, RZ, 0x1, R44 ;  /* 0x00000001ff037819 */ /* 0x000fc4000001162c */
[----:B------:R-:W-:Y:S02]  /*63360*/  LOP3.LUT R46, R46, 0x80000000, R23, 0xf8, !PT ;  /* 0x800000002e2e7812 */ /* 0x000fe400078ef817 */
[----:B------:R-:W-:Y:S02]  /*63370*/  LOP3.LUT R28, R3, R7, R28, 0x96, !PT ;  /* 0x00000007031c7212 */ /* 0x000fe400078e961c */
[----:B------:R-:W-:Y:S02]  /*63380*/  LOP3.LUT R3, R31, 0x1, RZ, 0xc0, !PT ;  /* 0x000000011f037812 */ /* 0x000fe400078ec0ff */
[----:B------:R-:W-:Y:S02]  /*63390*/  LOP3.LUT R48, R48, R41, R13, 0x96, !PT ;  /* 0x0000002930307212 */ /* 0x000fe400078e960d */
[----:B------:R-:W-:Y:S02]  /*633a0*/  SHF.R.U32.HI R46, RZ, 0x1, R46 ;  /* 0x00000001ff2e7819 */ /* 0x000fe4000001162e */
[----:B------:R-:W-:-:S02]  /*633b0*/  SEL R13, RZ, 0x9908b0df, P2 ;  /* 0x9908b0dfff0d7807 */ /* 0x000fc40001000000 */
[----:B------:R-:W-:Y:S02]  /*633c0*/  ISETP.NE.U32.AND P2, PT, R3, 0x1, PT ;  /* 0x000000010300780c */ /* 0x000fe40003f45070 */
[----:B------:R-:W-:Y:S02]  /*633d0*/  LOP3.LUT R3, R33, 0x1, RZ, 0xc0, !PT ;  /* 0x0000000121037812 */ /* 0x000fe400078ec0ff */
[----:B------:R-:W-:Y:S02]  /*633e0*/  LOP3.LUT R46, R46, R9, R29, 0x96, !PT ;  /* 0x000000092e2e7212 */ /* 0x000fe400078e961d */
[----:B------:R-:W-:Y:S02]  /*633f0*/  SHF.R.U32.HI R11, RZ, 0x1, R26 ;  /* 0x00000001ff0b7819 */ /* 0x000fe4000001161a */
[----:B------:R-:W-:Y:S02]  /*63400*/  SEL R9, RZ, 0x9908b0df, P2 ;  /* 0x9908b0dfff097807 */ /* 0x000fe40001000000 */
[----:B------:R-:W-:-:S02]  /*63410*/  ISETP.NE.U32.AND P2, PT, R3, 0x1, PT ;  /* 0x000000010300780c */ /* 0x000fc40003f45070 */
[----:B------:R-:W-:Y:S02]  /*63420*/  LOP3.LUT R3, R35, 0x1, RZ, 0xc0, !PT ;  /* 0x0000000123037812 */ /* 0x000fe400078ec0ff */
[----:B------:R-:W-:Y:S01]  /*63430*/  LOP3.LUT R30, R11, R13, R30, 0x96, !PT ;  /* 0x0000000d0b1e7212 */ /* 0x000fe200078e961e */
[----:B------:R2:W-:Y:S01]  /*63440*/  STL [R5+0x1c], R24 ;  /* 0x00001c1805007387 */ /* 0x0005e20000100800 */
[----:B------:R-:W-:Y:S02]  /*63450*/  SEL R13, RZ, 0x9908b0df, P2 ;  /* 0x9908b0dfff0d7807 */ /* 0x000fe40001000000 */
[----:B------:R-:W-:Y:S01]  /*63460*/  ISETP.NE.U32.AND P2, PT, R3, 0x1, PT ;  /* 0x000000010300780c */ /* 0x000fe20003f45070 */
[----:B------:R3:W-:Y:S01]  /*63470*/  STL [R5+0x24], R28 ;  /* 0x0000241c05007387 */ /* 0x0007e20000100800 */
[----:B------:R-:W-:Y:S02]  /*63480*/  LOP3.LUT R26, R31, 0x7ffffffe, RZ, 0xc0, !PT ;  /* 0x7ffffffe1f1a7812 */ /* 0x000fe400078ec0ff */
[----:B------:R-:W-:-:S02]  /*63490*/  LOP3.LUT R44, R33, 0x7ffffffe, RZ, 0xc0, !PT ;  /* 0x7ffffffe212c7812 */ /* 0x000fc400078ec0ff */
[C---:B------:R-:W-:Y:S02]  /*634a0*/  LOP3.LUT R3, R36.reuse, 0x1, RZ, 0xc0, !PT ;  /* 0x0000000124037812 */ /* 0x040fe400078ec0ff */
[----:B--2---:R-:W-:Y:S02]  /*634b0*/  LOP3.LUT R24, R36, 0x7ffffffe, RZ, 0xc0, !PT ;  /* 0x7ffffffe24187812 */ /* 0x004fe400078ec0ff */
[----:B---3--:R-:W-:Y:S02]  /*634c0*/  LOP3.LUT R28, R35, 0x7ffffffe, RZ, 0xc0, !PT ;  /* 0x7ffffffe231c7812 */ /* 0x008fe400078ec0ff */
[----:B------:R-:W-:Y:S02]  /*634d0*/  SEL R15, RZ, 0x9908b0df, P2 ;  /* 0x9908b0dfff0f7807 */ /* 0x000fe40001000000 */
[----:B------:R-:W-:Y:S02]  /*634e0*/  LOP3.LUT R26, R26, 0x80000000, R27, 0xf8, !PT ;  /* 0x800000001a1a7812 */ /* 0x000fe400078ef81b */
[----:B------:R-:W-:-:S02]  /*634f0*/  LOP3.LUT R44, R44, 0x80000000, R31, 0xf8, !PT ;  /* 0x800000002c2c7812 */ /* 0x000fc400078ef81f */
[----:B------:R-:W-:Y:S02]  /*63500*/  LOP3.LUT R28, R28, 0x80000000, R33, 0xf8, !PT ;  /* 0x800000001c1c7812 */ /* 0x000fe400078ef821 */
[----:B------:R-:W-:Y:S02]  /*63510*/  LOP3.LUT R24, R24, 0x80000000, R35, 0xf8, !PT ;  /* 0x8000000018187812 */ /* 0x000fe400078ef823 */
[----:B------:R-:W-:Y:S02]  /*63520*/  ISETP.NE.U32.AND P2, PT, R3, 0x1, PT ;  /* 0x000000010300780c */ /* 0x000fe40003f45070 */
[----:B------:R-:W-:Y:S02]  /*63530*/  SHF.R.U32.HI R26, RZ, 0x1, R26 ;  /* 0x00000001ff1a7819 */ /* 0x000fe4000001161a */
[----:B------:R-:W-:Y:S02]  /*63540*/  SHF.R.U32.HI R11, RZ, 0x1, R44 ;  /* 0x00000001ff0b7819 */ /* 0x000fe4000001162c */
[----:B------:R-:W-:-:S02]  /*63550*/  SHF.R.U32.HI R28, RZ, 0x1, R28 ;  /* 0x00000001ff1c7819 */ /* 0x000fc4000001161c */
        /* <DEDUP_REMOVED lines=24> */
[----:B---3--:R-:W-:-:S04]  /*636e0*/  LOP3.LUT R13, R7, 0x1, RZ, 0xc0, !PT ;  /* 0x00000001070d7812 */ /* 0x008fc800078ec0ff */
[----:B------:R-:W-:Y:S02]  /*636f0*/  ISETP.NE.U32.AND P2, PT, R13, 0x1, PT ;  /* 0x000000010d00780c */ /* 0x000fe40003f45070 */
[----:B----4-:R-:W-:Y:S02]  /*63700*/  LOP3.LUT R19, R15, 0x1, RZ, 0xc0, !PT ;  /* 0x000000010f137812 */ /* 0x010fe400078ec0ff */
[----:B-----5:R-:W-:Y:S02]  /*63710*/  LOP3.LUT R26, R3, 0x7ffffffe, RZ, 0xc0, !PT ;  /* 0x7ffffffe031a7812 */ /* 0x020fe400078ec0ff */
[----:B------:R-:W-:Y:S02]  /*63720*/  SEL R13, RZ, 0x9908b0df, P2 ;  /* 0x9908b0dfff0d7807 */ /* 0x000fe40001000000 */
[----:B------:R-:W-:Y:S02]  /*63730*/  LOP3.LUT R24, R15, 0x7ffffffe, RZ, 0xc0, !PT ;  /* 0x7ffffffe0f187812 */ /* 0x000fe400078ec0ff */
[----:B------:R-:W-:-:S02]  /*63740*/  ISETP.NE.U32.AND P2, PT, R19, 0x1, PT ;  /* 0x000000011300780c */ /* 0x000fc40003f45070 */
[----:B------:R-:W-:Y:S02]  /*63750*/  LOP3.LUT R9, R7, 0x7ffffffe, RZ, 0xc0, !PT ;  /* 0x7ffffffe07097812 */ /* 0x000fe400078ec0ff */
[----:B------:R-:W-:Y:S02]  /*63760*/  LOP3.LUT R25, R3, 0x1, RZ, 0xc0, !PT ;  /* 0x0000000103197812 */ /* 0x000fe400078ec0ff */
[----:B------:R-:W-:Y:S02]  /*63770*/  LOP3.LUT R19, R26, 0x80000000, R15, 0xf8, !PT ;  /* 0x800000001a137812 */ /* 0x000fe400078ef80f */
        /* <DEDUP_REMOVED lines=8> */
[----:B------:R-:W-:-:S02]  /*63800*/  LOP3.LUT R11, R24, R13, R11, 0x96, !PT ;  /* 0x0000000d180b7212 */ /* 0x000fc400078e960b */
        /* <DEDUP_REMOVED lines=8> */
.L_x_332:
[----:B---3--:R-:W-:-:S05]  /*63890*/  IMAD R7, R24, 0x4, R1 ;  /* 0x0000000418077824 */ /* 0x008fca00078e0201 */
        /* <DEDUP_REMOVED lines=126> */
[----:B----4-:R-:W-:Y:S05]  /*64080*/  @P2 BRA `(.L_x_332) ;  /* 0xfffffff800002947 */ /* 0x010fea000383ffff */
        /* <DEDUP_REMOVED lines=12> */
.L_x_330:
[----:B------:R-:W-:Y:S05]  /*64150*/  BSYNC.RECONVERGENT B0 ;  /* 0x0000000000007941 */ /* 0x000fea0003800200 */
.L_x_329:
[----:B------:R-:W-:-:S05]  /*64160*/  VIADD R24, R24, 0x1 ;  /* 0x0000000118187836 */ /* 0x000fca0000000000 */
[----:B------:R3:W-:Y:S01]  /*64170*/  STL [R1+0x9c0], R24 ;  /* 0x0009c01801007387 */ /* 0x0007e20000100800 */
[----:B------:R-:W-:Y:S05]  /*64180*/  @P1 BRA `(.L_x_333) ;  /* 0xffffffe800901947 */ /* 0x000fea000383ffff */
.L_x_328:
[----:B-----5:R-:W-:Y:S01]  /*64190*/  ISETP.GE.AND P1, PT, R24, 0x270, PT ;  /* 0x000002701800780c */ /* 0x020fe20003f26270 */
[----:B------:R-:W-:Y:S01]  /*641a0*/  BSSY.RECONVERGENT B0, `(.L_x_334) ;  /* 0x0000153000007945 */ /* 0x000fe20003800200 */
[----:B------:R-:W-:-:S11]  /*641b0*/  IMAD.MOV.U32 R28, RZ, RZ, R24 ;  /* 0x000000ffff1c7224 */ /* 0x000fd600078e0018 */
        /* <DEDUP_REMOVED lines=33> */
.L_x_336:
        /* <DEDUP_REMOVED lines=168> */
.L_x_337:
        /* <DEDUP_REMOVED lines=136> */
.L_x_335:
[----:B------:R-:W-:Y:S05]  /*656d0*/  BSYNC.RECONVERGENT B0 ;  /* 0x0000000000007941 */ /* 0x000fea0003800200 */
.L_x_334:
        /* <DEDUP_REMOVED lines=43> */
.L_x_340:
        /* <DEDUP_REMOVED lines=55> */
[----:B--2---:R-:W-:Y:S02]  /*65d00*/  LOP3.LUT R39, R26, 0x7ffffffe, RZ, 0xc0, !PT ;  /* 0x7ffffffe1a277812 */ /* 0x004fe400078ec0ff */
        /* <DEDUP_REMOVED lines=21> */
[----:B--2---:R-:W-:Y:S02]  /*65e60*/  LOP3.LUT R38, R25, 0x7ffffffe, RZ, 0xc0, !PT ;  /* 0x7ffffffe19267812 */ /* 0x004fe400078ec0ff */
        /* <DEDUP_REMOVED lines=15> */
[----:B--2---:R-:W-:Y:S02]  /*65f60*/  LOP3.LUT R40, R15, 0x7ffffffe, RZ, 0xc0, !PT ;  /* 0x7ffffffe0f287812 */ /* 0x004fe400078ec0ff */
[C---:B------:R-:W-:Y:S02]  /*65f70*/  LOP3.LUT R27, R23.reuse, 0x1, RZ, 0xc0, !PT ;  /* 0x00000001171b7812 */ /* 0x040fe400078ec0ff */
[----:B---3--:R-:W-:-:S02]  /*65f80*/  LOP3.LUT R36, R23, 0x7ffffffe, RZ, 0xc0, !PT ;  /* 0x7ffffffe17247812 */ /* 0x008fc400078ec0ff */
        /* <DEDUP_REMOVED lines=8> */
[----:B--2---:R-:W-:Y:S02]  /*66010*/  LOP3.LUT R24, R7, 0x7ffffffe, RZ, 0xc0, !PT ;  /* 0x7ffffffe07187812 */ /* 0x004fe400078ec0ff */
        /* <DEDUP_REMOVED lines=41> */
[----:B------:R-:W-:Y:S02]  /*662b0*/  LOP3.LUT R28, R28, 0x80000000, R9, 0xf8, !PT ;  /* 0x800000001c1c7812 */ /* 0x000fe400078ef809 */
[C---:B--2---:R-:W-:Y:S02]  /*662c0*/  LOP3.LUT R24, R42.reuse, 0x7ffffffe, RZ, 0xc0, !PT ;  /* 0x7ffffffe2a187812 */ /* 0x044fe400078ec0ff */
        /* <DEDUP_REMOVED lines=20> */
.L_x_341:
[----:B------:R-:W3:Y:S04]  /*66410*/  LDL R9, [R5+-0xc] ;  /* 0xfffff40005097983 */ /* 0x000ee80000100800 */
[----:B------:R-:W4:Y:S04]  /*66420*/  LDL R11, [R5+-0x4] ;  /* 0xfffffc00050b7983 */ /* 0x000f280000100800 */
[----:B------:R-:W2:Y:S04]  /*66430*/  LDL R13, [R5+-0x8] ;  /* 0xfffff800050d7983 */ /* 0x000ea80000100800 */
[----:B------:R-:W2:Y:S04]  /*66440*/  LDL R15, [R5] ;  /* 0x00000000050f7983 */ /* 0x000ea80000100800 */
[----:B------:R-:W2:Y:S04]  /*66450*/  LDL R17, [R5+-0x394] ;  /* 0xfffc6c0005117983 */ /* 0x000ea80000100800 */
[----:B------:R-:W2:Y:S04]  /*66460*/  LDL R19, [R5+0x4] ;  /* 0x0000040005137983 */ /* 0x000ea80000100800 */
[----:B------:R-:W2:Y:S04]  /*66470*/  LDL R24, [R5+0x8] ;  /* 0x0000080005187983 */ /* 0x000ea80000100800 */
[----:B------:R-:W2:Y:S04]  /*66480*/  LDL R23, [R5+-0x390] ;  /* 0xfffc700005177983 */ /* 0x000ea80000100800 */
[----:B------:R-:W2:Y:S04]  /*66490*/  LDL R26, [R5+0xc] ;  /* 0x00000c00051a7983 */ /* 0x000ea80000100800 */
[----:B------:R-:W2:Y:S04]  /*664a0*/  LDL R25, [R5+-0x38c] ;  /* 0xfffc740005197983 */ /* 0x000ea80000100800 */
        /* <DEDUP_REMOVED lines=63> */
[----:B--2---:R-:W-:-:S02]  /*668a0*/  LOP3.LUT R44, R24, R17, R31, 0x96, !PT ;  /* 0x00000011182c7212 */ /* 0x004fc400078e961f */
        /* <DEDUP_REMOVED lines=8> */
[----:B--2---:R-:W-:Y:S02]  /*66930*/  LOP3.LUT R26, R24, R11, R35, 0x96, !PT ;  /* 0x0000000b181a7212 */ /* 0x004fe400078e9623 */
        /* <DEDUP_REMOVED lines=53> */
.L_x_339:
[----:B------:R-:W-:Y:S05]  /*66c90*/  BSYNC.RECONVERGENT B0 ;  /* 0x0000000000007941 */ /* 0x000fea0003800200 */
.L_x_338:
        /* <DEDUP_REMOVED lines=43> */
.L_x_344:
        /* <DEDUP_REMOVED lines=168> */
.L_x_345:
        /* <DEDUP_REMOVED lines=136> */
.L_x_343:
[----:B------:R-:W-:Y:S05]  /*68250*/  BSYNC.RECONVERGENT B0 ;  /* 0x0000000000007941 */ /* 0x000fea0003800200 */
.L_x_342:
        /* <DEDUP_REMOVED lines=43> */
.L_x_348:
        /* <DEDUP_REMOVED lines=168> */
.L_x_349:
        /* <DEDUP_REMOVED lines=136> */
.L_x_347:
[----:B------:R-:W-:Y:S05]  /*69810*/  BSYNC.RECONVERGENT B0 ;  /* 0x0000000000007941 */ /* 0x000fea0003800200 */
.L_x_346:
        /* <DEDUP_REMOVED lines=43> */
.L_x_352:
        /* <DEDUP_REMOVED lines=167> */
.L_x_353:
        /* <DEDUP_REMOVED lines=140> */
.L_x_351:
[----:B------:R-:W-:Y:S05]  /*6ae00*/  BSYNC.RECONVERGENT B0 ;  /* 0x0000000000007941 */ /* 0x000fea0003800200 */
.L_x_350:
        /* <DEDUP_REMOVED lines=33> */
.L_x_359:
        /* <DEDUP_REMOVED lines=36> */
.L_x_357:
        /* <DEDUP_REMOVED lines=172> */
.L_x_358:
        /* <DEDUP_REMOVED lines=140> */
.L_x_356:
[----:B--2---:R-:W-:Y:S05]  /*6c5e0*/  BSYNC.RECONVERGENT B0 ;  /* 0x0000000000007941 */ /* 0x004fea0003800200 */
.L_x_355:
        /* <DEDUP_REMOVED lines=20> */
.L_x_354:
[----:B------:R-:W-:-:S09]  /*6c730*/  UISETP.GE.AND UP0, UPT, UR8, 0x1, UPT ;  /* 0x000000010800788c */ /* 0x000fd2000bf06270 */
[----:B------:R-:W-:Y:S05]  /*6c740*/  BRA.U !UP0, `(.L_x_360) ;  /* 0x0000001508747547 */ /* 0x000fea000b800000 */
[----:B------:R-:W-:-:S05]  /*6c750*/  UMOV UR4, URZ ;  /* 0x000000ff00047c82 */ /* 0x000fca0008000000 */
.L_x_365:
        /* <DEDUP_REMOVED lines=37> */
.L_x_363:
        /* <DEDUP_REMOVED lines=167> */
.L_x_364:
        /* <DEDUP_REMOVED lines=140> */
.L_x_362:
[----:B------:R-:W-:Y:S05]  /*6dce0*/  BSYNC.RECONVERGENT B0 ;  /* 0x0000000000007941 */ /* 0x000fea0003800200 */
.L_x_361:
[----:B------:R-:W-:-:S05]  /*6dcf0*/  VIADD R24, R24, 0x1 ;  /* 0x0000000118187836 */ /* 0x000fca0000000000 */
[----:B------:R3:W-:Y:S01]  /*6dd00*/  STL [R1+0x9c0], R24 ;  /* 0x0009c01801007387 */ /* 0x0007e20000100800 */
[----:B------:R-:W-:Y:S05]  /*6dd10*/  BRA.U UP1, `(.L_x_365) ;  /* 0xffffffe901907547 */ /* 0x000fea000b83ffff */
.L_x_360:
[----:B------:R-:W-:Y:S01]  /*6dd20*/  ISETP.GE.AND P2, PT, R24, 0x270, PT ;  /* 0x000002701800780c */ /* 0x000fe20003f46270 */
[----:B------:R-:W-:-:S12]  /*6dd30*/  BSSY.RECONVERGENT B0, `(.L_x_366) ;  /* 0x0000152000007945 */ /* 0x000fd80003800200 */
[----:B------:R-:W-:Y:S05]  /*6dd40*/  @!P2 BRA `(.L_x_367) ;  /* 0x000000140040a947 */ /* 0x000fea0003800000 */
[----:B------:R-:W3:Y:S04]  /*6dd50*/  LDL R30, [R1+0x4] ;  /* 0x00000400011e7983 */ /* 0x000ee80000100800 */
[----:B------:R-:W4:Y:S04]  /*6dd60*/  LDL R9, [R1+0x8] ;  /* 0x0000080001097983 */ /* 0x000f280000100800 */
[----:B------:R-:W5:Y:S04]  /*6dd70*/  LDL R3, [R1+0xc] ;  /* 0x00000c0001037983 */ /* 0x000f680000100800 */
[----:B------:R-:W2:Y:S04]  /*6dd80*/  LDL R5, [R1+0x634] ;  /* 0x0006340001057983 */ /* 0x000ea80000100800 */
[----:B------:R-:W2:Y:S04]  /*6dd90*/  LDL R13, [R1+0x638] ;  /* 0x00063800010d7983 */ /* 0x000ea80000100800 */
[----:B------:R-:W2:Y:S01]  /*6dda0*/  LDL R15, [R1+0x63c] ;  /* 0x00063c00010f7983 */ /* 0x000ea20000100800 */
[----:B------:R-:W-:Y:S01]  /*6ddb0*/  UMOV UR4, URZ ;  /* 0x000000ff00047c82 */ /* 0x000fe20008000000 */
[----:B---3--:R-:W-:-:S02]  /*6ddc0*/  LOP3.LUT R24, R30, 0x7ffffffe, RZ, 0xc0, !PT ;  /* 0x7ffffffe1e187812 */ /* 0x008fc400078ec0ff */
[----:B------:R-:W-:Y:S02]  /*6ddd0*/  LOP3.LUT R7, R30, 0x1, RZ, 0xc0, !PT ;  /* 0x000000011e077812 */ /* 0x000fe400078ec0ff */
[----:B------:R-:W-:Y:S02]  /*6dde0*/  LOP3.LUT R24, R24, 0x80000000, R11, 0xf8, !PT ;  /* 0x8000000018187812 */ /* 0x000fe400078ef80b */
[----:B------:R-:W-:Y:S02]  /*6ddf0*/  ISETP.NE.U32.AND P2, PT, R7, 0x1, PT ;  /* 0x000000010700780c */ /* 0x000fe40003f45070 */
[----:B----4-:R-:W-:Y:S02]  /*6de00*/  LOP3.LUT R11, R9, 0x1, RZ, 0xc0, !PT ;  /* 0x00000001090b7812 */ /* 0x010fe400078ec0ff */
[----:B-----5:R-:W-:Y:S02]  /*6de10*/  LOP3.LUT R28, R3, 0x7ffffffe, RZ, 0xc0, !PT ;  /* 0x7ffffffe031c7812 */ /* 0x020fe400078ec0ff */
[----:B--2---:R-:W-:-:S02]  /*6de20*/  SEL R26, RZ, 0x9908b0df, P2 ;  /* 0x9908b0dfff1a7807 */ /* 0x004fc40001000000 */
        /* <DEDUP_REMOVED lines=18> */
.L_x_368:
        /* <DEDUP_REMOVED lines=168> */
.L_x_369:
[----:B------:R-:W4:Y:S04]  /*6e9d0*/  LDL R25, [R3+-0xc] ;  /* 0xfffff40003197983 */ /* 0x000f280000100800 */
[----:B------:R-:W2:Y:S04]  /*6e9e0*/  LDL R47, [R3+-0x4] ;  /* 0xfffffc00032f7983 */ /* 0x000ea80000100800 */
[----:B------:R-:W2:Y:S04]  /*6e9f0*/  LDL R46, [R3] ;  /* 0x00000000032e7983 */ /* 0x000ea80000100800 */
[----:B------:R-:W2:Y:S04]  /*6ea00*/  LDL R41, [R3+0x4] ;  /* 0x0000040003297983 */ /* 0x000ea80000100800 */
[----:B---3--:R-:W3:Y:S04]  /*6ea10*/  LDL R15, [R3+-0x8] ;  /* 0xfffff800030f7983 */ /* 0x008ee80000100800 */
[----:B------:R-:W3:Y:S04]  /*6ea20*/  LDL R38, [R3+0x8] ;  /* 0x0000080003267983 */ /* 0x000ee80000100800 */
[----:B------:R-:W3:Y:S04]  /*6ea30*/  LDL R28, [R3+0xc] ;  /* 0x00000c00031c7983 */ /* 0x000ee80000100800 */
[----:B------:R-:W3:Y:S04]  /*6ea40*/  LDL R40, [R3+-0x394] ;  /* 0xfffc6c0003287983 */ /* 0x000ee80000100800 */
[----:B------:R-:W3:Y:S04]  /*6ea50*/  LDL R37, [R3+0x10] ;  /* 0x0000100003257983 */ /* 0x000ee80000100800 */
[----:B------:R-:W3:Y:S04]  /*6ea60*/  LDL R27, [R3+0x14] ;  /* 0x00001400031b7983 */ /* 0x000ee80000100800 */
[----:B------:R-:W3:Y:S04]  /*6ea70*/  LDL R7, [R3+0x18] ;  /* 0x0000180003077983 */ /* 0x000ee80000100800 */
[----:B------:R-:W3:Y:S04]  /*6ea80*/  LDL R23, [R3+-0x390] ;  /* 0xfffc700003177983 */ /* 0x000ee80000100800 */
[----:B------:R-:W3:Y:S04]  /*6ea90*/  LDL R42, [R3+-0x38c] ;  /* 0xfffc7400032a7983 */ /* 0x000ee80000100800 */
[----:B------:R-:W3:Y:S04]  /*6eaa0*/  LDL R24, [R3+0x1c] ;  /* 0x00001c0003187983 */ /* 0x000ee80000100800 */
[----:B------:R-:W3:Y:S04]  /*6eab0*/  LDL R30, [R3+-0x380] ;  /* 0xfffc8000031e7983 */ /* 0x000ee80000100800 */
[----:B------:R-:W3:Y:S04]  /*6eac0*/  LDL R29, [R3+-0x37c] ;  /* 0xfffc8400031d7983 */ /* 0x000ee80000100800 */
[----:B------:R-:W3:Y:S04]  /*6ead0*/  LDL R26, [R3+-0x378] ;  /* 0xfffc8800031a7983 */ /* 0x000ee80000100800 */
[----:B------:R-:W3:Y:S04]  /*6eae0*/  LDL R35, [R3+-0x388] ;  /* 0xfffc780003237983 */ /* 0x000ee80000100800 */
[----:B------:R-:W3:Y:S04]  /*6eaf0*/  LDL R31, [R3+-0x384] ;  /* 0xfffc7c00031f7983 */ /* 0x000ee80000100800 */
[----:B------:R-:W3:Y:S04]  /*6eb00*/  LDL R17, [R3+-0x374] ;  /* 0xfffc8c0003117983 */ /* 0x000ee80000100800 */
[----:B------:R-:W3:Y:S04]  /*6eb10*/  LDL R13, [R3+-0x39c] ;  /* 0xfffc6400030d7983 */ /* 0x000ee80000100800 */
[----:B------:R-:W3:Y:S04]  /*6eb20*/  LDL R11, [R3+-0x398] ;  /* 0xfffc6800030b7983 */ /* 0x000ee80000100800 */
[----:B------:R-:W3:Y:S01]  /*6eb30*/  LDL R9, [R3+-0x370] ;  /* 0xfffc900003097983 */ /* 0x000ee20000100800 */
[----:B----4-:R-:W-:-:S04]  /*6eb40*/  LOP3.LUT R36, R25, 0x7ffffffe, RZ, 0xc0, !PT ;  /* 0x7ffffffe19247812 */ /* 0x010fc800078ec0ff */
[----:B-----5:R-:W-:Y:S02]  /*6eb50*/  LOP3.LUT R19, R36, 0x80000000, R5, 0xf8, !PT ;  /* 0x8000000024137812 */ /* 0x020fe400078ef805 */
[----:B------:R-:W4:Y:S01]  /*6eb60*/  LDL R5, [R3+0x20] ;  /* 0x0000200003057983 */ /* 0x000f220000100800 */
[----:B--2---:R-:W-:-:S04]  /*6eb70*/  LOP3.LUT R33, R47, 0x1, RZ, 0xc0, !PT ;  /* 0x000000012f217812 */ /* 0x004fc800078ec0ff */
[----:B------:R-:W-:Y:S02]  /*6eb80*/  ISETP.NE.U32.AND P2, PT, R33, 0x1, PT ;  /* 0x000000012100780c */ /* 0x000fe40003f45070 */
[----:B------:R-:W-:Y:S02]  /*6eb90*/  LOP3.LUT R33, R46, 0x1, RZ, 0xc0, !PT ;  /* 0x000000012e217812 */ /* 0x000fe400078ec0ff */
[----:B------:R-:W-:Y:S02]  /*6eba0*/  SEL R39, RZ, 0x9908b0df, P2 ;  /* 0x9908b0dfff277807 */ /* 0x000fe40001000000 */
[----:B------:R-:W-:Y:S02]  /*6ebb0*/  ISETP.NE.U32.AND P2, PT, R33, 0x1, PT ;  /* 0x000000012100780c */ /* 0x000fe40003f45070 */
[----:B------:R-:W-:Y:S02]  /*6ebc0*/  LOP3.LUT R36, R47, 0x7ffffffe, RZ, 0xc0, !PT ;  /* 0x7ffffffe2f247812 */ /* 0x000fe400078ec0ff */
[----:B------:R-:W-:-:S02]  /*6ebd0*/  LOP3.LUT R33, R41, 0x1, RZ, 0xc0, !PT ;  /* 0x0000000129217812 */ /* 0x000fc400078ec0ff */
[----:B------:R-:W-:Y:S02]  /*6ebe0*/  SEL R43, RZ, 0x9908b0df, P2 ;  /* 0x9908b0dfff2b7807 */ /* 0x000fe40001000000 */
[----:B---3--:R-:W-:Y:S02]  /*6ebf0*/  LOP3.LUT R36, R36, 0x80000000, R15, 0xf8, !PT ;  /* 0x8000000024247812 */ /* 0x008fe400078ef80f */
[----:B------:R-:W-:Y:S02]  /*6ec00*/  ISETP.NE.U32.AND P2, PT, R33, 0x1, PT ;  /* 0x000000012100780c */ /* 0x000fe40003f45070 */
[----:B------:R-:W-:Y:S02]  /*6ec10*/  LOP3.LUT R33, R38, 0x1, RZ, 0xc0, !PT ;  /* 0x0000000126217812 */ /* 0x000fe400078ec0ff */
[----:B------:R-:W-:Y:S02]  /*6ec20*/  SHF.R.U32.HI R36, RZ, 0x1, R36 ;  /* 0x00000001ff247819 */ /* 0x000fe40000011624 */
[----:B------:R-:W-:-:S02]  /*6ec30*/  SEL R44, RZ, 0x9908b0df, P2 ;  /* 0x9908b0dfff2c7807 */ /* 0x000fc40001000000 */
[----:B------:R-:W-:Y:S02]  /*6ec40*/  ISETP.NE.U32.AND P2, PT, R33, 0x1, PT ;  /* 0x000000012100780c */ /* 0x000fe40003f45070 */
[----:B------:R-:W-:Y:S02]  /*6ec50*/  LOP3.LUT R33, R28, 0x1, RZ, 0xc0, !PT ;  /* 0x000000011c217812 */ /* 0x000fe400078ec0ff */
[----:B------:R-:W-:Y:S02]  /*6ec60*/  LOP3.LUT R40, R36, R39, R40, 0x96, !PT ;  /* 0x0000002724287212 */ /* 0x000fe400078e9628 */
[----:B------:R-:W-:Y:S02]  /*6ec70*/  SEL R39, RZ, 0x9908b0df, P2 ;  /* 0x9908b0dfff277807 */ /* 0x000fe40001000000 */
[----:B------:R-:W-:Y:S02]  /*6ec80*/  ISETP.NE.U32.AND P2, PT, R33, 0x1, PT ;  /* 0x000000012100780c */ /* 0x000fe40003f45070 */
[----:B------:R-:W-:-:S02]  /*6ec90*/  LOP3.LUT R36, R37, 0x1, RZ, 0xc0, !PT ;  /* 0x0000000125247812 */ /* 0x000fc400078ec0ff */
[----:B------:R-:W-:Y:S02]  /*6eca0*/  LOP3.LUT R45, R41, 0x7ffffffe, RZ, 0xc0, !PT ;  /* 0x7ffffffe292d7812 */ /* 0x000fe400078ec0ff */
[----:B------:R-:W-:Y:S02]  /*6ecb0*/  SEL R33, RZ, 0x9908b0df, P2 ;  /* 0x9908b0dfff217807 */ /* 0x000fe40001000000 */
[----:B------:R-:W-:Y:S02]  /*6ecc0*/  ISETP.NE.U32.AND P2, PT, R36, 0x1, PT ;  /* 0x000000012400780c */ /* 0x000fe40003f45070 */
[----:B------:R-:W-:Y:S02]  /*6ecd0*/  LOP3.LUT R48, R46, 0x7ffffffe, RZ, 0xc0, !PT ;  /* 0x7ffffffe2e307812 */ /* 0x000fe400078ec0ff */
[----:B------:R-:W-:Y:S02]  /*6ece0*/  LOP3.LUT R36, R27, 0x1, RZ, 0xc0, !PT ;  /* 0x000000011b247812 */ /* 0x000fe400078ec0ff */
[----:B------:R-:W-:-:S02]  /*6ecf0*/  LOP3.LUT R46, R45, 0x80000000, R46, 0xf8, !PT ;  /* 0x800000002d2e7812 */ /* 0x000fc400078ef82e */
[----:B------:R-:W-:Y:S02]  /*6ed00*/  SEL R45, RZ, 0x9908b0df, P2 ;  /* 0x9908b0dfff2d7807 */ /* 0x000fe40001000000 */
[----:B------:R-:W-:Y:S02]  /*6ed10*/  LOP3.LUT R48, R48, 0x80000000, R47, 0xf8, !PT ;  /* 0x8000000030307812 */ /* 0x000fe400078ef82f */
[----:B------:R-:W-:Y:S02]  /*6ed20*/  ISETP.NE.U32.AND P2, PT, R36, 0x1, PT ;  /* 0x000000012400780c */ /* 0x000fe40003f45070 */
[----:B------:R-:W-:Y:S02]  /*6ed30*/  LOP3.LUT R36, R7, 0x1, RZ, 0xc0, !PT ;  /* 0x0000000107247812 */ /* 0x000fe400078ec0ff */
[----:B------:R-:W-:Y:S02]  /*6ed40*/  SHF.R.U32.HI R47, RZ, 0x1, R46 ;  /* 0x00000001ff2f7819 */ /* 0x000fe4000001162e */
[----:B------:R-:W-:-:S02]  /*6ed50*/  SHF.R.U32.HI R48, RZ, 0x1, R48 ;  /* 0x00000001ff307819 */ /* 0x000fc40000011630 */
[----:B------:R-:W-:Y:S02]  /*6ed60*/  SEL R46, RZ, 0x9908b0df, P2 ;  /* 0x9908b0dfff2e7807 */ /* 0x000fe40001000000 */
[----:B------:R-:W-:Y:S02]  /*6ed70*/  ISETP.NE.U32.AND P2, PT, R36, 0x1, PT ;  /* 0x000000012400780c */ /* 0x000fe40003f45070 */
[----:B------:R-:W-:Y:S02]  /*6ed80*/  LOP3.LUT R36, R15, 0x1, RZ, 0xc0, !PT ;  /* 0x000000010f247812 */ /* 0x000fe400078ec0ff */
[----:B------:R-:W-:Y:S02]  /*6ed90*/  LOP3.LUT R48, R48, R43, R23, 0x96, !PT ;  /* 0x0000002b30307212 */ /* 0x000fe400078e9617 */
[----:B------:R-:W-:Y:S02]  /*6eda0*/  SEL R23, RZ, 0x9908b0df, P2 ;  /* 0x9908b0dfff177807 */ /* 0x000fe40001000000 */
[----:B------:R-:W-:-:S02]  /*6edb0*/  ISETP.NE.U32.AND P2, PT, R36, 0x1, PT ;  /* 0x000000012400780c */ /* 0x000fc40003f45070 */
[----:B------:R-:W-:Y:S02]  /*6edc0*/  LOP3.LUT R36, R38, 0x7ffffffe, RZ, 0xc0, !PT ;  /* 0x7ffffffe26247812 */ /* 0x000fe400078ec0ff */
[----:B------:R-:W-:Y:S02]  /*6edd0*/  LOP3.LUT R43, R37, 0x7ffffffe, RZ, 0xc0, !PT ;  /* 0x7ffffffe252b7812 */ /* 0x000fe400078ec0ff */
[----:B------:R-:W-:Y:S02]  /*6ede0*/  LOP3.LUT R44, R47, R44, R42, 0x96, !PT ;  /* 0x0000002c2f2c7212 */ /* 0x000fe400078e962a */
[----:B------:R-:W-:Y:S02]  /*6edf0*/  LOP3.LUT R36, R36, 0x80000000, R41, 0xf8, !PT ;  /* 0x8000000024247812 */ /* 0x000fe400078ef829 */
[----:B------:R-:W-:Y:S02]  /*6ee00*/  LOP3.LUT R42, R27, 0x7ffffffe, RZ, 0xc0, !PT ;  /* 0x7ffffffe1b2a7812 */ /* 0x000fe400078ec0ff */
[----:B------:R-:W-:-:S02]  /*6ee10*/  LOP3.LUT R41, R28, 0x7ffffffe, RZ, 0xc0, !PT ;  /* 0x7ffffffe1c297812 */ /* 0x000fc400078ec0ff */
[----:B------:R-:W-:Y:S02]  /*6ee20*/  LOP3.LUT R43, R43, 0x80000000, R28, 0xf8, !PT ;  /* 0x800000002b2b7812 */ /* 0x000fe400078ef81c */
[----:B------:R-:W-:Y:S02]  /*6ee30*/  LOP3.LUT R28, R7, 0x7ffffffe, RZ, 0xc0, !PT ;  /* 0x7ffffffe071c7812 */ /* 0x000fe400078ec0ff */
[----:B------:R-:W-:Y:S02]  /*6ee40*/  LOP3.LUT R42, R42, 0x80000000, R37, 0xf8, !PT ;  /* 0x800000002a2a7812 */ /* 0x000fe400078ef825 */
[----:B------:R-:W-:Y:S02]  /*6ee50*/  LOP3.LUT R28, R28, 0x80000000, R27, 0xf8, !PT ;  /* 0x800000001c1c7812 */ /* 0x000fe400078ef81b */
[----:B------:R-:W-:Y:S02]  /*6ee60*/  SHF.R.U32.HI R43, RZ, 0x1, R43 ;  /* 0x00000001ff2b7819 */ /* 0x000fe4000001162b */
[----:B------:R-:W-:Y:S01]  /*6ee70*/  SHF.R.U32.HI R42, RZ, 0x1, R42 ;  /* 0x00000001ff2a7819 */ /* 0x000fe2000001162a */
[----:B------:R2:W-:Y:S01]  /*6ee80*/  STL [R3+-0x8], R40 ;  /* 0xfffff82803007387 */ /* 0x0005e20000100800 */
[----:B------:R-:W-:-:S02]  /*6ee90*/  SHF.R.U32.HI R28, RZ, 0x1, R28 ;  /* 0x00000001ff1c7819 */ /* 0x000fc4000001161c */
[----:B------:R-:W-:Y:S02]  /*6eea0*/  LOP3.LUT R27, R24, 0x1, RZ, 0xc0, !PT ;  /* 0x00000001181b7812 */ /* 0x000fe400078ec0ff */
[----:B------:R-:W-:Y:S02]  /*6eeb0*/  LOP3.LUT R42, R42, R46, R29, 0x96, !PT ;  /* 0x0000002e2a2a7212 */ /* 0x000fe400078e961d */
[----:B------:R-:W-:Y:S02]  /*6eec0*/  SEL R29, RZ, 0x9908b0df, P2 ;  /* 0x9908b0dfff1d7807 */ /* 0x000fe40001000000 */
[----:B--2---:R-:W-:Y:S02]  /*6eed0*/  LOP3.LUT R40, R43, R45, R30, 0x96, !PT ;  /* 0x0000002d2b287212 */ /* 0x004fe400078e961e */
[----:B------:R-:W-:Y:S02]  /*6eee0*/  LOP3.LUT R30, R24, 0x7ffffffe, RZ, 0xc0, !PT ;  /* 0x7ffffffe181e7812 */ /* 0x000fe400078ec0ff */
[----:B------:R-:W-:-:S02]  /*6eef0*/  LOP3.LUT R26, R28, R23, R26, 0x96, !PT ;  /* 0x000000171c1a7212 */ /* 0x000fc400078e961a */
[----:B------:R-:W-:Y:S02]  /*6ef00*/  ISETP.NE.U32.AND P2, PT, R27, 0x1, PT ;  /* 0x000000011b00780c */ /* 0x000fe40003f45070 */
[----:B------:R-:W-:Y:S02]  /*6ef10*/  LOP3.LUT R23, R25, 0x1, RZ, 0xc0, !PT ;  /* 0x0000000119177812 */ /* 0x000fe400078ec0ff */
[----:B------:R-:W-:Y:S02]  /*6ef20*/  LOP3.LUT R30, R30, 0x80000000, R7, 0xf8, !PT ;  /* 0x800000001e1e7812 */ /* 0x000fe400078ef807 */
[----:B------:R-:W-:Y:S02]  /*6ef30*/  SHF.R.U32.HI R36, RZ, 0x1, R36 ;  /* 0x00000001ff247819 */ /* 0x000fe40000011624 */
[----:B------:R-:W-:Y:S02]  /*6ef40*/  LOP3.LUT R28, R15, 0x7ffffffe, RZ, 0xc0, !PT ;  /* 0x7ffffffe0f1c7812 */ /* 0x000fe400078ec0ff */
[----:B------:R-:W-:-:S02]  /*6ef50*/  SEL R7, RZ, 0x9908b0df, P2 ;  /* 0x9908b0dfff077807 */ /* 0x000fc40001000000 */
[----:B------:R-:W-:Y:S01]  /*6ef60*/  ISETP.NE.U32.AND P2, PT, R23, 0x1, PT ;  /* 0x000000011700780c */ /* 0x000fe20003f45070 */
[----:B------:R-:W-:Y:S01]  /*6ef70*/  UIADD3 UR4, UPT, UPT, UR4, 0xc, URZ ;  /* 0x0000000c04047890 */ /* 0x000fe2000fffe0ff */
[----:B------:R-:W-:Y:S02]  /*6ef80*/  LOP3.LUT R36, R36, R39, R35, 0x96, !PT ;  /* 0x0000002724247212 */ /* 0x000fe400078e9623 */
[----:B------:R-:W-:Y:S02]  /*6ef90*/  SEL R23, RZ, 0x9908b0df, P2 ;  /* 0x9908b0dfff177807 */ /* 0x000fe40001000000 */
[----:B------:R-:W-:Y:S02]  /*6efa0*/  LOP3.LUT R41, R41, 0x80000000, R38, 0xf8, !PT ;  /* 0x8000000029297812 */ /* 0x000fe400078ef826 */
[----:B------:R-:W-:Y:S01]  /*6efb0*/  LOP3.LUT R25, R28, 0x80000000, R25, 0xf8, !PT ;  /* 0x800000001c197812 */ /* 0x000fe200078ef819 */
[----:B------:R2:W-:Y:S01]  /*6efc0*/  STL [R3+0x4], R36 ;  /* 0x0000042403007387 */ /* 0x0005e20000100800 */
[----:B------:R-:W-:Y:S01]  /*6efd0*/  UISETP.NE.AND UP0, UPT, UR4, 0x18c, UPT ;  /* 0x0000018c0400788c */ /* 0x000fe2000bf05270 */
[----:B------:R-:W-:-:S02]  /*6efe0*/  SHF.R.U32.HI R38, RZ, 0x1, R41 ;  /* 0x00000001ff267819 */ /* 0x000fc40000011629 */
[----:B------:R-:W-:Y:S02]  /*6eff0*/  SHF.R.U32.HI R30, RZ, 0x1, R30 ;  /* 0x00000001ff1e7819 */ /* 0x000fe4000001161e */
[----:B------:R-:W-:Y:S02]  /*6f000*/  SHF.R.U32.HI R28, RZ, 0x1, R19 ;  /* 0x00000001ff1c7819 */ /* 0x000fe40000011613 */
[----:B--2---:R-:W-:Y:S02]  /*6f010*/  SHF.R.U32.HI R36, RZ, 0x1, R25 ;  /* 0x00000001ff247819 */ /* 0x004fe40000011619 */
[----:B------:R-:W-:Y:S02]  /*6f020*/  LOP3.LUT R38, R38, R33, R31, 0x96, !PT ;  /* 0x0000002126267212 */ /* 0x000fe400078e961f */
[----:B------:R-:W-:Y:S02]  /*6f030*/  LOP3.LUT R30, R30, R7, R17, 0x96, !PT ;  /* 0x000000071e1e7212 */ /* 0x000fe400078e9611 */
[----:B------:R-:W-:-:S02]  /*6f040*/  LOP3.LUT R28, R28, R23, R13, 0x96, !PT ;  /* 0x000000171c1c7212 */ /* 0x000fc400078e960d */
        /* <DEDUP_REMOVED lines=10> */
[----:B----4-:R-:W-:-:S02]  /*6f0f0*/  LOP3.LUT R15, R5, 0x7ffffffe, RZ, 0xc0, !PT ;  /* 0x7ffffffe050f7812 */ /* 0x010fc400078ec0ff */
        /* <DEDUP_REMOVED lines=21> */
.L_x_367:
[----:B------:R-:W-:Y:S05]  /*6f250*/  BSYNC.RECONVERGENT B0 ;  /* 0x0000000000007941 */ /* 0x000fea0003800200 */
.L_x_366:
        /* <DEDUP_REMOVED lines=43> */
.L_x_372:
        /* <DEDUP_REMOVED lines=35> */
[----:B------:R-:W-:Y:S02]  /*6f740*/  LOP3.LUT R47, R46, 0x7ffffffe, RZ, 0xc0, !PT ;  /* 0x7ffffffe2e2f7812 */ /* 0x000fe400078ec0ff */
[C---:B-----5:R-:W-:Y:S02]  /*6f750*/  LOP3.LUT R45, R7.reuse, 0x7ffffffe, RZ, 0xc0, !PT ;  /* 0x7ffffffe072d7812 */ /* 0x060fe400078ec0ff */
[----:B------:R-:W-:Y:S02]  /*6f760*/  LOP3.LUT R43, R7, 0x1, RZ, 0xc0, !PT ;  /* 0x00000001072b7812 */ /* 0x000fe400078ec0ff */
[----:B------:R-:W-:-:S02]  /*6f770*/  SEL R42, RZ, 0x9908b0df, P2 ;  /* 0x9908b0dfff2a7807 */ /* 0x000fc40001000000 */
[----:B------:R-:W-:Y:S02]  /*6f780*/  LOP3.LUT R44, R47, 0x80000000, R44, 0xf8, !PT ;  /* 0x800000002f2c7812 */ /* 0x000fe400078ef82c */
        /* <DEDUP_REMOVED lines=10> */
[----:B------:R-:W-:-:S02]  /*6f830*/  SEL R7, RZ, 0x9908b0df, P2 ;  /* 0x9908b0dfff077807 */ /* 0x000fc40001000000 */
[C---:B------:R-:W-:Y:S02]  /*6f840*/  LOP3.LUT R11, R15.reuse, 0x1, RZ, 0xc0, !PT ;  /* 0x000000010f0b7812 */ /* 0x040fe400078ec0ff */
[----:B------:R-:W-:Y:S02]  /*6f850*/  LOP3.LUT R48, R15, 0x7ffffffe, RZ, 0xc0, !PT ;  /* 0x7ffffffe0f307812 */ /* 0x000fe400078ec0ff */
[----:B------:R-:W-:Y:S02]  /*6f860*/  LOP3.LUT R44, R44, R7, R17, 0x96, !PT ;  /* 0x000000072c2c7212 */ /* 0x000fe400078e9611 */
[----:B------:R-:W-:Y:S02]  /*6f870*/  ISETP.NE.U32.AND P2, PT, R11, 0x1, PT ;  /* 0x000000010b00780c */ /* 0x000fe40003f45070 */
[----:B------:R-:W-:Y:S02]  /*6f880*/  SHF.R.U32.HI R46, RZ, 0x1, R46 ;  /* 0x00000001ff2e7819 */ /* 0x000fe4000001162e */
[----:B------:R-:W-:-:S02]  /*6f890*/  LOP3.LUT R50, R19, 0x7ffffffe, RZ, 0xc0, !PT ;  /* 0x7ffffffe13327812 */ /* 0x000fc400078ec0ff */
[----:B------:R-:W-:Y:S02]  /*6f8a0*/  LOP3.LUT R7, R19, 0x1, RZ, 0xc0, !PT ;  /* 0x0000000113077812 */ /* 0x000fe400078ec0ff */
[----:B------:R-:W-:Y:S02]  /*6f8b0*/  LOP3.LUT R48, R48, 0x80000000, R9, 0xf8, !PT ;  /* 0x8000000030307812 */ /* 0x000fe400078ef809 */
[----:B------:R-:W-:Y:S02]  /*6f8c0*/  SEL R9, RZ, 0x9908b0df, P2 ;  /* 0x9908b0dfff097807 */ /* 0x000fe40001000000 */
[----:B------:R-:W-:Y:S02]  /*6f8d0*/  LOP3.LUT R46, R46, R47, R13, 0x96, !PT ;  /* 0x0000002f2e2e7212 */ /* 0x000fe400078e960d */
[----:B------:R-:W-:Y:S02]  /*6f8e0*/  LOP3.LUT R50, R50, 0x80000000, R15, 0xf8, !PT ;  /* 0x8000000032327812 */ /* 0x000fe400078ef80f */
[----:B------:R-:W-:-:S02]  /*6f8f0*/  ISETP.NE.U32.AND P2, PT, R7, 0x1, PT ;  /* 0x000000010700780c */ /* 0x000fc40003f45070 */
[----:B------:R-:W-:Y:S02]  /*6f900*/  SHF.R.U32.HI R7, RZ, 0x1, R48 ;  /* 0x00000001ff077819 */ /* 0x000fe40000011630 */
[----:B------:R-:W-:Y:S01]  /*6f910*/  LOP3.LUT R13, R23, 0x1, RZ, 0xc0, !PT ;  /* 0x00000001170d7812 */ /* 0x000fe200078ec0ff */
[----:B------:R0:W-:Y:S01]  /*6f920*/  STL [R5+0x10], R42 ;  /* 0x0000102a05007387 */ /* 0x0001e20000100800 */
[----:B------:R-:W-:Y:S02]  /*6f930*/  SEL R11, RZ, 0x9908b0df, P2 ;  /* 0x9908b0dfff0b7807 */ /* 0x000fe40001000000 */
[----:B------:R-:W-:Y:S02]  /*6f940*/  LOP3.LUT R24, R7, R9, R24, 0x96, !PT ;  /* 0x0000000907187212 */ /* 0x000fe400078e9618 */
[----:B------:R-:W-:Y:S01]  /*6f950*/  ISETP.NE.U32.AND P2, PT, R13, 0x1, PT ;  /* 0x000000010d00780c */ /* 0x000fe20003f45070 */
[----:B------:R2:W-:Y:S01]  /*6f960*/  STL [R5+0x14], R46 ;  /* 0x0000142e05007387 */ /* 0x0005e20000100800 */
[----:B------:R-:W-:-:S02]  /*6f970*/  LOP3.LUT R7, R26, 0x1, RZ, 0xc0, !PT ;  /* 0x000000011a077812 */ /* 0x000fc400078ec0ff */
[----:B0-----:R-:W-:Y:S02]  /*6f980*/  SHF.R.U32.HI R42, RZ, 0x1, R50 ;  /* 0x00000001ff2a7819 */ /* 0x001fe40000011632 */
[----:B------:R-:W-:Y:S02]  /*6f990*/  SEL R9, RZ, 0x9908b0df, P2 ;  /* 0x9908b0dfff097807 */ /* 0x000fe40001000000 */
[----:B------:R-:W-:Y:S02]  /*6f9a0*/  LOP3.LUT R42, R42, R11, R25, 0x96, !PT ;  /* 0x0000000b2a2a7212 */ /* 0x000fe400078e9619 */
[----:B--2---:R-:W-:Y:S02]  /*6f9b0*/  LOP3.LUT R46, R23, 0x7ffffffe, RZ, 0xc0, !PT ;  /* 0x7ffffffe172e7812 */ /* 0x004fe400078ec0ff */
[----:B------:R-:W-:Y:S01]  /*6f9c0*/  LOP3.LUT R11, R27, 0x7ffffffe, RZ, 0xc0, !PT ;  /* 0x7ffffffe1b0b7812 */ /* 0x000fe200078ec0ff */
[----:B------:R0:W-:Y:S01]  /*6f9d0*/  STL [R5+0x18], R44 ;  /* 0x0000182c05007387 */ /* 0x0001e20000100800 */
[----:B------:R-:W-:-:S02]  /*6f9e0*/  ISETP.NE.U32.AND P2, PT, R7, 0x1, PT ;  /* 0x000000010700780c */ /* 0x000fc40003f45070 */
[----:B------:R-:W-:Y:S02]  /*6f9f0*/  LOP3.LUT R7, R27, 0x1, RZ, 0xc0, !PT ;  /* 0x000000011b077812 */ /* 0x000fe400078ec0ff */
[----:B------:R-:W-:Y:S02]  /*6fa00*/  LOP3.LUT R46, R46, 0x80000000, R19, 0xf8, !PT ;  /* 0x800000002e2e7812 */ /* 0x000fe400078ef813 */
[----:B0-----:R-:W-:Y:S02]  /*6fa10*/  LOP3.LUT R44, R26, 0x7ffffffe, RZ, 0xc0, !PT ;  /* 0x7ffffffe1a2c7812 */ /* 0x001fe400078ec0ff */
[----:B------:R-:W-:Y:S02]  /*6fa20*/  LOP3.LUT R26, R11, 0x80000000, R26, 0xf8, !PT ;  /* 0x800000000b1a7812 */ /* 0x000fe400078ef81a */
[----:B------:R-:W-:Y:S02]  /*6fa30*/  SEL R11, RZ, 0x9908b0df, P2 ;  /* 0x9908b0dfff0b7807 */ /* 0x000fe40001000000 */
[----:B------:R-:W-:-:S02]  /*6fa40*/  ISETP.NE.U32.AND P2, PT, R7, 0x1, PT ;  /* 0x000000010700780c */ /* 0x000fc40003f45070 */
[----:B------:R-:W-:Y:S02]  /*6fa50*/  SHF.R.U32.HI R7, RZ, 0x1, R46 ;  /* 0x00000001ff077819 */ /* 0x000fe4000001162e */
[----:B------:R-:W-:Y:S02]  /*6fa60*/  LOP3.LUT R44, R44, 0x80000000, R23, 0xf8, !PT ;  /* 0x800000002c2c7812 */ /* 0x000fe400078ef817 */
[----:B------:R-:W-:Y:S02]  /*6fa70*/  LOP3.LUT R28, R7, R9, R28, 0x96, !PT ;  /* 0x00000009071c7212 */ /* 0x000fe400078e961c */
[----:B------:R-:W-:Y:S02]  /*6fa80*/  LOP3.LUT R7, R31, 0x1, RZ, 0xc0, !PT ;  /* 0x000000011f077812 */ /* 0x000fe400078ec0ff */
        /* <DEDUP_REMOVED lines=17> */
[----:B0-----:R-:W-:Y:S02]  /*6fba0*/  LOP3.LUT R24, R36, 0x7ffffffe, RZ, 0xc0, !PT ;  /* 0x7ffffffe24187812 */ /* 0x001fe400078ec0ff */
[----:B--2---:R-:W-:Y:S02]  /*6fbb0*/  LOP3.LUT R28, R35, 0x7ffffffe, RZ, 0xc0, !PT ;  /* 0x7ffffffe231c7812 */ /* 0x004fe400078ec0ff */
        /* <DEDUP_REMOVED lines=61> */
.L_x_373:
[----:B------:R-:W2:Y:S04]  /*6ff90*/  LDL R26, [R5+-0xc] ;  /* 0xfffff400051a7983 */ /* 0x000ea80000100800 */
[----:B------:R-:W3:Y:S04]  /*6ffa0*/  LDL R48, [R5+-0x4] ;  /* 0xfffffc0005307983 */ /* 0x000ee80000100800 */
[----:B------:R-:W4:Y:S04]  /*6ffb0*/  LDL R47, [R5] ;  /* 0x00000000052f7983 */ /* 0x000f280000100800 */
[----:B------:R-:W4:Y:S04]  /*6ffc0*/  LDL R42, [R5+0x4] ;  /* 0x00000400052a7983 */ /* 0x000f280000100800 */
[----:B------:R-:W4:Y:S04]  /*6ffd0*/  LDL R17, [R5+-0x8] ;  /* 0xfffff80005117983 */ /* 0x000f280000100800 */
[----:B------:R-:W4:Y:S04]  /*6ffe0*/  LDL R39, [R5+0x8] ;  /* 0x0000080005277983 */ /* 0x000f280000100800 */
[----:B------:R-:W4:Y:S04]  /*6fff0*/  LDL R29, [R5+0xc] ;  /* 0x00000c00051d7983 */ /* 0x000f280000100800 */
        /* <DEDUP_REMOVED lines=8> */
[----:B------:R-:W4:Y:S04]  /*70080*/  LDL R36, [R5+-0x388] ;  /* 0xfffc780005247983 */ /* 0x000f280000100800 */
[----:B------:R-:W4:Y:S04]  /*70090*/  LDL R33, [R5+-0x384] ;  /* 0xfffc7c0005217983 */ /* 0x000f280000100800 */
[----:B------:R-:W4:Y:S04]  /*700a0*/  LDL R27, [R5+-0x378] ;  /* 0xfffc8800051b7983 */ /* 0x000f280000100800 */
        /* <DEDUP_REMOVED lines=8> */
[----:B---3--:R-:W-:-:S04]  /*70130*/  LOP3.LUT R35, R48, 0x1, RZ, 0xc0, !PT ;  /* 0x0000000130237812 */ /* 0x008fc800078ec0ff */
[----:B------:R-:W-:Y:S02]  /*70140*/  ISETP.NE.U32.AND P2, PT, R35, 0x1, PT ;  /* 0x000000012300780c */ /* 0x000fe40003f45070 */
[----:B----4-:R-:W-:Y:S02]  /*70150*/  LOP3.LUT R35, R47, 0x1, RZ, 0xc0, !PT ;  /* 0x000000012f237812 */ /* 0x010fe400078ec0ff */
[----:B------:R-:W-:Y:S02]  /*70160*/  SEL R37, RZ, 0x9908b0df, P2 ;  /* 0x9908b0dfff257807 */ /* 0x000fe40001000000 */
[----:B------:R-:W-:Y:S02]  /*70170*/  ISETP.NE.U32.AND P2, PT, R35, 0x1, PT ;  /* 0x000000012300780c */ /* 0x000fe40003f45070 */
[----:B------:R-:W-:Y:S02]  /*70180*/  LOP3.LUT R40, R48, 0x7ffffffe, RZ, 0xc0, !PT ;  /* 0x7ffffffe30287812 */ /* 0x000fe400078ec0ff */
[----:B------:R-:W-:-:S02]  /*70190*/  LOP3.LUT R35, R42, 0x1, RZ, 0xc0, !PT ;  /* 0x000000012a237812 */ /* 0x000fc400078ec0ff */
[----:B------:R-:W-:Y:S02]  /*701a0*/  SEL R44, RZ, 0x9908b0df, P2 ;  /* 0x9908b0dfff2c7807 */ /* 0x000fe40001000000 */
[----:B------:R-:W-:Y:S02]  /*701b0*/  LOP3.LUT R40, R40, 0x80000000, R17, 0xf8, !PT ;  /* 0x8000000028287812 */ /* 0x000fe400078ef811 */
        /* <DEDUP_REMOVED lines=29> */
[----:B------:R-:W-:Y:S02]  /*70390*/  LOP3.LUT R48, R48, R45, R43, 0x96, !PT ;  /* 0x0000002d30307212 */ /* 0x000fe400078e962b */
[----:B------:R-:W-:Y:S02]  /*703a0*/  LOP3.LUT R43, R37, 0x80000000, R42, 0xf8, !PT ;  /* 0x80000000252b7812 */ /* 0x000fe400078ef82a */
[----:B------:R-:W-:Y:S02]  /*703b0*/  LOP3.LUT R42, R38, 0x7ffffffe, RZ, 0xc0, !PT ;  /* 0x7ffffffe262a7812 */ /* 0x000fe400078ec0ff */
[----:B------:R-:W-:Y:S02]  /*703c0*/  LOP3.LUT R50, R29, 0x7ffffffe, RZ, 0xc0, !PT ;  /* 0x7ffffffe1d327812 */ /* 0x000fe400078ec0ff */
[----:B------:R-:W-:-:S02]  /*703d0*/  LOP3.LUT R42, R42, 0x80000000, R29, 0xf8, !PT ;  /* 0x800000002a2a7812 */ /* 0x000fc400078ef81d */
[----:B------:R-:W-:Y:S02]  /*703e0*/  LOP3.LUT R29, R9, 0x7ffffffe, RZ, 0xc0, !PT ;  /* 0x7ffffffe091d7812 */ /* 0x000fe400078ec0ff */
[----:B------:R-:W-:Y:S02]  /*703f0*/  LOP3.LUT R39, R50, 0x80000000, R39, 0xf8, !PT ;  /* 0x8000000032277812 */ /* 0x000fe400078ef827 */
[----:B------:R-:W-:Y:S01]  /*70400*/  SHF.R.U32.HI R42, RZ, 0x1, R42 ;  /* 0x00000001ff2a7819 */ /* 0x000fe2000001162a */
[----:B------:R3:W-:Y:S01]  /*70410*/  STL [R5+-0x4], R24 ;  /* 0xfffffc1805007387 */ /* 0x0007e20000100800 */
[----:B------:R-:W-:Y:S02]  /*70420*/  LOP3.LUT R29, R29, 0x80000000, R28, 0xf8, !PT ;  /* 0x800000001d1d7812 */ /* 0x000fe400078ef81c */
[----:B------:R-:W-:Y:S02]  /*70430*/  LOP3.LUT R37, R28, 0x7ffffffe, RZ, 0xc0, !PT ;  /* 0x7ffffffe1c257812 */ /* 0x000fe400078ec0ff */
[----:B------:R-:W-:-:S02]  /*70440*/  SHF.R.U32.HI R43, RZ, 0x1, R43 ;  /* 0x00000001ff2b7819 */ /* 0x000fc4000001162b */
[----:B------:R-:W-:Y:S02]  /*70450*/  LOP3.LUT R42, R42, R46, R31, 0x96, !PT ;  /* 0x0000002e2a2a7212 */ /* 0x000fe400078e961f */
[----:B---3--:R-:W-:Y:S02]  /*70460*/  SHF.R.U32.HI R24, RZ, 0x1, R39 ;  /* 0x00000001ff187819 */ /* 0x008fe40000011627 */
[----:B------:R-:W-:Y:S02]  /*70470*/  SHF.R.U32.HI R29, RZ, 0x1, R29 ;  /* 0x00000001ff1d7819 */ /* 0x000fe4000001161d */
[----:B------:R-:W-:Y:S02]  /*70480*/  LOP3.LUT R31, R25, 0x1, RZ, 0xc0, !PT ;  /* 0x00000001191f7812 */ /* 0x000fe400078ec0ff */
[----:B------:R-:W-:Y:S02]  /*70490*/  LOP3.LUT R37, R37, 0x80000000, R38, 0xf8, !PT ;  /* 0x8000000025257812 */ /* 0x000fe400078ef826 */
[----:B------:R-:W-:-:S02]  /*704a0*/  LOP3.LUT R36, R43, R40, R36, 0x96, !PT ;  /* 0x000000282b247212 */ /* 0x000fc400078e9624 */
[----:B------:R-:W-:Y:S02]  /*704b0*/  LOP3.LUT R38, R24, R35, R33, 0x96, !PT ;  /* 0x0000002318267212 */ /* 0x000fe400078e9621 */
[----:B------:R-:W-:Y:S02]  /*704c0*/  LOP3.LUT R28, R25, 0x7ffffffe, RZ, 0xc0, !PT ;  /* 0x7ffffffe191c7812 */ /* 0x000fe400078ec0ff */
[----:B------:R-:W-:Y:S02]  /*704d0*/  SEL R24, RZ, 0x9908b0df, P2 ;  /* 0x9908b0dfff187807 */ /* 0x000fe40001000000 */
[----:B------:R-:W-:Y:S02]  /*704e0*/  LOP3.LUT R44, R29, R44, R27, 0x96, !PT ;  /* 0x0000002c1d2c7212 */ /* 0x000fe400078e961b */
[----:B------:R-:W-:Y:S02]  /*704f0*/  ISETP.NE.U32.AND P2, PT, R31, 0x1, PT ;  /* 0x000000011f00780c */ /* 0x000fe40003f45070 */
[----:B------:R-:W-:Y:S01]  /*70500*/  LOP3.LUT R27, R26, 0x1, RZ, 0xc0, !PT ;  /* 0x000000011a1b7812 */ /* 0x000fe200078ec0ff */
[----:B------:R2:W-:Y:S01]  /*70510*/  STL [R5+0x4], R36 ;  /* 0x0000042405007387 */ /* 0x0005e20000100800 */
[----:B------:R-:W-:-:S02]  /*70520*/  LOP3.LUT R28, R28, 0x80000000, R9, 0xf8, !PT ;  /* 0x800000001c1c7812 */ /* 0x000fc400078ef809 */
[----:B------:R-:W-:Y:S02]  /*70530*/  SEL R9, RZ, 0x9908b0df, P2 ;  /* 0x9908b0dfff097807 */ /* 0x000fe40001000000 */
[----:B------:R-:W-:Y:S02]  /*70540*/  LOP3.LUT R17, R17, 0x7ffffffe, RZ, 0xc0, !PT ;  /* 0x7ffffffe11117812 */ /* 0x000fe400078ec0ff */
[----:B------:R-:W-:Y:S01]  /*70550*/  ISETP.NE.U32.AND P2, PT, R27, 0x1, PT ;  /* 0x000000011b00780c */ /* 0x000fe20003f45070 */
[----:B------:R-:W-:Y:S01]  /*70560*/  UIADD3 UR4, UPT, UPT, UR4, 0xc, URZ ;  /* 0x0000000c04047890 */ /* 0x000fe2000fffe0ff */
[----:B------:R-:W-:Y:S02]  /*70570*/  LOP3.LUT R17, R17, 0x80000000, R26, 0xf8, !PT ;  /* 0x8000000011117812 */ /* 0x000fe400078ef81a */
[----:B------:R-:W-:Y:S01]  /*70580*/  SHF.R.U32.HI R26, RZ, 0x1, R23 ;  /* 0x00000001ff1a7819 */ /* 0x000fe20000011617 */
[----:B------:R-:W-:Y:S01]  /*70590*/  UISETP.NE.AND UP0, UPT, UR4, 0x18c, UPT ;  /* 0x0000018c0400788c */ /* 0x000fe2000bf05270 */
[----:B------:R-:W-:-:S02]  /*705a0*/  SHF.R.U32.HI R23, RZ, 0x1, R17 ;  /* 0x00000001ff177819 */ /* 0x000fc40000011611 */
[----:B------:R-:W-:Y:S02]  /*705b0*/  SHF.R.U32.HI R37, RZ, 0x1, R37 ;  /* 0x00000001ff257819 */ /* 0x000fe40000011625 */
[----:B------:R-:W-:Y:S02]  /*705c0*/  SHF.R.U32.HI R28, RZ, 0x1, R28 ;  /* 0x00000001ff1c7819 */ /* 0x000fe4000001161c */
        /* <DEDUP_REMOVED lines=10> */
[----:B------:R-:W-:Y:S01]  /*70670*/  STL [R5+-0xc], R24 ;  /* 0xfffff41805007387 */ /* 0x000fe20000100800 */
[----:B--2---:R-:W-:-:S02]  /*70680*/  LOP3.LUT R36, R7, 0x7ffffffe, RZ, 0xc0, !PT ;  /* 0x7ffffffe07247812 */ /* 0x004fc400078ec0ff */
        /* <DEDUP_REMOVED lines=8> */
[----:B------:R-:W-:Y:S04]  /*70710*/  STL [R5+-0x10], R26 ;  /* 0xfffff01a05007387 */ /* 0x000fe80000100800 */
        /* <DEDUP_REMOVED lines=15> */
.L_x_371:
[----:B------:R-:W-:Y:S05]  /*70810*/  BSYNC.RECONVERGENT B0 ;  /* 0x0000000000007941 */ /* 0x000fea0003800200 */
.L_x_370:
        /* <DEDUP_REMOVED lines=43> */
.L_x_376:
        /* <DEDUP_REMOVED lines=35> */
[C---:B------:R-:W-:Y:S02]  /*70d00*/  LOP3.LUT R43, R9.reuse, 0x7ffffffe, RZ, 0xc0, !PT ;  /* 0x7ffffffe092b7812 */ /* 0x040fe400078ec0ff */
[----:B------:R-:W-:Y:S02]  /*70d10*/  ISETP.NE.U32.AND P2, PT, R44, 0x1, PT ;  /* 0x000000012c00780c */ /* 0x000fe40003f45070 */
[----:B------:R-:W-:Y:S02]  /*70d20*/  LOP3.LUT R44, R9, 0x1, RZ, 0xc0, !PT ;  /* 0x00000001092c7812 */ /* 0x000fe400078ec0ff */
[----:B------:R-:W-:-:S02]  /*70d30*/  LOP3.LUT R45, R46, 0x80000000, R45, 0xf8, !PT ;  /* 0x800000002e2d7812 */ /* 0x000fc400078ef82d */
[----:B------:R-:W-:Y:S02]  /*70d40*/  LOP3.LUT R47, R43, 0x80000000, R47, 0xf8, !PT ;  /* 0x800000002b2f7812 */ /* 0x000fe400078ef82f */
[----:B------:R-:W-:Y:S02]  /*70d50*/  SEL R43, RZ, 0x9908b0df, P2 ;  /* 0x9908b0dfff2b7807 */ /* 0x000fe40001000000 */
[----:B------:R-:W-:Y:S02]  /*70d60*/  ISETP.NE.U32.AND P2, PT, R44, 0x1, PT ;  /* 0x000000012c00780c */ /* 0x000fe40003f45070 */
[C---:B------:R-:W-:Y:S02]  /*70d70*/  LOP3.LUT R44, R11.reuse, 0x7ffffffe, RZ, 0xc0, !PT ;  /* 0x7ffffffe0b2c7812 */ /* 0x040fe400078ec0ff */
[----:B------:R-:W-:Y:S02]  /*70d80*/  SHF.R.U32.HI R45, RZ, 0x1, R45 ;  /* 0x00000001ff2d7819 */ /* 0x000fe4000001162d */
[----:B------:R-:W-:-:S02]  /*70d90*/  LOP3.LUT R46, R11, 0x1, RZ, 0xc0, !PT ;  /* 0x000000010b2e7812 */ /* 0x000fc400078ec0ff */
[----:B------:R-:W-:Y:S02]  /*70da0*/  SEL R48, RZ, 0x9908b0df, P2 ;  /* 0x9908b0dfff307807 */ /* 0x000fe40001000000 */
[----:B------:R-:W-:Y:S02]  /*70db0*/  LOP3.LUT R50, R45, R43, R13, 0x96, !PT ;  /* 0x0000002b2d327212 */ /* 0x000fe400078e960d */
[----:B------:R-:W-:Y:S02]  /*70dc0*/  LOP3.LUT R44, R44, 0x80000000, R9, 0xf8, !PT ;  /* 0x800000002c2c7812 */ /* 0x000fe400078ef809 */
[----:B------:R-:W-:Y:S02]  /*70dd0*/  ISETP.NE.U32.AND P2, PT, R46, 0x1, PT ;  /* 0x000000012e00780c */ /* 0x000fe40003f45070 */
[----:B------:R-:W-:Y:S02]  /*70de0*/  LOP3.LUT R13, R17, 0x1, RZ, 0xc0, !PT ;  /* 0x00000001110d7812 */ /* 0x000fe400078ec0ff */
[----:B------:R-:W-:-:S02]  /*70df0*/  SHF.R.U32.HI R44, RZ, 0x1, R44 ;  /* 0x00000001ff2c7819 */ /* 0x000fc4000001162c */
[----:B------:R-:W-:Y:S02]  /*70e00*/  SEL R9, RZ, 0x9908b0df, P2 ;  /* 0x9908b0dfff097807 */ /* 0x000fe40001000000 */
[----:B------:R-:W-:Y:S02]  /*70e10*/  ISETP.NE.U32.AND P2, PT, R13, 0x1, PT ;  /* 0x000000010d00780c */ /* 0x000fe40003f45070 */
[----:B------:R-:W-:Y:S02]  /*70e20*/  LOP3.LUT R46, R17, 0x7ffffffe, RZ, 0xc0, !PT ;  /* 0x7ffffffe112e7812 */ /* 0x000fe400078ec0ff */
[C---:B------:R-:W-:Y:S02]  /*70e30*/  LOP3.LUT R52, R23.reuse, 0x7ffffffe, RZ, 0xc0, !PT ;  /* 0x7ffffffe17347812 */ /* 0x040fe400078ec0ff */
[----:B------:R-:W-:Y:S02]  /*70e40*/  LOP3.LUT R13, R23, 0x1, RZ, 0xc0, !PT ;  /* 0x00000001170d7812 */ /* 0x000fe400078ec0ff */
[----:B------:R-:W-:-:S02]  /*70e50*/  LOP3.LUT R44, R44, R9, R19, 0x96, !PT ;  /* 0x000000092c2c7212 */ /* 0x000fc400078e9613 */
[----:B------:R-:W-:Y:S02]  /*70e60*/  SHF.R.U32.HI R47, RZ, 0x1, R47 ;  /* 0x00000001ff2f7819 */ /* 0x000fe4000001162f */
[----:B------:R-:W-:Y:S02]  /*70e70*/  SEL R9, RZ, 0x9908b0df, P2 ;  /* 0x9908b0dfff097807 */ /* 0x000fe40001000000 */
[----:B------:R-:W-:Y:S02]  /*70e80*/  LOP3.LUT R46, R46, 0x80000000, R11, 0xf8, !PT ;  /* 0x800000002e2e7812 */ /* 0x000fe400078ef80b */
[----:B------:R-:W-:Y:S02]  /*70e90*/  LOP3.LUT R52, R52, 0x80000000, R17, 0xf8, !PT ;  /* 0x8000000034347812 */ /* 0x000fe400078ef811 */
[----:B------:R-:W-:Y:S01]  /*70ea0*/  ISETP.NE.U32.AND P2, PT, R13, 0x1, PT ;  /* 0x000000010d00780c */ /* 0x000fe20003f45070 */
[----:B------:R3:W-:Y:S01]  /*70eb0*/  STL [R7+0xc], R42 ;  /* 0x00000c2a07007387 */ /* 0x0007e20000100800 */
[----:B------:R-:W-:-:S02]  /*70ec0*/  LOP3.LUT R48, R47, R48, R15, 0x96, !PT ;  /* 0x000000302f307212 */ /* 0x000fc400078e960f */
[----:B------:R-:W-:Y:S02]  /*70ed0*/  SHF.R.U32.HI R11, RZ, 0x1, R52 ;  /* 0x00000001ff0b7819 */ /* 0x000fe40000011634 */
[----:B------:R-:W-:Y:S02]  /*70ee0*/  SEL R13, RZ, 0x9908b0df, P2 ;  /* 0x9908b0dfff0d7807 */ /* 0x000fe40001000000 */
[----:B--2---:R-:W-:Y:S02]  /*70ef0*/  LOP3.LUT R15, R24, 0x1, RZ, 0xc0, !PT ;  /* 0x00000001180f7812 */ /* 0x004fe400078ec0ff */
[----:B---3--:R-:W-:Y:S02]  /*70f00*/  SHF.R.U32.HI R42, RZ, 0x1, R46 ;  /* 0x00000001ff2a7819 */ /* 0x008fe4000001162e */
[----:B------:R-:W-:Y:S02]  /*70f10*/  LOP3.LUT R26, R11, R13, R26, 0x96, !PT ;  /* 0x0000000d0b1a7212 */ /* 0x000fe400078e961a */
[----:B------:R-:W-:-:S02]  /*70f20*/  LOP3.LUT R42, R42, R9, R25, 0x96, !PT ;  /* 0x000000092a2a7212 */ /* 0x000fc400078e9619 */
[----:B------:R-:W-:Y:S02]  /*70f30*/  ISETP.NE.U32.AND P2, PT, R15, 0x1, PT ;  /* 0x000000010f00780c */ /* 0x000fe40003f45070 */
[C---:B------:R-:W-:Y:S02]  /*70f40*/  LOP3.LUT R11, R27.reuse, 0x1, RZ, 0xc0, !PT ;  /* 0x000000011b0b7812 */ /* 0x040fe400078ec0ff */
[----:B------:R-:W-:Y:S01]  /*70f50*/  LOP3.LUT R9, R27, 0x7ffffffe, RZ, 0xc0, !PT ;  /* 0x7ffffffe1b097812 */ /* 0x000fe200078ec0ff */
[----:B------:R2:W-:Y:S03]  /*70f60*/  STL [R7+0x18], R44 ;  /* 0x0000182c07007387 */ /* 0x0005e60000100800 */
[----:B------:R-:W-:Y:S01]  /*70f70*/  LOP3.LUT R9, R9, 0x80000000, R24, 0xf8, !PT ;  /* 0x8000000009097812 */ /* 0x000fe200078ef818 */
[----:B------:R3:W-:Y:S01]  /*70f80*/  STL [R7+0x14], R48 ;  /* 0x0000143007007387 */ /* 0x0007e20000100800 */
[----:B------:R-:W-:-:S02]  /*70f90*/  LOP3.LUT R13, R28, 0x1, RZ, 0xc0, !PT ;  /* 0x000000011c0d7812 */ /* 0x000fc400078ec0ff */
[----:B--2---:R-:W-:Y:S02]  /*70fa0*/  SEL R44, RZ, 0x9908b0df, P2 ;  /* 0x9908b0dfff2c7807 */ /* 0x004fe40001000000 */
[----:B------:R-:W-:Y:S02]  /*70fb0*/  ISETP.NE.U32.AND P2, PT, R11, 0x1, PT ;  /* 0x000000010b00780c */ /* 0x000fe40003f45070 */
[----:B---3--:R-:W-:Y:S02]  /*70fc0*/  LOP3.LUT R48, R28, 0x7ffffffe, RZ, 0xc0, !PT ;  /* 0x7ffffffe1c307812 */ /* 0x008fe400078ec0ff */
[----:B------:R-:W-:Y:S02]  /*70fd0*/  SEL R11, RZ, 0x9908b0df, P2 ;  /* 0x9908b0dfff0b7807 */ /* 0x000fe40001000000 */
[----:B------:R-:W-:Y:S02]  /*70fe0*/  SHF.R.U32.HI R9, RZ, 0x1, R9 ;  /* 0x00000001ff097819 */ /* 0x000fe40000011609 */
[----:B------:R-:W-:-:S02]  /*70ff0*/  LOP3.LUT R48, R48, 0x80000000, R27, 0xf8, !PT ;  /* 0x8000000030307812 */ /* 0x000fc400078ef81b */
[----:B------:R-:W-:Y:S02]  /*71000*/  ISETP.NE.U32.AND P2, PT, R13, 0x1, PT ;  /* 0x000000010d00780c */ /* 0x000fe40003f45070 */
[----:B------:R-:W-:Y:S02]  /*71010*/  LOP3.LUT R30, R9, R11, R30, 0x96, !PT ;  /* 0x0000000b091e7212 */ /* 0x000fe400078e961e */
[----:B------:R-:W-:Y:S02]  /*71020*/  LOP3.LUT R11, R33, 0x1, RZ, 0xc0, !PT ;  /* 0x00000001210b7812 */ /* 0x000fe400078ec0ff */
[----:B------:R-:W-:Y:S02]  /*71030*/  SHF.R.U32.HI R48, RZ, 0x1, R48 ;  /* 0x00000001ff307819 */ /* 0x000fe40000011630 */
[----:B------:R-:W-:Y:S02]  /*71040*/  SEL R13, RZ, 0x9908b0df, P2 ;  /* 0x9908b0dfff0d7807 */ /* 0x000fe40001000000 */
[----:B------:R-:W-:-:S02]  /*71050*/  ISETP.NE.U32.AND P2, PT, R11, 0x1, PT ;  /* 0x000000010b00780c */ /* 0x000fc40003f45070 */
[----:B------:R-:W-:Y:S02]  /*71060*/  LOP3.LUT R11, R35, 0x1, RZ, 0xc0, !PT ;  /* 0x00000001230b7812 */ /* 0x000fe400078ec0ff */
[----:B------:R-:W-:Y:S02]  /*71070*/  LOP3.LUT R48, R48, R13, R31, 0x96, !PT ;  /* 0x0000000d30307212 */ /* 0x000fe400078e961f */
[----:B------:R-:W-:Y:S02]  /*71080*/  SEL R13, RZ, 0x9908b0df, P2 ;  /* 0x9908b0dfff0d7807 */ /* 0x000fe40001000000 */
[----:B------:R-:W-:Y:S02]  /*71090*/  LOP3.LUT R9, R33, 0x7ffffffe, RZ, 0xc0, !PT ;  /* 0x7ffffffe21097812 */ /* 0x000fe400078ec0ff */
[----:B------:R-:W-:Y:S02]  /*710a0*/  ISETP.NE.U32.AND P2, PT, R11, 0x1, PT ;  /* 0x000000010b00780c */ /* 0x000fe40003f45070 */
[----:B------:R-:W-:-:S02]  /*710b0*/  LOP3.LUT R11, R36, 0x1, RZ, 0xc0, !PT ;  /* 0x00000001240b7812 */ /* 0x000fc400078ec0ff */
[----:B------:R-:W-:Y:S01]  /*710c0*/  LOP3.LUT R46, R24, 0x7ffffffe, RZ, 0xc0, !PT ;  /* 0x7ffffffe182e7812 */ /* 0x000fe200078ec0ff */
[----:B------:R2:W-:Y:S01]  /*710d0*/  STL [R7+0x20], R26 ;  /* 0x0000201a07007387 */ /* 0x0005e20000100800 */
[----:B------:R-:W-:Y:S02]  /*710e0*/  LOP3.LUT R24, R35, 0x7ffffffe, RZ, 0xc0, !PT ;  /* 0x7ffffffe23187812 */ /* 0x000fe400078ec0ff */
[----:B------:R-:W-:Y:S02]  /*710f0*/  LOP3.LUT R28, R9, 0x80000000, R28, 0xf8, !PT ;  /* 0x80000000091c7812 */ /* 0x000fe400078ef81c */
[----:B------:R-:W-:Y:S02]  /*71100*/  SEL R15, RZ, 0x9908b0df, P2 ;  /* 0x9908b0dfff0f7807 */ /* 0x000fe40001000000 */
[----:B------:R-:W-:Y:S02]  /*71110*/  LOP3.LUT R9, R37, 0x7ffffffe, RZ, 0xc0, !PT ;  /* 0x7ffffffe25097812 */ /* 0x000fe400078ec0ff */
[----:B------:R-:W-:-:S02]  /*71120*/  ISETP.NE.U32.AND P2, PT, R11, 0x1, PT ;  /* 0x000000010b00780c */ /* 0x000fc40003f45070 */
[----:B--2---:R-:W-:Y:S02]  /*71130*/  LOP3.LUT R26, R36, 0x7ffffffe, RZ, 0xc0, !PT ;  /* 0x7ffffffe241a7812 */ /* 0x004fe400078ec0ff */
[----:B------:R-:W-:Y:S02]  /*71140*/  LOP3.LUT R11, R37, 0x1, RZ, 0xc0, !PT ;  /* 0x00000001250b7812 */ /* 0x000fe400078ec0ff */
[----:B------:R-:W-:Y:S02]  /*71150*/  LOP3.LUT R24, R24, 0x80000000, R33, 0xf8, !PT ;  /* 0x8000000018187812 */ /* 0x000fe400078ef821 */
[----:B------:R-:W-:Y:S02]  /*71160*/  LOP3.LUT R9, R9, 0x80000000, R36, 0xf8, !PT ;  /* 0x8000000009097812 */ /* 0x000fe400078ef824 */
[----:B------:R-:W-:Y:S02]  /*71170*/  SEL R17, RZ, 0x9908b0df, P2 ;  /* 0x9908b0dfff117807 */ /* 0x000fe40001000000 */
[----:B------:R-:W-:-:S02]  /*71180*/  LOP3.LUT R46, R46, 0x80000000, R23, 0xf8, !PT ;  /* 0x800000002e2e7812 */ /* 0x000fc400078ef817 */
[----:B------:R-:W-:Y:S02]  /*71190*/  LOP3.LUT R35, R26, 0x80000000, R35, 0xf8, !PT ;  /* 0x800000001a237812 */ /* 0x000fe400078ef823 */
[----:B------:R-:W-:Y:S02]  /*711a0*/  ISETP.NE.U32.AND P2, PT, R11, 0x1, PT ;  /* 0x000000010b00780c */ /* 0x000fe40003f45070 */
[----:B------:R-:W-:Y:S02]  /*711b0*/  SHF.R.U32.HI R26, RZ, 0x1, R24 ;  /* 0x00000001ff1a7819 */ /* 0x000fe40000011618 */
[----:B------:R-:W-:Y:S02]  /*711c0*/  SHF.R.U32.HI R24, RZ, 0x1, R9 ;  /* 0x00000001ff187819 */ /* 0x000fe40000011609 */
[----:B------:R-:W-:Y:S02]  /*711d0*/  SHF.R.U32.HI R46, RZ, 0x1, R46 ;  /* 0x00000001ff2e7819 */ /* 0x000fe4000001162e */
[----:B------:R-:W-:-:S02]  /*711e0*/  SHF.R.U32.HI R11, RZ, 0x1, R28 ;  /* 0x00000001ff0b7819 */ /* 0x000fc4000001161c */
[----:B------:R-:W-:Y:S02]  /*711f0*/  SHF.R.U32.HI R35, RZ, 0x1, R35 ;  /* 0x00000001ff237819 */ /* 0x000fe40000011623 */
[----:B------:R-:W-:Y:S02]  /*71200*/  SEL R9, RZ, 0x9908b0df, P2 ;  /* 0x9908b0dfff097807 */ /* 0x000fe40001000000 */
[----:B------:R-:W-:Y:S02]  /*71210*/  LOP3.LUT R44, R46, R44, R29, 0x96, !PT ;  /* 0x0000002c2e2c7212 */ /* 0x000fe400078e961d */
[----:B------:R-:W-:Y:S02]  /*71220*/  LOP3.LUT R38, R11, R13, R38, 0x96, !PT ;  /* 0x0000000d0b267212 */ /* 0x000fe400078e9626 */
[----:B------:R-:W-:Y:S02]  /*71230*/  LOP3.LUT R28, R26, R15, R39, 0x96, !PT ;  /* 0x0000000f1a1c7212 */ /* 0x000fe400078e9627 */
[----:B------:R-:W-:-:S02]  /*71240*/  LOP3.LUT R40, R35, R17, R40, 0x96, !PT ;  /* 0x0000001123287212 */ /* 0x000fc400078e9628 */
[----:B------:R-:W-:Y:S01]  /*71250*/  LOP3.LUT R24, R24, R9, R41, 0x96, !PT ;  /* 0x0000000918187212 */ /* 0x000fe200078e9629 */
[----:B------:R-:W-:Y:S01]  /*71260*/  IMAD.MOV.U32 R9, RZ, RZ, R7 ;  /* 0x000000ffff097224 */ /* 0x000fe200078e0007 */
[----:B------:R-:W-:Y:S04]  /*71270*/  STL [R7+0x10], R50 ;  /* 0x0000103207007387 */ /* 0x000fe80000100800 */
        /* <DEDUP_REMOVED lines=17> */
[----:B----4-:R-:W-:-:S04]  /*71390*/  LOP3.LUT R15, R11, 0x1, RZ, 0xc0, !PT ;  /* 0x000000010b0f7812 */ /* 0x010fc800078ec0ff */
[----:B------:R-:W-:Y:S02]  /*713a0*/  ISETP.NE.U32.AND P2, PT, R15, 0x1, PT ;  /* 0x000000010f00780c */ /* 0x000fe40003f45070 */
[C---:B-----5:R-:W-:Y:S02]  /*713b0*/  LOP3.LUT R23, R17.reuse, 0x1, RZ, 0xc0, !PT ;  /* 0x0000000111177812 */ /* 0x060fe400078ec0ff */
[----:B------:R-:W-:Y:S02]  /*713c0*/  LOP3.LUT R24, R17, 0x7ffffffe, RZ, 0xc0, !PT ;  /* 0x7ffffffe11187812 */ /* 0x000fe400078ec0ff */
[----:B------:R-:W-:Y:S02]  /*713d0*/  SEL R15, RZ, 0x9908b0df, P2 ;  /* 0x9908b0dfff0f7807 */ /* 0x000fe40001000000 */
[----:B------:R-:W-:Y:S02]  /*713e0*/  ISETP.NE.U32.AND P2, PT, R23, 0x1, PT ;  /* 0x000000011700780c */ /* 0x000fe40003f45070 */
[----:B------:R-:W-:-:S02]  /*713f0*/  LOP3.LUT R26, R11, 0x7ffffffe, RZ, 0xc0, !PT ;  /* 0x7ffffffe0b1a7812 */ /* 0x000fc400078ec0ff */
[C---:B--2---:R-:W-:Y:S02]  /*71400*/  LOP3.LUT R28, R42.reuse, 0x7ffffffe, RZ, 0xc0, !PT ;  /* 0x7ffffffe2a1c7812 */ /* 0x044fe400078ec0ff */
[----:B------:R-:W-:Y:S02]  /*71410*/  LOP3.LUT R23, R42, 0x1, RZ, 0xc0, !PT ;  /* 0x000000012a177812 */ /* 0x000fe400078ec0ff */
[----:B------:R-:W-:Y:S02]  /*71420*/  LOP3.LUT R24, R24, 0x80000000, R11, 0xf8, !PT ;  /* 0x8000000018187812 */ /* 0x000fe400078ef80b */
[----:B------:R-:W-:Y:S02]  /*71430*/  SEL R11, RZ, 0x9908b0df, P2 ;  /* 0x9908b0dfff0b7807 */ /* 0x000fe40001000000 */
[----:B------:R-:W-:Y:S02]  /*71440*/  LOP3.LUT R26, R26, 0x80000000, R37, 0xf8, !PT ;  /* 0x800000001a1a7812 */ /* 0x000fe400078ef825 */
        /* <DEDUP_REMOVED lines=16> */
.L_x_377:
[----:B------:R-:W3:Y:S04]  /*71550*/  LDL R27, [R7+-0xc] ;  /* 0xfffff400071b7983 */ /* 0x000ee80000100800 */
[----:B------:R-:W4:Y:S04]  /*71560*/  LDL R47, [R7+-0x4] ;  /* 0xfffffc00072f7983 */ /* 0x000f280000100800 */
[----:B------:R-:W2:Y:S04]  /*71570*/  LDL R48, [R7] ;  /* 0x0000000007307983 */ /* 0x000ea80000100800 */
[----:B------:R-:W2:Y:S04]  /*71580*/  LDL R44, [R7+0x4] ;  /* 0x00000400072c7983 */ /* 0x000ea80000100800 */
[----:B------:R-:W2:Y:S04]  /*71590*/  LDL R19, [R7+-0x8] ;  /* 0xfffff80007137983 */ /* 0x000ea80000100800 */
[----:B------:R-:W2:Y:S04]  /*715a0*/  LDL R41, [R7+0x8] ;  /* 0x0000080007297983 */ /* 0x000ea80000100800 */
[----:B------:R-:W2:Y:S04]  /*715b0*/  LDL R30, [R7+0xc] ;  /* 0x00000c00071e7983 */ /* 0x000ea80000100800 */
        /* <DEDUP_REMOVED lines=20> */
[----:B--2---:R-:W-:Y:S02]  /*71700*/  LOP3.LUT R39, R48, 0x1, RZ, 0xc0, !PT ;  /* 0x0000000130277812 */ /* 0x004fe400078ec0ff */
[----:B------:R-:W-:Y:S02]  /*71710*/  ISETP.NE.U32.AND P2, PT, R36, 0x1, PT ;  /* 0x000000012400780c */ /* 0x000fe40003f45070 */
[----:B------:R-:W-:Y:S02]  /*71720*/  LOP3.LUT R42, R47, 0x7ffffffe, RZ, 0xc0, !PT ;  /* 0x7ffffffe2f2a7812 */ /* 0x000fe400078ec0ff */
[----:B------:R-:W-:-:S02]  /*71730*/  SEL R36, RZ, 0x9908b0df, P2 ;  /* 0x9908b0dfff247807 */ /* 0x000fc40001000000 */
[----:B------:R-:W-:Y:S02]  /*71740*/  ISETP.NE.U32.AND P2, PT, R39, 0x1, PT ;  /* 0x000000012700780c */ /* 0x000fe40003f45070 */
[----:B------:R-:W-:Y:S02]  /*71750*/  LOP3.LUT R39, R44, 0x1, RZ, 0xc0, !PT ;  /* 0x000000012c277812 */ /* 0x000fe400078ec0ff */
[----:B------:R-:W-:Y:S02]  /*71760*/  SEL R46, RZ, 0x9908b0df, P2 ;  /* 0x9908b0dfff2e7807 */ /* 0x000fe40001000000 */
[----:B------:R-:W-:Y:S02]  /*71770*/  LOP3.LUT R42, R42, 0x80000000, R19, 0xf8, !PT ;  /* 0x800000002a2a7812 */ /* 0x000fe400078ef813 */
[----:B------:R-:W-:Y:S02]  /*71780*/  ISETP.NE.U32.AND P2, PT, R39, 0x1, PT ;  /* 0x000000012700780c */ /* 0x000fe40003f45070 */
[----:B------:R-:W-:-:S02]  /*71790*/  LOP3.LUT R39, R41, 0x1, RZ, 0xc0, !PT ;  /* 0x0000000129277812 */ /* 0x000fc400078ec0ff */
[----:B------:R-:W-:Y:S02]  /*717a0*/  SHF.R.U32.HI R42, RZ, 0x1, R42 ;  /* 0x00000001ff2a7819 */ /* 0x000fe4000001162a */
[----:B------:R-:W-:Y:S02]  /*717b0*/  SEL R45, RZ, 0x9908b0df, P2 ;  /* 0x9908b0dfff2d7807 */ /* 0x000fe40001000000 */
[----:B------:R-:W-:Y:S02]  /*717c0*/  ISETP.NE.U32.AND P2, PT, R39, 0x1, PT ;  /* 0x000000012700780c */ /* 0x000fe40003f45070 */
[----:B------:R-:W-:Y:S02]  /*717d0*/  LOP3.LUT R39, R30, 0x1, RZ, 0xc0, !PT ;  /* 0x000000011e277812 */ /* 0x000fe400078ec0ff */
[----:B------:R-:W-:Y:S02]  /*717e0*/  LOP3.LUT R43, R42, R36, R43, 0x96, !PT ;  /* 0x000000242a2b7212 */ /* 0x000fe400078e962b */
[----:B------:R-:W-:-:S02]  /*717f0*/  LOP3.LUT R36, R48, 0x7ffffffe, RZ, 0xc0, !PT ;  /* 0x7ffffffe30247812 */ /* 0x000fc400078ec0ff */
[----:B------:R-:W-:Y:S02]  /*71800*/  SEL R42, RZ, 0x9908b0df, P2 ;  /* 0x9908b0dfff2a7807 */ /* 0x000fe40001000000 */
[----:B------:R-:W-:Y:S02]  /*71810*/  ISETP.NE.U32.AND P2, PT, R39, 0x1, PT ;  /* 0x000000012700780c */ /* 0x000fe40003f45070 */
[----:B------:R-:W-:Y:S02]  /*71820*/  LOP3.LUT R39, R40, 0x1, RZ, 0xc0, !PT ;  /* 0x0000000128277812 */ /* 0x000fe400078ec0ff */
[----:B------:R-:W-:Y:S02]  /*71830*/  LOP3.LUT R47, R36, 0x80000000, R47, 0xf8, !PT ;  /* 0x80000000242f7812 */ /* 0x000fe400078ef82f */
[----:B------:R-:W-:Y:S02]  /*71840*/  LOP3.LUT R49, R44, 0x7ffffffe, RZ, 0xc0, !PT ;  /* 0x7ffffffe2c317812 */ /* 0x000fe400078ec0ff */
[----:B------:R-:W-:-:S02]  /*71850*/  SEL R36, RZ, 0x9908b0df, P2 ;  /* 0x9908b0dfff247807 */ /* 0x000fc40001000000 */
[----:B------:R-:W-:Y:S02]  /*71860*/  ISETP.NE.U32.AND P2, PT, R39, 0x1, PT ;  /* 0x000000012700780c */ /* 0x000fe40003f45070 */
[----:B------:R-:W-:Y:S02]  /*71870*/  LOP3.LUT R39, R29, 0x1, RZ, 0xc0, !PT ;  /* 0x000000011d277812 */ /* 0x000fe400078ec0ff */
[----:B------:R-:W-:Y:S02]  /*71880*/  LOP3.LUT R49, R49, 0x80000000, R48, 0xf8, !PT ;  /* 0x8000000031317812 */ /* 0x000fe400078ef830 */
[----:B------:R-:W-:Y:S02]  /*71890*/  SHF.R.U32.HI R48, RZ, 0x1, R47 ;  /* 0x00000001ff307819 */ /* 0x000fe4000001162f */
[----:B------:R-:W-:Y:S02]  /*718a0*/  SEL R47, RZ, 0x9908b0df, P2 ;  /* 0x9908b0dfff2f7807 */ /* 0x000fe40001000000 */
[----:B------:R-:W-:-:S02]  /*718b0*/  ISETP.NE.U32.AND P2, PT, R39, 0x1, PT ;  /* 0x000000012700780c */ /* 0x000fc40003f45070 */
[----:B------:R-:W-:Y:S02]  /*718c0*/  LOP3.LUT R39, R11, 0x1, RZ, 0xc0, !PT ;  /* 0x000000010b277812 */ /* 0x000fe400078ec0ff */
[----:B------:R-:W-:Y:S02]  /*718d0*/  LOP3.LUT R37, R48, R46, R37, 0x96, !PT ;  /* 0x0000002e30257212 */ /* 0x000fe400078e9625 */
[----:B------:R-:W-:Y:S02]  /*718e0*/  SHF.R.U32.HI R49, RZ, 0x1, R49 ;  /* 0x00000001ff317819 */ /* 0x000fe40000011631 */
[----:B------:R-:W-:Y:S02]  /*718f0*/  SEL R46, RZ, 0x9908b0df, P2 ;  /* 0x9908b0dfff2e7807 */ /* 0x000fe40001000000 */
[----:B------:R-:W-:Y:S02]  /*71900*/  ISETP.NE.U32.AND P2, PT, R39, 0x1, PT ;  /* 0x000000012700780c */ /* 0x000fe40003f45070 */
[----:B------:R-:W-:-:S02]  /*71910*/  LOP3.LUT R39, R19, 0x1, RZ, 0xc0, !PT ;  /* 0x0000000113277812 */ /* 0x000fc400078ec0ff */
[----:B------:R-:W-:Y:S02]  /*71920*/  LOP3.LUT R45, R49, R45, R25, 0x96, !PT ;  /* 0x0000002d312d7212 */ /* 0x000fe400078e9619 */
[----:B------:R-:W-:Y:S02]  /*71930*/  SEL R25, RZ, 0x9908b0df, P2 ;  /* 0x9908b0dfff197807 */ /* 0x000fe40001000000 */
[----:B------:R-:W-:Y:S02]  /*71940*/  ISETP.NE.U32.AND P2, PT, R39, 0x1, PT ;  /* 0x000000012700780c */ /* 0x000fe40003f45070 */
[----:B------:R-:W-:-:S04]  /*71950*/  LOP3.LUT R39, R41, 0x7ffffffe, RZ, 0xc0, !PT ;  /* 0x7ffffffe29277812 */ /* 0x000fc800078ec0ff */
[----:B------:R-:W-:Y:S02]  /*71960*/  LOP3.LUT R51, R39, 0x80000000, R44, 0xf8, !PT ;  /* 0x8000000027337812 */ /* 0x000fe400078ef82c */
[----:B------:R-:W-:Y:S02]  /*71970*/  LOP3.LUT R39, R40, 0x7ffffffe, RZ, 0xc0, !PT ;  /* 0x7ffffffe28277812 */ /* 0x000fe400078ec0ff */
[----:B------:R-:W-:Y:S02]  /*71980*/  LOP3.LUT R44, R30, 0x7ffffffe, RZ, 0xc0, !PT ;  /* 0x7ffffffe1e2c7812 */ /* 0x000fe400078ec0ff */
[----:B------:R-:W-:Y:S02]  /*71990*/  LOP3.LUT R39, R39, 0x80000000, R30, 0xf8, !PT ;  /* 0x8000000027277812 */ /* 0x000fe400078ef81e */
[----:B------:R-:W-:Y:S02]  /*719a0*/  LOP3.LUT R30, R11, 0x7ffffffe, RZ, 0xc0, !PT ;  /* 0x7ffffffe0b1e7812 */ /* 0x000fe400078ec0ff */
[----:B------:R-:W-:-:S02]  /*719b0*/  LOP3.LUT R41, R44, 0x80000000, R41, 0xf8, !PT ;  /* 0x800000002c297812 */ /* 0x000fc400078ef829 */
[----:B------:R-:W-:Y:S02]  /*719c0*/  LOP3.LUT R30, R30, 0x80000000, R29, 0xf8, !PT ;  /* 0x800000001e1e7812 */ /* 0x000fe400078ef81d */
[----:B------:R-:W-:Y:S02]  /*719d0*/  LOP3.LUT R49, R29, 0x7ffffffe, RZ, 0xc0, !PT ;  /* 0x7ffffffe1d317812 */ /* 0x000fe400078ec0ff */
[----:B------:R-:W-:Y:S02]  /*719e0*/  SHF.R.U32.HI R51, RZ, 0x1, R51 ;  /* 0x00000001ff337819 */ /* 0x000fe40000011633 */
[----:B------:R-:W-:Y:S02]  /*719f0*/  SHF.R.U32.HI R41, RZ, 0x1, R41 ;  /* 0x00000001ff297819 */ /* 0x000fe40000011629 */
[----:B------:R-:W-:Y:S02]  /*71a00*/  SHF.R.U32.HI R30, RZ, 0x1, R30 ;  /* 0x00000001ff1e7819 */ /* 0x000fe4000001161e */
[----:B------:R-:W-:-:S02]  /*71a10*/  LOP3.LUT R29, R26, 0x1, RZ, 0xc0, !PT ;  /* 0x000000011a1d7812 */ /* 0x000fc400078ec0ff */
[----:B------:R-:W-:Y:S02]  /*71a20*/  LOP3.LUT R49, R49, 0x80000000, R40, 0xf8, !PT ;  /* 0x8000000031317812 */ /* 0x000fe400078ef828 */
[----:B------:R-:W-:Y:S02]  /*71a30*/  LOP3.LUT R38, R51, R42, R38, 0x96, !PT ;  /* 0x0000002a33267212 */ /* 0x000fe400078e9626 */
[----:B------:R-:W-:Y:S02]  /*71a40*/  LOP3.LUT R40, R41, R36, R35, 0x96, !PT ;  /* 0x0000002429287212 */ /* 0x000fe400078e9623 */
[----:B------:R-:W-:Y:S02]  /*71a50*/  LOP3.LUT R28, R30, R25, R28, 0x96, !PT ;  /* 0x000000191e1c7212 */ /* 0x000fe400078e961c */
[----:B------:R-:W-:Y:S02]  /*71a60*/  LOP3.LUT R36, R26, 0x7ffffffe, RZ, 0xc0, !PT ;  /* 0x7ffffffe1a247812 */ /* 0x000fe400078ec0ff */
[----:B------:R-:W-:-:S02]  /*71a70*/  SEL R30, RZ, 0x9908b0df, P2 ;  /* 0x9908b0dfff1e7807 */ /* 0x000fc40001000000 */
[----:B------:R-:W-:Y:S02]  /*71a80*/  ISETP.NE.U32.AND P2, PT, R29, 0x1, PT ;  /* 0x000000011d00780c */ /* 0x000fe40003f45070 */
[----:B------:R-:W-:Y:S01]  /*71a90*/  LOP3.LUT R25, R27, 0x1, RZ, 0xc0, !PT ;  /* 0x000000011b197812 */ /* 0x000fe200078ec0ff */
[----:B------:R2:W-:Y:S01]  /*71aa0*/  STL [R7+0x4], R38 ;  /* 0x0000042607007387 */ /* 0x0005e20000100800 */
[----:B------:R-:W-:Y:S02]  /*71ab0*/  LOP3.LUT R36, R36, 0x80000000, R11, 0xf8, !PT ;  /* 0x8000000024247812 */ /* 0x000fe400078ef80b */
[----:B------:R-:W-:Y:S02]  /*71ac0*/  SEL R11, RZ, 0x9908b0df, P2 ;  /* 0x9908b0dfff0b7807 */ /* 0x000fe40001000000 */
[----:B------:R-:W-:Y:S02]  /*71ad0*/  ISETP.NE.U32.AND P2, PT, R25, 0x1, PT ;  /* 0x000000011900780c */ /* 0x000fe40003f45070 */
[----:B--2---:R-:W-:Y:S01]  /*71ae0*/  LOP3.LUT R38, R19, 0x7ffffffe, RZ, 0xc0, !PT ;  /* 0x7ffffffe13267812 */ /* 0x004fe200078ec0ff */
[----:B------:R-:W-:Y:S01]  /*71af0*/  UIADD3 UR4, UPT, UPT, UR4, 0xc, URZ ;  /* 0x0000000c04047890 */ /* 0x000fe2000fffe0ff */
[----:B------:R-:W-:-:S02]  /*71b00*/  SEL R25, RZ, 0x9908b0df, P2 ;  /* 0x9908b0dfff197807 */ /* 0x000fc40001000000 */
[----:B------:R-:W-:Y:S01]  /*71b10*/  LOP3.LUT R38, R38, 0x80000000, R27, 0xf8, !PT ;  /* 0x8000000026267812 */ /* 0x000fe200078ef81b */
[----:B------:R-:W-:Y:S01]  /*71b20*/  UISETP.NE.AND UP0, UPT, UR4, 0x18c, UPT ;  /* 0x0000018c0400788c */ /* 0x000fe2000bf05270 */
[----:B------:R-:W-:Y:S02]  /*71b30*/  SHF.R.U32.HI R42, RZ, 0x1, R39 ;  /* 0x00000001ff2a7819 */ /* 0x000fe40000011627 */
[----:B------:R-:W-:Y:S02]  /*71b40*/  SHF.R.U32.HI R49, RZ, 0x1, R49 ;  /* 0x00000001ff317819 */ /* 0x000fe40000011631 */
[----:B------:R-:W-:Y:S02]  /*71b50*/  SHF.R.U32.HI R36, RZ, 0x1, R36 ;  /* 0x00000001ff247819 */ /* 0x000fe40000011624 */
[----:B------:R-:W-:Y:S02]  /*71b60*/  SHF.R.U32.HI R38, RZ, 0x1, R38 ;  /* 0x00000001ff267819 */ /* 0x000fe40000011626 */
[----:B------:R-:W-:-:S02]  /*71b70*/  LOP3.LUT R42, R42, R47, R33, 0x96, !PT ;  /* 0x0000002f2a2a7212 */ /* 0x000fc400078e9621 */
[----:B------:R-:W-:Y:S02]  /*71b80*/  LOP3.LUT R46, R49, R46, R31, 0x96, !PT ;  /* 0x0000002e312e7212 */ /* 0x000fe400078e961f */
[----:B------:R-:W-:Y:S02]  /*71b90*/  LOP3.LUT R36, R36, R11, R23, 0x96, !PT ;  /* 0x0000000b24247212 */ /* 0x000fe400078e9617 */
[----:B------:R-:W-:Y:S01]  /*71ba0*/  LOP3.LUT R30, R38, R30, R15, 0x96, !PT ;  /* 0x0000001e261e7212 */ /* 0x000fe200078e960f */
[----:B------:R-:W-:Y:S04]  /*71bb0*/  STL [R7+-0x8], R43 ;  /* 0xfffff82b07007387 */ /* 0x000fe80000100800 */
        /* <DEDUP_REMOVED lines=33> */
.L_x_375:
[----:B------:R-:W-:Y:S05]  /*71dd0*/  BSYNC.RECONVERGENT B0 ;  /* 0x0000000000007941 */ /* 0x000fea0003800200 */
.L_x_374:
        /* <DEDUP_REMOVED lines=21> */
[----:B---3--:R-:W-:Y:S02]  /*71f30*/  LOP3.LUT R13, R15, 0x1, RZ, 0xc0, !PT ;  /* 0x000000010f0d7812 */ /* 0x008fe400078ec0ff */
[----:B------:R-:W-:Y:S02]  /*71f40*/  LOP3.LUT R24, R24, 0x80000000, R11, 0xf8, !PT ;  /* 0x8000000018187812 */ /* 0x000fe400078ef80b */
        /* <DEDUP_REMOVED lines=20> */
.L_x_380:
        /* <DEDUP_REMOVED lines=48> */
[----:B------:R-:W-:Y:S02]  /*72390*/  SHF.R.U32.HI R48, RZ, 0x1, R48 ;  /* 0x00000001ff307819 */ /* 0x000fe40000011630 */
[----:B------:R-:W-:Y:S02]  /*723a0*/  LOP3.LUT R15, R46, R44, R15, 0x96, !PT ;  /* 0x0000002c2e0f7212 */ /* 0x000fe400078e960f */
[----:B------:R-:W-:-:S02]  /*723b0*/  SHF.R.U32.HI R44, RZ, 0x1, R45 ;  /* 0x00000001ff2c7819 */ /* 0x000fc4000001162d */
[----:B------:R-:W-:Y:S02]  /*723c0*/  SEL R11, RZ, 0x9908b0df, P2 ;  /* 0x9908b0dfff0b7807 */ /* 0x000fe40001000000 */
[----:B------:R-:W-:Y:S02]  /*723d0*/  LOP3.LUT R48, R48, R49, R17, 0x96, !PT ;  /* 0x0000003130307212 */ /* 0x000fe400078e9611 */
[C---:B------:R-:W-:Y:S02]  /*723e0*/  LOP3.LUT R17, R19.reuse, 0x1, RZ, 0xc0, !PT ;  /* 0x0000000113117812 */ /* 0x040fe400078ec0ff */
[----:B------:R-:W-:Y:S02]  /*723f0*/  LOP3.LUT R46, R44, R11, R23, 0x96, !PT ;  /* 0x0000000b2c2e7212 */ /* 0x000fe400078e9617 */
[----:B------:R-:W-:Y:S02]  /*72400*/  LOP3.LUT R44, R19, 0x7ffffffe, RZ, 0xc0, !PT ;  /* 0x7ffffffe132c7812 */ /* 0x000fe400078ec0ff */
[----:B------:R-:W-:-:S02]  /*72410*/  ISETP.NE.U32.AND P2, PT, R17, 0x1, PT ;  /* 0x000000011100780c */ /* 0x000fc40003f45070 */
[C---:B--2---:R-:W-:Y:S02]  /*72420*/  LOP3.LUT R50, R24.reuse, 0x7ffffffe, RZ, 0xc0, !PT ;  /* 0x7ffffffe18327812 */ /* 0x044fe400078ec0ff */
[----:B------:R-:W-:Y:S02]  /*72430*/  LOP3.LUT R11, R24, 0x1, RZ, 0xc0, !PT ;  /* 0x00000001180b7812 */ /* 0x000fe400078ec0ff */
[----:B------:R-:W-:Y:S02]  /*72440*/  LOP3.LUT R44, R44, 0x80000000, R13, 0xf8, !PT ;  /* 0x800000002c2c7812 */ /* 0x000fe400078ef80d */
[----:B------:R-:W-:Y:S02]  /*72450*/  SEL R13, RZ, 0x9908b0df, P2 ;  /* 0x9908b0dfff0d7807 */ /* 0x000fe40001000000 */
[----:B------:R-:W-:Y:S02]  /*72460*/  LOP3.LUT R50, R50, 0x80000000, R19, 0xf8, !PT ;  /* 0x8000000032327812 */ /* 0x000fe400078ef813 */
[----:B------:R-:W-:-:S02]  /*72470*/  ISETP.NE.U32.AND P2, PT, R11, 0x1, PT ;  /* 0x000000010b00780c */ /* 0x000fc40003f45070 */
[----:B------:R-:W-:Y:S02]  /*72480*/  SHF.R.U32.HI R11, RZ, 0x1, R44 ;  /* 0x00000001ff0b7819 */ /* 0x000fe4000001162c */
[C---:B------:R-:W-:Y:S01]  /*72490*/  LOP3.LUT R19, R25.reuse, 0x1, RZ, 0xc0, !PT ;  /* 0x0000000119137812 */ /* 0x040fe200078ec0ff */
[----:B------:R2:W-:Y:S01]  /*724a0*/  STL [R9+0x10], R15 ;  /* 0x0000100f09007387 */ /* 0x0005e20000100800 */
[----:B------:R-:W-:Y:S02]  /*724b0*/  LOP3.LUT R17, R25, 0x7ffffffe, RZ, 0xc0, !PT ;  /* 0x7ffffffe19117812 */ /* 0x000fe400078ec0ff */
[----:B------:R-:W-:Y:S02]  /*724c0*/  SHF.R.U32.HI R44, RZ, 0x1, R50 ;  /* 0x00000001ff2c7819 */ /* 0x000fe40000011632 */
[----:B------:R-:W-:Y:S02]  /*724d0*/  LOP3.LUT R26, R11, R13, R26, 0x96, !PT ;  /* 0x0000000d0b1a7212 */ /* 0x000fe400078e961a */
[----:B------:R-:W-:-:S02]  /*724e0*/  LOP3.LUT R13, R28, 0x1, RZ, 0xc0, !PT ;  /* 0x000000011c0d7812 */ /* 0x000fc400078ec0ff */
[----:B--2---:R-:W-:Y:S02]  /*724f0*/  SEL R15, RZ, 0x9908b0df, P2 ;  /* 0x9908b0dfff0f7807 */ /* 0x004fe40001000000 */
[----:B------:R-:W-:Y:S02]  /*72500*/  ISETP.NE.U32.AND P2, PT, R19, 0x1, PT ;  /* 0x000000011300780c */ /* 0x000fe40003f45070 */
[----:B------:R-:W-:Y:S02]  /*72510*/  LOP3.LUT R17, R17, 0x80000000, R24, 0xf8, !PT ;  /* 0x8000000011117812 */ /* 0x000fe400078ef818 */
[----:B------:R-:W-:Y:S02]  /*72520*/  LOP3.LUT R44, R44, R15, R27, 0x96, !PT ;  /* 0x0000000f2c2c7212 */ /* 0x000fe400078e961b */
[----:B------:R-:W-:Y:S02]  /*72530*/  SEL R11, RZ, 0x9908b0df, P2 ;  /* 0x9908b0dfff0b7807 */ /* 0x000fe40001000000 */
[----:B------:R-:W-:-:S02]  /*72540*/  LOP3.LUT R15, R29, 0x7ffffffe, RZ, 0xc0, !PT ;  /* 0x7ffffffe1d0f7812 */ /* 0x000fc400078ec0ff */
[----:B------:R-:W-:Y:S02]  /*72550*/  ISETP.NE.U32.AND P2, PT, R13, 0x1, PT ;  /* 0x000000010d00780c */ /* 0x000fe40003f45070 */
[----:B------:R-:W-:Y:S02]  /*72560*/  LOP3.LUT R19, R29, 0x1, RZ, 0xc0, !PT ;  /* 0x000000011d137812 */ /* 0x000fe400078ec0ff */
[----:B------:R-:W-:Y:S02]  /*72570*/  SHF.R.U32.HI R17, RZ, 0x1, R17 ;  /* 0x00000001ff117819 */ /* 0x000fe40000011611 */
[----:B------:R-:W-:Y:S02]  /*72580*/  LOP3.LUT R24, R28, 0x7ffffffe, RZ, 0xc0, !PT ;  /* 0x7ffffffe1c187812 */ /* 0x000fe400078ec0ff */
[----:B------:R-:W-:Y:S02]  /*72590*/  LOP3.LUT R15, R15, 0x80000000, R28, 0xf8, !PT ;  /* 0x800000000f0f7812 */ /* 0x000fe400078ef81c */
[----:B------:R-:W-:-:S02]  /*725a0*/  SEL R13, RZ, 0x9908b0df, P2 ;  /* 0x9908b0dfff0d7807 */ /* 0x000fc40001000000 */
[----:B------:R-:W-:Y:S02]  /*725b0*/  ISETP.NE.U32.AND P2, PT, R19, 0x1, PT ;  /* 0x000000011300780c */ /* 0x000fe40003f45070 */
[----:B------:R-:W-:Y:S02]  /*725c0*/  LOP3.LUT R30, R17, R11, R30, 0x96, !PT ;  /* 0x0000000b111e7212 */ /* 0x000fe400078e961e */
[----:B------:R-:W-:Y:S02]  /*725d0*/  LOP3.LUT R11, R35, 0x1, RZ, 0xc0, !PT ;  /* 0x00000001230b7812 */ /* 0x000fe400078ec0ff */
[----:B------:R-:W-:Y:S02]  /*725e0*/  LOP3.LUT R24, R24, 0x80000000, R25, 0xf8, !PT ;  /* 0x8000000018187812 */ /* 0x000fe400078ef819 */
[----:B------:R-:W-:Y:S02]  /*725f0*/  SHF.R.U32.HI R28, RZ, 0x1, R15 ;  /* 0x00000001ff1c7819 */ /* 0x000fe4000001160f */
[----:B------:R-:W-:-:S02]  /*72600*/  SEL R15, RZ, 0x9908b0df, P2 ;  /* 0x9908b0dfff0f7807 */ /* 0x000fc40001000000 */
[----:B------:R-:W-:Y:S02]  /*72610*/  ISETP.NE.U32.AND P2, PT, R11, 0x1, PT ;  /* 0x000000010b00780c */ /* 0x000fe40003f45070 */
[----:B------:R-:W-:Y:S02]  /*72620*/  SHF.R.U32.HI R24, RZ, 0x1, R24 ;  /* 0x00000001ff187819 */ /* 0x000fe40000011618 */
[----:B------:R-:W-:Y:S02]  /*72630*/  LOP3.LUT R11, R36, 0x1, RZ, 0xc0, !PT ;  /* 0x00000001240b7812 */ /* 0x000fe400078ec0ff */
[----:B------:R-:W-:Y:S02]  /*72640*/  LOP3.LUT R28, R28, R15, R33, 0x96, !PT ;  /* 0x0000000f1c1c7212 */ /* 0x000fe400078e9621 */
[----:B------:R-:W-:Y:S02]  /*72650*/  SEL R15, RZ, 0x9908b0df, P2 ;  /* 0x9908b0dfff0f7807 */ /* 0x000fe40001000000 */
[----:B------:R-:W-:-:S02]  /*72660*/  LOP3.LUT R24, R24, R13, R31, 0x96, !PT ;  /* 0x0000000d18187212 */ /* 0x000fc400078e961f */
[----:B------:R-:W-:Y:S02]  /*72670*/  ISETP.NE.U32.AND P2, PT, R11, 0x1, PT ;  /* 0x000000010b00780c */ /* 0x000fe40003f45070 */
[C---:B------:R-:W-:Y:S01]  /*72680*/  LOP3.LUT R13, R37.reuse, 0x1, RZ, 0xc0, !PT ;  /* 0x00000001250d7812 */ /* 0x040fe200078ec0ff */
[----:B------:R2:W-:Y:S01]  /*72690*/  STL [R9+0x14], R48 ;  /* 0x0000143009007387 */ /* 0x0005e20000100800 */
[----:B------:R-:W-:Y:S02]  /*726a0*/  SEL R19, RZ, 0x9908b0df, P2 ;  /* 0x9908b0dfff137807 */ /* 0x000fe40001000000 */
[----:B------:R-:W-:Y:S01]  /*726b0*/  LOP3.LUT R11, R37, 0x7ffffffe, RZ, 0xc0, !PT ;  /* 0x7ffffffe250b7812 */ /* 0x000fe200078ec0ff */
[----:B------:R3:W-:Y:S01]  /*726c0*/  STL [R9+0x18], R46 ;  /* 0x0000182e09007387 */ /* 0x0007e20000100800 */
[----:B------:R-:W-:Y:S02]  /*726d0*/  ISETP.NE.U32.AND P2, PT, R13, 0x1, PT ;  /* 0x000000010d00780c */ /* 0x000fe40003f45070 */
[----:B------:R-:W-:Y:S01]  /*726e0*/  LOP3.LUT R13, R38, 0x1, RZ, 0xc0, !PT ;  /* 0x00000001260d7812 */ /* 0x000fe200078ec0ff */
[----:B------:R4:W-:Y:S01]  /*726f0*/  STL [R9+0x28], R24 ;  /* 0x0000281809007387 */ /* 0x0009e20000100800 */
[----:B--2---:R-:W-:-:S02]  /*72700*/  LOP3.LUT R48, R36, 0x7ffffffe, RZ, 0xc0, !PT ;  /* 0x7ffffffe24307812 */ /* 0x004fc400078ec0ff */
[----:B---3--:R-:W-:Y:S02]  /*72710*/  LOP3.LUT R46, R35, 0x7ffffffe, RZ, 0xc0, !PT ;  /* 0x7ffffffe232e7812 */ /* 0x008fe400078ec0ff */
[----:B----4-:R-:W-:Y:S02]  /*72720*/  LOP3.LUT R24, R38, 0x7ffffffe, RZ, 0xc0, !PT ;  /* 0x7ffffffe26187812 */ /* 0x010fe400078ec0ff */
[----:B------:R-:W-:Y:S02]  /*72730*/  LOP3.LUT R11, R11, 0x80000000, R36, 0xf8, !PT ;  /* 0x800000000b0b7812 */ /* 0x000fe400078ef824 */
[----:B------:R-:W-:Y:S02]  /*72740*/  SEL R23, RZ, 0x9908b0df, P2 ;  /* 0x9908b0dfff177807 */ /* 0x000fe40001000000 */
[----:B------:R-:W-:Y:S02]  /*72750*/  LOP3.LUT R46, R46, 0x80000000, R29, 0xf8, !PT ;  /* 0x800000002e2e7812 */ /* 0x000fe400078ef81d */
[----:B------:R-:W-:-:S02]  /*72760*/  LOP3.LUT R48, R48, 0x80000000, R35, 0xf8, !PT ;  /* 0x8000000030307812 */ /* 0x000fc400078ef823 */
[----:B------:R-:W-:Y:S02]  /*72770*/  LOP3.LUT R24, R24, 0x80000000, R37, 0xf8, !PT ;  /* 0x8000000018187812 */ /* 0x000fe400078ef825 */
[----:B------:R-:W-:Y:S01]  /*72780*/  ISETP.NE.U32.AND P2, PT, R13, 0x1, PT ;  /* 0x000000010d00780c */ /* 0x000fe20003f45070 */
[----:B------:R2:W-:Y:S01]  /*72790*/  STL [R9+0x1c], R26 ;  /* 0x00001c1a09007387 */ /* 0x0005e20000100800 */
[----:B------:R-:W-:Y:S02]  /*727a0*/  SHF.R.U32.HI R46, RZ, 0x1, R46 ;  /* 0x00000001ff2e7819 */ /* 0x000fe4000001162e */
[----:B------:R-:W-:Y:S02]  /*727b0*/  SHF.R.U32.HI R17, RZ, 0x1, R48 ;  /* 0x00000001ff117819 */ /* 0x000fe40000011630 */
[----:B------:R-:W-:Y:S02]  /*727c0*/  SEL R13, RZ, 0x9908b0df, P2 ;  /* 0x9908b0dfff0d7807 */ /* 0x000fe40001000000 */
[----:B--2---:R-:W-:-:S02]  /*727d0*/  SHF.R.U32.HI R26, RZ, 0x1, R11 ;  /* 0x00000001ff1a7819 */ /* 0x004fc4000001160b */
[----:B------:R-:W-:Y:S02]  /*727e0*/  SHF.R.U32.HI R11, RZ, 0x1, R24 ;  /* 0x00000001ff0b7819 */ /* 0x000fe40000011618 */
[----:B------:R-:W-:Y:S02]  /*727f0*/  LOP3.LUT R46, R46, R15, R39, 0x96, !PT ;  /* 0x0000000f2e2e7212 */ /* 0x000fe400078e9627 */
[----:B------:R-:W-:Y:S02]  /*72800*/  LOP3.LUT R40, R17, R19, R40, 0x96, !PT ;  /* 0x0000001311287212 */ /* 0x000fe400078e9628 */
[----:B------:R-:W-:Y:S02]  /*72810*/  LOP3.LUT R26, R26, R23, R41, 0x96, !PT ;  /* 0x000000171a1a7212 */ /* 0x000fe400078e9629 */
[----:B------:R-:W-:Y:S01]  /*72820*/  LOP3.LUT R42, R11, R13, R42, 0x96, !PT ;  /* 0x0000000d0b2a7212 */ /* 0x000fe200078e962a */
[----:B------:R-:W-:Y:S01]  /*72830*/  IMAD.MOV.U32 R11, RZ, RZ, R9 ;  /* 0x000000ffff0b7224 */ /* 0x000fe200078e0009 */
        /* <DEDUP_REMOVED lines=19> */
[----:B-----5:R-:W-:Y:S02]  /*72970*/  LOP3.LUT R26, R23, 0x1, RZ, 0xc0, !PT ;  /* 0x00000001171a7812 */ /* 0x020fe400078ec0ff */
[----:B--2---:R-:W-:Y:S02]  /*72980*/  LOP3.LUT R28, R43, 0x7ffffffe, RZ, 0xc0, !PT ;  /* 0x7ffffffe2b1c7812 */ /* 0x004fe400078ec0ff */
        /* <DEDUP_REMOVED lines=24> */
.L_x_381:
        /* <DEDUP_REMOVED lines=26> */
[----:B----4-:R-:W-:-:S04]  /*72cb0*/  LOP3.LUT R38, R43, 0x1, RZ, 0xc0, !PT ;  /* 0x000000012b267812 */ /* 0x010fc800078ec0ff */
[----:B------:R-:W-:Y:S02]  /*72cc0*/  ISETP.NE.U32.AND P2, PT, R38, 0x1, PT ;  /* 0x000000012600780c */ /* 0x000fe40003f45070 */
[----:B--2---:R-:W-:Y:S02]  /*72cd0*/  LOP3.LUT R38, R40, 0x1, RZ, 0xc0, !PT ;  /* 0x0000000128267812 */ /* 0x004fe400078ec0ff */
[----:B------:R-:W-:Y:S02]  /*72ce0*/  SEL R47, RZ, 0x9908b0df, P2 ;  /* 0x9908b0dfff2f7807 */ /* 0x000fe40001000000 */
[----:B------:R-:W-:Y:S02]  /*72cf0*/  LOP3.LUT R46, R43, 0x7ffffffe, RZ, 0xc0, !PT ;  /* 0x7ffffffe2b2e7812 */ /* 0x000fe400078ec0ff */
[----:B------:R-:W-:Y:S02]  /*72d00*/  ISETP.NE.U32.AND P2, PT, R38, 0x1, PT ;  /* 0x000000012600780c */ /* 0x000fe40003f45070 */
[----:B------:R-:W-:-:S02]  /*72d10*/  LOP3.LUT R49, R44, 0x1, RZ, 0xc0, !PT ;  /* 0x000000012c317812 */ /* 0x000fc400078ec0ff */
[----:B------:R-:W-:Y:S02]  /*72d20*/  LOP3.LUT R38, R40, 0x7ffffffe, RZ, 0xc0, !PT ;  /* 0x7ffffffe28267812 */ /* 0x000fe400078ec0ff */
[----:B------:R-:W-:Y:S02]  /*72d30*/  LOP3.LUT R46, R46, 0x80000000, R23, 0xf8, !PT ;  /* 0x800000002e2e7812 */ /* 0x000fe400078ef817 */
[----:B------:R-:W-:Y:S02]  /*72d40*/  SEL R45, RZ, 0x9908b0df, P2 ;  /* 0x9908b0dfff2d7807 */ /* 0x000fe40001000000 */
[----:B------:R-:W-:Y:S02]  /*72d50*/  ISETP.NE.U32.AND P2, PT, R49, 0x1, PT ;  /* 0x000000013100780c */ /* 0x000fe40003f45070 */
[----:B------:R-:W-:Y:S02]  /*72d60*/  LOP3.LUT R49, R42, 0x1, RZ, 0xc0, !PT ;  /* 0x000000012a317812 */ /* 0x000fe400078ec0ff */
[----:B------:R-:W-:-:S02]  /*72d70*/  LOP3.LUT R43, R38, 0x80000000, R43, 0xf8, !PT ;  /* 0x80000000262b7812 */ /* 0x000fc400078ef82b */
[----:B------:R-:W-:Y:S02]  /*72d80*/  SHF.R.U32.HI R46, RZ, 0x1, R46 ;  /* 0x00000001ff2e7819 */ /* 0x000fe4000001162e */
[----:B------:R-:W-:Y:S02]  /*72d90*/  SEL R38, RZ, 0x9908b0df, P2 ;  /* 0x9908b0dfff267807 */ /* 0x000fe40001000000 */
[----:B------:R-:W-:Y:S02]  /*72da0*/  ISETP.NE.U32.AND P2, PT, R49, 0x1, PT ;  /* 0x000000013100780c */ /* 0x000fe40003f45070 */
[----:B------:R-:W-:Y:S02]  /*72db0*/  LOP3.LUT R49, R31, 0x1, RZ, 0xc0, !PT ;  /* 0x000000011f317812 */ /* 0x000fe400078ec0ff */
[----:B------:R-:W-:Y:S02]  /*72dc0*/  LOP3.LUT R46, R46, R47, R48, 0x96, !PT ;  /* 0x0000002f2e2e7212 */ /* 0x000fe400078e9630 */
[----:B------:R-:W-:-:S02]  /*72dd0*/  SHF.R.U32.HI R48, RZ, 0x1, R43 ;  /* 0x00000001ff307819 */ /* 0x000fc4000001162b */
[----:B------:R-:W-:Y:S02]  /*72de0*/  SEL R43, RZ, 0x9908b0df, P2 ;  /* 0x9908b0dfff2b7807 */ /* 0x000fe40001000000 */
[----:B------:R-:W-:Y:S02]  /*72df0*/  ISETP.NE.U32.AND P2, PT, R49, 0x1, PT ;  /* 0x000000013100780c */ /* 0x000fe40003f45070 */
[----:B------:R-:W-:Y:S02]  /*72e00*/  LOP3.LUT R47, R41, 0x1, RZ, 0xc0, !PT ;  /* 0x00000001292f7812 */ /* 0x000fe400078ec0ff */
[----:B------:R-:W-:Y:S02]  /*72e10*/  LOP3.LUT R45, R48, R45, R37, 0x96, !PT ;  /* 0x0000002d302d7212 */ /* 0x000fe400078e9625 */
[----:B------:R-:W-:Y:S02]  /*72e20*/  LOP3.LUT R48, R44, 0x7ffffffe, RZ, 0xc0, !PT ;  /* 0x7ffffffe2c307812 */ /* 0x000fe400078ec0ff */
[----:B------:R-:W-:-:S02]  /*72e30*/  SEL R37, RZ, 0x9908b0df, P2 ;  /* 0x9908b0dfff257807 */ /* 0x000fc40001000000 */
[----:B------:R-:W-:Y:S02]  /*72e40*/  ISETP.NE.U32.AND P2, PT, R47, 0x1, PT ;  /* 0x000000012f00780c */ /* 0x000fe40003f45070 */
[----:B------:R-:W-:Y:S02]  /*72e50*/  LOP3.LUT R47, R30, 0x1, RZ, 0xc0, !PT ;  /* 0x000000011e2f7812 */ /* 0x000fe400078ec0ff */
[----:B------:R-:W-:Y:S02]  /*72e60*/  LOP3.LUT R48, R48, 0x80000000, R40, 0xf8, !PT ;  /* 0x8000000030307812 */ /* 0x000fe400078ef828 */
[----:B------:R-:W-:Y:S02]  /*72e70*/  SEL R40, RZ, 0x9908b0df, P2 ;  /* 0x9908b0dfff287807 */ /* 0x000fe40001000000 */
[----:B------:R-:W-:Y:S02]  /*72e80*/  ISETP.NE.U32.AND P2, PT, R47, 0x1, PT ;  /* 0x000000012f00780c */ /* 0x000fe40003f45070 */
[----:B------:R-:W-:-:S02]  /*72e90*/  LOP3.LUT R47, R13, 0x1, RZ, 0xc0, !PT ;  /* 0x000000010d2f7812 */ /* 0x000fc400078ec0ff */
[----:B------:R-:W-:Y:S02]  /*72ea0*/  SHF.R.U32.HI R49, RZ, 0x1, R48 ;  /* 0x00000001ff317819 */ /* 0x000fe40000011630 */
[----:B------:R-:W-:Y:S02]  /*72eb0*/  SEL R48, RZ, 0x9908b0df, P2 ;  /* 0x9908b0dfff307807 */ /* 0x000fe40001000000 */
[----:B------:R-:W-:Y:S02]  /*72ec0*/  ISETP.NE.U32.AND P2, PT, R47, 0x1, PT ;  /* 0x000000012f00780c */ /* 0x000fe40003f45070 */
[----:B------:R-:W-:Y:S02]  /*72ed0*/  LOP3.LUT R47, R23, 0x1, RZ, 0xc0, !PT ;  /* 0x00000001172f7812 */ /* 0x000fe400078ec0ff */
[----:B------:R-:W-:Y:S02]  /*72ee0*/  LOP3.LUT R38, R49, R38, R26, 0x96, !PT ;  /* 0x0000002631267212 */ /* 0x000fe400078e961a */
[----:B------:R-:W-:-:S02]  /*72ef0*/  SEL R26, RZ, 0x9908b0df, P2 ;  /* 0x9908b0dfff1a7807 */ /* 0x000fc40001000000 */
[----:B------:R-:W-:Y:S02]  /*72f00*/  ISETP.NE.U32.AND P2, PT, R47, 0x1, PT ;  /* 0x000000012f00780c */ /* 0x000fe40003f45070 */
[----:B------:R-:W-:Y:S01]  /*72f10*/  LOP3.LUT R47, R42, 0x7ffffffe, RZ, 0xc0, !PT ;  /* 0x7ffffffe2a2f7812 */ /* 0x000fe200078ec0ff */
[----:B------:R2:W-:Y:S04]  /*72f20*/  STL [R9+-0x4], R45 ;  /* 0xfffffc2d09007387 */ /* 0x0005e80000100800 */
[----:B------:R4:W-:Y:S01]  /*72f30*/  STL [R9], R38 ;  /* 0x0000002609007387 */ /* 0x0009e20000100800 */
[----:B------:R-:W-:Y:S02]  /*72f40*/  LOP3.LUT R47, R47, 0x80000000, R44, 0xf8, !PT ;  /* 0x800000002f2f7812 */ /* 0x000fe400078ef82c */
[----:B------:R-:W-:-:S02]  /*72f50*/  LOP3.LUT R44, R41, 0x7ffffffe, RZ, 0xc0, !PT ;  /* 0x7ffffffe292c7812 */ /* 0x000fc400078ec0ff */
[----:B--2---:R-:W-:Y:S02]  /*72f60*/  LOP3.LUT R45, R31, 0x7ffffffe, RZ, 0xc0, !PT ;  /* 0x7ffffffe1f2d7812 */ /* 0x004fe400078ec0ff */
[----:B----4-:R-:W-:Y:S02]  /*72f70*/  LOP3.LUT R38, R30, 0x7ffffffe, RZ, 0xc0, !PT ;  /* 0x7ffffffe1e267812 */ /* 0x010fe400078ec0ff */
[----:B------:R-:W-:Y:S02]  /*72f80*/  LOP3.LUT R42, R45, 0x80000000, R42, 0xf8, !PT ;  /* 0x800000002d2a7812 */ /* 0x000fe400078ef82a */
[----:B------:R-:W-:Y:S02]  /*72f90*/  LOP3.LUT R41, R38, 0x80000000, R41, 0xf8, !PT ;  /* 0x8000000026297812 */ /* 0x000fe400078ef829 */
[----:B------:R-:W-:Y:S02]  /*72fa0*/  LOP3.LUT R44, R44, 0x80000000, R31, 0xf8, !PT ;  /* 0x800000002c2c7812 */ /* 0x000fe400078ef81f */
[----:B------:R-:W-:-:S02]  /*72fb0*/  LOP3.LUT R31, R13, 0x7ffffffe, RZ, 0xc0, !PT ;  /* 0x7ffffffe0d1f7812 */ /* 0x000fc400078ec0ff */
[----:B------:R-:W-:Y:S02]  /*72fc0*/  SHF.R.U32.HI R42, RZ, 0x1, R42 ;  /* 0x00000001ff2a7819 */ /* 0x000fe4000001162a */
[----:B------:R-:W-:Y:S02]  /*72fd0*/  SHF.R.U32.HI R41, RZ, 0x1, R41 ;  /* 0x00000001ff297819 */ /* 0x000fe40000011629 */
[----:B------:R-:W-:Y:S02]  /*72fe0*/  LOP3.LUT R31, R31, 0x80000000, R30, 0xf8, !PT ;  /* 0x800000001f1f7812 */ /* 0x000fe400078ef81e */
[----:B------:R-:W-:Y:S02]  /*72ff0*/  LOP3.LUT R42, R42, R37, R36, 0x96, !PT ;  /* 0x000000252a2a7212 */ /* 0x000fe400078e9624 */
[----:B------:R-:W-:Y:S02]  /*73000*/  LOP3.LUT R48, R41, R48, R33, 0x96, !PT ;  /* 0x0000003029307212 */ /* 0x000fe400078e9621 */
[----:B------:R-:W-:-:S02]  /*73010*/  LOP3.LUT R33, R27, 0x1, RZ, 0xc0, !PT ;  /* 0x000000011b217812 */ /* 0x000fc400078ec0ff */
[----:B------:R-:W-:Y:S02]  /*73020*/  LOP3.LUT R36, R27, 0x7ffffffe, RZ, 0xc0, !PT ;  /* 0x7ffffffe1b247812 */ /* 0x000fe400078ec0ff */
[----:B------:R-:W-:Y:S02]  /*73030*/  SHF.R.U32.HI R31, RZ, 0x1, R31 ;  /* 0x00000001ff1f7819 */ /* 0x000fe4000001161f */
[----:B------:R-:W-:Y:S02]  /*73040*/  SEL R30, RZ, 0x9908b0df, P2 ;  /* 0x9908b0dfff1e7807 */ /* 0x000fe40001000000 */
[----:B------:R-:W-:Y:S02]  /*73050*/  ISETP.NE.U32.AND P2, PT, R33, 0x1, PT ;  /* 0x000000012100780c */ /* 0x000fe40003f45070 */
[----:B------:R-:W-:Y:S02]  /*73060*/  LOP3.LUT R36, R36, 0x80000000, R13, 0xf8, !PT ;  /* 0x8000000024247812 */ /* 0x000fe400078ef80d */
[----:B------:R-:W-:-:S02]  /*73070*/  LOP3.LUT R13, R28, 0x1, RZ, 0xc0, !PT ;  /* 0x000000011c0d7812 */ /* 0x000fc400078ec0ff */
[----:B------:R-:W-:Y:S02]  /*73080*/  LOP3.LUT R26, R31, R26, R29, 0x96, !PT ;  /* 0x0000001a1f1a7212 */ /* 0x000fe400078e961d */
[----:B------:R-:W-:Y:S02]  /*73090*/  LOP3.LUT R29, R23, 0x7ffffffe, RZ, 0xc0, !PT ;  /* 0x7ffffffe171d7812 */ /* 0x000fe400078ec0ff */
[----:B------:R-:W-:Y:S02]  /*730a0*/  SEL R23, RZ, 0x9908b0df, P2 ;  /* 0x9908b0dfff177807 */ /* 0x000fe40001000000 */
[----:B------:R-:W-:Y:S01]  /*730b0*/  ISETP.NE.U32.AND P2, PT, R13, 0x1, PT ;  /* 0x000000010d00780c */ /* 0x000fe20003f45070 */
[----:B------:R-:W-:Y:S01]  /*730c0*/  UIADD3 UR4, UPT, UPT, UR4, 0xc, URZ ;  /* 0x0000000c04047890 */ /* 0x000fe2000fffe0ff */
[----:B------:R-:W-:Y:S02]  /*730d0*/  LOP3.LUT R29, R29, 0x80000000, R28, 0xf8, !PT ;  /* 0x800000001d1d7812 */ /* 0x000fe400078ef81c */
[----:B------:R-:W-:Y:S01]  /*730e0*/  SHF.R.U32.HI R28, RZ, 0x1, R25 ;  /* 0x00000001ff1c7819 */ /* 0x000fe20000011619 */
[----:B------:R-:W-:Y:S01]  /*730f0*/  UISETP.NE.AND UP0, UPT, UR4, 0x18c, UPT ;  /* 0x0000018c0400788c */ /* 0x000fe2000bf05270 */
[----:B------:R-:W-:-:S02]  /*73100*/  SHF.R.U32.HI R47, RZ, 0x1, R47 ;  /* 0x00000001ff2f7819 */ /* 0x000fc4000001162f */
[----:B------:R-:W-:Y:S02]  /*73110*/  SHF.R.U32.HI R44, RZ, 0x1, R44 ;  /* 0x00000001ff2c7819 */ /* 0x000fe4000001162c */
[----:B------:R-:W-:Y:S01]  /*73120*/  SHF.R.U32.HI R29, RZ, 0x1, R29 ;  /* 0x00000001ff1d7819 */ /* 0x000fe2000001161d */
[----:B------:R2:W-:Y:S01]  /*73130*/  STL [R9+-0x8], R46 ;  /* 0xfffff82e09007387 */ /* 0x0005e20000100800 */
[----:B------:R-:W-:Y:S02]  /*73140*/  LOP3.LUT R40, R44, R40, R35, 0x96, !PT ;  /* 0x000000282c287212 */ /* 0x000fe400078e9623 */
[----:B------:R-:W-:Y:S01]  /*73150*/  LOP3.LUT R30, R29, R30, R17, 0x96, !PT ;  /* 0x0000001e1d1e7212 */ /* 0x000fe200078e9611 */
[----:B------:R-:W-:Y:S01]  /*73160*/  STL [R9+0x8], R42 ;  /* 0x0000082a09007387 */ /* 0x000fe20000100800 */
[----:B--2---:R-:W-:-:S03]  /*73170*/  LOP3.LUT R46, R47, R43, R39, 0x96, !PT ;  /* 0x0000002b2f2e7212 */ /* 0x004fc600078e9627 */
        /* <DEDUP_REMOVED lines=8> */
[----:B------:R-:W-:Y:S02]  /*73200*/  SEL R27, RZ, 0x9908b0df, P2 ;  /* 0x9908b0dfff1b7807 */ /* 0x000fe40001000000 */
[----:B------:R-:W-:Y:S02]  /*73210*/  ISETP.NE.U32.AND P2, PT, R13, 0x1, PT ;  /* 0x000000010d00780c */ /* 0x000fe40003f45070 */
[----:B------:R-:W-:Y:S02]  /*73220*/  SHF.R.U32.HI R13, RZ, 0x1, R36 ;  /* 0x00000001ff0d7819 */ /* 0x000fe40000011624 */
[----:B------:R-:W-:-:S02]  /*73230*/  SHF.R.U32.HI R38, RZ, 0x1, R38 ;  /* 0x00000001ff267819 */ /* 0x000fc40000011626 */
[----:B------:R-:W-:Y:S02]  /*73240*/  SEL R25, RZ, 0x9908b0df, P2 ;  /* 0x9908b0dfff197807 */ /* 0x000fe40001000000 */
[----:B------:R-:W-:Y:S02]  /*73250*/  LOP3.LUT R24, R13, R23, R24, 0x96, !PT ;  /* 0x000000170d187212 */ /* 0x000fe400078e9618 */
[----:B------:R-:W-:Y:S02]  /*73260*/  LOP3.LUT R28, R28, R27, R19, 0x96, !PT ;  /* 0x0000001b1c1c7212 */ /* 0x000fe400078e9613 */
[----:B------:R-:W-:Y:S01]  /*73270*/  LOP3.LUT R38, R38, R25, R15, 0x96, !PT ;  /* 0x0000001926267212 */ /* 0x000fe200078e960f */
[----:B------:R-:W-:Y:S04]  /*73280*/  STL [R9+0x18], R24 ;  /* 0x0000181809007387 */ /* 0x000fe80000100800 */
        /* <DEDUP_REMOVED lines=16> */
.L_x_379:
[----:B------:R-:W-:Y:S05]  /*73390*/  BSYNC.RECONVERGENT B0 ;  /* 0x0000000000007941 */ /* 0x000fea0003800200 */
.L_x_378:
        /* <DEDUP_REMOVED lines=39> */
[----:B------:R2:W-:Y:S01]  /*73610*/  STL [R1], R26 ;  /* 0x0000001a01007387 */ /* 0x0005e20000100800 */
[----:B------:R-:W-:-:S03]  /*73620*/  IMAD.MOV.U32 R11, RZ, RZ, R1 ;  /* 0x000000ffff0b7224 */ /* 0x000fc600078e0001 */
[----:B------:R2:W-:Y:S04]  /*73630*/  STL [R1+0x4], R24 ;  /* 0x0000041801007387 */ /* 0x0005e80000100800 */
[----:B------:R2:W-:Y:S02]  /*73640*/  STL [R1+0x8], R28 ;  /* 0x0000081c01007387 */ /* 0x0005e40000100800 */
.L_x_384:
        /* <DEDUP_REMOVED lines=46> */
[----:B------:R-:W-:Y:S02]  /*73930*/  SEL R48, RZ, 0x9908b0df, P2 ;  /* 0x9908b0dfff307807 */ /* 0x000fe40001000000 */
[----:B------:R-:W-:Y:S02]  /*73940*/  LOP3.LUT R46, R46, 0x80000000, R44, 0xf8, !PT ;  /* 0x800000002e2e7812 */ /* 0x000fe400078ef82c */
[----:B------:R-:W-:Y:S02]  /*73950*/  ISETP.NE.U32.AND P2, PT, R41, 0x1, PT ;  /* 0x000000012900780c */ /* 0x000fe40003f45070 */
[----:B------:R-:W-:Y:S02]  /*73960*/  SHF.R.U32.HI R47, RZ, 0x1, R47 ;  /* 0x00000001ff2f7819 */ /* 0x000fe4000001162f */
[----:B------:R-:W-:-:S02]  /*73970*/  SHF.R.U32.HI R44, RZ, 0x1, R46 ;  /* 0x00000001ff2c7819 */ /* 0x000fc4000001162e */
[----:B------:R-:W-:Y:S02]  /*73980*/  SEL R41, RZ, 0x9908b0df, P2 ;  /* 0x9908b0dfff297807 */ /* 0x000fe40001000000 */
[----:B------:R-:W-:Y:S02]  /*73990*/  LOP3.LUT R48, R47, R48, R43, 0x96, !PT ;  /* 0x000000302f307212 */ /* 0x000fe400078e962b */
[----:B------:R-:W-:Y:S02]  /*739a0*/  LOP3.LUT R43, R40, 0x1, RZ, 0xc0, !PT ;  /* 0x00000001282b7812 */ /* 0x000fe400078ec0ff */
[----:B------:R-:W-:Y:S02]  /*739b0*/  LOP3.LUT R44, R44, R41, R39, 0x96, !PT ;  /* 0x000000292c2c7212 */ /* 0x000fe400078e9627 */
[----:B------:R-:W-:Y:S02]  /*739c0*/  LOP3.LUT R39, R40, 0x7ffffffe, RZ, 0xc0, !PT ;  /* 0x7ffffffe28277812 */ /* 0x000fe400078ec0ff */
[----:B--2---:R-:W-:-:S02]  /*739d0*/  LOP3.LUT R41, R28, 0x7ffffffe, RZ, 0xc0, !PT ;  /* 0x7ffffffe1c297812 */ /* 0x004fc400078ec0ff */
[----:B------:R-:W-:Y:S02]  /*739e0*/  ISETP.NE.U32.AND P2, PT, R43, 0x1, PT ;  /* 0x000000012b00780c */ /* 0x000fe40003f45070 */
[----:B------:R-:W-:Y:S02]  /*739f0*/  LOP3.LUT R43, R28, 0x1, RZ, 0xc0, !PT ;  /* 0x000000011c2b7812 */ /* 0x000fe400078ec0ff */
[----:B------:R-:W-:Y:S02]  /*73a00*/  LOP3.LUT R38, R39, 0x80000000, R38, 0xf8, !PT ;  /* 0x8000000027267812 */ /* 0x000fe400078ef826 */
[----:B------:R-:W-:Y:S02]  /*73a10*/  LOP3.LUT R41, R41, 0x80000000, R40, 0xf8, !PT ;  /* 0x8000000029297812 */ /* 0x000fe400078ef828 */
[----:B------:R-:W-:Y:S02]  /*73a20*/  SEL R39, RZ, 0x9908b0df, P2 ;  /* 0x9908b0dfff277807 */ /* 0x000fe40001000000 */
[----:B------:R-:W-:Y:S01]  /*73a30*/  ISETP.NE.U32.AND P2, PT, R43, 0x1, PT ;  /* 0x000000012b00780c */ /* 0x000fe20003f45070 */
[----:B------:R2:W-:Y:S01]  /*73a40*/  STL [R11+0x10], R42 ;  /* 0x0000102a0b007387 */ /* 0x0005e20000100800 */
[----:B------:R-:W-:-:S02]  /*73a50*/  SHF.R.U32.HI R38, RZ, 0x1, R38 ;  /* 0x00000001ff267819 */ /* 0x000fc40000011626 */
[----:B------:R-:W-:Y:S02]  /*73a60*/  SHF.R.U32.HI R40, RZ, 0x1, R41 ;  /* 0x00000001ff287819 */ /* 0x000fe40000011629 */
[----:B------:R-:W-:Y:S02]  /*73a70*/  SEL R41, RZ, 0x9908b0df, P2 ;  /* 0x9908b0dfff297807 */ /* 0x000fe40001000000 */
[C---:B------:R-:W-:Y:S02]  /*73a80*/  LOP3.LUT R43, R37.reuse, 0x7ffffffe, RZ, 0xc0, !PT ;  /* 0x7ffffffe252b7812 */ /* 0x040fe400078ec0ff */
[----:B--2---:R-:W-:Y:S02]  /*73a90*/  LOP3.LUT R42, R37, 0x1, RZ, 0xc0, !PT ;  /* 0x00000001252a7812 */ /* 0x004fe400078ec0ff */
[----:B------:R-:W-:Y:S02]  /*73aa0*/  LOP3.LUT R36, R38, R39, R36, 0x96, !PT ;  /* 0x0000002726247212 */ /* 0x000fe400078e9624 */
[----:B------:R-:W-:-:S02]  /*73ab0*/  LOP3.LUT R38, R40, R41, R29, 0x96, !PT ;  /* 0x0000002928267212 */ /* 0x000fc400078e961d */
[----:B------:R-:W-:Y:S02]  /*73ac0*/  ISETP.NE.U32.AND P2, PT, R42, 0x1, PT ;  /* 0x000000012a00780c */ /* 0x000fe40003f45070 */
[----:B------:R-:W-:Y:S02]  /*73ad0*/  LOP3.LUT R29, R31, 0x1, RZ, 0xc0, !PT ;  /* 0x000000011f1d7812 */ /* 0x000fe400078ec0ff */
[----:B------:R-:W-:Y:S02]  /*73ae0*/  LOP3.LUT R43, R43, 0x80000000, R28, 0xf8, !PT ;  /* 0x800000002b2b7812 */ /* 0x000fe400078ef81c */
[----:B------:R-:W-:Y:S02]  /*73af0*/  LOP3.LUT R40, R31, 0x7ffffffe, RZ, 0xc0, !PT ;  /* 0x7ffffffe1f287812 */ /* 0x000fe400078ec0ff */
[----:B------:R-:W-:Y:S02]  /*73b00*/  LOP3.LUT R42, R23, 0x7ffffffe, RZ, 0xc0, !PT ;  /* 0x7ffffffe172a7812 */ /* 0x000fe400078ec0ff */
[----:B------:R-:W-:-:S02]  /*73b10*/  SEL R28, RZ, 0x9908b0df, P2 ;  /* 0x9908b0dfff1c7807 */ /* 0x000fc40001000000 */
[----:B------:R-:W-:Y:S02]  /*73b20*/  ISETP.NE.U32.AND P2, PT, R29, 0x1, PT ;  /* 0x000000011d00780c */ /* 0x000fe40003f45070 */
[----:B------:R-:W-:Y:S02]  /*73b30*/  LOP3.LUT R29, R23, 0x1, RZ, 0xc0, !PT ;  /* 0x00000001171d7812 */ /* 0x000fe400078ec0ff */
[----:B------:R-:W-:Y:S02]  /*73b40*/  LOP3.LUT R40, R40, 0x80000000, R37, 0xf8, !PT ;  /* 0x8000000028287812 */ /* 0x000fe400078ef825 */
[----:B------:R-:W-:Y:S02]  /*73b50*/  LOP3.LUT R42, R42, 0x80000000, R31, 0xf8, !PT ;  /* 0x800000002a2a7812 */ /* 0x000fe400078ef81f */
[----:B------:R-:W-:Y:S02]  /*73b60*/  SEL R31, RZ, 0x9908b0df, P2 ;  /* 0x9908b0dfff1f7807 */ /* 0x000fe40001000000 */
[----:B------:R-:W-:-:S02]  /*73b70*/  ISETP.NE.U32.AND P2, PT, R29, 0x1, PT ;  /* 0x000000011d00780c */ /* 0x000fc40003f45070 */
[----:B------:R-:W-:-:S04]  /*73b80*/  SHF.R.U32.HI R29, RZ, 0x1, R40 ;  /* 0x00000001ff1d7819 */ /* 0x000fc80000011628 */
[----:B------:R-:W-:Y:S02]  /*73b90*/  LOP3.LUT R30, R29, R31, R30, 0x96, !PT ;  /* 0x0000001f1d1e7212 */ /* 0x000fe400078e961e */
[----:B------:R-:W-:Y:S01]  /*73ba0*/  LOP3.LUT R29, R25, 0x1, RZ, 0xc0, !PT ;  /* 0x00000001191d7812 */ /* 0x000fe200078ec0ff */
[----:B------:R2:W-:Y:S01]  /*73bb0*/  STL [R11+0x18], R44 ;  /* 0x0000182c0b007387 */ /* 0x0005e20000100800 */
[----:B------:R-:W-:Y:S02]  /*73bc0*/  SHF.R.U32.HI R43, RZ, 0x1, R43 ;  /* 0x00000001ff2b7819 */ /* 0x000fe4000001162b */
[----:B------:R-:W-:Y:S02]  /*73bd0*/  SEL R37, RZ, 0x9908b0df, P2 ;  /* 0x9908b0dfff257807 */ /* 0x000fe40001000000 */
[----:B------:R-:W-:Y:S02]  /*73be0*/  ISETP.NE.U32.AND P2, PT, R29, 0x1, PT ;  /* 0x000000011d00780c */ /* 0x000fe40003f45070 */
[----:B------:R-:W-:-:S02]  /*73bf0*/  LOP3.LUT R31, R26, 0x1, RZ, 0xc0, !PT ;  /* 0x000000011a1f7812 */ /* 0x000fc400078ec0ff */
[----:B--2---:R-:W-:Y:S02]  /*73c00*/  LOP3.LUT R44, R26, 0x7ffffffe, RZ, 0xc0, !PT ;  /* 0x7ffffffe1a2c7812 */ /* 0x004fe400078ec0ff */
[----:B------:R-:W-:Y:S02]  /*73c10*/  LOP3.LUT R28, R43, R28, R33, 0x96, !PT ;  /* 0x0000001c2b1c7212 */ /* 0x000fe400078e9621 */
[----:B------:R-:W-:Y:S02]  /*73c20*/  SEL R29, RZ, 0x9908b0df, P2 ;  /* 0x9908b0dfff1d7807 */ /* 0x000fe40001000000 */
[----:B------:R-:W-:Y:S02]  /*73c30*/  LOP3.LUT R40, R25, 0x7ffffffe, RZ, 0xc0, !PT ;  /* 0x7ffffffe19287812 */ /* 0x000fe400078ec0ff */
[----:B------:R-:W-:Y:S02]  /*73c40*/  LOP3.LUT R44, R44, 0x80000000, R25, 0xf8, !PT ;  /* 0x800000002c2c7812 */ /* 0x000fe400078ef819 */
[----:B------:R-:W-:-:S02]  /*73c50*/  ISETP.NE.U32.AND P2, PT, R31, 0x1, PT ;  /* 0x000000011f00780c */ /* 0x000fc40003f45070 */
[----:B------:R-:W-:Y:S01]  /*73c60*/  LOP3.LUT R25, R27, 0x1, RZ, 0xc0, !PT ;  /* 0x000000011b197812 */ /* 0x000fe200078ec0ff */
[----:B------:R2:W-:Y:S01]  /*73c70*/  STL [R11+0x24], R28 ;  /* 0x0000241c0b007387 */ /* 0x0005e20000100800 */
[----:B------:R-:W-:-:S03]  /*73c80*/  LOP3.LUT R40, R40, 0x80000000, R23, 0xf8, !PT ;  /* 0x8000000028287812 */ /* 0x000fc600078ef817 */
[----:B------:R3:W-:Y:S01]  /*73c90*/  STL [R11+0x28], R30 ;  /* 0x0000281e0b007387 */ /* 0x0007e20000100800 */
[----:B------:R-:W-:Y:S02]  /*73ca0*/  LOP3.LUT R23, R27, 0x7ffffffe, RZ, 0xc0, !PT ;  /* 0x7ffffffe1b177812 */ /* 0x000fe400078ec0ff */
[----:B--2---:R-:W-:Y:S02]  /*73cb0*/  LOP3.LUT R28, R15, 0x7ffffffe, RZ, 0xc0, !PT ;  /* 0x7ffffffe0f1c7812 */ /* 0x004fe400078ec0ff */
[----:B---3--:R-:W-:Y:S02]  /*73cc0*/  SEL R30, RZ, 0x9908b0df, P2 ;  /* 0x9908b0dfff1e7807 */ /* 0x008fe40001000000 */
[----:B------:R-:W-:Y:S02]  /*73cd0*/  ISETP.NE.U32.AND P2, PT, R25, 0x1, PT ;  /* 0x000000011900780c */ /* 0x000fe40003f45070 */
[----:B------:R-:W-:Y:S02]  /*73ce0*/  LOP3.LUT R25, R15, 0x1, RZ, 0xc0, !PT ;  /* 0x000000010f197812 */ /* 0x000fe400078ec0ff */
[----:B------:R-:W-:-:S02]  /*73cf0*/  LOP3.LUT R28, R28, 0x80000000, R27, 0xf8, !PT ;  /* 0x800000001c1c7812 */ /* 0x000fc400078ef81b */
[----:B------:R-:W-:Y:S02]  /*73d00*/  LOP3.LUT R23, R23, 0x80000000, R26, 0xf8, !PT ;  /* 0x8000000017177812 */ /* 0x000fe400078ef81a */
[----:B------:R-:W-:Y:S02]  /*73d10*/  SEL R27, RZ, 0x9908b0df, P2 ;  /* 0x9908b0dfff1b7807 */ /* 0x000fe40001000000 */
[----:B------:R-:W-:Y:S01]  /*73d20*/  ISETP.NE.U32.AND P2, PT, R25, 0x1, PT ;  /* 0x000000011900780c */ /* 0x000fe20003f45070 */
[----:B------:R2:W-:Y:S01]  /*73d30*/  STL [R11+0x1c], R36 ;  /* 0x00001c240b007387 */ /* 0x0005e20000100800 */
[----:B------:R-:W-:Y:S02]  /*73d40*/  SHF.R.U32.HI R42, RZ, 0x1, R42 ;  /* 0x00000001ff2a7819 */ /* 0x000fe4000001162a */
[----:B------:R-:W-:Y:S02]  /*73d50*/  SHF.R.U32.HI R25, RZ, 0x1, R40 ;  /* 0x00000001ff197819 */ /* 0x000fe40000011628 */
[----:B------:R-:W-:-:S02]  /*73d60*/  SHF.R.U32.HI R44, RZ, 0x1, R44 ;  /* 0x00000001ff2c7819 */ /* 0x000fc4000001162c */
[----:B------:R-:W-:Y:S02]  /*73d70*/  SHF.R.U32.HI R28, RZ, 0x1, R28 ;  /* 0x00000001ff1c7819 */ /* 0x000fe4000001161c */
[----:B--2---:R-:W-:Y:S02]  /*73d80*/  SHF.R.U32.HI R36, RZ, 0x1, R23 ;  /* 0x00000001ff247819 */ /* 0x004fe40000011617 */
[----:B------:R-:W-:Y:S02]  /*73d90*/  SEL R23, RZ, 0x9908b0df, P2 ;  /* 0x9908b0dfff177807 */ /* 0x000fe40001000000 */
[----:B------:R-:W-:Y:S02]  /*73da0*/  LOP3.LUT R42, R42, R37, R35, 0x96, !PT ;  /* 0x000000252a2a7212 */ /* 0x000fe400078e9623 */
[----:B------:R-:W-:Y:S02]  /*73db0*/  LOP3.LUT R26, R25, R29, R24, 0x96, !PT ;  /* 0x0000001d191a7212 */ /* 0x000fe400078e9618 */
[----:B------:R-:W-:Y:S01]  /*73dc0*/  LOP3.LUT R30, R44, R30, R13, 0x96, !PT ;  /* 0x0000001e2c1e7212 */ /* 0x000fe200078e960d */
[----:B------:R-:W-:Y:S01]  /*73dd0*/  IMAD.MOV.U32 R13, RZ, RZ, R11 ;  /* 0x000000ffff0d7224 */ /* 0x000fe200078e000b */
[----:B------:R-:W-:-:S02]  /*73de0*/  LOP3.LUT R36, R36, R27, R17, 0x96, !PT ;  /* 0x0000001b24247212 */ /* 0x000fc400078e9611 */
        /* <DEDUP_REMOVED lines=21> */
[----:B----4-:R-:W-:Y:S02]  /*73f40*/  LOP3.LUT R23, R25, 0x1, RZ, 0xc0, !PT ;  /* 0x0000000119177812 */ /* 0x010fe400078ec0ff */
[----:B------:R-:W-:-:S02]  /*73f50*/  LOP3.LUT R24, R24, 0x80000000, R15, 0xf8, !PT ;  /* 0x8000000018187812 */ /* 0x000fc400078ef80f */
[----:B------:R-:W-:Y:S02]  /*73f60*/  LOP3.LUT R26, R25, 0x7ffffffe, RZ, 0xc0, !PT ;  /* 0x7ffffffe191a7812 */ /* 0x000fe400078ec0ff */
[----:B------:R-:W-:Y:S02]  /*73f70*/  SEL R15, RZ, 0x9908b0df, P2 ;  /* 0x9908b0dfff0f7807 */ /* 0x000fe40001000000 */
[----:B------:R-:W-:Y:S02]  /*73f80*/  ISETP.NE.U32.AND P2, PT, R23, 0x1, PT ;  /* 0x000000011700780c */ /* 0x000fe40003f45070 */
[C---:B-----5:R-:W-:Y:S02]  /*73f90*/  LOP3.LUT R28, R46.reuse, 0x7ffffffe, RZ, 0xc0, !PT ;  /* 0x7ffffffe2e1c7812 */ /* 0x060fe400078ec0ff */
[----:B------:R-:W-:Y:S02]  /*73fa0*/  LOP3.LUT R23, R46, 0x1, RZ, 0xc0, !PT ;  /* 0x000000012e177812 */ /* 0x000fe400078ec0ff */
[----:B------:R-:W-:-:S02]  /*73fb0*/  LOP3.LUT R26, R26, 0x80000000, R17, 0xf8, !PT ;  /* 0x800000001a1a7812 */ /* 0x000fc400078ef811 */
[----:B------:R-:W-:Y:S02]  /*73fc0*/  SEL R17, RZ, 0x9908b0df, P2 ;  /* 0x9908b0dfff117807 */ /* 0x000fe40001000000 */
[----:B------:R-:W-:Y:S02]  /*73fd0*/  LOP3.LUT R28, R28, 0x80000000, R25, 0xf8, !PT ;  /* 0x800000001c1c7812 */ /* 0x000fe400078ef819 */
[----:B------:R-:W-:Y:S02]  /*73fe0*/  ISETP.NE.U32.AND P2, PT, R23, 0x1, PT ;  /* 0x000000011700780c */ /* 0x000fe40003f45070 */
[----:B------:R-:W-:Y:S02]  /*73ff0*/  SHF.R.U32.HI R24, RZ, 0x1, R24 ;  /* 0x00000001ff187819 */ /* 0x000fe40000011618 */
[----:B------:R-:W-:Y:S02]  /*74000*/  SHF.R.U32.HI R26, RZ, 0x1, R26 ;  /* 0x00000001ff1a7819 */ /* 0x000fe4000001161a */
        /* <DEDUP_REMOVED lines=11> */
.L_x_385:
        /* <DEDUP_REMOVED lines=44> */
[----:B------:R-:W4:Y:S04]  /*74380*/  LDL R31, [R27+0x8] ;  /* 0x000008001b1f7983 */ /* 0x000f280000100800 */
[----:B------:R-:W4:Y:S04]  /*74390*/  LDL R33, [R27+0xc] ;  /* 0x00000c001b217983 */ /* 0x000f280000100800 */
[----:B------:R-:W4:Y:S04]  /*743a0*/  LDL R29, [R27+-0x38c] ;  /* 0xfffc74001b1d7983 */ /* 0x000f280000100800 */
        /* <DEDUP_REMOVED lines=9> */
[----:B----4-:R-:W-:Y:S02]  /*74440*/  LOP3.LUT R15, R31, 0x1, RZ, 0xc0, !PT ;  /* 0x000000011f0f7812 */ /* 0x010fe400078ec0ff */
[----:B------:R-:W-:Y:S02]  /*74450*/  SHF.R.U32.HI R26, RZ, 0x1, R26 ;  /* 0x00000001ff1a7819 */ /* 0x000fe4000001161a */
[----:B------:R-:W-:-:S02]  /*74460*/  SEL R13, RZ, 0x9908b0df, P2 ;  /* 0x9908b0dfff0d7807 */ /* 0x000fc40001000000 */
[----:B------:R-:W-:Y:S02]  /*74470*/  ISETP.NE.U32.AND P2, PT, R15, 0x1, PT ;  /* 0x000000010f00780c */ /* 0x000fe40003f45070 */
[----:B------:R-:W-:Y:S02]  /*74480*/  LOP3.LUT R28, R31, 0x7ffffffe, RZ, 0xc0, !PT ;  /* 0x7ffffffe1f1c7812 */ /* 0x000fe400078ec0ff */
[----:B------:R-:W-:Y:S02]  /*74490*/  LOP3.LUT R15, R33, 0x1, RZ, 0xc0, !PT ;  /* 0x00000001210f7812 */ /* 0x000fe400078ec0ff */
        /* <DEDUP_REMOVED lines=13> */
[----:B------:R-:W-:Y:S02]  /*74570*/  SHF.R.U32.HI R42, RZ, 0x1, R36 ;  /* 0x00000001ff2a7819 */ /* 0x000fe40000011624 */
        /* <DEDUP_REMOVED lines=9> */
[----:B------:R-:W4:Y:S04]  /*74610*/  LDL R28, [R13+0x4] ;  /* 0x000004000d1c7983 */ /* 0x000f280000100800 */
[----:B------:R-:W3:Y:S04]  /*74620*/  LDL R30, [R13+0x8] ;  /* 0x000008000d1e7983 */ /* 0x000ee80000100800 */
[----:B------:R-:W3:Y:S04]  /*74630*/  LDL R31, [R13+0xc] ;  /* 0x00000c000d1f7983 */ /* 0x000ee80000100800 */
[----:B------:R-:W3:Y:S04]  /*74640*/  LDL R11, [R13+0x10] ;  /* 0x000010000d0b7983 */ /* 0x000ee80000100800 */
[----:B------:R-:W3:Y:S04]  /*74650*/  LDL R23, [R13+-0x38c] ;  /* 0xfffc74000d177983 */ /* 0x000ee80000100800 */
[----:B------:R-:W3:Y:S04]  /*74660*/  LDL R19, [R13+-0x388] ;  /* 0xfffc78000d137983 */ /* 0x000ee80000100800 */
[----:B------:R-:W3:Y:S04]  /*74670*/  LDL R17, [R13+-0x384] ;  /* 0xfffc7c000d117983 */ /* 0x000ee80000100800 */
[----:B------:R-:W3:Y:S01]  /*74680*/  LDL R15, [R13+-0x380] ;  /* 0xfffc80000d0f7983 */ /* 0x000ee20000100800 */
[----:B------:R-:W-:Y:S01]  /*74690*/  VIADD R24, R24, 0xc ;  /* 0x0000000c18187836 */ /* 0x000fe20000000000 */
[----:B----4-:R-:W-:-:S02]  /*746a0*/  LOP3.LUT R29, R28, 0x1, RZ, 0xc0, !PT ;  /* 0x000000011c1d7812 */ /* 0x010fc400078ec0ff */
[----:B--2---:R-:W-:Y:S02]  /*746b0*/  LOP3.LUT R26, R28, 0x7ffffffe, RZ, 0xc0, !PT ;  /* 0x7ffffffe1c1a7812 */ /* 0x004fe400078ec0ff */
[----:B------:R-:W-:Y:S02]  /*746c0*/  ISETP.NE.U32.AND P2, PT, R29, 0x1, PT ;  /* 0x000000011d00780c */ /* 0x000fe40003f45070 */
[C---:B---3--:R-:W-:Y:S02]  /*746d0*/  LOP3.LUT R27, R30.reuse, 0x7ffffffe, RZ, 0xc0, !PT ;  /* 0x7ffffffe1e1b7812 */ /* 0x048fe400078ec0ff */
[----:B------:R-:W-:Y:S02]  /*746e0*/  LOP3.LUT R29, R30, 0x1, RZ, 0xc0, !PT ;  /* 0x000000011e1d7812 */ /* 0x000fe400078ec0ff */
[----:B------:R-:W-:Y:S02]  /*746f0*/  LOP3.LUT R26, R26, 0x80000000, R25, 0xf8, !PT ;  /* 0x800000001a1a7812 */ /* 0x000fe400078ef819 */
[----:B------:R-:W-:-:S02]  /*74700*/  SEL R25, RZ, 0x9908b0df, P2 ;  /* 0x9908b0dfff197807 */ /* 0x000fc40001000000 */
[----:B------:R-:W-:Y:S02]  /*74710*/  LOP3.LUT R27, R27, 0x80000000, R28, 0xf8, !PT ;  /* 0x800000001b1b7812 */ /* 0x000fe400078ef81c */
[----:B------:R-:W-:Y:S02]  /*74720*/  ISETP.NE.U32.AND P2, PT, R29, 0x1, PT ;  /* 0x000000011d00780c */ /* 0x000fe40003f45070 */
[----:B------:R-:W-:Y:S02]  /*74730*/  LOP3.LUT R28, R31, 0x1, RZ, 0xc0, !PT ;  /* 0x000000011f1c7812 */ /* 0x000fe400078ec0ff */
[----:B------:R-:W-:Y:S02]  /*74740*/  LOP3.LUT R36, R11, 0x7ffffffe, RZ, 0xc0, !PT ;  /* 0x7ffffffe0b247812 */ /* 0x000fe400078ec0ff */
[----:B------:R-:W-:Y:S02]  /*74750*/  SEL R29, RZ, 0x9908b0df, P2 ;  /* 0x9908b0dfff1d7807 */ /* 0x000fe40001000000 */
[----:B------:R-:W-:-:S02]  /*74760*/  ISETP.NE.U32.AND P2, PT, R28, 0x1, PT ;  /* 0x000000011c00780c */ /* 0x000fc40003f45070 */
[----:B------:R-:W-:Y:S02]  /*74770*/  LOP3.LUT R33, R31, 0x7ffffffe, RZ, 0xc0, !PT ;  /* 0x7ffffffe1f217812 */ /* 0x000fe400078ec0ff */
[----:B------:R-:W-:Y:S02]  /*74780*/  LOP3.LUT R28, R11, 0x1, RZ, 0xc0, !PT ;  /* 0x000000010b1c7812 */ /* 0x000fe400078ec0ff */
[----:B------:R-:W-:Y:S02]  /*74790*/  LOP3.LUT R36, R36, 0x80000000, R31, 0xf8, !PT ;  /* 0x8000000024247812 */ /* 0x000fe400078ef81f */
[----:B------:R-:W-:Y:S02]  /*747a0*/  SEL R31, RZ, 0x9908b0df, P2 ;  /* 0x9908b0dfff1f7807 */ /* 0x000fe40001000000 */
        /* <DEDUP_REMOVED lines=29> */
.L_x_383:
[----:B------:R-:W-:Y:S05]  /*74980*/  BSYNC.RECONVERGENT B0 ;  /* 0x0000000000007941 */ /* 0x000fea0003800200 */
.L_x_382:
        /* <DEDUP_REMOVED lines=33> */
.L_x_391:
[----:B------:R-:W-:Y:S01]  /*74ba0*/  ISETP.GE.AND P3, PT, R24, 0x270, PT ;  /* 0x000002701800780c */ /* 0x000fe20003f66270 */
[----:B------:R-:W-:Y:S01]  /*74bb0*/  BSSY.RECONVERGENT B0, `(.L_x_387) ;  /* 0x000015b000007945 */ /* 0x000fe20003800200 */
[----:B------:R-:W-:-:S11]  /*74bc0*/  IMAD.SHL.U32 R25, R5, 0x20, RZ ;  /* 0x0000002005197824 */ /* 0x000fd600078e00ff */
[----:B------:R-:W-:Y:S05]  /*74bd0*/  @!P3 BRA `(.L_x_388) ;  /* 0x000000140060b947 */ /* 0x000fea0003800000 */
[----:B------:R-:W3:Y:S04]  /*74be0*/  LDL R28, [R1+0x4] ;  /* 0x00000400011c7983 */ /* 0x000ee80000100800 */
[----:B------:R-:W4:Y:S04]  /*74bf0*/  LDL R9, [R1+0x8] ;  /* 0x0000080001097983 */ /* 0x000f280000100800 */
[----:B------:R-:W5:Y:S04]  /*74c00*/  LDL R15, [R1+0x638] ;  /* 0x00063800010f7983 */ /* 0x000f680000100800 */
[----:B------:R-:W2:Y:S01]  /*74c10*/  LDL R19, [R1+0x63c] ;  /* 0x00063c0001137983 */ /* 0x000ea20000100800 */
[----:B---3--:R-:W-:-:S04]  /*74c20*/  LOP3.LUT R3, R28, 0x1, RZ, 0xc0, !PT ;  /* 0x000000011c037812 */ /* 0x008fc800078ec0ff */
[----:B------:R-:W-:Y:S02]  /*74c30*/  ISETP.NE.U32.AND P3, PT, R3, 0x1, PT ;  /* 0x000000010300780c */ /* 0x000fe40003f65070 */
[----:B----4-:R-:W-:Y:S02]  /*74c40*/  LOP3.LUT R3, R9, 0x1, RZ, 0xc0, !PT ;  /* 0x0000000109037812 */ /* 0x010fe400078ec0ff */
[----:B------:R-:W-:Y:S02]  /*74c50*/  SEL R7, RZ, 0x9908b0df, P3 ;  /* 0x9908b0dfff077807 */ /* 0x000fe40001800000 */
[----:B------:R-:W-:Y:S02]  /*74c60*/  ISETP.NE.U32.AND P3, PT, R3, 0x1, PT ;  /* 0x000000010300780c */ /* 0x000fe40003f65070 */
[----:B------:R-:W3:Y:S02]  /*74c70*/  LDL R3, [R1+0xc] ;  /* 0x00000c0001037983 */ /* 0x000ee40000100800 */
[----:B------:R-:W-:-:S02]  /*74c80*/  SEL R17, RZ, 0x9908b0df, P3 ;  /* 0x9908b0dfff117807 */ /* 0x000fc40001800000 */
[----:B------:R-:W-:Y:S02]  /*74c90*/  LOP3.LUT R24, R28, 0x7ffffffe, RZ, 0xc0, !PT ;  /* 0x7ffffffe1c187812 */ /* 0x000fe400078ec0ff */
[----:B------:R-:W-:Y:S02]  /*74ca0*/  LOP3.LUT R13, R9, 0x7ffffffe, RZ, 0xc0, !PT ;  /* 0x7ffffffe090d7812 */ /* 0x000fe400078ec0ff */
[----:B---3--:R-:W-:-:S04]  /*74cb0*/  LOP3.LUT R5, R3, 0x1, RZ, 0xc0, !PT ;  /* 0x0000000103057812 */ /* 0x008fc800078ec0ff */
[----:B------:R-:W-:Y:S02]  /*74cc0*/  ISETP.NE.U32.AND P3, PT, R5, 0x1, PT ;  /* 0x000000010500780c */ /* 0x000fe40003f65070 */
[----:B------:R-:W3:Y:S01]  /*74cd0*/  LDL R5, [R1+0x634] ;  /* 0x0006340001057983 */ /* 0x000ee20000100800 */
[----:B------:R-:W-:Y:S02]  /*74ce0*/  LOP3.LUT R26, R3, 0x7ffffffe, RZ, 0xc0, !PT ;  /* 0x7ffffffe031a7812 */ /* 0x000fe400078ec0ff */
[----:B------:R-:W-:Y:S02]  /*74cf0*/  LOP3.LUT R24, R24, 0x80000000, R11, 0xf8, !PT ;  /* 0x8000000018187812 */ /* 0x000fe400078ef80b */
[----:B------:R-:W-:Y:S02]  /*74d00*/  LOP3.LUT R13, R13, 0x80000000, R28, 0xf8, !PT ;  /* 0x800000000d0d7812 */ /* 0x000fe400078ef81c */
[----:B------:R-:W-:Y:S02]  /*74d10*/  LOP3.LUT R26, R26, 0x80000000, R9, 0xf8, !PT ;  /* 0x800000001a1a7812 */ /* 0x000fe400078ef809 */
[----:B------:R-:W-:-:S02]  /*74d20*/  SEL R23, RZ, 0x9908b0df, P3 ;  /* 0x9908b0dfff177807 */ /* 0x000fc40001800000 */
[----:B------:R-:W-:Y:S02]  /*74d30*/  SHF.R.U32.HI R24, RZ, 0x1, R24 ;  /* 0x00000001ff187819 */ /* 0x000fe40000011618 */
[----:B------:R-:W-:Y:S02]  /*74d40*/  SHF.R.U32.HI R28, RZ, 0x1, R13 ;  /* 0x00000001ff1c7819 */ /* 0x000fe4000001160d */
[----:B------:R-:W-:Y:S02]  /*74d50*/  SHF.R.U32.HI R30, RZ, 0x1, R26 ;  /* 0x00000001ff1e7819 */ /* 0x000fe4000001161a */
[----:B-----5:R-:W-:Y:S02]  /*74d60*/  LOP3.LUT R28, R28, R17, R15, 0x96, !PT ;  /* 0x000000111c1c7212 */ /* 0x020fe400078e960f */
[----:B--2---:R-:W-:-:S03]  /*74d70*/  LOP3.LUT R30, R30, R23, R19, 0x96, !PT ;  /* 0x000000171e1e7212 */ /* 0x004fc600078e9613 */
[----:B------:R2:W-:Y:S04]  /*74d80*/  STL [R1+0x4], R28 ;  /* 0x0000041c01007387 */ /* 0x0005e80000100800 */
[----:B------:R2:W-:Y:S01]  /*74d90*/  STL [R1+0x8], R30 ;  /* 0x0000081e01007387 */ /* 0x0005e20000100800 */
[----:B---3--:R-:W-:-:S05]  /*74da0*/  LOP3.LUT R26, R24, R7, R5, 0x96, !PT ;  /* 0x00000007181a7212 */ /* 0x008fca00078e9605 */
[----:B------:R2:W-:Y:S01]  /*74db0*/  STL [R1], R26 ;  /* 0x0000001a01007387 */ /* 0x0005e20000100800 */
[----:B------:R-:W-:Y:S02]  /*74dc0*/  IMAD.MOV.U32 R24, RZ, RZ, RZ ;  /* 0x000000ffff187224 */ /* 0x000fe400078e00ff */
[----:B------:R-:W-:-:S07]  /*74dd0*/  IMAD.MOV.U32 R5, RZ, RZ, R1 ;  /* 0x000000ffff057224 */ /* 0x000fce00078e0001 */
.L_x_389:
[----:B------:R-:W3:Y:S02]  /*74de0*/  LDL R13, [R5+0x10] ;  /* 0x00001000050d7983 */ /* 0x000ee40000100800 */
[----:B---3--:R-:W-:-:S04]  /*74df0*/  LOP3.LUT R7, R13, 0x1, RZ, 0xc0, !PT ;  /* 0x000000010d077812 */ /* 0x008fc800078ec0ff */
[----:B------:R-:W-:Y:S02]  /*74e00*/  ISETP.NE.U32.AND P3, PT, R7, 0x1, PT ;  /* 0x000000010700780c */ /* 0x000fe40003f65070 */
[----:B------:R-:W3:Y:S01]  /*74e10*/  LDL R7, [R5+0x640] ;  /* 0x0006400005077983 */ /* 0x000ee20000100800 */
[----:B--2-4-:R-:W-:Y:S02]  /*74e20*/  LOP3.LUT R26, R13, 0x7ffffffe, RZ, 0xc0, !PT ;  /* 0x7ffffffe0d1a7812 */ /* 0x014fe400078ec0ff */
[----:B------:R-:W-:Y:S02]  /*74e30*/  SEL R9, RZ, 0x9908b0df, P3 ;  /* 0x9908b0dfff097807 */ /* 0x000fe40001800000 */
[----:B------:R-:W-:-:S04]  /*74e40*/  LOP3.LUT R26, R26, 0x80000000, R3, 0xf8, !PT ;  /* 0x800000001a1a7812 */ /* 0x000fc800078ef803 */
[----:B------:R-:W-:Y:S01]  /*74e50*/  SHF.R.U32.HI R28, RZ, 0x1, R26 ;  /* 0x00000001ff1c7819 */ /* 0x000fe2000001161a */
[----:B------:R-:W-:-:S03]  /*74e60*/  VIADD R26, R24, 0x4 ;  /* 0x00000004181a7836 */ /* 0x000fc60000000000 */
[----:B---3--:R-:W-:Y:S01]  /*74e70*/  LOP3.LUT R28, R28, R9, R7, 0x96, !PT ;  /* 0x000000091c1c7212 */ /* 0x008fe200078e9607 */
[----:B------:R-:W-:-:S04]  /*74e80*/  IMAD R7, R26, 0x4, R1 ;  /* 0x000000041a077824 */ /* 0x000fc800078e0201 */
[----:B------:R2:W-:Y:S04]  /*74e90*/  STL [R5+0xc], R28 ;  /* 0x00000c1c05007387 */ /* 0x0005e80000100800 */
[----:B------:R-:W3:Y:S04]  /*74ea0*/  LDL R15, [R7+0x4] ;  /* 0x00000400070f7983 */ /* 0x000ee80000100800 */
[----:B------:R-:W4:Y:S04]  /*74eb0*/  LDL R23, [R7+0x8] ;  /* 0x0000080007177983 */ /* 0x000f280000100800 */
[----:B------:R-:W5:Y:S04]  /*74ec0*/  LDL R27, [R7+0xc] ;  /* 0x00000c00071b7983 */ /* 0x000f680000100800 */
[----:B------:R-:W2:Y:S04]  /*74ed0*/  LDL R17, [R7+0x634] ;  /* 0x0006340007117983 */ /* 0x000ea80000100800 */
[----:B------:R-:W2:Y:S04]  /*74ee0*/  LDL R36, [R7+0x638] ;  /* 0x0006380007247983 */ /* 0x000ea80000100800 */
[----:B------:R-:W2:Y:S01]  /*74ef0*/  LDL R40, [R7+0x63c] ;  /* 0x00063c0007287983 */ /* 0x000ea20000100800 */
[----:B---3--:R-:W-:-:S04]  /*74f00*/  LOP3.LUT R3, R15, 0x1, RZ, 0xc0, !PT ;  /* 0x000000010f037812 */ /* 0x008fc800078ec0ff */
[----:B------:R-:W-:Y:S02]  /*74f10*/  ISETP.NE.U32.AND P3, PT, R3, 0x1, PT ;  /* 0x000000010300780c */ /* 0x000fe40003f65070 */
[----:B----4-:R-:W-:Y:S02]  /*74f20*/  LOP3.LUT R3, R23, 0x1, RZ, 0xc0, !PT ;  /* 0x0000000117037812 */ /* 0x010fe400078ec0ff */
[----:B------:R-:W-:Y:S02]  /*74f30*/  SEL R19, RZ, 0x9908b0df, P3 ;  /* 0x9908b0dfff137807 */ /* 0x000fe40001800000 */
[----:B------:R-:W-:Y:S02]  /*74f40*/  ISETP.NE.U32.AND P3, PT, R3, 0x1, PT ;  /* 0x000000010300780c */ /* 0x000fe40003f65070 */
[----:B-----5:R-:W-:Y:S02]  /*74f50*/  LOP3.LUT R3, R27, 0x1, RZ, 0xc0, !PT ;  /* 0x000000011b037812 */ /* 0x020fe400078ec0ff */
[----:B------:R-:W-:-:S02]  /*74f60*/  SEL R9, RZ, 0x9908b0df, P3 ;  /* 0x9908b0dfff097807 */ /* 0x000fc40001800000 */
[----:B------:R-:W-:Y:S02]  /*74f70*/  ISETP.NE.U32.AND P3, PT, R3, 0x1, PT ;  /* 0x000000010300780c */ /* 0x000fe40003f65070 */
[----:B------:R-:W3:Y:S02]  /*74f80*/  LDL R3, [R7+0x10] ;  /* 0x0000100007037983 */ /* 0x000ee40000100800 */
[----:B------:R-:W-:Y:S02]  /*74f90*/  SEL R11, RZ, 0x9908b0df, P3 ;  /* 0x9908b0dfff0b7807 */ /* 0x000fe40001800000 */
[----:B--2---:R-:W-:Y:S02]  /*74fa0*/  LOP3.LUT R28, R15, 0x7ffffffe, RZ, 0xc0, !PT ;  /* 0x7ffffffe0f1c7812 */ /* 0x004fe400078ec0ff */
[----:B------:R-:W-:Y:S02]  /*74fb0*/  LOP3.LUT R30, R23, 0x7ffffffe, RZ, 0xc0, !PT ;  /* 0x7ffffffe171e7812 */ /* 0x000fe400078ec0ff */
[----:B---3--:R-:W-:-:S04]  /*74fc0*/  LOP3.LUT R5, R3, 0x1, RZ, 0xc0, !PT ;  /* 0x0000000103057812 */ /* 0x008fc800078ec0ff */
[----:B------:R-:W-:Y:S02]  /*74fd0*/  ISETP.NE.U32.AND P3, PT, R5, 0x1, PT ;  /* 0x000000010500780c */ /* 0x000fe40003f65070 */
[----:B------:R-:W2:Y:S01]  /*74fe0*/  LDL R5, [R7+0x640] ;  /* 0x0006400007057983 */ /* 0x000ea20000100800 */
[----:B------:R-:W-:Y:S02]  /*74ff0*/  LOP3.LUT R38, R27, 0x7ffffffe, RZ, 0xc0, !PT ;  /* 0x7ffffffe1b267812 */ /* 0x000fe400078ec0ff */
[----:B------:R-:W-:Y:S02]  /*75000*/  LOP3.LUT R42, R3, 0x7ffffffe, RZ, 0xc0, !PT ;  /* 0x7ffffffe032a7812 */ /* 0x000fe400078ec0ff */
[----:B------:R-:W-:Y:S02]  /*75010*/  LOP3.LUT R28, R28, 0x80000000, R13, 0xf8, !PT ;  /* 0x800000001c1c7812 */ /* 0x000fe400078ef80d */
[----:B------:R-:W-:Y:S02]  /*75020*/  LOP3.LUT R30, R30, 0x80000000, R15, 0xf8, !PT ;  /* 0x800000001e1e7812 */ /* 0x000fe400078ef80f */
[----:B------:R-:W-:-:S02]  /*75030*/  LOP3.LUT R38, R38, 0x80000000, R23, 0xf8, !PT ;  /* 0x8000000026267812 */ /* 0x000fc400078ef817 */
[----:B------:R-:W-:Y:S02]  /*75040*/  LOP3.LUT R42, R42, 0x80000000, R27, 0xf8, !PT ;  /* 0x800000002a2a7812 */ /* 0x000fe400078ef81b */
[----:B------:R-:W-:Y:S02]  /*75050*/  SEL R26, RZ, 0x9908b0df, P3 ;  /* 0x9908b0dfff1a7807 */ /* 0x000fe40001800000 */
[----:B------:R-:W-:Y:S02]  /*75060*/  SHF.R.U32.HI R28, RZ, 0x1, R28 ;  /* 0x00000001ff1c7819 */ /* 0x000fe4000001161c */
[----:B------:R-:W-:Y:S02]  /*75070*/  SHF.R.U32.HI R30, RZ, 0x1, R30 ;  /* 0x00000001ff1e7819 */ /* 0x000fe4000001161e */
[----:B------:R-:W-:Y:S02]  /*75080*/  SHF.R.U32.HI R38, RZ, 0x1, R38 ;  /* 0x00000001ff267819 */ /* 0x000fe40000011626 */
[----:B------:R-:W-:Y:S01]  /*75090*/  SHF.R.U32.HI R13, RZ, 0x1, R42 ;  /* 0x00000001ff0d7819 */ /* 0x000fe2000001162a */
[----:B------:R-:W-:Y:S01]  /*750a0*/  VIADD R42, R24, 0x8 ;  /* 0x00000008182a7836 */ /* 0x000fe20000000000 */
[----:B------:R-:W-:-:S02]  /*750b0*/  LOP3.LUT R28, R28, R19, R17, 0x96, !PT ;  /* 0x000000131c1c7212 */ /* 0x000fc400078e9611 */
[----:B------:R-:W-:Y:S02]  /*750c0*/  LOP3.LUT R30, R30, R9, R36, 0x96, !PT ;  /* 0x000000091e1e7212 */ /* 0x000fe400078e9624 */
[----:B------:R-:W-:Y:S01]  /*750d0*/  LOP3.LUT R38, R38, R11, R40, 0x96, !PT ;  /* 0x0000000b26267212 */ /* 0x000fe200078e9628 */
[----:B------:R-:W-:Y:S04]  /*750e0*/  STL [R7], R28 ;  /* 0x0000001c07007387 */ /* 0x000fe80000100800 */
[----:B------:R-:W-:Y:S04]  /*750f0*/  STL [R7+0x4], R30 ;  /* 0x0000041e07007387 */ /* 0x000fe80000100800 */
[----:B------:R-:W-:Y:S01]  /*75100*/  STL [R7+0x8], R38 ;  /* 0x0000082607007387 */ /* 0x000fe20000100800 */
[----:B--2---:R-:W-:Y:S01]  /*75110*/  LOP3.LUT R26, R13, R26, R5, 0x96, !PT ;  /* 0x0000001a0d1a7212 */ /* 0x004fe200078e9605 */
[----:B------:R-:W-:-:S04]  /*75120*/  IMAD R5, R42, 0x4, R1 ;  /* 0x000000042a057824 */ /* 0x000fc800078e0201 */
[----:B------:R2:W-:Y:S04]  /*75130*/  STL [R7+0xc], R26 ;  /* 0x00000c1a07007387 */ /* 0x0005e80000100800 */
[----:B------:R-:W3:Y:S04]  /*75140*/  LDL R15, [R5+0x4] ;  /* 0x00000400050f7983 */ /* 0x000ee80000100800 */
[----:B------:R-:W4:Y:S04]  /*75150*/  LDL R23, [R5+0x8] ;  /* 0x0000080005177983 */ /* 0x000f280000100800 */
[----:B------:R-:W5:Y:S04]  /*75160*/  LDL R27, [R5+0xc] ;  /* 0x00000c00051b7983 */ /* 0x000f680000100800 */
[----:B--2---:R-:W2:Y:S04]  /*75170*/  LDL R7, [R5+0x10] ;  /* 0x0000100005077983 */ /* 0x004ea80000100800 */
        /* <DEDUP_REMOVED lines=11> */
[----:B--2---:R-:W-:Y:S02]  /*75230*/  LOP3.LUT R9, R7, 0x1, RZ, 0xc0, !PT ;  /* 0x0000000107097812 */ /* 0x004fe400078ec0ff */
[----:B------:R-:W-:Y:S02]  /*75240*/  SEL R13, RZ, 0x9908b0df, P3 ;  /* 0x9908b0dfff0d7807 */ /* 0x000fe40001800000 */
[----:B------:R-:W-:Y:S02]  /*75250*/  ISETP.NE.U32.AND P3, PT, R9, 0x1, PT ;  /* 0x000000010900780c */ /* 0x000fe40003f65070 */
[----:B------:R-:W2:Y:S01]  /*75260*/  LDL R9, [R5+0x640] ;  /* 0x0006400005097983 */ /* 0x000ea20000100800 */
[----:B------:R-:W-:Y:S02]  /*75270*/  LOP3.LUT R28, R15, 0x7ffffffe, RZ, 0xc0, !PT ;  /* 0x7ffffffe0f1c7812 */ /* 0x000fe400078ec0ff */
[----:B------:R-:W-:-:S02]  /*75280*/  LOP3.LUT R30, R23, 0x7ffffffe, RZ, 0xc0, !PT ;  /* 0x7ffffffe171e7812 */ /* 0x000fc400078ec0ff */
[----:B------:R-:W-:Y:S02]  /*75290*/  LOP3.LUT R38, R27, 0x7ffffffe, RZ, 0xc0, !PT ;  /* 0x7ffffffe1b267812 */ /* 0x000fe400078ec0ff */
[----:B------:R-:W-:Y:S02]  /*752a0*/  LOP3.LUT R42, R7, 0x7ffffffe, RZ, 0xc0, !PT ;  /* 0x7ffffffe072a7812 */ /* 0x000fe400078ec0ff */
[----:B------:R-:W-:Y:S02]  /*752b0*/  LOP3.LUT R28, R28, 0x80000000, R3, 0xf8, !PT ;  /* 0x800000001c1c7812 */ /* 0x000fe400078ef803 */
[----:B------:R-:W-:Y:S02]  /*752c0*/  LOP3.LUT R30, R30, 0x80000000, R15, 0xf8, !PT ;  /* 0x800000001e1e7812 */ /* 0x000fe400078ef80f */
[----:B------:R-:W-:Y:S02]  /*752d0*/  LOP3.LUT R38, R38, 0x80000000, R23, 0xf8, !PT ;  /* 0x8000000026267812 */ /* 0x000fe400078ef817 */
[----:B------:R-:W-:-:S02]  /*752e0*/  LOP3.LUT R42, R42, 0x80000000, R27, 0xf8, !PT ;  /* 0x800000002a2a7812 */ /* 0x000fc400078ef81b */
[----:B------:R-:W-:Y:S02]  /*752f0*/  SEL R26, RZ, 0x9908b0df, P3 ;  /* 0x9908b0dfff1a7807 */ /* 0x000fe40001800000 */
[----:B------:R-:W-:Y:S02]  /*75300*/  SHF.R.U32.HI R28, RZ, 0x1, R28 ;  /* 0x00000001ff1c7819 */ /* 0x000fe4000001161c */
[----:B------:R-:W-:Y:S02]  /*75310*/  SHF.R.U32.HI R30, RZ, 0x1, R30 ;  /* 0x00000001ff1e7819 */ /* 0x000fe4000001161e */
[----:B------:R-:W-:Y:S02]  /*75320*/  SHF.R.U32.HI R38, RZ, 0x1, R38 ;  /* 0x00000001ff267819 */ /* 0x000fe40000011626 */
[----:B------:R-:W-:Y:S01]  /*75330*/  SHF.R.U32.HI R3, RZ, 0x1, R42 ;  /* 0x00000001ff037819 */ /* 0x000fe2000001162a */
[----:B------:R-:W-:Y:S01]  /*75340*/  VIADD R42, R24, 0xc ;  /* 0x0000000c182a7836 */ /* 0x000fe20000000000 */
[----:B------:R-:W-:-:S02]  /*75350*/  LOP3.LUT R28, R28, R19, R17, 0x96, !PT ;  /* 0x000000131c1c7212 */ /* 0x000fc400078e9611 */
[----:B------:R-:W-:Y:S01]  /*75360*/  LOP3.LUT R30, R30, R11, R36, 0x96, !PT ;  /* 0x0000000b1e1e7212 */ /* 0x000fe200078e9624 */
[----:B------:R-:W-:Y:S01]  /*75370*/  IMAD R11, R42, 0x4, R1 ;  /* 0x000000042a0b7824 */ /* 0x000fe200078e0201 */
[----:B------:R-:W-:Y:S01]  /*75380*/  LOP3.LUT R38, R38, R13, R40, 0x96, !PT ;  /* 0x0000000d26267212 */ /* 0x000fe200078e9628 */
[----:B------:R-:W-:Y:S04]  /*75390*/  STL [R5], R28 ;  /* 0x0000001c05007387 */ /* 0x000fe80000100800 */
[----:B------:R3:W-:Y:S04]  /*753a0*/  STL [R5+0x4], R30 ;  /* 0x0000041e05007387 */ /* 0x0007e80000100800 */
[----:B------:R-:W-:Y:S01]  /*753b0*/  STL [R5+0x8], R38 ;  /* 0x0000082605007387 */ /* 0x000fe20000100800 */
[----:B--2---:R-:W-:-:S05]  /*753c0*/  LOP3.LUT R26, R3, R26, R9, 0x96, !PT ;  /* 0x0000001a031a7212 */ /* 0x004fca00078e9609 */
[----:B------:R2:W-:Y:S04]  /*753d0*/  STL [R5+0xc], R26 ;  /* 0x00000c1a05007387 */ /* 0x0005e80000100800 */
[----:B------:R-:W4:Y:S04]  /*753e0*/  LDL R15, [R11+0x4] ;  /* 0x000004000b0f7983 */ /* 0x000f280000100800 */
[----:B------:R-:W5:Y:S04]  /*753f0*/  LDL R23, [R11+0x8] ;  /* 0x000008000b177983 */ /* 0x000f680000100800 */
[----:B---3--:R-:W3:Y:S04]  /*75400*/  LDL R30, [R11+0xc] ;  /* 0x00000c000b1e7983 */ /* 0x008ee80000100800 */
[----:B------:R-:W3:Y:S04]  /*75410*/  LDL R9, [R11+0x10] ;  /* 0x000010000b097983 */ /* 0x000ee80000100800 */
[----:B------:R-:W3:Y:S04]  /*75420*/  LDL R17, [R11+0x634] ;  /* 0x000634000b117983 */ /* 0x000ee80000100800 */
[----:B------:R-:W3:Y:S04]  /*75430*/  LDL R27, [R11+0x638] ;  /* 0x000638000b1b7983 */ /* 0x000ee80000100800 */
[----:B------:R-:W3:Y:S04]  /*75440*/  LDL R31, [R11+0x63c] ;  /* 0x00063c000b1f7983 */ /* 0x000ee80000100800 */
[----:B--2---:R-:W2:Y:S01]  /*75450*/  LDL R5, [R11+0x640] ;  /* 0x000640000b057983 */ /* 0x004ea20000100800 */
[----:B------:R-:W-:Y:S01]  /*75460*/  VIADD R24, R24, 0x10 ;  /* 0x0000001018187836 */ /* 0x000fe20000000000 */
[----:B----4-:R-:W-:-:S04]  /*75470*/  LOP3.LUT R3, R15, 0x1, RZ, 0xc0, !PT ;  /* 0x000000010f037812 */ /* 0x010fc800078ec0ff */
[----:B------:R-:W-:Y:S02]  /*75480*/  ISETP.NE.U32.AND P3, PT, R3, 0x1, PT ;  /* 0x000000010300780c */ /* 0x000fe40003f65070 */
[----:B-----5:R-:W-:Y:S02]  /*75490*/  LOP3.LUT R3, R23, 0x1, RZ, 0xc0, !PT ;  /* 0x0000000117037812 */ /* 0x020fe400078ec0ff */
[----:B------:R-:W-:Y:S02]  /*754a0*/  SEL R19, RZ, 0x9908b0df, P3 ;  /* 0x9908b0dfff137807 */ /* 0x000fe40001800000 */
[----:B------:R-:W-:Y:S02]  /*754b0*/  ISETP.NE.U32.AND P3, PT, R3, 0x1, PT ;  /* 0x000000010300780c */ /* 0x000fe40003f65070 */
[----:B---3--:R-:W-:Y:S02]  /*754c0*/  LOP3.LUT R3, R30, 0x1, RZ, 0xc0, !PT ;  /* 0x000000011e037812 */ /* 0x008fe400078ec0ff */
[----:B------:R-:W-:-:S02]  /*754d0*/  SEL R29, RZ, 0x9908b0df, P3 ;  /* 0x9908b0dfff1d7807 */ /* 0x000fc40001800000 */
[----:B------:R-:W-:Y:S02]  /*754e0*/  ISETP.NE.U32.AND P3, PT, R3, 0x1, PT ;  /* 0x000000010300780c */ /* 0x000fe40003f65070 */
[----:B------:R-:W-:Y:S02]  /*754f0*/  LOP3.LUT R3, R9, 0x1, RZ, 0xc0, !PT ;  /* 0x0000000109037812 */ /* 0x000fe400078ec0ff */
[----:B------:R-:W-:Y:S02]  /*75500*/  LOP3.LUT R26, R15, 0x7ffffffe, RZ, 0xc0, !PT ;  /* 0x7ffffffe0f1a7812 */ /* 0x000fe400078ec0ff */
[----:B------:R-:W-:Y:S02]  /*75510*/  SEL R33, RZ, 0x9908b0df, P3 ;  /* 0x9908b0dfff217807 */ /* 0x000fe40001800000 */
[----:B------:R-:W-:Y:S02]  /*75520*/  ISETP.NE.U32.AND P3, PT, R3, 0x1, PT ;  /* 0x000000010300780c */ /* 0x000fe40003f65070 */
[----:B------:R-:W-:-:S02]  /*75530*/  LOP3.LUT R26, R26, 0x80000000, R7, 0xf8, !PT ;  /* 0x800000001a1a7812 */ /* 0x000fc400078ef807 */
[----:B------:R-:W-:Y:S02]  /*75540*/  LOP3.LUT R28, R23, 0x7ffffffe, RZ, 0xc0, !PT ;  /* 0x7ffffffe171c7812 */ /* 0x000fe400078ec0ff */
[----:B------:R-:W-:Y:S02]  /*75550*/  LOP3.LUT R36, R30, 0x7ffffffe, RZ, 0xc0, !PT ;  /* 0x7ffffffe1e247812 */ /* 0x000fe400078ec0ff */
[----:B------:R-:W-:Y:S02]  /*75560*/  LOP3.LUT R3, R9, 0x7ffffffe, RZ, 0xc0, !PT ;  /* 0x7ffffffe09037812 */ /* 0x000fe400078ec0ff */
[----:B------:R-:W-:Y:S02]  /*75570*/  SHF.R.U32.HI R26, RZ, 0x1, R26 ;  /* 0x00000001ff1a7819 */ /* 0x000fe4000001161a */
[----:B------:R-:W-:Y:S02]  /*75580*/  LOP3.LUT R15, R28, 0x80000000, R15, 0xf8, !PT ;  /* 0x800000001c0f7812 */ /* 0x000fe400078ef80f */
[----:B------:R-:W-:-:S02]  /*75590*/  LOP3.LUT R36, R36, 0x80000000, R23, 0xf8, !PT ;  /* 0x8000000024247812 */ /* 0x000fc400078ef817 */
[----:B------:R-:W-:Y:S02]  /*755a0*/  LOP3.LUT R3, R3, 0x80000000, R30, 0xf8, !PT ;  /* 0x8000000003037812 */ /* 0x000fe400078ef81e */
[----:B------:R-:W-:Y:S02]  /*755b0*/  LOP3.LUT R28, R26, R19, R17, 0x96, !PT ;  /* 0x000000131a1c7212 */ /* 0x000fe400078e9611 */
[----:B------:R-:W-:Y:S02]  /*755c0*/  SEL R13, RZ, 0x9908b0df, P3 ;  /* 0x9908b0dfff0d7807 */ /* 0x000fe40001800000 */
[----:B------:R-:W-:Y:S02]  /*755d0*/  SHF.R.U32.HI R30, RZ, 0x1, R15 ;  /* 0x00000001ff1e7819 */ /* 0x000fe4000001160f */
[----:B------:R-:W-:Y:S02]  /*755e0*/  SHF.R.U32.HI R36, RZ, 0x1, R36 ;  /* 0x00000001ff247819 */ /* 0x000fe40000011624 */
[----:B------:R-:W-:-:S02]  /*755f0*/  SHF.R.U32.HI R26, RZ, 0x1, R3 ;  /* 0x00000001ff1a7819 */ /* 0x000fc40000011603 */
        /* <DEDUP_REMOVED lines=9> */
[----:B------:R-:W4:Y:S04]  /*75690*/  LDL R15, [R5+0x8] ;  /* 0x00000800050f7983 */ /* 0x000f280000100800 */
[----:B--2---:R-:W2:Y:S04]  /*756a0*/  LDL R11, [R5+0x634] ;  /* 0x00063400050b7983 */ /* 0x004ea80000100800 */
[----:B------:R-:W5:Y:S01]  /*756b0*/  LDL R23, [R5+0x63c] ;  /* 0x00063c0005177983 */ /* 0x000f620000100800 */
        /* <DEDUP_REMOVED lines=20> */
[----:B--2---:R-:W-:Y:S02]  /*75800*/  LOP3.LUT R26, R26, R13, R11, 0x96, !PT ;  /* 0x0000000d1a1a7212 */ /* 0x004fe400078e960b */
[----:B-----5:R-:W-:-:S03]  /*75810*/  LOP3.LUT R30, R30, R27, R23, 0x96, !PT ;  /* 0x0000001b1e1e7212 */ /* 0x020fc600078e9617 */
[----:B------:R4:W-:Y:S04]  /*75820*/  STL [R5], R26 ;  /* 0x0000001a05007387 */ /* 0x0009e80000100800 */
[----:B------:R4:W-:Y:S01]  /*75830*/  STL [R5+0x8], R30 ;  /* 0x0000081e05007387 */ /* 0x0009e20000100800 */
[----:B------:R-:W-:Y:S02]  /*75840*/  ISETP.NE.AND P3, PT, R24, 0xe0, PT ;  /* 0x000000e01800780c */ /* 0x000fe40003f65270 */
[----:B---3--:R-:W-:-:S05]  /*75850*/  LOP3.LUT R28, R28, R19, R17, 0x96, !PT ;  /* 0x000000131c1c7212 */ /* 0x008fca00078e9611 */
[----:B------:R4:W-:Y:S06]  /*75860*/  STL [R5+0x4], R28 ;  /* 0x0000041c05007387 */ /* 0x0009ec0000100800 */
[----:B------:R-:W-:Y:S05]  /*75870*/  @P3 BRA `(.L_x_389) ;  /* 0xfffffff400583947 */ /* 0x000fea000383ffff */
[----:B------:R2:W5:Y:S01]  /*75880*/  LDL R3, [R1+0x38c] ;  /* 0x00038c0001037983 */ /* 0x0005620000100800 */
[----:B------:R-:W-:-:S07]  /*75890*/  IMAD.MOV.U32 R24, RZ, RZ, 0xe3 ;  /* 0x000000e3ff187424 */ /* 0x000fce00078e00ff */
.L_x_390:
[----:B------:R-:W-:-:S05]  /*758a0*/  IMAD R7, R24, 0x4, R1 ;  /* 0x0000000418077824 */ /* 0x000fca00078e0201 */
[----:B------:R-:W4:Y:S04]  /*758b0*/  LDL R15, [R7+0x4] ;  /* 0x00000400070f7983 */ /* 0x000f280000100800 */
[----:B---3--:R-:W3:Y:S04]  /*758c0*/  LDL R23, [R7+0x8] ;  /* 0x0000080007177983 */ /* 0x008ee80000100800 */
[----:B------:R-:W2:Y:S04]  /*758d0*/  LDL R27, [R7+0xc] ;  /* 0x00000c00071b7983 */ /* 0x000ea80000100800 */
[----:B------:R-:W2:Y:S04]  /*758e0*/  LDL R17, [R7+-0x38c] ;  /* 0xfffc740007117983 */ /* 0x000ea80000100800 */
[----:B------:R-:W2:Y:S04]  /*758f0*/  LDL R36, [R7+-0x388] ;  /* 0xfffc780007247983 */ /* 0x000ea80000100800 */
[----:B------:R-:W2:Y:S01]  /*75900*/  LDL R40, [R7+-0x384] ;  /* 0xfffc7c0007287983 */ /* 0x000ea20000100800 */
[----:B----4-:R-:W-:-:S04]  /*75910*/  LOP3.LUT R5, R15, 0x1, RZ, 0xc0, !PT ;  /* 0x000000010f057812 */ /* 0x010fc800078ec0ff */
[----:B------:R-:W-:Y:S02]  /*75920*/  ISETP.NE.U32.AND P3, PT, R5, 0x1, PT ;  /* 0x000000010500780c */ /* 0x000fe40003f65070 */
[----:B---3--:R-:W-:Y:S02]  /*75930*/  LOP3.LUT R5, R23, 0x1, RZ, 0xc0, !PT ;  /* 0x0000000117057812 */ /* 0x008fe400078ec0ff */
[----:B------:R-:W-:Y:S02]  /*75940*/  SEL R19, RZ, 0x9908b0df, P3 ;  /* 0x9908b0dfff137807 */ /* 0x000fe40001800000 */
[----:B------:R-:W-:Y:S02]  /*75950*/  ISETP.NE.U32.AND P3, PT, R5, 0x1, PT ;  /* 0x000000010500780c */ /* 0x000fe40003f65070 */
[----:B--2---:R-:W-:Y:S02]  /*75960*/  LOP3.LUT R5, R27, 0x1, RZ, 0xc0, !PT ;  /* 0x000000011b057812 */ /* 0x004fe400078ec0ff */
[----:B------:R-:W-:-:S02]  /*75970*/  SEL R11, RZ, 0x9908b0df, P3 ;  /* 0x9908b0dfff0b7807 */ /* 0x000fc40001800000 */
[----:B------:R-:W-:Y:S02]  /*75980*/  ISETP.NE.U32.AND P3, PT, R5, 0x1, PT ;  /* 0x000000010500780c */ /* 0x000fe40003f65070 */
[----:B------:R-:W2:Y:S02]  /*75990*/  LDL R5, [R7+0x10] ;  /* 0x0000100007057983 */ /* 0x000ea40000100800 */
[----:B------:R-:W-:Y:S02]  /*759a0*/  SEL R13, RZ, 0x9908b0df, P3 ;  /* 0x9908b0dfff0d7807 */ /* 0x000fe40001800000 */
[----:B------:R-:W-:Y:S02]  /*759b0*/  LOP3.LUT R28, R15, 0x7ffffffe, RZ, 0xc0, !PT ;  /* 0x7ffffffe0f1c7812 */ /* 0x000fe400078ec0ff */
[----:B------:R-:W-:Y:S02]  /*759c0*/  LOP3.LUT R30, R23, 0x7ffffffe, RZ, 0xc0, !PT ;  /* 0x7ffffffe171e7812 */ /* 0x000fe400078ec0ff */
[----:B--2---:R-:W-:-:S04]  /*759d0*/  LOP3.LUT R9, R5, 0x1, RZ, 0xc0, !PT ;  /* 0x0000000105097812 */ /* 0x004fc800078ec0ff */
[----:B------:R-:W-:Y:S02]  /*759e0*/  ISETP.NE.U32.AND P3, PT, R9, 0x1, PT ;  /* 0x000000010900780c */ /* 0x000fe40003f65070 */
[----:B------:R-:W2:Y:S01]  /*759f0*/  LDL R9, [R7+-0x380] ;  /* 0xfffc800007097983 */ /* 0x000ea20000100800 */
[----:B------:R-:W-:Y:S02]  /*75a00*/  LOP3.LUT R38, R27, 0x7ffffffe, RZ, 0xc0, !PT ;  /* 0x7ffffffe1b267812 */ /* 0x000fe400078ec0ff */
[----:B------:R-:W-:Y:S02]  /*75a10*/  LOP3.LUT R42, R5, 0x7ffffffe, RZ, 0xc0, !PT ;  /* 0x7ffffffe052a7812 */ /* 0x000fe400078ec0ff */
[----:B-----5:R-:W-:Y:S02]  /*75a20*/  LOP3.LUT R28, R28, 0x80000000, R3, 0xf8, !PT ;  /* 0x800000001c1c7812 */ /* 0x020fe400078ef803 */
        /* <DEDUP_REMOVED lines=20> */
[----:B------:R-:W4:Y:S04]  /*75b70*/  LDL R27, [R3+0xc] ;  /* 0x00000c00031b7983 */ /* 0x000f280000100800 */
[----:B--2---:R-:W2:Y:S04]  /*75b80*/  LDL R7, [R3+0x10] ;  /* 0x0000100003077983 */ /* 0x004ea80000100800 */
[----:B------:R-:W2:Y:S04]  /*75b90*/  LDL R17, [R3+-0x38c] ;  /* 0xfffc740003117983 */ /* 0x000ea80000100800 */
[----:B------:R-:W2:Y:S04]  /*75ba0*/  LDL R36, [R3+-0x388] ;  /* 0xfffc780003247983 */ /* 0x000ea80000100800 */
[----:B------:R-:W2:Y:S01]  /*75bb0*/  LDL R40, [R3+-0x384] ;  /* 0xfffc7c0003287983 */ /* 0x000ea20000100800 */
[----:B---3--:R-:W-:-:S04]  /*75bc0*/  LOP3.LUT R9, R15, 0x1, RZ, 0xc0, !PT ;  /* 0x000000010f097812 */ /* 0x008fc800078ec0ff */
[----:B------:R-:W-:Y:S02]  /*75bd0*/  ISETP.NE.U32.AND P3, PT, R9, 0x1, PT ;  /* 0x000000010900780c */ /* 0x000fe40003f65070 */
[----:B----4-:R-:W-:Y:S02]  /*75be0*/  LOP3.LUT R9, R23, 0x1, RZ, 0xc0, !PT ;  /* 0x0000000117097812 */ /* 0x010fe400078ec0ff */
[----:B------:R-:W-:Y:S02]  /*75bf0*/  SEL R19, RZ, 0x9908b0df, P3 ;  /* 0x9908b0dfff137807 */ /* 0x000fe40001800000 */
[----:B------:R-:W-:Y:S02]  /*75c00*/  ISETP.NE.U32.AND P3, PT, R9, 0x1, PT ;  /* 0x000000010900780c */ /* 0x000fe40003f65070 */
[----:B------:R-:W-:Y:S02]  /*75c10*/  LOP3.LUT R9, R27, 0x1, RZ, 0xc0, !PT ;  /* 0x000000011b097812 */ /* 0x000fe400078ec0ff */
[----:B------:R-:W-:-:S02]  /*75c20*/  SEL R11, RZ, 0x9908b0df, P3 ;  /* 0x9908b0dfff0b7807 */ /* 0x000fc40001800000 */
[----:B------:R-:W-:Y:S02]  /*75c30*/  ISETP.NE.U32.AND P3, PT, R9, 0x1, PT ;  /* 0x000000010900780c */ /* 0x000fe40003f65070 */
[----:B--2---:R-:W-:Y:S02]  /*75c40*/  LOP3.LUT R9, R7, 0x1, RZ, 0xc0, !PT ;  /* 0x0000000107097812 */ /* 0x004fe400078ec0ff */
[----:B------:R-:W-:Y:S02]  /*75c50*/  SEL R13, RZ, 0x9908b0df, P3 ;  /* 0x9908b0dfff0d7807 */ /* 0x000fe40001800000 */
[----:B------:R-:W-:Y:S02]  /*75c60*/  ISETP.NE.U32.AND P3, PT, R9, 0x1, PT ;  /* 0x000000010900780c */ /* 0x000fe40003f65070 */
[----:B------:R-:W2:Y:S01]  /*75c70*/  LDL R9, [R3+-0x380] ;  /* 0xfffc800003097983 */ /* 0x000ea20000100800 */
        /* <DEDUP_REMOVED lines=54> */
[----:B------:R-:W-:Y:S02]  /*75fe0*/  SHF.R.U32.HI R36, RZ, 0x1, R36 ;  /* 0x00000001ff247819 */ /* 0x000fe40000011624 */
[----:B------:R-:W-:-:S02]  /*75ff0*/  LOP3.LUT R28, R28, R19, R17, 0x96, !PT ;  /* 0x000000131c1c7212 */ /* 0x000fc400078e9611 */
[----:B------:R-:W-:Y:S02]  /*76000*/  LOP3.LUT R30, R30, R29, R27, 0x96, !PT ;  /* 0x0000001d1e1e7212 */ /* 0x000fe400078e961b */
[----:B------:R-:W-:Y:S01]  /*76010*/  LOP3.LUT R36, R36, R33, R31, 0x96, !PT ;  /* 0x0000002124247212 */ /* 0x000fe200078e961f */
[----:B------:R3:W-:Y:S01]  /*76020*/  STL [R5+0x4], R28 ;  /* 0x0000041c05007387 */ /* 0x0007e20000100800 */
[----:B------:R-:W-:-:S03]  /*76030*/  VIADD R24, R24, 0xc ;  /* 0x0000000c18187836 */ /* 0x000fc60000000000 */
[----:B------:R3:W-:Y:S04]  /*76040*/  STL [R5+0x8], R30 ;  /* 0x0000081e05007387 */ /* 0x0007e80000100800 */
[----:B------:R3:W-:Y:S01]  /*76050*/  STL [R5+0xc], R36 ;  /* 0x00000c2405007387 */ /* 0x0007e20000100800 */
[----:B------:R-:W-:Y:S02]  /*76060*/  ISETP.NE.AND P3, PT, R24, 0x26f, PT ;  /* 0x0000026f1800780c */ /* 0x000fe40003f65270 */
[----:B--2---:R-:W-:-:S05]  /*76070*/  LOP3.LUT R26, R26, R13, R11, 0x96, !PT ;  /* 0x0000000d1a1a7212 */ /* 0x004fca00078e960b */
[----:B------:R3:W-:Y:S06]  /*76080*/  STL [R5], R26 ;  /* 0x0000001a05007387 */ /* 0x0007ec0000100800 */
[----:B------:R-:W-:Y:S05]  /*76090*/  @P3 BRA `(.L_x_390) ;  /* 0xfffffff800003947 */ /* 0x000fea000383ffff */
[----:B------:R-:W2:Y:S04]  /*760a0*/  LDL R11, [R1] ;  /* 0x00000000010b7983 */ /* 0x000ea80000100800 */
[----:B---3--:R-:W3:Y:S01]  /*760b0*/  LDL R5, [R1+0x630] ;  /* 0x0006300001057983 */ /* 0x008ee20000100800 */
[----:B--2---:R-:W-:-:S04]  /*760c0*/  LOP3.LUT R3, R11, 0x1, RZ, 0xc0, !PT ;  /* 0x000000010b037812 */ /* 0x004fc800078ec0ff */
[----:B------:R-:W-:Y:S02]  /*760d0*/  ISETP.NE.U32.AND P3, PT, R3, 0x1, PT ;  /* 0x000000010300780c */ /* 0x000fe40003f65070 */
[----:B------:R-:W2:Y:S01]  /*760e0*/  LDL R3, [R1+0x9bc] ;  /* 0x0009bc0001037983 */ /* 0x000ea20000100800 */
[----:B------:R-:W-:Y:S02]  /*760f0*/  LOP3.LUT R24, R11, 0x7ffffffe, RZ, 0xc0, !PT ;  /* 0x7ffffffe0b187812 */ /* 0x000fe400078ec0ff */
[----:B------:R-:W-:Y:S02]  /*76100*/  SEL R7, RZ, 0x9908b0df, P3 ;  /* 0x9908b0dfff077807 */ /* 0x000fe40001800000 */
[----:B--2---:R-:W-:-:S04]  /*76110*/  LOP3.LUT R3, R24, 0x80000000, R3, 0xf8, !PT ;  /* 0x8000000018037812 */ /* 0x004fc800078ef803 */
[----:B------:R-:W-:-:S04]  /*76120*/  SHF.R.U32.HI R24, RZ, 0x1, R3 ;  /* 0x00000001ff187819 */ /* 0x000fc80000011603 */
[----:B---3--:R-:W-:-:S05]  /*76130*/  LOP3.LUT R26, R24, R7, R5, 0x96, !PT ;  /* 0x00000007181a7212 */ /* 0x008fca00078e9605 */
[----:B------:R3:W-:Y:S01]  /*76140*/  STL [R1+0x9bc], R26 ;  /* 0x0009bc1a01007387 */ /* 0x0007e20000100800 */
[----:B------:R-:W-:-:S07]  /*76150*/  IMAD.MOV.U32 R24, RZ, RZ, RZ ;  /* 0x000000ffff187224 */ /* 0x000fce00078e00ff */
.L_x_388:
[----:B--2---:R-:W-:Y:S05]  /*76160*/  BSYNC.RECONVERGENT B0 ;  /* 0x0000000000007941 */ /* 0x004fea0003800200 */
.L_x_387:
        /* <DEDUP_REMOVED lines=19> */
.L_x_386:
        /* <DEDUP_REMOVED lines=22> */
.L_x_392:
        /* <DEDUP_REMOVED lines=31> */
.L_x_398:
[----:B-----5:R-:W-:Y:S01]  /*765f0*/  ISETP.GE.AND P2, PT, R24, 0x270, PT ;  /* 0x000002701800780c */ /* 0x020fe20003f46270 */
[----:B------:R-:W-:Y:S01]  /*76600*/  UMOV UR5, UR4 ;  /* 0x0000000400057c82 */ /* 0x000fe20008000000 */
[----:B------:R-:W-:Y:S01]  /*76610*/  UIADD3 UR4, UPT, UPT, UR4, 0x1, URZ ;  /* 0x0000000104047890 */ /* 0x000fe2000fffe0ff */
[----:B------:R-:W-:Y:S01]  /*76620*/  ISETP.NE.AND P1, PT, R22, UR5, PT ;  /* 0x0000000516007c0c */ /* 0x000fe2000bf25270 */
[----:B------:R-:W-:Y:S09]  /*76630*/  BSSY.RECONVERGENT B0, `(.L_x_394) ;  /* 0x0000155000007945 */ /* 0x000ff20003800200 */
[----:B--23--:R-:W-:Y:S05]  /*76640*/  @!P2 BRA `(.L_x_395) ;  /* 0x00000014004ca947 */ /* 0x00cfea0003800000 */
[----:B------:R-:W2:Y:S04]  /*76650*/  LDL R28, [R1+0x4] ;  /* 0x00000400011c7983 */ /* 0x000ea80000100800 */
[----:B------:R-:W3:Y:S04]  /*76660*/  LDL R7, [R1+0x8] ;  /* 0x0000080001077983 */ /* 0x000ee80000100800 */
[----:B------:R-:W4:Y:S04]  /*76670*/  LDL R52, [R1+0xc] ;  /* 0x00000c0001347983 */ /* 0x000f280000100800 */
[----:B------:R-:W5:Y:S04]  /*76680*/  LDL R11, [R1+0x638] ;  /* 0x00063800010b7983 */ /* 0x000f680000100800 */
[----:B------:R-:W5:Y:S01]  /*76690*/  LDL R15, [R1+0x63c] ;  /* 0x00063c00010f7983 */ /* 0x000f620000100800 */
[----:B--2---:R-:W-:-:S04]  /*766a0*/  LOP3.LUT R3, R28, 0x1, RZ, 0xc0, !PT ;  /* 0x000000011c037812 */ /* 0x004fc800078ec0ff */
[----:B------:R-:W-:Y:S02]  /*766b0*/  ISETP.NE.U32.AND P2, PT, R3, 0x1, PT ;  /* 0x000000010300780c */ /* 0x000fe40003f45070 */
[----:B---3--:R-:W-:Y:S02]  /*766c0*/  LOP3.LUT R3, R7, 0x1, RZ, 0xc0, !PT ;  /* 0x0000000107037812 */ /* 0x008fe400078ec0ff */
[----:B------:R-:W-:Y:S02]  /*766d0*/  SEL R5, RZ, 0x9908b0df, P2 ;  /* 0x9908b0dfff057807 */ /* 0x000fe40001000000 */
[----:B------:R-:W-:Y:S02]  /*766e0*/  ISETP.NE.U32.AND P2, PT, R3, 0x1, PT ;  /* 0x000000010300780c */ /* 0x000fe40003f45070 */
[----:B----4-:R-:W-:Y:S02]  /*766f0*/  LOP3.LUT R3, R52, 0x1, RZ, 0xc0, !PT ;  /* 0x0000000134037812 */ /* 0x010fe400078ec0ff */
[----:B------:R-:W-:-:S02]  /*76700*/  SEL R13, RZ, 0x9908b0df, P2 ;  /* 0x9908b0dfff0d7807 */ /* 0x000fc40001000000 */
[----:B------:R-:W-:Y:S02]  /*76710*/  ISETP.NE.U32.AND P2, PT, R3, 0x1, PT ;  /* 0x000000010300780c */ /* 0x000fe40003f45070 */
[----:B------:R-:W2:Y:S01]  /*76720*/  LDL R3, [R1+0x634] ;  /* 0x0006340001037983 */ /* 0x000ea20000100800 */
[----:B------:R-:W-:Y:S02]  /*76730*/  LOP3.LUT R24, R28, 0x7ffffffe, RZ, 0xc0, !PT ;  /* 0x7ffffffe1c187812 */ /* 0x000fe400078ec0ff */
[----:B------:R-:W-:Y:S02]  /*76740*/  LOP3.LUT R9, R7, 0x7ffffffe, RZ, 0xc0, !PT ;  /* 0x7ffffffe07097812 */ /* 0x000fe400078ec0ff */
[----:B------:R-:W-:Y:S02]  /*76750*/  LOP3.LUT R26, R52, 0x7ffffffe, RZ, 0xc0, !PT ;  /* 0x7ffffffe341a7812 */ /* 0x000fe400078ec0ff */
[----:B------:R-:W-:Y:S02]  /*76760*/  LOP3.LUT R24, R24, 0x80000000, R17, 0xf8, !PT ;  /* 0x8000000018187812 */ /* 0x000fe400078ef811 */
[----:B------:R-:W-:-:S02]  /*76770*/  LOP3.LUT R9, R9, 0x80000000, R28, 0xf8, !PT ;  /* 0x8000000009097812 */ /* 0x000fc400078ef81c */
[----:B------:R-:W-:Y:S02]  /*76780*/  LOP3.LUT R7, R26, 0x80000000, R7, 0xf8, !PT ;  /* 0x800000001a077812 */ /* 0x000fe400078ef807 */
[----:B------:R-:W-:Y:S02]  /*76790*/  SEL R19, RZ, 0x9908b0df, P2 ;  /* 0x9908b0dfff137807 */ /* 0x000fe40001000000 */
[----:B------:R-:W-:Y:S02]  /*767a0*/  SHF.R.U32.HI R24, RZ, 0x1, R24 ;  /* 0x00000001ff187819 */ /* 0x000fe40000011618 */
[----:B------:R-:W-:Y:S02]  /*767b0*/  SHF.R.U32.HI R26, RZ, 0x1, R9 ;  /* 0x00000001ff1a7819 */ /* 0x000fe40000011609 */
[----:B------:R-:W-:Y:S02]  /*767c0*/  SHF.R.U32.HI R28, RZ, 0x1, R7 ;  /* 0x00000001ff1c7819 */ /* 0x000fe40000011607 */
[----:B-----5:R-:W-:-:S02]  /*767d0*/  LOP3.LUT R26, R26, R13, R11, 0x96, !PT ;  /* 0x0000000d1a1a7212 */ /* 0x020fc400078e960b */
[----:B------:R-:W-:-:S03]  /*767e0*/  LOP3.LUT R28, R28, R19, R15, 0x96, !PT ;  /* 0x000000131c1c7212 */ /* 0x000fc600078e960f */
[----:B------:R3:W-:Y:S04]  /*767f0*/  STL [R1+0x4], R26 ;  /* 0x0000041a01007387 */ /* 0x0007e80000100800 */
[----:B------:R3:W-:Y:S01]  /*76800*/  STL [R1+0x8], R28 ;  /* 0x0000081c01007387 */ /* 0x0007e20000100800 */
[----:B------:R-:W-:Y:S01]  /*76810*/  UMOV UR5, URZ ;  /* 0x000000ff00057c82 */ /* 0x000fe20008000000 */
[----:B--2---:R-:W-:-:S05]  /*76820*/  LOP3.LUT R24, R24, R5, R3, 0x96, !PT ;  /* 0x0000000518187212 */ /* 0x004fca00078e9603 */
[----:B------:R3:W-:Y:S01]  /*76830*/  STL [R1], R24 ;  /* 0x0000001801007387 */ /* 0x0007e20000100800 */
[----:B------:R-:W-:-:S07]  /*76840*/  IMAD.MOV.U32 R3, RZ, RZ, R1 ;  /* 0x000000ffff037224 */ /* 0x000fce00078e0001 */
.L_x_396:
[----:B--2---:R-:W2:Y:S04]  /*76850*/  LDL R45, [R3+0x10] ;  /* 0x00001000032d7983 */ /* 0x004ea80000100800 */
[----:B------:R-:W4:Y:S04]  /*76860*/  LDL R42, [R3+0x14] ;  /* 0x00001400032a7983 */ /* 0x000f280000100800 */
[----:B------:R-:W5:Y:S04]  /*76870*/  LDL R46, [R3+0x18] ;  /* 0x00001800032e7983 */ /* 0x000f680000100800 */
[----:B------:R-:W5:Y:S04]  /*76880*/  LDL R11, [R3+0x1c] ;  /* 0x00001c00030b7983 */ /* 0x000f680000100800 */
[----:B---3--:R-:W3:Y:S04]  /*76890*/  LDL R28, [R3+0x20] ;  /* 0x00002000031c7983 */ /* 0x008ee80000100800 */
[----:B------:R-:W3:Y:S04]  /*768a0*/  LDL R36, [R3+0x24] ;  /* 0x0000240003247983 */ /* 0x000ee80000100800 */
        /* <DEDUP_REMOVED lines=12> */
[----:B------:R-:W3:Y:S01]  /*76970*/  LDL R31, [R3+0x658] ;  /* 0x00065800031f7983 */ /* 0x000ee20000100800 */
[----:B--2---:R-:W-:-:S04]  /*76980*/  LOP3.LUT R5, R45, 0x1, RZ, 0xc0, !PT ;  /* 0x000000012d057812 */ /* 0x004fc800078ec0ff */
[----:B------:R-:W-:Y:S02]  /*76990*/  ISETP.NE.U32.AND P2, PT, R5, 0x1, PT ;  /* 0x000000010500780c */ /* 0x000fe40003f45070 */
[----:B----4-:R-:W-:Y:S02]  /*769a0*/  LOP3.LUT R5, R42, 0x1, RZ, 0xc0, !PT ;  /* 0x000000012a057812 */ /* 0x010fe400078ec0ff */
[----:B------:R-:W-:Y:S02]  /*769b0*/  SEL R50, RZ, 0x9908b0df, P2 ;  /* 0x9908b0dfff327807 */ /* 0x000fe40001000000 */
[----:B------:R-:W-:Y:S02]  /*769c0*/  ISETP.NE.U32.AND P2, PT, R5, 0x1, PT ;  /* 0x000000010500780c */ /* 0x000fe40003f45070 */
[----:B-----5:R-:W-:Y:S02]  /*769d0*/  LOP3.LUT R5, R46, 0x1, RZ, 0xc0, !PT ;  /* 0x000000012e057812 */ /* 0x020fe400078ec0ff */
[----:B------:R-:W-:-:S02]  /*769e0*/  SEL R49, RZ, 0x9908b0df, P2 ;  /* 0x9908b0dfff317807 */ /* 0x000fc40001000000 */
[----:B------:R-:W-:Y:S02]  /*769f0*/  ISETP.NE.U32.AND P2, PT, R5, 0x1, PT ;  /* 0x000000010500780c */ /* 0x000fe40003f45070 */
[----:B------:R-:W-:Y:S02]  /*76a00*/  LOP3.LUT R5, R11, 0x1, RZ, 0xc0, !PT ;  /* 0x000000010b057812 */ /* 0x000fe400078ec0ff */
[----:B------:R-:W-:Y:S02]  /*76a10*/  SEL R9, RZ, 0x9908b0df, P2 ;  /* 0x9908b0dfff097807 */ /* 0x000fe40001000000 */
[----:B------:R-:W-:Y:S02]  /*76a20*/  ISETP.NE.U32.AND P2, PT, R5, 0x1, PT ;  /* 0x000000010500780c */ /* 0x000fe40003f45070 */
[----:B---3--:R-:W-:Y:S02]  /*76a30*/  LOP3.LUT R5, R28, 0x1, RZ, 0xc0, !PT ;  /* 0x000000011c057812 */ /* 0x008fe400078ec0ff */
[----:B------:R-:W-:-:S02]  /*76a40*/  SEL R13, RZ, 0x9908b0df, P2 ;  /* 0x9908b0dfff0d7807 */ /* 0x000fc40001000000 */
[----:B------:R-:W-:Y:S02]  /*76a50*/  ISETP.NE.U32.AND P2, PT, R5, 0x1, PT ;  /* 0x000000010500780c */ /* 0x000fe40003f45070 */
[----:B------:R-:W-:Y:S02]  /*76a60*/  LOP3.LUT R5, R36, 0x1, RZ, 0xc0, !PT ;  /* 0x0000000124057812 */ /* 0x000fe400078ec0ff */
[----:B------:R-:W-:Y:S02]  /*76a70*/  SEL R43, RZ, 0x9908b0df, P2 ;  /* 0x9908b0dfff2b7807 */ /* 0x000fe40001000000 */
[----:B------:R-:W-:Y:S02]  /*76a80*/  ISETP.NE.U32.AND P2, PT, R5, 0x1, PT ;  /* 0x000000010500780c */ /* 0x000fe40003f45070 */
[----:B------:R-:W-:Y:S02]  /*76a90*/  LOP3.LUT R5, R40, 0x1, RZ, 0xc0, !PT ;  /* 0x0000000128057812 */ /* 0x000fe400078ec0ff */
        /* <DEDUP_REMOVED lines=20> */
[----:B------:R-:W2:Y:S01]  /*76be0*/  LDL R5, [R3+0x648] ;  /* 0x0006480003057983 */ /* 0x000ea20000100800 */
[----:B------:R-:W-:Y:S02]  /*76bf0*/  LOP3.LUT R30, R45, 0x7ffffffe, RZ, 0xc0, !PT ;  /* 0x7ffffffe2d1e7812 */ /* 0x000fe400078ec0ff */
[----:B------:R-:W-:Y:S02]  /*76c00*/  LOP3.LUT R29, R42, 0x7ffffffe, RZ, 0xc0, !PT ;  /* 0x7ffffffe2a1d7812 */ /* 0x000fe400078ec0ff */
[----:B------:R-:W-:Y:S02]  /*76c10*/  LOP3.LUT R52, R30, 0x80000000, R52, 0xf8, !PT ;  /* 0x800000001e347812 */ /* 0x000fe400078ef834 */
[----:B------:R-:W-:Y:S01]  /*76c20*/  LOP3.LUT R45, R29, 0x80000000, R45, 0xf8, !PT ;  /* 0x800000001d2d7812 */ /* 0x000fe200078ef82d */
[----:B------:R-:W3:Y:S01]  /*76c30*/  LDL R30, [R3+0x65c] ;  /* 0x00065c00031e7983 */ /* 0x000ee20000100800 */
[----:B------:R-:W-:-:S02]  /*76c40*/  SHF.R.U32.HI R52, RZ, 0x1, R52 ;  /* 0x00000001ff347819 */ /* 0x000fc40000011634 */
[----:B------:R-:W-:Y:S01]  /*76c50*/  SHF.R.U32.HI R45, RZ, 0x1, R45 ;  /* 0x00000001ff2d7819 */ /* 0x000fe2000001162d */
[----:B------:R-:W4:Y:S01]  /*76c60*/  LDL R29, [R3+0x660] ;  /* 0x00066000031d7983 */ /* 0x000f220000100800 */
[----:B------:R-:W-:Y:S02]  /*76c70*/  LOP3.LUT R50, R52, R50, R51, 0x96, !PT ;  /* 0x0000003234327212 */ /* 0x000fe400078e9633 */
[----:B------:R-:W-:Y:S01]  /*76c80*/  LOP3.LUT R52, R46, 0x7ffffffe, RZ, 0xc0, !PT ;  /* 0x7ffffffe2e347812 */ /* 0x000fe200078ec0ff */
[----:B------:R-:W5:Y:S01]  /*76c90*/  LDL R51, [R3+0x664] ;  /* 0x0006640003337983 */ /* 0x000f620000100800 */
[----:B------:R-:W-:Y:S02]  /*76ca0*/  LOP3.LUT R48, R45, R49, R48, 0x96, !PT ;  /* 0x000000312d307212 */ /* 0x000fe400078e9630 */
[----:B------:R-:W-:Y:S01]  /*76cb0*/  LOP3.LUT R52, R52, 0x80000000, R42, 0xf8, !PT ;  /* 0x8000000034347812 */ /* 0x000fe200078ef82a */
[----:B------:R-:W5:Y:S04]  /*76cc0*/  LDL R45, [R3+0x66c] ;  /* 0x00066c00032d7983 */ /* 0x000f680000100800 */
[----:B------:R-:W5:Y:S04]  /*76cd0*/  LDL R42, [R3+0x668] ;  /* 0x00066800032a7983 */ /* 0x000f680000100800 */
[----:B------:R-:W5:Y:S01]  /*76ce0*/  LDL R49, [R3+0x670] ;  /* 0x0006700003317983 */ /* 0x000f620000100800 */
[----:B------:R-:W-:-:S03]  /*76cf0*/  SHF.R.U32.HI R52, RZ, 0x1, R52 ;  /* 0x00000001ff347819 */ /* 0x000fc60000011634 */
[----:B------:R0:W-:Y:S04]  /*76d00*/  STL [R3+0xc], R50 ;  /* 0x00000c3203007387 */ /* 0x0001e80000100800 */
[----:B------:R1:W-:Y:S01]  /*76d10*/  STL [R3+0x10], R48 ;  /* 0x0000103003007387 */ /* 0x0003e20000100800 */
[----:B0-----:R-:W-:Y:S02]  /*76d20*/  LOP3.LUT R50, R23, 0x7ffffffe, RZ, 0xc0, !PT ;  /* 0x7ffffffe17327812 */ /* 0x001fe400078ec0ff */
[----:B-1----:R-:W-:Y:S02]  /*76d30*/  LOP3.LUT R48, R25, 0x7ffffffe, RZ, 0xc0, !PT ;  /* 0x7ffffffe19307812 */ /* 0x002fe400078ec0ff */
[----:B------:R-:W-:Y:S02]  /*76d40*/  LOP3.LUT R50, R50, 0x80000000, R25, 0xf8, !PT ;  /* 0x8000000032327812 */ /* 0x000fe400078ef819 */
[----:B------:R-:W-:-:S02]  /*76d50*/  LOP3.LUT R48, R48, 0x80000000, R17, 0xf8, !PT ;  /* 0x8000000030307812 */ /* 0x000fc400078ef811 */
[----:B------:R-:W-:Y:S02]  /*76d60*/  SEL R15, RZ, 0x9908b0df, P2 ;  /* 0x9908b0dfff0f7807 */ /* 0x000fe40001000000 */
[----:B------:R-:W-:Y:S02]  /*76d70*/  SHF.R.U32.HI R50, RZ, 0x1, R50 ;  /* 0x00000001ff327819 */ /* 0x000fe40000011632 */
[----:B--2---:R-:W-:Y:S02]  /*76d80*/  LOP3.LUT R5, R52, R9, R5, 0x96, !PT ;  /* 0x0000000934057212 */ /* 0x004fe400078e9605 */
[----:B------:R-:W-:-:S04]  /*76d90*/  LOP3.LUT R9, R11, 0x7ffffffe, RZ, 0xc0, !PT ;  /* 0x7ffffffe0b097812 */ /* 0x000fc800078ec0ff */
[----:B------:R-:W-:Y:S02]  /*76da0*/  LOP3.LUT R46, R9, 0x80000000, R46, 0xf8, !PT ;  /* 0x80000000092e7812 */ /* 0x000fe400078ef82e */
[----:B------:R-:W-:Y:S02]  /*76db0*/  LOP3.LUT R9, R28, 0x7ffffffe, RZ, 0xc0, !PT ;  /* 0x7ffffffe1c097812 */ /* 0x000fe400078ec0ff */
[----:B------:R-:W-:Y:S02]  /*76dc0*/  SHF.R.U32.HI R46, RZ, 0x1, R46 ;  /* 0x00000001ff2e7819 */ /* 0x000fe4000001162e */
[----:B------:R-:W-:Y:S02]  /*76dd0*/  LOP3.LUT R9, R9, 0x80000000, R11, 0xf8, !PT ;  /* 0x8000000009097812 */ /* 0x000fe400078ef80b */
[----:B------:R-:W-:Y:S02]  /*76de0*/  LOP3.LUT R13, R46, R13, R47, 0x96, !PT ;  /* 0x0000000d2e0d7212 */ /* 0x000fe400078e962f */
[----:B------:R-:W-:-:S02]  /*76df0*/  LOP3.LUT R47, R36, 0x7ffffffe, RZ, 0xc0, !PT ;  /* 0x7ffffffe242f7812 */ /* 0x000fc400078ec0ff */
[----:B------:R-:W-:Y:S02]  /*76e00*/  SHF.R.U32.HI R9, RZ, 0x1, R9 ;  /* 0x00000001ff097819 */ /* 0x000fe40000011609 */
[----:B------:R-:W-:Y:S02]  /*76e10*/  LOP3.LUT R28, R47, 0x80000000, R28, 0xf8, !PT ;  /* 0x800000002f1c7812 */ /* 0x000fe400078ef81c */
[----:B------:R-:W-:Y:S02]  /*76e20*/  LOP3.LUT R44, R9, R43, R44, 0x96, !PT ;  /* 0x0000002b092c7212 */ /* 0x000fe400078e962c */
[----:B------:R-:W-:Y:S02]  /*76e30*/  LOP3.LUT R43, R40, 0x7ffffffe, RZ, 0xc0, !PT ;  /* 0x7ffffffe282b7812 */ /* 0x000fe400078ec0ff */
[----:B------:R-:W-:Y:S02]  /*76e40*/  LOP3.LUT R11, R38, 0x7ffffffe, RZ, 0xc0, !PT ;  /* 0x7ffffffe260b7812 */ /* 0x000fe400078ec0ff */
[----:B------:R-:W-:-:S02]  /*76e50*/  SHF.R.U32.HI R28, RZ, 0x1, R28 ;  /* 0x00000001ff1c7819 */ /* 0x000fc4000001161c */
[----:B------:R-:W-:Y:S02]  /*76e60*/  LOP3.LUT R43, R43, 0x80000000, R36, 0xf8, !PT ;  /* 0x800000002b2b7812 */ /* 0x000fe400078ef824 */
[----:B------:R-:W-:Y:S02]  /*76e70*/  LOP3.LUT R11, R11, 0x80000000, R40, 0xf8, !PT ;  /* 0x800000000b0b7812 */ /* 0x000fe400078ef828 */
[----:B------:R-:W-:Y:S02]  /*76e80*/  LOP3.LUT R36, R28, R41, R33, 0x96, !PT ;  /* 0x000000291c247212 */ /* 0x000fe400078e9621 */
[----:B------:R-:W-:Y:S02]  /*76e90*/  LOP3.LUT R9, R27, 0x7ffffffe, RZ, 0xc0, !PT ;  /* 0x7ffffffe1b097812 */ /* 0x000fe400078ec0ff */
[----:B------:R-:W-:Y:S02]  /*76ea0*/  LOP3.LUT R46, R17, 0x7ffffffe, RZ, 0xc0, !PT ;  /* 0x7ffffffe112e7812 */ /* 0x000fe400078ec0ff */
[----:B------:R-:W-:-:S02]  /*76eb0*/  LOP3.LUT R28, R7, 0x7ffffffe, RZ, 0xc0, !PT ;  /* 0x7ffffffe071c7812 */ /* 0x000fc400078ec0ff */
[----:B------:R-:W-:Y:S02]  /*76ec0*/  SHF.R.U32.HI R11, RZ, 0x1, R11 ;  /* 0x00000001ff0b7819 */ /* 0x000fe4000001160b */
[----:B------:R-:W-:Y:S02]  /*76ed0*/  LOP3.LUT R9, R9, 0x80000000, R38, 0xf8, !PT ;  /* 0x8000000009097812 */ /* 0x000fe400078ef826 */
[----:B------:R-:W-:Y:S02]  /*76ee0*/  LOP3.LUT R46, R46, 0x80000000, R27, 0xf8, !PT ;  /* 0x800000002e2e7812 */ /* 0x000fe400078ef81b */
[----:B------:R-:W-:Y:S01]  /*76ef0*/  LOP3.LUT R28, R28, 0x80000000, R23, 0xf8, !PT ;  /* 0x800000001c1c7812 */ /* 0x000fe200078ef817 */
[----:B------:R0:W-:Y:S01]  /*76f00*/  STL [R3+0x14], R5 ;  /* 0x0000140503007387 */ /* 0x0001e20000100800 */
[----:B---3--:R-:W-:Y:S02]  /*76f10*/  LOP3.LUT R30, R11, R37, R30, 0x96, !PT ;  /* 0x000000250b1e7212 */ /* 0x008fe400078e961e */
[----:B------:R-:W-:-:S02]  /*76f20*/  SHF.R.U32.HI R38, RZ, 0x1, R43 ;  /* 0x00000001ff267819 */ /* 0x000fc4000001162b */
[----:B------:R-:W-:Y:S02]  /*76f30*/  SHF.R.U32.HI R40, RZ, 0x1, R9 ;  /* 0x00000001ff287819 */ /* 0x000fe40000011609 */
[----:B------:R-:W-:Y:S02]  /*76f40*/  SHF.R.U32.HI R46, RZ, 0x1, R46 ;  /* 0x00000001ff2e7819 */ /* 0x000fe4000001162e */
[----:B------:R-:W-:Y:S02]  /*76f50*/  SHF.R.U32.HI R28, RZ, 0x1, R28 ;  /* 0x00000001ff1c7819 */ /* 0x000fe4000001161c */
[----:B0-----:R-:W-:Y:S01]  /*76f60*/  SHF.R.U32.HI R5, RZ, 0x1, R48 ;  /* 0x00000001ff057819 */ /* 0x001fe20000011630 */
[----:B------:R0:W-:Y:S01]  /*76f70*/  STL [R3+0x28], R30 ;  /* 0x0000281e03007387 */ /* 0x0001e20000100800 */
[----:B------:R-:W-:Y:S02]  /*76f80*/  LOP3.LUT R38, R38, R39, R31, 0x96, !PT ;  /* 0x0000002726267212 */ /* 0x000fe400078e961f */
[----:B----4-:R-:W-:-:S02]  /*76f90*/  LOP3.LUT R40, R40, R35, R29, 0x96, !PT ;  /* 0x0000002328287212 */ /* 0x010fc400078e961d */
[----:B-----5:R-:W-:Y:S02]  /*76fa0*/  LOP3.LUT R26, R46, R26, R51, 0x96, !PT ;  /* 0x0000001a2e1a7212 */ /* 0x020fe400078e9633 */
[----:B------:R-:W-:Y:S02]  /*76fb0*/  LOP3.LUT R24, R5, R24, R42, 0x96, !PT ;  /* 0x0000001805187212 */ /* 0x000fe400078e962a */
[----:B------:R-:W-:Y:S01]  /*76fc0*/  LOP3.LUT R50, R50, R19, R45, 0x96, !PT ;  /* 0x0000001332327212 */ /* 0x000fe200078e962d */
[----:B0-----:R-:W-:Y:S01]  /*76fd0*/  IMAD.MOV.U32 R30, RZ, RZ, R3 ;  /* 0x000000ffff1e7224 */ /* 0x001fe200078e0003 */
[----:B------:R-:W-:Y:S01]  /*76fe0*/  LOP3.LUT R28, R28, R15, R49, 0x96, !PT ;  /* 0x0000000f1c1c7212 */ /* 0x000fe200078e9631 */
[----:B------:R0:W-:Y:S04]  /*76ff0*/  STL [R3+0x18], R13 ;  /* 0x0000180d03007387 */ /* 0x0001e80000100800 */
[----:B------:R-:W-:Y:S04]  /*77000*/  STL [R3+0x1c], R44 ;  /* 0x00001c2c03007387 */ /* 0x000fe80000100800 */
[----:B------:R-:W-:Y:S04]  /*77010*/  STL [R3+0x20], R36 ;  /* 0x0000202403007387 */ /* 0x000fe80000100800 */
[----:B------:R-:W-:Y:S04]  /*77020*/  STL [R3+0x24], R38 ;  /* 0x0000242603007387 */ /* 0x000fe80000100800 */
[----:B------:R-:W-:Y:S04]  /*77030*/  STL [R3+0x2c], R40 ;  /* 0x00002c2803007387 */ /* 0x000fe80000100800 */
[----:B------:R-:W-:Y:S04]  /*77040*/  STL [R3+0x30], R26 ;  /* 0x0000301a03007387 */ /* 0x000fe80000100800 */
[----:B------:R1:W-:Y:S04]  /*77050*/  STL [R3+0x34], R24 ;  /* 0x0000341803007387 */ /* 0x0003e80000100800 */
[----:B------:R-:W-:Y:S04]  /*77060*/  STL [R3+0x38], R50 ;  /* 0x0000383203007387 */ /* 0x000fe80000100800 */
[----:B------:R2:W-:Y:S04]  /*77070*/  STL [R3+0x3c], R28 ;  /* 0x00003c1c03007387 */ /* 0x0005e80000100800 */
[----:B------:R-:W3:Y:S04]  /*77080*/  LDL R5, [R30+0x44] ;  /* 0x000044001e057983 */ /* 0x000ee80000100800 */
[----:B0-----:R-:W4:Y:S04]  /*77090*/  LDL R13, [R30+0x48] ;  /* 0x000048001e0d7983 */ /* 0x001f280000100800 */
[----:B------:R-:W5:Y:S04]  /*770a0*/  LDL R52, [R30+0x4c] ;  /* 0x00004c001e347983 */ /* 0x000f680000100800 */
        /* <DEDUP_REMOVED lines=10> */
[----:B------:R-:W3:Y:S01]  /*77150*/  LDL R9, [R30+0x674] ;  /* 0x000674001e097983 */ /* 0x000ee20000100800 */
[----:B-1----:R-:W-:Y:S02]  /*77160*/  LOP3.LUT R24, R5, 0x7ffffffe, RZ, 0xc0, !PT ;  /* 0x7ffffffe05187812 */ /* 0x002fe400078ec0ff */
[----:B------:R-:W-:Y:S02]  /*77170*/  LOP3.LUT R26, R13, 0x7ffffffe, RZ, 0xc0, !PT ;  /* 0x7ffffffe0d1a7812 */ /* 0x000fe400078ec0ff */
[----:B--2---:R-:W-:Y:S02]  /*77180*/  LOP3.LUT R28, R52, 0x7ffffffe, RZ, 0xc0, !PT ;  /* 0x7ffffffe341c7812 */ /* 0x004fe400078ec0ff */
[----:B------:R-:W-:Y:S02]  /*77190*/  LOP3.LUT R24, R24, 0x80000000, R7, 0xf8, !PT ;  /* 0x8000000018187812 */ /* 0x000fe400078ef807 */
[----:B------:R-:W-:-:S02]  /*771a0*/  LOP3.LUT R26, R26, 0x80000000, R5, 0xf8, !PT ;  /* 0x800000001a1a7812 */ /* 0x000fc400078ef805 */
[----:B------:R-:W-:Y:S02]  /*771b0*/  LOP3.LUT R28, R28, 0x80000000, R13, 0xf8, !PT ;  /* 0x800000001c1c7812 */ /* 0x000fe400078ef80d */
[----:B------:R-:W-:Y:S02]  /*771c0*/  SEL R23, RZ, 0x9908b0df, P2 ;  /* 0x9908b0dfff177807 */ /* 0x000fe40001000000 */
[----:B------:R-:W-:Y:S02]  /*771d0*/  SHF.R.U32.HI R24, RZ, 0x1, R24 ;  /* 0x00000001ff187819 */ /* 0x000fe40000011618 */
[----:B------:R-:W-:Y:S02]  /*771e0*/  SHF.R.U32.HI R26, RZ, 0x1, R26 ;  /* 0x00000001ff1a7819 */ /* 0x000fe4000001161a */
[----:B------:R-:W-:Y:S02]  /*771f0*/  SHF.R.U32.HI R28, RZ, 0x1, R28 ;  /* 0x00000001ff1c7819 */ /* 0x000fe4000001161c */
[----:B------:R-:W-:-:S02]  /*77200*/  LOP3.LUT R15, R26, R17, R15, 0x96, !PT ;  /* 0x000000111a0f7212 */ /* 0x000fc400078e960f */
[----:B------:R-:W-:-:S03]  /*77210*/  LOP3.LUT R19, R28, R23, R19, 0x96, !PT ;  /* 0x000000171c137212 */ /* 0x000fc600078e9613 */
[----:B------:R2:W-:Y:S04]  /*77220*/  STL [R30+0x44], R15 ;  /* 0x0000440f1e007387 */ /* 0x0005e80000100800 */
[----:B------:R2:W-:Y:S01]  /*77230*/  STL [R30+0x48], R19 ;  /* 0x000048131e007387 */ /* 0x0005e20000100800 */
[----:B------:R-:W-:-:S04]  /*77240*/  UIADD3 UR5, UPT, UPT, UR5, 0x10, URZ ;  /* 0x0000001005057890 */ /* 0x000fc8000fffe0ff */
[----:B------:R-:W-:Y:S01]  /*77250*/  UISETP.NE.AND UP0, UPT, UR5, 0xe0, UPT ;  /* 0x000000e00500788c */ /* 0x000fe2000bf05270 */
[----:B------:R-:W-:Y:S01]  /*77260*/  VIADD R3, R3, 0x40 ;  /* 0x0000004003037836 */ /* 0x000fe20000000000 */
[----:B---3--:R-:W-:-:S05]  /*77270*/  LOP3.LUT R9, R24, R11, R9, 0x96, !PT ;  /* 0x0000000b18097212 */ /* 0x008fca00078e9609 */
[----:B------:R2:W-:Y:S02]  /*77280*/  STL [R30+0x40], R9 ;  /* 0x000040091e007387 */ /* 0x0005e40000100800 */
[----:B------:R-:W-:Y:S05]  /*77290*/  BRA.U UP0, `(.L_x_396) ;  /* 0xfffffff5006c7547 */ /* 0x000fea000b83ffff */
[----:B------:R0:W5:Y:S01]  /*772a0*/  LDL R5, [R1+0x38c] ;  /* 0x00038c0001057983 */ /* 0x0001620000100800 */
[----:B------:R-:W-:-:S07]  /*772b0*/  IMAD.MOV.U32 R24, RZ, RZ, 0xe3 ;  /* 0x000000e3ff187424 */ /* 0x000fce00078e00ff */
.L_x_397:
[----:B-1----:R-:W-:-:S05]  /*772c0*/  IMAD R3, R24, 0x4, R1 ;  /* 0x0000000418037824 */ /* 0x002fca00078e0201 */
[----:B--2---:R-:W2:Y:S04]  /*772d0*/  LDL R9, [R3+0x4] ;  /* 0x0000040003097983 */ /* 0x004ea80000100800 */
[----:B------:R-:W3:Y:S04]  /*772e0*/  LDL R15, [R3+0x8] ;  /* 0x00000800030f7983 */ /* 0x000ee80000100800 */
[----:B------:R-:W4:Y:S04]  /*772f0*/  LDL R23, [R3+0xc] ;  /* 0x00000c0003177983 */ /* 0x000f280000100800 */
[----:B------:R-:W4:Y:S04]  /*77300*/  LDL R17, [R3+-0x388] ;  /* 0xfffc780003117983 */ /* 0x000f280000100800 */
[----:B------:R-:W4:Y:S04]  /*77310*/  LDL R25, [R3+-0x384] ;  /* 0xfffc7c0003197983 */ /* 0x000f280000100800 */
[----:B------:R-:W4:Y:S01]  /*77320*/  LDL R29, [R3+-0x380] ;  /* 0xfffc8000031d7983 */ /* 0x000f220000100800 */
        /* <DEDUP_REMOVED lines=31> */
[----:B------:R-:W-:Y:S04]  /*77520*/  STL [R3+0x4], R28 ;  /* 0x0000041c03007387 */ /* 0x000fe80000100800 */
[----:B------:R-:W-:Y:S04]  /*77530*/  STL [R3+0x8], R30 ;  /* 0x0000081e03007387 */ /* 0x000fe80000100800 */
[----:B------:R-:W-:Y:S01]  /*77540*/  STL [R3+0xc], R38 ;  /* 0x00000c2603007387 */ /* 0x000fe20000100800 */
[----:B--2---:R-:W-:-:S05]  /*77550*/  LOP3.LUT R26, R26, R13, R11, 0x96, !PT ;  /* 0x0000000d1a1a7212 */ /* 0x004fca00078e960b */
[----:B------:R1:W-:Y:S04]  /*77560*/  STL [R3], R26 ;  /* 0x0000001a03007387 */ /* 0x0003e80000100800 */
[----:B------:R-:W2:Y:S04]  /*77570*/  LDL R11, [R5+0x4] ;  /* 0x00000400050b7983 */ /* 0x000ea80000100800 */
        /* <DEDUP_REMOVED lines=15> */
[----:B-1----:R-:W-:Y:S02]  /*77670*/  LOP3.LUT R26, R11, 0x7ffffffe, RZ, 0xc0, !PT ;  /* 0x7ffffffe0b1a7812 */ /* 0x002fe400078ec0ff */
[----:B------:R-:W-:Y:S02]  /*77680*/  LOP3.LUT R28, R15, 0x7ffffffe, RZ, 0xc0, !PT ;  /* 0x7ffffffe0f1c7812 */ /* 0x000fe400078ec0ff */
[----:B--2---:R-:W-:-:S04]  /*77690*/  LOP3.LUT R3, R9, 0x1, RZ, 0xc0, !PT ;  /* 0x0000000109037812 */ /* 0x004fc800078ec0ff */
[----:B------:R-:W-:Y:S02]  /*776a0*/  ISETP.NE.U32.AND P2, PT, R3, 0x1, PT ;  /* 0x000000010300780c */ /* 0x000fe40003f45070 */
[----:B------:R-:W2:Y:S01]  /*776b0*/  LDL R3, [R5+-0x38c] ;  /* 0xfffc740005037983 */ /* 0x000ea20000100800 */
        /* <DEDUP_REMOVED lines=15> */
[----:B------:R-:W-:Y:S04]  /*777b0*/  STL [R5+0x4], R28 ;  /* 0x0000041c05007387 */ /* 0x000fe80000100800 */
[----:B------:R-:W-:Y:S04]  /*777c0*/  STL [R5+0x8], R30 ;  /* 0x0000081e05007387 */ /* 0x000fe80000100800 */
[----:B------:R-:W-:Y:S01]  /*777d0*/  STL [R5+0xc], R38 ;  /* 0x00000c2605007387 */ /* 0x000fe20000100800 */
[----:B--2---:R-:W-:Y:S01]  /*777e0*/  LOP3.LUT R26, R26, R13, R3, 0x96, !PT ;  /* 0x0000000d1a1a7212 */ /* 0x004fe200078e9603 */
[----:B------:R-:W-:-:S04]  /*777f0*/  IMAD R3, R36, 0x4, R1 ;  /* 0x0000000424037824 */ /* 0x000fc800078e0201 */
[----:B------:R1:W-:Y:S04]  /*77800*/  STL [R5], R26 ;  /* 0x0000001a05007387 */ /* 0x0003e80000100800 */
[----:B------:R-:W2:Y:S04]  /*77810*/  LDL R7, [R3+0x4] ;  /* 0x0000040003077983 */ /* 0x000ea80000100800 */
[----:B------:R-:W3:Y:S04]  /*77820*/  LDL R15, [R3+0x8] ;  /* 0x00000800030f7983 */ /* 0x000ee80000100800 */
[----:B------:R-:W4:Y:S04]  /*77830*/  LDL R23, [R3+0xc] ;  /* 0x00000c0003177983 */ /* 0x000f280000100800 */
[----:B-1----:R-:W4:Y:S04]  /*77840*/  LDL R5, [R3+0x10] ;  /* 0x0000100003057983 */ /* 0x002f280000100800 */
        /* <DEDUP_REMOVED lines=11> */
[----:B------:R-:W-:Y:S02]  /*77900*/  LOP3.LUT R11, R5, 0x1, RZ, 0xc0, !PT ;  /* 0x00000001050b7812 */ /* 0x000fe400078ec0ff */
        /* <DEDUP_REMOVED lines=27> */
[----:B------:R-:W1:Y:S04]  /*77ac0*/  LDL R17, [R1] ;  /* 0x0000000001117983 */ /* 0x000e680000100800 */
[----:B------:R-:W2:Y:S01]  /*77ad0*/  LDL R5, [R1+0x630] ;  /* 0x0006300001057983 */ /* 0x000ea20000100800 */
[----:B-1----:R-:W-:-:S04]  /*77ae0*/  LOP3.LUT R3, R17, 0x1, RZ, 0xc0, !PT ;  /* 0x0000000111037812 */ /* 0x002fc800078ec0ff */
[----:B------:R-:W-:Y:S02]  /*77af0*/  ISETP.NE.U32.AND P2, PT, R3, 0x1, PT ;  /* 0x000000010300780c */ /* 0x000fe40003f45070 */
[----:B------:R-:W3:Y:S01]  /*77b00*/  LDL R3, [R1+0x9bc] ;  /* 0x0009bc0001037983 */ /* 0x000ee20000100800 */
[----:B------:R-:W-:Y:S02]  /*77b10*/  LOP3.LUT R24, R17, 0x7ffffffe, RZ, 0xc0, !PT ;  /* 0x7ffffffe11187812 */ /* 0x000fe400078ec0ff */
[----:B------:R-:W-:Y:S02]  /*77b20*/  SEL R7, RZ, 0x9908b0df, P2 ;  /* 0x9908b0dfff077807 */ /* 0x000fe40001000000 */
[----:B---3--:R-:W-:-:S04]  /*77b30*/  LOP3.LUT R3, R24, 0x80000000, R3, 0xf8, !PT ;  /* 0x8000000018037812 */ /* 0x008fc800078ef803 */
[----:B------:R-:W-:-:S04]  /*77b40*/  SHF.R.U32.HI R24, RZ, 0x1, R3 ;  /* 0x00000001ff187819 */ /* 0x000fc80000011603 */
[----:B--2---:R-:W-:-:S05]  /*77b50*/  LOP3.LUT R26, R24, R7, R5, 0x96, !PT ;  /* 0x00000007181a7212 */ /* 0x004fca00078e9605 */
[----:B------:R2:W-:Y:S01]  /*77b60*/  STL [R1+0x9bc], R26 ;  /* 0x0009bc1a01007387 */ /* 0x0005e20000100800 */
[----:B------:R-:W-:-:S07]  /*77b70*/  IMAD.MOV.U32 R24, RZ, RZ, RZ ;  /* 0x000000ffff187224 */ /* 0x000fce00078e00ff */
.L_x_395:
[----:B------:R-:W-:Y:S05]  /*77b80*/  BSYNC.RECONVERGENT B0 ;  /* 0x0000000000007941 */ /* 0x000fea0003800200 */
.L_x_394:
[----:B------:R-:W-:-:S05]  /*77b90*/  VIADD R24, R24, 0x1 ;  /* 0x0000000118187836 */ /* 0x000fca0000000000 */
[----:B------:R3:W-:Y:S01]  /*77ba0*/  STL [R1+0x9c0], R24 ;  /* 0x0009c01801007387 */ /* 0x0007e20000100800 */
[----:B------:R-:W-:Y:S05]  /*77bb0*/  @P1 BRA `(.L_x_398) ;  /* 0xffffffe8008c1947 */ /* 0x000fea000383ffff */
.L_x_393:
        /* <DEDUP_REMOVED lines=14> */
[----:B-----5:R-:W-:Y:S02]  /*77ca0*/  LOP3.LUT R13, R9, 0x1, RZ, 0xc0, !PT ;  /* 0x00000001090d7812 */ /* 0x020fe400078ec0ff */
[----:B--2---:R-:W-:Y:S02]  /*77cb0*/  LOP3.LUT R28, R3, 0x7ffffffe, RZ, 0xc0, !PT ;  /* 0x7ffffffe031c7812 */ /* 0x004fe400078ec0ff */
[----:B------:R-:W-:Y:S02]  /*77cc0*/  SEL R26, RZ, 0x9908b0df, P1 ;  /* 0x9908b0dfff1a7807 */ /* 0x000fe40000800000 */
[----:B------:R-:W-:-:S02]  /*77cd0*/  LOP3.LUT R7, R9, 0x7ffffffe, RZ, 0xc0, !PT ;  /* 0x7ffffffe09077812 */ /* 0x000fc400078ec0ff */
[----:B------:R-:W-:Y:S02]  /*77ce0*/  ISETP.NE.U32.AND P1, PT, R13, 0x1, PT ;  /* 0x000000010d00780c */ /* 0x000fe40003f25070 */
[----:B------:R-:W-:Y:S02]  /*77cf0*/  LOP3.LUT R13, R3, 0x1, RZ, 0xc0, !PT ;  /* 0x00000001030d7812 */ /* 0x000fe400078ec0ff */
[----:B------:R-:W-:Y:S02]  /*77d00*/  LOP3.LUT R24, R24, 0x80000000, R17, 0xf8, !PT ;  /* 0x8000000018187812 */ /* 0x000fe400078ef811 */
        /* <DEDUP_REMOVED lines=15> */
.L_x_401:
        /* <DEDUP_REMOVED lines=168> */
.L_x_402:
        /* <DEDUP_REMOVED lines=136> */
.L_x_400:
[----:B------:R-:W-:Y:S05]  /*79100*/  BSYNC.RECONVERGENT B0 ;  /* 0x0000000000007941 */ /* 0x000fea0003800200 */
.L_x_399:
        /* <DEDUP_REMOVED lines=22> */
[----:B----4-:R-:W-:Y:S02]  /*79270*/  LOP3.LUT R28, R41, 0x7ffffffe, RZ, 0xc0, !PT ;  /* 0x7ffffffe291c7812 */ /* 0x010fe400078ec0ff */
        /* <DEDUP_REMOVED lines=20> */
.L_x_405:
        /* <DEDUP_REMOVED lines=34> */
[----:B------:R-:W-:Y:S02]  /*795e0*/  ISETP.NE.U32.AND P1, PT, R42, 0x1, PT ;  /* 0x000000012a00780c */ /* 0x000fe40003f25070 */
[----:B------:R-:W-:Y:S02]  /*795f0*/  LOP3.LUT R47, R46, 0x7ffffffe, RZ, 0xc0, !PT ;  /* 0x7ffffffe2e2f7812 */ /* 0x000fe400078ec0ff */
[C---:B------:R-:W-:Y:S02]  /*79600*/  LOP3.LUT R45, R7.reuse, 0x7ffffffe, RZ, 0xc0, !PT ;  /* 0x7ffffffe072d7812 */ /* 0x040fe400078ec0ff */
        /* <DEDUP_REMOVED lines=30> */
[----:B--2---:R-:W-:Y:S02]  /*797f0*/  LOP3.LUT R24, R7, R9, R24, 0x96, !PT ;  /* 0x0000000907187212 */ /* 0x004fe400078e9618 */
[----:B------:R-:W-:Y:S01]  /*79800*/  ISETP.NE.U32.AND P1, PT, R13, 0x1, PT ;  /* 0x000000010d00780c */ /* 0x000fe20003f25070 */
[----:B------:R2:W-:Y:S01]  /*79810*/  STL [R5+0x14], R46 ;  /* 0x0000142e05007387 */ /* 0x0005e20000100800 */
[----:B------:R-:W-:-:S02]  /*79820*/  LOP3.LUT R7, R26, 0x1, RZ, 0xc0, !PT ;  /* 0x000000011a077812 */ /* 0x000fc400078ec0ff */
[----:B---3--:R-:W-:Y:S02]  /*79830*/  SHF.R.U32.HI R42, RZ, 0x1, R50 ;  /* 0x00000001ff2a7819 */ /* 0x008fe40000011632 */
        /* <DEDUP_REMOVED lines=8> */
[----:B--2---:R-:W-:Y:S02]  /*798c0*/  LOP3.LUT R44, R26, 0x7ffffffe, RZ, 0xc0, !PT ;  /* 0x7ffffffe1a2c7812 */ /* 0x004fe400078ec0ff */
        /* <DEDUP_REMOVED lines=87> */
.L_x_406:
        /* <DEDUP_REMOVED lines=26> */
[----:B----4-:R-:W-:-:S04]  /*79fe0*/  LOP3.LUT R35, R48, 0x1, RZ, 0xc0, !PT ;  /* 0x0000000130237812 */ /* 0x010fc800078ec0ff */
[----:B------:R-:W-:Y:S02]  /*79ff0*/  ISETP.NE.U32.AND P1, PT, R35, 0x1, PT ;  /* 0x000000012300780c */ /* 0x000fe40003f25070 */
[----:B--2---:R-:W-:Y:S02]  /*7a000*/  LOP3.LUT R35, R47, 0x1, RZ, 0xc0, !PT ;  /* 0x000000012f237812 */ /* 0x004fe400078ec0ff */
        /* <DEDUP_REMOVED lines=48> */
[----:B--2---:R-:W-:Y:S02]  /*7a310*/  SHF.R.U32.HI R24, RZ, 0x1, R39 ;  /* 0x00000001ff187819 */ /* 0x004fe40000011627 */
        /* <DEDUP_REMOVED lines=58> */
.L_x_404:
[----:B------:R-:W-:Y:S05]  /*7a6c0*/  BSYNC.RECONVERGENT B0 ;  /* 0x0000000000007941 */ /* 0x000fea0003800200 */
.L_x_403:
        /* <DEDUP_REMOVED lines=43> */
.L_x_409:
        /* <DEDUP_REMOVED lines=168> */
.L_x_410:
        /* <DEDUP_REMOVED lines=136> */
.L_x_408:
[----:B------:R-:W-:Y:S05]  /*7bc80*/  BSYNC.RECONVERGENT B0 ;  /* 0x0000000000007941 */ /* 0x000fea0003800200 */
.L_x_407:
        /* <DEDUP_REMOVED lines=43> */
.L_x_413:
        /* <DEDUP_REMOVED lines=168> */
.L_x_414:
        /* <DEDUP_REMOVED lines=136> */
.L_x_412:
[----:B------:R-:W-:Y:S05]  /*7d240*/  BSYNC.RECONVERGENT B0 ;  /* 0x0000000000007941 */ /* 0x000fea0003800200 */
.L_x_411:
        /* <DEDUP_REMOVED lines=43> */
.L_x_417:
        /* <DEDUP_REMOVED lines=167> */
.L_x_418:
        /* <DEDUP_REMOVED lines=140> */
.L_x_416:
[----:B------:R-:W-:Y:S05]  /*7e830*/  BSYNC.RECONVERGENT B0 ;  /* 0x0000000000007941 */ /* 0x000fea0003800200 */
.L_x_415:
        /* <DEDUP_REMOVED lines=33> */
.L_x_424:
        /* <DEDUP_REMOVED lines=36> */
.L_x_422:
        /* <DEDUP_REMOVED lines=172> */
.L_x_423:
        /* <DEDUP_REMOVED lines=140> */
.L_x_421:
[----:B--2---:R-:W-:Y:S05]  /*80010*/  BSYNC.RECONVERGENT B0 ;  /* 0x0000000000007941 */ /* 0x004fea0003800200 */
.L_x_420:
        /* <DEDUP_REMOVED lines=20> */
.L_x_419:
[----:B------:R-:W-:-:S09]  /*80160*/  UISETP.GE.AND UP0, UPT, UR8, 0x1, UPT ;  /* 0x000000010800788c */ /* 0x000fd2000bf06270 */
[----:B------:R-:W-:Y:S05]  /*80170*/  BRA.U !UP0, `(.L_x_425) ;  /* 0x0000001508747547 */ /* 0x000fea000b800000 */
[----:B------:R-:W-:-:S05]  /*80180*/  UMOV UR4, URZ ;  /* 0x000000ff00047c82 */ /* 0x000fca0008000000 */
.L_x_430:
        /* <DEDUP_REMOVED lines=37> */
.L_x_428:
        /* <DEDUP_REMOVED lines=167> */
.L_x_429:
        /* <DEDUP_REMOVED lines=140> */
.L_x_427:
[----:B------:R-:W-:Y:S05]  /*81710*/  BSYNC.RECONVERGENT B0 ;  /* 0x0000000000007941 */ /* 0x000fea0003800200 */
.L_x_426:
[----:B------:R-:W-:-:S05]  /*81720*/  VIADD R24, R24, 0x1 ;  /* 0x0000000118187836 */ /* 0x000fca0000000000 */
[----:B------:R3:W-:Y:S01]  /*81730*/  STL [R1+0x9c0], R24 ;  /* 0x0009c01801007387 */ /* 0x0007e20000100800 */
[----:B------:R-:W-:Y:S05]  /*81740*/  BRA.U UP1, `(.L_x_430) ;  /* 0xffffffe901907547 */ /* 0x000fea000b83ffff */
.L_x_425:
[----:B------:R-:W-:Y:S01]  /*81750*/  ISETP.GE.AND P2, PT, R24, 0x270, PT ;  /* 0x000002701800780c */ /* 0x000fe20003f46270 */
[----:B------:R-:W-:-:S12]  /*81760*/  BSSY.RECONVERGENT B0, `(.L_x_431) ;  /* 0x0000152000007945 */ /* 0x000fd80003800200 */
[----:B------:R-:W-:Y:S05]  /*81770*/  @!P2 BRA `(.L_x_432) ;  /* 0x000000140040a947 */ /* 0x000fea0003800000 */
[----:B------:R-:W4:Y:S04]  /*81780*/  LDL R28, [R1+0x4] ;  /* 0x00000400011c7983 */ /* 0x000f280000100800 */
[----:B------:R-:W5:Y:S04]  /*81790*/  LDL R7, [R1+0x8] ;  /* 0x0000080001077983 */ /* 0x000f680000100800 */
[----:B------:R-:W2:Y:S04]  /*817a0*/  LDL R52, [R1+0xc] ;  /* 0x00000c0001347983 */ /* 0x000ea80000100800 */
[----:B------:R-:W3:Y:S04]  /*817b0*/  LDL R11, [R1+0x638] ;  /* 0x00063800010b7983 */ /* 0x000ee80000100800 */
[----:B------:R-:W3:Y:S01]  /*817c0*/  LDL R15, [R1+0x63c] ;  /* 0x00063c00010f7983 */ /* 0x000ee20000100800 */
[----:B----4-:R-:W-:-:S04]  /*817d0*/  LOP3.LUT R3, R28, 0x1, RZ, 0xc0, !PT ;  /* 0x000000011c037812 */ /* 0x010fc800078ec0ff */
[----:B------:R-:W-:Y:S02]  /*817e0*/  ISETP.NE.U32.AND P2, PT, R3, 0x1, PT ;  /* 0x000000010300780c */ /* 0x000fe40003f45070 */
[----:B-----5:R-:W-:Y:S02]  /*817f0*/  LOP3.LUT R3, R7, 0x1, RZ, 0xc0, !PT ;  /* 0x0000000107037812 */ /* 0x020fe400078ec0ff */
[----:B------:R-:W-:Y:S02]  /*81800*/  SEL R5, RZ, 0x9908b0df, P2 ;  /* 0x9908b0dfff057807 */ /* 0x000fe40001000000 */
[----:B------:R-:W-:Y:S02]  /*81810*/  ISETP.NE.U32.AND P2, PT, R3, 0x1, PT ;  /* 0x000000010300780c */ /* 0x000fe40003f45070 */
[----:B--2---:R-:W-:Y:S02]  /*81820*/  LOP3.LUT R3, R52, 0x1, RZ, 0xc0, !PT ;  /* 0x0000000134037812 */ /* 0x004fe400078ec0ff */
[----:B------:R-:W-:-:S02]  /*81830*/  SEL R13, RZ, 0x9908b0df, P2 ;  /* 0x9908b0dfff0d7807 */ /* 0x000fc40001000000 */
[----:B------:R-:W-:Y:S02]  /*81840*/  ISETP.NE.U32.AND P2, PT, R3, 0x1, PT ;  /* 0x000000010300780c */ /* 0x000fe40003f45070 */
[----:B------:R-:W2:Y:S01]  /*81850*/  LDL R3, [R1+0x634] ;  /* 0x0006340001037983 */ /* 0x000ea20000100800 */
[----:B---3--:R-:W-:Y:S02]  /*81860*/  LOP3.LUT R24, R28, 0x7ffffffe, RZ, 0xc0, !PT ;  /* 0x7ffffffe1c187812 */ /* 0x008fe400078ec0ff */
        /* <DEDUP_REMOVED lines=13> */
[----:B------:R-:W-:Y:S01]  /*81940*/  UMOV UR4, URZ ;  /* 0x000000ff00047c82 */ /* 0x000fe20008000000 */
[----:B--2---:R-:W-:-:S05]  /*81950*/  LOP3.LUT R24, R24, R5, R3, 0x96, !PT ;  /* 0x0000000518187212 */ /* 0x004fca00078e9603 */
[----:B------:R3:W-:Y:S01]  /*81960*/  STL [R1], R24 ;  /* 0x0000001801007387 */ /* 0x0007e20000100800 */
[----:B------:R-:W-:-:S07]  /*81970*/  IMAD.MOV.U32 R3, RZ, RZ, R1 ;  /* 0x000000ffff037224 */ /* 0x000fce00078e0001 */
.L_x_433:
        /* <DEDUP_REMOVED lines=166> */
[----:B------:R-:W-:Y:S01]  /*823e0*/  VIADD R3, R1, 0x39c ;  /* 0x0000039c01037836 */ /* 0x000fe20000000000 */
[----:B------:R-:W-:-:S06]  /*823f0*/  UMOV UR4, URZ ;  /* 0x000000ff00047c82 */ /* 0x000fcc0008000000 */
.L_x_434:
[----:B--2---:R-:W2:Y:S04]  /*82400*/  LDL R30, [R3+-0x8] ;  /* 0xfffff800031e7983 */ /* 0x004ea80000100800 */
[----:B------:R-:W3:Y:S04]  /*82410*/  LDL R52, [R3+-0x4] ;  /* 0xfffffc0003347983 */ /* 0x000ee80000100800 */
[----:B------:R-:W4:Y:S04]  /*82420*/  LDL R47, [R3] ;  /* 0x00000000032f7983 */ /* 0x000f280000100800 */
[----:B------:R-:W4:Y:S04]  /*82430*/  LDL R46, [R3+0x4] ;  /* 0x00000400032e7983 */ /* 0x000f280000100800 */
[----:B------:R-:W4:Y:S04]  /*82440*/  LDL R45, [R3+0x8] ;  /* 0x00000800032d7983 */ /* 0x000f280000100800 */
[----:B------:R-:W4:Y:S04]  /*82450*/  LDL R33, [R3+0xc] ;  /* 0x00000c0003217983 */ /* 0x000f280000100800 */
[----:B------:R-:W4:Y:S04]  /*82460*/  LDL R43, [R3+0x10] ;  /* 0x00001000032b7983 */ /* 0x000f280000100800 */
[----:B------:R-:W4:Y:S04]  /*82470*/  LDL R36, [R3+0x14] ;  /* 0x0000140003247983 */ /* 0x000f280000100800 */
[----:B------:R-:W4:Y:S04]  /*82480*/  LDL R28, [R3+0x18] ;  /* 0x00001800031c7983 */ /* 0x000f280000100800 */
        /* <DEDUP_REMOVED lines=40> */
[----:B------:R-:W2:Y:S02]  /*82710*/  LDL R7, [R3+-0xc] ;  /* 0xfffff40003077983 */ /* 0x000ea40000100800 */
[----:B--2---:R-:W-:-:S04]  /*82720*/  LOP3.LUT R26, R7, 0x7ffffffe, RZ, 0xc0, !PT ;  /* 0x7ffffffe071a7812 */ /* 0x004fc800078ec0ff */
[----:B-----5:R-:W-:Y:S02]  /*82730*/  LOP3.LUT R26, R26, 0x80000000, R5, 0xf8, !PT ;  /* 0x800000001a1a7812 */ /* 0x020fe400078ef805 */
[----:B------:R-:W2:Y:S01]  /*82740*/  LDL R5, [R3+0x20] ;  /* 0x0000200003057983 */ /* 0x000ea20000100800 */
[----:B------:R-:W-:Y:S02]  /*82750*/  LOP3.LUT R11, R7, 0x1, RZ, 0xc0, !PT ;  /* 0x00000001070b7812 */ /* 0x000fe400078ec0ff */
[----:B------:R-:W-:Y:S02]  /*82760*/  SEL R27, RZ, 0x9908b0df, P2 ;  /* 0x9908b0dfff1b7807 */ /* 0x000fe40001000000 */
[----:B------:R-:W-:-:S04]  /*82770*/  ISETP.NE.U32.AND P2, PT, R11, 0x1, PT ;  /* 0x000000010b00780c */ /* 0x000fc80003f45070 */
[----:B------:R-:W-:Y:S02]  /*82780*/  SEL R25, RZ, 0x9908b0df, P2 ;  /* 0x9908b0dfff197807 */ /* 0x000fe40001000000 */
[----:B--2---:R-:W-:-:S04]  /*82790*/  LOP3.LUT R11, R5, 0x1, RZ, 0xc0, !PT ;  /* 0x00000001050b7812 */ /* 0x004fc800078ec0ff */
[----:B------:R-:W-:Y:S02]  /*827a0*/  ISETP.NE.U32.AND P2, PT, R11, 0x1, PT ;  /* 0x000000010b00780c */ /* 0x000fe40003f45070 */
[----:B------:R-:W-:-:S04]  /*827b0*/  LOP3.LUT R11, R52, 0x7ffffffe, RZ, 0xc0, !PT ;  /* 0x7ffffffe340b7812 */ /* 0x000fc800078ec0ff */
[----:B------:R-:W-:-:S04]  /*827c0*/  LOP3.LUT R11, R11, 0x80000000, R30, 0xf8, !PT ;  /* 0x800000000b0b7812 */ /* 0x000fc800078ef81e */
[----:B------:R-:W-:-:S04]  /*827d0*/  SHF.R.U32.HI R11, RZ, 0x1, R11 ;  /* 0x00000001ff0b7819 */ /* 0x000fc8000001160b */
[----:B------:R-:W-:Y:S02]  /*827e0*/  LOP3.LUT R41, R11, R9, R41, 0x96, !PT ;  /* 0x000000090b297212 */ /* 0x000fe400078e9629 */
[----:B------:R-:W-:Y:S02]  /*827f0*/  LOP3.LUT R11, R47, 0x7ffffffe, RZ, 0xc0, !PT ;  /* 0x7ffffffe2f0b7812 */ /* 0x000fe400078ec0ff */
[----:B------:R-:W-:Y:S02]  /*82800*/  LOP3.LUT R9, R46, 0x7ffffffe, RZ, 0xc0, !PT ;  /* 0x7ffffffe2e097812 */ /* 0x000fe400078ec0ff */
[----:B------:R-:W-:Y:S02]  /*82810*/  LOP3.LUT R52, R11, 0x80000000, R52, 0xf8, !PT ;  /* 0x800000000b347812 */ /* 0x000fe400078ef834 */
[----:B------:R-:W-:Y:S01]  /*82820*/  LOP3.LUT R47, R9, 0x80000000, R47, 0xf8, !PT ;  /* 0x80000000092f7812 */ /* 0x000fe200078ef82f */
[----:B------:R-:W2:Y:S04]  /*82830*/  LDL R11, [R3+-0x398] ;  /* 0xfffc6800030b7983 */ /* 0x000ea80000100800 */
[----:B------:R-:W3:Y:S01]  /*82840*/  LDL R9, [R3+-0x370] ;  /* 0xfffc900003097983 */ /* 0x000ee20000100800 */
[----:B------:R-:W-:-:S04]  /*82850*/  SHF.R.U32.HI R47, RZ, 0x1, R47 ;  /* 0x00000001ff2f7819 */ /* 0x000fc8000001162f */
[----:B------:R-:W-:Y:S01]  /*82860*/  LOP3.LUT R47, R47, R49, R48, 0x96, !PT ;  /* 0x000000312f2f7212 */ /* 0x000fe200078e9630 */
[----:B------:R1:W-:Y:S04]  /*82870*/  STL [R3+-0x8], R41 ;  /* 0xfffff82903007387 */ /* 0x0003e80000100800 */
[----:B------:R4:W-:Y:S01]  /*82880*/  STL [R3], R47 ;  /* 0x0000002f03007387 */ /* 0x0009e20000100800 */
[----:B------:R-:W-:Y:S02]  /*82890*/  LOP3.LUT R48, R33, 0x7ffffffe, RZ, 0xc0, !PT ;  /* 0x7ffffffe21307812 */ /* 0x000fe400078ec0ff */
[----:B-1----:R-:W-:Y:S02]  /*828a0*/  LOP3.LUT R41, R45, 0x7ffffffe, RZ, 0xc0, !PT ;  /* 0x7ffffffe2d297812 */ /* 0x002fe400078ec0ff */
[----:B----4-:R-:W-:-:S04]  /*828b0*/  LOP3.LUT R47, R43, 0x7ffffffe, RZ, 0xc0, !PT ;  /* 0x7ffffffe2b2f7812 */ /* 0x010fc800078ec0ff */
[----:B------:R-:W-:Y:S02]  /*828c0*/  LOP3.LUT R33, R47, 0x80000000, R33, 0xf8, !PT ;  /* 0x800000002f217812 */ /* 0x000fe400078ef821 */
[----:B------:R-:W-:Y:S02]  /*828d0*/  LOP3.LUT R41, R41, 0x80000000, R46, 0xf8, !PT ;  /* 0x8000000029297812 */ /* 0x000fe400078ef82e */
[----:B------:R-:W-:Y:S02]  /*828e0*/  SHF.R.U32.HI R33, RZ, 0x1, R33 ;  /* 0x00000001ff217819 */ /* 0x000fe40000011621 */
[----:B------:R-:W-:Y:S02]  /*828f0*/  LOP3.LUT R46, R36, 0x7ffffffe, RZ, 0xc0, !PT ;  /* 0x7ffffffe242e7812 */ /* 0x000fe400078ec0ff */
[----:B------:R-:W-:Y:S02]  /*82900*/  LOP3.LUT R40, R33, R40, R37, 0x96, !PT ;  /* 0x0000002821287212 */ /* 0x000fe400078e9625 */
[----:B------:R-:W-:-:S02]  /*82910*/  LOP3.LUT R46, R46, 0x80000000, R43, 0xf8, !PT ;  /* 0x800000002e2e7812 */ /* 0x000fc400078ef82b */
[----:B------:R-:W-:Y:S02]  /*82920*/  LOP3.LUT R33, R28, 0x7ffffffe, RZ, 0xc0, !PT ;  /* 0x7ffffffe1c217812 */ /* 0x000fe400078ec0ff */
[----:B------:R-:W-:Y:S02]  /*82930*/  SHF.R.U32.HI R46, RZ, 0x1, R46 ;  /* 0x00000001ff2e7819 */ /* 0x000fe4000001162e */
[----:B------:R-:W-:Y:S02]  /*82940*/  LOP3.LUT R33, R33, 0x80000000, R36, 0xf8, !PT ;  /* 0x8000000021217812 */ /* 0x000fe400078ef824 */
[----:B------:R-:W-:Y:S02]  /*82950*/  LOP3.LUT R46, R46, R29, R35, 0x96, !PT ;  /* 0x0000001d2e2e7212 */ /* 0x000fe400078e9623 */
[----:B------:R-:W-:Y:S02]  /*82960*/  SHF.R.U32.HI R36, RZ, 0x1, R33 ;  /* 0x00000001ff247819 */ /* 0x000fe40000011621 */
[----:B------:R-:W-:-:S02]  /*82970*/  LOP3.LUT R29, R24, 0x7ffffffe, RZ, 0xc0, !PT ;  /* 0x7ffffffe181d7812 */ /* 0x000fc400078ec0ff */
[----:B------:R-:W-:Y:S02]  /*82980*/  LOP3.LUT R30, R30, 0x7ffffffe, RZ, 0xc0, !PT ;  /* 0x7ffffffe1e1e7812 */ /* 0x000fe400078ec0ff */
[----:B------:R-:W-:Y:S01]  /*82990*/  LOP3.LUT R33, R5, 0x7ffffffe, RZ, 0xc0, !PT ;  /* 0x7ffffffe05217812 */ /* 0x000fe200078ec0ff */
[----:B------:R-:W-:Y:S01]  /*829a0*/  UIADD3 UR4, UPT, UPT, UR4, 0xc, URZ ;  /* 0x0000000c04047890 */ /* 0x000fe2000fffe0ff */
[----:B------:R-:W-:Y:S02]  /*829b0*/  LOP3.LUT R48, R48, 0x80000000, R45, 0xf8, !PT ;  /* 0x8000000030307812 */ /* 0x000fe400078ef82d */
[----:B------:R-:W-:Y:S02]  /*829c0*/  LOP3.LUT R29, R29, 0x80000000, R28, 0xf8, !PT ;  /* 0x800000001d1d7812 */ /* 0x000fe400078ef81c */
[----:B------:R-:W-:Y:S02]  /*829d0*/  LOP3.LUT R30, R30, 0x80000000, R7, 0xf8, !PT ;  /* 0x800000001e1e7812 */ /* 0x000fe400078ef807 */
[----:B------:R-:W-:Y:S01]  /*829e0*/  LOP3.LUT R33, R33, 0x80000000, R24, 0xf8, !PT ;  /* 0x8000000021217812 */ /* 0x000fe200078ef818 */
[----:B------:R-:W-:Y:S01]  /*829f0*/  UISETP.NE.AND UP0, UPT, UR4, 0x18c, UPT ;  /* 0x0000018c0400788c */ /* 0x000fe2000bf05270 */
[----:B------:R-:W-:-:S02]  /*82a00*/  SHF.R.U32.HI R45, RZ, 0x1, R41 ;  /* 0x00000001ff2d7819 */ /* 0x000fc40000011629 */
[----:B------:R-:W-:Y:S02]  /*82a10*/  SHF.R.U32.HI R28, RZ, 0x1, R26 ;  /* 0x00000001ff1c7819 */ /* 0x000fe4000001161a */
[----:B------:R-:W-:Y:S02]  /*82a20*/  SEL R17, RZ, 0x9908b0df, P2 ;  /* 0x9908b0dfff117807 */ /* 0x000fe40001000000 */
[----:B------:R-:W-:Y:S02]  /*82a30*/  SHF.R.U32.HI R52, RZ, 0x1, R52 ;  /* 0x00000001ff347819 */ /* 0x000fe40000011634 */
[----:B------:R-:W-:Y:S02]  /*82a40*/  SHF.R.U32.HI R41, RZ, 0x1, R48 ;  /* 0x00000001ff297819 */ /* 0x000fe40000011630 */
[----:B------:R-:W-:Y:S02]  /*82a50*/  SHF.R.U32.HI R24, RZ, 0x1, R29 ;  /* 0x00000001ff187819 */ /* 0x000fe4000001161d */
[----:B------:R-:W-:-:S02]  /*82a60*/  SHF.R.U32.HI R30, RZ, 0x1, R30 ;  /* 0x00000001ff1e7819 */ /* 0x000fc4000001161e */
[----:B------:R-:W-:Y:S02]  /*82a70*/  SHF.R.U32.HI R26, RZ, 0x1, R33 ;  /* 0x00000001ff1a7819 */ /* 0x000fe40000011621 */
[----:B------:R-:W-:Y:S02]  /*82a80*/  LOP3.LUT R50, R52, R50, R51, 0x96, !PT ;  /* 0x0000003234327212 */ /* 0x000fe400078e9633 */
[----:B------:R-:W-:Y:S02]  /*82a90*/  LOP3.LUT R44, R45, R44, R39, 0x96, !PT ;  /* 0x0000002c2d2c7212 */ /* 0x000fe400078e9627 */
[----:B------:R-:W-:Y:S02]  /*82aa0*/  LOP3.LUT R38, R41, R42, R38, 0x96, !PT ;  /* 0x0000002a29267212 */ /* 0x000fe400078e9626 */
[----:B------:R-:W-:Y:S02]  /*82ab0*/  LOP3.LUT R36, R36, R31, R19, 0x96, !PT ;  /* 0x0000001f24247212 */ /* 0x000fe400078e9613 */
[----:B------:R-:W-:-:S02]  /*82ac0*/  LOP3.LUT R24, R24, R27, R15, 0x96, !PT ;  /* 0x0000001b18187212 */ /* 0x000fc400078e960f */
[----:B------:R-:W-:Y:S01]  /*82ad0*/  LOP3.LUT R28, R28, R25, R13, 0x96, !PT ;  /* 0x000000191c1c7212 */ /* 0x000fe200078e960d */
[----:B------:R-:W-:Y:S04]  /*82ae0*/  STL [R3+-0x4], R50 ;  /* 0xfffffc3203007387 */ /* 0x000fe80000100800 */
[----:B------:R-:W-:Y:S04]  /*82af0*/  STL [R3+0x4], R44 ;  /* 0x0000042c03007387 */ /* 0x000fe80000100800 */
[----:B------:R-:W-:Y:S04]  /*82b00*/  STL [R3+0x8], R38 ;  /* 0x0000082603007387 */ /* 0x000fe80000100800 */
[----:B------:R-:W-:Y:S04]  /*82b10*/  STL [R3+0xc], R40 ;  /* 0x00000c2803007387 */ /* 0x000fe80000100800 */
[----:B------:R-:W-:Y:S04]  /*82b20*/  STL [R3+0x10], R46 ;  /* 0x0000102e03007387 */ /* 0x000fe80000100800 */
[----:B------:R-:W-:Y:S04]  /*82b30*/  STL [R3+0x14], R36 ;  /* 0x0000142403007387 */ /* 0x000fe80000100800 */
[----:B------:R-:W-:Y:S04]  /*82b40*/  STL [R3+0x18], R24 ;  /* 0x0000181803007387 */ /* 0x000fe80000100800 */
[----:B------:R-:W-:Y:S01]  /*82b50*/  STL [R3+-0x10], R28 ;  /* 0xfffff01c03007387 */ /* 0x000fe20000100800 */
[----:B--2---:R-:W-:-:S02]  /*82b60*/  LOP3.LUT R30, R30, R23, R11, 0x96, !PT ;  /* 0x000000171e1e7212 */ /* 0x004fc400078e960b */
[----:B---3--:R-:W-:-:S03]  /*82b70*/  LOP3.LUT R26, R26, R17, R9, 0x96, !PT ;  /* 0x000000111a1a7212 */ /* 0x008fc600078e9609 */
[----:B------:R-:W-:Y:S04]  /*82b80*/  STL [R3+-0xc], R30 ;  /* 0xfffff41e03007387 */ /* 0x000fe80000100800 */
[----:B------:R1:W-:Y:S02]  /*82b90*/  STL [R3+0x1c], R26 ;  /* 0x00001c1a03007387 */ /* 0x0003e40000100800 */
[----:B-1----:R-:W-:Y:S01]  /*82ba0*/  VIADD R3, R3, 0x30 ;  /* 0x0000003003037836 */ /* 0x002fe20000000000 */
[----:B------:R-:W-:Y:S06]  /*82bb0*/  BRA.U UP0, `(.L_x_434) ;  /* 0xfffffff900107547 */ /* 0x000fec000b83ffff */
[----:B------:R-:W2:Y:S04]  /*82bc0*/  LDL R17, [R1] ;  /* 0x0000000001117983 */ /* 0x000ea80000100800 */
[----:B------:R-:W3:Y:S01]  /*82bd0*/  LDL R5, [R1+0x630] ;  /* 0x0006300001057983 */ /* 0x000ee20000100800 */
        /* <DEDUP_REMOVED lines=10> */
.L_x_432:
[----:B------:R-:W-:Y:S05]  /*82c80*/  BSYNC.RECONVERGENT B0 ;  /* 0x0000000000007941 */ /* 0x000fea0003800200 */
.L_x_431:
        /* <DEDUP_REMOVED lines=8> */
[----:B------:R-:W-:-:S05]  /*82d10*/  IMAD.SHL.U32 R26, R3, 0x80, RZ ;  /* 0x00000080031a7824 */ /* 0x000fca00078e00ff */
[----:B------:R-:W-:Y:S01]  /*82d20*/  LOP3.LUT R3, R3, 0x9d2c5680, R26, 0x78, !PT ;  /* 0x9d2c568003037812 */ /* 0x000fe200078e781a */
[----:B0-----:R-:W-:Y:S06]  /*82d30*/  @!P2 BRA `(.L_x_436) ;  /* 0x000000140040a947 */ /* 0x001fec0003800000 */
[----:B------:R-:W2:Y:S04]  /*82d40*/  LDL R28, [R1+0x4] ;  /* 0x00000400011c7983 */ /* 0x000ea80000100800 */
[----:B------:R-:W4:Y:S04]  /*82d50*/  LDL R9, [R1+0x8] ;  /* 0x0000080001097983 */ /* 0x000f280000100800 */
[----:B------:R-:W5:Y:S04]  /*82d60*/  LDL R30, [R1+0xc] ;  /* 0x00000c00011e7983 */ /* 0x000f680000100800 */
        /* <DEDUP_REMOVED lines=29> */
.L_x_437:
[----:B------:R-:W2:Y:S04]  /*82f40*/  LDL R50, [R5+0x10] ;  /* 0x0000100005327983 */ /* 0x000ea80000100800 */
[----:B---3--:R-:W3:Y:S04]  /*82f50*/  LDL R51, [R5+0x14] ;  /* 0x0000140005337983 */ /* 0x008ee80000100800 */
        /* <DEDUP_REMOVED lines=24> */
[----:B--2---:R-:W-:-:S04]  /*830e0*/  LOP3.LUT R9, R7, 0x1, RZ, 0xc0, !PT ;  /* 0x0000000107097812 */ /* 0x004fc800078ec0ff */
[----:B------:R-:W-:Y:S02]  /*830f0*/  ISETP.NE.U32.AND P2, PT, R9, 0x1, PT ;  /* 0x000000010900780c */ /* 0x000fe40003f45070 */
[----:B-----5:R-:W-:Y:S02]  /*83100*/  LOP3.LUT R9, R29, 0x1, RZ, 0xc0, !PT ;  /* 0x000000011d097812 */ /* 0x020fe400078ec0ff */
        /* <DEDUP_REMOVED lines=23> */
[----:B------:R-:W2:Y:S02]  /*83280*/  LDL R9, [R5+0x40] ;  /* 0x0000400005097983 */ /* 0x000ea40000100800 */
[----:B------:R-:W-:Y:S02]  /*83290*/  SEL R23, RZ, 0x9908b0df, P2 ;  /* 0x9908b0dfff177807 */ /* 0x000fe40001000000 */
[----:B------:R-:W-:-:S04]  /*832a0*/  LOP3.LUT R33, R50, 0x7ffffffe, RZ, 0xc0, !PT ;  /* 0x7ffffffe32217812 */ /* 0x000fc800078ec0ff */
[----:B------:R-:W-:Y:S02]  /*832b0*/  LOP3.LUT R33, R33, 0x80000000, R30, 0xf8, !PT ;  /* 0x8000000021217812 */ /* 0x000fe400078ef81e */
[----:B------:R-:W-:Y:S02]  /*832c0*/  LOP3.LUT R30, R51, 0x7ffffffe, RZ, 0xc0, !PT ;  /* 0x7ffffffe331e7812 */ /* 0x000fe400078ec0ff */
[----:B------:R-:W-:Y:S02]  /*832d0*/  SHF.R.U32.HI R33, RZ, 0x1, R33 ;  /* 0x00000001ff217819 */ /* 0x000fe40000011621 */
[----:B------:R-:W-:Y:S02]  /*832e0*/  LOP3.LUT R50, R30, 0x80000000, R50, 0xf8, !PT ;  /* 0x800000001e327812 */ /* 0x000fe400078ef832 */
[----:B------:R-:W-:Y:S01]  /*832f0*/  LOP3.LUT R45, R33, R31, R45, 0x96, !PT ;  /* 0x0000001f212d7212 */ /* 0x000fe200078e962d */
[----:B------:R-:W3:Y:S01]  /*83300*/  LDL R30, [R5+0x660] ;  /* 0x00066000051e7983 */ /* 0x000ee20000100800 */
[----:B------:R-:W-:-:S03]  /*83310*/  LOP3.LUT R52, R13, 0x7ffffffe, RZ, 0xc0, !PT ;  /* 0x7ffffffe0d347812 */ /* 0x000fc600078ec0ff */
[----:B------:R-:W4:Y:S01]  /*83320*/  LDL R31, [R5+0x65c] ;  /* 0x00065c00051f7983 */ /* 0x000f220000100800 */
[----:B------:R-:W-:Y:S02]  /*83330*/  LOP3.LUT R52, R52, 0x80000000, R51, 0xf8, !PT ;  /* 0x8000000034347812 */ /* 0x000fe400078ef833 */
[----:B------:R-:W-:Y:S01]  /*83340*/  SHF.R.U32.HI R50, RZ, 0x1, R50 ;  /* 0x00000001ff327819 */ /* 0x000fe20000011632 */
[----:B------:R-:W5:Y:S01]  /*83350*/  LDL R33, [R5+0x658] ;  /* 0x0006580005217983 */ /* 0x000f620000100800 */
[----:B------:R-:W-:Y:S02]  /*83360*/  SHF.R.U32.HI R51, RZ, 0x1, R52 ;  /* 0x00000001ff337819 */ /* 0x000fe40000011634 */
[----:B------:R-:W-:Y:S02]  /*83370*/  LOP3.LUT R48, R50, R49, R48, 0x96, !PT ;  /* 0x0000003132307212 */ /* 0x000fe400078e9630 */
[----:B------:R-:W-:Y:S01]  /*83380*/  LOP3.LUT R51, R51, R47, R46, 0x96, !PT ;  /* 0x0000002f33337212 */ /* 0x000fe200078e962e */
[----:B------:R-:W5:Y:S04]  /*83390*/  LDL R50, [R5+0x664] ;  /* 0x0006640005327983 */ /* 0x000f680000100800 */
[----:B------:R-:W4:Y:S04]  /*833a0*/  LDL R46, [R5+0x668] ;  /* 0x00066800052e7983 */ /* 0x000f280000100800 */
[----:B------:R-:W5:Y:S04]  /*833b0*/  LDL R47, [R5+0x66c] ;  /* 0x00066c00052f7983 */ /* 0x000f680000100800 */
[----:B------:R-:W5:Y:S01]  /*833c0*/  LDL R49, [R5+0x670] ;  /* 0x0006700005317983 */ /* 0x000f620000100800 */
[----:B--2---:R-:W-:-:S04]  /*833d0*/  LOP3.LUT R15, R9, 0x1, RZ, 0xc0, !PT ;  /* 0x00000001090f7812 */ /* 0x004fc800078ec0ff */
[----:B------:R-:W-:Y:S02]  /*833e0*/  ISETP.NE.U32.AND P2, PT, R15, 0x1, PT ;  /* 0x000000010f00780c */ /* 0x000fe40003f45070 */
[----:B------:R-:W2:Y:S01]  /*833f0*/  LDL R15, [R5+0x64c] ;  /* 0x00064c00050f7983 */ /* 0x000ea20000100800 */
[----:B------:R-:W-:-:S04]  /*83400*/  LOP3.LUT R52, R7, 0x7ffffffe, RZ, 0xc0, !PT ;  /* 0x7ffffffe07347812 */ /* 0x000fc800078ec0ff */
[----:B------:R-:W-:Y:S02]  /*83410*/  LOP3.LUT R52, R52, 0x80000000, R13, 0xf8, !PT ;  /* 0x8000000034347812 */ /* 0x000fe400078ef80d */
[----:B------:R-:W-:-:S04]  /*83420*/  LOP3.LUT R13, R29, 0x7ffffffe, RZ, 0xc0, !PT ;  /* 0x7ffffffe1d0d7812 */ /* 0x000fc800078ec0ff */
[----:B------:R-:W-:Y:S02]  /*83430*/  LOP3.LUT R13, R13, 0x80000000, R7, 0xf8, !PT ;  /* 0x800000000d0d7812 */ /* 0x000fe400078ef807 */
[----:B------:R-:W-:Y:S02]  /*83440*/  SHF.R.U32.HI R52, RZ, 0x1, R52 ;  /* 0x00000001ff347819 */ /* 0x000fe40000011634 */
[----:B------:R-:W-:Y:S02]  /*83450*/  SHF.R.U32.HI R13, RZ, 0x1, R13 ;  /* 0x00000001ff0d7819 */ /* 0x000fe4000001160d */
[----:B------:R-:W-:Y:S02]  /*83460*/  LOP3.LUT R7, R37, 0x7ffffffe, RZ, 0xc0, !PT ;  /* 0x7ffffffe25077812 */ /* 0x000fe400078ec0ff */
[----:B------:R-:W-:Y:S02]  /*83470*/  LOP3.LUT R13, R13, R43, R44, 0x96, !PT ;  /* 0x0000002b0d0d7212 */ /* 0x000fe400078e962c */
[----:B------:R-:W-:-:S02]  /*83480*/  LOP3.LUT R43, R28, 0x7ffffffe, RZ, 0xc0, !PT ;  /* 0x7ffffffe1c2b7812 */ /* 0x000fc400078ec0ff */
[----:B------:R-:W-:Y:S02]  /*83490*/  LOP3.LUT R7, R7, 0x80000000, R29, 0xf8, !PT ;  /* 0x8000000007077812 */ /* 0x000fe400078ef81d */
[----:B------:R-:W-:Y:S02]  /*834a0*/  LOP3.LUT R43, R43, 0x80000000, R39, 0xf8, !PT ;  /* 0x800000002b2b7812 */ /* 0x000fe400078ef827 */
[----:B------:R-:W-:Y:S02]  /*834b0*/  SHF.R.U32.HI R7, RZ, 0x1, R7 ;  /* 0x00000001ff077819 */ /* 0x000fe40000011607 */
[----:B------:R-:W-:Y:S02]  /*834c0*/  SHF.R.U32.HI R43, RZ, 0x1, R43 ;  /* 0x00000001ff2b7819 */ /* 0x000fe4000001162b */
[----:B------:R-:W-:Y:S02]  /*834d0*/  LOP3.LUT R42, R7, R42, R35, 0x96, !PT ;  /* 0x0000002a072a7212 */ /* 0x000fe400078e9623 */
[----:B---3--:R-:W-:-:S02]  /*834e0*/  LOP3.LUT R30, R43, R36, R30, 0x96, !PT ;  /* 0x000000242b1e7212 */ /* 0x008fc400078e961e */
[----:B------:R-:W-:Y:S02]  /*834f0*/  LOP3.LUT R36, R26, 0x7ffffffe, RZ, 0xc0, !PT ;  /* 0x7ffffffe1a247812 */ /* 0x000fe400078ec0ff */
[----:B------:R-:W-:Y:S02]  /*83500*/  LOP3.LUT R7, R9, 0x7ffffffe, RZ, 0xc0, !PT ;  /* 0x7ffffffe09077812 */ /* 0x000fe400078ec0ff */
[----:B------:R-:W-:Y:S02]  /*83510*/  LOP3.LUT R36, R36, 0x80000000, R19, 0xf8, !PT ;  /* 0x8000000024247812 */ /* 0x000fe400078ef813 */
[----:B------:R-:W-:Y:S02]  /*83520*/  LOP3.LUT R7, R7, 0x80000000, R24, 0xf8, !PT ;  /* 0x8000000007077812 */ /* 0x000fe400078ef818 */
[----:B------:R-:W-:Y:S02]  /*83530*/  SEL R17, RZ, 0x9908b0df, P2 ;  /* 0x9908b0dfff117807 */ /* 0x000fe40001000000 */
[----:B------:R-:W-:-:S04]  /*83540*/  SHF.R.U32.HI R36, RZ, 0x1, R36 ;  /* 0x00000001ff247819 */ /* 0x000fc80000011624 */
[----:B----4-:R-:W-:Y:S01]  /*83550*/  LOP3.LUT R36, R36, R25, R46, 0x96, !PT ;  /* 0x0000001924247212 */ /* 0x010fe200078e962e */
[----:B------:R-:W-:Y:S04]  /*83560*/  STL [R5+0xc], R45 ;  /* 0x00000c2d05007387 */ /* 0x000fe80000100800 */
[----:B------:R-:W-:Y:S04]  /*83570*/  STL [R5+0x10], R48 ;  /* 0x0000103005007387 */ /* 0x000fe80000100800 */
[----:B------:R-:W-:Y:S04]  /*83580*/  STL [R5+0x14], R51 ;  /* 0x0000143305007387 */ /* 0x000fe80000100800 */
[----:B------:R-:W-:Y:S04]  /*83590*/  STL [R5+0x1c], R13 ;  /* 0x00001c0d05007387 */ /* 0x000fe80000100800 */
[----:B------:R-:W-:Y:S04]  /*835a0*/  STL [R5+0x20], R42 ;  /* 0x0000202a05007387 */ /* 0x000fe80000100800 */
[----:B------:R-:W-:Y:S04]  /*835b0*/  STL [R5+0x2c], R30 ;  /* 0x00002c1e05007387 */ /* 0x000fe80000100800 */
[----:B------:R-:W-:Y:S01]  /*835c0*/  STL [R5+0x34], R36 ;  /* 0x0000342405007387 */ /* 0x000fe20000100800 */
[----:B--2---:R-:W-:-:S02]  /*835d0*/  LOP3.LUT R11, R52, R11, R15, 0x96, !PT ;  /* 0x0000000b340b7212 */ /* 0x004fc400078e960f */
[----:B------:R-:W-:-:S04]  /*835e0*/  LOP3.LUT R15, R39, 0x7ffffffe, RZ, 0xc0, !PT ;  /* 0x7ffffffe270f7812 */ /* 0x000fc800078ec0ff */
[----:B------:R-:W-:Y:S01]  /*835f0*/  LOP3.LUT R15, R15, 0x80000000, R41, 0xf8, !PT ;  /* 0x800000000f0f7812 */ /* 0x000fe200078ef829 */
[----:B------:R0:W-:Y:S03]  /*83600*/  STL [R5+0x18], R11 ;  /* 0x0000180b05007387 */ /* 0x0001e60000100800 */
[----:B------:R-:W-:Y:S02]  /*83610*/  SHF.R.U32.HI R15, RZ, 0x1, R15 ;  /* 0x00000001ff0f7819 */ /* 0x000fe4000001160f */
[----:B0-----:R-:W-:Y:S02]  /*83620*/  LOP3.LUT R11, R41, 0x7ffffffe, RZ, 0xc0, !PT ;  /* 0x7ffffffe290b7812 */ /* 0x001fe400078ec0ff */
[----:B------:R-:W-:Y:S02]  /*83630*/  LOP3.LUT R38, R15, R38, R31, 0x96, !PT ;  /* 0x000000260f267212 */ /* 0x000fe400078e961f */
[----:B------:R-:W-:-:S02]  /*83640*/  LOP3.LUT R37, R11, 0x80000000, R37, 0xf8, !PT ;  /* 0x800000000b257812 */ /* 0x000fc400078ef825 */
[----:B------:R-:W-:Y:S02]  /*83650*/  LOP3.LUT R11, R19, 0x7ffffffe, RZ, 0xc0, !PT ;  /* 0x7ffffffe130b7812 */ /* 0x000fe400078ec0ff */
[----:B------:R-:W-:Y:S02]  /*83660*/  LOP3.LUT R15, R24, 0x7ffffffe, RZ, 0xc0, !PT ;  /* 0x7ffffffe180f7812 */ /* 0x000fe400078ec0ff */
[----:B------:R-:W-:Y:S02]  /*83670*/  LOP3.LUT R11, R11, 0x80000000, R28, 0xf8, !PT ;  /* 0x800000000b0b7812 */ /* 0x000fe400078ef81c */
[----:B------:R-:W-:Y:S02]  /*83680*/  LOP3.LUT R15, R15, 0x80000000, R26, 0xf8, !PT ;  /* 0x800000000f0f7812 */ /* 0x000fe400078ef81a */
[----:B------:R-:W-:Y:S02]  /*83690*/  SHF.R.U32.HI R37, RZ, 0x1, R37 ;  /* 0x00000001ff257819 */ /* 0x000fe40000011625 */
[----:B------:R-:W-:-:S02]  /*836a0*/  SHF.R.U32.HI R11, RZ, 0x1, R11 ;  /* 0x00000001ff0b7819 */ /* 0x000fc4000001160b */
[----:B------:R-:W-:Y:S02]  /*836b0*/  SHF.R.U32.HI R26, RZ, 0x1, R15 ;  /* 0x00000001ff1a7819 */ /* 0x000fe4000001160f */
[----:B------:R-:W-:Y:S01]  /*836c0*/  SHF.R.U32.HI R24, RZ, 0x1, R7 ;  /* 0x00000001ff187819 */ /* 0x000fe20000011607 */
[----:B------:R0:W-:Y:S01]  /*836d0*/  STL [R5+0x28], R38 ;  /* 0x0000282605007387 */ /* 0x0001e20000100800 */
[----:B-----5:R-:W-:Y:S02]  /*836e0*/  LOP3.LUT R40, R37, R40, R33, 0x96, !PT ;  /* 0x0000002825287212 */ /* 0x020fe400078e9621 */
[----:B------:R-:W-:Y:S02]  /*836f0*/  LOP3.LUT R50, R11, R27, R50, 0x96, !PT ;  /* 0x0000001b0b327212 */ /* 0x000fe400078e9632 */
[----:B------:R-:W-:Y:S02]  /*83700*/  LOP3.LUT R26, R26, R23, R47, 0x96, !PT ;  /* 0x000000171a1a7212 */ /* 0x000fe400078e962f */
[----:B------:R-:W-:Y:S01]  /*83710*/  LOP3.LUT R24, R24, R17, R49, 0x96, !PT ;  /* 0x0000001118187212 */ /* 0x000fe200078e9631 */
[----:B0-----:R-:W-:Y:S01]  /*83720*/  IMAD.MOV.U32 R38, RZ, RZ, R5 ;  /* 0x000000ffff267224 */ /* 0x001fe200078e0005 */
        /* <DEDUP_REMOVED lines=18> */
[----:B0-----:R-:W-:Y:S02]  /*83850*/  LOP3.LUT R24, R7, 0x7ffffffe, RZ, 0xc0, !PT ;  /* 0x7ffffffe07187812 */ /* 0x001fe400078ec0ff */
        /* <DEDUP_REMOVED lines=13> */
[----:B------:R-:W-:-:S04]  /*83930*/  UIADD3 UR4, UPT, UPT, UR4, 0x10, URZ ;  /* 0x0000001004047890 */ /* 0x000fc8000fffe0ff */
[----:B------:R-:W-:Y:S01]  /*83940*/  UISETP.NE.AND UP0, UPT, UR4, 0xe0, UPT ;  /* 0x000000e00400788c */ /* 0x000fe2000bf05270 */
[----:B------:R-:W-:Y:S01]  /*83950*/  VIADD R5, R5, 0x40 ;  /* 0x0000004005057836 */ /* 0x000fe20000000000 */
[----:B--2---:R-:W-:-:S05]  /*83960*/  LOP3.LUT R11, R24, R13, R11, 0x96, !PT ;  /* 0x0000000d180b7212 */ /* 0x004fca00078e960b */
[----:B------:R3:W-:Y:S02]  /*83970*/  STL [R38+0x40], R11 ;  /* 0x0000400b26007387 */ /* 0x0007e40000100800 */
[----:B------:R-:W-:Y:S05]  /*83980*/  BRA.U UP0, `(.L_x_437) ;  /* 0xfffffff5006c7547 */ /* 0x000fea000b83ffff */
[----:B------:R0:W5:Y:S01]  /*83990*/  LDL R7, [R1+0x38c] ;  /* 0x00038c0001077983 */ /* 0x0001620000100800 */
[----:B------:R-:W-:Y:S01]  /*839a0*/  VIADD R5, R1, 0x39c ;  /* 0x0000039c01057836 */ /* 0x000fe20000000000 */
[----:B------:R-:W-:-:S06]  /*839b0*/  UMOV UR4, URZ ;  /* 0x000000ff00047c82 */ /* 0x000fcc0008000000 */
.L_x_438:
[----:B------:R-:W3:Y:S04]  /*839c0*/  LDL R9, [R5+-0x8] ;  /* 0xfffff80005097983 */ /* 0x000ee80000100800 */
[----:B------:R-:W2:Y:S04]  /*839d0*/  LDL R46, [R5+-0x4] ;  /* 0xfffffc00052e7983 */ /* 0x000ea80000100800 */
[----:B------:R-:W4:Y:S04]  /*839e0*/  LDL R36, [R5+-0xc] ;  /* 0xfffff40005247983 */ /* 0x000f280000100800 */
[----:B------:R-:W4:Y:S04]  /*839f0*/  LDL R49, [R5+-0x394] ;  /* 0xfffc6c0005317983 */ /* 0x000f280000100800 */
[----:B------:R-:W4:Y:S04]  /*83a00*/  LDL R48, [R5+-0x390] ;  /* 0xfffc700005307983 */ /* 0x000f280000100800 */
[----:B------:R-:W4:Y:S04]  /*83a10*/  LDL R19, [R5+0x8] ;  /* 0x0000080005137983 */ /* 0x000f280000100800 */
[----:B------:R-:W4:Y:S04]  /*83a20*/  LDL R24, [R5+0xc] ;  /* 0x00000c0005187983 */ /* 0x000f280000100800 */
[----:B------:R-:W4:Y:S04]  /*83a30*/  LDL R26, [R5+0x10] ;  /* 0x00001000051a7983 */ /* 0x000f280000100800 */
[----:B------:R-:W4:Y:S04]  /*83a40*/  LDL R28, [R5+0x14] ;  /* 0x00001400051c7983 */ /* 0x000f280000100800 */
[----:B------:R-:W4:Y:S04]  /*83a50*/  LDL R40, [R5+-0x38c] ;  /* 0xfffc740005287983 */ /* 0x000f280000100800 */
[----:B------:R-:W4:Y:S04]  /*83a60*/  LDL R30, [R5+0x18] ;  /* 0x00001800051e7983 */ /* 0x000f280000100800 */
[----:B------:R-:W4:Y:S04]  /*83a70*/  LDL R33, [R5+0x1c] ;  /* 0x00001c0005217983 */ /* 0x000f280000100800 */
[----:B------:R-:W4:Y:S04]  /*83a80*/  LDL R42, [R5+-0x384] ;  /* 0xfffc7c00052a7983 */ /* 0x000f280000100800 */
[----:B------:R-:W4:Y:S04]  /*83a90*/  LDL R41, [R5+-0x388] ;  /* 0xfffc780005297983 */ /* 0x000f280000100800 */
[----:B------:R-:W4:Y:S04]  /*83aa0*/  LDL R43, [R5+-0x380] ;  /* 0xfffc8000052b7983 */ /* 0x000f280000100800 */
[----:B------:R-:W4:Y:S04]  /*83ab0*/  LDL R44, [R5+-0x37c] ;  /* 0xfffc8400052c7983 */ /* 0x000f280000100800 */
[----:B------:R-:W4:Y:S01]  /*83ac0*/  LDL R51, [R5+-0x370] ;  /* 0xfffc900005337983 */ /* 0x000f220000100800 */
[----:B---3--:R-:W-:-:S04]  /*83ad0*/  LOP3.LUT R11, R9, 0x1, RZ, 0xc0, !PT ;  /* 0x00000001090b7812 */ /* 0x008fc800078ec0ff */
[----:B------:R-:W-:Y:S02]  /*83ae0*/  ISETP.NE.U32.AND P2, PT, R11, 0x1, PT ;  /* 0x000000010b00780c */ /* 0x000fe40003f45070 */
[----:B--2---:R-:W-:Y:S02]  /*83af0*/  LOP3.LUT R13, R46, 0x1, RZ, 0xc0, !PT ;  /* 0x000000012e0d7812 */ /* 0x004fe400078ec0ff */
[----:B------:R-:W-:Y:S02]  /*83b00*/  SEL R11, RZ, 0x9908b0df, P2 ;  /* 0x9908b0dfff0b7807 */ /* 0x000fe40001000000 */
[----:B------:R-:W-:Y:S02]  /*83b10*/  ISETP.NE.U32.AND P2, PT, R13, 0x1, PT ;  /* 0x000000010d00780c */ /* 0x000fe40003f45070 */
[----:B------:R-:W2:Y:S02]  /*83b20*/  LDL R13, [R5] ;  /* 0x00000000050d7983 */ /* 0x000ea40000100800 */
[----:B------:R-:W-:-:S02]  /*83b30*/  SEL R45, RZ, 0x9908b0df, P2 ;  /* 0x9908b0dfff2d7807 */ /* 0x000fc40001000000 */
[----:B------:R-:W-:-:S04]  /*83b40*/  LOP3.LUT R50, R46, 0x7ffffffe, RZ, 0xc0, !PT ;  /* 0x7ffffffe2e327812 */ /* 0x000fc800078ec0ff */
[----:B------:R-:W-:Y:S02]  /*83b50*/  LOP3.LUT R50, R50, 0x80000000, R9, 0xf8, !PT ;  /* 0x8000000032327812 */ /* 0x000fe400078ef809 */
[----:B----4-:R-:W-:Y:S02]  /*83b60*/  LOP3.LUT R38, R36, 0x7ffffffe, RZ, 0xc0, !PT ;  /* 0x7ffffffe24267812 */ /* 0x010fe400078ec0ff */
[----:B------:R-:W-:Y:S02]  /*83b70*/  SHF.R.U32.HI R50, RZ, 0x1, R50 ;  /* 0x00000001ff327819 */ /* 0x000fe40000011632 */
[----:B-----5:R-:W-:Y:S02]  /*83b80*/  LOP3.LUT R38, R38, 0x80000000, R7, 0xf8, !PT ;  /* 0x8000000026267812 */ /* 0x020fe400078ef807 */
[----:B------:R-:W-:Y:S01]  /*83b90*/  LOP3.LUT R45, R50, R45, R49, 0x96, !PT ;  /* 0x0000002d322d7212 */ /* 0x000fe200078e9631 */
[----:B------:R-:W3:Y:S04]  /*83ba0*/  LDL R7, [R5+0x20] ;  /* 0x0000200005077983 */ /* 0x000ee80000100800 */
[----:B------:R-:W4:Y:S01]  /*83bb0*/  LDL R50, [R5+-0x398] ;  /* 0xfffc680005327983 */ /* 0x000f220000100800 */
[----:B--2---:R-:W-:-:S04]  /*83bc0*/  LOP3.LUT R15, R13, 0x1, RZ, 0xc0, !PT ;  /* 0x000000010d0f7812 */ /* 0x004fc800078ec0ff */
[----:B------:R-:W-:Y:S02]  /*83bd0*/  ISETP.NE.U32.AND P2, PT, R15, 0x1, PT ;  /* 0x000000010f00780c */ /* 0x000fe40003f45070 */
[----:B------:R-:W2:Y:S01]  /*83be0*/  LDL R15, [R5+0x4] ;  /* 0x00000400050f7983 */ /* 0x000ea20000100800 */
[----:B------:R-:W-:-:S04]  /*83bf0*/  LOP3.LUT R49, R13, 0x7ffffffe, RZ, 0xc0, !PT ;  /* 0x7ffffffe0d317812 */ /* 0x000fc800078ec0ff */
[----:B------:R-:W-:Y:S02]  /*83c00*/  LOP3.LUT R49, R49, 0x80000000, R46, 0xf8, !PT ;  /* 0x8000000031317812 */ /* 0x000fe400078ef82e */
[----:B------:R-:W-:Y:S01]  /*83c10*/  SEL R47, RZ, 0x9908b0df, P2 ;  /* 0x9908b0dfff2f7807 */ /* 0x000fe20001000000 */
[----:B------:R-:W2:Y:S01]  /*83c20*/  LDL R46, [R5+-0x378] ;  /* 0xfffc8800052e7983 */ /* 0x000ea20000100800 */
[----:B------:R-:W-:-:S04]  /*83c30*/  SHF.R.U32.HI R49, RZ, 0x1, R49 ;  /* 0x00000001ff317819 */ /* 0x000fc80000011631 */
[----:B------:R-:W-:Y:S02]  /*83c40*/  LOP3.LUT R47, R49, R47, R48, 0x96, !PT ;  /* 0x0000002f312f7212 */ /* 0x000fe400078e9630 */
[----:B------:R-:W2:Y:S04]  /*83c50*/  LDL R48, [R5+-0x374] ;  /* 0xfffc8c0005307983 */ /* 0x000ea80000100800 */
[----:B------:R-:W2:Y:S01]  /*83c60*/  LDL R49, [R5+-0x39c] ;  /* 0xfffc640005317983 */ /* 0x000ea20000100800 */
[----:B------:R-:W-:Y:S02]  /*83c70*/  LOP3.LUT R23, R19, 0x1, RZ, 0xc0, !PT ;  /* 0x0000000113177812 */ /* 0x000fe400078ec0ff */
[----:B------:R-:W-:Y:S02]  /*83c80*/  LOP3.LUT R25, R24, 0x1, RZ, 0xc0, !PT ;  /* 0x0000000118197812 */ /* 0x000fe400078ec0ff */
[----:B------:R-:W-:-:S02]  /*83c90*/  LOP3.LUT R27, R26, 0x1, RZ, 0xc0, !PT ;  /* 0x000000011a1b7812 */ /* 0x000fc400078ec0ff */
[----:B------:R-:W-:Y:S02]  /*83ca0*/  LOP3.LUT R29, R28, 0x1, RZ, 0xc0, !PT ;  /* 0x000000011c1d7812 */ /* 0x000fe400078ec0ff */
[----:B------:R-:W-:Y:S02]  /*83cb0*/  LOP3.LUT R31, R30, 0x1, RZ, 0xc0, !PT ;  /* 0x000000011e1f7812 */ /* 0x000fe400078ec0ff */
[----:B------:R-:W-:Y:S02]  /*83cc0*/  LOP3.LUT R35, R33, 0x1, RZ, 0xc0, !PT ;  /* 0x0000000121237812 */ /* 0x000fe400078ec0ff */
[----:B------:R-:W-:Y:S02]  /*83cd0*/  LOP3.LUT R37, R36, 0x1, RZ, 0xc0, !PT ;  /* 0x0000000124257812 */ /* 0x000fe400078ec0ff */
[----:B---3--:R-:W-:Y:S02]  /*83ce0*/  LOP3.LUT R39, R7, 0x1, RZ, 0xc0, !PT ;  /* 0x0000000107277812 */ /* 0x008fe400078ec0ff */
[----:B------:R-:W-:Y:S01]  /*83cf0*/  LOP3.LUT R9, R9, 0x7ffffffe, RZ, 0xc0, !PT ;  /* 0x7ffffffe09097812 */ /* 0x000fe200078ec0ff */
[----:B------:R-:W-:-:S03]  /*83d00*/  UIADD3 UR4, UPT, UPT, UR4, 0xc, URZ ;  /* 0x0000000c04047890 */ /* 0x000fc6000fffe0ff */
[----:B------:R-:W-:Y:S01]  /*83d10*/  LOP3.LUT R9, R9, 0x80000000, R36, 0xf8, !PT ;  /* 0x8000000009097812 */ /* 0x000fe200078ef824 */
[----:B------:R-:W-:Y:S01]  /*83d20*/  UISETP.NE.AND UP0, UPT, UR4, 0x18c, UPT ;  /* 0x0000018c0400788c */ /* 0x000fe2000bf05270 */
[----:B------:R-:W-:Y:S02]  /*83d30*/  SHF.R.U32.HI R38, RZ, 0x1, R38 ;  /* 0x00000001ff267819 */ /* 0x000fe40000011626 */
[----:B------:R-:W-:-:S04]  /*83d40*/  SHF.R.U32.HI R9, RZ, 0x1, R9 ;  /* 0x00000001ff097819 */ /* 0x000fc80000011609 */
[----:B----4-:R-:W-:Y:S01]  /*83d50*/  LOP3.LUT R50, R9, R11, R50, 0x96, !PT ;  /* 0x0000000b09327212 */ /* 0x010fe200078e9632 */
[----:B------:R-:W-:Y:S04]  /*83d60*/  STL [R5+-0x8], R45 ;  /* 0xfffff82d05007387 */ /* 0x000fe80000100800 */
[----:B------:R-:W-:Y:S04]  /*83d70*/  STL [R5+-0x4], R47 ;  /* 0xfffffc2f05007387 */ /* 0x000fe80000100800 */
[----:B------:R-:W-:Y:S01]  /*83d80*/  STL [R5+-0xc], R50 ;  /* 0xfffff43205007387 */ /* 0x000fe20000100800 */
[----:B--2---:R-:W-:-:S04]  /*83d90*/  LOP3.LUT R17, R15, 0x1, RZ, 0xc0, !PT ;  /* 0x000000010f117812 */ /* 0x004fc800078ec0ff */
[----:B------:R-:W-:Y:S02]  /*83da0*/  ISETP.NE.U32.AND P2, PT, R17, 0x1, PT ;  /* 0x000000011100780c */ /* 0x000fe40003f45070 */
[----:B------:R-:W-:Y:S02]  /*83db0*/  LOP3.LUT R52, R15, 0x7ffffffe, RZ, 0xc0, !PT ;  /* 0x7ffffffe0f347812 */ /* 0x000fe400078ec0ff */
[----:B------:R-:W-:Y:S02]  /*83dc0*/  SEL R17, RZ, 0x9908b0df, P2 ;  /* 0x9908b0dfff117807 */ /* 0x000fe40001000000 */
[----:B------:R-:W-:Y:S02]  /*83dd0*/  ISETP.NE.U32.AND P2, PT, R23, 0x1, PT ;  /* 0x000000011700780c */ /* 0x000fe40003f45070 */
[----:B------:R-:W-:Y:S02]  /*83de0*/  LOP3.LUT R52, R52, 0x80000000, R13, 0xf8, !PT ;  /* 0x8000000034347812 */ /* 0x000fe400078ef80d */
[----:B------:R-:W-:-:S02]  /*83df0*/  SEL R23, RZ, 0x9908b0df, P2 ;  /* 0x9908b0dfff177807 */ /* 0x000fc40001000000 */
[----:B------:R-:W-:Y:S02]  /*83e00*/  ISETP.NE.U32.AND P2, PT, R25, 0x1, PT ;  /* 0x000000011900780c */ /* 0x000fe40003f45070 */
[----:B------:R-:W-:Y:S02]  /*83e10*/  SHF.R.U32.HI R52, RZ, 0x1, R52 ;  /* 0x00000001ff347819 */ /* 0x000fe40000011634 */
[----:B------:R-:W-:Y:S02]  /*83e20*/  SEL R25, RZ, 0x9908b0df, P2 ;  /* 0x9908b0dfff197807 */ /* 0x000fe40001000000 */
[----:B------:R-:W-:Y:S02]  /*83e30*/  ISETP.NE.U32.AND P2, PT, R27, 0x1, PT ;  /* 0x000000011b00780c */ /* 0x000fe40003f45070 */
[----:B------:R-:W-:Y:S02]  /*83e40*/  LOP3.LUT R17, R52, R17, R40, 0x96, !PT ;  /* 0x0000001134117212 */ /* 0x000fe400078e9628 */
[----:B------:R-:W-:-:S02]  /*83e50*/  LOP3.LUT R13, R19, 0x7ffffffe, RZ, 0xc0, !PT ;  /* 0x7ffffffe130d7812 */ /* 0x000fc400078ec0ff */
[----:B------:R-:W-:Y:S02]  /*83e60*/  SEL R27, RZ, 0x9908b0df, P2 ;  /* 0x9908b0dfff1b7807 */ /* 0x000fe40001000000 */
[----:B------:R-:W-:Y:S01]  /*83e70*/  ISETP.NE.U32.AND P2, PT, R29, 0x1, PT ;  /* 0x000000011d00780c */ /* 0x000fe20003f45070 */
[----:B------:R2:W-:Y:S01]  /*83e80*/  STL [R5], R17 ;  /* 0x0000001105007387 */ /* 0x0005e20000100800 */
[----:B------:R-:W-:Y:S02]  /*83e90*/  LOP3.LUT R40, R24, 0x7ffffffe, RZ, 0xc0, !PT ;  /* 0x7ffffffe18287812 */ /* 0x000fe400078ec0ff */
[----:B------:R-:W-:Y:S02]  /*83ea0*/  LOP3.LUT R13, R13, 0x80000000, R15, 0xf8, !PT ;  /* 0x800000000d0d7812 */ /* 0x000fe400078ef80f */
[----:B------:R-:W-:Y:S02]  /*83eb0*/  LOP3.LUT R15, R28, 0x7ffffffe, RZ, 0xc0, !PT ;  /* 0x7ffffffe1c0f7812 */ /* 0x000fe400078ec0ff */
[----:B------:R-:W-:-:S02]  /*83ec0*/  SEL R29, RZ, 0x9908b0df, P2 ;  /* 0x9908b0dfff1d7807 */ /* 0x000fc40001000000 */
[----:B--2---:R-:W-:Y:S02]  /*83ed0*/  LOP3.LUT R17, R26, 0x7ffffffe, RZ, 0xc0, !PT ;  /* 0x7ffffffe1a117812 */ /* 0x004fe400078ec0ff */
[----:B------:R-:W-:Y:S02]  /*83ee0*/  ISETP.NE.U32.AND P2, PT, R31, 0x1, PT ;  /* 0x000000011f00780c */ /* 0x000fe40003f45070 */
        /* <DEDUP_REMOVED lines=8> */
[----:B------:R-:W-:Y:S02]  /*83f70*/  SHF.R.U32.HI R15, RZ, 0x1, R15 ;  /* 0x00000001ff0f7819 */ /* 0x000fe4000001160f */
[----:B------:R-:W-:-:S02]  /*83f80*/  SEL R35, RZ, 0x9908b0df, P2 ;  /* 0x9908b0dfff237807 */ /* 0x000fc40001000000 */
[----:B------:R-:W-:Y:S02]  /*83f90*/  LOP3.LUT R40, R40, R25, R42, 0x96, !PT ;  /* 0x0000001928287212 */ /* 0x000fe400078e962a */
[----:B------:R-:W-:Y:S02]  /*83fa0*/  ISETP.NE.U32.AND P2, PT, R37, 0x1, PT ;  /* 0x000000012500780c */ /* 0x000fe40003f45070 */
[----:B------:R-:W-:Y:S02]  /*83fb0*/  LOP3.LUT R26, R13, R23, R41, 0x96, !PT ;  /* 0x000000170d1a7212 */ /* 0x000fe400078e9629 */
[----:B------:R-:W-:Y:S02]  /*83fc0*/  LOP3.LUT R42, R24, R27, R43, 0x96, !PT ;  /* 0x0000001b182a7212 */ /* 0x000fe400078e962b */
[----:B------:R-:W-:Y:S02]  /*83fd0*/  LOP3.LUT R44, R15, R29, R44, 0x96, !PT ;  /* 0x0000001d0f2c7212 */ /* 0x000fe400078e962c */
[----:B------:R-:W-:-:S02]  /*83fe0*/  LOP3.LUT R13, R30, 0x7ffffffe, RZ, 0xc0, !PT ;  /* 0x7ffffffe1e0d7812 */ /* 0x000fc400078ec0ff */
[----:B------:R-:W-:Y:S02]  /*83ff0*/  LOP3.LUT R15, R33, 0x7ffffffe, RZ, 0xc0, !PT ;  /* 0x7ffffffe210f7812 */ /* 0x000fe400078ec0ff */
[----:B------:R-:W-:Y:S02]  /*84000*/  LOP3.LUT R24, R7, 0x7ffffffe, RZ, 0xc0, !PT ;  /* 0x7ffffffe07187812 */ /* 0x000fe400078ec0ff */
[----:B------:R-:W-:Y:S02]  /*84010*/  SEL R37, RZ, 0x9908b0df, P2 ;  /* 0x9908b0dfff257807 */ /* 0x000fe40001000000 */
[----:B------:R-:W-:Y:S02]  /*84020*/  ISETP.NE.U32.AND P2, PT, R39, 0x1, PT ;  /* 0x000000012700780c */ /* 0x000fe40003f45070 */
        /* <DEDUP_REMOVED lines=8> */
[----:B------:R-:W-:Y:S02]  /*840b0*/  LOP3.LUT R48, R15, R35, R48, 0x96, !PT ;  /* 0x000000230f307212 */ /* 0x000fe400078e9630 */
        /* <DEDUP_REMOVED lines=8> */
[----:B------:R-:W-:Y:S04]  /*84140*/  STL [R5+-0x10], R38 ;  /* 0xfffff02605007387 */ /* 0x000fe80000100800 */
[----:B------:R2:W-:Y:S02]  /*84150*/  STL [R5+0x1c], R24 ;  /* 0x00001c1805007387 */ /* 0x0005e40000100800 */
[----:B--2---:R-:W-:Y:S01]  /*84160*/  VIADD R5, R5, 0x30 ;  /* 0x0000003005057836 */ /* 0x004fe20000000000 */
[----:B------:R-:W-:Y:S06]  /*84170*/  BRA.U UP0, `(.L_x_438) ;  /* 0xfffffff900107547 */ /* 0x000fec000b83ffff */
[----:B------:R-:W2:Y:S04]  /*84180*/  LDL R17, [R1] ;  /* 0x0000000001117983 */ /* 0x000ea80000100800 */
[----:B------:R-:W3:Y:S01]  /*84190*/  LDL R7, [R1+0x630] ;  /* 0x0006300001077983 */ /* 0x000ee20000100800 */
[----:B--2---:R-:W-:-:S04]  /*841a0*/  LOP3.LUT R5, R17, 0x1, RZ, 0xc0, !PT ;  /* 0x0000000111057812 */ /* 0x004fc800078ec0ff */
[----:B------:R-:W-:Y:S02]  /*841b0*/  ISETP.NE.U32.AND P2, PT, R5, 0x1, PT ;  /* 0x000000010500780c */ /* 0x000fe40003f45070 */
[----:B------:R-:W2:Y:S01]  /*841c0*/  LDL R5, [R1+0x9bc] ;  /* 0x0009bc0001057983 */ /* 0x000ea20000100800 */
[----:B------:R-:W-:Y:S02]  /*841d0*/  LOP3.LUT R24, R17, 0x7ffffffe, RZ, 0xc0, !PT ;  /* 0x7ffffffe11187812 */ /* 0x000fe400078ec0ff */
[----:B------:R-:W-:Y:S01]  /*841e0*/  SEL R9, RZ, 0x9908b0df, P2 ;  /* 0x9908b0dfff097807 */ /* 0x000fe20001000000 */
[----:B------:R-:W-:Y:S01]  /*841f0*/  IMAD.MOV.U32 R28, RZ, RZ, RZ ;  /* 0x000000ffff1c7224 */ /* 0x000fe200078e00ff */
[----:B--2---:R-:W-:-:S04]  /*84200*/  LOP3.LUT R5, R24, 0x80000000, R5, 0xf8, !PT ;  /* 0x8000000018057812 */ /* 0x004fc800078ef805 */
[----:B------:R-:W-:-:S04]  /*84210*/  SHF.R.U32.HI R24, RZ, 0x1, R5 ;  /* 0x00000001ff187819 */ /* 0x000fc80000011605 */
[----:B---3--:R-:W-:-:S05]  /*84220*/  LOP3.LUT R24, R24, R9, R7, 0x96, !PT ;  /* 0x0000000918187212 */ /* 0x008fca00078e9607 */
[----:B------:R2:W-:Y:S02]  /*84230*/  STL [R1+0x9bc], R24 ;  /* 0x0009bc1801007387 */ /* 0x0005e40000100800 */
.L_x_436:
[----:B------:R-:W-:Y:S05]  /*84240*/  BSYNC.RECONVERGENT B0 ;  /* 0x0000000000007941 */ /* 0x000fea0003800200 */
.L_x_435:
        /* <DEDUP_REMOVED lines=43> */
.L_x_441:
[----:B--2---:R-:W2:Y:S04]  /*84500*/  LDL R52, [R7+0x10] ;  /* 0x0000100007347983 */ /* 0x004ea80000100800 */
[----:B------:R-:W4:Y:S04]  /*84510*/  LDL R17, [R7+0x14] ;  /* 0x0000140007117983 */ /* 0x000f280000100800 */
[----:B------:R-:W5:Y:S04]  /*84520*/  LDL R44, [R7+0x18] ;  /* 0x00001800072c7983 */ /* 0x000f680000100800 */
        /* <DEDUP_REMOVED lines=23> */
[----:B---3--:R-:W-:Y:S02]  /*846a0*/  LOP3.LUT R9, R47, 0x1, RZ, 0xc0, !PT ;  /* 0x000000012f097812 */ /* 0x008fe400078ec0ff */
        /* <DEDUP_REMOVED lines=30> */
[----:B------:R-:W-:-:S04]  /*84890*/  LOP3.LUT R35, R52, 0x7ffffffe, RZ, 0xc0, !PT ;  /* 0x7ffffffe34237812 */ /* 0x000fc800078ec0ff */
[----:B------:R-:W-:-:S04]  /*848a0*/  LOP3.LUT R35, R35, 0x80000000, R15, 0xf8, !PT ;  /* 0x8000000023237812 */ /* 0x000fc800078ef80f */
[----:B------:R-:W-:Y:S02]  /*848b0*/  SHF.R.U32.HI R15, RZ, 0x1, R35 ;  /* 0x00000001ff0f7819 */ /* 0x000fe40000011623 */
[----:B------:R-:W3:Y:S02]  /*848c0*/  LDL R35, [R7+0x658] ;  /* 0x0006580007237983 */ /* 0x000ee40000100800 */
[----:B------:R-:W-:Y:S02]  /*848d0*/  LOP3.LUT R15, R15, R31, R33, 0x96, !PT ;  /* 0x0000001f0f0f7212 */ /* 0x000fe400078e9621 */
[----:B------:R-:W-:Y:S02]  /*848e0*/  LOP3.LUT R33, R17, 0x7ffffffe, RZ, 0xc0, !PT ;  /* 0x7ffffffe11217812 */ /* 0x000fe400078ec0ff */
[----:B------:R-:W-:Y:S02]  /*848f0*/  LOP3.LUT R31, R44, 0x7ffffffe, RZ, 0xc0, !PT ;  /* 0x7ffffffe2c1f7812 */ /* 0x000fe400078ec0ff */
[----:B------:R-:W-:-:S02]  /*84900*/  LOP3.LUT R52, R33, 0x80000000, R52, 0xf8, !PT ;  /* 0x8000000021347812 */ /* 0x000fc400078ef834 */
[----:B------:R-:W-:Y:S01]  /*84910*/  LOP3.LUT R17, R31, 0x80000000, R17, 0xf8, !PT ;  /* 0x800000001f117812 */ /* 0x000fe200078ef811 */
[----:B------:R-:W4:Y:S01]  /*84920*/  LDL R33, [R7+0x65c] ;  /* 0x00065c0007217983 */ /* 0x000f220000100800 */
[----:B------:R-:W-:Y:S02]  /*84930*/  SHF.R.U32.HI R52, RZ, 0x1, R52 ;  /* 0x00000001ff347819 */ /* 0x000fe40000011634 */
[----:B------:R-:W-:Y:S01]  /*84940*/  SHF.R.U32.HI R17, RZ, 0x1, R17 ;  /* 0x00000001ff117819 */ /* 0x000fe20000011611 */
[----:B------:R-:W5:Y:S01]  /*84950*/  LDL R31, [R7+0x660] ;  /* 0x00066000071f7983 */ /* 0x000f620000100800 */
[----:B------:R-:W-:Y:S02]  /*84960*/  LOP3.LUT R50, R52, R50, R51, 0x96, !PT ;  /* 0x0000003234327212 */ /* 0x000fe400078e9633 */
[----:B------:R-:W-:Y:S01]  /*84970*/  LOP3.LUT R52, R47, 0x7ffffffe, RZ, 0xc0, !PT ;  /* 0x7ffffffe2f347812 */ /* 0x000fe200078ec0ff */
[----:B------:R-:W5:Y:S01]  /*84980*/  LDL R51, [R7+0x664] ;  /* 0x0006640007337983 */ /* 0x000f620000100800 */
[----:B------:R-:W-:-:S02]  /*84990*/  LOP3.LUT R48, R17, R49, R48, 0x96, !PT ;  /* 0x0000003111307212 */ /* 0x000fc400078e9630 */
[----:B------:R-:W-:Y:S01]  /*849a0*/  LOP3.LUT R52, R52, 0x80000000, R44, 0xf8, !PT ;  /* 0x8000000034347812 */ /* 0x000fe200078ef82c */
[----:B------:R-:W5:Y:S04]  /*849b0*/  LDL R17, [R7+0x668] ;  /* 0x0006680007117983 */ /* 0x000f680000100800 */
[----:B------:R-:W5:Y:S04]  /*849c0*/  LDL R44, [R7+0x66c] ;  /* 0x00066c00072c7983 */ /* 0x000f680000100800 */
[----:B------:R-:W5:Y:S01]  /*849d0*/  LDL R49, [R7+0x670] ;  /* 0x0006700007317983 */ /* 0x000f620000100800 */
[----:B------:R-:W-:-:S03]  /*849e0*/  SHF.R.U32.HI R52, RZ, 0x1, R52 ;  /* 0x00000001ff347819 */ /* 0x000fc60000011634 */
[----:B------:R0:W-:Y:S04]  /*849f0*/  STL [R7+0xc], R15 ;  /* 0x00000c0f07007387 */ /* 0x0001e80000100800 */
[----:B------:R1:W-:Y:S04]  /*84a00*/  STL [R7+0x10], R50 ;  /* 0x0000103207007387 */ /* 0x0003e80000100800 */
[----:B------:R1:W-:Y:S01]  /*84a10*/  STL [R7+0x14], R48 ;  /* 0x0000143007007387 */ /* 0x0003e20000100800 */
[----:B0-----:R-:W-:Y:S02]  /*84a20*/  LOP3.LUT R15, R42, 0x7ffffffe, RZ, 0xc0, !PT ;  /* 0x7ffffffe2a0f7812 */ /* 0x001fe400078ec0ff */
[----:B-1----:R-:W-:-:S02]  /*84a30*/  LOP3.LUT R50, R25, 0x7ffffffe, RZ, 0xc0, !PT ;  /* 0x7ffffffe19327812 */ /* 0x002fc400078ec0ff */
[----:B------:R-:W-:Y:S02]  /*84a40*/  LOP3.LUT R48, R27, 0x7ffffffe, RZ, 0xc0, !PT ;  /* 0x7ffffffe1b307812 */ /* 0x000fe400078ec0ff */
[----:B------:R-:W-:Y:S02]  /*84a50*/  LOP3.LUT R15, R15, 0x80000000, R38, 0xf8, !PT ;  /* 0x800000000f0f7812 */ /* 0x000fe400078ef826 */
[----:B------:R-:W-:Y:S02]  /*84a60*/  LOP3.LUT R48, R48, 0x80000000, R23, 0xf8, !PT ;  /* 0x8000000030307812 */ /* 0x000fe400078ef817 */
[----:B------:R-:W-:Y:S02]  /*84a70*/  LOP3.LUT R50, R50, 0x80000000, R27, 0xf8, !PT ;  /* 0x8000000032327812 */ /* 0x000fe400078ef81b */
[----:B------:R-:W-:Y:S02]  /*84a80*/  SEL R19, RZ, 0x9908b0df, P2 ;  /* 0x9908b0dfff137807 */ /* 0x000fe40001000000 */
[----:B------:R-:W-:-:S02]  /*84a90*/  SHF.R.U32.HI R48, RZ, 0x1, R48 ;  /* 0x00000001ff307819 */ /* 0x000fc40000011630 */
[----:B--2---:R-:W-:Y:S02]  /*84aa0*/  LOP3.LUT R9, R52, R13, R9, 0x96, !PT ;  /* 0x0000000d34097212 */ /* 0x004fe400078e9609 */
[----:B------:R-:W-:-:S03]  /*84ab0*/  LOP3.LUT R13, R30, 0x7ffffffe, RZ, 0xc0, !PT ;  /* 0x7ffffffe1e0d7812 */ /* 0x000fc600078ec0ff */
[----:B------:R0:W-:Y:S01]  /*84ac0*/  STL [R7+0x18], R9 ;  /* 0x0000180907007387 */ /* 0x0001e20000100800 */
[----:B------:R-:W-:-:S04]  /*84ad0*/  LOP3.LUT R13, R13, 0x80000000, R47, 0xf8, !PT ;  /* 0x800000000d0d7812 */ /* 0x000fc800078ef82f */
[----:B------:R-:W-:Y:S02]  /*84ae0*/  SHF.R.U32.HI R13, RZ, 0x1, R13 ;  /* 0x00000001ff0d7819 */ /* 0x000fe4000001160d */
[----:B0-----:R-:W-:-:S04]  /*84af0*/  LOP3.LUT R9, R38, 0x7ffffffe, RZ, 0xc0, !PT ;  /* 0x7ffffffe26097812 */ /* 0x001fc800078ec0ff */
[----:B------:R-:W-:Y:S02]  /*84b00*/  LOP3.LUT R9, R9, 0x80000000, R30, 0xf8, !PT ;  /* 0x8000000009097812 */ /* 0x000fe400078ef81e */
[----:B------:R-:W-:Y:S02]  /*84b10*/  LOP3.LUT R13, R13, R45, R46, 0x96, !PT ;  /* 0x0000002d0d0d7212 */ /* 0x000fe400078e962e */
[----:B------:R-:W-:Y:S02]  /*84b20*/  LOP3.LUT R45, R40, 0x7ffffffe, RZ, 0xc0, !PT ;  /* 0x7ffffffe282d7812 */ /* 0x000fe400078ec0ff */
[----:B------:R-:W-:Y:S02]  /*84b30*/  SHF.R.U32.HI R30, RZ, 0x1, R9 ;  /* 0x00000001ff1e7819 */ /* 0x000fe40000011609 */
[----:B------:R-:W-:Y:S02]  /*84b40*/  LOP3.LUT R45, R45, 0x80000000, R42, 0xf8, !PT ;  /* 0x800000002d2d7812 */ /* 0x000fe400078ef82a */
[----:B------:R-:W-:-:S02]  /*84b50*/  LOP3.LUT R36, R30, R43, R36, 0x96, !PT ;  /* 0x0000002b1e247212 */ /* 0x000fc400078e9624 */
[----:B------:R-:W-:Y:S02]  /*84b60*/  LOP3.LUT R46, R29, 0x7ffffffe, RZ, 0xc0, !PT ;  /* 0x7ffffffe1d2e7812 */ /* 0x000fe400078ec0ff */
[----:B------:R-:W-:Y:S02]  /*84b70*/  LOP3.LUT R42, R23, 0x7ffffffe, RZ, 0xc0, !PT ;  /* 0x7ffffffe172a7812 */ /* 0x000fe400078ec0ff */
[----:B------:R-:W-:Y:S02]  /*84b80*/  LOP3.LUT R30, R11, 0x7ffffffe, RZ, 0xc0, !PT ;  /* 0x7ffffffe0b1e7812 */ /* 0x000fe400078ec0ff */
[----:B------:R-:W-:Y:S02]  /*84b90*/  LOP3.LUT R46, R46, 0x80000000, R40, 0xf8, !PT ;  /* 0x800000002e2e7812 */ /* 0x000fe400078ef828 */
[----:B------:R-:W-:Y:S02]  /*84ba0*/  LOP3.LUT R42, R42, 0x80000000, R29, 0xf8, !PT ;  /* 0x800000002a2a7812 */ /* 0x000fe400078ef81d */
[----:B------:R-:W-:-:S02]  /*84bb0*/  LOP3.LUT R30, R30, 0x80000000, R25, 0xf8, !PT ;  /* 0x800000001e1e7812 */ /* 0x000fc400078ef819 */
[----:B------:R-:W-:Y:S02]  /*84bc0*/  SHF.R.U32.HI R38, RZ, 0x1, R15 ;  /* 0x00000001ff267819 */ /* 0x000fe4000001160f */
[----:B------:R-:W-:Y:S02]  /*84bd0*/  SHF.R.U32.HI R40, RZ, 0x1, R45 ;  /* 0x00000001ff287819 */ /* 0x000fe4000001162d */
[----:B------:R-:W-:Y:S02]  /*84be0*/  SHF.R.U32.HI R46, RZ, 0x1, R46 ;  /* 0x00000001ff2e7819 */ /* 0x000fe4000001162e */
[----:B------:R-:W-:Y:S02]  /*84bf0*/  SHF.R.U32.HI R42, RZ, 0x1, R42 ;  /* 0x00000001ff2a7819 */ /* 0x000fe4000001162a */
[----:B------:R-:W-:Y:S02]  /*84c00*/  SHF.R.U32.HI R9, RZ, 0x1, R50 ;  /* 0x00000001ff097819 */ /* 0x000fe40000011632 */
[----:B------:R-:W-:-:S02]  /*84c10*/  SHF.R.U32.HI R30, RZ, 0x1, R30 ;  /* 0x00000001ff1e7819 */ /* 0x000fc4000001161e */
[----:B---3--:R-:W-:Y:S02]  /*84c20*/  LOP3.LUT R38, R38, R41, R35, 0x96, !PT ;  /* 0x0000002926267212 */ /* 0x008fe400078e9623 */
[----:B----4-:R-:W-:Y:S02]  /*84c30*/  LOP3.LUT R40, R40, R39, R33, 0x96, !PT ;  /* 0x0000002728287212 */ /* 0x010fe400078e9621 */
[----:B-----5:R-:W-:Y:S02]  /*84c40*/  LOP3.LUT R46, R46, R37, R31, 0x96, !PT ;  /* 0x000000252e2e7212 */ /* 0x020fe400078e961f */
[----:B------:R-:W-:Y:S02]  /*84c50*/  LOP3.LUT R28, R42, R28, R51, 0x96, !PT ;  /* 0x0000001c2a1c7212 */ /* 0x000fe400078e9633 */
[----:B------:R-:W-:Y:S02]  /*84c60*/  LOP3.LUT R26, R48, R26, R17, 0x96, !PT ;  /* 0x0000001a301a7212 */ /* 0x000fe400078e9611 */
[----:B------:R-:W-:Y:S01]  /*84c70*/  LOP3.LUT R24, R9, R24, R44, 0x96, !PT ;  /* 0x0000001809187212 */ /* 0x000fe200078e962c */
[----:B------:R-:W-:Y:S01]  /*84c80*/  IMAD.MOV.U32 R9, RZ, RZ, R7 ;  /* 0x000000ffff097224 */ /* 0x000fe200078e0007 */
[----:B------:R-:W-:Y:S01]  /*84c90*/  LOP3.LUT R30, R30, R19, R49, 0x96, !PT ;  /* 0x000000131e1e7212 */ /* 0x000fe200078e9631 */
        /* <DEDUP_REMOVED lines=8> */
[----:B------:R2:W-:Y:S04]  /*84d20*/  STL [R7+0x3c], R30 ;  /* 0x00003c1e07007387 */ /* 0x0005e80000100800 */
[----:B0-----:R-:W3:Y:S04]  /*84d30*/  LDL R13, [R9+0x44] ;  /* 0x00004400090d7983 */ /* 0x001ee80000100800 */
[----:B------:R-:W4:Y:S04]  /*84d40*/  LDL R23, [R9+0x48] ;  /* 0x0000480009177983 */ /* 0x000f280000100800 */
[----:B------:R-:W5:Y:S04]  /*84d50*/  LDL R25, [R9+0x678] ;  /* 0x0006780009197983 */ /* 0x000f680000100800 */
        /* <DEDUP_REMOVED lines=8> */
[----:B-1----:R-:W-:Y:S02]  /*84de0*/  LOP3.LUT R24, R13, 0x7ffffffe, RZ, 0xc0, !PT ;  /* 0x7ffffffe0d187812 */ /* 0x002fe400078ec0ff */
        /* <DEDUP_REMOVED lines=8> */
[----:B--2---:R-:W-:-:S02]  /*84e70*/  SEL R30, RZ, 0x9908b0df, P2 ;  /* 0x9908b0dfff1e7807 */ /* 0x004fc40001000000 */
[----:B------:R-:W-:Y:S02]  /*84e80*/  SHF.R.U32.HI R24, RZ, 0x1, R24 ;  /* 0x00000001ff187819 */ /* 0x000fe40000011618 */
[----:B------:R-:W-:Y:S02]  /*84e90*/  SHF.R.U32.HI R26, RZ, 0x1, R26 ;  /* 0x00000001ff1a7819 */ /* 0x000fe4000001161a */
[----:B------:R-:W-:Y:S02]  /*84ea0*/  SHF.R.U32.HI R28, RZ, 0x1, R28 ;  /* 0x00000001ff1c7819 */ /* 0x000fe4000001161c */
[----:B-----5:R-:W-:Y:S02]  /*84eb0*/  LOP3.LUT R26, R26, R27, R25, 0x96, !PT ;  /* 0x0000001b1a1a7212 */ /* 0x020fe400078e9619 */
        /* <DEDUP_REMOVED lines=9> */
[----:B--2---:R0:W5:Y:S01]  /*84f50*/  LDL R9, [R1+0x38c] ;  /* 0x00038c0001097983 */ /* 0x0041620000100800 */
[----:B------:R-:W-:Y:S01]  /*84f60*/  VIADD R7, R1, 0x39c ;  /* 0x0000039c01077836 */ /* 0x000fe20000000000 */
[----:B------:R-:W-:-:S06]  /*84f70*/  UMOV UR4, URZ ;  /* 0x000000ff00047c82 */ /* 0x000fcc0008000000 */
.L_x_442:
[----:B------:R-:W2:Y:S04]  /*84f80*/  LDL R33, [R7+-0x8] ;  /* 0xfffff80007217983 */ /* 0x000ea80000100800 */
        /* <DEDUP_REMOVED lines=52> */
[----:B------:R-:W-:Y:S02]  /*852d0*/  LOP3.LUT R24, R52, 0x7ffffffe, RZ, 0xc0, !PT ;  /* 0x7ffffffe34187812 */ /* 0x000fe400078ec0ff */
[----:B--2---:R-:W-:-:S04]  /*852e0*/  LOP3.LUT R17, R9, 0x1, RZ, 0xc0, !PT ;  /* 0x0000000109117812 */ /* 0x004fc800078ec0ff */
[----:B------:R-:W-:Y:S02]  /*852f0*/  ISETP.NE.U32.AND P2, PT, R17, 0x1, PT ;  /* 0x000000011100780c */ /* 0x000fe40003f45070 */
[----:B------:R-:W2:Y:S01]  /*85300*/  LDL R17, [R7+-0x394] ;  /* 0xfffc6c0007117983 */ /* 0x000ea20000100800 */
[----:B------:R-:W-:Y:S02]  /*85310*/  LOP3.LUT R19, R13, 0x7ffffffe, RZ, 0xc0, !PT ;  /* 0x7ffffffe0d137812 */ /* 0x000fe400078ec0ff */
[----:B------:R-:W-:Y:S02]  /*85320*/  LOP3.LUT R13, R24, 0x80000000, R13, 0xf8, !PT ;  /* 0x80000000180d7812 */ /* 0x000fe400078ef80d */
[----:B------:R-:W-:Y:S01]  /*85330*/  LOP3.LUT R19, R19, 0x80000000, R33, 0xf8, !PT ;  /* 0x8000000013137812 */ /* 0x000fe200078ef821 */
[----:B------:R-:W3:Y:S01]  /*85340*/  LDL R24, [R7+-0x378] ;  /* 0xfffc880007187983 */ /* 0x000ee20000100800 */
[----:B------:R-:W-:Y:S02]  /*85350*/  SHF.R.U32.HI R13, RZ, 0x1, R13 ;  /* 0x00000001ff0d7819 */ /* 0x000fe4000001160d */
[----:B------:R-:W-:-:S02]  /*85360*/  SHF.R.U32.HI R19, RZ, 0x1, R19 ;  /* 0x00000001ff137819 */ /* 0x000fc40000011613 */
[----:B------:R-:W-:Y:S02]  /*85370*/  LOP3.LUT R49, R13, R15, R49, 0x96, !PT ;  /* 0x0000000f0d317212 */ /* 0x000fe400078e9631 */
[----:B------:R-:W-:Y:S01]  /*85380*/  LOP3.LUT R13, R43, 0x7ffffffe, RZ, 0xc0, !PT ;  /* 0x7ffffffe2b0d7812 */ /* 0x000fe200078ec0ff */
[----:B------:R-:W4:Y:S03]  /*85390*/  LDL R15, [R7+-0x398] ;  /* 0xfffc6800070f7983 */ /* 0x000f260000100800 */
[----:B------:R-:W-:Y:S02]  /*853a0*/  LOP3.LUT R52, R13, 0x80000000, R52, 0xf8, !PT ;  /* 0x800000000d347812 */ /* 0x000fe400078ef834 */
[----:B------:R-:W4:Y:S04]  /*853b0*/  LDL R13, [R7+-0x370] ;  /* 0xfffc9000070d7983 */ /* 0x000f280000100800 */
[----:B------:R1:W-:Y:S02]  /*853c0*/  STL [R7+-0x4], R49 ;  /* 0xfffffc3107007387 */ /* 0x0003e40000100800 */
[----:B-1----:R-:W-:-:S02]  /*853d0*/  LOP3.LUT R49, R36, 0x7ffffffe, RZ, 0xc0, !PT ;  /* 0x7ffffffe24317812 */ /* 0x002fc400078ec0ff */
[----:B--2---:R-:W-:Y:S02]  /*853e0*/  LOP3.LUT R48, R19, R48, R17, 0x96, !PT ;  /* 0x0000003013307212 */ /* 0x004fe400078e9611 */
[----:B------:R-:W2:Y:S04]  /*853f0*/  LDL R19, [R7+-0x374] ;  /* 0xfffc8c0007137983 */ /* 0x000ea80000100800 */
[----:B------:R-:W2:Y:S01]  /*85400*/  LDL R17, [R7+-0x39c] ;  /* 0xfffc640007117983 */ /* 0x000ea20000100800 */
[----:B------:R-:W-:Y:S02]  /*85410*/  LOP3.LUT R43, R49, 0x80000000, R43, 0xf8, !PT ;  /* 0x80000000312b7812 */ /* 0x000fe400078ef82b */
[----:B------:R-:W-:Y:S01]  /*85420*/  LOP3.LUT R49, R45, 0x7ffffffe, RZ, 0xc0, !PT ;  /* 0x7ffffffe2d317812 */ /* 0x000fe200078ec0ff */
[----:B------:R1:W-:Y:S03]  /*85430*/  STL [R7+-0x8], R48 ;  /* 0xfffff83007007387 */ /* 0x0003e60000100800 */
[----:B------:R-:W-:-:S02]  /*85440*/  LOP3.LUT R49, R49, 0x80000000, R47, 0xf8, !PT ;  /* 0x8000000031317812 */ /* 0x000fc400078ef82f */
[----:B-1----:R-:W-:-:S04]  /*85450*/  LOP3.LUT R48, R47, 0x7ffffffe, RZ, 0xc0, !PT ;  /* 0x7ffffffe2f307812 */ /* 0x002fc800078ec0ff */
        /* <DEDUP_REMOVED lines=11> */
[----:B------:R-:W-:Y:S01]  /*85510*/  LOP3.LUT R33, R9, 0x7ffffffe, RZ, 0xc0, !PT ;  /* 0x7ffffffe09217812 */ /* 0x000fe200078ec0ff */
[----:B------:R-:W-:Y:S01]  /*85520*/  UIADD3 UR4, UPT, UPT, UR4, 0xc, URZ ;  /* 0x0000000c04047890 */ /* 0x000fe2000fffe0ff */
[----:B------:R-:W-:-:S02]  /*85530*/  LOP3.LUT R31, R31, 0x80000000, R30, 0xf8, !PT ;  /* 0x800000001f1f7812 */ /* 0x000fc400078ef81e */
[----:B------:R-:W-:Y:S02]  /*85540*/  LOP3.LUT R38, R38, 0x80000000, R11, 0xf8, !PT ;  /* 0x8000000026267812 */ /* 0x000fe400078ef80b */
[----:B------:R-:W-:Y:S01]  /*85550*/  LOP3.LUT R33, R33, 0x80000000, R26, 0xf8, !PT ;  /* 0x8000000021217812 */ /* 0x000fe200078ef81a */
[----:B------:R-:W-:Y:S01]  /*85560*/  UISETP.NE.AND UP0, UPT, UR4, 0x18c, UPT ;  /* 0x0000018c0400788c */ /* 0x000fe2000bf05270 */
[----:B------:R-:W-:Y:S02]  /*85570*/  SHF.R.U32.HI R30, RZ, 0x1, R28 ;  /* 0x00000001ff1e7819 */ /* 0x000fe4000001161c */
[----:B------:R-:W-:Y:S02]  /*85580*/  SEL R23, RZ, 0x9908b0df, P2 ;  /* 0x9908b0dfff177807 */ /* 0x000fe40001000000 */
[----:B------:R-:W-:Y:S02]  /*85590*/  SHF.R.U32.HI R52, RZ, 0x1, R52 ;  /* 0x00000001ff347819 */ /* 0x000fe40000011634 */
[----:B------:R-:W-:-:S02]  /*855a0*/  SHF.R.U32.HI R43, RZ, 0x1, R43 ;  /* 0x00000001ff2b7819 */ /* 0x000fc4000001162b */
[----:B------:R-:W-:Y:S02]  /*855b0*/  SHF.R.U32.HI R48, RZ, 0x1, R48 ;  /* 0x00000001ff307819 */ /* 0x000fe40000011630 */
[----:B------:R-:W-:Y:S02]  /*855c0*/  SHF.R.U32.HI R39, RZ, 0x1, R39 ;  /* 0x00000001ff277819 */ /* 0x000fe40000011627 */
[----:B------:R-:W-:Y:S02]  /*855d0*/  SHF.R.U32.HI R26, RZ, 0x1, R31 ;  /* 0x00000001ff1a7819 */ /* 0x000fe4000001161f */
[----:B------:R-:W-:Y:S02]  /*855e0*/  SHF.R.U32.HI R38, RZ, 0x1, R38 ;  /* 0x00000001ff267819 */ /* 0x000fe40000011626 */
[----:B------:R-:W-:Y:S02]  /*855f0*/  SHF.R.U32.HI R28, RZ, 0x1, R33 ;  /* 0x00000001ff1c7819 */ /* 0x000fe40000011621 */
[----:B------:R-:W-:-:S02]  /*85600*/  LOP3.LUT R50, R52, R50, R51, 0x96, !PT ;  /* 0x0000003234327212 */ /* 0x000fc400078e9633 */
[----:B------:R-:W-:Y:S02]  /*85610*/  LOP3.LUT R46, R43, R46, R41, 0x96, !PT ;  /* 0x0000002e2b2e7212 */ /* 0x000fe400078e9629 */
[----:B------:R-:W-:Y:S02]  /*85620*/  LOP3.LUT R40, R48, R44, R40, 0x96, !PT ;  /* 0x0000002c30287212 */ /* 0x000fe400078e9628 */
[----:B---3--:R-:W-:Y:S02]  /*85630*/  LOP3.LUT R24, R39, R35, R24, 0x96, !PT ;  /* 0x0000002327187212 */ /* 0x008fe400078e9618 */
[----:B----4-:R-:W-:Y:S02]  /*85640*/  LOP3.LUT R38, R38, R25, R15, 0x96, !PT ;  /* 0x0000001926267212 */ /* 0x010fe400078e960f */
[----:B------:R-:W-:Y:S01]  /*85650*/  LOP3.LUT R28, R28, R23, R13, 0x96, !PT ;  /* 0x000000171c1c7212 */ /* 0x000fe200078e960d */
[----:B------:R-:W-:Y:S04]  /*85660*/  STL [R7], R50 ;  /* 0x0000003207007387 */ /* 0x000fe80000100800 */
[----:B------:R-:W-:Y:S04]  /*85670*/  STL [R7+0x4], R46 ;  /* 0x0000042e07007387 */ /* 0x000fe80000100800 */
[----:B------:R-:W-:Y:S04]  /*85680*/  STL [R7+0x8], R40 ;  /* 0x0000082807007387 */ /* 0x000fe80000100800 */
[----:B------:R-:W-:Y:S04]  /*85690*/  STL [R7+0xc], R42 ;  /* 0x00000c2a07007387 */ /* 0x000fe80000100800 */
[----:B------:R-:W-:Y:S04]  /*856a0*/  STL [R7+0x10], R36 ;  /* 0x0000102407007387 */ /* 0x000fe80000100800 */
[----:B------:R-:W-:Y:S04]  /*856b0*/  STL [R7+0x14], R24 ;  /* 0x0000141807007387 */ /* 0x000fe80000100800 */
[----:B------:R-:W-:Y:S04]  /*856c0*/  STL [R7+-0xc], R38 ;  /* 0xfffff42607007387 */ /* 0x000fe80000100800 */
[----:B------:R-:W-:Y:S01]  /*856d0*/  STL [R7+0x1c], R28 ;  /* 0x00001c1c07007387 */ /* 0x000fe20000100800 */
[----:B--2---:R-:W-:-:S02]  /*856e0*/  LOP3.LUT R26, R26, R29, R19, 0x96, !PT ;  /* 0x0000001d1a1a7212 */ /* 0x004fc400078e9613 */
[----:B------:R-:W-:-:S03]  /*856f0*/  LOP3.LUT R30, R30, R27, R17, 0x96, !PT ;  /* 0x0000001b1e1e7212 */ /* 0x000fc600078e9611 */
[----:B------:R-:W-:Y:S04]  /*85700*/  STL [R7+0x18], R26 ;  /* 0x0000181a07007387 */ /* 0x000fe80000100800 */
[----:B------:R1:W-:Y:S02]  /*85710*/  STL [R7+-0x10], R30 ;  /* 0xfffff01e07007387 */ /* 0x0003e40000100800 */
        /* <DEDUP_REMOVED lines=14> */
.L_x_440:
[----:B------:R-:W-:Y:S05]  /*85800*/  BSYNC.RECONVERGENT B0 ;  /* 0x0000000000007941 */ /* 0x000fea0003800200 */
.L_x_439:
        /* <DEDUP_REMOVED lines=43> */
.L_x_445:
[----:B------:R-:W2:Y:S04]  /*85ac0*/  LDL R37, [R9+0x10] ;  /* 0x0000100009257983 */ /* 0x000ea80000100800 */
[----:B----4-:R-:W4:Y:S04]  /*85ad0*/  LDL R50, [R9+0x14] ;  /* 0x0000140009327983 */ /* 0x010f280000100800 */
[----:B------:R-:W5:Y:S04]  /*85ae0*/  LDL R51, [R9+0x18] ;  /* 0x0000180009337983 */ /* 0x000f680000100800 */
[----:B------:R-:W5:Y:S04]  /*85af0*/  LDL R17, [R9+0x1c] ;  /* 0x00001c0009117983 */ /* 0x000f680000100800 */
[----:B------:R-:W5:Y:S04]  /*85b00*/  LDL R31, [R9+0x20] ;  /* 0x00002000091f7983 */ /* 0x000f680000100800 */
[----:B------:R-:W5:Y:S04]  /*85b10*/  LDL R39, [R9+0x24] ;  /* 0x0000240009277983 */ /* 0x000f680000100800 */
[----:B------:R-:W5:Y:S04]  /*85b20*/  LDL R43, [R9+0x28] ;  /* 0x00002800092b7983 */ /* 0x000f680000100800 */
[----:B------:R-:W5:Y:S04]  /*85b30*/  LDL R41, [R9+0x2c] ;  /* 0x00002c0009297983 */ /* 0x000f680000100800 */
[----:B------:R-:W5:Y:S04]  /*85b40*/  LDL R30, [R9+0x30] ;  /* 0x00003000091e7983 */ /* 0x000f680000100800 */
[----:B---3--:R-:W3:Y:S04]  /*85b50*/  LDL R24, [R9+0x34] ;  /* 0x0000340009187983 */ /* 0x008ee80000100800 */
        /* <DEDUP_REMOVED lines=40> */
[----:B------:R-:W2:Y:S02]  /*85de0*/  LDL R13, [R9+0x40] ;  /* 0x00004000090d7983 */ /* 0x000ea40000100800 */
[----:B------:R-:W-:-:S02]  /*85df0*/  SEL R25, RZ, 0x9908b0df, P2 ;  /* 0x9908b0dfff197807 */ /* 0x000fc40001000000 */
[----:B------:R-:W-:-:S04]  /*85e00*/  LOP3.LUT R19, R37, 0x7ffffffe, RZ, 0xc0, !PT ;  /* 0x7ffffffe25137812 */ /* 0x000fc800078ec0ff */
[----:B------:R-:W-:Y:S02]  /*85e10*/  LOP3.LUT R11, R19, 0x80000000, R11, 0xf8, !PT ;  /* 0x80000000130b7812 */ /* 0x000fe400078ef80b */
[----:B--2---:R-:W-:-:S04]  /*85e20*/  LOP3.LUT R15, R13, 0x1, RZ, 0xc0, !PT ;  /* 0x000000010d0f7812 */ /* 0x004fc800078ec0ff */
[----:B------:R-:W-:Y:S02]  /*85e30*/  ISETP.NE.U32.AND P2, PT, R15, 0x1, PT ;  /* 0x000000010f00780c */ /* 0x000fe40003f45070 */
[----:B------:R-:W2:Y:S01]  /*85e40*/  LDL R15, [R9+0x644] ;  /* 0x00064400090f7983 */ /* 0x000ea20000100800 */
[----:B------:R-:W-:Y:S02]  /*85e50*/  LOP3.LUT R19, R50, 0x7ffffffe, RZ, 0xc0, !PT ;  /* 0x7ffffffe32137812 */ /* 0x000fe400078ec0ff */
[----:B------:R-:W-:Y:S02]  /*85e60*/  SHF.R.U32.HI R11, RZ, 0x1, R11 ;  /* 0x00000001ff0b7819 */ /* 0x000fe4000001160b */
[----:B------:R-:W-:Y:S02]  /*85e70*/  LOP3.LUT R37, R19, 0x80000000, R37, 0xf8, !PT ;  /* 0x8000000013257812 */ /* 0x000fe400078ef825 */
[----:B------:R-:W-:Y:S01]  /*85e80*/  LOP3.LUT R11, R11, R35, R36, 0x96, !PT ;  /* 0x000000230b0b7212 */ /* 0x000fe200078e9624 */
[----:B------:R-:W3:Y:S01]  /*85e90*/  LDL R19, [R9+0x650] ;  /* 0x0006500009137983 */ /* 0x000ee20000100800 */
[----:B------:R-:W-:-:S02]  /*85ea0*/  SHF.R.U32.HI R37, RZ, 0x1, R37 ;  /* 0x00000001ff257819 */ /* 0x000fc40000011625 */
[----:B------:R-:W-:Y:S01]  /*85eb0*/  LOP3.LUT R35, R51, 0x7ffffffe, RZ, 0xc0, !PT ;  /* 0x7ffffffe33237812 */ /* 0x000fe200078ec0ff */
[----:B------:R-:W4:Y:S01]  /*85ec0*/  LDL R36, [R9+0x658] ;  /* 0x0006580009247983 */ /* 0x000f220000100800 */
[----:B------:R-:W-:Y:S02]  /*85ed0*/  LOP3.LUT R52, R17, 0x7ffffffe, RZ, 0xc0, !PT ;  /* 0x7ffffffe11347812 */ /* 0x000fe400078ec0ff */
[----:B------:R-:W-:Y:S02]  /*85ee0*/  LOP3.LUT R50, R35, 0x80000000, R50, 0xf8, !PT ;  /* 0x8000000023327812 */ /* 0x000fe400078ef832 */
[----:B------:R-:W5:Y:S01]  /*85ef0*/  LDL R35, [R9+0x65c] ;  /* 0x00065c0009237983 */ /* 0x000f620000100800 */
[----:B------:R-:W-:Y:S02]  /*85f00*/  LOP3.LUT R52, R52, 0x80000000, R51, 0xf8, !PT ;  /* 0x8000000034347812 */ /* 0x000fe400078ef833 */
[----:B------:R-:W-:Y:S01]  /*85f10*/  SHF.R.U32.HI R50, RZ, 0x1, R50 ;  /* 0x00000001ff327819 */ /* 0x000fe20000011632 */
[----:B------:R-:W5:Y:S01]  /*85f20*/  LDL R51, [R9+0x670] ;  /* 0x0006700009337983 */ /* 0x000f620000100800 */
[----:B------:R-:W-:-:S02]  /*85f30*/  SHF.R.U32.HI R52, RZ, 0x1, R52 ;  /* 0x00000001ff347819 */ /* 0x000fc40000011634 */
[----:B------:R-:W-:Y:S02]  /*85f40*/  LOP3.LUT R48, R50, R49, R48, 0x96, !PT ;  /* 0x0000003132307212 */ /* 0x000fe400078e9630 */
[----:B------:R-:W-:Y:S01]  /*85f50*/  LOP3.LUT R46, R52, R47, R46, 0x96, !PT ;  /* 0x0000002f342e7212 */ /* 0x000fe200078e962e */
[----:B------:R-:W5:Y:S04]  /*85f60*/  LDL R49, [R9+0x668] ;  /* 0x0006680009317983 */ /* 0x000f680000100800 */
[----:B------:R-:W5:Y:S04]  /*85f70*/  LDL R47, [R9+0x664] ;  /* 0x00066400092f7983 */ /* 0x000f680000100800 */
[----:B------:R-:W5:Y:S01]  /*85f80*/  LDL R50, [R9+0x66c] ;  /* 0x00066c0009327983 */ /* 0x000f620000100800 */
[----:B--2---:R-:W-:-:S03]  /*85f90*/  LOP3.LUT R15, R37, R33, R15, 0x96, !PT ;  /* 0x00000021250f7212 */ /* 0x004fc600078e960f */
[----:B------:R-:W2:Y:S04]  /*85fa0*/  LDL R37, [R9+0x654] ;  /* 0x0006540009257983 */ /* 0x000ea80000100800 */
[----:B------:R-:W2:Y:S01]  /*85fb0*/  LDL R33, [R9+0x660] ;  /* 0x0006600009217983 */ /* 0x000ea20000100800 */
[----:B------:R-:W-:-:S03]  /*85fc0*/  LOP3.LUT R52, R31, 0x7ffffffe, RZ, 0xc0, !PT ;  /* 0x7ffffffe1f347812 */ /* 0x000fc600078ec0ff */
[----:B------:R0:W-:Y:S01]  /*85fd0*/  STL [R9+0xc], R11 ;  /* 0x00000c0b09007387 */ /* 0x0001e20000100800 */
[----:B------:R-:W-:Y:S02]  /*85fe0*/  LOP3.LUT R52, R52, 0x80000000, R17, 0xf8, !PT ;  /* 0x8000000034347812 */ /* 0x000fe400078ef811 */
[----:B------:R-:W-:Y:S01]  /*85ff0*/  LOP3.LUT R17, R41, 0x7ffffffe, RZ, 0xc0, !PT ;  /* 0x7ffffffe29117812 */ /* 0x000fe200078ec0ff */
[----:B------:R1:W-:Y:S01]  /*86000*/  STL [R9+0x10], R15 ;  /* 0x0000100f09007387 */ /* 0x0003e20000100800 */
[----:B0-----:R-:W-:Y:S02]  /*86010*/  LOP3.LUT R11, R39, 0x7ffffffe, RZ, 0xc0, !PT ;  /* 0x7ffffffe270b7812 */ /* 0x001fe400078ec0ff */
[----:B-1----:R-:W-:Y:S02]  /*86020*/  LOP3.LUT R15, R43, 0x7ffffffe, RZ, 0xc0, !PT ;  /* 0x7ffffffe2b0f7812 */ /* 0x002fe400078ec0ff */
[----:B------:R-:W-:Y:S02]  /*86030*/  LOP3.LUT R11, R11, 0x80000000, R31, 0xf8, !PT ;  /* 0x800000000b0b7812 */ /* 0x000fe400078ef81f */
[----:B------:R-:W-:-:S02]  /*86040*/  LOP3.LUT R15, R15, 0x80000000, R39, 0xf8, !PT ;  /* 0x800000000f0f7812 */ /* 0x000fc400078ef827 */
[----:B------:R-:W-:Y:S02]  /*86050*/  LOP3.LUT R17, R17, 0x80000000, R43, 0xf8, !PT ;  /* 0x8000000011117812 */ /* 0x000fe400078ef82b */
[----:B------:R-:W-:Y:S02]  /*86060*/  SHF.R.U32.HI R52, RZ, 0x1, R52 ;  /* 0x00000001ff347819 */ /* 0x000fe40000011634 */
[----:B------:R-:W-:Y:S02]  /*86070*/  SHF.R.U32.HI R11, RZ, 0x1, R11 ;  /* 0x00000001ff0b7819 */ /* 0x000fe4000001160b */
[----:B------:R-:W-:Y:S02]  /*86080*/  SHF.R.U32.HI R15, RZ, 0x1, R15 ;  /* 0x00000001ff0f7819 */ /* 0x000fe4000001160f */
[----:B------:R-:W-:Y:S02]  /*86090*/  SHF.R.U32.HI R17, RZ, 0x1, R17 ;  /* 0x00000001ff117819 */ /* 0x000fe40000011611 */
[----:B---3--:R-:W-:-:S02]  /*860a0*/  LOP3.LUT R19, R52, R45, R19, 0x96, !PT ;  /* 0x0000002d34137212 */ /* 0x008fc400078e9613 */
[----:B----4-:R-:W-:Y:S02]  /*860b0*/  LOP3.LUT R36, R15, R42, R36, 0x96, !PT ;  /* 0x0000002a0f247212 */ /* 0x010fe400078e9624 */
[----:B-----5:R-:W-:Y:S02]  /*860c0*/  LOP3.LUT R40, R17, R40, R35, 0x96, !PT ;  /* 0x0000002811287212 */ /* 0x020fe400078e9623 */
[----:B------:R-:W-:Y:S02]  /*860d0*/  LOP3.LUT R45, R30, 0x7ffffffe, RZ, 0xc0, !PT ;  /* 0x7ffffffe1e2d7812 */ /* 0x000fe400078ec0ff */
[----:B------:R-:W-:Y:S02]  /*860e0*/  LOP3.LUT R15, R24, 0x7ffffffe, RZ, 0xc0, !PT ;  /* 0x7ffffffe180f7812 */ /* 0x000fe400078ec0ff */
[----:B------:R-:W-:Y:S02]  /*860f0*/  LOP3.LUT R17, R28, 0x7ffffffe, RZ, 0xc0, !PT ;  /* 0x7ffffffe1c117812 */ /* 0x000fe400078ec0ff */
[----:B------:R-:W-:-:S02]  /*86100*/  LOP3.LUT R31, R26, 0x7ffffffe, RZ, 0xc0, !PT ;  /* 0x7ffffffe1a1f7812 */ /* 0x000fc400078ec0ff */
[----:B------:R-:W-:Y:S02]  /*86110*/  LOP3.LUT R45, R45, 0x80000000, R41, 0xf8, !PT ;  /* 0x800000002d2d7812 */ /* 0x000fe400078ef829 */
[----:B------:R-:W-:Y:S02]  /*86120*/  LOP3.LUT R15, R15, 0x80000000, R30, 0xf8, !PT ;  /* 0x800000000f0f7812 */ /* 0x000fe400078ef81e */
[----:B------:R-:W-:Y:S02]  /*86130*/  LOP3.LUT R17, R17, 0x80000000, R24, 0xf8, !PT ;  /* 0x8000000011117812 */ /* 0x000fe400078ef818 */
[----:B------:R-:W-:Y:S02]  /*86140*/  LOP3.LUT R31, R31, 0x80000000, R28, 0xf8, !PT ;  /* 0x800000001f1f7812 */ /* 0x000fe400078ef81c */
[----:B------:R-:W-:Y:S02]  /*86150*/  SEL R23, RZ, 0x9908b0df, P2 ;  /* 0x9908b0dfff177807 */ /* 0x000fe40001000000 */
[----:B------:R-:W-:-:S02]  /*86160*/  SHF.R.U32.HI R45, RZ, 0x1, R45 ;  /* 0x00000001ff2d7819 */ /* 0x000fc4000001162d */
[----:B------:R-:W-:Y:S02]  /*86170*/  SHF.R.U32.HI R28, RZ, 0x1, R17 ;  /* 0x00000001ff1c7819 */ /* 0x000fe40000011611 */
[----:B------:R-:W-:Y:S02]  /*86180*/  SHF.R.U32.HI R31, RZ, 0x1, R31 ;  /* 0x00000001ff1f7819 */ /* 0x000fe4000001161f */
        /* <DEDUP_REMOVED lines=11> */
[----:B------:R-:W-:Y:S02]  /*86240*/  LOP3.LUT R11, R11, 0x80000000, R26, 0xf8, !PT ;  /* 0x800000000b0b7812 */ /* 0x000fe400078ef81a */
[----:B------:R-:W-:Y:S02]  /*86250*/  SHF.R.U32.HI R26, RZ, 0x1, R15 ;  /* 0x00000001ff1a7819 */ /* 0x000fe4000001160f */
[----:B------:R-:W-:Y:S01]  /*86260*/  SHF.R.U32.HI R24, RZ, 0x1, R11 ;  /* 0x00000001ff187819 */ /* 0x000fe2000001160b */
[----:B------:R-:W-:Y:S01]  /*86270*/  IMAD.MOV.U32 R15, RZ, RZ, R9 ;  /* 0x000000ffff0f7224 */ /* 0x000fe200078e0009 */
[----:B------:R-:W-:Y:S02]  /*86280*/  LOP3.LUT R38, R45, R38, R33, 0x96, !PT ;  /* 0x000000262d267212 */ /* 0x000fe400078e9621 */
[----:B------:R-:W-:Y:S02]  /*86290*/  LOP3.LUT R26, R26, R29, R47, 0x96, !PT ;  /* 0x0000001d1a1a7212 */ /* 0x000fe400078e962f */
[----:B------:R-:W-:Y:S01]  /*862a0*/  LOP3.LUT R24, R24, R23, R51, 0x96, !PT ;  /* 0x0000001718187212 */ /* 0x000fe200078e9633 */
[----:B------:R-:W-:Y:S04]  /*862b0*/  STL [R9+0x20], R44 ;  /* 0x0000202c09007387 */ /* 0x000fe80000100800 */
[----:B------:R-:W-:Y:S04]  /*862c0*/  STL [R9+0x2c], R38 ;  /* 0x00002c2609007387 */ /* 0x000fe80000100800 */
[----:B------:R-:W-:Y:S04]  /*862d0*/  STL [R9+0x30], R26 ;  /* 0x0000301a09007387 */ /* 0x000fe80000100800 */
[----:B------:R0:W-:Y:S04]  /*862e0*/  STL [R9+0x3c], R24 ;  /* 0x00003c1809007387 */ /* 0x0001e80000100800 */
[----:B------:R-:W2:Y:S04]  /*862f0*/  LDL R17, [R15+0x44] ;  /* 0x000044000f117983 */ /* 0x000ea80000100800 */
[----:B------:R-:W3:Y:S04]  /*86300*/  LDL R25, [R15+0x48] ;  /* 0x000048000f197983 */ /* 0x000ee80000100800 */
[----:B------:R-:W4:Y:S04]  /*86310*/  LDL R27, [R15+0x678] ;  /* 0x000678000f1b7983 */ /* 0x000f280000100800 */
[----:B------:R-:W5:Y:S01]  /*86320*/  LDL R29, [R15+0x67c] ;  /* 0x00067c000f1d7983 */ /* 0x000f620000100800 */
[----:B--2---:R-:W-:-:S04]  /*86330*/  LOP3.LUT R11, R17, 0x1, RZ, 0xc0, !PT ;  /* 0x00000001110b7812 */ /* 0x004fc800078ec0ff */
[----:B------:R-:W-:Y:S02]  /*86340*/  ISETP.NE.U32.AND P2, PT, R11, 0x1, PT ;  /* 0x000000010b00780c */ /* 0x000fe40003f45070 */
[----:B---3--:R-:W-:Y:S02]  /*86350*/  LOP3.LUT R11, R25, 0x1, RZ, 0xc0, !PT ;  /* 0x00000001190b7812 */ /* 0x008fe400078ec0ff */
[----:B------:R-:W-:Y:S02]  /*86360*/  SEL R23, RZ, 0x9908b0df, P2 ;  /* 0x9908b0dfff177807 */ /* 0x000fe40001000000 */
[----:B------:R-:W-:Y:S02]  /*86370*/  ISETP.NE.U32.AND P2, PT, R11, 0x1, PT ;  /* 0x000000010b00780c */ /* 0x000fe40003f45070 */
[----:B------:R-:W2:Y:S02]  /*86380*/  LDL R11, [R15+0x4c] ;  /* 0x00004c000f0b7983 */ /* 0x000ea40000100800 */
[----:B------:R-:W-:-:S02]  /*86390*/  SEL R28, RZ, 0x9908b0df, P2 ;  /* 0x9908b0dfff1c7807 */ /* 0x000fc40001000000 */
[----:B0-----:R-:W-:Y:S02]  /*863a0*/  LOP3.LUT R24, R17, 0x7ffffffe, RZ, 0xc0, !PT ;  /* 0x7ffffffe11187812 */ /* 0x001fe400078ec0ff */
[----:B------:R-:W-:Y:S02]  /*863b0*/  LOP3.LUT R26, R25, 0x7ffffffe, RZ, 0xc0, !PT ;  /* 0x7ffffffe191a7812 */ /* 0x000fe400078ec0ff */
[----:B--2---:R-:W-:-:S04]  /*863c0*/  LOP3.LUT R19, R11, 0x1, RZ, 0xc0, !PT ;  /* 0x000000010b137812 */ /* 0x004fc800078ec0ff */
[----:B------:R-:W-:Y:S02]  /*863d0*/  ISETP.NE.U32.AND P2, PT, R19, 0x1, PT ;  /* 0x000000011300780c */ /* 0x000fe40003f45070 */
[----:B------:R-:W2:Y:S01]  /*863e0*/  LDL R19, [R15+0x674] ;  /* 0x000674000f137983 */ /* 0x000ea20000100800 */
        /* <DEDUP_REMOVED lines=8> */
[----:B----4-:R-:W-:Y:S02]  /*86470*/  LOP3.LUT R26, R26, R28, R27, 0x96, !PT ;  /* 0x0000001c1a1a7212 */ /* 0x010fe400078e961b */
[----:B-----5:R-:W-:-:S03]  /*86480*/  LOP3.LUT R30, R30, R31, R29, 0x96, !PT ;  /* 0x0000001f1e1e7212 */ /* 0x020fc600078e961d */
        /* <DEDUP_REMOVED lines=11> */
.L_x_446:
[----:B------:R-:W2:Y:S04]  /*86540*/  LDL R13, [R9+-0x8] ;  /* 0xfffff800090d7983 */ /* 0x000ea80000100800 */
[----:B------:R-:W3:Y:S04]  /*86550*/  LDL R50, [R9+-0x4] ;  /* 0xfffffc0009327983 */ /* 0x000ee80000100800 */
[----:B------:R-:W3:Y:S04]  /*86560*/  LDL R46, [R9] ;  /* 0x00000000092e7983 */ /* 0x000ee80000100800 */
[----:B------:R-:W3:Y:S04]  /*86570*/  LDL R36, [R9+-0xc] ;  /* 0xfffff40009247983 */ /* 0x000ee80000100800 */
[----:B------:R-:W3:Y:S04]  /*86580*/  LDL R49, [R9+-0x390] ;  /* 0xfffc700009317983 */ /* 0x000ee80000100800 */
[----:B------:R-:W3:Y:S04]  /*86590*/  LDL R42, [R9+-0x394] ;  /* 0xfffc6c00092a7983 */ /* 0x000ee80000100800 */
[----:B------:R-:W3:Y:S04]  /*865a0*/  LDL R48, [R9+-0x38c] ;  /* 0xfffc740009307983 */ /* 0x000ee80000100800 */
[----:B----4-:R-:W4:Y:S04]  /*865b0*/  LDL R24, [R9+0xc] ;  /* 0x00000c0009187983 */ /* 0x010f280000100800 */
[----:B------:R-:W4:Y:S04]  /*865c0*/  LDL R26, [R9+0x10] ;  /* 0x00001000091a7983 */ /* 0x000f280000100800 */
[----:B------:R-:W4:Y:S04]  /*865d0*/  LDL R28, [R9+0x14] ;  /* 0x00001400091c7983 */ /* 0x000f280000100800 */
[----:B------:R-:W4:Y:S04]  /*865e0*/  LDL R30, [R9+0x18] ;  /* 0x00001800091e7983 */ /* 0x000f280000100800 */
[----:B------:R-:W4:Y:S04]  /*865f0*/  LDL R33, [R9+0x1c] ;  /* 0x00001c0009217983 */ /* 0x000f280000100800 */
[----:B------:R-:W4:Y:S04]  /*86600*/  LDL R44, [R9+-0x37c] ;  /* 0xfffc8400092c7983 */ /* 0x000f280000100800 */
[----:B------:R-:W4:Y:S01]  /*86610*/  LDL R51, [R9+-0x370] ;  /* 0xfffc900009337983 */ /* 0x000f220000100800 */
[----:B--2---:R-:W-:-:S04]  /*86620*/  LOP3.LUT R15, R13, 0x1, RZ, 0xc0, !PT ;  /* 0x000000010d0f7812 */ /* 0x004fc800078ec0ff */
[----:B------:R-:W-:Y:S02]  /*86630*/  ISETP.NE.U32.AND P2, PT, R15, 0x1, PT ;  /* 0x000000010f00780c */ /* 0x000fe40003f45070 */
[----:B---3--:R-:W-:Y:S02]  /*86640*/  LOP3.LUT R17, R50, 0x1, RZ, 0xc0, !PT ;  /* 0x0000000132117812 */ /* 0x008fe400078ec0ff */
[----:B------:R-:W-:Y:S02]  /*86650*/  SEL R15, RZ, 0x9908b0df, P2 ;  /* 0x9908b0dfff0f7807 */ /* 0x000fe40001000000 */
[----:B------:R-:W-:Y:S02]  /*86660*/  ISETP.NE.U32.AND P2, PT, R17, 0x1, PT ;  /* 0x000000011100780c */ /* 0x000fe40003f45070 */
[----:B------:R-:W-:Y:S02]  /*86670*/  LOP3.LUT R17, R46, 0x1, RZ, 0xc0, !PT ;  /* 0x000000012e117812 */ /* 0x000fe400078ec0ff */
[----:B------:R-:W-:-:S02]  /*86680*/  SEL R41, RZ, 0x9908b0df, P2 ;  /* 0x9908b0dfff297807 */ /* 0x000fc40001000000 */
[----:B------:R-:W-:Y:S02]  /*86690*/  ISETP.NE.U32.AND P2, PT, R17, 0x1, PT ;  /* 0x000000011100780c */ /* 0x000fe40003f45070 */
[----:B------:R-:W2:Y:S02]  /*866a0*/  LDL R17, [R9+0x4] ;  /* 0x0000040009117983 */ /* 0x000ea40000100800 */
[----:B------:R-:W-:Y:S02]  /*866b0*/  SEL R45, RZ, 0x9908b0df, P2 ;  /* 0x9908b0dfff2d7807 */ /* 0x000fe40001000000 */
[----:B------:R-:W-:Y:S02]  /*866c0*/  LOP3.LUT R40, R46, 0x7ffffffe, RZ, 0xc0, !PT ;  /* 0x7ffffffe2e287812 */ /* 0x000fe400078ec0ff */
[----:B------:R-:W-:Y:S02]  /*866d0*/  LOP3.LUT R43, R50, 0x7ffffffe, RZ, 0xc0, !PT ;  /* 0x7ffffffe322b7812 */ /* 0x000fe400078ec0ff */
[----:B------:R-:W-:-:S02]  /*866e0*/  LOP3.LUT R50, R40, 0x80000000, R50, 0xf8, !PT ;  /* 0x8000000028327812 */ /* 0x000fc400078ef832 */
[----:B------:R-:W-:Y:S01]  /*866f0*/  LOP3.LUT R38, R36, 0x7ffffffe, RZ, 0xc0, !PT ;  /* 0x7ffffffe24267812 */ /* 0x000fe200078ec0ff */
[----:B------:R-:W3:Y:S01]  /*86700*/  LDL R40, [R9+-0x388] ;  /* 0xfffc780009287983 */ /* 0x000ee20000100800 */
[----:B------:R-:W-:Y:S02]  /*86710*/  SHF.R.U32.HI R50, RZ, 0x1, R50 ;  /* 0x00000001ff327819 */ /* 0x000fe40000011632 */
[----:B-----5:R-:W-:Y:S02]  /*86720*/  LOP3.LUT R38, R38, 0x80000000, R11, 0xf8, !PT ;  /* 0x8000000026267812 */ /* 0x020fe400078ef80b */
[----:B------:R-:W-:Y:S01]  /*86730*/  LOP3.LUT R45, R50, R45, R49, 0x96, !PT ;  /* 0x0000002d322d7212 */ /* 0x000fe200078e9631 */
[----:B------:R-:W3:Y:S01]  /*86740*/  LDL R11, [R9+0x20] ;  /* 0x00002000090b7983 */ /* 0x000ee20000100800 */
[----:B------:R-:W-:-:S03]  /*86750*/  LOP3.LUT R43, R43, 0x80000000, R13, 0xf8, !PT ;  /* 0x800000002b2b7812 */ /* 0x000fc600078ef80d */
[----:B------:R-:W3:Y:S01]  /*86760*/  LDL R50, [R9+-0x398] ;  /* 0xfffc680009327983 */ /* 0x000ee20000100800 */
[----:B------:R-:W-:-:S04]  /*86770*/  SHF.R.U32.HI R43, RZ, 0x1, R43 ;  /* 0x00000001ff2b7819 */ /* 0x000fc8000001162b */
[----:B------:R-:W-:Y:S02]  /*86780*/  LOP3.LUT R41, R43, R41, R42, 0x96, !PT ;  /* 0x000000292b297212 */ /* 0x000fe400078e962a */
[----:B------:R-:W3:Y:S04]  /*86790*/  LDL R42, [R9+-0x384] ;  /* 0xfffc7c00092a7983 */ /* 0x000ee80000100800 */
[----:B------:R-:W3:Y:S01]  /*867a0*/  LDL R43, [R9+-0x380] ;  /* 0xfffc8000092b7983 */ /* 0x000ee20000100800 */
        /* <DEDUP_REMOVED lines=11> */
[----:B----4-:R-:W-:Y:S02]  /*86860*/  LOP3.LUT R25, R24, 0x1, RZ, 0xc0, !PT ;  /* 0x0000000118197812 */ /* 0x010fe400078ec0ff */
[----:B------:R-:W-:Y:S01]  /*86870*/  LOP3.LUT R27, R26, 0x1, RZ, 0xc0, !PT ;  /* 0x000000011a1b7812 */ /* 0x000fe200078ec0ff */
[----:B------:R-:W-:Y:S01]  /*86880*/  STL [R9+-0x8], R41 ;  /* 0xfffff82909007387 */ /* 0x000fe20000100800 */
[----:B------:R-:W-:-:S02]  /*86890*/  LOP3.LUT R29, R28, 0x1, RZ, 0xc0, !PT ;  /* 0x000000011c1d7812 */ /* 0x000fc400078ec0ff */
[----:B------:R-:W-:Y:S02]  /*868a0*/  LOP3.LUT R31, R30, 0x1, RZ, 0xc0, !PT ;  /* 0x000000011e1f7812 */ /* 0x000fe400078ec0ff */
[----:B------:R-:W-:Y:S01]  /*868b0*/  LOP3.LUT R35, R33, 0x1, RZ, 0xc0, !PT ;  /* 0x0000000121237812 */ /* 0x000fe200078ec0ff */
[----:B------:R1:W-:Y:S01]  /*868c0*/  STL [R9+-0x4], R45 ;  /* 0xfffffc2d09007387 */ /* 0x0003e20000100800 */
[----:B------:R-:W-:Y:S02]  /*868d0*/  LOP3.LUT R37, R36, 0x1, RZ, 0xc0, !PT ;  /* 0x0000000124257812 */ /* 0x000fe400078ec0ff */
[----:B---3--:R-:W-:Y:S02]  /*868e0*/  LOP3.LUT R39, R11, 0x1, RZ, 0xc0, !PT ;  /* 0x000000010b277812 */ /* 0x008fe400078ec0ff */
[----:B------:R-:W-:Y:S02]  /*868f0*/  LOP3.LUT R13, R13, 0x7ffffffe, RZ, 0xc0, !PT ;  /* 0x7ffffffe0d0d7812 */ /* 0x000fe400078ec0ff */
[----:B-1----:R-:W-:-:S04]  /*86900*/  LOP3.LUT R45, R26, 0x7ffffffe, RZ, 0xc0, !PT ;  /* 0x7ffffffe1a2d7812 */ /* 0x002fc800078ec0ff */
[----:B------:R-:W-:Y:S01]  /*86910*/  LOP3.LUT R45, R45, 0x80000000, R24, 0xf8, !PT ;  /* 0x800000002d2d7812 */ /* 0x000fe200078ef818 */
[----:B------:R-:W-:Y:S01]  /*86920*/  UIADD3 UR4, UPT, UPT, UR4, 0xc, URZ ;  /* 0x0000000c04047890 */ /* 0x000fe2000fffe0ff */
[----:B------:R-:W-:Y:S02]  /*86930*/  LOP3.LUT R13, R13, 0x80000000, R36, 0xf8, !PT ;  /* 0x800000000d0d7812 */ /* 0x000fe400078ef824 */
[----:B------:R-:W-:Y:S01]  /*86940*/  SHF.R.U32.HI R45, RZ, 0x1, R45 ;  /* 0x00000001ff2d7819 */ /* 0x000fe2000001162d */
[----:B------:R-:W-:Y:S01]  /*86950*/  UISETP.NE.AND UP0, UPT, UR4, 0x18c, UPT ;  /* 0x0000018c0400788c */ /* 0x000fe2000bf05270 */
[----:B------:R-:W-:Y:S02]  /*86960*/  SHF.R.U32.HI R38, RZ, 0x1, R38 ;  /* 0x00000001ff267819 */ /* 0x000fe40000011626 */
[----:B------:R-:W-:-:S04]  /*86970*/  SHF.R.U32.HI R13, RZ, 0x1, R13 ;  /* 0x00000001ff0d7819 */ /* 0x000fc8000001160d */
[----:B------:R-:W-:Y:S01]  /*86980*/  LOP3.LUT R50, R13, R15, R50, 0x96, !PT ;  /* 0x0000000f0d327212 */ /* 0x000fe200078e9632 */
[----:B------:R-:W-:Y:S04]  /*86990*/  STL [R9], R47 ;  /* 0x0000002f09007387 */ /* 0x000fe80000100800 */
[----:B------:R-:W-:Y:S01]  /*869a0*/  STL [R9+-0xc], R50 ;  /* 0xfffff43209007387 */ /* 0x000fe20000100800 */
[----:B--2---:R-:W-:-:S04]  /*869b0*/  LOP3.LUT R23, R19, 0x1, RZ, 0xc0, !PT ;  /* 0x0000000113177812 */ /* 0x004fc800078ec0ff */
[----:B------:R-:W-:-:S04]  /*869c0*/  ISETP.NE.U32.AND P2, PT, R23, 0x1, PT ;  /* 0x000000011700780c */ /* 0x000fc80003f45070 */
[----:B------:R-:W-:Y:S02]  /*869d0*/  SEL R23, RZ, 0x9908b0df, P2 ;  /* 0x9908b0dfff177807 */ /* 0x000fe40001000000 */
[----:B------:R-:W-:Y:S02]  /*869e0*/  ISETP.NE.U32.AND P2, PT, R25, 0x1, PT ;  /* 0x000000011900780c */ /* 0x000fe40003f45070 */
[----:B------:R-:W-:Y:S02]  /*869f0*/  LOP3.LUT R41, R19, 0x7ffffffe, RZ, 0xc0, !PT ;  /* 0x7ffffffe13297812 */ /* 0x000fe400078ec0ff */
[----:B------:R-:W-:Y:S02]  /*86a00*/  SEL R25, RZ, 0x9908b0df, P2 ;  /* 0x9908b0dfff197807 */ /* 0x000fe40001000000 */
[----:B------:R-:W-:Y:S02]  /*86a10*/  ISETP.NE.U32.AND P2, PT, R27, 0x1, PT ;  /* 0x000000011b00780c */ /* 0x000fe40003f45070 */
[----:B------:R-:W-:-:S02]  /*86a20*/  LOP3.LUT R17, R41, 0x80000000, R17, 0xf8, !PT ;  /* 0x8000000029117812 */ /* 0x000fc400078ef811 */
[----:B------:R-:W-:Y:S02]  /*86a30*/  LOP3.LUT R41, R24, 0x7ffffffe, RZ, 0xc0, !PT ;  /* 0x7ffffffe18297812 */ /* 0x000fe400078ec0ff */
[----:B------:R-:W-:Y:S02]  /*86a40*/  SEL R27, RZ, 0x9908b0df, P2 ;  /* 0x9908b0dfff1b7807 */ /* 0x000fe40001000000 */
[----:B------:R-:W-:Y:S02]  /*86a50*/  ISETP.NE.U32.AND P2, PT, R29, 0x1, PT ;  /* 0x000000011d00780c */ /* 0x000fe40003f45070 */
[----:B------:R-:W-:Y:S02]  /*86a60*/  LOP3.LUT R41, R41, 0x80000000, R19, 0xf8, !PT ;  /* 0x8000000029297812 */ /* 0x000fe400078ef813 */
[----:B------:R-:W-:Y:S02]  /*86a70*/  LOP3.LUT R19, R28, 0x7ffffffe, RZ, 0xc0, !PT ;  /* 0x7ffffffe1c137812 */ /* 0x000fe400078ec0ff */
[----:B------:R-:W-:-:S02]  /*86a80*/  SEL R29, RZ, 0x9908b0df, P2 ;  /* 0x9908b0dfff1d7807 */ /* 0x000fc40001000000 */
[----:B------:R-:W-:Y:S02]  /*86a90*/  ISETP.NE.U32.AND P2, PT, R31, 0x1, PT ;  /* 0x000000011f00780c */ /* 0x000fe40003f45070 */
[----:B------:R-:W-:Y:S02]  /*86aa0*/  LOP3.LUT R19, R19, 0x80000000, R26, 0xf8, !PT ;  /* 0x8000000013137812 */ /* 0x000fe400078ef81a */
[----:B------:R-:W-:Y:S02]  /*86ab0*/  SEL R31, RZ, 0x9908b0df, P2 ;  /* 0x9908b0dfff1f7807 */ /* 0x000fe40001000000 */
[----:B------:R-:W-:Y:S02]  /*86ac0*/  ISETP.NE.U32.AND P2, PT, R35, 0x1, PT ;  /* 0x000000012300780c */ /* 0x000fe40003f45070 */
[----:B------:R-:W-:Y:S02]  /*86ad0*/  SHF.R.U32.HI R17, RZ, 0x1, R17 ;  /* 0x00000001ff117819 */ /* 0x000fe40000011611 */
[----:B------:R-:W-:-:S02]  /*86ae0*/  SHF.R.U32.HI R19, RZ, 0x1, R19 ;  /* 0x00000001ff137819 */ /* 0x000fc40000011613 */
[----:B------:R-:W-:Y:S02]  /*86af0*/  SEL R35, RZ, 0x9908b0df, P2 ;  /* 0x9908b0dfff237807 */ /* 0x000fe40001000000 */
[----:B------:R-:W-:Y:S02]  /*86b00*/  ISETP.NE.U32.AND P2, PT, R37, 0x1, PT ;  /* 0x000000012500780c */ /* 0x000fe40003f45070 */
[----:B------:R-:W-:Y:S02]  /*86b10*/  LOP3.LUT R40, R17, R23, R40, 0x96, !PT ;  /* 0x0000001711287212 */ /* 0x000fe400078e9628 */
[----:B------:R-:W-:Y:S02]  /*86b20*/  LOP3.LUT R44, R19, R29, R44, 0x96, !PT ;  /* 0x0000001d132c7212 */ /* 0x000fe400078e962c */
[----:B------:R-:W-:Y:S02]  /*86b30*/  LOP3.LUT R17, R30, 0x7ffffffe, RZ, 0xc0, !PT ;  /* 0x7ffffffe1e117812 */ /* 0x000fe400078ec0ff */
[----:B------:R-:W-:-:S02]  /*86b40*/  LOP3.LUT R19, R33, 0x7ffffffe, RZ, 0xc0, !PT ;  /* 0x7ffffffe21137812 */ /* 0x000fc400078ec0ff */
[----:B------:R-:W-:Y:S02]  /*86b50*/  LOP3.LUT R24, R11, 0x7ffffffe, RZ, 0xc0, !PT ;  /* 0x7ffffffe0b187812 */ /* 0x000fe400078ec0ff */
[----:B------:R-:W-:Y:S02]  /*86b60*/  SEL R37, RZ, 0x9908b0df, P2 ;  /* 0x9908b0dfff257807 */ /* 0x000fe40001000000 */
[----:B------:R-:W-:Y:S02]  /*86b70*/  ISETP.NE.U32.AND P2, PT, R39, 0x1, PT ;  /* 0x000000012700780c */ /* 0x000fe40003f45070 */
        /* <DEDUP_REMOVED lines=10> */
[----:B------:R-:W-:Y:S02]  /*86c20*/  LOP3.LUT R46, R17, R31, R46, 0x96, !PT ;  /* 0x0000001f112e7212 */ /* 0x000fe400078e962e */
        /* <DEDUP_REMOVED lines=25> */
.L_x_444:
[----:B------:R-:W-:Y:S05]  /*86dc0*/  BSYNC.RECONVERGENT B0 ;  /* 0x0000000000007941 */ /* 0x000fea0003800200 */
.L_x_443:
        /* <DEDUP_REMOVED lines=43> */
.L_x_449:
[----:B------:R-:W2:Y:S04]  /*87080*/  LDL R52, [R11+0x10] ;  /* 0x000010000b347983 */ /* 0x000ea80000100800 */
[----:B----4-:R-:W4:Y:S04]  /*87090*/  LDL R23, [R11+0x14] ;  /* 0x000014000b177983 */ /* 0x010f280000100800 */
        /* <DEDUP_REMOVED lines=35> */
[----:B------:R-:W-:Y:S02]  /*872d0*/  LOP3.LUT R51, R52, 0x7ffffffe, RZ, 0xc0, !PT ;  /* 0x7ffffffe34337812 */ /* 0x000fe400078ec0ff */
[----:B------:R-:W-:Y:S02]  /*872e0*/  SEL R42, RZ, 0x9908b0df, P2 ;  /* 0x9908b0dfff2a7807 */ /* 0x000fe40001000000 */
[----:B------:R-:W-:Y:S02]  /*872f0*/  ISETP.NE.U32.AND P2, PT, R15, 0x1, PT ;  /* 0x000000010f00780c */ /* 0x000fe40003f45070 */
[----:B------:R-:W-:-:S02]  /*87300*/  LOP3.LUT R15, R31, 0x1, RZ, 0xc0, !PT ;  /* 0x000000011f0f7812 */ /* 0x000fc400078ec0ff */
[----:B------:R-:W-:Y:S02]  /*87310*/  LOP3.LUT R13, R51, 0x80000000, R13, 0xf8, !PT ;  /* 0x80000000330d7812 */ /* 0x000fe400078ef80d */
[----:B------:R-:W-:Y:S02]  /*87320*/  LOP3.LUT R51, R23, 0x7ffffffe, RZ, 0xc0, !PT ;  /* 0x7ffffffe17337812 */ /* 0x000fe400078ec0ff */
[----:B------:R-:W-:Y:S02]  /*87330*/  SEL R40, RZ, 0x9908b0df, P2 ;  /* 0x9908b0dfff287807 */ /* 0x000fe40001000000 */
[----:B------:R-:W-:Y:S02]  /*87340*/  ISETP.NE.U32.AND P2, PT, R15, 0x1, PT ;  /* 0x000000010f00780c */ /* 0x000fe40003f45070 */
[----:B------:R-:W-:Y:S02]  /*87350*/  LOP3.LUT R15, R25, 0x1, RZ, 0xc0, !PT ;  /* 0x00000001190f7812 */ /* 0x000fe400078ec0ff */
[----:B------:R-:W-:-:S02]  /*87360*/  LOP3.LUT R52, R51, 0x80000000, R52, 0xf8, !PT ;  /* 0x8000000033347812 */ /* 0x000fc400078ef834 */
[----:B------:R-:W-:Y:S01]  /*87370*/  SEL R38, RZ, 0x9908b0df, P2 ;  /* 0x9908b0dfff267807 */ /* 0x000fe20001000000 */
[----:B------:R-:W2:Y:S01]  /*87380*/  LDL R51, [R11+0x650] ;  /* 0x000650000b337983 */ /* 0x000ea20000100800 */
[----:B------:R-:W-:Y:S02]  /*87390*/  ISETP.NE.U32.AND P2, PT, R15, 0x1, PT ;  /* 0x000000010f00780c */ /* 0x000fe40003f45070 */
[----:B------:R-:W-:Y:S02]  /*873a0*/  SHF.R.U32.HI R13, RZ, 0x1, R13 ;  /* 0x00000001ff0d7819 */ /* 0x000fe4000001160d */
[----:B------:R-:W-:Y:S02]  /*873b0*/  LOP3.LUT R15, R29, 0x1, RZ, 0xc0, !PT ;  /* 0x000000011d0f7812 */ /* 0x000fe400078ec0ff */
[----:B------:R-:W-:Y:S02]  /*873c0*/  SHF.R.U32.HI R52, RZ, 0x1, R52 ;  /* 0x00000001ff347819 */ /* 0x000fe40000011634 */
[----:B------:R-:W-:-:S02]  /*873d0*/  SEL R30, RZ, 0x9908b0df, P2 ;  /* 0x9908b0dfff1e7807 */ /* 0x000fc40001000000 */
[----:B------:R-:W-:Y:S02]  /*873e0*/  LOP3.LUT R49, R13, R50, R49, 0x96, !PT ;  /* 0x000000320d317212 */ /* 0x000fe400078e9631 */
[----:B------:R-:W-:Y:S01]  /*873f0*/  ISETP.NE.U32.AND P2, PT, R15, 0x1, PT ;  /* 0x000000010f00780c */ /* 0x000fe20003f45070 */
[----:B------:R-:W3:Y:S01]  /*87400*/  LDL R50, [R11+0x654] ;  /* 0x000654000b327983 */ /* 0x000ee20000100800 */
[----:B------:R-:W-:Y:S02]  /*87410*/  LOP3.LUT R47, R52, R48, R47, 0x96, !PT ;  /* 0x00000030342f7212 */ /* 0x000fe400078e962f */
[----:B------:R-:W-:Y:S01]  /*87420*/  LOP3.LUT R13, R33, 0x7ffffffe, RZ, 0xc0, !PT ;  /* 0x7ffffffe210d7812 */ /* 0x000fe200078ec0ff */
[----:B------:R-:W4:Y:S01]  /*87430*/  LDL R48, [R11+0x658] ;  /* 0x000658000b307983 */ /* 0x000f220000100800 */
[----:B------:R-:W-:Y:S02]  /*87440*/  LOP3.LUT R15, R27, 0x1, RZ, 0xc0, !PT ;  /* 0x000000011b0f7812 */ /* 0x000fe400078ec0ff */
[----:B------:R-:W-:-:S02]  /*87450*/  LOP3.LUT R52, R19, 0x7ffffffe, RZ, 0xc0, !PT ;  /* 0x7ffffffe13347812 */ /* 0x000fc400078ec0ff */
[----:B------:R-:W-:Y:S02]  /*87460*/  SEL R28, RZ, 0x9908b0df, P2 ;  /* 0x9908b0dfff1c7807 */ /* 0x000fe40001000000 */
[----:B------:R-:W-:Y:S02]  /*87470*/  LOP3.LUT R23, R13, 0x80000000, R23, 0xf8, !PT ;  /* 0x800000000d177812 */ /* 0x000fe400078ef817 */
[----:B------:R-:W-:Y:S01]  /*87480*/  LOP3.LUT R52, R52, 0x80000000, R33, 0xf8, !PT ;  /* 0x8000000034347812 */ /* 0x000fe200078ef821 */
[----:B------:R-:W5:Y:S01]  /*87490*/  LDL R13, [R11+0x660] ;  /* 0x000660000b0d7983 */ /* 0x000f620000100800 */
[----:B------:R-:W-:-:S03]  /*874a0*/  ISETP.NE.U32.AND P2, PT, R15, 0x1, PT ;  /* 0x000000010f00780c */ /* 0x000fc60003f45070 */
[----:B------:R-:W5:Y:S01]  /*874b0*/  LDL R15, [R11+0x40] ;  /* 0x000040000b0f7983 */ /* 0x000f620000100800 */
[----:B------:R-:W-:Y:S02]  /*874c0*/  SHF.R.U32.HI R52, RZ, 0x1, R52 ;  /* 0x00000001ff347819 */ /* 0x000fe40000011634 */
[----:B------:R-:W-:Y:S01]  /*874d0*/  SHF.R.U32.HI R23, RZ, 0x1, R23 ;  /* 0x00000001ff177819 */ /* 0x000fe20000011617 */
[----:B------:R-:W5:Y:S01]  /*874e0*/  LDL R33, [R11+0x65c] ;  /* 0x00065c000b217983 */ /* 0x000f620000100800 */
[----:B------:R-:W-:Y:S02]  /*874f0*/  LOP3.LUT R37, R52, R37, R45, 0x96, !PT ;  /* 0x0000002534257212 */ /* 0x000fe400078e962d */
[----:B------:R-:W-:Y:S01]  /*87500*/  LOP3.LUT R52, R46, 0x7ffffffe, RZ, 0xc0, !PT ;  /* 0x7ffffffe2e347812 */ /* 0x000fe200078ec0ff */
[----:B------:R-:W5:Y:S01]  /*87510*/  LDL R45, [R11+0x664] ;  /* 0x000664000b2d7983 */ /* 0x000f620000100800 */
[----:B------:R-:W-:Y:S02]  /*87520*/  LOP3.LUT R23, R23, R35, R36, 0x96, !PT ;  /* 0x0000002317177212 */ /* 0x000fe400078e9624 */
[----:B------:R-:W-:Y:S01]  /*87530*/  LOP3.LUT R52, R52, 0x80000000, R19, 0xf8, !PT ;  /* 0x8000000034347812 */ /* 0x000fe200078ef813 */
[----:B------:R-:W5:Y:S04]  /*87540*/  LDL R35, [R11+0x66c] ;  /* 0x00066c000b237983 */ /* 0x000f680000100800 */
[----:B------:R-:W5:Y:S04]  /*87550*/  LDL R19, [R11+0x668] ;  /* 0x000668000b137983 */ /* 0x000f680000100800 */
[----:B------:R-:W5:Y:S04]  /*87560*/  LDL R36, [R11+0x670] ;  /* 0x000670000b247983 */ /* 0x000f680000100800 */
[----:B------:R0:W-:Y:S04]  /*87570*/  STL [R11+0x10], R47 ;  /* 0x0000102f0b007387 */ /* 0x0001e80000100800 */
[----:B------:R1:W-:Y:S01]  /*87580*/  STL [R11+0x14], R23 ;  /* 0x000014170b007387 */ /* 0x0003e20000100800 */
[----:B0-----:R-:W-:-:S04]  /*87590*/  LOP3.LUT R47, R39, 0x7ffffffe, RZ, 0xc0, !PT ;  /* 0x7ffffffe272f7812 */ /* 0x001fc800078ec0ff */
[----:B------:R-:W-:Y:S02]  /*875a0*/  LOP3.LUT R47, R47, 0x80000000, R46, 0xf8, !PT ;  /* 0x800000002f2f7812 */ /* 0x000fe400078ef82e */
[----:B-1----:R-:W-:Y:S02]  /*875b0*/  LOP3.LUT R23, R43, 0x7ffffffe, RZ, 0xc0, !PT ;  /* 0x7ffffffe2b177812 */ /* 0x002fe400078ec0ff */
[----:B------:R-:W-:Y:S02]  /*875c0*/  LOP3.LUT R46, R31, 0x7ffffffe, RZ, 0xc0, !PT ;  /* 0x7ffffffe1f2e7812 */ /* 0x000fe400078ec0ff */
[----:B------:R-:W-:Y:S02]  /*875d0*/  LOP3.LUT R23, R23, 0x80000000, R39, 0xf8, !PT ;  /* 0x8000000017177812 */ /* 0x000fe400078ef827 */
[----:B------:R-:W-:Y:S02]  /*875e0*/  LOP3.LUT R46, R46, 0x80000000, R41, 0xf8, !PT ;  /* 0x800000002e2e7812 */ /* 0x000fe400078ef829 */
[----:B------:R-:W-:-:S02]  /*875f0*/  SHF.R.U32.HI R52, RZ, 0x1, R52 ;  /* 0x00000001ff347819 */ /* 0x000fc40000011634 */
[----:B------:R-:W-:Y:S02]  /*87600*/  SHF.R.U32.HI R47, RZ, 0x1, R47 ;  /* 0x00000001ff2f7819 */ /* 0x000fe4000001162f */
[----:B------:R-:W-:Y:S02]  /*87610*/  SHF.R.U32.HI R39, RZ, 0x1, R23 ;  /* 0x00000001ff277819 */ /* 0x000fe40000011617 */
[----:B------:R-:W-:Y:S01]  /*87620*/  SHF.R.U32.HI R46, RZ, 0x1, R46 ;  /* 0x00000001ff2e7819 */ /* 0x000fe2000001162e */
[----:B------:R0:W-:Y:S01]  /*87630*/  STL [R11+0x18], R37 ;  /* 0x000018250b007387 */ /* 0x0001e20000100800 */
[----:B------:R-:W-:Y:S02]  /*87640*/  SEL R26, RZ, 0x9908b0df, P2 ;  /* 0x9908b0dfff1a7807 */ /* 0x000fe40001000000 */
[----:B0-----:R-:W-:-:S04]  /*87650*/  LOP3.LUT R37, R41, 0x7ffffffe, RZ, 0xc0, !PT ;  /* 0x7ffffffe29257812 */ /* 0x001fc800078ec0ff */
[----:B------:R-:W-:-:S04]  /*87660*/  LOP3.LUT R37, R37, 0x80000000, R43, 0xf8, !PT ;  /* 0x8000000025257812 */ /* 0x000fc800078ef82b */
[----:B------:R-:W-:Y:S01]  /*87670*/  SHF.R.U32.HI R23, RZ, 0x1, R37 ;  /* 0x00000001ff177819 */ /* 0x000fe20000011625 */
[----:B------:R-:W-:Y:S01]  /*87680*/  STL [R11+0xc], R49 ;  /* 0x00000c310b007387 */ /* 0x000fe20000100800 */
[----:B--2---:R-:W-:Y:S02]  /*87690*/  LOP3.LUT R17, R52, R17, R51, 0x96, !PT ;  /* 0x0000001134117212 */ /* 0x004fe400078e9633 */
[----:B------:R-:W-:-:S04]  /*876a0*/  LOP3.LUT R52, R27, 0x7ffffffe, RZ, 0xc0, !PT ;  /* 0x7ffffffe1b347812 */ /* 0x000fc800078ec0ff */
[----:B------:R-:W-:Y:S02]  /*876b0*/  LOP3.LUT R52, R52, 0x80000000, R29, 0xf8, !PT ;  /* 0x8000000034347812 */ /* 0x000fe400078ef81d */
[----:B---3--:R-:W-:Y:S02]  /*876c0*/  LOP3.LUT R44, R47, R44, R50, 0x96, !PT ;  /* 0x0000002c2f2c7212 */ /* 0x008fe400078e9632 */
[----:B------:R-:W-:Y:S02]  /*876d0*/  LOP3.LUT R50, R29, 0x7ffffffe, RZ, 0xc0, !PT ;  /* 0x7ffffffe1d327812 */ /* 0x000fe400078ec0ff */
[----:B----4-:R-:W-:Y:S02]  /*876e0*/  LOP3.LUT R42, R39, R42, R48, 0x96, !PT ;  /* 0x0000002a272a7212 */ /* 0x010fe400078e9630 */
[----:B------:R-:W-:Y:S02]  /*876f0*/  LOP3.LUT R48, R25, 0x7ffffffe, RZ, 0xc0, !PT ;  /* 0x7ffffffe19307812 */ /* 0x000fe400078ec0ff */
[----:B------:R-:W-:-:S02]  /*87700*/  LOP3.LUT R50, R50, 0x80000000, R25, 0xf8, !PT ;  /* 0x8000000032327812 */ /* 0x000fc400078ef819 */
[----:B-----5:R-:W-:Y:S02]  /*87710*/  LOP3.LUT R46, R46, R38, R13, 0x96, !PT ;  /* 0x000000262e2e7212 */ /* 0x020fe400078e960d */
[C---:B------:R-:W-:Y:S02]  /*87720*/  LOP3.LUT R24, R15.reuse, 0x1, RZ, 0xc0, !PT ;  /* 0x000000010f187812 */ /* 0x040fe400078ec0ff */
[----:B------:R-:W-:Y:S02]  /*87730*/  LOP3.LUT R38, R15, 0x7ffffffe, RZ, 0xc0, !PT ;  /* 0x7ffffffe0f267812 */ /* 0x000fe400078ec0ff */
[----:B------:R-:W-:Y:S02]  /*87740*/  ISETP.NE.U32.AND P2, PT, R24, 0x1, PT ;  /* 0x000000011800780c */ /* 0x000fe40003f45070 */
[----:B------:R-:W-:Y:S02]  /*87750*/  LOP3.LUT R48, R48, 0x80000000, R31, 0xf8, !PT ;  /* 0x8000000030307812 */ /* 0x000fe400078ef81f */
[----:B------:R-:W-:-:S02]  /*87760*/  LOP3.LUT R38, R38, 0x80000000, R27, 0xf8, !PT ;  /* 0x8000000026267812 */ /* 0x000fc400078ef81b */
[----:B------:R-:W-:Y:S02]  /*87770*/  SEL R24, RZ, 0x9908b0df, P2 ;  /* 0x9908b0dfff187807 */ /* 0x000fe40001000000 */
[----:B------:R-:W-:Y:S02]  /*87780*/  SHF.R.U32.HI R48, RZ, 0x1, R48 ;  /* 0x00000001ff307819 */ /* 0x000fe40000011630 */
[----:B------:R-:W-:Y:S02]  /*87790*/  SHF.R.U32.HI R50, RZ, 0x1, R50 ;  /* 0x00000001ff327819 */ /* 0x000fe40000011632 */
[----:B------:R-:W-:Y:S02]  /*877a0*/  SHF.R.U32.HI R52, RZ, 0x1, R52 ;  /* 0x00000001ff347819 */ /* 0x000fe40000011634 */
[----:B------:R-:W-:Y:S01]  /*877b0*/  SHF.R.U32.HI R13, RZ, 0x1, R38 ;  /* 0x00000001ff0d7819 */ /* 0x000fe20000011626 */
[----:B------:R0:W-:Y:S01]  /*877c0*/  STL [R11+0x1c], R17 ;  /* 0x00001c110b007387 */ /* 0x0001e20000100800 */
[----:B------:R-:W-:-:S02]  /*877d0*/  LOP3.LUT R40, R23, R40, R33, 0x96, !PT ;  /* 0x0000002817287212 */ /* 0x000fc400078e9621 */
        /* <DEDUP_REMOVED lines=9> */
[----:B------:R0:W-:Y:S04]  /*87870*/  STL [R11+0x30], R30 ;  /* 0x0000301e0b007387 */ /* 0x0001e80000100800 */
[----:B------:R-:W-:Y:S04]  /*87880*/  STL [R11+0x34], R28 ;  /* 0x0000341c0b007387 */ /* 0x000fe80000100800 */
[----:B------:R-:W-:Y:S04]  /*87890*/  STL [R11+0x38], R52 ;  /* 0x000038340b007387 */ /* 0x000fe80000100800 */
[----:B------:R1:W-:Y:S04]  /*878a0*/  STL [R11+0x3c], R24 ;  /* 0x00003c180b007387 */ /* 0x0003e80000100800 */
[----:B------:R-:W2:Y:S04]  /*878b0*/  LDL R19, [R17+0x44] ;  /* 0x0000440011137983 */ /* 0x000ea80000100800 */
[----:B------:R-:W3:Y:S04]  /*878c0*/  LDL R26, [R17+0x48] ;  /* 0x00004800111a7983 */ /* 0x000ee80000100800 */
[----:B------:R-:W4:Y:S04]  /*878d0*/  LDL R27, [R17+0x678] ;  /* 0x00067800111b7983 */ /* 0x000f280000100800 */
[----:B0-----:R-:W5:Y:S01]  /*878e0*/  LDL R30, [R17+0x67c] ;  /* 0x00067c00111e7983 */ /* 0x001f620000100800 */
[----:B--2---:R-:W-:-:S04]  /*878f0*/  LOP3.LUT R13, R19, 0x1, RZ, 0xc0, !PT ;  /* 0x00000001130d7812 */ /* 0x004fc800078ec0ff */
[----:B------:R-:W-:Y:S02]  /*87900*/  ISETP.NE.U32.AND P2, PT, R13, 0x1, PT ;  /* 0x000000010d00780c */ /* 0x000fe40003f45070 */
[----:B---3--:R-:W-:Y:S02]  /*87910*/  LOP3.LUT R13, R26, 0x1, RZ, 0xc0, !PT ;  /* 0x000000011a0d7812 */ /* 0x008fe400078ec0ff */
[----:B------:R-:W-:Y:S02]  /*87920*/  SEL R25, RZ, 0x9908b0df, P2 ;  /* 0x9908b0dfff197807 */ /* 0x000fe40001000000 */
[----:B------:R-:W-:Y:S02]  /*87930*/  ISETP.NE.U32.AND P2, PT, R13, 0x1, PT ;  /* 0x000000010d00780c */ /* 0x000fe40003f45070 */
[----:B------:R-:W2:Y:S02]  /*87940*/  LDL R13, [R17+0x4c] ;  /* 0x00004c00110d7983 */ /* 0x000ea40000100800 */
[----:B------:R-:W-:-:S02]  /*87950*/  SEL R29, RZ, 0x9908b0df, P2 ;  /* 0x9908b0dfff1d7807 */ /* 0x000fc40001000000 */
[----:B-1----:R-:W-:Y:S02]  /*87960*/  LOP3.LUT R24, R19, 0x7ffffffe, RZ, 0xc0, !PT ;  /* 0x7ffffffe13187812 */ /* 0x002fe400078ec0ff */
        /* <DEDUP_REMOVED lines=23> */
[----:B----4-:R-:W-:-:S07]  /*87ae0*/  IMAD.MOV.U32 R24, RZ, RZ, 0xe3 ;  /* 0x000000e3ff187424 */ /* 0x010fce00078e00ff */
.L_x_450:
[----:B------:R-:W-:-:S05]  /*87af0*/  IMAD R13, R24, 0x4, R1 ;  /* 0x00000004180d7824 */ /* 0x000fca00078e0201 */
[----:B------:R-:W2:Y:S04]  /*87b00*/  LDL R25, [R13+0x4] ;  /* 0x000004000d197983 */ /* 0x000ea80000100800 */
[----:B------:R-:W3:Y:S04]  /*87b10*/  LDL R31, [R13+0x8] ;  /* 0x000008000d1f7983 */ /* 0x000ee80000100800 */
[----:B------:R-:W4:Y:S04]  /*87b20*/  LDL R33, [R13+0xc] ;  /* 0x00000c000d217983 */ /* 0x000f280000100800 */
[----:B------:R-:W4:Y:S04]  /*87b30*/  LDL R27, [R13+-0x38c] ;  /* 0xfffc74000d1b7983 */ /* 0x000f280000100800 */
[----:B-1----:R-:W4:Y:S04]  /*87b40*/  LDL R30, [R13+-0x388] ;  /* 0xfffc78000d1e7983 */ /* 0x002f280000100800 */
        /* <DEDUP_REMOVED lines=114> */
[----:B------:R1:W-:Y:S01]  /*88270*/  STL [R15], R36 ;  /* 0x000000240f007387 */ /* 0x0003e20000100800 */
[----:B------:R-:W-:-:S03]  /*88280*/  VIADD R24, R24, 0xc ;  /* 0x0000000c18187836 */ /* 0x000fc60000000000 */
[----:B------:R1:W-:Y:S04]  /*88290*/  STL [R15+0x4], R30 ;  /* 0x0000041e0f007387 */ /* 0x0003e80000100800 */
[----:B------:R1:W-:Y:S01]  /*882a0*/  STL [R15+0x8], R28 ;  /* 0x0000081c0f007387 */ /* 0x0003e20000100800 */
[----:B------:R-:W-:Y:S02]  /*882b0*/  ISETP.NE.AND P2, PT, R24, 0x26f, PT ;  /* 0x0000026f1800780c */ /* 0x000fe40003f45270 */
[----:B--2---:R-:W-:-:S05]  /*882c0*/  LOP3.LUT R26, R44, R26, R17, 0x96, !PT ;  /* 0x0000001a2c1a7212 */ /* 0x004fca00078e9611 */
[----:B------:R1:W-:Y:S06]  /*882d0*/  STL [R15+0xc], R26 ;  /* 0x00000c1a0f007387 */ /* 0x0003ec0000100800 */
[----:B------:R-:W-:Y:S05]  /*882e0*/  @P2 BRA `(.L_x_450) ;  /* 0xfffffff800002947 */ /* 0x000fea000383ffff */
[----:B------:R-:W2:Y:S04]  /*882f0*/  LDL R17, [R1] ;  /* 0x0000000001117983 */ /* 0x000ea80000100800 */
[----:B------:R-:W3:Y:S01]  /*88300*/  LDL R13, [R1+0x630] ;  /* 0x00063000010d7983 */ /* 0x000ee20000100800 */
[----:B--2---:R-:W-:-:S04]  /*88310*/  LOP3.LUT R11, R17, 0x1, RZ, 0xc0, !PT ;  /* 0x00000001110b7812 */ /* 0x004fc800078ec0ff */
[----:B------:R-:W-:Y:S02]  /*88320*/  ISETP.NE.U32.AND P2, PT, R11, 0x1, PT ;  /* 0x000000010b00780c */ /* 0x000fe40003f45070 */
[----:B------:R-:W2:Y:S01]  /*88330*/  LDL R11, [R1+0x9bc] ;  /* 0x0009bc00010b7983 */ /* 0x000ea20000100800 */
[----:B------:R-:W-:Y:S02]  /*88340*/  LOP3.LUT R24, R17, 0x7ffffffe, RZ, 0xc0, !PT ;  /* 0x7ffffffe11187812 */ /* 0x000fe400078ec0ff */
[----:B-1----:R-:W-:Y:S01]  /*88350*/  SEL R15, RZ, 0x9908b0df, P2 ;  /* 0x9908b0dfff0f7807 */ /* 0x002fe20001000000 */
[----:B------:R-:W-:Y:S01]  /*88360*/  IMAD.MOV.U32 R26, RZ, RZ, RZ ;  /* 0x000000ffff1a7224 */ /* 0x000fe200078e00ff */
[----:B--2---:R-:W-:-:S04]  /*88370*/  LOP3.LUT R11, R24, 0x80000000, R11, 0xf8, !PT ;  /* 0x80000000180b7812 */ /* 0x004fc800078ef80b */
[----:B------:R-:W-:-:S04]  /*88380*/  SHF.R.U32.HI R24, RZ, 0x1, R11 ;  /* 0x00000001ff187819 */ /* 0x000fc8000001160b */
[----:B---3--:R-:W-:-:S05]  /*88390*/  LOP3.LUT R24, R24, R15, R13, 0x96, !PT ;  /* 0x0000000f18187212 */ /* 0x008fca00078e960d */
[----:B------:R2:W-:Y:S02]  /*883a0*/  STL [R1+0x9bc], R24 ;  /* 0x0009bc1801007387 */ /* 0x0005e40000100800 */
.L_x_448:
[----:B------:R-:W-:Y:S05]  /*883b0*/  BSYNC.RECONVERGENT B0 ;  /* 0x0000000000007941 */ /* 0x000fea0003800200 */
.L_x_447:
        /* <DEDUP_REMOVED lines=33> */
.L_x_456:
        /* <DEDUP_REMOVED lines=36> */
.L_x_454:
        /* <DEDUP_REMOVED lines=172> */
.L_x_455:
        /* <DEDUP_REMOVED lines=140> */
.L_x_453:
[----:B--2---:R-:W-:Y:S05]  /*89b90*/  BSYNC.RECONVERGENT B0 ;  /* 0x0000000000007941 */ /* 0x004fea0003800200 */
.L_x_452:
        /* <DEDUP_REMOVED lines=19> */
.L_x_451:
        /* <DEDUP_REMOVED lines=22> */
.L_x_457:
        /* <DEDUP_REMOVED lines=31> */
.L_x_463:
        /* <DEDUP_REMOVED lines=38> */
.L_x_461:
        /* <DEDUP_REMOVED lines=167> */
.L_x_462:
        /* <DEDUP_REMOVED lines=140> */
.L_x_460:
[----:B------:R-:W-:Y:S05]  /*8b5b0*/  BSYNC.RECONVERGENT B0 ;  /* 0x0000000000007941 */ /* 0x000fea0003800200 */
.L_x_459:
[----:B------:R-:W-:-:S05]  /*8b5c0*/  VIADD R24, R24, 0x1 ;  /* 0x0000000118187836 */ /* 0x000fca0000000000 */
[----:B------:R3:W-:Y:S01]  /*8b5d0*/  STL [R1+0x9c0], R24 ;  /* 0x0009c01801007387 */ /* 0x0007e20000100800 */
[----:B------:R-:W-:Y:S05]  /*8b5e0*/  @P1 BRA `(.L_x_463) ;  /* 0xffffffe8008c1947 */ /* 0x000fea000383ffff */
.L_x_458:
[----:B-----5:R-:W-:Y:S01]  /*8b5f0*/  ISETP.GE.AND P1, PT, R24, 0x270, PT ;  /* 0x000002701800780c */ /* 0x020fe20003f26270 */
[----:B------:R-:W-:Y:S01]  /*8b600*/  BSSY.RECONVERGENT B0, `(.L_x_464) ;  /* 0x0000153000007945 */ /* 0x000fe20003800200 */
[----:B------:R-:W-:-:S11]  /*8b610*/  IMAD.MOV.U32 R28, RZ, RZ, R24 ;  /* 0x000000ffff1c7224 */ /* 0x000fd600078e0018 */
        /* <DEDUP_REMOVED lines=33> */
.L_x_466:
        /* <DEDUP_REMOVED lines=168> */
.L_x_467:
        /* <DEDUP_REMOVED lines=136> */
.L_x_465:
[----:B------:R-:W-:Y:S05]  /*8cb30*/  BSYNC.RECONVERGENT B0 ;  /* 0x0000000000007941 */ /* 0x000fea0003800200 */
.L_x_464:
        /* <DEDUP_REMOVED lines=43> */
.L_x_470:
[----:B--2---:R-:W2:Y:S04]  /*8cdf0*/  LDL R50, [R5+0x10] ;  /* 0x0000100005327983 */ /* 0x004ea80000100800 */
[----:B------:R-:W4:Y:S04]  /*8ce00*/  LDL R51, [R5+0x14] ;  /* 0x0000140005337983 */ /* 0x000f280000100800 */
        /* <DEDUP_REMOVED lines=22> */
[----:B------:R-:W2:Y:S02]  /*8cf70*/  LDL R7, [R5+0x1c] ;  /* 0x00001c0005077983 */ /* 0x000ea40000100800 */
[----:B------:R-:W-:Y:S02]  /*8cf80*/  SEL R47, RZ, 0x9908b0df, P1 ;  /* 0x9908b0dfff2f7807 */ /* 0x000fe40000800000 */
[----:B--2---:R-:W-:-:S04]  /*8cf90*/  LOP3.LUT R9, R7, 0x1, RZ, 0xc0, !PT ;  /* 0x0000000107097812 */ /* 0x004fc800078ec0ff */
        /* <DEDUP_REMOVED lines=83> */
[----:B--2---:R-:W-:Y:S02]  /*8d4d0*/  LOP3.LUT R11, R41, 0x7ffffffe, RZ, 0xc0, !PT ;  /* 0x7ffffffe290b7812 */ /* 0x004fe400078ec0ff */
        /* <DEDUP_REMOVED lines=15> */
[----:B--2---:R-:W-:Y:S01]  /*8d5d0*/  IMAD.MOV.U32 R38, RZ, RZ, R5 ;  /* 0x000000ffff267224 */ /* 0x004fe200078e0005 */
[----:B------:R-:W-:Y:S04]  /*8d5e0*/  STL [R5+0x24], R40 ;  /* 0x0000242805007387 */ /* 0x000fe80000100800 */
[----:B------:R-:W-:Y:S04]  /*8d5f0*/  STL [R5+0x30], R50 ;  /* 0x0000303205007387 */ /* 0x000fe80000100800 */
[----:B------:R-:W-:Y:S04]  /*8d600*/  STL [R5+0x38], R26 ;  /* 0x0000381a05007387 */ /* 0x000fe80000100800 */
[----:B------:R2:W-:Y:S04]  /*8d610*/  STL [R5+0x3c], R24 ;  /* 0x00003c1805007387 */ /* 0x0005e80000100800 */
[----:B------:R-:W3:Y:S04]  /*8d620*/  LDL R7, [R38+0x44] ;  /* 0x0000440026077983 */ /* 0x000ee80000100800 */
[----:B------:R-:W4:Y:S04]  /*8d630*/  LDL R15, [R38+0x48] ;  /* 0x00004800260f7983 */ /* 0x000f280000100800 */
        /* <DEDUP_REMOVED lines=12> */
[----:B--2---:R-:W-:Y:S02]  /*8d700*/  LOP3.LUT R24, R7, 0x7ffffffe, RZ, 0xc0, !PT ;  /* 0x7ffffffe07187812 */ /* 0x004fe400078ec0ff */
        /* <DEDUP_REMOVED lines=22> */
.L_x_471:
[----:B------:R-:W2:Y:S04]  /*8d870*/  LDL R9, [R5+-0x8] ;  /* 0xfffff80005097983 */ /* 0x000ea80000100800 */
[----:B------:R-:W4:Y:S04]  /*8d880*/  LDL R46, [R5+-0x4] ;  /* 0xfffffc00052e7983 */ /* 0x000f280000100800 */
[----:B------:R-:W3:Y:S04]  /*8d890*/  LDL R36, [R5+-0xc] ;  /* 0xfffff40005247983 */ /* 0x000ee80000100800 */
[----:B------:R-:W3:Y:S04]  /*8d8a0*/  LDL R49, [R5+-0x394] ;  /* 0xfffc6c0005317983 */ /* 0x000ee80000100800 */
[----:B------:R-:W3:Y:S04]  /*8d8b0*/  LDL R48, [R5+-0x390] ;  /* 0xfffc700005307983 */ /* 0x000ee80000100800 */
[----:B------:R-:W3:Y:S04]  /*8d8c0*/  LDL R19, [R5+0x8] ;  /* 0x0000080005137983 */ /* 0x000ee80000100800 */
[----:B------:R-:W3:Y:S04]  /*8d8d0*/  LDL R24, [R5+0xc] ;  /* 0x00000c0005187983 */ /* 0x000ee80000100800 */
[----:B------:R-:W3:Y:S04]  /*8d8e0*/  LDL R26, [R5+0x10] ;  /* 0x00001000051a7983 */ /* 0x000ee80000100800 */
[----:B------:R-:W3:Y:S04]  /*8d8f0*/  LDL R28, [R5+0x14] ;  /* 0x00001400051c7983 */ /* 0x000ee80000100800 */
[----:B------:R-:W3:Y:S04]  /*8d900*/  LDL R40, [R5+-0x38c] ;  /* 0xfffc740005287983 */ /* 0x000ee80000100800 */
[----:B------:R-:W3:Y:S04]  /*8d910*/  LDL R30, [R5+0x18] ;  /* 0x00001800051e7983 */ /* 0x000ee80000100800 */
[----:B------:R-:W3:Y:S04]  /*8d920*/  LDL R33, [R5+0x1c] ;  /* 0x00001c0005217983 */ /* 0x000ee80000100800 */
[----:B------:R-:W3:Y:S04]  /*8d930*/  LDL R42, [R5+-0x384] ;  /* 0xfffc7c00052a7983 */ /* 0x000ee80000100800 */
[----:B------:R-:W3:Y:S04]  /*8d940*/  LDL R41, [R5+-0x388] ;  /* 0xfffc780005297983 */ /* 0x000ee80000100800 */
[----:B------:R-:W3:Y:S04]  /*8d950*/  LDL R43, [R5+-0x380] ;  /* 0xfffc8000052b7983 */ /* 0x000ee80000100800 */
[----:B------:R-:W3:Y:S04]  /*8d960*/  LDL R44, [R5+-0x37c] ;  /* 0xfffc8400052c7983 */ /* 0x000ee80000100800 */
[----:B------:R-:W3:Y:S01]  /*8d970*/  LDL R51, [R5+-0x370] ;  /* 0xfffc900005337983 */ /* 0x000ee20000100800 */
[----:B--2---:R-:W-:-:S04]  /*8d980*/  LOP3.LUT R11, R9, 0x1, RZ, 0xc0, !PT ;  /* 0x00000001090b7812 */ /* 0x004fc800078ec0ff */
[----:B------:R-:W-:Y:S02]  /*8d990*/  ISETP.NE.U32.AND P1, PT, R11, 0x1, PT ;  /* 0x000000010b00780c */ /* 0x000fe40003f25070 */
[----:B----4-:R-:W-:Y:S02]  /*8d9a0*/  LOP3.LUT R13, R46, 0x1, RZ, 0xc0, !PT ;  /* 0x000000012e0d7812 */ /* 0x010fe400078ec0ff */
[----:B------:R-:W-:Y:S02]  /*8d9b0*/  SEL R11, RZ, 0x9908b0df, P1 ;  /* 0x9908b0dfff0b7807 */ /* 0x000fe40000800000 */
[----:B------:R-:W-:Y:S02]  /*8d9c0*/  ISETP.NE.U32.AND P1, PT, R13, 0x1, PT ;  /* 0x000000010d00780c */ /* 0x000fe40003f25070 */
[----:B------:R-:W2:Y:S02]  /*8d9d0*/  LDL R13, [R5] ;  /* 0x00000000050d7983 */ /* 0x000ea40000100800 */
[----:B------:R-:W-:-:S02]  /*8d9e0*/  SEL R45, RZ, 0x9908b0df, P1 ;  /* 0x9908b0dfff2d7807 */ /* 0x000fc40000800000 */
[----:B------:R-:W-:-:S04]  /*8d9f0*/  LOP3.LUT R50, R46, 0x7ffffffe, RZ, 0xc0, !PT ;  /* 0x7ffffffe2e327812 */ /* 0x000fc800078ec0ff */
[----:B------:R-:W-:Y:S02]  /*8da00*/  LOP3.LUT R50, R50, 0x80000000, R9, 0xf8, !PT ;  /* 0x8000000032327812 */ /* 0x000fe400078ef809 */
[----:B---3--:R-:W-:Y:S02]  /*8da10*/  LOP3.LUT R38, R36, 0x7ffffffe, RZ, 0xc0, !PT ;  /* 0x7ffffffe24267812 */ /* 0x008fe400078ec0ff */
        /* <DEDUP_REMOVED lines=109> */
.L_x_469:
[----:B------:R-:W-:Y:S05]  /*8e0f0*/  BSYNC.RECONVERGENT B0 ;  /* 0x0000000000007941 */ /* 0x000fea0003800200 */
.L_x_468:
        /* <DEDUP_REMOVED lines=43> */
.L_x_474:
        /* <DEDUP_REMOVED lines=168> */
.L_x_475:
        /* <DEDUP_REMOVED lines=136> */
.L_x_473:
[----:B------:R-:W-:Y:S05]  /*8f6b0*/  BSYNC.RECONVERGENT B0 ;  /* 0x0000000000007941 */ /* 0x000fea0003800200 */
.L_x_472:
        /* <DEDUP_REMOVED lines=43> */
.L_x_478:
        /* <DEDUP_REMOVED lines=168> */
.L_x_479:
        /* <DEDUP_REMOVED lines=136> */
.L_x_477:
[----:B------:R-:W-:Y:S05]  /*90c70*/  BSYNC.RECONVERGENT B0 ;  /* 0x0000000000007941 */ /* 0x000fea0003800200 */
.L_x_476:
        /* <DEDUP_REMOVED lines=43> */
.L_x_482:
        /* <DEDUP_REMOVED lines=167> */
.L_x_483:
        /* <DEDUP_REMOVED lines=140> */
.L_x_481:
[----:B------:R-:W-:Y:S05]  /*92260*/  BSYNC.RECONVERGENT B0 ;  /* 0x0000000000007941 */ /* 0x000fea0003800200 */
.L_x_480:
        /* <DEDUP_REMOVED lines=33> */
.L_x_489:
        /* <DEDUP_REMOVED lines=36> */
.L_x_487:
        /* <DEDUP_REMOVED lines=172> */
.L_x_488:
        /* <DEDUP_REMOVED lines=140> */
.L_x_486:
[----:B--2---:R-:W-:Y:S05]  /*93a40*/  BSYNC.RECONVERGENT B0 ;  /* 0x0000000000007941 */ /* 0x004fea0003800200 */
.L_x_485:
        /* <DEDUP_REMOVED lines=20> */
.L_x_484:
[----:B------:R-:W-:-:S09]  /*93b90*/  UISETP.GE.AND UP0, UPT, UR8, 0x1, UPT ;  /* 0x000000010800788c */ /* 0x000fd2000bf06270 */
[----:B------:R-:W-:Y:S05]  /*93ba0*/  BRA.U !UP0, `(.L_x_490) ;  /* 0x0000001508747547 */ /* 0x000fea000b800000 */
[----:B------:R-:W-:-:S05]  /*93bb0*/  UMOV UR4, URZ ;  /* 0x000000ff00047c82 */ /* 0x000fca0008000000 */
.L_x_495:
        /* <DEDUP_REMOVED lines=37> */
.L_x_493:
        /* <DEDUP_REMOVED lines=167> */
.L_x_494:
        /* <DEDUP_REMOVED lines=140> */
.L_x_492:
[----:B------:R-:W-:Y:S05]  /*95140*/  BSYNC.RECONVERGENT B0 ;  /* 0x0000000000007941 */ /* 0x000fea0003800200 */
.L_x_491:
[----:B------:R-:W-:-:S05]  /*95150*/  VIADD R24, R24, 0x1 ;  /* 0x0000000118187836 */ /* 0x000fca0000000000 */
[----:B------:R3:W-:Y:S01]  /*95160*/  STL [R1+0x9c0], R24 ;  /* 0x0009c01801007387 */ /* 0x0007e20000100800 */
[----:B------:R-:W-:Y:S05]  /*95170*/  BRA.U UP1, `(.L_x_495) ;  /* 0xffffffe901907547 */ /* 0x000fea000b83ffff */
.L_x_490:
        /* <DEDUP_REMOVED lines=35> */
.L_x_498:
        /* <DEDUP_REMOVED lines=168> */
.L_x_499:
        /* <DEDUP_REMOVED lines=136> */
.L_x_497:
[----:B------:R-:W-:Y:S05]  /*966b0*/  BSYNC.RECONVERGENT B0 ;  /* 0x0000000000007941 */ /* 0x000fea0003800200 */
.L_x_496:
        /* <DEDUP_REMOVED lines=43> */
.L_x_502:
        /* <DEDUP_REMOVED lines=168> */
.L_x_503:
        /* <DEDUP_REMOVED lines=136> */
.L_x_501:
[----:B------:R-:W-:Y:S05]  /*97c70*/  BSYNC.RECONVERGENT B0 ;  /* 0x0000000000007941 */ /* 0x000fea0003800200 */
.L_x_500:
        /* <DEDUP_REMOVED lines=43> */
.L_x_506:
        /* <DEDUP_REMOVED lines=168> */
.L_x_507:
        /* <DEDUP_REMOVED lines=136> */
.L_x_505:
[----:B------:R-:W-:Y:S05]  /*99230*/  BSYNC.RECONVERGENT B0 ;  /* 0x0000000000007941 */ /* 0x000fea0003800200 */
.L_x_504:
        /* <DEDUP_REMOVED lines=43> */
.L_x_510:
        /* <DEDUP_REMOVED lines=168> */
.L_x_511:
        /* <DEDUP_REMOVED lines=136> */
.L_x_509:
[----:B------:R-:W-:Y:S05]  /*9a7f0*/  BSYNC.RECONVERGENT B0 ;  /* 0x0000000000007941 */ /* 0x000fea0003800200 */
.L_x_508:
        /* <DEDUP_REMOVED lines=43> */
.L_x_514:
        /* <DEDUP_REMOVED lines=167> */
.L_x_515:
        /* <DEDUP_REMOVED lines=140> */
.L_x_513:
[----:B------:R-:W-:Y:S05]  /*9bde0*/  BSYNC.RECONVERGENT B0 ;  /* 0x0000000000007941 */ /* 0x000fea0003800200 */
.L_x_512:
        /* <DEDUP_REMOVED lines=33> */
.L_x_521:
        /* <DEDUP_REMOVED lines=36> */
.L_x_519:
        /* <DEDUP_REMOVED lines=172> */
.L_x_520:
        /* <DEDUP_REMOVED lines=140> */
.L_x_518:
[----:B--2---:R-:W-:Y:S05]  /*9d5c0*/  BSYNC.RECONVERGENT B0 ;  /* 0x0000000000007941 */ /* 0x004fea0003800200 */
.L_x_517:
        /* <DEDUP_REMOVED lines=19> */
.L_x_516:
        /* <DEDUP_REMOVED lines=22> */
.L_x_522:
        /* <DEDUP_REMOVED lines=31> */
.L_x_528:
        /* <DEDUP_REMOVED lines=38> */
.L_x_526:
        /* <DEDUP_REMOVED lines=167> */
.L_x_527:
        /* <DEDUP_REMOVED lines=140> */
.L_x_525:
[----:B------:R-:W-:Y:S05]  /*9efe0*/  BSYNC.RECONVERGENT B0 ;  /* 0x0000000000007941 */ /* 0x000fea0003800200 */
.L_x_524:
[----:B------:R-:W-:-:S05]  /*9eff0*/  VIADD R24, R24, 0x1 ;  /* 0x0000000118187836 */ /* 0x000fca0000000000 */
[----:B------:R3:W-:Y:S01]  /*9f000*/  STL [R1+0x9c0], R24 ;  /* 0x0009c01801007387 */ /* 0x0007e20000100800 */
[----:B------:R-:W-:Y:S05]  /*9f010*/  @P1 BRA `(.L_x_528) ;  /* 0xffffffe8008c1947 */ /* 0x000fea000383ffff */
.L_x_523:
        /* <DEDUP_REMOVED lines=36> */
.L_x_531:
        /* <DEDUP_REMOVED lines=168> */
.L_x_532:
        /* <DEDUP_REMOVED lines=136> */
.L_x_530:
[----:B------:R-:W-:Y:S05]  /*a0560*/  BSYNC.RECONVERGENT B0 ;  /* 0x0000000000007941 */ /* 0x000fea0003800200 */
.L_x_529:
        /* <DEDUP_REMOVED lines=43> */
.L_x_535:
        /* <DEDUP_REMOVED lines=168> */
.L_x_536:
        /* <DEDUP_REMOVED lines=136> */
.L_x_534:
[----:B------:R-:W-:Y:S05]  /*a1b20*/  BSYNC.RECONVERGENT B0 ;  /* 0x0000000000007941 */ /* 0x000fea0003800200 */
.L_x_533:
        /* <DEDUP_REMOVED lines=43> */
.L_x_539:
        /* <DEDUP_REMOVED lines=168> */
.L_x_540:
        /* <DEDUP_REMOVED lines=136> */
.L_x_538:
[----:B------:R-:W-:Y:S05]  /*a30e0*/  BSYNC.RECONVERGENT B0 ;  /* 0x0000000000007941 */ /* 0x000fea0003800200 */
.L_x_537:
        /* <DEDUP_REMOVED lines=43> */
.L_x_543:
        /* <DEDUP_REMOVED lines=168> */
.L_x_544:
        /* <DEDUP_REMOVED lines=136> */
.L_x_542:
[----:B------:R-:W-:Y:S05]  /*a46a0*/  BSYNC.RECONVERGENT B0 ;  /* 0x0000000000007941 */ /* 0x000fea0003800200 */
.L_x_541:
        /* <DEDUP_REMOVED lines=43> */
.L_x_547:
        /* <DEDUP_REMOVED lines=167> */
.L_x_548:
        /* <DEDUP_REMOVED lines=140> */
.L_x_546:
[----:B------:R-:W-:Y:S05]  /*a5c90*/  BSYNC.RECONVERGENT B0 ;  /* 0x0000000000007941 */ /* 0x000fea0003800200 */
.L_x_545:
        /* <DEDUP_REMOVED lines=33> */
.L_x_554:
        /* <DEDUP_REMOVED lines=36> */
.L_x_552:
        /* <DEDUP_REMOVED lines=172> */
.L_x_553:
        /* <DEDUP_REMOVED lines=140> */
.L_x_551:
[----:B--2---:R-:W-:Y:S05]  /*a7470*/  BSYNC.RECONVERGENT B0 ;  /* 0x0000000000007941 */ /* 0x004fea0003800200 */
.L_x_550:
        /* <DEDUP_REMOVED lines=20> */
.L_x_549:
[----:B------:R-:W-:-:S09]  /*a75c0*/  UISETP.GE.AND UP0, UPT, UR8, 0x1, UPT ;  /* 0x000000010800788c */ /* 0x000fd2000bf06270 */
[----:B------:R-:W-:Y:S05]  /*a75d0*/  BRA.U !UP0, `(.L_x_555) ;  /* 0x0000001508747547 */ /* 0x000fea000b800000 */
[----:B------:R-:W-:-:S05]  /*a75e0*/  UMOV UR4, URZ ;  /* 0x000000ff00047c82 */ /* 0x000fca0008000000 */
.L_x_560:
        /* <DEDUP_REMOVED lines=37> */
.L_x_558:
        /* <DEDUP_REMOVED lines=167> */
.L_x_559:
        /* <DEDUP_REMOVED lines=140> */
.L_x_557:
[----:B------:R-:W-:Y:S05]  /*a8b70*/  BSYNC.RECONVERGENT B0 ;  /* 0x0000000000007941 */ /* 0x000fea0003800200 */
.L_x_556:
[----:B------:R-:W-:-:S05]  /*a8b80*/  VIADD R24, R24, 0x1 ;  /* 0x0000000118187836 */ /* 0x000fca0000000000 */
[----:B------:R3:W-:Y:S01]  /*a8b90*/  STL [R1+0x9c0], R24 ;  /* 0x0009c01801007387 */ /* 0x0007e20000100800 */
[----:B------:R-:W-:Y:S05]  /*a8ba0*/  BRA.U UP1, `(.L_x_560) ;  /* 0xffffffe901907547 */ /* 0x000fea000b83ffff */
.L_x_555:
        /* <DEDUP_REMOVED lines=35> */
.L_x_563:
        /* <DEDUP_REMOVED lines=168> */
.L_x_564:
        /* <DEDUP_REMOVED lines=136> */
.L_x_562:
[----:B------:R-:W-:Y:S05]  /*aa0e0*/  BSYNC.RECONVERGENT B0 ;  /* 0x0000000000007941 */ /* 0x000fea0003800200 */
.L_x_561:
        /* <DEDUP_REMOVED lines=43> */
.L_x_567:
        /* <DEDUP_REMOVED lines=168> */
.L_x_568:
        /* <DEDUP_REMOVED lines=136> */
.L_x_566:
[----:B------:R-:W-:Y:S05]  /*ab6a0*/  BSYNC.RECONVERGENT B0 ;  /* 0x0000000000007941 */ /* 0x000fea0003800200 */
.L_x_565:
        /* <DEDUP_REMOVED lines=43> */
.L_x_571:
        /* <DEDUP_REMOVED lines=168> */
.L_x_572:
        /* <DEDUP_REMOVED lines=136> */
.L_x_570:
[----:B------:R-:W-:Y:S05]  /*acc60*/  BSYNC.RECONVERGENT B0 ;  /* 0x0000000000007941 */ /* 0x000fea0003800200 */
.L_x_569:
        /* <DEDUP_REMOVED lines=43> */
.L_x_575:
        /* <DEDUP_REMOVED lines=168> */
.L_x_576:
        /* <DEDUP_REMOVED lines=136> */
.L_x_574:
[----:B------:R-:W-:Y:S05]  /*ae220*/  BSYNC.RECONVERGENT B0 ;  /* 0x0000000000007941 */ /* 0x000fea0003800200 */
.L_x_573:
        /* <DEDUP_REMOVED lines=43> */
.L_x_579:
        /* <DEDUP_REMOVED lines=167> */
.L_x_580:
        /* <DEDUP_REMOVED lines=140> */
.L_x_578:
[----:B------:R-:W-:Y:S05]  /*af810*/  BSYNC.RECONVERGENT B0 ;  /* 0x0000000000007941 */ /* 0x000fea0003800200 */
.L_x_577:
        /* <DEDUP_REMOVED lines=33> */
.L_x_586:
        /* <DEDUP_REMOVED lines=36> */
.L_x_584:
        /* <DEDUP_REMOVED lines=172> */
.L_x_585:
        /* <DEDUP_REMOVED lines=140> */
.L_x_583:
[----:B--2---:R-:W-:Y:S05]  /*b0ff0*/  BSYNC.RECONVERGENT B0 ;  /* 0x0000000000007941 */ /* 0x004fea0003800200 */
.L_x_582:
        /* <DEDUP_REMOVED lines=19> */
.L_x_581:
        /* <DEDUP_REMOVED lines=22> */
.L_x_587:
        /* <DEDUP_REMOVED lines=31> */
.L_x_593:
        /* <DEDUP_REMOVED lines=38> */
.L_x_591:
        /* <DEDUP_REMOVED lines=167> */
.L_x_592:
        /* <DEDUP_REMOVED lines=140> */
.L_x_590:
[----:B------:R-:W-:Y:S05]  /*b2a10*/  BSYNC.RECONVERGENT B0 ;  /* 0x0000000000007941 */ /* 0x000fea0003800200 */
.L_x_589:
[----:B------:R-:W-:-:S05]  /*b2a20*/  VIADD R24, R24, 0x1 ;  /* 0x0000000118187836 */ /* 0x000fca0000000000 */
[----:B------:R3:W-:Y:S01]  /*b2a30*/  STL [R1+0x9c0], R24 ;  /* 0x0009c01801007387 */ /* 0x0007e20000100800 */
[----:B------:R-:W-:Y:S05]  /*b2a40*/  @P1 BRA `(.L_x_593) ;  /* 0xffffffe8008c1947 */ /* 0x000fea000383ffff */
.L_x_588:
        /* <DEDUP_REMOVED lines=36> */
.L_x_596:
        /* <DEDUP_REMOVED lines=168> */
.L_x_597:
        /* <DEDUP_REMOVED lines=136> */
.L_x_595:
[----:B------:R-:W-:Y:S05]  /*b3f90*/  BSYNC.RECONVERGENT B0 ;  /* 0x0000000000007941 */ /* 0x000fea0003800200 */
.L_x_594:
        /* <DEDUP_REMOVED lines=43> */
.L_x_600:
        /* <DEDUP_REMOVED lines=168> */
.L_x_601:
        /* <DEDUP_REMOVED lines=136> */
.L_x_599:
[----:B------:R-:W-:Y:S05]  /*b5550*/  BSYNC.RECONVERGENT B0 ;  /* 0x0000000000007941 */ /* 0x000fea0003800200 */
.L_x_598:
        /* <DEDUP_REMOVED lines=43> */
.L_x_604:
        /* <DEDUP_REMOVED lines=168> */
.L_x_605:
        /* <DEDUP_REMOVED lines=136> */
.L_x_603:
[----:B------:R-:W-:Y:S05]  /*b6b10*/  BSYNC.RECONVERGENT B0 ;  /* 0x0000000000007941 */ /* 0x000fea0003800200 */
.L_x_602:
        /* <DEDUP_REMOVED lines=43> */
.L_x_608:
        /* <DEDUP_REMOVED lines=168> */
.L_x_609:
        /* <DEDUP_REMOVED lines=136> */
.L_x_607:
[----:B------:R-:W-:Y:S05]  /*b80d0*/  BSYNC.RECONVERGENT B0 ;  /* 0x0000000000007941 */ /* 0x000fea0003800200 */
.L_x_606:
        /* <DEDUP_REMOVED lines=43> */
.L_x_612:
        /* <DEDUP_REMOVED lines=167> */
.L_x_613:
        /* <DEDUP_REMOVED lines=140> */
.L_x_611:
[----:B------:R-:W-:Y:S05]  /*b96c0*/  BSYNC.RECONVERGENT B0 ;  /* 0x0000000000007941 */ /* 0x000fea0003800200 */
.L_x_610:
        /* <DEDUP_REMOVED lines=33> */
.L_x_619:
        /* <DEDUP_REMOVED lines=36> */
.L_x_617:
        /* <DEDUP_REMOVED lines=172> */
.L_x_618:
        /* <DEDUP_REMOVED lines=140> */
.L_x_616:
[----:B--2---:R-:W-:Y:S05]  /*baea0*/  BSYNC.RECONVERGENT B0 ;  /* 0x0000000000007941 */ /* 0x004fea0003800200 */
.L_x_615:
        /* <DEDUP_REMOVED lines=20> */
.L_x_614:
[----:B------:R-:W-:-:S09]  /*baff0*/  UISETP.GE.AND UP0, UPT, UR8, 0x1, UPT ;  /* 0x000000010800788c */ /* 0x000fd2000bf06270 */
[----:B------:R-:W-:Y:S05]  /*bb000*/  BRA.U !UP0, `(.L_x_620) ;  /* 0x0000001508747547 */ /* 0x000fea000b800000 */
[----:B------:R-:W-:-:S05]  /*bb010*/  UMOV UR4, URZ ;  /* 0x000000ff00047c82 */ /* 0x000fca0008000000 */
.L_x_625:
        /* <DEDUP_REMOVED lines=37> */
.L_x_623:
        /* <DEDUP_REMOVED lines=167> */
.L_x_624:
        /* <DEDUP_REMOVED lines=140> */
.L_x_622:
[----:B------:R-:W-:Y:S05]  /*bc5a0*/  BSYNC.RECONVERGENT B0 ;  /* 0x0000000000007941 */ /* 0x000fea0003800200 */
.L_x_621:
[----:B------:R-:W-:-:S05]  /*bc5b0*/  VIADD R24, R24, 0x1 ;  /* 0x0000000118187836 */ /* 0x000fca0000000000 */
[----:B------:R3:W-:Y:S01]  /*bc5c0*/  STL [R1+0x9c0], R24 ;  /* 0x0009c01801007387 */ /* 0x0007e20000100800 */
[----:B------:R-:W-:Y:S05]  /*bc5d0*/  BRA.U UP1, `(.L_x_625) ;  /* 0xffffffe901907547 */ /* 0x000fea000b83ffff */
.L_x_620:
        /* <DEDUP_REMOVED lines=35> */
.L_x_628:
        /* <DEDUP_REMOVED lines=168> */
.L_x_629:
        /* <DEDUP_REMOVED lines=136> */
.L_x_627:
[----:B------:R-:W-:Y:S05]  /*bdb10*/  BSYNC.RECONVERGENT B0 ;  /* 0x0000000000007941 */ /* 0x000fea0003800200 */
.L_x_626:
        /* <DEDUP_REMOVED lines=43> */
.L_x_632:
        /* <DEDUP_REMOVED lines=168> */
.L_x_633:
        /* <DEDUP_REMOVED lines=136> */
.L_x_631:
[----:B------:R-:W-:Y:S05]  /*bf0d0*/  BSYNC.RECONVERGENT B0 ;  /* 0x0000000000007941 */ /* 0x000fea0003800200 */
.L_x_630:
        /* <DEDUP_REMOVED lines=43> */
.L_x_636:
        /* <DEDUP_REMOVED lines=168> */
.L_x_637:
        /* <DEDUP_REMOVED lines=136> */
.L_x_635:
[----:B------:R-:W-:Y:S05]  /*c0690*/  BSYNC.RECONVERGENT B0 ;  /* 0x0000000000007941 */ /* 0x000fea0003800200 */
.L_x_634:
        /* <DEDUP_REMOVED lines=43> */
.L_x_640:
        /* <DEDUP_REMOVED lines=168> */
.L_x_641:
        /* <DEDUP_REMOVED lines=136> */
.L_x_639:
[----:B------:R-:W-:Y:S05]  /*c1c50*/  BSYNC.RECONVERGENT B0 ;  /* 0x0000000000007941 */ /* 0x000fea0003800200 */
.L_x_638:
        /* <DEDUP_REMOVED lines=43> */
.L_x_644:
        /* <DEDUP_REMOVED lines=167> */
.L_x_645:
        /* <DEDUP_REMOVED lines=140> */
.L_x_643:
[----:B------:R-:W-:Y:S05]  /*c3240*/  BSYNC.RECONVERGENT B0 ;  /* 0x0000000000007941 */ /* 0x000fea0003800200 */
.L_x_642:
        /* <DEDUP_REMOVED lines=33> */
.L_x_651:
        /* <DEDUP_REMOVED lines=36> */
.L_x_649:
        /* <DEDUP_REMOVED lines=172> */
.L_x_650:
        /* <DEDUP_REMOVED lines=140> */
.L_x_648:
[----:B--2---:R-:W-:Y:S05]  /*c4a20*/  BSYNC.RECONVERGENT B0 ;  /* 0x0000000000007941 */ /* 0x004fea0003800200 */
.L_x_647:
        /* <DEDUP_REMOVED lines=19> */
.L_x_646:
        /* <DEDUP_REMOVED lines=22> */
.L_x_652:
        /* <DEDUP_REMOVED lines=31> */
.L_x_658:
        /* <DEDUP_REMOVED lines=38> */
.L_x_656:
        /* <DEDUP_REMOVED lines=167> */
.L_x_657:
        /* <DEDUP_REMOVED lines=140> */
.L_x_655:
[----:B------:R-:W-:Y:S05]  /*c6440*/  BSYNC.RECONVERGENT B0 ;  /* 0x0000000000007941 */ /* 0x000fea0003800200 */
.L_x_654:
[----:B------:R-:W-:-:S05]  /*c6450*/  VIADD R24, R24, 0x1 ;  /* 0x0000000118187836 */ /* 0x000fca0000000000 */
[----:B------:R3:W-:Y:S01]  /*c6460*/  STL [R1+0x9c0], R24 ;  /* 0x0009c01801007387 */ /* 0x0007e20000100800 */
[----:B------:R-:W-:Y:S05]  /*c6470*/  @P1 BRA `(.L_x_658) ;  /* 0xffffffe8008c1947 */ /* 0x000fea000383ffff */
.L_x_653:
        /* <DEDUP_REMOVED lines=36> */
.L_x_661:
        /* <DEDUP_REMOVED lines=168> */
.L_x_662:
        /* <DEDUP_REMOVED lines=136> */
.L_x_660:
[----:B------:R-:W-:Y:S05]  /*c79c0*/  BSYNC.RECONVERGENT B0 ;  /* 0x0000000000007941 */ /* 0x000fea0003800200 */
.L_x_659:
        /* <DEDUP_REMOVED lines=43> */
.L_x_665:
        /* <DEDUP_REMOVED lines=168> */
.L_x_666:
        /* <DEDUP_REMOVED lines=136> */
.L_x_664:
[----:B------:R-:W-:Y:S05]  /*c8f80*/  BSYNC.RECONVERGENT B0 ;  /* 0x0000000000007941 */ /* 0x000fea0003800200 */
.L_x_663:
        /* <DEDUP_REMOVED lines=43> */
.L_x_669:
        /* <DEDUP_REMOVED lines=168> */
.L_x_670:
        /* <DEDUP_REMOVED lines=136> */
.L_x_668:
[----:B------:R-:W-:Y:S05]  /*ca540*/  BSYNC.RECONVERGENT B0 ;  /* 0x0000000000007941 */ /* 0x000fea0003800200 */
.L_x_667:
        /* <DEDUP_REMOVED lines=43> */
.L_x_673:
        /* <DEDUP_REMOVED lines=168> */
.L_x_674:
        /* <DEDUP_REMOVED lines=136> */
.L_x_672:
[----:B------:R-:W-:Y:S05]  /*cbb00*/  BSYNC.RECONVERGENT B0 ;  /* 0x0000000000007941 */ /* 0x000fea0003800200 */
.L_x_671:
        /* <DEDUP_REMOVED lines=43> */
.L_x_677:
        /* <DEDUP_REMOVED lines=167> */
.L_x_678:
        /* <DEDUP_REMOVED lines=140> */
.L_x_676:
[----:B------:R-:W-:Y:S05]  /*cd0f0*/  BSYNC.RECONVERGENT B0 ;  /* 0x0000000000007941 */ /* 0x000fea0003800200 */
.L_x_675:
        /* <DEDUP_REMOVED lines=33> */
.L_x_684:
        /* <DEDUP_REMOVED lines=36> */
.L_x_682:
        /* <DEDUP_REMOVED lines=172> */
.L_x_683:
        /* <DEDUP_REMOVED lines=140> */
.L_x_681:
[----:B--2---:R-:W-:Y:S05]  /*ce8d0*/  BSYNC.RECONVERGENT B0 ;  /* 0x0000000000007941 */ /* 0x004fea0003800200 */
.L_x_680:
        /* <DEDUP_REMOVED lines=20> */
.L_x_679:
[----:B------:R-:W-:-:S09]  /*cea20*/  UISETP.GE.AND UP0, UPT, UR8, 0x1, UPT ;  /* 0x000000010800788c */ /* 0x000fd2000bf06270 */
[----:B------:R-:W-:Y:S05]  /*cea30*/  BRA.U !UP0, `(.L_x_685) ;  /* 0x0000001508747547 */ /* 0x000fea000b800000 */
[----:B------:R-:W-:-:S05]  /*cea40*/  UMOV UR4, URZ ;  /* 0x000000ff00047c82 */ /* 0x000fca0008000000 */
.L_x_690:
        /* <DEDUP_REMOVED lines=37> */
.L_x_688:
        /* <DEDUP_REMOVED lines=167> */
.L_x_689:
        /* <DEDUP_REMOVED lines=140> */
.L_x_687:
[----:B------:R-:W-:Y:S05]  /*cffd0*/  BSYNC.RECONVERGENT B0 ;  /* 0x0000000000007941 */ /* 0x000fea0003800200 */
.L_x_686:
[----:B------:R-:W-:-:S05]  /*cffe0*/  VIADD R24, R24, 0x1 ;  /* 0x0000000118187836 */ /* 0x000fca0000000000 */
[----:B------:R3:W-:Y:S01]  /*cfff0*/  STL [R1+0x9c0], R24 ;  /* 0x0009c01801007387 */ /* 0x0007e20000100800 */
[----:B------:R-:W-:Y:S05]  /*d0000*/  BRA.U UP1, `(.L_x_690) ;  /* 0xffffffe901907547 */ /* 0x000fea000b83ffff */
.L_x_685:
        /* <DEDUP_REMOVED lines=35> */
.L_x_693:
        /* <DEDUP_REMOVED lines=168> */
.L_x_694:
        /* <DEDUP_REMOVED lines=136> */
.L_x_692:
[----:B------:R-:W-:Y:S05]  /*d1540*/  BSYNC.RECONVERGENT B0 ;  /* 0x0000000000007941 */ /* 0x000fea0003800200 */
.L_x_691:
        /* <DEDUP_REMOVED lines=43> */
.L_x_697:
        /* <DEDUP_REMOVED lines=168> */
.L_x_698:
        /* <DEDUP_REMOVED lines=136> */
.L_x_696:
[----:B------:R-:W-:Y:S05]  /*d2b00*/  BSYNC.RECONVERGENT B0 ;  /* 0x0000000000007941 */ /* 0x000fea0003800200 */
.L_x_695:
        /* <DEDUP_REMOVED lines=43> */
.L_x_701:
        /* <DEDUP_REMOVED lines=168> */
.L_x_702:
        /* <DEDUP_REMOVED lines=136> */
.L_x_700:
[----:B------:R-:W-:Y:S05]  /*d40c0*/  BSYNC.RECONVERGENT B0 ;  /* 0x0000000000007941 */ /* 0x000fea0003800200 */
.L_x_699:
        /* <DEDUP_REMOVED lines=43> */
.L_x_705:
        /* <DEDUP_REMOVED lines=168> */
.L_x_706:
        /* <DEDUP_REMOVED lines=136> */
.L_x_704:
[----:B------:R-:W-:Y:S05]  /*d5680*/  BSYNC.RECONVERGENT B0 ;  /* 0x0000000000007941 */ /* 0x000fea0003800200 */
.L_x_703:
        /* <DEDUP_REMOVED lines=43> */
.L_x_709:
        /* <DEDUP_REMOVED lines=167> */
.L_x_710:
        /* <DEDUP_REMOVED lines=140> */
.L_x_708:
[----:B------:R-:W-:Y:S05]  /*d6c70*/  BSYNC.RECONVERGENT B0 ;  /* 0x0000000000007941 */ /* 0x000fea0003800200 */
.L_x_707:
        /* <DEDUP_REMOVED lines=33> */
.L_x_716:
        /* <DEDUP_REMOVED lines=36> */
.L_x_714:
        /* <DEDUP_REMOVED lines=172> */
.L_x_715:
        /* <DEDUP_REMOVED lines=140> */
.L_x_713:
[----:B--2---:R-:W-:Y:S05]  /*d8450*/  BSYNC.RECONVERGENT B0 ;  /* 0x0000000000007941 */ /* 0x004fea0003800200 */
.L_x_712:
        /* <DEDUP_REMOVED lines=19> */
.L_x_711:
        /* <DEDUP_REMOVED lines=22> */
.L_x_717:
        /* <DEDUP_REMOVED lines=31> */
.L_x_723:
        /* <DEDUP_REMOVED lines=38> */
.L_x_721:
        /* <DEDUP_REMOVED lines=167> */
.L_x_722:
        /* <DEDUP_REMOVED lines=140> */
.L_x_720:
[----:B------:R-:W-:Y:S05]  /*d9e70*/  BSYNC.RECONVERGENT B0 ;  /* 0x0000000000007941 */ /* 0x000fea0003800200 */
.L_x_719:
[----:B------:R-:W-:-:S05]  /*d9e80*/  VIADD R24, R24, 0x1 ;  /* 0x0000000118187836 */ /* 0x000fca0000000000 */
[----:B------:R3:W-:Y:S01]  /*d9e90*/  STL [R1+0x9c0], R24 ;  /* 0x0009c01801007387 */ /* 0x0007e20000100800 */
[----:B------:R-:W-:Y:S05]  /*d9ea0*/  @P1 BRA `(.L_x_723) ;  /* 0xffffffe8008c1947 */ /* 0x000fea000383ffff */
.L_x_718:
        /* <DEDUP_REMOVED lines=36> */
.L_x_726:
        /* <DEDUP_REMOVED lines=168> */
.L_x_727:
        /* <DEDUP_REMOVED lines=136> */
.L_x_725:
[----:B------:R-:W-:Y:S05]  /*db3f0*/  BSYNC.RECONVERGENT B0 ;  /* 0x0000000000007941 */ /* 0x000fea0003800200 */
.L_x_724:
        /* <DEDUP_REMOVED lines=43> */
.L_x_730:
        /* <DEDUP_REMOVED lines=168> */
.L_x_731:
        /* <DEDUP_REMOVED lines=136> */
.L_x_729:
[----:B------:R-:W-:Y:S05]  /*dc9b0*/  BSYNC.RECONVERGENT B0 ;  /* 0x0000000000007941 */ /* 0x000fea0003800200 */
.L_x_728:
        /* <DEDUP_REMOVED lines=43> */
.L_x_734:
        /* <DEDUP_REMOVED lines=168> */
.L_x_735:
        /* <DEDUP_REMOVED lines=136> */
.L_x_733:
[----:B------:R-:W-:Y:S05]  /*ddf70*/  BSYNC.RECONVERGENT B0 ;  /* 0x0000000000007941 */ /* 0x000fea0003800200 */
.L_x_732:
        /* <DEDUP_REMOVED lines=43> */
.L_x_738:
        /* <DEDUP_REMOVED lines=168> */
.L_x_739:
        /* <DEDUP_REMOVED lines=136> */
.L_x_737:
[----:B------:R-:W-:Y:S05]  /*df530*/  BSYNC.RECONVERGENT B0 ;  /* 0x0000000000007941 */ /* 0x000fea0003800200 */
.L_x_736:
        /* <DEDUP_REMOVED lines=43> */
.L_x_742:
        /* <DEDUP_REMOVED lines=167> */
.L_x_743:
        /* <DEDUP_REMOVED lines=140> */
.L_x_741:
[----:B------:R-:W-:Y:S05]  /*e0b20*/  BSYNC.RECONVERGENT B0 ;  /* 0x0000000000007941 */ /* 0x000fea0003800200 */
.L_x_740:
        /* <DEDUP_REMOVED lines=33> */
.L_x_749:
        /* <DEDUP_REMOVED lines=36> */
.L_x_747:
        /* <DEDUP_REMOVED lines=172> */
.L_x_748:
        /* <DEDUP_REMOVED lines=140> */
.L_x_746:
[----:B--2---:R-:W-:Y:S05]  /*e2300*/  BSYNC.RECONVERGENT B0 ;  /* 0x0000000000007941 */ /* 0x004fea0003800200 */
.L_x_745:
        /* <DEDUP_REMOVED lines=20> */
.L_x_744:
[----:B------:R-:W-:-:S09]  /*e2450*/  UISETP.GE.AND UP0, UPT, UR8, 0x1, UPT ;  /* 0x000000010800788c */ /* 0x000fd2000bf06270 */
[----:B------:R-:W-:Y:S05]  /*e2460*/  BRA.U !UP0, `(.L_x_750) ;  /* 0x0000001508747547 */ /* 0x000fea000b800000 */
[----:B------:R-:W-:-:S05]  /*e2470*/  UMOV UR4, URZ ;  /* 0x000000ff00047c82 */ /* 0x000fca0008000000 */
.L_x_755:
        /* <DEDUP_REMOVED lines=37> */
.L_x_753:
        /* <DEDUP_REMOVED lines=167> */
.L_x_754:
        /* <DEDUP_REMOVED lines=140> */
.L_x_752:
[----:B------:R-:W-:Y:S05]  /*e3a00*/  BSYNC.RECONVERGENT B0 ;  /* 0x0000000000007941 */ /* 0x000fea0003800200 */
.L_x_751:
[----:B------:R-:W-:-:S05]  /*e3a10*/  VIADD R24, R24, 0x1 ;  /* 0x0000000118187836 */ /* 0x000fca0000000000 */
[----:B------:R3:W-:Y:S01]  /*e3a20*/  STL [R1+0x9c0], R24 ;  /* 0x0009c01801007387 */ /* 0x0007e20000100800 */
[----:B------:R-:W-:Y:S05]  /*e3a30*/  BRA.U UP1, `(.L_x_755) ;  /* 0xffffffe901907547 */ /* 0x000fea000b83ffff */
.L_x_750:
        /* <DEDUP_REMOVED lines=35> */
.L_x_758:
        /* <DEDUP_REMOVED lines=168> */
.L_x_759:
        /* <DEDUP_REMOVED lines=136> */
.L_x_757:
[----:B------:R-:W-:Y:S05]  /*e4f70*/  BSYNC.RECONVERGENT B0 ;  /* 0x0000000000007941 */ /* 0x000fea0003800200 */
.L_x_756:
        /* <DEDUP_REMOVED lines=43> */
.L_x_762:
        /* <DEDUP_REMOVED lines=168> */
.L_x_763:
        /* <DEDUP_REMOVED lines=136> */
.L_x_761:
[----:B------:R-:W-:Y:S05]  /*e6530*/  BSYNC.RECONVERGENT B0 ;  /* 0x0000000000007941 */ /* 0x000fea0003800200 */
.L_x_760:
        /* <DEDUP_REMOVED lines=43> */
.L_x_766:
        /* <DEDUP_REMOVED lines=168> */
.L_x_767:
        /* <DEDUP_REMOVED lines=136> */
.L_x_765:
[----:B------:R-:W-:Y:S05]  /*e7af0*/  BSYNC.RECONVERGENT B0 ;  /* 0x0000000000007941 */ /* 0x000fea0003800200 */
.L_x_764:
        /* <DEDUP_REMOVED lines=43> */
.L_x_770:
        /* <DEDUP_REMOVED lines=168> */
.L_x_771:
        /* <DEDUP_REMOVED lines=136> */
.L_x_769:
[----:B------:R-:W-:Y:S05]  /*e90b0*/  BSYNC.RECONVERGENT B0 ;  /* 0x0000000000007941 */ /* 0x000fea0003800200 */
.L_x_768:
        /* <DEDUP_REMOVED lines=43> */
.L_x_774:
        /* <DEDUP_REMOVED lines=167> */
.L_x_775:
        /* <DEDUP_REMOVED lines=140> */
.L_x_773:
[----:B------:R-:W-:Y:S05]  /*ea6a0*/  BSYNC.RECONVERGENT B0 ;  /* 0x0000000000007941 */ /* 0x000fea0003800200 */
.L_x_772:
        /* <DEDUP_REMOVED lines=33> */
.L_x_781:
        /* <DEDUP_REMOVED lines=36> */
.L_x_779:
        /* <DEDUP_REMOVED lines=172> */
.L_x_780:
        /* <DEDUP_REMOVED lines=140> */
.L_x_778:
[----:B--2---:R-:W-:Y:S05]  /*ebe80*/  BSYNC.RECONVERGENT B0 ;  /* 0x0000000000007941 */ /* 0x004fea0003800200 */
.L_x_777:
        /* <DEDUP_REMOVED lines=19> */
.L_x_776:
[----:B------:R-:W-:Y:S01]  /*ebfc0*/  SHF.R.U32.HI R3, RZ, 0x1e, R6 ;  /* 0x0000001eff037819 */ /* 0x000fe20000011606 */
[----:B------:R-:W-:Y:S01]  /*ebfd0*/  IMAD.MOV.U32 R26, RZ, RZ, 0x1 ;  /* 0x00000001ff1a7424 */ /* 0x000fe200078e00ff */
[----:B------:R-:W-:Y:S01]  /*ebfe0*/  PLOP3.LUT P1, PT, P1, P2, PT, 0x80, 0x8 ;  /* 0x000000000008781c */ /* 0x000fe20000f25070 */
[----:B------:R-:W-:Y:S01]  /*ebff0*/  IMAD.MOV.U32 R30, RZ, RZ, 0x270 ;  /* 0x00000270ff1e7424 */ /* 0x000fe200078e00ff */
[----:B------:R-:W-:Y:S01]  /*ec000*/  LOP3.LUT R3, R3, R6, RZ, 0x3c, !PT ;  /* 0x0000000603037212 */ /* 0x000fe200078e3cff */
[----:B------:R-:W-:-:S03]  /*ec010*/  VIADD R28, R1, 0x4 ;  /* 0x00000004011c7836 */ /* 0x000fc60000000000 */
[----:B------:R2:W-:Y:S01]  /*ec020*/  STL [R1+0x9c0], R30 ;  /* 0x0009c01e01007387 */ /* 0x0005e20000100800 */
[----:B------:R-:W-:-:S05]  /*ec030*/  IMAD R7, R3, 0x6c078965, R26 ;  /* 0x6c07896503077824 */ /* 0x000fca00078e021a */
[----:B------:R-:W-:Y:S01]  /*ec040*/  SHF.R.U32.HI R24, RZ, 0x1e, R7 ;  /* 0x0000001eff187819 */ /* 0x000fe20000011607 */
[----:B------:R2:W-:Y:S03]  /*ec050*/  STL.64 [R1], R6 ;  /* 0x0000000601007387 */ /* 0x0005e60000100a00 */
        /* <DEDUP_REMOVED lines=10> */
.L_x_782:
        /* <DEDUP_REMOVED lines=31> */
.L_x_788:
        /* <DEDUP_REMOVED lines=38> */
.L_x_786:
        /* <DEDUP_REMOVED lines=167> */
.L_x_787:
        /* <DEDUP_REMOVED lines=140> */
.L_x_785:
[----:B------:R-:W-:Y:S05]  /*ed880*/  BSYNC.RECONVERGENT B0 ;  /* 0x0000000000007941 */ /* 0x000fea0003800200 */
.L_x_784:
[----:B------:R-:W-:-:S05]  /*ed890*/  VIADD R24, R24, 0x1 ;  /* 0x0000000118187836 */ /* 0x000fca0000000000 */
[----:B------:R3:W-:Y:S01]  /*ed8a0*/  STL [R1+0x9c0], R24 ;  /* 0x0009c01801007387 */ /* 0x0007e20000100800 */
[----:B------:R-:W-:Y:S05]  /*ed8b0*/  @P2 BRA `(.L_x_788) ;  /* 0xffffffe8008c2947 */ /* 0x000fea000383ffff */
.L_x_783:
        /* <DEDUP_REMOVED lines=36> */
.L_x_791:
        /* <DEDUP_REMOVED lines=168> */
.L_x_792:
        /* <DEDUP_REMOVED lines=136> */
.L_x_790:
[----:B------:R-:W-:Y:S05]  /*eee00*/  BSYNC.RECONVERGENT B0 ;  /* 0x0000000000007941 */ /* 0x000fea0003800200 */
.L_x_789:
        /* <DEDUP_REMOVED lines=43> */
.L_x_795:
        /* <DEDUP_REMOVED lines=168> */
.L_x_796:
        /* <DEDUP_REMOVED lines=136> */
.L_x_794:
[----:B------:R-:W-:Y:S05]  /*f03c0*/  BSYNC.RECONVERGENT B0 ;  /* 0x0000000000007941 */ /* 0x000fea0003800200 */
.L_x_793:
        /* <DEDUP_REMOVED lines=43> */
.L_x_799:
        /* <DEDUP_REMOVED lines=168> */
.L_x_800:
        /* <DEDUP_REMOVED lines=136> */
.L_x_798:
[----:B------:R-:W-:Y:S05]  /*f1980*/  BSYNC.RECONVERGENT B0 ;  /* 0x0000000000007941 */ /* 0x000fea0003800200 */
.L_x_797:
        /* <DEDUP_REMOVED lines=43> */
.L_x_803:
        /* <DEDUP_REMOVED lines=168> */
.L_x_804:
        /* <DEDUP_REMOVED lines=136> */
.L_x_802:
[----:B------:R-:W-:Y:S05]  /*f2f40*/  BSYNC.RECONVERGENT B0 ;  /* 0x0000000000007941 */ /* 0x000fea0003800200 */
.L_x_801:
        /* <DEDUP_REMOVED lines=43> */
.L_x_807:
        /* <DEDUP_REMOVED lines=167> */
.L_x_808:
        /* <DEDUP_REMOVED lines=140> */
.L_x_806:
[----:B------:R-:W-:Y:S05]  /*f4530*/  BSYNC.RECONVERGENT B0 ;  /* 0x0000000000007941 */ /* 0x000fea0003800200 */
.L_x_805:
        /* <DEDUP_REMOVED lines=33> */
.L_x_814:
        /* <DEDUP_REMOVED lines=36> */
.L_x_812:
        /* <DEDUP_REMOVED lines=172> */
.L_x_813:
        /* <DEDUP_REMOVED lines=140> */
.L_x_811:
[----:B--2---:R-:W-:Y:S05]  /*f5d10*/  BSYNC.RECONVERGENT B0 ;  /* 0x0000000000007941 */ /* 0x004fea0003800200 */
.L_x_810:
        /* <DEDUP_REMOVED lines=20> */
.L_x_809:
[----:B------:R-:W-:-:S09]  /*f5e60*/  UISETP.GE.AND UP0, UPT, UR8, 0x1, UPT ;  /* 0x000000010800788c */ /* 0x000fd2000bf06270 */
[----:B------:R-:W-:Y:S05]  /*f5e70*/  BRA.U !UP0, `(.L_x_815) ;  /* 0x0000001508747547 */ /* 0x000fea000b800000 */
[----:B------:R-:W-:-:S05]  /*f5e80*/  UMOV UR4, URZ ;  /* 0x000000ff00047c82 */ /* 0x000fca0008000000 */
.L_x_820:
        /* <DEDUP_REMOVED lines=37> */
.L_x_818:
        /* <DEDUP_REMOVED lines=167> */
.L_x_819:
        /* <DEDUP_REMOVED lines=140> */
.L_x_817:
[----:B------:R-:W-:Y:S05]  /*f7410*/  BSYNC.RECONVERGENT B0 ;  /* 0x0000000000007941 */ /* 0x000fea0003800200 */
.L_x_816:
[----:B------:R-:W-:-:S05]  /*f7420*/  VIADD R24, R24, 0x1 ;  /* 0x0000000118187836 */ /* 0x000fca0000000000 */
[----:B------:R3:W-:Y:S01]  /*f7430*/  STL [R1+0x9c0], R24 ;  /* 0x0009c01801007387 */ /* 0x0007e20000100800 */
[----:B------:R-:W-:Y:S05]  /*f7440*/  BRA.U UP1, `(.L_x_820) ;  /* 0xffffffe901907547 */ /* 0x000fea000b83ffff */
.L_x_815:
        /* <DEDUP_REMOVED lines=35> */
.L_x_823:
        /* <DEDUP_REMOVED lines=168> */
.L_x_824:
        /* <DEDUP_REMOVED lines=136> */
.L_x_822:
[----:B------:R-:W-:Y:S05]  /*f8980*/  BSYNC.RECONVERGENT B0 ;  /* 0x0000000000007941 */ /* 0x000fea0003800200 */
.L_x_821:
        /* <DEDUP_REMOVED lines=43> */
.L_x_827:
        /* <DEDUP_REMOVED lines=168> */
.L_x_828:
        /* <DEDUP_REMOVED lines=136> */
.L_x_826:
[----:B------:R-:W-:Y:S05]  /*f9f40*/  BSYNC.RECONVERGENT B0 ;  /* 0x0000000000007941 */ /* 0x000fea0003800200 */
.L_x_825:
        /* <DEDUP_REMOVED lines=43> */
.L_x_831:
        /* <DEDUP_REMOVED lines=168> */
.L_x_832:
        /* <DEDUP_REMOVED lines=136> */
.L_x_830:
[----:B------:R-:W-:Y:S05]  /*fb500*/  BSYNC.RECONVERGENT B0 ;  /* 0x0000000000007941 */ /* 0x000fea0003800200 */
.L_x_829:
        /* <DEDUP_REMOVED lines=43> */
.L_x_835:
        /* <DEDUP_REMOVED lines=168> */
.L_x_836:
        /* <DEDUP_REMOVED lines=136> */
.L_x_834:
[----:B------:R-:W-:Y:S05]  /*fcac0*/  BSYNC.RECONVERGENT B0 ;  /* 0x0000000000007941 */ /* 0x000fea0003800200 */
.L_x_833:
        /* <DEDUP_REMOVED lines=43> */
.L_x_839:
        /* <DEDUP_REMOVED lines=167> */
.L_x_840:
        /* <DEDUP_REMOVED lines=140> */
.L_x_838:
[----:B------:R-:W-:Y:S05]  /*fe0b0*/  BSYNC.RECONVERGENT B0 ;  /* 0x0000000000007941 */ /* 0x000fea0003800200 */
.L_x_837:
        /* <DEDUP_REMOVED lines=33> */
.L_x_846:
        /* <DEDUP_REMOVED lines=36> */
.L_x_844:
        /* <DEDUP_REMOVED lines=172> */
.L_x_845:
        /* <DEDUP_REMOVED lines=140> */
.L_x_843:
[----:B--2---:R-:W-:Y:S05]  /*ff890*/  BSYNC.RECONVERGENT B0 ;  /* 0x0000000000007941 */ /* 0x004fea0003800200 */
.L_x_842:
        /* <DEDUP_REMOVED lines=19> */
.L_x_841:
        /* <DEDUP_REMOVED lines=20> */
.L_x_847:
        /* <DEDUP_REMOVED lines=31> */
.L_x_853:
        /* <DEDUP_REMOVED lines=38> */
.L_x_851:
        /* <DEDUP_REMOVED lines=167> */
.L_x_852:
        /* <DEDUP_REMOVED lines=140> */
.L_x_850:
[----:B------:R-:W-:Y:S05]  /*101290*/  BSYNC.RECONVERGENT B0 ;  /* 0x0000000000007941 */ /* 0x000fea0003800200 */
.L_x_849:
[----:B------:R-:W-:-:S05]  /*1012a0*/  VIADD R24, R24, 0x1 ;  /* 0x0000000118187836 */ /* 0x000fca0000000000 */
[----:B------:R3:W-:Y:S01]  /*1012b0*/  STL [R1+0x9c0], R24 ;  /* 0x0009c01801007387 */ /* 0x0007e20000100800 */
[----:B------:R-:W-:Y:S05]  /*1012c0*/  @P3 BRA `(.L_x_853) ;  /* 0xffffffe8008c3947 */ /* 0x000fea000383ffff */
.L_x_848:
        /* <DEDUP_REMOVED lines=36> */
.L_x_856:
        /* <DEDUP_REMOVED lines=168> */
.L_x_857:
        /* <DEDUP_REMOVED lines=136> */
.L_x_855:
[----:B------:R-:W-:Y:S05]  /*102810*/  BSYNC.RECONVERGENT B0 ;  /* 0x0000000000007941 */ /* 0x000fea0003800200 */
.L_x_854:
        /* <DEDUP_REMOVED lines=43> */
.L_x_860:
        /* <DEDUP_REMOVED lines=168> */
.L_x_861:
        /* <DEDUP_REMOVED lines=136> */
.L_x_859:
[----:B------:R-:W-:Y:S05]  /*103dd0*/  BSYNC.RECONVERGENT B0 ;  /* 0x0000000000007941 */ /* 0x000fea0003800200 */
.L_x_858:
        /* <DEDUP_REMOVED lines=43> */
.L_x_864:
        /* <DEDUP_REMOVED lines=168> */
.L_x_865:
        /* <DEDUP_REMOVED lines=136> */
.L_x_863:
[----:B------:R-:W-:Y:S05]  /*105390*/  BSYNC.RECONVERGENT B0 ;  /* 0x0000000000007941 */ /* 0x000fea0003800200 */
.L_x_862:
        /* <DEDUP_REMOVED lines=43> */
.L_x_868:
        /* <DEDUP_REMOVED lines=168> */
.L_x_869:
        /* <DEDUP_REMOVED lines=136> */
.L_x_867:
[----:B------:R-:W-:Y:S05]  /*106950*/  BSYNC.RECONVERGENT B0 ;  /* 0x0000000000007941 */ /* 0x000fea0003800200 */
.L_x_866:
        /* <DEDUP_REMOVED lines=43> */
.L_x_872:
        /* <DEDUP_REMOVED lines=167> */
.L_x_873:
        /* <DEDUP_REMOVED lines=140> */
.L_x_871:
[----:B------:R-:W-:Y:S05]  /*107f40*/  BSYNC.RECONVERGENT B0 ;  /* 0x0000000000007941 */ /* 0x000fea0003800200 */
.L_x_870:
        /* <DEDUP_REMOVED lines=33> */
.L_x_879:
        /* <DEDUP_REMOVED lines=36> */
.L_x_877:
        /* <DEDUP_REMOVED lines=172> */
.L_x_878:
        /* <DEDUP_REMOVED lines=140> */
.L_x_876:
[----:B--2---:R-:W-:Y:S05]  /*109720*/  BSYNC.RECONVERGENT B0 ;  /* 0x0000000000007941 */ /* 0x004fea0003800200 */
.L_x_875:
        /* <DEDUP_REMOVED lines=20> */
.L_x_874:
[----:B------:R-:W-:-:S09]  /*109870*/  UISETP.GE.AND UP0, UPT, UR8, 0x1, UPT ;  /* 0x000000010800788c */ /* 0x000fd2000bf06270 */
[----:B------:R-:W-:Y:S05]  /*109880*/  BRA.U !UP0, `(.L_x_880) ;  /* 0x0000001508747547 */ /* 0x000fea000b800000 */
[----:B------:R-:W-:-:S05]  /*109890*/  UMOV UR4, URZ ;  /* 0x000000ff00047c82 */ /* 0x000fca0008000000 */
.L_x_885:
        /* <DEDUP_REMOVED lines=37> */
.L_x_883:
        /* <DEDUP_REMOVED lines=167> */
.L_x_884:
        /* <DEDUP_REMOVED lines=140> */
.L_x_882:
[----:B------:R-:W-:Y:S05]  /*10ae20*/  BSYNC.RECONVERGENT B0 ;  /* 0x0000000000007941 */ /* 0x000fea0003800200 */
.L_x_881:
[----:B------:R-:W-:-:S05]  /*10ae30*/  VIADD R24, R24, 0x1 ;  /* 0x0000000118187836 */ /* 0x000fca0000000000 */
[----:B------:R3:W-:Y:S01]  /*10ae40*/  STL [R1+0x9c0], R24 ;  /* 0x0009c01801007387 */ /* 0x0007e20000100800 */
[----:B------:R-:W-:Y:S05]  /*10ae50*/  BRA.U UP1, `(.L_x_885) ;  /* 0xffffffe901907547 */ /* 0x000fea000b83ffff */
.L_x_880:
        /* <DEDUP_REMOVED lines=35> */
.L_x_888:
        /* <DEDUP_REMOVED lines=168> */
.L_x_889:
        /* <DEDUP_REMOVED lines=136> */
.L_x_887:
[----:B------:R-:W-:Y:S05]  /*10c390*/  BSYNC.RECONVERGENT B0 ;  /* 0x0000000000007941 */ /* 0x000fea0003800200 */
.L_x_886:
        /* <DEDUP_REMOVED lines=43> */
.L_x_892:
        /* <DEDUP_REMOVED lines=168> */
.L_x_893:
        /* <DEDUP_REMOVED lines=136> */
.L_x_891:
[----:B------:R-:W-:Y:S05]  /*10d950*/  BSYNC.RECONVERGENT B0 ;  /* 0x0000000000007941 */ /* 0x000fea0003800200 */
.L_x_890:
        /* <DEDUP_REMOVED lines=43> */
.L_x_896:
        /* <DEDUP_REMOVED lines=168> */
.L_x_897:
        /* <DEDUP_REMOVED lines=136> */
.L_x_895:
[----:B------:R-:W-:Y:S05]  /*10ef10*/  BSYNC.RECONVERGENT B0 ;  /* 0x0000000000007941 */ /* 0x000fea0003800200 */
.L_x_894:
        /* <DEDUP_REMOVED lines=43> */
.L_x_900:
        /* <DEDUP_REMOVED lines=168> */
.L_x_901:
        /* <DEDUP_REMOVED lines=136> */
.L_x_899:
[----:B------:R-:W-:Y:S05]  /*1104d0*/  BSYNC.RECONVERGENT B0 ;  /* 0x0000000000007941 */ /* 0x000fea0003800200 */
.L_x_898:
        /* <DEDUP_REMOVED lines=43> */
.L_x_904:
        /* <DEDUP_REMOVED lines=167> */
.L_x_905:
        /* <DEDUP_REMOVED lines=140> */
.L_x_903:
[----:B------:R-:W-:Y:S05]  /*111ac0*/  BSYNC.RECONVERGENT B0 ;  /* 0x0000000000007941 */ /* 0x000fea0003800200 */
.L_x_902:
        /* <DEDUP_REMOVED lines=33> */
.L_x_911:
        /* <DEDUP_REMOVED lines=36> */
.L_x_909:
        /* <DEDUP_REMOVED lines=172> */
.L_x_910:
        /* <DEDUP_REMOVED lines=140> */
.L_x_908:
[----:B--2---:R-:W-:Y:S05]  /*1132a0*/  BSYNC.RECONVERGENT B0 ;  /* 0x0000000000007941 */ /* 0x004fea0003800200 */
.L_x_907:
        /* <DEDUP_REMOVED lines=19> */
.L_x_906:
        /* <DEDUP_REMOVED lines=20> */
.L_x_912:
        /* <DEDUP_REMOVED lines=31> */
.L_x_918:
        /* <DEDUP_REMOVED lines=38> */
.L_x_916:
        /* <DEDUP_REMOVED lines=167> */
.L_x_917:
        /* <DEDUP_REMOVED lines=140> */
.L_x_915:
[----:B------:R-:W-:Y:S05]  /*114ca0*/  BSYNC.RECONVERGENT B0 ;  /* 0x0000000000007941 */ /* 0x000fea0003800200 */
.L_x_914:
[----:B------:R-:W-:-:S05]  /*114cb0*/  VIADD R24, R24, 0x1 ;  /* 0x0000000118187836 */ /* 0x000fca0000000000 */
[----:B------:R3:W-:Y:S01]  /*114cc0*/  STL [R1+0x9c0], R24 ;  /* 0x0009c01801007387 */ /* 0x0007e20000100800 */
[----:B------:R-:W-:Y:S05]  /*114cd0*/  @P4 BRA `(.L_x_918) ;  /* 0xffffffe8008c4947 */ /* 0x000fea000383ffff */
.L_x_913:
[----:B-----5:R-:W-:Y:S01]  /*114ce0*/  ISETP.GE.AND P4, PT, R24, 0x270, PT ;  /* 0x000002701800780c */ /* 0x020fe20003f86270 */
[----:B------:R-:W-:Y:S01]  /*114cf0*/  BSSY.RECONVERGENT B0, `(.L_x_919) ;  /* 0x0000153000007945 */ /* 0x000fe20003800200 */
[----:B--2---:R-:W-:-:S11]  /*114d00*/  IMAD.MOV.U32 R26, RZ, RZ, R24 ;  /* 0x000000ffff1a7224 */ /* 0x004fd600078e0018 */
[----:B------:R-:W-:Y:S05]  /*114d10*/  @!P4 BRA `(.L_x_920) ;  /* 0x000000140040c947 */ /* 0x000fea0003800000 */
        /* <DEDUP_REMOVED lines=14> */
[----:B------:R-:W-:Y:S02]  /*114e00*/  LOP3.LUT R22, R26, 0x7ffffffe, RZ, 0xc0, !PT ;  /* 0x7ffffffe1a167812 */ /* 0x000fe400078ec0ff */
[----:B------:R-:W-:Y:S02]  /*114e10*/  LOP3.LUT R9, R7, 0x7ffffffe, RZ, 0xc0, !PT ;  /* 0x7ffffffe07097812 */ /* 0x000fe400078ec0ff */
[----:B---3--:R-:W-:Y:S02]  /*114e20*/  LOP3.LUT R24, R50, 0x7ffffffe, RZ, 0xc0, !PT ;  /* 0x7ffffffe32187812 */ /* 0x008fe400078ec0ff */
        /* <DEDUP_REMOVED lines=15> */
.L_x_921:
        /* <DEDUP_REMOVED lines=68> */
[----:B------:R-:W-:Y:S01]  /*115360*/  LOP3.LUT R46, R52, R47, R46, 0x96, !PT ;  /* 0x0000002f342e7212 */ /* 0x000fe200078e962e */
[----:B------:R-:W5:Y:S04]  /*115370*/  LDL R49, [R3+0x668] ;  /* 0x0006680003317983 */ /* 0x000f680000100800 */
[----:B------:R-:W4:Y:S04]  /*115380*/  LDL R47, [R3+0x664] ;  /* 0x00066400032f7983 */ /* 0x000f280000100800 */
[----:B------:R-:W5:Y:S01]  /*115390*/  LDL R50, [R3+0x66c] ;  /* 0x00066c0003327983 */ /* 0x000f620000100800 */
[----:B------:R-:W-:-:S04]  /*1153a0*/  LOP3.LUT R52, R44, 0x7ffffffe, RZ, 0xc0, !PT ;  /* 0x7ffffffe2c347812 */ /* 0x000fc800078ec0ff */
[----:B------:R-:W-:-:S04]  /*1153b0*/  LOP3.LUT R52, R52, 0x80000000, R11, 0xf8, !PT ;  /* 0x8000000034347812 */ /* 0x000fc800078ef80b */
[----:B------:R-:W-:Y:S02]  /*1153c0*/  SHF.R.U32.HI R52, RZ, 0x1, R52 ;  /* 0x00000001ff347819 */ /* 0x000fe40000011634 */
[----:B------:R-:W-:-:S04]  /*1153d0*/  LOP3.LUT R11, R39, 0x7ffffffe, RZ, 0xc0, !PT ;  /* 0x7ffffffe270b7812 */ /* 0x000fc800078ec0ff */
[----:B------:R-:W-:-:S04]  /*1153e0*/  LOP3.LUT R11, R11, 0x80000000, R35, 0xf8, !PT ;  /* 0x800000000b0b7812 */ /* 0x000fc800078ef823 */
[----:B------:R-:W-:-:S04]  /*1153f0*/  SHF.R.U32.HI R11, RZ, 0x1, R11 ;  /* 0x00000001ff0b7819 */ /* 0x000fc8000001160b */
[----:B------:R-:W-:Y:S02]  /*115400*/  LOP3.LUT R30, R11, R38, R30, 0x96, !PT ;  /* 0x000000260b1e7212 */ /* 0x000fe400078e961e */
[----:B------:R-:W-:Y:S02]  /*115410*/  LOP3.LUT R38, R24, 0x7ffffffe, RZ, 0xc0, !PT ;  /* 0x7ffffffe18267812 */ /* 0x000fe400078ec0ff */
[----:B------:R-:W-:Y:S02]  /*115420*/  LOP3.LUT R11, R22, 0x7ffffffe, RZ, 0xc0, !PT ;  /* 0x7ffffffe160b7812 */ /* 0x000fe400078ec0ff */
[----:B------:R-:W-:Y:S02]  /*115430*/  LOP3.LUT R38, R38, 0x80000000, R17, 0xf8, !PT ;  /* 0x8000000026267812 */ /* 0x000fe400078ef811 */
[----:B------:R-:W-:Y:S02]  /*115440*/  LOP3.LUT R11, R11, 0x80000000, R24, 0xf8, !PT ;  /* 0x800000000b0b7812 */ /* 0x000fe400078ef818 */
[----:B------:R-:W-:-:S02]  /*115450*/  SEL R15, RZ, 0x9908b0df, P4 ;  /* 0x9908b0dfff0f7807 */ /* 0x000fc40002000000 */
[----:B------:R-:W-:Y:S02]  /*115460*/  SHF.R.U32.HI R38, RZ, 0x1, R38 ;  /* 0x00000001ff267819 */ /* 0x000fe40000011626 */
[----:B------:R-:W-:Y:S01]  /*115470*/  SHF.R.U32.HI R11, RZ, 0x1, R11 ;  /* 0x00000001ff0b7819 */ /* 0x000fe2000001160b */
[----:B------:R-:W-:Y:S04]  /*115480*/  STL [R3+0xc], R48 ;  /* 0x00000c3003007387 */ /* 0x000fe80000100800 */
[----:B------:R-:W-:Y:S04]  /*115490*/  STL [R3+0x10], R46 ;  /* 0x0000102e03007387 */ /* 0x000fe80000100800 */
[----:B------:R-:W-:Y:S01]  /*1154a0*/  STL [R3+0x24], R30 ;  /* 0x0000241e03007387 */ /* 0x000fe20000100800 */
[----:B--2---:R-:W-:-:S02]  /*1154b0*/  LOP3.LUT R5, R52, R9, R5, 0x96, !PT ;  /* 0x0000000934057212 */ /* 0x004fc400078e9605 */
[----:B------:R-:W-:-:S04]  /*1154c0*/  LOP3.LUT R9, R41, 0x7ffffffe, RZ, 0xc0, !PT ;  /* 0x7ffffffe29097812 */ /* 0x000fc800078ec0ff */
[----:B------:R-:W-:Y:S02]  /*1154d0*/  LOP3.LUT R44, R9, 0x80000000, R44, 0xf8, !PT ;  /* 0x80000000092c7812 */ /* 0x000fe400078ef82c */
[----:B------:R-:W-:-:S04]  /*1154e0*/  LOP3.LUT R9, R27, 0x7ffffffe, RZ, 0xc0, !PT ;  /* 0x7ffffffe1b097812 */ /* 0x000fc800078ec0ff */
[----:B------:R-:W-:Y:S02]  /*1154f0*/  LOP3.LUT R9, R9, 0x80000000, R41, 0xf8, !PT ;  /* 0x8000000009097812 */ /* 0x000fe400078ef829 */
[----:B------:R-:W-:Y:S02]  /*115500*/  SHF.R.U32.HI R44, RZ, 0x1, R44 ;  /* 0x00000001ff2c7819 */ /* 0x000fe4000001162c */
[----:B------:R-:W-:Y:S02]  /*115510*/  SHF.R.U32.HI R9, RZ, 0x1, R9 ;  /* 0x00000001ff097819 */ /* 0x000fe40000011609 */
[----:B------:R-:W-:Y:S02]  /*115520*/  LOP3.LUT R13, R44, R13, R45, 0x96, !PT ;  /* 0x0000000d2c0d7212 */ /* 0x000fe400078e962d */
[----:B------:R-:W-:Y:S02]  /*115530*/  LOP3.LUT R42, R9, R42, R43, 0x96, !PT ;  /* 0x0000002a092a7212 */ /* 0x000fe400078e962b */
[----:B------:R-:W-:-:S02]  /*115540*/  LOP3.LUT R9, R35, 0x7ffffffe, RZ, 0xc0, !PT ;  /* 0x7ffffffe23097812 */ /* 0x000fc400078ec0ff */
[----:B------:R-:W-:Y:S01]  /*115550*/  LOP3.LUT R44, R26, 0x7ffffffe, RZ, 0xc0, !PT ;  /* 0x7ffffffe1a2c7812 */ /* 0x000fe200078ec0ff */
[----:B------:R2:W-:Y:S01]  /*115560*/  STL [R3+0x14], R5 ;  /* 0x0000140503007387 */ /* 0x0005e20000100800 */
[----:B------:R-:W-:Y:S02]  /*115570*/  LOP3.LUT R27, R9, 0x80000000, R27, 0xf8, !PT ;  /* 0x80000000091b7812 */ /* 0x000fe400078ef81b */
[----:B------:R-:W-:Y:S02]  /*115580*/  LOP3.LUT R44, R44, 0x80000000, R37, 0xf8, !PT ;  /* 0x800000002c2c7812 */ /* 0x000fe400078ef825 */
[----:B------:R-:W-:Y:S02]  /*115590*/  LOP3.LUT R52, R37, 0x7ffffffe, RZ, 0xc0, !PT ;  /* 0x7ffffffe25347812 */ /* 0x000fe400078ec0ff */
[----:B------:R-:W-:Y:S02]  /*1155a0*/  LOP3.LUT R9, R17, 0x7ffffffe, RZ, 0xc0, !PT ;  /* 0x7ffffffe11097812 */ /* 0x000fe400078ec0ff */
[----:B--2---:R-:W-:-:S02]  /*1155b0*/  LOP3.LUT R5, R7, 0x7ffffffe, RZ, 0xc0, !PT ;  /* 0x7ffffffe07057812 */ /* 0x004fc400078ec0ff */
[----:B------:R-:W-:Y:S02]  /*1155c0*/  SHF.R.U32.HI R44, RZ, 0x1, R44 ;  /* 0x00000001ff2c7819 */ /* 0x000fe4000001162c */
[----:B------:R-:W-:Y:S02]  /*1155d0*/  LOP3.LUT R52, R52, 0x80000000, R39, 0xf8, !PT ;  /* 0x8000000034347812 */ /* 0x000fe400078ef827 */
[----:B------:R-:W-:Y:S02]  /*1155e0*/  LOP3.LUT R9, R9, 0x80000000, R26, 0xf8, !PT ;  /* 0x8000000009097812 */ /* 0x000fe400078ef81a */
[----:B------:R-:W-:Y:S02]  /*1155f0*/  LOP3.LUT R5, R5, 0x80000000, R22, 0xf8, !PT ;  /* 0x8000000005057812 */ /* 0x000fe400078ef816 */
[----:B---3--:R-:W-:Y:S02]  /*115600*/  LOP3.LUT R28, R44, R33, R28, 0x96, !PT ;  /* 0x000000212c1c7212 */ /* 0x008fe400078e961c */
[----:B------:R-:W-:-:S02]  /*115610*/  SHF.R.U32.HI R27, RZ, 0x1, R27 ;  /* 0x00000001ff1b7819 */ /* 0x000fc4000001161b */
[----:B------:R-:W-:Y:S02]  /*115620*/  SHF.R.U32.HI R52, RZ, 0x1, R52 ;  /* 0x00000001ff347819 */ /* 0x000fe40000011634 */
[----:B------:R-:W-:Y:S02]  /*115630*/  SHF.R.U32.HI R24, RZ, 0x1, R9 ;  /* 0x00000001ff187819 */ /* 0x000fe40000011609 */
[----:B------:R-:W-:Y:S01]  /*115640*/  SHF.R.U32.HI R22, RZ, 0x1, R5 ;  /* 0x00000001ff167819 */ /* 0x000fe20000011605 */
[----:B------:R2:W-:Y:S01]  /*115650*/  STL [R3+0x2c], R28 ;  /* 0x00002c1c03007387 */ /* 0x0005e20000100800 */
[----:B------:R-:W-:Y:S02]  /*115660*/  LOP3.LUT R40, R27, R40, R31, 0x96, !PT ;  /* 0x000000281b287212 */ /* 0x000fe400078e961f */
[----:B------:R-:W-:Y:S02]  /*115670*/  LOP3.LUT R36, R52, R36, R29, 0x96, !PT ;  /* 0x0000002434247212 */ /* 0x000fe400078e961d */
[----:B----4-:R-:W-:-:S02]  /*115680*/  LOP3.LUT R24, R24, R25, R47, 0x96, !PT ;  /* 0x0000001918187212 */ /* 0x010fc400078e962f */
[----:B-----5:R-:W-:Y:S02]  /*115690*/  LOP3.LUT R38, R38, R23, R49, 0x96, !PT ;  /* 0x0000001726267212 */ /* 0x020fe400078e9631 */
[----:B------:R-:W-:Y:S01]  /*1156a0*/  LOP3.LUT R26, R11, R19, R50, 0x96, !PT ;  /* 0x000000130b1a7212 */ /* 0x000fe200078e9632 */
[----:B--2---:R-:W-:Y:S01]  /*1156b0*/  IMAD.MOV.U32 R28, RZ, RZ, R3 ;  /* 0x000000ffff1c7224 */ /* 0x004fe200078e0003 */
        /* <DEDUP_REMOVED lines=10> */
[----:B--2---:R-:W2:Y:S04]  /*115760*/  LDL R13, [R28+0x48] ;  /* 0x000048001c0d7983 */ /* 0x004ea80000100800 */
[----:B------:R-:W5:Y:S04]  /*115770*/  LDL R50, [R28+0x4c] ;  /* 0x00004c001c327983 */ /* 0x000f680000100800 */
[----:B------:R-:W3:Y:S04]  /*115780*/  LDL R15, [R28+0x678] ;  /* 0x000678001c0f7983 */ /* 0x000ee80000100800 */
[----:B------:R-:W3:Y:S01]  /*115790*/  LDL R19, [R28+0x67c] ;  /* 0x00067c001c137983 */ /* 0x000ee20000100800 */
[----:B----4-:R-:W-:-:S04]  /*1157a0*/  LOP3.LUT R9, R5, 0x1, RZ, 0xc0, !PT ;  /* 0x0000000105097812 */ /* 0x010fc800078ec0ff */
[----:B------:R-:W-:Y:S02]  /*1157b0*/  ISETP.NE.U32.AND P4, PT, R9, 0x1, PT ;  /* 0x000000010900780c */ /* 0x000fe40003f85070 */
[----:B--2---:R-:W-:Y:S02]  /*1157c0*/  LOP3.LUT R9, R13, 0x1, RZ, 0xc0, !PT ;  /* 0x000000010d097812 */ /* 0x004fe400078ec0ff */
        /* <DEDUP_REMOVED lines=29> */
.L_x_922:
[----:B------:R-:W3:Y:S04]  /*1159a0*/  LDL R29, [R3+-0x8] ;  /* 0xfffff800031d7983 */ /* 0x000ee80000100800 */
[----:B------:R-:W2:Y:S04]  /*1159b0*/  LDL R51, [R3+-0x4] ;  /* 0xfffffc0003337983 */ /* 0x000ea80000100800 */
[----:B------:R-:W2:Y:S04]  /*1159c0*/  LDL R50, [R3] ;  /* 0x0000000003327983 */ /* 0x000ea80000100800 */
[----:B------:R-:W2:Y:S04]  /*1159d0*/  LDL R45, [R3+0x4] ;  /* 0x00000400032d7983 */ /* 0x000ea80000100800 */
[----:B------:R-:W2:Y:S04]  /*1159e0*/  LDL R44, [R3+0x8] ;  /* 0x00000800032c7983 */ /* 0x000ea80000100800 */
[----:B------:R-:W2:Y:S04]  /*1159f0*/  LDL R31, [R3+0xc] ;  /* 0x00000c00031f7983 */ /* 0x000ea80000100800 */
[----:B------:R-:W2:Y:S04]  /*115a00*/  LDL R42, [R3+0x10] ;  /* 0x00001000032a7983 */ /* 0x000ea80000100800 */
[----:B------:R-:W2:Y:S04]  /*115a10*/  LDL R35, [R3+0x14] ;  /* 0x0000140003237983 */ /* 0x000ea80000100800 */
[----:B------:R-:W2:Y:S04]  /*115a20*/  LDL R27, [R3+0x18] ;  /* 0x00001800031b7983 */ /* 0x000ea80000100800 */
[----:B------:R-:W2:Y:S04]  /*115a30*/  LDL R23, [R3+0x1c] ;  /* 0x00001c0003177983 */ /* 0x000ea80000100800 */
[----:B------:R-:W2:Y:S04]  /*115a40*/  LDL R46, [R3+-0x38c] ;  /* 0xfffc7400032e7983 */ /* 0x000ea80000100800 */
[----:B------:R-:W2:Y:S04]  /*115a50*/  LDL R48, [R3+-0x390] ;  /* 0xfffc700003307983 */ /* 0x000ea80000100800 */
[----:B------:R-:W2:Y:S04]  /*115a60*/  LDL R38, [R3+-0x388] ;  /* 0xfffc780003267983 */ /* 0x000ea80000100800 */
[----:B------:R-:W2:Y:S04]  /*115a70*/  LDL R37, [R3+-0x384] ;  /* 0xfffc7c0003257983 */ /* 0x000ea80000100800 */
[----:B------:R-:W2:Y:S04]  /*115a80*/  LDL R33, [R3+-0x37c] ;  /* 0xfffc840003217983 */ /* 0x000ea80000100800 */
[----:B----4-:R-:W4:Y:S04]  /*115a90*/  LDL R19, [R3+-0x378] ;  /* 0xfffc880003137983 */ /* 0x010f280000100800 */
[----:B------:R-:W4:Y:S04]  /*115aa0*/  LDL R15, [R3+-0x374] ;  /* 0xfffc8c00030f7983 */ /* 0x000f280000100800 */
[----:B------:R-:W4:Y:S01]  /*115ab0*/  LDL R13, [R3+-0x39c] ;  /* 0xfffc6400030d7983 */ /* 0x000f220000100800 */
[----:B---3--:R-:W-:-:S04]  /*115ac0*/  LOP3.LUT R7, R29, 0x1, RZ, 0xc0, !PT ;  /* 0x000000011d077812 */ /* 0x008fc800078ec0ff */
[----:B------:R-:W-:Y:S02]  /*115ad0*/  ISETP.NE.U32.AND P4, PT, R7, 0x1, PT ;  /* 0x000000010700780c */ /* 0x000fe40003f85070 */
[----:B--2---:R-:W-:Y:S02]  /*115ae0*/  LOP3.LUT R7, R51, 0x1, RZ, 0xc0, !PT ;  /* 0x0000000133077812 */ /* 0x004fe400078ec0ff */
        /* <DEDUP_REMOVED lines=31> */
[----:B------:R-:W-:Y:S01]  /*115ce0*/  SEL R26, RZ, 0x9908b0df, P4 ;  /* 0x9908b0dfff1a7807 */ /* 0x000fe20002000000 */
[----:B------:R-:W3:Y:S01]  /*115cf0*/  LDL R36, [R3+-0x380] ;  /* 0xfffc800003247983 */ /* 0x000ee20000100800 */
[----:B------:R-:W-:-:S04]  /*115d00*/  ISETP.NE.U32.AND P4, PT, R9, 0x1, PT ;  /* 0x000000010900780c */ /* 0x000fc80003f85070 */
[----:B------:R-:W-:Y:S02]  /*115d10*/  SEL R24, RZ, 0x9908b0df, P4 ;  /* 0x9908b0dfff187807 */ /* 0x000fe40002000000 */
[----:B--2---:R-:W-:-:S04]  /*115d20*/  LOP3.LUT R9, R5, 0x1, RZ, 0xc0, !PT ;  /* 0x0000000105097812 */ /* 0x004fc800078ec0ff */
[----:B------:R-:W-:Y:S02]  /*115d30*/  ISETP.NE.U32.AND P4, PT, R9, 0x1, PT ;  /* 0x000000010900780c */ /* 0x000fe40003f85070 */
[----:B------:R-:W2:Y:S01]  /*115d40*/  LDL R9, [R3+-0x394] ;  /* 0xfffc6c0003097983 */ /* 0x000ea20000100800 */
[----:B------:R-:W-:-:S04]  /*115d50*/  LOP3.LUT R11, R51, 0x7ffffffe, RZ, 0xc0, !PT ;  /* 0x7ffffffe330b7812 */ /* 0x000fc800078ec0ff */
[----:B------:R-:W-:-:S04]  /*115d60*/  LOP3.LUT R11, R11, 0x80000000, R29, 0xf8, !PT ;  /* 0x800000000b0b7812 */ /* 0x000fc800078ef81d */
[----:B------:R-:W-:Y:S02]  /*115d70*/  SHF.R.U32.HI R11, RZ, 0x1, R11 ;  /* 0x00000001ff0b7819 */ /* 0x000fe4000001160b */
[----:B------:R-:W-:-:S04]  /*115d80*/  LOP3.LUT R52, R50, 0x7ffffffe, RZ, 0xc0, !PT ;  /* 0x7ffffffe32347812 */ /* 0x000fc800078ec0ff */
[----:B------:R-:W-:Y:S02]  /*115d90*/  LOP3.LUT R52, R52, 0x80000000, R51, 0xf8, !PT ;  /* 0x8000000034347812 */ /* 0x000fe400078ef833 */
[----:B------:R-:W-:-:S04]  /*115da0*/  LOP3.LUT R51, R45, 0x7ffffffe, RZ, 0xc0, !PT ;  /* 0x7ffffffe2d337812 */ /* 0x000fc800078ec0ff */
[----:B------:R-:W-:-:S04]  /*115db0*/  LOP3.LUT R51, R51, 0x80000000, R50, 0xf8, !PT ;  /* 0x8000000033337812 */ /* 0x000fc800078ef832 */
[----:B------:R-:W-:-:S04]  /*115dc0*/  SHF.R.U32.HI R51, RZ, 0x1, R51 ;  /* 0x00000001ff337819 */ /* 0x000fc80000011633 */
[----:B------:R-:W-:Y:S02]  /*115dd0*/  LOP3.LUT R46, R51, R47, R46, 0x96, !PT ;  /* 0x0000002f332e7212 */ /* 0x000fe400078e962e */
[----:B--2---:R-:W-:Y:S02]  /*115de0*/  LOP3.LUT R40, R11, R40, R9, 0x96, !PT ;  /* 0x000000280b287212 */ /* 0x004fe400078e9609 */
[----:B------:R-:W2:Y:S04]  /*115df0*/  LDL R11, [R3+-0x398] ;  /* 0xfffc6800030b7983 */ /* 0x000ea80000100800 */
[----:B------:R-:W2:Y:S01]  /*115e00*/  LDL R9, [R3+-0x370] ;  /* 0xfffc900003097983 */ /* 0x000ea20000100800 */
[----:B------:R-:W-:-:S03]  /*115e10*/  LOP3.LUT R47, R31, 0x7ffffffe, RZ, 0xc0, !PT ;  /* 0x7ffffffe1f2f7812 */ /* 0x000fc600078ec0ff */
[----:B------:R0:W-:Y:S01]  /*115e20*/  STL [R3+-0x8], R40 ;  /* 0xfffff82803007387 */ /* 0x0001e20000100800 */
[----:B------:R-:W-:-:S03]  /*115e30*/  SHF.R.U32.HI R52, RZ, 0x1, R52 ;  /* 0x00000001ff347819 */ /* 0x000fc60000011634 */
[----:B------:R1:W-:Y:S01]  /*115e40*/  STL [R3], R46 ;  /* 0x0000002e03007387 */ /* 0x0003e20000100800 */
[----:B------:R-:W-:Y:S02]  /*115e50*/  LOP3.LUT R47, R47, 0x80000000, R44, 0xf8, !PT ;  /* 0x800000002f2f7812 */ /* 0x000fe400078ef82c */
[----:B0-----:R-:W-:Y:S02]  /*115e60*/  LOP3.LUT R40, R44, 0x7ffffffe, RZ, 0xc0, !PT ;  /* 0x7ffffffe2c287812 */ /* 0x001fe400078ec0ff */
[----:B-1----:R-:W-:Y:S02]  /*115e70*/  LOP3.LUT R46, R42, 0x7ffffffe, RZ, 0xc0, !PT ;  /* 0x7ffffffe2a2e7812 */ /* 0x002fe400078ec0ff */
[----:B------:R-:W-:Y:S02]  /*115e80*/  LOP3.LUT R40, R40, 0x80000000, R45, 0xf8, !PT ;  /* 0x8000000028287812 */ /* 0x000fe400078ef82d */
[----:B------:R-:W-:Y:S02]  /*115e90*/  LOP3.LUT R31, R46, 0x80000000, R31, 0xf8, !PT ;  /* 0x800000002e1f7812 */ /* 0x000fe400078ef81f */
[----:B------:R-:W-:-:S02]  /*115ea0*/  LOP3.LUT R48, R52, R49, R48, 0x96, !PT ;  /* 0x0000003134307212 */ /* 0x000fc400078e9630 */
[----:B------:R-:W-:Y:S02]  /*115eb0*/  SHF.R.U32.HI R44, RZ, 0x1, R40 ;  /* 0x00000001ff2c7819 */ /* 0x000fe40000011628 */
[----:B------:R-:W-:Y:S02]  /*115ec0*/  LOP3.LUT R45, R35, 0x7ffffffe, RZ, 0xc0, !PT ;  /* 0x7ffffffe232d7812 */ /* 0x000fe400078ec0ff */
[----:B------:R-:W-:Y:S02]  /*115ed0*/  SHF.R.U32.HI R40, RZ, 0x1, R47 ;  /* 0x00000001ff287819 */ /* 0x000fe4000001162f */
[----:B------:R-:W-:Y:S01]  /*115ee0*/  SHF.R.U32.HI R31, RZ, 0x1, R31 ;  /* 0x00000001ff1f7819 */ /* 0x000fe2000001161f */
[----:B------:R3:W-:Y:S01]  /*115ef0*/  STL [R3+-0x4], R48 ;  /* 0xfffffc3003007387 */ /* 0x0007e20000100800 */
[----:B------:R-:W-:Y:S02]  /*115f00*/  LOP3.LUT R45, R45, 0x80000000, R42, 0xf8, !PT ;  /* 0x800000002d2d7812 */ /* 0x000fe400078ef82a */
[----:B------:R-:W-:-:S02]  /*115f10*/  LOP3.LUT R38, R44, R43, R38, 0x96, !PT ;  /* 0x0000002b2c267212 */ /* 0x000fc400078e9626 */
[----:B------:R-:W-:Y:S02]  /*115f20*/  LOP3.LUT R46, R40, R41, R37, 0x96, !PT ;  /* 0x00000029282e7212 */ /* 0x000fe400078e9625 */
[----:B------:R-:W-:Y:S02]  /*115f30*/  LOP3.LUT R40, R23, 0x7ffffffe, RZ, 0xc0, !PT ;  /* 0x7ffffffe17287812 */ /* 0x000fe400078ec0ff */
[----:B------:R-:W-:Y:S02]  /*115f40*/  LOP3.LUT R44, R29, 0x7ffffffe, RZ, 0xc0, !PT ;  /* 0x7ffffffe1d2c7812 */ /* 0x000fe400078ec0ff */
[----:B---3--:R-:W-:Y:S02]  /*115f50*/  LOP3.LUT R48, R31, R39, R36, 0x96, !PT ;  /* 0x000000271f307212 */ /* 0x008fe400078e9624 */
[----:B------:R-:W-:Y:S02]  /*115f60*/  LOP3.LUT R36, R27, 0x7ffffffe, RZ, 0xc0, !PT ;  /* 0x7ffffffe1b247812 */ /* 0x000fe400078ec0ff */
[----:B------:R-:W-:Y:S01]  /*115f70*/  LOP3.LUT R42, R5, 0x7ffffffe, RZ, 0xc0, !PT ;  /* 0x7ffffffe052a7812 */ /* 0x000fe200078ec0ff */
[----:B------:R-:W-:Y:S01]  /*115f80*/  UIADD3 UR4, UPT, UPT, UR4, 0xc, URZ ;  /* 0x0000000c04047890 */ /* 0x000fe2000fffe0ff */
[----:B------:R-:W-:-:S02]  /*115f90*/  LOP3.LUT R36, R36, 0x80000000, R35, 0xf8, !PT ;  /* 0x8000000024247812 */ /* 0x000fc400078ef823 */
[----:B------:R-:W-:Y:S02]  /*115fa0*/  LOP3.LUT R40, R40, 0x80000000, R27, 0xf8, !PT ;  /* 0x8000000028287812 */ /* 0x000fe400078ef81b */
[----:B------:R-:W-:Y:S02]  /*115fb0*/  LOP3.LUT R44, R44, 0x80000000, R7, 0xf8, !PT ;  /* 0x800000002c2c7812 */ /* 0x000fe400078ef807 */
[----:B------:R-:W-:Y:S01]  /*115fc0*/  LOP3.LUT R42, R42, 0x80000000, R23, 0xf8, !PT ;  /* 0x800000002a2a7812 */ /* 0x000fe200078ef817 */
[----:B------:R-:W-:Y:S01]  /*115fd0*/  UISETP.NE.AND UP0, UPT, UR4, 0x18c, UPT ;  /* 0x0000018c0400788c */ /* 0x000fe2000bf05270 */
[----:B------:R-:W-:Y:S02]  /*115fe0*/  SEL R17, RZ, 0x9908b0df, P4 ;  /* 0x9908b0dfff117807 */ /* 0x000fe40002000000 */
[----:B------:R-:W-:Y:S02]  /*115ff0*/  SHF.R.U32.HI R45, RZ, 0x1, R45 ;  /* 0x00000001ff2d7819 */ /* 0x000fe4000001162d */
[----:B------:R-:W-:-:S02]  /*116000*/  SHF.R.U32.HI R36, RZ, 0x1, R36 ;  /* 0x00000001ff247819 */ /* 0x000fc40000011624 */
[----:B------:R-:W-:Y:S02]  /*116010*/  SHF.R.U32.HI R40, RZ, 0x1, R40 ;  /* 0x00000001ff287819 */ /* 0x000fe40000011628 */
[----:B------:R-:W-:Y:S02]  /*116020*/  SHF.R.U32.HI R25, RZ, 0x1, R25 ;  /* 0x00000001ff197819 */ /* 0x000fe40000011619 */
[----:B------:R-:W-:Y:S02]  /*116030*/  SHF.R.U32.HI R44, RZ, 0x1, R44 ;  /* 0x00000001ff2c7819 */ /* 0x000fe4000001162c */
[----:B------:R-:W-:Y:S02]  /*116040*/  SHF.R.U32.HI R42, RZ, 0x1, R42 ;  /* 0x00000001ff2a7819 */ /* 0x000fe4000001162a */
[----:B------:R-:W-:Y:S02]  /*116050*/  LOP3.LUT R28, R45, R28, R33, 0x96, !PT ;  /* 0x0000001c2d1c7212 */ /* 0x000fe400078e9621 */
[----:B----4-:R-:W-:-:S02]  /*116060*/  LOP3.LUT R30, R36, R30, R19, 0x96, !PT ;  /* 0x0000001e241e7212 */ /* 0x010fc400078e9613 */
        /* <DEDUP_REMOVED lines=10> */
[----:B------:R-:W-:-:S03]  /*116110*/  LOP3.LUT R42, R42, R17, R9, 0x96, !PT ;  /* 0x000000112a2a7212 */ /* 0x000fc600078e9609 */
[----:B------:R-:W-:Y:S04]  /*116120*/  STL [R3+-0xc], R22 ;  /* 0xfffff41603007387 */ /* 0x000fe80000100800 */
[----:B------:R0:W-:Y:S02]  /*116130*/  STL [R3+0x1c], R42 ;  /* 0x00001c2a03007387 */ /* 0x0001e40000100800 */
[----:B0-----:R-:W-:Y:S01]  /*116140*/  VIADD R3, R3, 0x30 ;  /* 0x0000003003037836 */ /* 0x001fe20000000000 */
        /* <DEDUP_REMOVED lines=13> */
.L_x_920:
[----:B------:R-:W-:Y:S05]  /*116220*/  BSYNC.RECONVERGENT B0 ;  /* 0x0000000000007941 */ /* 0x000fea0003800200 */
.L_x_919:
[C---:B---3--:R-:W-:Y:S02]  /*116230*/  VIADD R24, R26.reuse, 0x1 ;  /* 0x000000011a187836 */ /* 0x048fe40000000000 */
        /* <DEDUP_REMOVED lines=42> */
.L_x_925:
        /* <DEDUP_REMOVED lines=155> */
[----:B--2---:R-:W-:-:S02]  /*116e90*/  LOP3.LUT R17, R24, R19, R17, 0x96, !PT ;  /* 0x0000001318117212 */ /* 0x004fc400078e9611 */
        /* <DEDUP_REMOVED lines=12> */
.L_x_926:
        /* <DEDUP_REMOVED lines=69> */
[----:B------:R-:W-:-:S03]  /*1173b0*/  SHF.R.U32.HI R47, RZ, 0x1, R47 ;  /* 0x00000001ff2f7819 */ /* 0x000fc6000001162f */
[----:B------:R1:W-:Y:S01]  /*1173c0*/  STL [R5+-0x8], R41 ;  /* 0xfffff82905007387 */ /* 0x0003e20000100800 */
[----:B------:R-:W-:-:S05]  /*1173d0*/  LOP3.LUT R47, R47, R49, R48, 0x96, !PT ;  /* 0x000000312f2f7212 */ /* 0x000fca00078e9630 */
[----:B------:R4:W-:Y:S01]  /*1173e0*/  STL [R5], R47 ;  /* 0x0000002f05007387 */ /* 0x0009e20000100800 */
[----:B-1----:R-:W-:-:S04]  /*1173f0*/  LOP3.LUT R41, R45, 0x7ffffffe, RZ, 0xc0, !PT ;  /* 0x7ffffffe2d297812 */ /* 0x002fc800078ec0ff */
[----:B------:R-:W-:Y:S02]  /*117400*/  LOP3.LUT R41, R41, 0x80000000, R46, 0xf8, !PT ;  /* 0x8000000029297812 */ /* 0x000fe400078ef82e */
[----:B----4-:R-:W-:Y:S02]  /*117410*/  LOP3.LUT R47, R43, 0x7ffffffe, RZ, 0xc0, !PT ;  /* 0x7ffffffe2b2f7812 */ /* 0x010fe400078ec0ff */
[----:B------:R-:W-:Y:S02]  /*117420*/  LOP3.LUT R46, R36, 0x7ffffffe, RZ, 0xc0, !PT ;  /* 0x7ffffffe242e7812 */ /* 0x000fe400078ec0ff */
[----:B------:R-:W-:Y:S02]  /*117430*/  LOP3.LUT R48, R33, 0x7ffffffe, RZ, 0xc0, !PT ;  /* 0x7ffffffe21307812 */ /* 0x000fe400078ec0ff */
[----:B------:R-:W-:Y:S02]  /*117440*/  LOP3.LUT R33, R47, 0x80000000, R33, 0xf8, !PT ;  /* 0x800000002f217812 */ /* 0x000fe400078ef821 */
[----:B------:R-:W-:-:S02]  /*117450*/  LOP3.LUT R46, R46, 0x80000000, R43, 0xf8, !PT ;  /* 0x800000002e2e7812 */ /* 0x000fc400078ef82b */
[----:B------:R-:W-:Y:S02]  /*117460*/  SHF.R.U32.HI R33, RZ, 0x1, R33 ;  /* 0x00000001ff217819 */ /* 0x000fe40000011621 */
[----:B------:R-:W-:Y:S02]  /*117470*/  SHF.R.U32.HI R46, RZ, 0x1, R46 ;  /* 0x00000001ff2e7819 */ /* 0x000fe4000001162e */
[----:B------:R-:W-:Y:S02]  /*117480*/  LOP3.LUT R40, R33, R40, R37, 0x96, !PT ;  /* 0x0000002821287212 */ /* 0x000fe400078e9625 */
[----:B------:R-:W-:Y:S02]  /*117490*/  LOP3.LUT R46, R46, R29, R35, 0x96, !PT ;  /* 0x0000001d2e2e7212 */ /* 0x000fe400078e9623 */
[----:B------:R-:W-:Y:S02]  /*1174a0*/  LOP3.LUT R33, R28, 0x7ffffffe, RZ, 0xc0, !PT ;  /* 0x7ffffffe1c217812 */ /* 0x000fe400078ec0ff */
[----:B------:R-:W-:-:S02]  /*1174b0*/  LOP3.LUT R29, R24, 0x7ffffffe, RZ, 0xc0, !PT ;  /* 0x7ffffffe181d7812 */ /* 0x000fc400078ec0ff */
[----:B------:R-:W-:Y:S02]  /*1174c0*/  LOP3.LUT R30, R30, 0x7ffffffe, RZ, 0xc0, !PT ;  /* 0x7ffffffe1e1e7812 */ /* 0x000fe400078ec0ff */
[----:B------:R-:W-:Y:S01]  /*1174d0*/  LOP3.LUT R35, R7, 0x7ffffffe, RZ, 0xc0, !PT ;  /* 0x7ffffffe07237812 */ /* 0x000fe200078ec0ff */
[----:B------:R-:W-:Y:S01]  /*1174e0*/  UIADD3 UR4, UPT, UPT, UR4, 0xc, URZ ;  /* 0x0000000c04047890 */ /* 0x000fe2000fffe0ff */
[----:B------:R-:W-:Y:S02]  /*1174f0*/  LOP3.LUT R48, R48, 0x80000000, R45, 0xf8, !PT ;  /* 0x8000000030307812 */ /* 0x000fe400078ef82d */
[----:B------:R-:W-:Y:S02]  /*117500*/  LOP3.LUT R33, R33, 0x80000000, R36, 0xf8, !PT ;  /* 0x8000000021217812 */ /* 0x000fe400078ef824 */
[----:B------:R-:W-:Y:S02]  /*117510*/  LOP3.LUT R29, R29, 0x80000000, R28, 0xf8, !PT ;  /* 0x800000001d1d7812 */ /* 0x000fe400078ef81c */
[----:B------:R-:W-:-:S02]  /*117520*/  LOP3.LUT R30, R30, 0x80000000, R9, 0xf8, !PT ;  /* 0x800000001e1e7812 */ /* 0x000fc400078ef809 */
[----:B------:R-:W-:Y:S01]  /*117530*/  LOP3.LUT R35, R35, 0x80000000, R24, 0xf8, !PT ;  /* 0x8000000023237812 */ /* 0x000fe200078ef818 */
[----:B------:R-:W-:Y:S01]  /*117540*/  UISETP.NE.AND UP0, UPT, UR4, 0x18c, UPT ;  /* 0x0000018c0400788c */ /* 0x000fe2000bf05270 */
[----:B------:R-:W-:Y:S02]  /*117550*/  SHF.R.U32.HI R45, RZ, 0x1, R41 ;  /* 0x00000001ff2d7819 */ /* 0x000fe40000011629 */
        /* <DEDUP_REMOVED lines=9> */
[----:B------:R-:W-:-:S02]  /*1175f0*/  LOP3.LUT R44, R45, R44, R39, 0x96, !PT ;  /* 0x0000002c2d2c7212 */ /* 0x000fc400078e9627 */
[----:B------:R-:W-:Y:S02]  /*117600*/  LOP3.LUT R38, R41, R42, R38, 0x96, !PT ;  /* 0x0000002a29267212 */ /* 0x000fe400078e9626 */
[----:B------:R-:W-:Y:S02]  /*117610*/  LOP3.LUT R22, R33, R31, R22, 0x96, !PT ;  /* 0x0000001f21167212 */ /* 0x000fe400078e9616 */
[----:B------:R-:W-:Y:S02]  /*117620*/  LOP3.LUT R24, R24, R27, R17, 0x96, !PT ;  /* 0x0000001b18187212 */ /* 0x000fe400078e9611 */
        /* <DEDUP_REMOVED lines=27> */
.L_x_924:
[----:B------:R-:W-:Y:S05]  /*1177e0*/  BSYNC.RECONVERGENT B0 ;  /* 0x0000000000007941 */ /* 0x000fea0003800200 */
.L_x_923:
        /* <DEDUP_REMOVED lines=43> */
.L_x_929:
[----:B--2---:R-:W2:Y:S04]  /*117aa0*/  LDL R50, [R7+0x10] ;  /* 0x0000100007327983 */ /* 0x004ea80000100800 */
[----:B------:R-:W4:Y:S04]  /*117ab0*/  LDL R51, [R7+0x14] ;  /* 0x0000140007337983 */ /* 0x000f280000100800 */
        /* <DEDUP_REMOVED lines=53> */
[----:B------:R-:W-:-:S04]  /*117e10*/  LOP3.LUT R33, R33, 0x80000000, R30, 0xf8, !PT ;  /* 0x8000000021217812 */ /* 0x000fc800078ef81e */
[----:B------:R-:W-:Y:S02]  /*117e20*/  SHF.R.U32.HI R33, RZ, 0x1, R33 ;  /* 0x00000001ff217819 */ /* 0x000fe40000011621 */
[----:B------:R-:W-:Y:S02]  /*117e30*/  LOP3.LUT R30, R51, 0x7ffffffe, RZ, 0xc0, !PT ;  /* 0x7ffffffe331e7812 */ /* 0x000fe400078ec0ff */
[----:B------:R-:W-:Y:S02]  /*117e40*/  LOP3.LUT R45, R33, R31, R45, 0x96, !PT ;  /* 0x0000001f212d7212 */ /* 0x000fe400078e962d */
[----:B------:R-:W3:Y:S01]  /*117e50*/  LDL R31, [R7+0x65c] ;  /* 0x00065c00071f7983 */ /* 0x000ee20000100800 */
[----:B------:R-:W-:Y:S02]  /*117e60*/  LOP3.LUT R52, R15, 0x7ffffffe, RZ, 0xc0, !PT ;  /* 0x7ffffffe0f347812 */ /* 0x000fe400078ec0ff */
[----:B------:R-:W-:Y:S01]  /*117e70*/  LOP3.LUT R50, R30, 0x80000000, R50, 0xf8, !PT ;  /* 0x800000001e327812 */ /* 0x000fe200078ef832 */
[----:B------:R-:W4:Y:S01]  /*117e80*/  LDL R33, [R7+0x658] ;  /* 0x0006580007217983 */ /* 0x000f220000100800 */
[----:B------:R-:W-:-:S02]  /*117e90*/  LOP3.LUT R52, R52, 0x80000000, R51, 0xf8, !PT ;  /* 0x8000000034347812 */ /* 0x000fc400078ef833 */
[----:B------:R-:W-:Y:S01]  /*117ea0*/  SHF.R.U32.HI R50, RZ, 0x1, R50 ;  /* 0x00000001ff327819 */ /* 0x000fe20000011632 */
[----:B------:R-:W5:Y:S01]  /*117eb0*/  LDL R30, [R7+0x660] ;  /* 0x00066000071e7983 */ /* 0x000f620000100800 */
[----:B------:R-:W-:Y:S02]  /*117ec0*/  SHF.R.U32.HI R51, RZ, 0x1, R52 ;  /* 0x00000001ff337819 */ /* 0x000fe40000011634 */
[----:B------:R-:W-:Y:S02]  /*117ed0*/  LOP3.LUT R48, R50, R49, R48, 0x96, !PT ;  /* 0x0000003132307212 */ /* 0x000fe400078e9630 */
[----:B------:R-:W-:Y:S01]  /*117ee0*/  LOP3.LUT R51, R51, R47, R46, 0x96, !PT ;  /* 0x0000002f33337212 */ /* 0x000fe200078e962e */
[----:B------:R-:W4:Y:S04]  /*117ef0*/  LDL R50, [R7+0x664] ;  /* 0x0006640007327983 */ /* 0x000f280000100800 */
[----:B------:R-:W4:Y:S04]  /*117f00*/  LDL R46, [R7+0x668] ;  /* 0x00066800072e7983 */ /* 0x000f280000100800 */
[----:B------:R-:W3:Y:S04]  /*117f10*/  LDL R47, [R7+0x66c] ;  /* 0x00066c00072f7983 */ /* 0x000ee80000100800 */
[----:B------:R-:W4:Y:S01]  /*117f20*/  LDL R49, [R7+0x670] ;  /* 0x0006700007317983 */ /* 0x000f220000100800 */
[----:B--2---:R-:W-:-:S04]  /*117f30*/  LOP3.LUT R17, R11, 0x1, RZ, 0xc0, !PT ;  /* 0x000000010b117812 */ /* 0x004fc800078ec0ff */
[----:B------:R-:W-:Y:S02]  /*117f40*/  ISETP.NE.U32.AND P4, PT, R17, 0x1, PT ;  /* 0x000000011100780c */ /* 0x000fe40003f85070 */
[----:B------:R-:W2:Y:S01]  /*117f50*/  LDL R17, [R7+0x64c] ;  /* 0x00064c0007117983 */ /* 0x000ea20000100800 */
[----:B------:R-:W-:-:S04]  /*117f60*/  LOP3.LUT R52, R9, 0x7ffffffe, RZ, 0xc0, !PT ;  /* 0x7ffffffe09347812 */ /* 0x000fc800078ec0ff */
[----:B------:R-:W-:Y:S02]  /*117f70*/  LOP3.LUT R52, R52, 0x80000000, R15, 0xf8, !PT ;  /* 0x8000000034347812 */ /* 0x000fe400078ef80f */
[----:B------:R-:W-:Y:S02]  /*117f80*/  LOP3.LUT R15, R29, 0x7ffffffe, RZ, 0xc0, !PT ;  /* 0x7ffffffe1d0f7812 */ /* 0x000fe400078ec0ff */
[----:B------:R-:W-:Y:S02]  /*117f90*/  SHF.R.U32.HI R52, RZ, 0x1, R52 ;  /* 0x00000001ff347819 */ /* 0x000fe40000011634 */
        /* <DEDUP_REMOVED lines=8> */
[----:B------:R-:W-:Y:S02]  /*118020*/  LOP3.LUT R29, R24, 0x7ffffffe, RZ, 0xc0, !PT ;  /* 0x7ffffffe181d7812 */ /* 0x000fe400078ec0ff */
[----:B------:R-:W-:Y:S02]  /*118030*/  LOP3.LUT R9, R11, 0x7ffffffe, RZ, 0xc0, !PT ;  /* 0x7ffffffe0b097812 */ /* 0x000fe400078ec0ff */
[----:B------:R-:W-:Y:S02]  /*118040*/  LOP3.LUT R43, R43, 0x80000000, R39, 0xf8, !PT ;  /* 0x800000002b2b7812 */ /* 0x000fe400078ef827 */
[----:B------:R-:W-:Y:S02]  /*118050*/  LOP3.LUT R29, R29, 0x80000000, R26, 0xf8, !PT ;  /* 0x800000001d1d7812 */ /* 0x000fe400078ef81a */
[----:B------:R-:W-:Y:S02]  /*118060*/  LOP3.LUT R9, R9, 0x80000000, R24, 0xf8, !PT ;  /* 0x8000000009097812 */ /* 0x000fe400078ef818 */
[----:B------:R-:W-:-:S02]  /*118070*/  SEL R19, RZ, 0x9908b0df, P4 ;  /* 0x9908b0dfff137807 */ /* 0x000fc40002000000 */
[----:B------:R-:W-:Y:S02]  /*118080*/  SHF.R.U32.HI R43, RZ, 0x1, R43 ;  /* 0x00000001ff2b7819 */ /* 0x000fe4000001162b */
[----:B------:R-:W-:Y:S02]  /*118090*/  SHF.R.U32.HI R24, RZ, 0x1, R29 ;  /* 0x00000001ff187819 */ /* 0x000fe4000001161d */
[----:B-----5:R-:W-:Y:S02]  /*1180a0*/  LOP3.LUT R30, R43, R36, R30, 0x96, !PT ;  /* 0x000000242b1e7212 */ /* 0x020fe400078e961e */
[----:B---3--:R-:W-:Y:S01]  /*1180b0*/  LOP3.LUT R24, R24, R23, R47, 0x96, !PT ;  /* 0x0000001718187212 */ /* 0x008fe200078e962f */
        /* <DEDUP_REMOVED lines=23> */
[----:B------:R-:W-:Y:S01]  /*118230*/  IMAD.MOV.U32 R28, RZ, RZ, R7 ;  /* 0x000000ffff1c7224 */ /* 0x000fe200078e0007 */
[----:B----4-:R-:W-:Y:S02]  /*118240*/  LOP3.LUT R40, R37, R40, R33, 0x96, !PT ;  /* 0x0000002825287212 */ /* 0x010fe400078e9621 */
[----:B------:R-:W-:Y:S02]  /*118250*/  LOP3.LUT R50, R13, R27, R50, 0x96, !PT ;  /* 0x0000001b0d327212 */ /* 0x000fe400078e9632 */
[----:B------:R-:W-:Y:S02]  /*118260*/  LOP3.LUT R46, R17, R25, R46, 0x96, !PT ;  /* 0x00000019112e7212 */ /* 0x000fe400078e962e */
[----:B------:R-:W-:Y:S01]  /*118270*/  LOP3.LUT R22, R22, R19, R49, 0x96, !PT ;  /* 0x0000001316167212 */ /* 0x000fe200078e9631 */
        /* <DEDUP_REMOVED lines=42> */
.L_x_930:
[----:B------:R-:W4:Y:S04]  /*118520*/  LDL R11, [R7+-0x8] ;  /* 0xfffff800070b7983 */ /* 0x000f280000100800 */
[----:B------:R-:W3:Y:S04]  /*118530*/  LDL R46, [R7+-0x4] ;  /* 0xfffffc00072e7983 */ /* 0x000ee80000100800 */
[----:B------:R-:W3:Y:S04]  /*118540*/  LDL R36, [R7+-0xc] ;  /* 0xfffff40007247983 */ /* 0x000ee80000100800 */
[----:B------:R-:W3:Y:S04]  /*118550*/  LDL R49, [R7+-0x394] ;  /* 0xfffc6c0007317983 */ /* 0x000ee80000100800 */
[----:B------:R-:W3:Y:S04]  /*118560*/  LDL R48, [R7+-0x390] ;  /* 0xfffc700007307983 */ /* 0x000ee80000100800 */
[----:B------:R-:W3:Y:S04]  /*118570*/  LDL R22, [R7+0x8] ;  /* 0x0000080007167983 */ /* 0x000ee80000100800 */
[----:B------:R-:W3:Y:S04]  /*118580*/  LDL R24, [R7+0xc] ;  /* 0x00000c0007187983 */ /* 0x000ee80000100800 */
[----:B------:R-:W3:Y:S04]  /*118590*/  LDL R26, [R7+0x10] ;  /* 0x00001000071a7983 */ /* 0x000ee80000100800 */
[----:B--2---:R-:W2:Y:S04]  /*1185a0*/  LDL R28, [R7+0x14] ;  /* 0x00001400071c7983 */ /* 0x004ea80000100800 */
        /* <DEDUP_REMOVED lines=13> */
[----:B------:R-:W3:Y:S02]  /*118680*/  LDL R15, [R7] ;  /* 0x00000000070f7983 */ /* 0x000ee40000100800 */
[----:B------:R-:W-:-:S02]  /*118690*/  SEL R45, RZ, 0x9908b0df, P4 ;  /* 0x9908b0dfff2d7807 */ /* 0x000fc40002000000 */
[----:B------:R-:W-:-:S04]  /*1186a0*/  LOP3.LUT R50, R46, 0x7ffffffe, RZ, 0xc0, !PT ;  /* 0x7ffffffe2e327812 */ /* 0x000fc800078ec0ff */
[----:B------:R-:W-:Y:S02]  /*1186b0*/  LOP3.LUT R50, R50, 0x80000000, R11, 0xf8, !PT ;  /* 0x8000000032327812 */ /* 0x000fe400078ef80b */
[----:B------:R-:W-:Y:S02]  /*1186c0*/  LOP3.LUT R38, R36, 0x7ffffffe, RZ, 0xc0, !PT ;  /* 0x7ffffffe24267812 */ /* 0x000fe400078ec0ff */
[----:B------:R-:W-:Y:S02]  /*1186d0*/  SHF.R.U32.HI R50, RZ, 0x1, R50 ;  /* 0x00000001ff327819 */ /* 0x000fe40000011632 */
[----:B-----5:R-:W-:Y:S02]  /*1186e0*/  LOP3.LUT R38, R38, 0x80000000, R9, 0xf8, !PT ;  /* 0x8000000026267812 */ /* 0x020fe400078ef809 */
[----:B------:R-:W-:Y:S01]  /*1186f0*/  LOP3.LUT R45, R50, R45, R49, 0x96, !PT ;  /* 0x0000002d322d7212 */ /* 0x000fe200078e9631 */
[----:B------:R-:W4:Y:S04]  /*118700*/  LDL R9, [R7+0x20] ;  /* 0x0000200007097983 */ /* 0x000f280000100800 */
[----:B------:R-:W4:Y:S01]  /*118710*/  LDL R50, [R7+-0x398] ;  /* 0xfffc680007327983 */ /* 0x000f220000100800 */
[----:B---3--:R-:W-:-:S04]  /*118720*/  LOP3.LUT R17, R15, 0x1, RZ, 0xc0, !PT ;  /* 0x000000010f117812 */ /* 0x008fc800078ec0ff */
[----:B------:R-:W-:Y:S02]  /*118730*/  ISETP.NE.U32.AND P4, PT, R17, 0x1, PT ;  /* 0x000000011100780c */ /* 0x000fe40003f85070 */
[----:B------:R-:W3:Y:S01]  /*118740*/  LDL R17, [R7+0x4] ;  /* 0x0000040007117983 */ /* 0x000ee20000100800 */
[----:B------:R-:W-:-:S04]  /*118750*/  LOP3.LUT R49, R15, 0x7ffffffe, RZ, 0xc0, !PT ;  /* 0x7ffffffe0f317812 */ /* 0x000fc800078ec0ff */
[----:B------:R-:W-:Y:S02]  /*118760*/  LOP3.LUT R49, R49, 0x80000000, R46, 0xf8, !PT ;  /* 0x8000000031317812 */ /* 0x000fe400078ef82e */
[----:B------:R-:W-:Y:S01]  /*118770*/  SEL R47, RZ, 0x9908b0df, P4 ;  /* 0x9908b0dfff2f7807 */ /* 0x000fe20002000000 */
[----:B------:R-:W3:Y:S01]  /*118780*/  LDL R46, [R7+-0x378] ;  /* 0xfffc8800072e7983 */ /* 0x000ee20000100800 */
[----:B------:R-:W-:-:S04]  /*118790*/  SHF.R.U32.HI R49, RZ, 0x1, R49 ;  /* 0x00000001ff317819 */ /* 0x000fc80000011631 */
[----:B------:R-:W-:Y:S02]  /*1187a0*/  LOP3.LUT R47, R49, R47, R48, 0x96, !PT ;  /* 0x0000002f312f7212 */ /* 0x000fe400078e9630 */
[----:B------:R-:W3:Y:S04]  /*1187b0*/  LDL R48, [R7+-0x374] ;  /* 0xfffc8c0007307983 */ /* 0x000ee80000100800 */
[----:B------:R-:W3:Y:S01]  /*1187c0*/  LDL R49, [R7+-0x39c] ;  /* 0xfffc640007317983 */ /* 0x000ee20000100800 */
[----:B------:R-:W-:Y:S02]  /*1187d0*/  LOP3.LUT R23, R22, 0x1, RZ, 0xc0, !PT ;  /* 0x0000000116177812 */ /* 0x000fe400078ec0ff */
[----:B------:R-:W-:Y:S02]  /*1187e0*/  LOP3.LUT R25, R24, 0x1, RZ, 0xc0, !PT ;  /* 0x0000000118197812 */ /* 0x000fe400078ec0ff */
[----:B------:R-:W-:-:S02]  /*1187f0*/  LOP3.LUT R27, R26, 0x1, RZ, 0xc0, !PT ;  /* 0x000000011a1b7812 */ /* 0x000fc400078ec0ff */
[----:B--2---:R-:W-:Y:S02]  /*118800*/  LOP3.LUT R29, R28, 0x1, RZ, 0xc0, !PT ;  /* 0x000000011c1d7812 */ /* 0x004fe400078ec0ff */
[----:B------:R-:W-:Y:S02]  /*118810*/  LOP3.LUT R31, R30, 0x1, RZ, 0xc0, !PT ;  /* 0x000000011e1f7812 */ /* 0x000fe400078ec0ff */
[----:B------:R-:W-:Y:S02]  /*118820*/  LOP3.LUT R35, R33, 0x1, RZ, 0xc0, !PT ;  /* 0x0000000121237812 */ /* 0x000fe400078ec0ff */
[----:B------:R-:W-:Y:S02]  /*118830*/  LOP3.LUT R37, R36, 0x1, RZ, 0xc0, !PT ;  /* 0x0000000124257812 */ /* 0x000fe400078ec0ff */
[----:B----4-:R-:W-:Y:S02]  /*118840*/  LOP3.LUT R39, R9, 0x1, RZ, 0xc0, !PT ;  /* 0x0000000109277812 */ /* 0x010fe400078ec0ff */
[----:B------:R-:W-:Y:S01]  /*118850*/  LOP3.LUT R11, R11, 0x7ffffffe, RZ, 0xc0, !PT ;  /* 0x7ffffffe0b0b7812 */ /* 0x000fe200078ec0ff */
[----:B------:R-:W-:-:S03]  /*118860*/  UIADD3 UR4, UPT, UPT, UR4, 0xc, URZ ;  /* 0x0000000c04047890 */ /* 0x000fc6000fffe0ff */
[----:B------:R-:W-:Y:S01]  /*118870*/  LOP3.LUT R11, R11, 0x80000000, R36, 0xf8, !PT ;  /* 0x800000000b0b7812 */ /* 0x000fe200078ef824 */
[----:B------:R-:W-:Y:S01]  /*118880*/  UISETP.NE.AND UP0, UPT, UR4, 0x18c, UPT ;  /* 0x0000018c0400788c */ /* 0x000fe2000bf05270 */
[----:B------:R-:W-:Y:S02]  /*118890*/  SHF.R.U32.HI R38, RZ, 0x1, R38 ;  /* 0x00000001ff267819 */ /* 0x000fe40000011626 */
[----:B------:R-:W-:-:S04]  /*1188a0*/  SHF.R.U32.HI R11, RZ, 0x1, R11 ;  /* 0x00000001ff0b7819 */ /* 0x000fc8000001160b */
[----:B------:R-:W-:Y:S01]  /*1188b0*/  LOP3.LUT R50, R11, R13, R50, 0x96, !PT ;  /* 0x0000000d0b327212 */ /* 0x000fe200078e9632 */
[----:B------:R-:W-:Y:S04]  /*1188c0*/  STL [R7+-0x8], R45 ;  /* 0xfffff82d07007387 */ /* 0x000fe80000100800 */
[----:B------:R-:W-:Y:S04]  /*1188d0*/  STL [R7+-0x4], R47 ;  /* 0xfffffc2f07007387 */ /* 0x000fe80000100800 */
[----:B------:R-:W-:Y:S01]  /*1188e0*/  STL [R7+-0xc], R50 ;  /* 0xfffff43207007387 */ /* 0x000fe20000100800 */
[----:B---3--:R-:W-:-:S04]  /*1188f0*/  LOP3.LUT R19, R17, 0x1, RZ, 0xc0, !PT ;  /* 0x0000000111137812 */ /* 0x008fc800078ec0ff */
        /* <DEDUP_REMOVED lines=15> */
[----:B------:R-:W-:Y:S02]  /*1189f0*/  LOP3.LUT R15, R15, 0x80000000, R17, 0xf8, !PT ;  /* 0x800000000f0f7812 */ /* 0x000fe400078ef811 */
[----:B------:R-:W-:Y:S02]  /*118a00*/  LOP3.LUT R17, R28, 0x7ffffffe, RZ, 0xc0, !PT ;  /* 0x7ffffffe1c117812 */ /* 0x000fe400078ec0ff */
[----:B------:R-:W-:Y:S02]  /*118a10*/  SEL R29, RZ, 0x9908b0df, P4 ;  /* 0x9908b0dfff1d7807 */ /* 0x000fe40002000000 */
[----:B------:R-:W-:-:S02]  /*118a20*/  ISETP.NE.U32.AND P4, PT, R31, 0x1, PT ;  /* 0x000000011f00780c */ /* 0x000fc40003f85070 */
[----:B--2---:R-:W-:Y:S02]  /*118a30*/  LOP3.LUT R19, R26, 0x7ffffffe, RZ, 0xc0, !PT ;  /* 0x7ffffffe1a137812 */ /* 0x004fe400078ec0ff */
[----:B------:R-:W-:Y:S02]  /*118a40*/  LOP3.LUT R40, R24, 0x7ffffffe, RZ, 0xc0, !PT ;  /* 0x7ffffffe18287812 */ /* 0x000fe400078ec0ff */
[----:B------:R-:W-:Y:S02]  /*118a50*/  LOP3.LUT R19, R19, 0x80000000, R24, 0xf8, !PT ;  /* 0x8000000013137812 */ /* 0x000fe400078ef818 */
[----:B------:R-:W-:Y:S02]  /*118a60*/  LOP3.LUT R17, R17, 0x80000000, R26, 0xf8, !PT ;  /* 0x8000000011117812 */ /* 0x000fe400078ef81a */
[----:B------:R-:W-:Y:S02]  /*118a70*/  SEL R31, RZ, 0x9908b0df, P4 ;  /* 0x9908b0dfff1f7807 */ /* 0x000fe40002000000 */
[----:B------:R-:W-:-:S02]  /*118a80*/  ISETP.NE.U32.AND P4, PT, R35, 0x1, PT ;  /* 0x000000012300780c */ /* 0x000fc40003f85070 */
[----:B------:R-:W-:Y:S02]  /*118a90*/  LOP3.LUT R40, R40, 0x80000000, R22, 0xf8, !PT ;  /* 0x8000000028287812 */ /* 0x000fe400078ef816 */
[----:B------:R-:W-:Y:S02]  /*118aa0*/  SHF.R.U32.HI R15, RZ, 0x1, R15 ;  /* 0x00000001ff0f7819 */ /* 0x000fe4000001160f */
[----:B------:R-:W-:Y:S02]  /*118ab0*/  SHF.R.U32.HI R22, RZ, 0x1, R19 ;  /* 0x00000001ff167819 */ /* 0x000fe40000011613 */
[----:B------:R-:W-:Y:S02]  /*118ac0*/  SHF.R.U32.HI R17, RZ, 0x1, R17 ;  /* 0x00000001ff117819 */ /* 0x000fe40000011611 */
[----:B------:R-:W-:Y:S02]  /*118ad0*/  SEL R35, RZ, 0x9908b0df, P4 ;  /* 0x9908b0dfff237807 */ /* 0x000fe40002000000 */
[----:B------:R-:W-:-:S02]  /*118ae0*/  ISETP.NE.U32.AND P4, PT, R37, 0x1, PT ;  /* 0x000000012500780c */ /* 0x000fc40003f85070 */
[----:B------:R-:W-:Y:S02]  /*118af0*/  LOP3.LUT R24, R15, R23, R41, 0x96, !PT ;  /* 0x000000170f187212 */ /* 0x000fe400078e9629 */
[----:B------:R-:W-:Y:S02]  /*118b00*/  LOP3.LUT R26, R22, R27, R43, 0x96, !PT ;  /* 0x0000001b161a7212 */ /* 0x000fe400078e962b */
[----:B------:R-:W-:Y:S02]  /*118b10*/  LOP3.LUT R44, R17, R29, R44, 0x96, !PT ;  /* 0x0000001d112c7212 */ /* 0x000fe400078e962c */
[----:B------:R-:W-:Y:S02]  /*118b20*/  LOP3.LUT R15, R30, 0x7ffffffe, RZ, 0xc0, !PT ;  /* 0x7ffffffe1e0f7812 */ /* 0x000fe400078ec0ff */
[----:B------:R-:W-:Y:S02]  /*118b30*/  LOP3.LUT R17, R33, 0x7ffffffe, RZ, 0xc0, !PT ;  /* 0x7ffffffe21117812 */ /* 0x000fe400078ec0ff */
[----:B------:R-:W-:-:S02]  /*118b40*/  LOP3.LUT R22, R9, 0x7ffffffe, RZ, 0xc0, !PT ;  /* 0x7ffffffe09167812 */ /* 0x000fc400078ec0ff */
[----:B------:R-:W-:Y:S02]  /*118b50*/  SEL R37, RZ, 0x9908b0df, P4 ;  /* 0x9908b0dfff257807 */ /* 0x000fe40002000000 */
[----:B------:R-:W-:Y:S02]  /*118b60*/  ISETP.NE.U32.AND P4, PT, R39, 0x1, PT ;  /* 0x000000012700780c */ /* 0x000fe40003f85070 */
[----:B------:R-:W-:Y:S02]  /*118b70*/  LOP3.LUT R15, R15, 0x80000000, R28, 0xf8, !PT ;  /* 0x800000000f0f7812 */ /* 0x000fe400078ef81c */
[----:B------:R-:W-:Y:S02]  /*118b80*/  LOP3.LUT R17, R17, 0x80000000, R30, 0xf8, !PT ;  /* 0x8000000011117812 */ /* 0x000fe400078ef81e */
[----:B------:R-:W-:Y:S02]  /*118b90*/  LOP3.LUT R22, R22, 0x80000000, R33, 0xf8, !PT ;  /* 0x8000000016167812 */ /* 0x000fe400078ef821 */
[----:B------:R-:W-:-:S02]  /*118ba0*/  SEL R39, RZ, 0x9908b0df, P4 ;  /* 0x9908b0dfff277807 */ /* 0x000fc40002000000 */
        /* <DEDUP_REMOVED lines=31> */
.L_x_928:
[----:B------:R-:W-:Y:S05]  /*118da0*/  BSYNC.RECONVERGENT B0 ;  /* 0x0000000000007941 */ /* 0x000fea0003800200 */
.L_x_927:
        /* <DEDUP_REMOVED lines=43> */
.L_x_933:
        /* <DEDUP_REMOVED lines=131> */
[----:B0-----:R-:W3:Y:S04]  /*119890*/  LDL R15, [R11+0x44] ;  /* 0x000044000b0f7983 */ /* 0x001ee80000100800 */
[----:B------:R-:W4:Y:S04]  /*1198a0*/  LDL R24, [R11+0x48] ;  /* 0x000048000b187983 */ /* 0x000f280000100800 */
[----:B------:R-:W5:Y:S04]  /*1198b0*/  LDL R25, [R11+0x678] ;  /* 0x000678000b197983 */ /* 0x000f680000100800 */
[----:B-1----:R-:W5:Y:S01]  /*1198c0*/  LDL R28, [R11+0x67c] ;  /* 0x00067c000b1c7983 */ /* 0x002f620000100800 */
[----:B---3--:R-:W-:-:S04]  /*1198d0*/  LOP3.LUT R17, R15, 0x1, RZ, 0xc0, !PT ;  /* 0x000000010f117812 */ /* 0x008fc800078ec0ff */
[----:B------:R-:W-:Y:S02]  /*1198e0*/  ISETP.NE.U32.AND P4, PT, R17, 0x1, PT ;  /* 0x000000011100780c */ /* 0x000fe40003f85070 */
[----:B----4-:R-:W-:Y:S02]  /*1198f0*/  LOP3.LUT R17, R24, 0x1, RZ, 0xc0, !PT ;  /* 0x0000000118117812 */ /* 0x010fe400078ec0ff */
[----:B------:R-:W-:Y:S02]  /*119900*/  SEL R23, RZ, 0x9908b0df, P4 ;  /* 0x9908b0dfff177807 */ /* 0x000fe40002000000 */
[----:B------:R-:W-:Y:S02]  /*119910*/  ISETP.NE.U32.AND P4, PT, R17, 0x1, PT ;  /* 0x000000011100780c */ /* 0x000fe40003f85070 */
[----:B------:R-:W3:Y:S02]  /*119920*/  LDL R17, [R11+0x4c] ;  /* 0x00004c000b117983 */ /* 0x000ee40000100800 */
[----:B------:R-:W-:-:S02]  /*119930*/  SEL R27, RZ, 0x9908b0df, P4 ;  /* 0x9908b0dfff1b7807 */ /* 0x000fc40002000000 */
[----:B--2---:R-:W-:Y:S02]  /*119940*/  LOP3.LUT R22, R15, 0x7ffffffe, RZ, 0xc0, !PT ;  /* 0x7ffffffe0f167812 */ /* 0x004fe400078ec0ff */
[----:B------:R-:W-:Y:S02]  /*119950*/  LOP3.LUT R26, R24, 0x7ffffffe, RZ, 0xc0, !PT ;  /* 0x7ffffffe181a7812 */ /* 0x000fe400078ec0ff */
[----:B---3--:R-:W-:-:S04]  /*119960*/  LOP3.LUT R19, R17, 0x1, RZ, 0xc0, !PT ;  /* 0x0000000111137812 */ /* 0x008fc800078ec0ff */
        /* <DEDUP_REMOVED lines=20> */
[----:B----4-:R0:W5:Y:S01]  /*119ab0*/  LDL R11, [R1+0x38c] ;  /* 0x00038c00010b7983 */ /* 0x0101620000100800 */
[----:B------:R-:W-:Y:S01]  /*119ac0*/  VIADD R9, R1, 0x39c ;  /* 0x0000039c01097836 */ /* 0x000fe20000000000 */
[----:B------:R-:W-:-:S06]  /*119ad0*/  UMOV UR4, URZ ;  /* 0x000000ff00047c82 */ /* 0x000fcc0008000000 */
.L_x_934:
        /* <DEDUP_REMOVED lines=95> */
[----:B------:R-:W-:Y:S02]  /*11a0d0*/  SEL R23, RZ, 0x9908b0df, P4 ;  /* 0x9908b0dfff177807 */ /* 0x000fe40002000000 */
[----:B------:R-:W-:Y:S02]  /*11a0e0*/  SHF.R.U32.HI R52, RZ, 0x1, R52 ;  /* 0x00000001ff347819 */ /* 0x000fe40000011634 */
        /* <DEDUP_REMOVED lines=39> */
.L_x_932:
[----:B------:R-:W-:Y:S05]  /*11a360*/  BSYNC.RECONVERGENT B0 ;  /* 0x0000000000007941 */ /* 0x000fea0003800200 */
.L_x_931:
        /* <DEDUP_REMOVED lines=22> */
[----:B------:R-:W-:Y:S02]  /*11a4d0*/  LOP3.LUT R22, R30, 0x7ffffffe, RZ, 0xc0, !PT ;  /* 0x7ffffffe1e167812 */ /* 0x000fe400078ec0ff */
        /* <DEDUP_REMOVED lines=16> */
[----:B------:R-:W-:Y:S01]  /*11a5e0*/  IMAD.MOV.U32 R11, RZ, RZ, R1 ;  /* 0x000000ffff0b7224 */ /* 0x000fe200078e0001 */
[----:B------:R-:W-:Y:S01]  /*11a5f0*/  UMOV UR4, URZ ;  /* 0x000000ff00047c82 */ /* 0x000fe20008000000 */
[----:B--2---:R-:W-:-:S05]  /*11a600*/  LOP3.LUT R22, R22, R17, R15, 0x96, !PT ;  /* 0x0000001116167212 */ /* 0x004fca00078e960f */
[----:B------:R3:W-:Y:S02]  /*11a610*/  STL [R1], R22 ;  /* 0x0000001601007387 */ /* 0x0007e40000100800 */
.L_x_937:
        /* <DEDUP_REMOVED lines=104> */
[----:B------:R-:W-:Y:S01]  /*11aca0*/  LOP3.LUT R31, R31, 0x80000000, R28, 0xf8, !PT ;  /* 0x800000001f1f7812 */ /* 0x000fe200078ef81c */
[----:B------:R0:W-:Y:S01]  /*11acb0*/  STL [R11+0x1c], R22 ;  /* 0x00001c160b007387 */ /* 0x0001e20000100800 */
[----:B------:R-:W-:Y:S02]  /*11acc0*/  SEL R23, RZ, 0x9908b0df, P4 ;  /* 0x9908b0dfff177807 */ /* 0x000fe40002000000 */
[----:B------:R-:W-:-:S02]  /*11acd0*/  SHF.R.U32.HI R45, RZ, 0x1, R45 ;  /* 0x00000001ff2d7819 */ /* 0x000fc4000001162d */
[----:B------:R-:W-:Y:S02]  /*11ace0*/  SHF.R.U32.HI R24, RZ, 0x1, R17 ;  /* 0x00000001ff187819 */ /* 0x000fe40000011611 */
[----:B------:R-:W-:Y:S02]  /*11acf0*/  SHF.R.U32.HI R28, RZ, 0x1, R19 ;  /* 0x00000001ff1c7819 */ /* 0x000fe40000011613 */
[----:B------:R-:W-:Y:S01]  /*11ad00*/  SHF.R.U32.HI R31, RZ, 0x1, R31 ;  /* 0x00000001ff1f7819 */ /* 0x000fe2000001161f */
        /* <DEDUP_REMOVED lines=11> */
[----:B------:R-:W-:-:S04]  /*11adc0*/  LOP3.LUT R13, R13, 0x80000000, R26, 0xf8, !PT ;  /* 0x800000000d0d7812 */ /* 0x000fc800078ef81a */
[----:B0-----:R-:W-:Y:S02]  /*11add0*/  SHF.R.U32.HI R22, RZ, 0x1, R13 ;  /* 0x00000001ff167819 */ /* 0x001fe4000001160d */
        /* <DEDUP_REMOVED lines=43> */
.L_x_938:
        /* <DEDUP_REMOVED lines=128> */
[----:B------:R-:W1:Y:S04]  /*11b890*/  LDL R11, [R1] ;  /* 0x00000000010b7983 */ /* 0x000e680000100800 */
[----:B------:R-:W2:Y:S01]  /*11b8a0*/  LDL R15, [R1+0x630] ;  /* 0x00063000010f7983 */ /* 0x000ea20000100800 */
[----:B-1----:R-:W-:-:S04]  /*11b8b0*/  LOP3.LUT R13, R11, 0x1, RZ, 0xc0, !PT ;  /* 0x000000010b0d7812 */ /* 0x002fc800078ec0ff */
[----:B------:R-:W-:Y:S02]  /*11b8c0*/  ISETP.NE.U32.AND P4, PT, R13, 0x1, PT ;  /* 0x000000010d00780c */ /* 0x000fe40003f85070 */
[----:B------:R-:W3:Y:S01]  /*11b8d0*/  LDL R13, [R1+0x9bc] ;  /* 0x0009bc00010d7983 */ /* 0x000ee20000100800 */
[----:B------:R-:W-:Y:S02]  /*11b8e0*/  LOP3.LUT R22, R11, 0x7ffffffe, RZ, 0xc0, !PT ;  /* 0x7ffffffe0b167812 */ /* 0x000fe400078ec0ff */
[----:B------:R-:W-:Y:S01]  /*11b8f0*/  SEL R17, RZ, 0x9908b0df, P4 ;  /* 0x9908b0dfff117807 */ /* 0x000fe20002000000 */
[----:B------:R-:W-:Y:S01]  /*11b900*/  IMAD.MOV.U32 R26, RZ, RZ, RZ ;  /* 0x000000ffff1a7224 */ /* 0x000fe200078e00ff */
[----:B---3--:R-:W-:-:S04]  /*11b910*/  LOP3.LUT R13, R22, 0x80000000, R13, 0xf8, !PT ;  /* 0x80000000160d7812 */ /* 0x008fc800078ef80d */
[----:B------:R-:W-:-:S04]  /*11b920*/  SHF.R.U32.HI R22, RZ, 0x1, R13 ;  /* 0x00000001ff167819 */ /* 0x000fc8000001160d */
[----:B--2---:R-:W-:-:S05]  /*11b930*/  LOP3.LUT R22, R22, R17, R15, 0x96, !PT ;  /* 0x0000001116167212 */ /* 0x004fca00078e960f */
[----:B------:R2:W-:Y:S02]  /*11b940*/  STL [R1+0x9bc], R22 ;  /* 0x0009bc1601007387 */ /* 0x0005e40000100800 */
.L_x_936:
[----:B------:R-:W-:Y:S05]  /*11b950*/  BSYNC.RECONVERGENT B0 ;  /* 0x0000000000007941 */ /* 0x000fea0003800200 */
.L_x_935:
        /* <DEDUP_REMOVED lines=31> */
[----:B------:R-:W-:-:S13]  /*11bb50*/  PLOP3.LUT P4, PT, PT, PT, PT, 0x8, 0x80 ;  /* 0x000000000080781c */ /* 0x000fda0003f8e170 */
.L_x_944:
[----:B------:R-:W-:Y:S01]  /*11bb60*/  ISETP.GE.AND P5, PT, R22, 0x270, PT ;  /* 0x000002701600780c */ /* 0x000fe20003fa6270 */
[----:B------:R-:W-:Y:S01]  /*11bb70*/  BSSY.RECONVERGENT B0, `(.L_x_940) ;  /* 0x000015b000007945 */ /* 0x000fe20003800200 */
[----:B------:R-:W-:-:S11]  /*11bb80*/  IMAD.SHL.U32 R25, R5, 0x20, RZ ;  /* 0x0000002005197824 */ /* 0x000fd600078e00ff */
[----:B------:R-:W-:Y:S05]  /*11bb90*/  @!P5 BRA `(.L_x_941) ;  /* 0x000000140060d947 */ /* 0x000fea0003800000 */
        /* <DEDUP_REMOVED lines=28> */
[----:B--2---:R-:W-:-:S05]  /*11bd60*/  LOP3.LUT R24, R22, R7, R5, 0x96, !PT ;  /* 0x0000000716187212 */ /* 0x004fca00078e9605 */
[----:B------:R3:W-:Y:S01]  /*11bd70*/  STL [R1], R24 ;  /* 0x0000001801007387 */ /* 0x0007e20000100800 */
[----:B------:R-:W-:Y:S02]  /*11bd80*/  IMAD.MOV.U32 R22, RZ, RZ, RZ ;  /* 0x000000ffff167224 */ /* 0x000fe400078e00ff */
[----:B------:R-:W-:-:S07]  /*11bd90*/  IMAD.MOV.U32 R5, RZ, RZ, R1 ;  /* 0x000000ffff057224 */ /* 0x000fce00078e0001 */
.L_x_942:
[----:B--2---:R-:W2:Y:S02]  /*11bda0*/  LDL R7, [R5+0x10] ;  /* 0x0000100005077983 */ /* 0x004ea40000100800 */
[----:B--2---:R-:W-:-:S04]  /*11bdb0*/  LOP3.LUT R9, R7, 0x1, RZ, 0xc0, !PT ;  /* 0x0000000107097812 */ /* 0x004fc800078ec0ff */
[----:B------:R-:W-:Y:S02]  /*11bdc0*/  ISETP.NE.U32.AND P5, PT, R9, 0x1, PT ;  /* 0x000000010900780c */ /* 0x000fe40003fa5070 */
[----:B------:R-:W2:Y:S01]  /*11bdd0*/  LDL R9, [R5+0x640] ;  /* 0x0006400005097983 */ /* 0x000ea20000100800 */
[----:B---3--:R-:W-:Y:S02]  /*11bde0*/  LOP3.LUT R24, R7, 0x7ffffffe, RZ, 0xc0, !PT ;  /* 0x7ffffffe07187812 */ /* 0x008fe400078ec0ff */
[----:B------:R-:W-:Y:S02]  /*11bdf0*/  SEL R11, RZ, 0x9908b0df, P5 ;  /* 0x9908b0dfff0b7807 */ /* 0x000fe40002800000 */
[----:B------:R-:W-:-:S04]  /*11be00*/  LOP3.LUT R24, R24, 0x80000000, R3, 0xf8, !PT ;  /* 0x8000000018187812 */ /* 0x000fc800078ef803 */
[----:B------:R-:W-:Y:S01]  /*11be10*/  SHF.R.U32.HI R26, RZ, 0x1, R24 ;  /* 0x00000001ff1a7819 */ /* 0x000fe20000011618 */
[----:B------:R-:W-:-:S04]  /*11be20*/  VIADD R24, R22, 0x4 ;  /* 0x0000000416187836 */ /* 0x000fc80000000000 */
[----:B------:R-:W-:Y:S01]  /*11be30*/  IMAD R3, R24, 0x4, R1 ;  /* 0x0000000418037824 */ /* 0x000fe200078e0201 */
[----:B--2---:R-:W-:-:S05]  /*11be40*/  LOP3.LUT R26, R26, R11, R9, 0x96, !PT ;  /* 0x0000000b1a1a7212 */ /* 0x004fca00078e9609 */
        /* <DEDUP_REMOVED lines=106> */
[----:B------:R-:W-:Y:S02]  /*11c4f0*/  LOP3.LUT R24, R24, 0x80000000, R3, 0xf8, !PT ;  /* 0x8000000018187812 */ /* 0x000fe400078ef803 */
[----:B------:R-:W-:Y:S02]  /*11c500*/  LOP3.LUT R28, R30, 0x7ffffffe, RZ, 0xc0, !PT ;  /* 0x7ffffffe1e1c7812 */ /* 0x000fe400078ec0ff */
[----:B------:R-:W-:Y:S02]  /*11c510*/  LOP3.LUT R3, R7, 0x7ffffffe, RZ, 0xc0, !PT ;  /* 0x7ffffffe07037812 */ /* 0x000fe400078ec0ff */
[----:B------:R-:W-:Y:S02]  /*11c520*/  SHF.R.U32.HI R24, RZ, 0x1, R24 ;  /* 0x00000001ff187819 */ /* 0x000fe40000011618 */
[----:B------:R-:W-:Y:S02]  /*11c530*/  LOP3.LUT R13, R26, 0x80000000, R13, 0xf8, !PT ;  /* 0x800000001a0d7812 */ /* 0x000fe400078ef80d */
[----:B------:R-:W-:-:S02]  /*11c540*/  LOP3.LUT R19, R28, 0x80000000, R19, 0xf8, !PT ;  /* 0x800000001c137812 */ /* 0x000fc400078ef813 */
[----:B------:R-:W-:Y:S02]  /*11c550*/  LOP3.LUT R3, R3, 0x80000000, R30, 0xf8, !PT ;  /* 0x8000000003037812 */ /* 0x000fe400078ef81e */
[----:B------:R-:W-:Y:S01]  /*11c560*/  LOP3.LUT R26, R24, R17, R15, 0x96, !PT ;  /* 0x00000011181a7212 */ /* 0x000fe200078e960f */
[----:B------:R-:W-:Y:S01]  /*11c570*/  VIADD R22, R22, 0x10 ;  /* 0x0000001016167836 */ /* 0x000fe20000000000 */
[----:B------:R-:W-:Y:S02]  /*11c580*/  SEL R11, RZ, 0x9908b0df, P5 ;  /* 0x9908b0dfff0b7807 */ /* 0x000fe40002800000 */
[----:B------:R-:W-:Y:S02]  /*11c590*/  SHF.R.U32.HI R28, RZ, 0x1, R13 ;  /* 0x00000001ff1c7819 */ /* 0x000fe4000001160d */
[----:B------:R-:W-:Y:S02]  /*11c5a0*/  SHF.R.U32.HI R30, RZ, 0x1, R19 ;  /* 0x00000001ff1e7819 */ /* 0x000fe40000011613 */
[----:B------:R-:W-:-:S02]  /*11c5b0*/  SHF.R.U32.HI R24, RZ, 0x1, R3 ;  /* 0x00000001ff187819 */ /* 0x000fc40000011603 */
        /* <DEDUP_REMOVED lines=40> */
[----:B--2---:R2:W5:Y:S01]  /*11c840*/  LDL R5, [R1+0x38c] ;  /* 0x00038c0001057983 */ /* 0x0045620000100800 */
[----:B------:R-:W-:-:S07]  /*11c850*/  IMAD.MOV.U32 R22, RZ, RZ, 0xe3 ;  /* 0x000000e3ff167424 */ /* 0x000fce00078e00ff */
.L_x_943:
[----:B---3--:R-:W-:-:S05]  /*11c860*/  IMAD R3, R22, 0x4, R1 ;  /* 0x0000000416037824 */ /* 0x008fca00078e0201 */
[----:B------:R-:W3:Y:S04]  /*11c870*/  LDL R9, [R3+0x4] ;  /* 0x0000040003097983 */ /* 0x000ee80000100800 */
[----:B------:R-:W4:Y:S04]  /*11c880*/  LDL R15, [R3+0x8] ;  /* 0x00000800030f7983 */ /* 0x000f280000100800 */
[----:B------:R-:W2:Y:S04]  /*11c890*/  LDL R23, [R3+0xc] ;  /* 0x00000c0003177983 */ /* 0x000ea80000100800 */
        /* <DEDUP_REMOVED lines=124> */
[----:B------:R-:W3:Y:S04]  /*11d060*/  LDL R11, [R1] ;  /* 0x00000000010b7983 */ /* 0x000ee80000100800 */
[----:B------:R-:W2:Y:S01]  /*11d070*/  LDL R5, [R1+0x630] ;  /* 0x0006300001057983 */ /* 0x000ea20000100800 */
[----:B---3--:R-:W-:-:S04]  /*11d080*/  LOP3.LUT R3, R11, 0x1, RZ, 0xc0, !PT ;  /* 0x000000010b037812 */ /* 0x008fc800078ec0ff */
        /* <DEDUP_REMOVED lines=9> */
.L_x_941:
[----:B------:R-:W-:Y:S05]  /*11d120*/  BSYNC.RECONVERGENT B0 ;  /* 0x0000000000007941 */ /* 0x000fea0003800200 */
.L_x_940:
[C---:B--2---:R-:W-:Y:S01]  /*11d130*/  VIADD R24, R22.reuse, 0x1 ;  /* 0x0000000116187836 */ /* 0x044fe20000000000 */
[----:B------:R-:W2:Y:S01]  /*11d140*/  LDCU UR5, c[0x0][0x3b4] ;  /* 0x00007680ff0577ac */ /* 0x000ea20008000800 */
[----:B------:R-:W-:-:S03]  /*11d150*/  IMAD R7, R22, 0x4, R1 ;  /* 0x0000000416077824 */ /* 0x000fc600078e0201 */
[----:B------:R3:W-:Y:S01]  /*11d160*/  STL [R1+0x9c0], R24 ;  /* 0x0009c01801007387 */ /* 0x0007e20000100800 */
[----:B------:R-:W4:Y:S03]  /*11d170*/  LDCU UR4, c[0x0][0x3a8] ;  /* 0x00007500ff0477ac */ /* 0x000f260008000800 */
[----:B------:R-:W5:Y:S01]  /*11d180*/  LDL R3, [R7] ;  /* 0x0000000007037983 */ /* 0x000f620000100800 */
[----:B------:R-:W-:Y:S01]  /*11d190*/  VIADD R21, R21, 0x1 ;  /* 0x0000000115157836 */ /* 0x000fe20000000000 */
[----:B------:R-:W-:-:S04]  /*11d1a0*/  LOP3.LUT R25, R25, 0x3fffffe0, RZ, 0xc0, !PT ;  /* 0x3fffffe019197812 */ /* 0x000fc800078ec0ff */
[----:B--2---:R-:W-:Y:S02]  /*11d1b0*/  ISETP.GT.U32.AND P5, PT, R21, UR5, PT ;  /* 0x0000000515007c0c */ /* 0x004fe4000bfa4070 */
        /* <DEDUP_REMOVED lines=9> */
[----:B---3--:R-:W-:-:S12]  /*11d250*/  @!P5 BRA `(.L_x_944) ;  /* 0xffffffe80040d947 */ /* 0x008fd8000383ffff */
[----:B------:R-:W-:-:S07]  /*11d260*/  IMAD.MOV.U32 R22, RZ, RZ, R24 ;  /* 0x000000ffff167224 */ /* 0x000fce00078e0018 */
.L_x_939:
[----:B------:R-:W-:-:S09]  /*11d270*/  UISETP.GE.AND UP0, UPT, UR8, 0x1, UPT ;  /* 0x000000010800788c */ /* 0x000fd2000bf06270 */
[----:B------:R-:W-:Y:S05]  /*11d280*/  BRA.U !UP0, `(.L_x_945) ;  /* 0x0000001508747547 */ /* 0x000fea000b800000 */
[----:B------:R-:W-:-:S05]  /*11d290*/  UMOV UR4, URZ ;  /* 0x000000ff00047c82 */ /* 0x000fca0008000000 */
.L_x_950:
        /* <DEDUP_REMOVED lines=37> */
.L_x_948:
[----:B------:R-:W2:Y:S04]  /*11d4f0*/  LDL R52, [R3+0x10] ;  /* 0x0000100003347983 */ /* 0x000ea80000100800 */
[----:B----4-:R-:W4:Y:S04]  /*11d500*/  LDL R40, [R3+0x14] ;  /* 0x0000140003287983 */ /* 0x010f280000100800 */
        /* <DEDUP_REMOVED lines=60> */
[----:B------:R-:W-:Y:S02]  /*11d8d0*/  LOP3.LUT R9, R11, 0x80000000, R9, 0xf8, !PT ;  /* 0x800000000b097812 */ /* 0x000fe400078ef809 */
[----:B------:R-:W3:Y:S02]  /*11d8e0*/  LDL R11, [R3+0x670] ;  /* 0x00067000030b7983 */ /* 0x000ee40000100800 */
[----:B------:R-:W-:-:S04]  /*11d8f0*/  SHF.R.U32.HI R9, RZ, 0x1, R9 ;  /* 0x00000001ff097819 */ /* 0x000fc80000011609 */
[----:B--2---:R-:W-:Y:S02]  /*11d900*/  LOP3.LUT R43, R9, R43, R5, 0x96, !PT ;  /* 0x0000002b092b7212 */ /* 0x004fe400078e9605 */
[----:B------:R-:W-:Y:S02]  /*11d910*/  LOP3.LUT R9, R40, 0x7ffffffe, RZ, 0xc0, !PT ;  /* 0x7ffffffe28097812 */ /* 0x000fe400078ec0ff */
[----:B------:R-:W-:Y:S02]  /*11d920*/  LOP3.LUT R5, R44, 0x7ffffffe, RZ, 0xc0, !PT ;  /* 0x7ffffffe2c057812 */ /* 0x000fe400078ec0ff */
[----:B------:R-:W-:Y:S02]  /*11d930*/  LOP3.LUT R52, R9, 0x80000000, R52, 0xf8, !PT ;  /* 0x8000000009347812 */ /* 0x000fe400078ef834 */
[----:B------:R-:W-:Y:S01]  /*11d940*/  LOP3.LUT R40, R5, 0x80000000, R40, 0xf8, !PT ;  /* 0x8000000005287812 */ /* 0x000fe200078ef828 */
[----:B------:R-:W2:Y:S04]  /*11d950*/  LDL R9, [R3+0x66c] ;  /* 0x00066c0003097983 */ /* 0x000ea80000100800 */
[----:B------:R-:W4:Y:S01]  /*11d960*/  LDL R5, [R3+0x668] ;  /* 0x0006680003057983 */ /* 0x000f220000100800 */
[----:B------:R-:W-:-:S04]  /*11d970*/  SHF.R.U32.HI R40, RZ, 0x1, R40 ;  /* 0x00000001ff287819 */ /* 0x000fc80000011628 */
[----:B------:R-:W-:Y:S02]  /*11d980*/  LOP3.LUT R40, R40, R49, R48, 0x96, !PT ;  /* 0x0000003128287212 */ /* 0x000fe400078e9630 */
[----:B------:R-:W-:-:S04]  /*11d990*/  LOP3.LUT R48, R46, 0x7ffffffe, RZ, 0xc0, !PT ;  /* 0x7ffffffe2e307812 */ /* 0x000fc800078ec0ff */
[----:B------:R-:W-:Y:S02]  /*11d9a0*/  LOP3.LUT R48, R48, 0x80000000, R44, 0xf8, !PT ;  /* 0x8000000030307812 */ /* 0x000fe400078ef82c */
[----:B------:R-:W-:-:S04]  /*11d9b0*/  LOP3.LUT R44, R26, 0x7ffffffe, RZ, 0xc0, !PT ;  /* 0x7ffffffe1a2c7812 */ /* 0x000fc800078ec0ff */
[----:B------:R-:W-:-:S04]  /*11d9c0*/  LOP3.LUT R44, R44, 0x80000000, R46, 0xf8, !PT ;  /* 0x800000002c2c7812 */ /* 0x000fc800078ef82e */
[----:B------:R-:W-:Y:S02]  /*11d9d0*/  SHF.R.U32.HI R44, RZ, 0x1, R44 ;  /* 0x00000001ff2c7819 */ /* 0x000fe4000001162c */
[----:B------:R-:W-:Y:S02]  /*11d9e0*/  SHF.R.U32.HI R48, RZ, 0x1, R48 ;  /* 0x00000001ff307819 */ /* 0x000fe40000011630 */
[----:B------:R-:W-:Y:S02]  /*11d9f0*/  LOP3.LUT R42, R44, R41, R42, 0x96, !PT ;  /* 0x000000292c2a7212 */ /* 0x000fe400078e962a */
[----:B------:R-:W-:Y:S02]  /*11da00*/  LOP3.LUT R41, R25, 0x7ffffffe, RZ, 0xc0, !PT ;  /* 0x7ffffffe19297812 */ /* 0x000fe400078ec0ff */
[----:B------:R-:W-:Y:S02]  /*11da10*/  LOP3.LUT R48, R48, R47, R45, 0x96, !PT ;  /* 0x0000002f30307212 */ /* 0x000fe400078e962d */
[----:B------:R-:W-:-:S02]  /*11da20*/  LOP3.LUT R45, R33, 0x7ffffffe, RZ, 0xc0, !PT ;  /* 0x7ffffffe212d7812 */ /* 0x000fc400078ec0ff */
[----:B------:R-:W-:Y:S02]  /*11da30*/  LOP3.LUT R41, R41, 0x80000000, R36, 0xf8, !PT ;  /* 0x8000000029297812 */ /* 0x000fe400078ef824 */
[----:B------:R-:W-:Y:S02]  /*11da40*/  LOP3.LUT R45, R45, 0x80000000, R26, 0xf8, !PT ;  /* 0x800000002d2d7812 */ /* 0x000fe400078ef81a */
[----:B------:R-:W-:Y:S02]  /*11da50*/  LOP3.LUT R47, R36, 0x7ffffffe, RZ, 0xc0, !PT ;  /* 0x7ffffffe242f7812 */ /* 0x000fe400078ec0ff */
[----:B------:R-:W-:Y:S01]  /*11da60*/  SHF.R.U32.HI R26, RZ, 0x1, R41 ;  /* 0x00000001ff1a7819 */ /* 0x000fe20000011629 */
[----:B------:R5:W-:Y:S01]  /*11da70*/  STL [R3+0x14], R40 ;  /* 0x0000142803007387 */ /* 0x000be20000100800 */
[----:B------:R-:W-:Y:S02]  /*11da80*/  LOP3.LUT R44, R38, 0x7ffffffe, RZ, 0xc0, !PT ;  /* 0x7ffffffe262c7812 */ /* 0x000fe400078ec0ff */
[----:B------:R-:W-:-:S02]  /*11da90*/  LOP3.LUT R47, R47, 0x80000000, R38, 0xf8, !PT ;  /* 0x800000002f2f7812 */ /* 0x000fc400078ef826 */
[----:B------:R-:W-:Y:S02]  /*11daa0*/  LOP3.LUT R36, R26, R31, R27, 0x96, !PT ;  /* 0x0000001f1a247212 */ /* 0x000fe400078e961b */
[----:B------:R-:W-:Y:S02]  /*11dab0*/  LOP3.LUT R38, R17, 0x7ffffffe, RZ, 0xc0, !PT ;  /* 0x7ffffffe11267812 */ /* 0x000fe400078ec0ff */
[----:B------:R-:W-:Y:S02]  /*11dac0*/  LOP3.LUT R46, R21, 0x7ffffffe, RZ, 0xc0, !PT ;  /* 0x7ffffffe152e7812 */ /* 0x000fe400078ec0ff */
[----:B-----5:R-:W-:Y:S02]  /*11dad0*/  LOP3.LUT R40, R23, 0x7ffffffe, RZ, 0xc0, !PT ;  /* 0x7ffffffe17287812 */ /* 0x020fe400078ec0ff */
[----:B------:R-:W-:Y:S02]  /*11dae0*/  LOP3.LUT R26, R7, 0x7ffffffe, RZ, 0xc0, !PT ;  /* 0x7ffffffe071a7812 */ /* 0x000fe400078ec0ff */
[----:B------:R-:W-:-:S02]  /*11daf0*/  SHF.R.U32.HI R47, RZ, 0x1, R47 ;  /* 0x00000001ff2f7819 */ /* 0x000fc4000001162f */
[----:B------:R-:W-:Y:S02]  /*11db00*/  LOP3.LUT R44, R44, 0x80000000, R33, 0xf8, !PT ;  /* 0x800000002c2c7812 */ /* 0x000fe400078ef821 */
[----:B------:R-:W-:Y:S02]  /*11db10*/  LOP3.LUT R38, R38, 0x80000000, R25, 0xf8, !PT ;  /* 0x8000000026267812 */ /* 0x000fe400078ef819 */
[----:B------:R-:W-:Y:S02]  /*11db20*/  LOP3.LUT R40, R40, 0x80000000, R17, 0xf8, !PT ;  /* 0x8000000028287812 */ /* 0x000fe400078ef811 */
[----:B------:R-:W-:Y:S02]  /*11db30*/  LOP3.LUT R46, R46, 0x80000000, R23, 0xf8, !PT ;  /* 0x800000002e2e7812 */ /* 0x000fe400078ef817 */
[----:B------:R-:W-:Y:S02]  /*11db40*/  LOP3.LUT R26, R26, 0x80000000, R21, 0xf8, !PT ;  /* 0x800000001a1a7812 */ /* 0x000fe400078ef815 */
[----:B------:R-:W-:-:S02]  /*11db50*/  LOP3.LUT R28, R47, R35, R28, 0x96, !PT ;  /* 0x000000232f1c7212 */ /* 0x000fc400078e961c */
[----:B------:R-:W-:Y:S02]  /*11db60*/  SEL R15, RZ, 0x9908b0df, P5 ;  /* 0x9908b0dfff0f7807 */ /* 0x000fe40002800000 */
[----:B------:R-:W-:Y:S02]  /*11db70*/  SHF.R.U32.HI R52, RZ, 0x1, R52 ;  /* 0x00000001ff347819 */ /* 0x000fe40000011634 */
[----:B------:R-:W-:Y:S02]  /*11db80*/  SHF.R.U32.HI R45, RZ, 0x1, R45 ;  /* 0x00000001ff2d7819 */ /* 0x000fe4000001162d */
[----:B------:R-:W-:Y:S02]  /*11db90*/  SHF.R.U32.HI R44, RZ, 0x1, R44 ;  /* 0x00000001ff2c7819 */ /* 0x000fe4000001162c */
[----:B------:R-:W-:Y:S02]  /*11dba0*/  SHF.R.U32.HI R38, RZ, 0x1, R38 ;  /* 0x00000001ff267819 */ /* 0x000fe40000011626 */
[----:B------:R-:W-:-:S02]  /*11dbb0*/  SHF.R.U32.HI R40, RZ, 0x1, R40 ;  /* 0x00000001ff287819 */ /* 0x000fc40000011628 */
[----:B------:R-:W-:Y:S02]  /*11dbc0*/  SHF.R.U32.HI R46, RZ, 0x1, R46 ;  /* 0x00000001ff2e7819 */ /* 0x000fe4000001162e */
[----:B------:R-:W-:Y:S01]  /*11dbd0*/  SHF.R.U32.HI R26, RZ, 0x1, R26 ;  /* 0x00000001ff1a7819 */ /* 0x000fe2000001161a */
[----:B------:R5:W-:Y:S01]  /*11dbe0*/  STL [R3+0x28], R28 ;  /* 0x0000281c03007387 */ /* 0x000be20000100800 */
[----:B------:R-:W-:Y:S02]  /*11dbf0*/  LOP3.LUT R50, R52, R50, R51, 0x96, !PT ;  /* 0x0000003234327212 */ /* 0x000fe400078e9633 */
[----:B------:R-:W-:Y:S02]  /*11dc00*/  LOP3.LUT R30, R45, R39, R30, 0x96, !PT ;  /* 0x000000272d1e7212 */ /* 0x000fe400078e961e */
[----:B------:R-:W-:Y:S02]  /*11dc10*/  LOP3.LUT R44, R44, R37, R29, 0x96, !PT ;  /* 0x000000252c2c7212 */ /* 0x000fe400078e961d */
[----:B------:R-:W-:-:S02]  /*11dc20*/  LOP3.LUT R24, R38, R24, R13, 0x96, !PT ;  /* 0x0000001826187212 */ /* 0x000fc400078e960d */
[----:B---3--:R-:W-:Y:S01]  /*11dc30*/  LOP3.LUT R26, R26, R15, R11, 0x96, !PT ;  /* 0x0000000f1a1a7212 */ /* 0x008fe200078e960b */
[----:B-----5:R-:W-:Y:S01]  /*11dc40*/  IMAD.MOV.U32 R28, RZ, RZ, R3 ;  /* 0x000000ffff1c7224 */ /* 0x020fe200078e0003 */
        /* <DEDUP_REMOVED lines=10> */
[----:B----4-:R-:W-:-:S03]  /*11dcf0*/  LOP3.LUT R22, R40, R22, R5, 0x96, !PT ;  /* 0x0000001628167212 */ /* 0x010fc600078e9605 */
[----:B------:R-:W-:Y:S04]  /*11dd00*/  STL [R3+0x38], R46 ;  /* 0x0000382e03007387 */ /* 0x000fe80000100800 */
[----:B------:R2:W-:Y:S04]  /*11dd10*/  STL [R3+0x34], R22 ;  /* 0x0000341603007387 */ /* 0x0005e80000100800 */
[----:B------:R-:W3:Y:S04]  /*11dd20*/  LDL R5, [R28+0x44] ;  /* 0x000044001c057983 */ /* 0x000ee80000100800 */
        /* <DEDUP_REMOVED lines=34> */
[----:B------:R-:W-:-:S07]  /*11df50*/  IMAD.MOV.U32 R22, RZ, RZ, 0xe3 ;  /* 0x000000e3ff167424 */ /* 0x000fce00078e00ff */
.L_x_949:
[----:B---3--:R-:W-:-:S05]  /*11df60*/  IMAD R3, R22, 0x4, R1 ;  /* 0x0000000416037824 */ /* 0x008fca00078e0201 */
[----:B------:R-:W3:Y:S04]  /*11df70*/  LDL R9, [R3+0x4] ;  /* 0x0000040003097983 */ /* 0x000ee80000100800 */
[----:B------:R-:W2:Y:S04]  /*11df80*/  LDL R15, [R3+0x8] ;  /* 0x00000800030f7983 */ /* 0x000ea80000100800 */
[----:B----4-:R-:W4:Y:S04]  /*11df90*/  LDL R21, [R3+0xc] ;  /* 0x00000c0003157983 */ /* 0x010f280000100800 */
        /* <DEDUP_REMOVED lines=136> */
.L_x_947:
[----:B------:R-:W-:Y:S05]  /*11e820*/  BSYNC.RECONVERGENT B0 ;  /* 0x0000000000007941 */ /* 0x000fea0003800200 */
.L_x_946:
[----:B------:R-:W-:-:S05]  /*11e830*/  VIADD R22, R22, 0x1 ;  /* 0x0000000116167836 */ /* 0x000fca0000000000 */
[----:B------:R3:W-:Y:S01]  /*11e840*/  STL [R1+0x9c0], R22 ;  /* 0x0009c01601007387 */ /* 0x0007e20000100800 */
[----:B------:R-:W-:Y:S05]  /*11e850*/  BRA.U UP1, `(.L_x_950) ;  /* 0xffffffe901907547 */ /* 0x000fea000b83ffff */
.L_x_945:
        /* <DEDUP_REMOVED lines=35> */
.L_x_953:
        /* <DEDUP_REMOVED lines=168> */
.L_x_954:
[----:B----4-:R-:W3:Y:S04]  /*11f510*/  LDL R28, [R3+-0x8] ;  /* 0xfffff800031c7983 */ /* 0x010ee80000100800 */
[----:B------:R-:W4:Y:S04]  /*11f520*/  LDL R39, [R3+-0x4] ;  /* 0xfffffc0003277983 */ /* 0x000f280000100800 */
        /* <DEDUP_REMOVED lines=56> */
[----:B------:R-:W-:-:S04]  /*11f8b0*/  LOP3.LUT R52, R39, 0x7ffffffe, RZ, 0xc0, !PT ;  /* 0x7ffffffe27347812 */ /* 0x000fc800078ec0ff */
[----:B------:R-:W-:-:S04]  /*11f8c0*/  LOP3.LUT R52, R52, 0x80000000, R28, 0xf8, !PT ;  /* 0x8000000034347812 */ /* 0x000fc800078ef81c */
[----:B------:R-:W-:-:S04]  /*11f8d0*/  SHF.R.U32.HI R52, RZ, 0x1, R52 ;  /* 0x00000001ff347819 */ /* 0x000fc80000011634 */
[----:B------:R-:W-:Y:S02]  /*11f8e0*/  LOP3.LUT R50, R52, R51, R50, 0x96, !PT ;  /* 0x0000003334327212 */ /* 0x000fe400078e9632 */
[----:B------:R-:W-:-:S04]  /*11f8f0*/  LOP3.LUT R51, R45, 0x7ffffffe, RZ, 0xc0, !PT ;  /* 0x7ffffffe2d337812 */ /* 0x000fc800078ec0ff */
[----:B------:R-:W-:Y:S02]  /*11f900*/  LOP3.LUT R51, R51, 0x80000000, R39, 0xf8, !PT ;  /* 0x8000000033337812 */ /* 0x000fe400078ef827 */
[----:B------:R-:W-:Y:S02]  /*11f910*/  LOP3.LUT R39, R44, 0x7ffffffe, RZ, 0xc0, !PT ;  /* 0x7ffffffe2c277812 */ /* 0x000fe400078ec0ff */
[----:B--2---:R-:W-:-:S04]  /*11f920*/  LOP3.LUT R9, R5, 0x1, RZ, 0xc0, !PT ;  /* 0x0000000105097812 */ /* 0x004fc800078ec0ff */
[----:B------:R-:W-:Y:S02]  /*11f930*/  ISETP.NE.U32.AND P5, PT, R9, 0x1, PT ;  /* 0x000000010900780c */ /* 0x000fe40003fa5070 */
[----:B------:R-:W2:Y:S01]  /*11f940*/  LDL R9, [R3+-0x370] ;  /* 0xfffc900003097983 */ /* 0x000ea20000100800 */
[----:B------:R-:W-:-:S04]  /*11f950*/  LOP3.LUT R39, R39, 0x80000000, R45, 0xf8, !PT ;  /* 0x8000000027277812 */ /* 0x000fc800078ef82d */
[----:B------:R-:W-:-:S04]  /*11f960*/  SHF.R.U32.HI R39, RZ, 0x1, R39 ;  /* 0x00000001ff277819 */ /* 0x000fc80000011627 */
[----:B------:R-:W-:Y:S02]  /*11f970*/  LOP3.LUT R46, R39, R47, R46, 0x96, !PT ;  /* 0x0000002f272e7212 */ /* 0x000fe400078e962e */
[----:B------:R-:W-:-:S04]  /*11f980*/  LOP3.LUT R39, R43, 0x7ffffffe, RZ, 0xc0, !PT ;  /* 0x7ffffffe2b277812 */ /* 0x000fc800078ec0ff */
[----:B------:R-:W-:Y:S02]  /*11f990*/  LOP3.LUT R39, R39, 0x80000000, R44, 0xf8, !PT ;  /* 0x8000000027277812 */ /* 0x000fe400078ef82c */
[----:B------:R-:W-:-:S04]  /*11f9a0*/  LOP3.LUT R44, R33, 0x7ffffffe, RZ, 0xc0, !PT ;  /* 0x7ffffffe212c7812 */ /* 0x000fc800078ec0ff */
[----:B------:R-:W-:Y:S02]  /*11f9b0*/  LOP3.LUT R44, R44, 0x80000000, R41, 0xf8, !PT ;  /* 0x800000002c2c7812 */ /* 0x000fe400078ef829 */
[----:B------:R-:W-:Y:S02]  /*11f9c0*/  LOP3.LUT R45, R41, 0x7ffffffe, RZ, 0xc0, !PT ;  /* 0x7ffffffe292d7812 */ /* 0x000fe400078ec0ff */
[----:B------:R-:W-:Y:S02]  /*11f9d0*/  SHF.R.U32.HI R44, RZ, 0x1, R44 ;  /* 0x00000001ff2c7819 */ /* 0x000fe4000001162c */
[----:B------:R-:W-:Y:S02]  /*11f9e0*/  LOP3.LUT R52, R30, 0x7ffffffe, RZ, 0xc0, !PT ;  /* 0x7ffffffe1e347812 */ /* 0x000fe400078ec0ff */
[----:B------:R-:W-:Y:S02]  /*11f9f0*/  LOP3.LUT R45, R45, 0x80000000, R30, 0xf8, !PT ;  /* 0x800000002d2d7812 */ /* 0x000fe400078ef81e */
[----:B------:R-:W-:-:S02]  /*11fa00*/  LOP3.LUT R44, R44, R27, R31, 0x96, !PT ;  /* 0x0000001b2c2c7212 */ /* 0x000fc400078e961f */
[----:B------:R-:W-:Y:S02]  /*11fa10*/  LOP3.LUT R30, R26, 0x7ffffffe, RZ, 0xc0, !PT ;  /* 0x7ffffffe1a1e7812 */ /* 0x000fe400078ec0ff */
[----:B------:R-:W-:Y:S02]  /*11fa20*/  LOP3.LUT R27, R22, 0x7ffffffe, RZ, 0xc0, !PT ;  /* 0x7ffffffe161b7812 */ /* 0x000fe400078ec0ff */
[----:B------:R-:W-:Y:S02]  /*11fa30*/  LOP3.LUT R28, R28, 0x7ffffffe, RZ, 0xc0, !PT ;  /* 0x7ffffffe1c1c7812 */ /* 0x000fe400078ec0ff */
[----:B------:R-:W-:Y:S01]  /*11fa40*/  LOP3.LUT R31, R5, 0x7ffffffe, RZ, 0xc0, !PT ;  /* 0x7ffffffe051f7812 */ /* 0x000fe200078ec0ff */
[----:B------:R-:W-:Y:S01]  /*11fa50*/  UIADD3 UR4, UPT, UPT, UR4, 0xc, URZ ;  /* 0x0000000c04047890 */ /* 0x000fe2000fffe0ff */
[----:B------:R-:W-:Y:S02]  /*11fa60*/  LOP3.LUT R52, R52, 0x80000000, R43, 0xf8, !PT ;  /* 0x8000000034347812 */ /* 0x000fe400078ef82b */
[----:B------:R-:W-:-:S02]  /*11fa70*/  LOP3.LUT R30, R30, 0x80000000, R33, 0xf8, !PT ;  /* 0x800000001e1e7812 */ /* 0x000fc400078ef821 */
[----:B------:R-:W-:Y:S02]  /*11fa80*/  LOP3.LUT R27, R27, 0x80000000, R26, 0xf8, !PT ;  /* 0x800000001b1b7812 */ /* 0x000fe400078ef81a */
[----:B------:R-:W-:Y:S02]  /*11fa90*/  LOP3.LUT R28, R28, 0x80000000, R7, 0xf8, !PT ;  /* 0x800000001c1c7812 */ /* 0x000fe400078ef807 */
[----:B------:R-:W-:Y:S01]  /*11faa0*/  LOP3.LUT R31, R31, 0x80000000, R22, 0xf8, !PT ;  /* 0x800000001f1f7812 */ /* 0x000fe200078ef816 */
[----:B------:R-:W-:Y:S01]  /*11fab0*/  UISETP.NE.AND UP0, UPT, UR4, 0x18c, UPT ;  /* 0x0000018c0400788c */ /* 0x000fe2000bf05270 */
[----:B------:R-:W-:Y:S02]  /*11fac0*/  SHF.R.U32.HI R26, RZ, 0x1, R24 ;  /* 0x00000001ff1a7819 */ /* 0x000fe40000011618 */
[----:B------:R-:W-:Y:S02]  /*11fad0*/  SEL R17, RZ, 0x9908b0df, P5 ;  /* 0x9908b0dfff117807 */ /* 0x000fe40002800000 */
[----:B------:R-:W-:-:S02]  /*11fae0*/  SHF.R.U32.HI R51, RZ, 0x1, R51 ;  /* 0x00000001ff337819 */ /* 0x000fc40000011633 */
[----:B------:R-:W-:Y:S02]  /*11faf0*/  SHF.R.U32.HI R39, RZ, 0x1, R39 ;  /* 0x00000001ff277819 */ /* 0x000fe40000011627 */
[----:B------:R-:W-:Y:S02]  /*11fb00*/  SHF.R.U32.HI R41, RZ, 0x1, R52 ;  /* 0x00000001ff297819 */ /* 0x000fe40000011634 */
        /* <DEDUP_REMOVED lines=21> */
[----:B------:R-:W-:Y:S04]  /*11fc60*/  STL [R3+0x18], R22 ;  /* 0x0000181603007387 */ /* 0x000fe80000100800 */
[----:B------:R-:W-:Y:S04]  /*11fc70*/  STL [R3+-0x10], R26 ;  /* 0xfffff01a03007387 */ /* 0x000fe80000100800 */
[----:B------:R-:W-:Y:S01]  /*11fc80*/  STL [R3+-0xc], R28 ;  /* 0xfffff41c03007387 */ /* 0x000fe20000100800 */
[----:B--2---:R-:W-:-:S05]  /*11fc90*/  LOP3.LUT R24, R24, R17, R9, 0x96, !PT ;  /* 0x0000001118187212 */ /* 0x004fca00078e9609 */
        /* <DEDUP_REMOVED lines=15> */
.L_x_952:
[----:B------:R-:W-:Y:S05]  /*11fd90*/  BSYNC.RECONVERGENT B0 ;  /* 0x0000000000007941 */ /* 0x000fea0003800200 */
.L_x_951:
        /* <DEDUP_REMOVED lines=43> */
.L_x_957:
        /* <DEDUP_REMOVED lines=105> */
[----:B0-----:R-:W-:-:S02]  /*1206e0*/  LOP3.LUT R7, R9, 0x7ffffffe, RZ, 0xc0, !PT ;  /* 0x7ffffffe09077812 */ /* 0x001fc400078ec0ff */
        /* <DEDUP_REMOVED lines=62> */
.L_x_958:
[----:B------:R-:W3:Y:S04]  /*120ad0*/  LDL R29, [R5+-0x8] ;  /* 0xfffff800051d7983 */ /* 0x000ee80000100800 */
[----:B------:R-:W4:Y:S04]  /*120ae0*/  LDL R51, [R5+-0x4] ;  /* 0xfffffc0005337983 */ /* 0x000f280000100800 */
        /* <DEDUP_REMOVED lines=13> */
[----:B--2---:R-:W2:Y:S04]  /*120bc0*/  LDL R21, [R5+-0x378] ;  /* 0xfffc880005157983 */ /* 0x004ea80000100800 */
        /* <DEDUP_REMOVED lines=31> */
[----:B------:R-:W3:Y:S02]  /*120dc0*/  LDL R9, [R5+-0xc] ;  /* 0xfffff40005097983 */ /* 0x000ee40000100800 */
[----:B---3--:R-:W-:-:S04]  /*120dd0*/  LOP3.LUT R36, R9, 0x7ffffffe, RZ, 0xc0, !PT ;  /* 0x7ffffffe09247812 */ /* 0x008fc800078ec0ff */
[----:B-----5:R-:W-:Y:S02]  /*120de0*/  LOP3.LUT R25, R36, 0x80000000, R7, 0xf8, !PT ;  /* 0x8000000024197812 */ /* 0x020fe400078ef807 */
[----:B------:R-:W3:Y:S01]  /*120df0*/  LDL R7, [R5+0x20] ;  /* 0x0000200005077983 */ /* 0x000ee20000100800 */
[----:B------:R-:W-:Y:S02]  /*120e00*/  LOP3.LUT R11, R9, 0x1, RZ, 0xc0, !PT ;  /* 0x00000001090b7812 */ /* 0x000fe400078ec0ff */
[----:B------:R-:W-:Y:S01]  /*120e10*/  SEL R26, RZ, 0x9908b0df, P5 ;  /* 0x9908b0dfff1a7807 */ /* 0x000fe20002800000 */
[----:B------:R-:W4:Y:S01]  /*120e20*/  LDL R36, [R5+-0x380] ;  /* 0xfffc800005247983 */ /* 0x000f220000100800 */
[----:B------:R-:W-:-:S04]  /*120e30*/  ISETP.NE.U32.AND P5, PT, R11, 0x1, PT ;  /* 0x000000010b00780c */ /* 0x000fc80003fa5070 */
[----:B------:R-:W-:Y:S02]  /*120e40*/  SEL R24, RZ, 0x9908b0df, P5 ;  /* 0x9908b0dfff187807 */ /* 0x000fe40002800000 */
[----:B---3--:R-:W-:-:S04]  /*120e50*/  LOP3.LUT R11, R7, 0x1, RZ, 0xc0, !PT ;  /* 0x00000001070b7812 */ /* 0x008fc800078ec0ff */
[----:B------:R-:W-:Y:S02]  /*120e60*/  ISETP.NE.U32.AND P5, PT, R11, 0x1, PT ;  /* 0x000000010b00780c */ /* 0x000fe40003fa5070 */
[----:B------:R-:W3:Y:S01]  /*120e70*/  LDL R11, [R5+-0x394] ;  /* 0xfffc6c00050b7983 */ /* 0x000ee20000100800 */
        /* <DEDUP_REMOVED lines=9> */
[----:B---3--:R-:W-:Y:S02]  /*120f10*/  LOP3.LUT R40, R13, R40, R11, 0x96, !PT ;  /* 0x000000280d287212 */ /* 0x008fe400078e960b */
[----:B------:R-:W3:Y:S04]  /*120f20*/  LDL R13, [R5+-0x398] ;  /* 0xfffc6800050d7983 */ /* 0x000ee80000100800 */
[----:B------:R-:W3:Y:S01]  /*120f30*/  LDL R11, [R5+-0x370] ;  /* 0xfffc9000050b7983 */ /* 0x000ee20000100800 */
        /* <DEDUP_REMOVED lines=20> */
[----:B----4-:R-:W-:Y:S02]  /*121080*/  LOP3.LUT R48, R31, R39, R36, 0x96, !PT ;  /* 0x000000271f307212 */ /* 0x010fe400078e9624 */
        /* <DEDUP_REMOVED lines=16> */
[----:B--2---:R-:W-:-:S02]  /*121190*/  LOP3.LUT R30, R36, R30, R21, 0x96, !PT ;  /* 0x0000001e241e7212 */ /* 0x004fc400078e9615 */
        /* <DEDUP_REMOVED lines=9> */
[----:B---3--:R-:W-:-:S02]  /*121230*/  LOP3.LUT R22, R44, R22, R13, 0x96, !PT ;  /* 0x000000162c167212 */ /* 0x008fc400078e960d */
        /* <DEDUP_REMOVED lines=17> */
.L_x_956:
[----:B------:R-:W-:Y:S05]  /*121350*/  BSYNC.RECONVERGENT B0 ;  /* 0x0000000000007941 */ /* 0x000fea0003800200 */
.L_x_955:
[C---:B------:R-:W-:Y:S02]  /*121360*/  VIADD R24, R26.reuse, 0x1 ;  /* 0x000000011a187836 */ /* 0x040fe40000000000 */
[----:B------:R-:W-:-:S03]  /*121370*/  IMAD R7, R26, 0x4, R1 ;  /* 0x000000041a077824 */ /* 0x000fc600078e0201 */
[----:B------:R2:W-:Y:S04]  /*121380*/  STL [R1+0x9c0], R24 ;  /* 0x0009c01801007387 */ /* 0x0005e80000100800 */
[----:B------:R-:W0:Y:S01]  /*121390*/  LDL R5, [R7] ;  /* 0x0000000007057983 */ /* 0x000e220000100800 */
[----:B------:R-:W-:Y:S01]  /*1213a0*/  ISETP.GE.AND P5, PT, R26, 0x26f, PT ;  /* 0x0000026f1a00780c */ /* 0x000fe20003fa6270 */
[----:B------:R-:W-:Y:S01]  /*1213b0*/  BSSY.RECONVERGENT B0, `(.L_x_959) ;  /* 0x0000156000007945 */ /* 0x000fe20003800200 */
[----:B0--3--:R-:W-:-:S04]  /*1213c0*/  SHF.R.U32.HI R22, RZ, 0xb, R5 ;  /* 0x0000000bff167819 */ /* 0x009fc80000011605 */
        /* <DEDUP_REMOVED lines=36> */
.L_x_961:
        /* <DEDUP_REMOVED lines=49> */
[----:B0-----:R-:W-:-:S02]  /*121920*/  SEL R26, RZ, 0x9908b0df, P5 ;  /* 0x9908b0dfff1a7807 */ /* 0x001fc40002800000 */
        /* <DEDUP_REMOVED lines=118> */
.L_x_962:
        /* <DEDUP_REMOVED lines=136> */
.L_x_960:
[----:B------:R-:W-:Y:S05]  /*122910*/  BSYNC.RECONVERGENT B0 ;  /* 0x0000000000007941 */ /* 0x000fea0003800200 */
.L_x_959:
        /* <DEDUP_REMOVED lines=43> */
.L_x_965:
        /* <DEDUP_REMOVED lines=168> */
.L_x_966:
        /* <DEDUP_REMOVED lines=136> */
.L_x_964:
[----:B------:R-:W-:Y:S05]  /*123ed0*/  BSYNC.RECONVERGENT B0 ;  /* 0x0000000000007941 */ /* 0x000fea0003800200 */
.L_x_963:
        /* <DEDUP_REMOVED lines=39> */
[----:B------:R-:W-:Y:S01]  /*124150*/  IMAD.MOV.U32 R11, RZ, RZ, R1 ;  /* 0x000000ffff0b7224 */ /* 0x000fe200078e0001 */
[----:B------:R-:W-:Y:S01]  /*124160*/  UMOV UR4, URZ ;  /* 0x000000ff00047c82 */ /* 0x000fe20008000000 */
[----:B--2---:R-:W-:-:S05]  /*124170*/  LOP3.LUT R22, R22, R15, R13, 0x96, !PT ;  /* 0x0000000f16167212 */ /* 0x004fca00078e960d */
[----:B------:R3:W-:Y:S02]  /*124180*/  STL [R1], R22 ;  /* 0x0000001601007387 */ /* 0x0007e40000100800 */
.L_x_969:
        /* <DEDUP_REMOVED lines=167> */
.L_x_970:
[----:B------:R-:W-:-:S05]  /*124c00*/  IMAD R15, R22, 0x4, R1 ;  /* 0x00000004160f7824 */ /* 0x000fca00078e0201 */
[----:B------:R-:W2:Y:S04]  /*124c10*/  LDL R23, [R15+0x4] ;  /* 0x000004000f177983 */ /* 0x000ea80000100800 */
[----:B------:R-:W3:Y:S04]  /*124c20*/  LDL R29, [R15+0x8] ;  /* 0x000008000f1d7983 */ /* 0x000ee80000100800 */
[----:B------:R-:W4:Y:S04]  /*124c30*/  LDL R31, [R15+0xc] ;  /* 0x00000c000f1f7983 */ /* 0x000f280000100800 */
[----:B------:R-:W4:Y:S04]  /*124c40*/  LDL R25, [R15+-0x38c] ;  /* 0xfffc74000f197983 */ /* 0x000f280000100800 */
[----:B------:R-:W4:Y:S04]  /*124c50*/  LDL R36, [R15+-0x388] ;  /* 0xfffc78000f247983 */ /* 0x000f280000100800 */
[----:B------:R-:W4:Y:S01]  /*124c60*/  LDL R19, [R15+-0x384] ;  /* 0xfffc7c000f137983 */ /* 0x000f220000100800 */
[----:B-12---:R-:W-:-:S04]  /*124c70*/  LOP3.LUT R13, R23, 0x1, RZ, 0xc0, !PT ;  /* 0x00000001170d7812 */ /* 0x006fc800078ec0ff */
        /* <DEDUP_REMOVED lines=31> */
[----:B------:R1:W-:Y:S01]  /*124e70*/  STL [R15+0x8], R26 ;  /* 0x0000081a0f007387 */ /* 0x0003e20000100800 */
[----:B--2---:R-:W-:Y:S01]  /*124e80*/  LOP3.LUT R24, R11, R24, R17, 0x96, !PT ;  /* 0x000000180b187212 */ /* 0x004fe200078e9611 */
[----:B------:R-:W-:-:S04]  /*124e90*/  IMAD R11, R40, 0x4, R1 ;  /* 0x00000004280b7824 */ /* 0x000fc800078e0201 */
[----:B------:R2:W-:Y:S04]  /*124ea0*/  STL [R15+0xc], R24 ;  /* 0x00000c180f007387 */ /* 0x0005e80000100800 */
        /* <DEDUP_REMOVED lines=15> */
[----:B-1----:R-:W-:Y:S02]  /*124fa0*/  SEL R26, RZ, 0x9908b0df, P5 ;  /* 0x9908b0dfff1a7807 */ /* 0x002fe40002800000 */
        /* <DEDUP_REMOVED lines=81> */
.L_x_968:
[----:B------:R-:W-:Y:S05]  /*1254c0*/  BSYNC.RECONVERGENT B0 ;  /* 0x0000000000007941 */ /* 0x000fea0003800200 */
.L_x_967:
        /* <DEDUP_REMOVED lines=32> */
.L_x_976:
[----:B------:R-:W-:Y:S01]  /*1256d0*/  ISETP.GE.AND P6, PT, R22, 0x270, PT ;  /* 0x000002701600780c */ /* 0x000fe20003fc6270 */
[----:B------:R-:W-:Y:S01]  /*1256e0*/  BSSY.RECONVERGENT B0, `(.L_x_972) ;  /* 0x0000156000007945 */ /* 0x000fe20003800200 */
[----:B------:R-:W-:-:S11]  /*1256f0*/  IMAD.SHL.U32 R5, R5, 0x20, RZ ;  /* 0x0000002005057824 */ /* 0x000fd600078e00ff */
[----:B------:R-:W-:Y:S05]  /*125700*/  @!P6 BRA `(.L_x_973) ;  /* 0x00000014004ce947 */ /* 0x000fea0003800000 */
        /* <DEDUP_REMOVED lines=32> */
.L_x_974:
        /* <DEDUP_REMOVED lines=167> */
.L_x_975:
[----:B---3--:R-:W-:-:S05]  /*126380*/  IMAD R3, R22, 0x4, R1 ;  /* 0x0000000416037824 */ /* 0x008fca00078e0201 */
[----:B----4-:R-:W3:Y:S04]  /*126390*/  LDL R11, [R3+0x4] ;  /* 0x00000400030b7983 */ /* 0x010ee80000100800 */
        /* <DEDUP_REMOVED lines=138> */
.L_x_973:
[----:B------:R-:W-:Y:S05]  /*126c40*/  BSYNC.RECONVERGENT B0 ;  /* 0x0000000000007941 */ /* 0x000fea0003800200 */
.L_x_972:
        /* <DEDUP_REMOVED lines=19> */
.L_x_971:
[----:B------:R-:W-:Y:S01]  /*126d80*/  P2R R13, PR, RZ, 0x2 ;  /* 0x00000002ff0d7803 */ /* 0x000fe20000000000 */
[----:B------:R-:W-:Y:S01]  /*126d90*/  IMAD.MOV.U32 R38, RZ, RZ, 0x2 ;  /* 0x00000002ff267424 */ /* 0x000fe200078e00ff */
[C---:B------:R-:W-:Y:S01]  /*126da0*/  LOP3.LUT P1, RZ, R0.reuse, 0x40, RZ, 0xc0, !PT ;  /* 0x0000004000ff7812 */ /* 0x040fe2000782c0ff */
[----:B------:R-:W-:Y:S01]  /*126db0*/  @!P0 IMAD.MOV R38, RZ, RZ, 0x1 ;  /* 0x00000001ff268424 */ /* 0x000fe200078e02ff */
[----:B------:R-:W-:Y:S01]  /*126dc0*/  P2R R21, PR, RZ, 0x8 ;  /* 0x00000008ff157803 */ /* 0x000fe20000000000 */
[----:B------:R-:W2:Y:S01]  /*126dd0*/  S2R R23, SR_TID.X ;  /* 0x0000000000177919 */ /* 0x000ea20000002100 */
[----:B------:R-:W-:Y:S01]  /*126de0*/  P2R R11, PR, RZ, 0x2 ;  /* 0x00000002ff0b7803 */ /* 0x000fe20000000000 */
[----:B------:R-:W3:Y:S01]  /*126df0*/  S2UR UR5, SR_CgaCtaId ;  /* 0x00000000000579c3 */ /* 0x000ee20000008800 */
[----:B------:R-:W-:-:S07]  /*126e00*/  LOP3.LUT P1, RZ, R0, 0x80, RZ, 0xc0, !PT ;  /* 0x0000008000ff7812 */ /* 0x000fce000782c0ff */
[----:B------:R-:W-:Y:S01]  /*126e10*/  BAR.SYNC.DEFER_BLOCKING 0x0 ;  /* 0x0000000000007b1d */ /* 0x000fe20000010000 */
[C---:B------:R-:W-:Y:S02]  /*126e20*/  LOP3.LUT P3, RZ, R0.reuse, 0x4, RZ, 0xc0, !PT ;  /* 0x0000000400ff7812 */ /* 0x040fe4000786c0ff */
[----:B------:R-:W-:Y:S02]  /*126e30*/  P2R R9, PR, RZ, 0x2 ;  /* 0x00000002ff097803 */ /* 0x000fe40000000000 */
[C---:B------:R-:W-:Y:S01]  /*126e40*/  LOP3.LUT P1, RZ, R0.reuse, 0x100, RZ, 0xc0, !PT ;  /* 0x0000010000ff7812 */ /* 0x040fe2000782c0ff */
[----:B------:R-:W-:Y:S01]  /*126e50*/  UMOV UR4, 0x400 ;  /* 0x0000040000047882 */ /* 0x000fe20000000000 */
[C---:B------:R-:W-:Y:S01]  /*126e60*/  LOP3.LUT P6, RZ, R0.reuse, 0x8, RZ, 0xc0, !PT ;  /* 0x0000000800ff7812 */ /* 0x040fe200078cc0ff */
[----:B------:R-:W4:Y:S01]  /*126e70*/  S2R R44, SR_TID.X ;  /* 0x00000000002c7919 */ /* 0x000f220000002100 */
[----:B------:R-:W-:Y:S02]  /*126e80*/  P2R R7, PR, RZ, 0x2 ;  /* 0x00000002ff077803 */ /* 0x000fe40000000000 */
[----:B------:R-:W-:-:S02]  /*126e90*/  LOP3.LUT P1, RZ, R0, 0x200, RZ, 0xc0, !PT ;  /* 0x0000020000ff7812 */ /* 0x000fc4000782c0ff */
[----:B------:R-:W-:Y:S02]  /*126ea0*/  SEL R3, RZ, 0x1, !P0 ;  /* 0x00000001ff037807 */ /* 0x000fe40004000000 */
[----:B------:R-:W-:Y:S02]  /*126eb0*/  P2R R5, PR, RZ, 0x2 ;  /* 0x00000002ff057803 */ /* 0x000fe40000000000 */
[C---:B------:R-:W-:Y:S01]  /*126ec0*/  LOP3.LUT P1, RZ, R0.reuse, 0x10, RZ, 0xc0, !PT ;  /* 0x0000001000ff7812 */ /* 0x040fe2000782c0ff */
[----:B------:R-:W-:Y:S01]  /*126ed0*/  @!P3 IMAD.MOV R38, RZ, RZ, R3 ;  /* 0x000000ffff26b224 */ /* 0x000fe200078e0203 */
[----:B------:R-:W-:Y:S02]  /*126ee0*/  P2R R20, PR, RZ, 0x4 ;  /* 0x00000004ff147803 */ /* 0x000fe40000000000 */
[----:B------:R-:W-:Y:S01]  /*126ef0*/  LOP3.LUT P2, RZ, R0, 0x20, RZ, 0xc0, !PT ;  /* 0x0000002000ff7812 */ /* 0x000fe2000784c0ff */
[----:B------:R-:W-:Y:S01]  /*126f00*/  VIADD R3, R38, 0x1 ;  /* 0x0000000126037836 */ /* 0x000fe20000000000 */
[C---:B------:R-:W-:Y:S01]  /*126f10*/  LOP3.LUT P3, RZ, R0.reuse, 0x2, RZ, 0xc0, !PT ;  /* 0x0000000200ff7812 */ /* 0x040fe2000786c0ff */
[----:B------:R-:W-:Y:S01]  /*126f20*/  @!P6 IMAD.MOV R3, RZ, RZ, R38 ;  /* 0x000000ffff03e224 */ /* 0x000fe200078e0226 */
[----:B------:R-:W-:Y:S01]  /*126f30*/  PLOP3.LUT P4, PT, P4, P5, PT, 0x80, 0x8 ;  /* 0x000000000008781c */ /* 0x000fe2000278b070 */
[----:B---3--:R-:W-:Y:S01]  /*126f40*/  ULEA UR4, UR5, UR4, 0x18 ;  /* 0x0000000405047291 */ /* 0x008fe2000f8ec0ff */
[----:B------:R-:W-:Y:S01]  /*126f50*/  LOP3.LUT P5, RZ, R0, 0x1, RZ, 0xc0, !PT ;  /* 0x0000000100ff7812 */ /* 0x000fe200078ac0ff */
[----:B------:R-:W-:-:S02]  /*126f60*/  VIADD R35, R3, 0x1 ;  /* 0x0000000103237836 */ /* 0x000fc40000000000 */
[----:B------:R-:W-:Y:S01]  /*126f70*/  @!P1 IMAD.MOV R35, RZ, RZ, R3 ;  /* 0x000000ffff239224 */ /* 0x000fe200078e0203 */
[----:B------:R-:W-:-:S03]  /*126f80*/  ISETP.NE.AND P1, PT, R5, RZ, PT ;  /* 0x000000ff0500720c */ /* 0x000fc60003f25270 */
[----:B------:R-:W-:-:S10]  /*126f90*/  VIADD R33, R35, 0x1 ;  /* 0x0000000123217836 */ /* 0x000fd40000000000 */
        /* <DEDUP_REMOVED lines=11> */
[----:B------:R-:W-:Y:S02]  /*127050*/  VIADD R13, R15, 0x1 ;  /* 0x000000010f0d7836 */ /* 0x000fe40000000000 */
[----:B------:R-:W-:Y:S01]  /*127060*/  @!P2 IMAD.MOV R13, RZ, RZ, R15 ;  /* 0x000000ffff0da224 */ /* 0x000fe200078e020f */
[----:B------:R-:W-:-:S03]  /*127070*/  ISETP.NE.AND P2, PT, R20, RZ, PT ;  /* 0x000000ff1400720c */ /* 0x000fc60003f45270 */
[----:B------:R-:W-:Y:S02]  /*127080*/  VIADD R52, R13, 0x1 ;  /* 0x000000010d347836 */ /* 0x000fe40000000000 */
[----:B------:R-:W-:Y:S01]  /*127090*/  @!P3 IMAD.MOV R52, RZ, RZ, R13 ;  /* 0x000000ffff34b224 */ /* 0x000fe200078e020d */
[----:B------:R-:W-:-:S03]  /*1270a0*/  ISETP.NE.AND P3, PT, R21, RZ, PT ;  /* 0x000000ff1500720c */ /* 0x000fc60003f65270 */
[----:B------:R-:W-:Y:S02]  /*1270b0*/  VIADD R50, R52, 0x1 ;  /* 0x0000000134327836 */ /* 0x000fe40000000000 */
[----:B------:R-:W-:-:S04]  /*1270c0*/  @!P5 IMAD.MOV R50, RZ, RZ, R52 ;  /* 0x000000ffff32d224 */ /* 0x000fc800078e0234 */
[----:B------:R-:W-:Y:S02]  /*1270d0*/  VIADD R48, R50, 0x1 ;  /* 0x0000000132307836 */ /* 0x000fe40000000000 */
[----:B------:R-:W-:-:S04]  /*1270e0*/  @!P1 IMAD.MOV R48, RZ, RZ, R50 ;  /* 0x000000ffff309224 */ /* 0x000fc800078e0232 */
[----:B------:R-:W-:Y:S02]  /*1270f0*/  VIADD R46, R48, 0x1 ;  /* 0x00000001302e7836 */ /* 0x000fe40000000000 */
[----:B------:R-:W-:-:S04]  /*127100*/  @!P2 IMAD.MOV R46, RZ, RZ, R48 ;  /* 0x000000ffff2ea224 */ /* 0x000fc800078e0230 */
[----:B------:R-:W-:Y:S02]  /*127110*/  VIADD R42, R46, 0x1 ;  /* 0x000000012e2a7836 */ /* 0x000fe40000000000 */
[----:B------:R-:W-:-:S04]  /*127120*/  @!P3 IMAD.MOV R42, RZ, RZ, R46 ;  /* 0x000000ffff2ab224 */ /* 0x000fc800078e022e */
[----:B------:R-:W-:Y:S02]  /*127130*/  VIADD R5, R42, 0x1 ;  /* 0x000000012a057836 */ /* 0x000fe40000000000 */
[----:B------:R-:W-:-:S05]  /*127140*/  @!P4 IMAD.MOV R5, RZ, RZ, R42 ;  /* 0x000000ffff05c224 */ /* 0x000fca00078e022a */
[----:B------:R-:W3:Y:S02]  /*127150*/  SHFL.UP P5, R20, R5, 0x1, RZ ;  /* 0x0420000005147989 */ /* 0x000ee400000a00ff */
[----:B---3--:R-:W-:-:S05]  /*127160*/  @P5 IMAD.IADD R20, R20, 0x1, R5 ;  /* 0x0000000114145824 */ /* 0x008fca00078e0205 */
[----:B------:R-:W3:Y:S02]  /*127170*/  SHFL.UP P5, R7, R20, 0x2, RZ ;  /* 0x0440000014077989 */ /* 0x000ee400000a00ff */
[----:B---3--:R-:W-:-:S05]  /*127180*/  @P5 IMAD.IADD R7, R20, 0x1, R7 ;  /* 0x0000000114075824 */ /* 0x008fca00078e0207 */
[----:B------:R-:W3:Y:S02]  /*127190*/  SHFL.UP P5, R22, R7, 0x4, RZ ;  /* 0x0480000007167989 */ /* 0x000ee400000a00ff */
[----:B---3--:R-:W-:-:S05]  /*1271a0*/  @P5 IMAD.IADD R22, R7, 0x1, R22 ;  /* 0x0000000107165824 */ /* 0x008fca00078e0216 */
[----:B------:R-:W3:Y:S02]  /*1271b0*/  SHFL.UP P5, R9, R22, 0x8, RZ ;  /* 0x0500000016097989 */ /* 0x000ee400000a00ff */
[----:B---3--:R-:W-:-:S05]  /*1271c0*/  @P5 IMAD.IADD R9, R22, 0x1, R9 ;  /* 0x0000000116095824 */ /* 0x008fca00078e0209 */
[----:B------:R-:W3:Y:S02]  /*1271d0*/  SHFL.UP P5, R24, R9, 0x10, RZ ;  /* 0x0600000009187989 */ /* 0x000ee400000a00ff */
[----:B---3--:R-:W-:Y:S01]  /*1271e0*/  @P5 IMAD.IADD R24, R9, 0x1, R24 ;  /* 0x0000000109185824 */ /* 0x008fe200078e0218 */
[----:B------:R-:W-:-:S03]  /*1271f0*/  ISETP.NE.AND P5, PT, R53, 0x1f, PT ;  /* 0x0000001f3500780c */ /* 0x000fc60003fa5270 */
[----:B------:R-:W-:Y:S01]  /*127200*/  IMAD.IADD R43, R24, 0x1, -R5 ;  /* 0x00000001182b7824 */ /* 0x000fe200078e0a05 */
[----:B----4-:R-:W-:-:S09]  /*127210*/  SHF.R.U32.HI R5, RZ, 0x5, R44 ;  /* 0x00000005ff057819 */ /* 0x010fd2000001162c */
[----:B--2---:R-:W-:-:S04]  /*127220*/  @!P5 SHF.R.U32.HI R11, RZ, 0x3, R23 ;  /* 0x00000003ff0bd819 */ /* 0x004fc80000011617 */
[----:B------:R-:W-:-:S05]  /*127230*/  @!P5 LOP3.LUT R11, R11, 0x7c, RZ, 0xc0, !PT ;  /* 0x0000007c0b0bd812 */ /* 0x000fca00078ec0ff */
[----:B------:R-:W-:Y:S01]  /*127240*/  @!P5 STS [R11+UR4], R24 ;  /* 0x000000180b00d988 */ /* 0x000fe20008000804 */
[----:B------:R-:W-:Y:S01]  /*127250*/  BAR.SYNC.DEFER_BLOCKING 0x0 ;  /* 0x0000000000007b1d */ /* 0x000fe20000010000 */
[----:B------:R-:W-:-:S04]  /*127260*/  ISETP.NE.AND P5, PT, R53, RZ, PT ;  /* 0x000000ff3500720c */ /* 0x000fc80003fa5270 */
[----:B------:R-:W-:Y:S02]  /*127270*/  SEL R43, R43, RZ, P5 ;  /* 0x000000ff2b2b7207 */ /* 0x000fe40002800000 */
[----:B------:R-:W-:Y:S01]  /*127280*/  ISETP.NE.AND P5, PT, R5, 0x2, PT ;  /* 0x000000020500780c */ /* 0x000fe20003fa5270 */
[----:B------:R-:W2:Y:S02]  /*127290*/  LDS.128 R20, [UR4] ;  /* 0x00000004ff147984 */ /* 0x000ea40008000c00 */
[----:B--2---:R-:W-:-:S04]  /*1272a0*/  IMAD.IADD R7, R20, 0x1, R21 ;  /* 0x0000000114077824 */ /* 0x004fc800078e0215 */
[----:B------:R-:W-:Y:S01]  /*1272b0*/  IMAD.IADD R24, R22, 0x1, R7 ;  /* 0x0000000116187824 */ /* 0x000fe200078e0207 */
[----:B------:R-:W-:Y:S02]  /*1272c0*/  SEL R9, R7, R20, !P5 ;  /* 0x0000001407097207 */ /* 0x000fe40006800000 */
[----:B------:R-:W-:Y:S01]  /*1272d0*/  ISETP.NE.AND P5, PT, R5, 0x3, PT ;  /* 0x000000030500780c */ /* 0x000fe20003fa5270 */
[----:B------:R-:W-:-:S03]  /*1272e0*/  IMAD.IADD R7, R23, 0x1, R24 ;  /* 0x0000000117077824 */ /* 0x000fc600078e0218 */
[----:B------:R-:W-:Y:S02]  /*1272f0*/  SEL R9, R24, R9, !P5 ;  /* 0x0000000918097207 */ /* 0x000fe40006800000 */
[----:B------:R-:W2:Y:S01]  /*127300*/  LDS.128 R24, [UR4+0x10] ;  /* 0x00001004ff187984 */ /* 0x000ea20008000c00 */
[----:B------:R-:W-:-:S04]  /*127310*/  ISETP.NE.AND P5, PT, R5, 0x4, PT ;  /* 0x000000040500780c */ /* 0x000fc80003fa5270 */
[----:B------:R-:W-:Y:S02]  /*127320*/  SEL R9, R7, R9, !P5 ;  /* 0x0000000907097207 */ /* 0x000fe40006800000 */
[----:B------:R-:W-:Y:S01]  /*127330*/  ISETP.NE.AND P5, PT, R5, 0x5, PT ;  /* 0x000000050500780c */ /* 0x000fe20003fa5270 */
[----:B--2---:R-:W-:-:S05]  /*127340*/  IMAD.IADD R28, R7, 0x1, R24 ;  /* 0x00000001071c7824 */ /* 0x004fca00078e0218 */
[----:B------:R-:W-:Y:S01]  /*127350*/  SEL R9, R28, R9, !P5 ;  /* 0x000000091c097207 */ /* 0x000fe20006800000 */
[----:B------:R-:W-:Y:S01]  /*127360*/  IMAD.IADD R28, R25, 0x1, R28 ;  /* 0x00000001191c7824 */ /* 0x000fe200078e021c */
[----:B------:R-:W-:-:S04]  /*127370*/  ISETP.NE.AND P5, PT, R5, 0x6, PT ;  /* 0x000000060500780c */ /* 0x000fc80003fa5270 */
[----:B------:R-:W-:Y:S01]  /*127380*/  SEL R9, R28, R9, !P5 ;  /* 0x000000091c097207 */ /* 0x000fe20006800000 */
[----:B------:R-:W-:Y:S01]  /*127390*/  IMAD.IADD R28, R26, 0x1, R28 ;  /* 0x000000011a1c7824 */ /* 0x000fe200078e021c */
[----:B------:R-:W-:-:S03]  /*1273a0*/  ISETP.NE.AND P5, PT, R5, 0x7, PT ;  /* 0x000000070500780c */ /* 0x000fc60003fa5270 */
[----:B------:R-:W-:Y:S01]  /*1273b0*/  IMAD.IADD R7, R27, 0x1, R28 ;  /* 0x000000011b077824 */ /* 0x000fe200078e021c */
        /* <DEDUP_REMOVED lines=8> */
[----:B------:R-:W-:-:S03]  /*127440*/  ISETP.NE.AND P5, PT, R5, 0xa, PT ;  /* 0x0000000a0500780c */ /* 0x000fc60003fa5270 */
[----:B------:R-:W-:Y:S01]  /*127450*/  IMAD.IADD R37, R30, 0x1, R36 ;  /* 0x000000011e257824 */ /* 0x000fe200078e0224 */
[----:B------:R-:W-:Y:S02]  /*127460*/  SEL R9, R36, R9, !P5 ;  /* 0x0000000924097207 */ /* 0x000fe40006800000 */
[----:B------:R-:W-:-:S04]  /*127470*/  ISETP.NE.AND P5, PT, R5, 0xb, PT ;  /* 0x0000000b0500780c */ /* 0x000fc80003fa5270 */
[----:B------:R-:W-:Y:S01]  /*127480*/  SEL R9, R37, R9, !P5 ;  /* 0x0000000925097207 */ /* 0x000fe20006800000 */
[----:B------:R-:W-:Y:S01]  /*127490*/  IMAD.IADD R37, R31, 0x1, R37 ;  /* 0x000000011f257824 */ /* 0x000fe200078e0225 */
[----:B------:R-:W-:-:S04]  /*1274a0*/  ISETP.GE.U32.AND P5, PT, R44, 0x20, PT ;  /* 0x000000202c00780c */ /* 0x000fc80003fa6070 */
[----:B------:R-:W-:Y:S02]  /*1274b0*/  SEL R9, R9, RZ, P5 ;  /* 0x000000ff09097207 */ /* 0x000fe40002800000 */
[----:B------:R-:W-:-:S03]  /*1274c0*/  ISETP.NE.AND P5, PT, R44, RZ, PT ;  /* 0x000000ff2c00720c */ /* 0x000fc60003fa5270 */
[----:B------:R-:W-:-:S04]  /*1274d0*/  IMAD.IADD R43, R9, 0x1, R43 ;  /* 0x00000001092b7824 */ /* 0x000fc800078e022b */
[----:B------:R-:W-:Y:S02]  /*1274e0*/  VIADD R39, R43, 0x1 ;  /* 0x000000012b277836 */ /* 0x000fe40000000000 */
[--C-:B------:R-:W-:Y:S02]  /*1274f0*/  IMAD.IADD R38, R38, 0x1, R43.reuse ;  /* 0x0000000126267824 */ /* 0x100fe400078e022b */
[--C-:B------:R-:W-:Y:S02]  /*127500*/  IMAD.IADD R35, R35, 0x1, R43.reuse ;  /* 0x0000000123237824 */ /* 0x100fe400078e022b */
[----:B------:R-:W2:Y:S01]  /*127510*/  @!P5 LDC.64 R40, c[0x0][0x3a0] ;  /* 0x0000e800ff28db82 */ /* 0x000ea20000000a00 */
[----:B------:R-:W-:Y:S02]  /*127520*/  @!P5 IMAD.MOV.U32 R36, RZ, RZ, 0x65 ;  /* 0x00000065ff24d424 */ /* 0x000fe400078e00ff */
[--C-:B------:R-:W-:Y:S02]  /*127530*/  IMAD.IADD R33, R33, 0x1, R43.reuse ;  /* 0x0000000121217824 */ /* 0x100fe400078e022b */
[----:B------:R-:W-:-:S02]  /*127540*/  IMAD.IADD R19, R19, 0x1, R43 ;  /* 0x0000000113137824 */ /* 0x000fc400078e022b */
[--C-:B------:R-:W-:Y:S02]  /*127550*/  IMAD.IADD R17, R17, 0x1, R43.reuse ;  /* 0x0000000111117824 */ /* 0x100fe400078e022b */
[--C-:B------:R-:W-:Y:S02]  /*127560*/  IMAD.IADD R15, R15, 0x1, R43.reuse ;  /* 0x000000010f0f7824 */ /* 0x100fe400078e022b */
[--C-:B------:R-:W-:Y:S02]  /*127570*/  IMAD.IADD R13, R13, 0x1, R43.reuse ;  /* 0x000000010d0d7824 */ /* 0x100fe400078e022b */
[--C-:B------:R-:W-:Y:S02]  /*127580*/  IMAD.IADD R11, R52, 0x1, R43.reuse ;  /* 0x00000001340b7824 */ /* 0x100fe400078e022b */
[--C-:B------:R-:W-:Y:S02]  /*127590*/  IMAD.IADD R9, R50, 0x1, R43.reuse ;  /* 0x0000000132097824 */ /* 0x100fe400078e022b */
[----:B------:R-:W-:-:S02]  /*1275a0*/  IMAD.IADD R7, R48, 0x1, R43 ;  /* 0x0000000130077824 */ /* 0x000fc400078e022b */
[--C-:B------:R-:W-:Y:S02]  /*1275b0*/  IMAD.IADD R5, R46, 0x1, R43.reuse ;  /* 0x000000012e057824 */ /* 0x100fe400078e022b */
[--C-:B------:R-:W-:Y:S01]  /*1275c0*/  @!P0 IMAD.MOV R39, RZ, RZ, R43.reuse ;  /* 0x000000ffff278224 */ /* 0x100fe200078e022b */
[----:B--2---:R2:W-:Y:S01]  /*1275d0*/  @!P5 ST.E.64.STRONG.GPU desc[UR6][R40.64+0x100], R36 ;  /* 0x000100242800d985 */ /* 0x0045e2000c10fb06 */
[----:B------:R-:W-:Y:S01]  /*1275e0*/  ISETP.GT.AND P5, PT, R37, 0x180, PT ;  /* 0x000001802500780c */ /* 0x000fe20003fa4270 */
[--C-:B--2---:R-:W-:Y:S02]  /*1275f0*/  IMAD.IADD R36, R3, 0x1, R43.reuse ;  /* 0x0000000103247824 */ /* 0x104fe400078e022b */
[----:B------:R-:W-:-:S10]  /*127600*/  IMAD.IADD R3, R42, 0x1, R43 ;  /* 0x000000012a037824 */ /* 0x000fd400078e022b */
[----:B------:R-:W-:Y:S05]  /*127610*/  @P5 BRA `(.L_x_977) ;  /* 0x0000000c007c5947 */ /* 0x000fea0003800000 */
[----:B------:R-:W2:Y:S01]  /*127620*/  LDCU.U8 UR8, c[0x0][0x3d0] ;  /* 0x00007a00ff0877ac */ /* 0x000ea20008000000 */
[----:B------:R-:W-:Y:S04]  /*127630*/  BSSY.RECONVERGENT B0, `(.L_x_978) ;  /* 0x000000e000007945 */ /* 0x000fe80003800200 */
[----:B------:R-:W-:Y:S05]  /*127640*/  @!P0 BRA `(.L_x_979) ;  /* 0x0000000000308947 */ /* 0x000fea0003800000 */
[----:B--2---:R-:W-:Y:S01]  /*127650*/  UISETP.NE.AND UP0, UPT, UR8, URZ, UPT ;  /* 0x000000ff0800728c */ /* 0x004fe2000bf05270 */
[----:B------:R-:W-:-:S08]  /*127660*/  CS2R R20, SRZ ;  /* 0x0000000000147805 */ /* 0x000fd0000001ff00 */
[----:B------:R-:W-:Y:S05]  /*127670*/  BRA.U UP0, `(.L_x_980) ;  /* 0x0000000100087547 */ /* 0x000fea000b800000 */
[----:B------:R-:W2:Y:S02]  /*127680*/  LDC.64 R20, c[0x0][0x3e8] ;  /* 0x0000fa00ff147b82 */ /* 0x000ea40000000a00 */
[----:B--2---:R-:W5:Y:S02]  /*127690*/  LDG.E.64 R20, desc[UR6][R20.64] ;  /* 0x0000000614147981 */ /* 0x004f64000c1e1b00 */
.L_x_980:
[----:B------:R-:W2:Y:S01]  /*1276a0*/  LDL.LU R23, [R1+0x9cc] ;  /* 0x0009cc0001177983 */ /* 0x000ea20000300800 */
[----:B------:R-:W3:Y:S01]  /*1276b0*/  LDCU.64 UR4, c[0x0][0x390] ;  /* 0x00007200ff0477ac */ /* 0x000ee20008000a00 */
[----:B-----5:R-:W-:-:S04]  /*1276c0*/  IADD3 R22, P0, PT, R43, R20, RZ ;  /* 0x000000142b167210 */ /* 0x020fc80007f1e0ff */
[----:B------:R-:W-:Y:S02]  /*1276d0*/  LEA.HI.X.SX32 R21, R43, R21, 0x1, P0 ;  /* 0x000000152b157211 */ /* 0x000fe400000f0eff */
[----:B---3--:R-:W-:-:S04]  /*1276e0*/  LEA R20, P0, R22, UR4, 0x2 ;  /* 0x0000000416147c11 */ /* 0x008fc8000f8010ff */
[----:B------:R-:W-:-:S05]  /*1276f0*/  LEA.HI.X R21, R22, UR5, R21, 0x2, P0 ;  /* 0x0000000516157c11 */ /* 0x000fca00080f1415 */
[----:B--2---:R3:W-:Y:S04]  /*127700*/  STG.E desc[UR6][R20.64], R23 ;  /* 0x0000001714007986 */ /* 0x0047e8000c101906 */
.L_x_979:
[----:B--2---:R-:W-:Y:S05]  /*127710*/  BSYNC.RECONVERGENT B0 ;  /* 0x0000000000007941 */ /* 0x004fea0003800200 */
.L_x_978:
[----:B------:R-:W-:Y:S01]  /*127720*/  LOP3.LUT P0, RZ, R0, 0x4, RZ, 0xc0, !PT ;  /* 0x0000000400ff7812 */ /* 0x000fe2000780c0ff */
[----:B------:R-:W-:-:S12]  /*127730*/  BSSY.RECONVERGENT B0, `(.L_x_981) ;  /* 0x000000e000007945 */ /* 0x000fd80003800200 */
[----:B------:R-:W-:Y:S05]  /*127740*/  @!P0 BRA `(.L_x_982) ;  /* 0x0000000000308947 */ /* 0x000fea0003800000 */
[----:B------:R-:W-:Y:S01]  /*127750*/  UISETP.NE.AND UP0, UPT, UR8, URZ, UPT ;  /* 0x000000ff0800728c */ /* 0x000fe2000bf05270 */
[----:B---3--:R-:W-:-:S08]  /*127760*/  CS2R R20, SRZ ;  /* 0x0000000000147805 */ /* 0x008fd0000001ff00 */
[----:B------:R-:W-:Y:S05]  /*127770*/  BRA.U UP0, `(.L_x_983) ;  /* 0x0000000100087547 */ /* 0x000fea000b800000 */
[----:B------:R-:W2:Y:S02]  /*127780*/  LDC.64 R20, c[0x0][0x3e8] ;  /* 0x0000fa00ff147b82 */ /* 0x000ea40000000a00 */
[----:B--2---:R-:W5:Y:S02]  /*127790*/  LDG.E.64 R20, desc[UR6][R20.64] ;  /* 0x0000000614147981 */ /* 0x004f64000c1e1b00 */
.L_x_983:
[----:B------:R-:W2:Y:S01]  /*1277a0*/  LDL.LU R23, [R1+0x9c8] ;  /* 0x0009c80001177983 */ /* 0x000ea20000300800 */
[----:B------:R-:W3:Y:S01]  /*1277b0*/  LDCU.64 UR4, c[0x0][0x390] ;  /* 0x00007200ff0477ac */ /* 0x000ee20008000a00 */
[----:B-----5:R-:W-:-:S04]  /*1277c0*/  IADD3 R22, P0, PT, R39, R20, RZ ;  /* 0x0000001427167210 */ /* 0x020fc80007f1e0ff */
[----:B------:R-:W-:Y:S02]  /*1277d0*/  LEA.HI.X.SX32 R21, R39, R21, 0x1, P0 ;  /* 0x0000001527157211 */ /* 0x000fe400000f0eff */
[----:B---3--:R-:W-:-:S04]  /*1277e0*/  LEA R20, P0, R22, UR4, 0x2 ;  /* 0x0000000416147c11 */ /* 0x008fc8000f8010ff */
[----:B------:R-:W-:-:S05]  /*1277f0*/  LEA.HI.X R21, R22, UR5, R21, 0x2, P0 ;  /* 0x0000000516157c11 */ /* 0x000fca00080f1415 */
[----:B--2---:R2:W-:Y:S04]  /*127800*/  STG.E desc[UR6][R20.64], R23 ;  /* 0x0000001714007986 */ /* 0x0045e8000c101906 */
.L_x_982:
[----:B------:R-:W-:Y:S05]  /*127810*/  BSYNC.RECONVERGENT B0 ;  /* 0x0000000000007941 */ /* 0x000fea0003800200 */
.L_x_981:
[----:B------:R-:W-:Y:S04]  /*127820*/  BSSY.RECONVERGENT B0, `(.L_x_984) ;  /* 0x000000e000007945 */ /* 0x000fe80003800200 */
[----:B------:R-:W-:Y:S05]  /*127830*/  @!P6 BRA `(.L_x_985) ;  /* 0x000000000030e947 */ /* 0x000fea0003800000 */
[----:B------:R-:W-:Y:S01]  /*127840*/  UISETP.NE.AND UP0, UPT, UR8, URZ, UPT ;  /* 0x000000ff0800728c */ /* 0x000fe2000bf05270 */
[----:B--23--:R-:W-:-:S08]  /*127850*/  CS2R R20, SRZ ;  /* 0x0000000000147805 */ /* 0x00cfd0000001ff00 */
[----:B------:R-:W-:Y:S05]  /*127860*/  BRA.U UP0, `(.L_x_986) ;  /* 0x0000000100087547 */ /* 0x000fea000b800000 */
[----:B------:R-:W2:Y:S02]  /*127870*/  LDC.64 R20, c[0x0][0x3e8] ;  /* 0x0000fa00ff147b82 */ /* 0x000ea40000000a00 */
[----:B--2---:R-:W5:Y:S02]  /*127880*/  LDG.E.64 R20, desc[UR6][R20.64] ;  /* 0x0000000614147981 */ /* 0x004f64000c1e1b00 */
.L_x_986:
[----:B------:R-:W2:Y:S01]  /*127890*/  LDL.LU R23, [R1+0x9dc] ;  /* 0x0009dc0001177983 */ /* 0x000ea20000300800 */
[----:B------:R-:W3:Y:S01]  /*1278a0*/  LDCU.64 UR4, c[0x0][0x390] ;  /* 0x00007200ff0477ac */ /* 0x000ee20008000a00 */
[----:B-----5:R-:W-:-:S04]  /*1278b0*/  IADD3 R22, P0, PT, R38, R20, RZ ;  /* 0x0000001426167210 */ /* 0x020fc80007f1e0ff */
[----:B------:R-:W-:Y:S02]  /*1278c0*/  LEA.HI.X.SX32 R21, R38, R21, 0x1, P0 ;  /* 0x0000001526157211 */ /* 0x000fe400000f0eff */
[----:B---3--:R-:W-:-:S04]  /*1278d0*/  LEA R20, P0, R22, UR4, 0x2 ;  /* 0x0000000416147c11 */ /* 0x008fc8000f8010ff */
[----:B------:R-:W-:-:S05]  /*1278e0*/  LEA.HI.X R21, R22, UR5, R21, 0x2, P0 ;  /* 0x0000000516157c11 */ /* 0x000fca00080f1415 */
[----:B--2---:R4:W-:Y:S04]  /*1278f0*/  STG.E desc[UR6][R20.64], R23 ;  /* 0x0000001714007986 */ /* 0x0049e8000c101906 */
.L_x_985:
[----:B------:R-:W-:Y:S05]  /*127900*/  BSYNC.RECONVERGENT B0 ;  /* 0x0000000000007941 */ /* 0x000fea0003800200 */
.L_x_984:
[----:B------:R-:W-:Y:S01]  /*127910*/  LOP3.LUT P0, RZ, R0, 0x10, RZ, 0xc0, !PT ;  /* 0x0000001000ff7812 */ /* 0x000fe2000780c0ff */
[----:B------:R-:W-:-:S12]  /*127920*/  BSSY.RECONVERGENT B0, `(.L_x_987) ;  /* 0x000000e000007945 */ /* 0x000fd80003800200 */
[----:B------:R-:W-:Y:S05]  /*127930*/  @!P0 BRA `(.L_x_988) ;  /* 0x0000000000308947 */ /* 0x000fea0003800000 */
[----:B------:R-:W-:Y:S01]  /*127940*/  UISETP.NE.AND UP0, UPT, UR8, URZ, UPT ;  /* 0x000000ff0800728c */ /* 0x000fe2000bf05270 */
[----:B--234-:R-:W-:-:S08]  /*127950*/  CS2R R20, SRZ ;  /* 0x0000000000147805 */ /* 0x01cfd0000001ff00 */
[----:B------:R-:W-:Y:S05]  /*127960*/  BRA.U UP0, `(.L_x_989) ;  /* 0x0000000100087547 */ /* 0x000fea000b800000 */
[----:B------:R-:W2:Y:S02]  /*127970*/  LDC.64 R20, c[0x0][0x3e8] ;  /* 0x0000fa00ff147b82 */ /* 0x000ea40000000a00 */
[----:B--2---:R-:W5:Y:S02]  /*127980*/  LDG.E.64 R20, desc[UR6][R20.64] ;  /* 0x0000000614147981 */ /* 0x004f64000c1e1b00 */
.L_x_989:
[----:B------:R-:W2:Y:S01]  /*127990*/  LDL.LU R23, [R1+0x9d4] ;  /* 0x0009d40001177983 */ /* 0x000ea20000300800 */
[----:B------:R-:W3:Y:S01]  /*1279a0*/  LDCU.64 UR4, c[0x0][0x390] ;  /* 0x00007200ff0477ac */ /* 0x000ee20008000a00 */
[----:B-----5:R-:W-:-:S04]  /*1279b0*/  IADD3 R22, P0, PT, R36, R20, RZ ;  /* 0x0000001424167210 */ /* 0x020fc80007f1e0ff */
[----:B------:R-:W-:Y:S02]  /*1279c0*/  LEA.HI.X.SX32 R21, R36, R21, 0x1, P0 ;  /* 0x0000001524157211 */ /* 0x000fe400000f0eff */
[----:B---3--:R-:W-:-:S04]  /*1279d0*/  LEA R20, P0, R22, UR4, 0x2 ;  /* 0x0000000416147c11 */ /* 0x008fc8000f8010ff */
[----:B------:R-:W-:-:S05]  /*1279e0*/  LEA.HI.X R21, R22, UR5, R21, 0x2, P0 ;  /* 0x0000000516157c11 */ /* 0x000fca00080f1415 */
[----:B--2---:R2:W-:Y:S04]  /*1279f0*/  STG.E desc[UR6][R20.64], R23 ;  /* 0x0000001714007986 */ /* 0x0045e8000c101906 */
.L_x_988:
[----:B------:R-:W-:Y:S05]  /*127a00*/  BSYNC.RECONVERGENT B0 ;  /* 0x0000000000007941 */ /* 0x000fea0003800200 */
.L_x_987:
        /* <DEDUP_REMOVED lines=8> */
.L_x_992:
[----:B------:R-:W2:Y:S01]  /*127a90*/  LDCU.64 UR4, c[0x0][0x390] ;  /* 0x00007200ff0477ac */ /* 0x000ea20008000a00 */
[----:B-----5:R-:W-:-:S04]  /*127aa0*/  IADD3 R22, P0, PT, R35, R20, RZ ;  /* 0x0000001423167210 */ /* 0x020fc80007f1e0ff */
[----:B------:R-:W-:Y:S02]  /*127ab0*/  LEA.HI.X.SX32 R21, R35, R21, 0x1, P0 ;  /* 0x0000001523157211 */ /* 0x000fe400000f0eff */
[----:B--2---:R-:W-:-:S04]  /*127ac0*/  LEA R20, P0, R22, UR4, 0x2 ;  /* 0x0000000416147c11 */ /* 0x004fc8000f8010ff */
[----:B------:R-:W-:-:S05]  /*127ad0*/  LEA.HI.X R21, R22, UR5, R21, 0x2, P0 ;  /* 0x0000000516157c11 */ /* 0x000fca00080f1415 */
[----:B------:R2:W-:Y:S04]  /*127ae0*/  STG.E desc[UR6][R20.64], R34 ;  /* 0x0000002214007986 */ /* 0x0005e8000c101906 */
.L_x_991:
[----:B------:R-:W-:Y:S05]  /*127af0*/  BSYNC.RECONVERGENT B0 ;  /* 0x0000000000007941 */ /* 0x000fea0003800200 */
.L_x_990:
        /* <DEDUP_REMOVED lines=8> */
.L_x_995:
[----:B------:R-:W2:Y:S01]  /*127b80*/  LDCU.64 UR4, c[0x0][0x390] ;  /* 0x00007200ff0477ac */ /* 0x000ea20008000a00 */
[----:B-----5:R-:W-:-:S04]  /*127b90*/  IADD3 R22, P0, PT, R33, R20, RZ ;  /* 0x0000001421167210 */ /* 0x020fc80007f1e0ff */
[----:B------:R-:W-:Y:S02]  /*127ba0*/  LEA.HI.X.SX32 R21, R33, R21, 0x1, P0 ;  /* 0x0000001521157211 */ /* 0x000fe400000f0eff */
[----:B--2---:R-:W-:-:S04]  /*127bb0*/  LEA R20, P0, R22, UR4, 0x2 ;  /* 0x0000000416147c11 */ /* 0x004fc8000f8010ff */
[----:B------:R-:W-:-:S05]  /*127bc0*/  LEA.HI.X R21, R22, UR5, R21, 0x2, P0 ;  /* 0x0000000516157c11 */ /* 0x000fca00080f1415 */
[----:B------:R2:W-:Y:S04]  /*127bd0*/  STG.E desc[UR6][R20.64], R32 ;  /* 0x0000002014007986 */ /* 0x0005e8000c101906 */
.L_x_994:
[----:B------:R-:W-:Y:S05]  /*127be0*/  BSYNC.RECONVERGENT B0 ;  /* 0x0000000000007941 */ /* 0x000fea0003800200 */
.L_x_993:
        /* <DEDUP_REMOVED lines=8> */
.L_x_998:
[----:B------:R-:W2:Y:S01]  /*127c70*/  LDCU.64 UR4, c[0x0][0x390] ;  /* 0x00007200ff0477ac */ /* 0x000ea20008000a00 */
[----:B-----5:R-:W-:-:S04]  /*127c80*/  IADD3 R22, P0, PT, R19, R20, RZ ;  /* 0x0000001413167210 */ /* 0x020fc80007f1e0ff */
[----:B------:R-:W-:Y:S02]  /*127c90*/  LEA.HI.X.SX32 R19, R19, R21, 0x1, P0 ;  /* 0x0000001513137211 */ /* 0x000fe400000f0eff */
[----:B--2---:R-:W-:-:S04]  /*127ca0*/  LEA R20, P0, R22, UR4, 0x2 ;  /* 0x0000000416147c11 */ /* 0x004fc8000f8010ff */
[----:B------:R-:W-:-:S05]  /*127cb0*/  LEA.HI.X R21, R22, UR5, R19, 0x2, P0 ;  /* 0x0000000516157c11 */ /* 0x000fca00080f1413 */
[----:B------:R2:W-:Y:S04]  /*127cc0*/  STG.E desc[UR6][R20.64], R18 ;  /* 0x0000001214007986 */ /* 0x0005e8000c101906 */
.L_x_997:
[----:B------:R-:W-:Y:S05]  /*127cd0*/  BSYNC.RECONVERGENT B0 ;  /* 0x0000000000007941 */ /* 0x000fea0003800200 */
.L_x_996:
[----:B------:R-:W-:Y:S01]  /*127ce0*/  LOP3.LUT P0, RZ, R0, 0x40, RZ, 0xc0, !PT ;  /* 0x0000004000ff7812 */ /* 0x000fe2000780c0ff */
[----:B------:R-:W-:-:S12]  /*127cf0*/  BSSY.RECONVERGENT B0, `(.L_x_999) ;  /* 0x000000d000007945 */ /* 0x000fd80003800200 */
[----:B------:R-:W-:Y:S05]  /*127d00*/  @!P0 BRA `(.L_x_1000) ;  /* 0x00000000002c8947 */ /* 0x000fea0003800000 */
[----:B------:R-:W-:Y:S01]  /*127d10*/  UISETP.NE.AND UP0, UPT, UR8, URZ, UPT ;  /* 0x000000ff0800728c */ /* 0x000fe2000bf05270 */
[----:B--2---:R-:W-:-:S08]  /*127d20*/  CS2R R18, SRZ ;  /* 0x0000000000127805 */ /* 0x004fd0000001ff00 */
[----:B------:R-:W-:Y:S05]  /*127d30*/  BRA.U UP0, `(.L_x_1001) ;  /* 0x0000000100087547 */ /* 0x000fea000b800000 */
[----:B------:R-:W2:Y:S02]  /*127d40*/  LDC.64 R18, c[0x0][0x3e8] ;  /* 0x0000fa00ff127b82 */ /* 0x000ea40000000a00 */
[----:B--2---:R-:W5:Y:S02]  /*127d50*/  LDG.E.64 R18, desc[UR6][R18.64] ;  /* 0x0000000612127981 */ /* 0x004f64000c1e1b00 */
.L_x_1001:
[----:B------:R-:W2:Y:S01]  /*127d60*/  LDCU.64 UR4, c[0x0][0x390] ;  /* 0x00007200ff0477ac */ /* 0x000ea20008000a00 */
[----:B---345:R-:W-:-:S04]  /*127d70*/  IADD3 R20, P0, PT, R17, R18, RZ ;  /* 0x0000001211147210 */ /* 0x038fc80007f1e0ff */
[----:B------:R-:W-:Y:S02]  /*127d80*/  LEA.HI.X.SX32 R17, R17, R19, 0x1, P0 ;  /* 0x0000001311117211 */ /* 0x000fe400000f0eff */
[----:B--2---:R-:W-:-:S04]  /*127d90*/  LEA R18, P0, R20, UR4, 0x2 ;  /* 0x0000000414127c11 */ /* 0x004fc8000f8010ff */
[----:B------:R-:W-:-:S05]  /*127da0*/  LEA.HI.X R19, R20, UR5, R17, 0x2, P0 ;  /* 0x0000000514137c11 */ /* 0x000fca00080f1411 */
[----:B------:R2:W-:Y:S04]  /*127db0*/  STG.E desc[UR6][R18.64], R16 ;  /* 0x0000001012007986 */ /* 0x0005e8000c101906 */
.L_x_1000:
[----:B------:R-:W-:Y:S05]  /*127dc0*/  BSYNC.RECONVERGENT B0 ;  /* 0x0000000000007941 */ /* 0x000fea0003800200 */
.L_x_999:
[----:B------:R-:W-:Y:S01]  /*127dd0*/  LOP3.LUT P0, RZ, R0, 0x20, RZ, 0xc0, !PT ;  /* 0x0000002000ff7812 */ /* 0x000fe2000780c0ff */
[----:B------:R-:W-:-:S12]  /*127de0*/  BSSY.RECONVERGENT B0, `(.L_x_1002) ;  /* 0x000000d000007945 */ /* 0x000fd80003800200 */
[----:B------:R-:W-:Y:S05]  /*127df0*/  @!P0 BRA `(.L_x_1003) ;  /* 0x00000000002c8947 */ /* 0x000fea0003800000 */
[----:B------:R-:W-:Y:S01]  /*127e00*/  UISETP.NE.AND UP0, UPT, UR8, URZ, UPT ;  /* 0x000000ff0800728c */ /* 0x000fe2000bf05270 */
[----:B--2---:R-:W-:Y:S01]  /*127e10*/  CS2R R16, SRZ ;  /* 0x0000000000107805 */ /* 0x004fe2000001ff00 */
[----:B------:R-:W2:Y:S07]  /*127e20*/  LDCU.64 UR4, c[0x0][0x390] ;  /* 0x00007200ff0477ac */ /* 0x000eae0008000a00 */
[----:B------:R-:W-:Y:S05]  /*127e30*/  BRA.U UP0, `(.L_x_1004) ;  /* 0x0000000100087547 */ /* 0x000fea000b800000 */
[----:B------:R-:W0:Y:S02]  /*127e40*/  LDC.64 R16, c[0x0][0x3e8] ;  /* 0x0000fa00ff107b82 */ /* 0x000e240000000a00 */
[----:B0-----:R-:W5:Y:S02]  /*127e50*/  LDG.E.64 R16, desc[UR6][R16.64] ;  /* 0x0000000610107981 */ /* 0x001f64000c1e1b00 */
.L_x_1004:
[----:B-----5:R-:W-:-:S04]  /*127e60*/  IADD3 R18, P0, PT, R15, R16, RZ ;  /* 0x000000100f127210 */ /* 0x020fc80007f1e0ff */
[----:B------:R-:W-:Y:S02]  /*127e70*/  LEA.HI.X.SX32 R15, R15, R17, 0x1, P0 ;  /* 0x000000110f0f7211 */ /* 0x000fe400000f0eff */
[----:B--2---:R-:W-:-:S04]  /*127e80*/  LEA R16, P0, R18, UR4, 0x2 ;  /* 0x0000000412107c11 */ /* 0x004fc8000f8010ff */
[----:B------:R-:W-:-:S05]  /*127e90*/  LEA.HI.X R17, R18, UR5, R15, 0x2, P0 ;  /* 0x0000000512117c11 */ /* 0x000fca00080f140f */
[----:B------:R2:W-:Y:S04]  /*127ea0*/  STG.E desc[UR6][R16.64], R14 ;  /* 0x0000000e10007986 */ /* 0x0005e8000c101906 */
.L_x_1003:
[----:B------:R-:W-:Y:S05]  /*127eb0*/  BSYNC.RECONVERGENT B0 ;  /* 0x0000000000007941 */ /* 0x000fea0003800200 */
.L_x_1002:
        /* <DEDUP_REMOVED lines=9> */
.L_x_1007:
[----:B-----5:R-:W-:-:S04]  /*127f50*/  IADD3 R16, P0, PT, R13, R14, RZ ;  /* 0x0000000e0d107210 */ /* 0x020fc80007f1e0ff */
[----:B------:R-:W-:Y:S02]  /*127f60*/  LEA.HI.X.SX32 R13, R13, R15, 0x1, P0 ;  /* 0x0000000f0d0d7211 */ /* 0x000fe400000f0eff */
[----:B--2---:R-:W-:-:S04]  /*127f70*/  LEA R14, P0, R16, UR4, 0x2 ;  /* 0x00000004100e7c11 */ /* 0x004fc8000f8010ff */
[----:B------:R-:W-:-:S05]  /*127f80*/  LEA.HI.X R15, R16, UR5, R13, 0x2, P0 ;  /* 0x00000005100f7c11 */ /* 0x000fca00080f140d */
[----:B------:R2:W-:Y:S04]  /*127f90*/  STG.E desc[UR6][R14.64], R12 ;  /* 0x0000000c0e007986 */ /* 0x0005e8000c101906 */
.L_x_1006:
[----:B------:R-:W-:Y:S05]  /*127fa0*/  BSYNC.RECONVERGENT B0 ;  /* 0x0000000000007941 */ /* 0x000fea0003800200 */
.L_x_1005:
        /* <DEDUP_REMOVED lines=9> */
.L_x_1010:
[----:B-----5:R-:W-:-:S04]  /*128040*/  IADD3 R0, P0, PT, R11, R12, RZ ;  /* 0x0000000c0b007210 */ /* 0x020fc80007f1e0ff */
[----:B------:R-:W-:Y:S02]  /*128050*/  LEA.HI.X.SX32 R11, R11, R13, 0x1, P0 ;  /* 0x0000000d0b0b7211 */ /* 0x000fe400000f0eff */
[----:B--2---:R-:W-:-:S04]  /*128060*/  LEA R12, P0, R0, UR4, 0x2 ;  /* 0x00000004000c7c11 */ /* 0x004fc8000f8010ff */
[----:B------:R-:W-:-:S05]  /*128070*/  LEA.HI.X R13, R0, UR5, R11, 0x2, P0 ;  /* 0x00000005000d7c11 */ /* 0x000fca00080f140b */
[----:B------:R2:W-:Y:S04]  /*128080*/  STG.E desc[UR6][R12.64], R10 ;  /* 0x0000000a0c007986 */ /* 0x0005e8000c101906 */
.L_x_1009:
[----:B------:R-:W-:Y:S05]  /*128090*/  BSYNC.RECONVERGENT B0 ;  /* 0x0000000000007941 */ /* 0x000fea0003800200 */
.L_x_1008:
[----:B------:R-:W-:Y:S04]  /*1280a0*/  BSSY.RECONVERGENT B0, `(.L_x_1011) ;  /* 0x000000d000007945 */ /* 0x000fe80003800200 */
[----:B------:R-:W-:Y:S05]  /*1280b0*/  @!P1 BRA `(.L_x_1012) ;  /* 0x00000000002c9947 */ /* 0x000fea0003800000 */
[----:B------:R-:W-:Y:S01]  /*1280c0*/  UISETP.NE.AND UP0, UPT, UR8, URZ, UPT ;  /* 0x000000ff0800728c */ /* 0x000fe2000bf05270 */
[----:B--2---:R-:W-:Y:S01]  /*1280d0*/  CS2R R10, SRZ ;  /* 0x00000000000a7805 */ /* 0x004fe2000001ff00 */
[----:B------:R-:W2:Y:S07]  /*1280e0*/  LDCU.64 UR4, c[0x0][0x390] ;  /* 0x00007200ff0477ac */ /* 0x000eae0008000a00 */
[----:B------:R-:W-:Y:S05]  /*1280f0*/  BRA.U UP0, `(.L_x_1013) ;  /* 0x0000000100087547 */ /* 0x000fea000b800000 */
[----:B------:R-:W0:Y:S02]  /*128100*/  LDC.64 R10, c[0x0][0x3e8] ;  /* 0x0000fa00ff0a7b82 */ /* 0x000e240000000a00 */
[----:B0-----:R-:W5:Y:S02]  /*128110*/  LDG.E.64 R10, desc[UR6][R10.64] ;  /* 0x000000060a0a7981 */ /* 0x001f64000c1e1b00 */
.L_x_1013:
[----:B-----5:R-:W-:-:S04]  /*128120*/  IADD3 R0, P0, PT, R9, R10, RZ ;  /* 0x0000000a09007210 */ /* 0x020fc80007f1e0ff */
[----:B------:R-:W-:Y:S02]  /*128130*/  LEA.HI.X.SX32 R9, R9, R11, 0x1, P0 ;  /* 0x0000000b09097211 */ /* 0x000fe400000f0eff */
[----:B--2---:R-:W-:-:S04]  /*128140*/  LEA R10, P0, R0, UR4, 0x2 ;  /* 0x00000004000a7c11 */ /* 0x004fc8000f8010ff */
[----:B------:R-:W-:-:S05]  /*128150*/  LEA.HI.X R11, R0, UR5, R9, 0x2, P0 ;  /* 0x00000005000b7c11 */ /* 0x000fca00080f1409 */
[----:B------:R2:W-:Y:S04]  /*128160*/  STG.E desc[UR6][R10.64], R8 ;  /* 0x000000080a007986 */ /* 0x0005e8000c101906 */
.L_x_1012:
[----:B------:R-:W-:Y:S05]  /*128170*/  BSYNC.RECONVERGENT B0 ;  /* 0x0000000000007941 */ /* 0x000fea0003800200 */
.L_x_1011:
        /* <DEDUP_REMOVED lines=8> */
.L_x_1016:
[----:B-----5:R-:W-:-:S04]  /*128200*/  IADD3 R0, P0, PT, R7, R8, RZ ;  /* 0x0000000807007210 */ /* 0x020fc80007f1e0ff */
[----:B------:R-:W-:Y:S02]  /*128210*/  LEA.HI.X.SX32 R7, R7, R9, 0x1, P0 ;  /* 0x0000000907077211 */ /* 0x000fe400000f0eff */
[----:B--2---:R-:W-:-:S04]  /*128220*/  LEA R8, P0, R0, UR4, 0x2 ;  /* 0x0000000400087c11 */ /* 0x004fc8000f8010ff */
[----:B------:R-:W-:-:S05]  /*128230*/  LEA.HI.X R9, R0, UR5, R7, 0x2, P0 ;  /* 0x0000000500097c11 */ /* 0x000fca00080f1407 */
[----:B------:R2:W-:Y:S04]  /*128240*/  STG.E desc[UR6][R8.64], R6 ;  /* 0x0000000608007986 */ /* 0x0005e8000c101906 */
.L_x_1015:
[----:B------:R-:W-:Y:S05]  /*128250*/  BSYNC.RECONVERGENT B0 ;  /* 0x0000000000007941 */ /* 0x000fea0003800200 */
.L_x_1014:
        /* <DEDUP_REMOVED lines=8> */
.L_x_1019:
[----:B-----5:R-:W-:-:S04]  /*1282e0*/  IADD3 R0, P0, PT, R5, R6, RZ ;  /* 0x0000000605007210 */ /* 0x020fc80007f1e0ff */
[----:B------:R-:W-:Y:S02]  /*1282f0*/  LEA.HI.X.SX32 R5, R5, R7, 0x1, P0 ;  /* 0x0000000705057211 */ /* 0x000fe400000f0eff */
[----:B--2---:R-:W-:-:S04]  /*128300*/  LEA R6, P0, R0, UR4, 0x2 ;  /* 0x0000000400067c11 */ /* 0x004fc8000f8010ff */
[----:B------:R-:W-:-:S05]  /*128310*/  LEA.HI.X R7, R0, UR5, R5, 0x2, P0 ;  /* 0x0000000500077c11 */ /* 0x000fca00080f1405 */
[----:B------:R2:W-:Y:S04]  /*128320*/  STG.E desc[UR6][R6.64], R4 ;  /* 0x0000000406007986 */ /* 0x0005e8000c101906 */
.L_x_1018:
[----:B------:R-:W-:Y:S05]  /*128330*/  BSYNC.RECONVERGENT B0 ;  /* 0x0000000000007941 */ /* 0x000fea0003800200 */
.L_x_1017:
[----:B------:R-:W-:Y:S05]  /*128340*/  @!P4 EXIT ;  /* 0x000000000000c94d */ /* 0x000fea0003800000 */
[----:B------:R-:W-:Y:S01]  /*128350*/  UISETP.NE.AND UP0, UPT, UR8, URZ, UPT ;  /* 0x000000ff0800728c */ /* 0x000fe2000bf05270 */
[----:B--2---:R-:W-:-:S08]  /*128360*/  CS2R R4, SRZ ;  /* 0x0000000000047805 */ /* 0x004fd0000001ff00 */
[----:B------:R-:W-:Y:S05]  /*128370*/  BRA.U UP0, `(.L_x_1020) ;  /* 0x0000000100087547 */ /* 0x000fea000b800000 */
[----:B------:R-:W2:Y:S02]  /*128380*/  LDC.64 R4, c[0x0][0x3e8] ;  /* 0x0000fa00ff047b82 */ /* 0x000ea40000000a00 */
[----:B--2---:R-:W5:Y:S02]  /*128390*/  LDG.E.64 R4, desc[UR6][R4.64] ;  /* 0x0000000604047981 */ /* 0x004f64000c1e1b00 */
.L_x_1020:
[----:B------:R-:W2:Y:S01]  /*1283a0*/  LDCU.64 UR4, c[0x0][0x390] ;  /* 0x00007200ff0477ac */ /* 0x000ea20008000a00 */
[----:B-----5:R-:W-:-:S04]  /*1283b0*/  IADD3 R0, P0, PT, R3, R4, RZ ;  /* 0x0000000403007210 */ /* 0x020fc80007f1e0ff */
[----:B------:R-:W-:Y:S02]  /*1283c0*/  LEA.HI.X.SX32 R3, R3, R5, 0x1, P0 ;  /* 0x0000000503037211 */ /* 0x000fe400000f0eff */
[----:B--2---:R-:W-:-:S04]  /*1283d0*/  LEA R4, P0, R0, UR4, 0x2 ;  /* 0x0000000400047c11 */ /* 0x004fc8000f8010ff */
[----:B------:R-:W-:-:S05]  /*1283e0*/  LEA.HI.X R5, R0, UR5, R3, 0x2, P0 ;  /* 0x0000000500057c11 */ /* 0x000fca00080f1403 */
[----:B------:R-:W-:Y:S01]  /*1283f0*/  STG.E desc[UR6][R4.64], R2 ;  /* 0x0000000204007986 */ /* 0x000fe2000c101906 */
[----:B------:R-:W-:Y:S05]  /*128400*/  EXIT ;  /* 0x000000000000794d */ /* 0x000fea0003800000 */
.L_x_977:
[----:B------:R-:W2:Y:S04]  /*128410*/  LDL.LU R52, [R1+0x9cc] ;  /* 0x0009cc0001347983 */ /* 0x000ea80000300800 */
[----:B------:R-:W3:Y:S04]  /*128420*/  LDL.LU R51, [R1+0x9c8] ;  /* 0x0009c80001337983 */ /* 0x000ee80000300800 */
[----:B------:R-:W4:Y:S04]  /*128430*/  LDL.LU R50, [R1+0x9dc] ;  /* 0x0009dc0001327983 */ /* 0x000f280000300800 */
[----:B------:R-:W5:Y:S01]  /*128440*/  LDL.LU R49, [R1+0x9d4] ;  /* 0x0009d40001317983 */ /* 0x000f620000300800 */
[----:B------:R-:W-:Y:S01]  /*128450*/  P2R R45, PR, RZ, 0x2 ;  /* 0x00000002ff2d7803 */ /* 0x000fe20000000000 */
[----:B------:R-:W-:Y:S01]  /*128460*/  BAR.SYNC.DEFER_BLOCKING 0x0 ;  /* 0x0000000000007b1d */ /* 0x000fe20000010000 */
[----:B------:R-:W-:-:S02]  /*128470*/  LOP3.LUT P1, RZ, R0, 0x200, RZ, 0xc0, !PT ;  /* 0x0000020000ff7812 */ /* 0x000fc4000782c0ff */
[----:B------:R-:W-:Y:S02]  /*128480*/  @P0 LEA R43, R43, UR4, 0x2 ;  /* 0x000000042b2b0c11 */ /* 0x000fe4000f8e10ff */
[----:B------:R-:W-:Y:S02]  /*128490*/  P2R R46, PR, RZ, 0x2 ;  /* 0x00000002ff2e7803 */ /* 0x000fe40000000000 */
[C---:B------:R-:W-:Y:S02]  /*1284a0*/  LOP3.LUT P1, RZ, R0.reuse, 0x10, RZ, 0xc0, !PT ;  /* 0x0000001000ff7812 */ /* 0x040fe4000782c0ff */
[----:B------:R-:W-:Y:S02]  /*1284b0*/  P2R R42, PR, RZ, 0x4 ;  /* 0x00000004ff2a7803 */ /* 0x000fe40000000000 */
[----:B------:R-:W-:Y:S02]  /*1284c0*/  P2R R47, PR, RZ, 0x2 ;  /* 0x00000002ff2f7803 */ /* 0x000fe40000000000 */
[----:B------:R-:W-:-:S02]  /*1284d0*/  LOP3.LUT P1, RZ, R0, 0x8, RZ, 0xc0, !PT ;  /* 0x0000000800ff7812 */ /* 0x000fc4000782c0ff */
[C---:B------:R-:W-:Y:S02]  /*1284e0*/  LOP3.LUT P2, RZ, R0.reuse, 0x100, RZ, 0xc0, !PT ;  /* 0x0000010000ff7812 */ /* 0x040fe4000784c0ff */
[----:B------:R-:W-:Y:S02]  /*1284f0*/  P2R R48, PR, RZ, 0x2 ;  /* 0x00000002ff307803 */ /* 0x000fe40000000000 */
[C---:B------:R-:W-:Y:S02]  /*128500*/  LOP3.LUT P1, RZ, R0.reuse, 0x4, RZ, 0xc0, !PT ;  /* 0x0000000400ff7812 */ /* 0x040fe4000782c0ff */
[----:B------:R-:W-:Y:S02]  /*128510*/  P2R R41, PR, RZ, 0x8 ;  /* 0x00000008ff297803 */ /* 0x000fe40000000000 */
[----:B------:R-:W-:Y:S02]  /*128520*/  LOP3.LUT P3, RZ, R0, 0x80, RZ, 0xc0, !PT ;  /* 0x0000008000ff7812 */ /* 0x000fe4000786c0ff */
[----:B------:R-:W-:-:S02]  /*128530*/  P2R R40, PR, RZ, 0x10 ;  /* 0x00000010ff287803 */ /* 0x000fc40000000000 */
[C---:B------:R-:W-:Y:S02]  /*128540*/  LOP3.LUT P4, RZ, R0.reuse, 0x40, RZ, 0xc0, !PT ;  /* 0x0000004000ff7812 */ /* 0x040fe4000788c0ff */
[----:B------:R-:W-:Y:S02]  /*128550*/  @P2 LEA R33, R33, UR4, 0x2 ;  /* 0x0000000421212c11 */ /* 0x000fe4000f8e10ff */
[C---:B------:R-:W-:Y:S02]  /*128560*/  LOP3.LUT P6, RZ, R0.reuse, 0x2, RZ, 0xc0, !PT ;  /* 0x0000000200ff7812 */ /* 0x040fe400078cc0ff */
[----:B------:R-:W-:Y:S02]  /*128570*/  @P1 LEA R39, R39, UR4, 0x2 ;  /* 0x0000000427271c11 */ /* 0x000fe4000f8e10ff */
[----:B------:R-:W-:Y:S02]  /*128580*/  LOP3.LUT P5, RZ, R0, 0x1, RZ, 0xc0, !PT ;  /* 0x0000000100ff7812 */ /* 0x000fe400078ac0ff */
[----:B------:R-:W-:-:S03]  /*128590*/  @P3 LEA R19, R19, UR4, 0x2 ;  /* 0x0000000413133c11 */ /* 0x000fc6000f8e10ff */
[----:B------:R-:W-:-:S04]  /*1285a0*/  @P4 LEA R17, R17, UR4, 0x2 ;  /* 0x0000000411114c11 */ /* 0x000fc8000f8e10ff */
[----:B------:R-:W-:-:S04]  /*1285b0*/  @P6 LEA R13, R13, UR4, 0x2 ;  /* 0x000000040d0d6c11 */ /* 0x000fc8000f8e10ff */
[----:B------:R-:W-:Y:S01]  /*1285c0*/  @P5 LEA R11, R11, UR4, 0x2 ;  /* 0x000000040b0b5c11 */ /* 0x000fe2000f8e10ff */
[----:B--2---:R2:W-:Y:S01]  /*1285d0*/  @P0 STS [R43], R52 ;  /* 0x000000342b000388 */ /* 0x0045e20000000800 */
[----:B------:R-:W-:-:S03]  /*1285e0*/  LOP3.LUT P0, RZ, R0, 0x20, RZ, 0xc0, !PT ;  /* 0x0000002000ff7812 */ /* 0x000fc6000780c0ff */
[----:B---3--:R2:W-:Y:S01]  /*1285f0*/  @P1 STS [R39], R51 ;  /* 0x0000003327001388 */ /* 0x0085e20000000800 */
[----:B------:R-:W-:-:S09]  /*128600*/  ISETP.NE.AND P1, PT, R48, RZ, PT ;  /* 0x000000ff3000720c */ /* 0x000fd20003f25270 */
[----:B------:R-:W-:-:S04]  /*128610*/  @P0 LEA R15, R15, UR4, 0x2 ;  /* 0x000000040f0f0c11 */ /* 0x000fc8000f8e10ff */
[----:B------:R-:W-:-:S05]  /*128620*/  @P1 LEA R38, R38, UR4, 0x2 ;  /* 0x0000000426261c11 */ /* 0x000fca000f8e10ff */
[----:B----4-:R2:W-:Y:S01]  /*128630*/  @P1 STS [R38], R50 ;  /* 0x0000003226001388 */ /* 0x0105e20000000800 */
[----:B------:R-:W-:-:S13]  /*128640*/  ISETP.NE.AND P1, PT, R47, RZ, PT ;  /* 0x000000ff2f00720c */ /* 0x000fda0003f25270 */
[----:B------:R-:W-:-:S05]  /*128650*/  @P1 LEA R36, R36, UR4, 0x2 ;  /* 0x0000000424241c11 */ /* 0x000fca000f8e10ff */
[----:B-----5:R2:W-:Y:S01]  /*128660*/  @P1 STS [R36], R49 ;  /* 0x0000003124001388 */ /* 0x0205e20000000800 */
[----:B------:R-:W-:-:S13]  /*128670*/  ISETP.NE.AND P1, PT, R46, RZ, PT ;  /* 0x000000ff2e00720c */ /* 0x000fda0003f25270 */
[----:B------:R-:W-:-:S05]  /*128680*/  @P1 LEA R35, R35, UR4, 0x2 ;  /* 0x0000000423231c11 */ /* 0x000fca000f8e10ff */
[----:B------:R2:W-:Y:S01]  /*128690*/  @P1 STS [R35], R34 ;  /* 0x0000002223001388 */ /* 0x0005e20000000800 */
[----:B------:R-:W-:-:S03]  /*1286a0*/  ISETP.NE.AND P1, PT, R45, RZ, PT ;  /* 0x000000ff2d00720c */ /* 0x000fc60003f25270 */
[----:B------:R2:W-:Y:S01]  /*1286b0*/  @P2 STS [R33], R32 ;  /* 0x0000002021002388 */ /* 0x0005e20000000800 */
[----:B------:R-:W-:-:S03]  /*1286c0*/  ISETP.NE.AND P2, PT, R42, RZ, PT ;  /* 0x000000ff2a00720c */ /* 0x000fc60003f45270 */
[----:B------:R2:W-:Y:S01]  /*1286d0*/  @P3 STS [R19], R18 ;  /* 0x0000001213003388 */ /* 0x0005e20000000800 */
[----:B------:R-:W-:-:S03]  /*1286e0*/  ISETP.NE.AND P3, PT, R41, RZ, PT ;  /* 0x000000ff2900720c */ /* 0x000fc60003f65270 */
[----:B------:R2:W-:Y:S01]  /*1286f0*/  @P4 STS [R17], R16 ;  /* 0x0000001011004388 */ /* 0x0005e20000000800 */
[----:B------:R-:W-:Y:S02]  /*128700*/  ISETP.NE.AND P4, PT, R40, RZ, PT ;  /* 0x000000ff2800720c */ /* 0x000fe40003f85270 */
[----:B------:R-:W-:Y:S01]  /*128710*/  @P1 LEA R9, R9, UR4, 0x2 ;  /* 0x0000000409091c11 */ /* 0x000fe2000f8e10ff */
[----:B------:R2:W-:Y:S01]  /*128720*/  @P0 STS [R15], R14 ;  /* 0x0000000e0f000388 */ /* 0x0005e20000000800 */
[----:B------:R-:W-:Y:S02]  /*128730*/  ISETP.GE.AND P0, PT, R44, R37, PT ;  /* 0x000000252c00720c */ /* 0x000fe40003f06270 */
[----:B------:R-:W-:Y:S01]  /*128740*/  @P2 LEA R7, R7, UR4, 0x2 ;  /* 0x0000000407072c11 */ /* 0x000fe2000f8e10ff */
[----:B------:R2:W-:Y:S02]  /*128750*/  @P6 STS [R13], R12 ;  /* 0x0000000c0d006388 */ /* 0x0005e40000000800 */
[----:B------:R-:W-:-:S02]  /*128760*/  @P3 LEA R5, R5, UR4, 0x2 ;  /* 0x0000000405053c11 */ /* 0x000fc4000f8e10ff */
[----:B------:R2:W-:Y:S02]  /*128770*/  @P5 STS [R11], R10 ;  /* 0x0000000a0b005388 */ /* 0x0005e40000000800 */
[----:B------:R-:W-:Y:S02]  /*128780*/  @P4 LEA R3, R3, UR4, 0x2 ;  /* 0x0000000403034c11 */ /* 0x000fe4000f8e10ff */
[----:B------:R2:W-:Y:S04]  /*128790*/  @P1 STS [R9], R8 ;  /* 0x0000000809001388 */ /* 0x0005e80000000800 */
[----:B------:R2:W-:Y:S04]  /*1287a0*/  @P2 STS [R7], R6 ;  /* 0x0000000607002388 */ /* 0x0005e80000000800 */
[----:B------:R2:W-:Y:S04]  /*1287b0*/  @P3 STS [R5], R4 ;  /* 0x0000000405003388 */ /* 0x0005e80000000800 */
[----:B------:R2:W-:Y:S01]  /*1287c0*/  @P4 STS [R3], R2 ;  /* 0x0000000203004388 */ /* 0x0005e20000000800 */
[----:B------:R-:W-:Y:S06]  /*1287d0*/  BAR.SYNC.DEFER_BLOCKING 0x0 ;  /* 0x0000000000007b1d */ /* 0x000fec0000010000 */
[----:B------:R-:W-:Y:S05]  /*1287e0*/  @P0 EXIT ;  /* 0x000000000000094d */ /* 0x000fea0003800000 */
[----:B------:R-:W-:Y:S01]  /*1287f0*/  IADD3 R21, PT, PT, R23, R21, R22 ;  /* 0x0000001517157210 */ /* 0x000fe20007ffe016 */
[----:B------:R-:W3:Y:S01]  /*128800*/  LDCU.U8 UR8, c[0x0][0x3d0] ;  /* 0x00007a00ff0877ac */ /* 0x000ee20008000000 */
[----:B------:R-:W-:Y:S01]  /*128810*/  LOP3.LUT R0, RZ, R44, RZ, 0x33, !PT ;  /* 0x0000002cff007212 */ /* 0x000fe200078e33ff */
[----:B------:R-:W-:Y:S01]  /*128820*/  BSSY.RECONVERGENT B0, `(.L_x_1021) ;  /* 0x0000023000007945 */ /* 0x000fe20003800200 */
[----:B------:R-:W-:Y:S01]  /*128830*/  IADD3 R21, PT, PT, R25, R21, R24 ;  /* 0x0000001519157210 */ /* 0x000fe20007ffe018 */
[----:B------:R-:W4:Y:S03]  /*128840*/  LDCU.64 UR10, c[0x0][0x390] ;  /* 0x00007200ff0a77ac */ /* 0x000f260008000a00 */
[----:B------:R-:W-:-:S04]  /*128850*/  IADD3 R21, PT, PT, R27, R21, R26 ;  /* 0x000000151b157210 */ /* 0x000fc80007ffe01a */
[----:B------:R-:W-:-:S04]  /*128860*/  IADD3 R21, PT, PT, R29, R21, R28 ;  /* 0x000000151d157210 */ /* 0x000fc80007ffe01c */
[----:B------:R-:W-:-:S04]  /*128870*/  IADD3 R21, PT, PT, R31, R21, R30 ;  /* 0x000000151f157210 */ /* 0x000fc80007ffe01e */
[----:B------:R-:W-:-:S05]  /*128880*/  IADD3 R21, PT, PT, R0, R21, R20 ;  /* 0x0000001500157210 */ /* 0x000fca0007ffe014 */
[----:B------:R-:W-:-:S05]  /*128890*/  IMAD.HI.U32 R0, R21, -0x55555555, RZ ;  /* 0xaaaaaaab15007827 */ /* 0x000fca00078e00ff */
[----:B------:R-:W-:-:S04]  /*1288a0*/  SHF.R.U32.HI R0, RZ, 0x8, R0 ;  /* 0x00000008ff007819 */ /* 0x000fc80000011600 */
[----:B--2---:R-:W-:-:S04]  /*1288b0*/  LOP3.LUT R2, R0, 0x3, RZ, 0xc0, !PT ;  /* 0x0000000300027812 */ /* 0x004fc800078ec0ff */
[----:B------:R-:W-:-:S13]  /*1288c0*/  ISETP.NE.AND P0, PT, R2, 0x3, PT ;  /* 0x000000030200780c */ /* 0x000fda0003f05270 */
[----:B---34-:R-:W-:Y:S05]  /*1288d0*/  @!P0 BRA `(.L_x_1022) ;  /* 0x00000000005c8947 */ /* 0x018fea0003800000 */
[----:B------:R-:W-:Y:S01]  /*1288e0*/  VIADD R0, R0, 0x1 ;  /* 0x0000000100007836 */ /* 0x000fe20000000000 */
[----:B------:R-:W-:Y:S01]  /*1288f0*/  BSSY.RECONVERGENT B1, `(.L_x_1022) ;  /* 0x0000015000017945 */ /* 0x000fe20003800200 */
[----:B------:R-:W-:Y:S01]  /*128900*/  ISETP.NE.AND P2, PT, RZ, UR8, PT ;  /* 0x00000008ff007c0c */ /* 0x000fe2000bf45270 */
[----:B------:R-:W-:Y:S01]  /*128910*/  IMAD.MOV.U32 R9, RZ, RZ, RZ ;  /* 0x000000ffff097224 */ /* 0x000fe200078e00ff */
[----:B------:R-:W-:Y:S02]  /*128920*/  LEA R6, R44, UR4, 0x2 ;  /* 0x000000042c067c11 */ /* 0x000fe4000f8e10ff */
[----:B------:R-:W-:-:S05]  /*128930*/  LOP3.LUT R0, R0, 0x3, RZ, 0xc0, !PT ;  /* 0x0000000300007812 */ /* 0x000fca00078ec0ff */
[----:B------:R-:W-:-:S07]  /*128940*/  IMAD.MOV R0, RZ, RZ, -R0 ;  /* 0x000000ffff007224 */ /* 0x000fce00078e0a00 */
.L_x_1023:
[----:B--2---:R-:W2:Y:S01]  /*128950*/  @!P2 LDC.64 R4, c[0x0][0x3e8] ;  /* 0x0000fa00ff04ab82 */ /* 0x004ea20000000a00 */
[----:B------:R-:W-:Y:S01]  /*128960*/  CS2R R2, SRZ ;  /* 0x0000000000027805 */ /* 0x000fe2000001ff00 */
[----:B------:R3:W4:Y:S05]  /*128970*/  LDS R7, [R6] ;  /* 0x0000000006077984 */ /* 0x00072a0000000800 */
[----:B--2---:R-:W2:Y:S01]  /*128980*/  @!P2 LDG.E.64 R2, desc[UR6][R4.64] ;  /* 0x000000060402a981 */ /* 0x004ea2000c1e1b00 */
[----:B------:R-:W-:Y:S02]  /*128990*/  VIADD R0, R0, 0x1 ;  /* 0x0000000100007836 */ /* 0x000fe40000000000 */
[----:B---3--:R-:W-:Y:S01]  /*1289a0*/  VIADD R6, R6, 0x600 ;  /* 0x0000060006067836 */ /* 0x008fe20000000000 */
[----:B--2---:R-:W-:-:S02]  /*1289b0*/  IADD3 R8, P0, PT, R44, R2, RZ ;  /* 0x000000022c087210 */ /* 0x004fc40007f1e0ff */
[----:B------:R-:W-:-:S03]  /*1289c0*/  IADD3 R44, P1, PT, R44, 0x180, RZ ;  /* 0x000001802c2c7810 */ /* 0x000fc60007f3e0ff */
[----:B------:R-:W-:Y:S01]  /*1289d0*/  IMAD.X R3, R9, 0x1, R3, P0 ;  /* 0x0000000109037824 */ /* 0x000fe200000e0603 */
[----:B------:R-:W-:Y:S01]  /*1289e0*/  LEA R2, P0, R8, UR10, 0x2 ;  /* 0x0000000a08027c11 */ /* 0x000fe2000f8010ff */
[----:B------:R-:W-:-:S03]  /*1289f0*/  IMAD.X R9, RZ, RZ, R9, P1 ;  /* 0x000000ffff097224 */ /* 0x000fc600008e0609 */
[----:B------:R-:W-:Y:S02]  /*128a00*/  LEA.HI.X R3, R8, UR11, R3, 0x2, P0 ;  /* 0x0000000b08037c11 */ /* 0x000fe400080f1403 */
[----:B------:R-:W-:-:S03]  /*128a10*/  ISETP.NE.AND P0, PT, R0, RZ, PT ;  /* 0x000000ff0000720c */ /* 0x000fc60003f05270 */
[----:B----4-:R2:W-:Y:S10]  /*128a20*/  STG.E desc[UR6][R2.64], R7 ;  /* 0x0000000702007986 */ /* 0x0105f4000c101906 */
[----:B------:R-:W-:Y:S05]  /*128a30*/  @P0 BRA `(.L_x_1023) ;  /* 0xfffffffc00c40947 */ /* 0x000fea000383ffff */
[----:B------:R-:W-:Y:S05]  /*128a40*/  BSYNC.RECONVERGENT B1 ;  /* 0x0000000000017941 */ /* 0x000fea0003800200 */
.L_x_1022:
[----:B------:R-:W-:Y:S05]  /*128a50*/  BSYNC.RECONVERGENT B0 ;  /* 0x0000000000007941 */ /* 0x000fea0003800200 */
.L_x_1021:
[----:B------:R-:W-:-:S13]  /*128a60*/  ISETP.GE.U32.AND P0, PT, R21, 0x480, PT ;  /* 0x000004801500780c */ /* 0x000fda0003f06070 */
[----:B------:R-:W-:Y:S05]  /*128a70*/  @!P0 EXIT ;  /* 0x000000000000894d */ /* 0x000fea0003800000 */
[----:B------:R-:W3:Y:S01]  /*128a80*/  S2UR UR5, SR_CgaCtaId ;  /* 0x00000000000579c3 */ /* 0x000ee20000008800 */
[----:B------:R-:W-:Y:S01]  /*128a90*/  UMOV UR4, 0x400 ;  /* 0x0000040000047882 */ /* 0x000fe20000000000 */
[----:B------:R-:W-:Y:S01]  /*128aa0*/  UISETP.NE.AND UP0, UPT, UR8, URZ, UPT ;  /* 0x000000ff0800728c */ /* 0x000fe2000bf05270 */
[----:B------:R-:W-:Y:S02]  /*128ab0*/  IMAD.MOV.U32 R19, RZ, RZ, RZ ;  /* 0x000000ffff137224 */ /* 0x000fe400078e00ff */
[----:B------:R-:W-:-:S03]  /*128ac0*/  IMAD.MOV.U32 R21, RZ, RZ, RZ ;  /* 0x000000ffff157224 */ /* 0x000fc600078e00ff */
[----:B--2---:R-:W2:Y:S01]  /*128ad0*/  LDC.64 R2, c[0x0][0x390] ;  /* 0x0000e400ff027b82 */ /* 0x004ea20000000a00 */
[----:B------:R-:W-:Y:S01]  /*128ae0*/  PLOP3.LUT P0, PT, PT, PT, UP0, 0x80, 0x8 ;  /* 0x000000000008781c */ /* 0x000fe20003f0f008 */
[----:B------:R-:W-:Y:S02]  /*128af0*/  UISETP.NE.AND UP0, UPT, UR8, URZ, UPT ;  /* 0x000000ff0800728c */ /* 0x000fe4000bf05270 */
[----:B---3--:R-:W-:-:S06]  /*128b00*/  ULEA UR4, UR5, UR4, 0x18 ;  /* 0x0000000405047291 */ /* 0x008fcc000f8ec0ff */
[C---:B------:R-:W-:Y:S01]  /*128b10*/  LEA R0, R44.reuse, UR4, 0x2 ;  /* 0x000000042c007c11 */ /* 0x040fe2000f8e10ff */
[----:B--2---:R-:W-:-:S04]  /*128b20*/  IMAD.WIDE.U32 R2, R44, 0x4, R2 ;  /* 0x000000042c027825 */ /* 0x004fc800078e0002 */
[----:B------:R-:W-:-:S07]  /*128b30*/  VIADD R0, R0, 0xc00 ;  /* 0x00000c0000007836 */ /* 0x000fce0000000000 */
.L_x_1024:
[----:B--2---:R-:W2:Y:S01]  /*128b40*/  @!P0 LDC.64 R8, c[0x0][0x3e8] ;  /* 0x0000fa00ff088b82 */ /* 0x004ea20000000a00 */
[----:B------:R-:W-:Y:S01]  /*128b50*/  CS2R R4, SRZ ;  /* 0x0000000000047805 */ /* 0x000fe2000001ff00 */
[----:B------:R-:W3:Y:S04]  /*128b60*/  LDS R15, [R0+-0xc00] ;  /* 0xfff40000000f7984 */ /* 0x000ee80000000800 */
[----:B------:R-:W4:Y:S04]  /*128b70*/  LDS R17, [R0+-0x600] ;  /* 0xfffa000000117984 */ /* 0x000f280000000800 */
[----:B--2---:R-:W2:Y:S01]  /*128b80*/  @!P0 LDG.E.64 R4, desc[UR6][R8.64] ;  /* 0x0000000608048981 */ /* 0x004ea2000c1e1b00 */
[----:B------:R-:W-:-:S13]  /*128b90*/  PLOP3.LUT P0, PT, PT, PT, UP0, 0x80, 0x8 ;  /* 0x000000000008781c */ /* 0x000fda0003f0f008 */
[----:B------:R-:W5:Y:S01]  /*128ba0*/  @!P0 LDC.64 R10, c[0x0][0x3e8] ;  /* 0x0000fa00ff0a8b82 */ /* 0x000f620000000a00 */
[----:B--2---:R-:W-:-:S04]  /*128bb0*/  LEA R7, P1, R4, R19, 0x2 ;  /* 0x0000001304077211 */ /* 0x004fc800078210ff */
[----:B------:R-:W-:Y:S02]  /*128bc0*/  LEA.HI.X R5, R4, R21, R5, 0x2, P1 ;  /* 0x0000001504057211 */ /* 0x000fe400008f1405 */
[----:B------:R-:W-:-:S05]  /*128bd0*/  IADD3 R6, P1, PT, R2, R7, RZ ;  /* 0x0000000702067210 */ /* 0x000fca0007f3e0ff */
[----:B------:R-:W-:Y:S01]  /*128be0*/  IMAD.X R7, R3, 0x1, R5, P1 ;  /* 0x0000000103077824 */ /* 0x000fe200008e0605 */
[----:B------:R-:W-:-:S04]  /*128bf0*/  CS2R R4, SRZ ;  /* 0x0000000000047805 */ /* 0x000fc8000001ff00 */
[----:B---3--:R2:W-:Y:S04]  /*128c00*/  STG.E desc[UR6][R6.64], R15 ;  /* 0x0000000f06007986 */ /* 0x0085e8000c101906 */
[----:B-----5:R-:W3:Y:S01]  /*128c10*/  @!P0 LDG.E.64 R4, desc[UR6][R10.64] ;  /* 0x000000060a048981 */ /* 0x020ee2000c1e1b00 */
[----:B------:R-:W5:Y:S03]  /*128c20*/  @!P0 LDC.64 R12, c[0x0][0x3e8] ;  /* 0x0000fa00ff0c8b82 */ /* 0x000f660000000a00 */
[----:B------:R-:W0:Y:S01]  /*128c30*/  LDS R15, [R0] ;  /* 0x00000000000f7984 */ /* 0x000e220000000800 */
[----:B---3--:R-:W-:-:S04]  /*128c40*/  LEA R9, P1, R4, R19, 0x2 ;  /* 0x0000001304097211 */ /* 0x008fc800078210ff */
[----:B------:R-:W-:Y:S02]  /*128c50*/  LEA.HI.X R5, R4, R21, R5, 0x2, P1 ;  /* 0x0000001504057211 */ /* 0x000fe400008f1405 */
[----:B------:R-:W-:-:S05]  /*128c60*/  IADD3 R8, P1, PT, R2, R9, RZ ;  /* 0x0000000902087210 */ /* 0x000fca0007f3e0ff */
[----:B------:R-:W-:Y:S01]  /*128c70*/  IMAD.X R9, R3, 0x1, R5, P1 ;  /* 0x0000000103097824 */ /* 0x000fe200008e0605 */
[----:B------:R-:W-:-:S04]  /*128c80*/  CS2R R4, SRZ ;  /* 0x0000000000047805 */ /* 0x000fc8000001ff00 */
[----:B----4-:R-:W-:Y:S04]  /*128c90*/  STG.E desc[UR6][R8.64+0x600], R17 ;  /* 0x0006001108007986 */ /* 0x010fe8000c101906 */
[----:B-----5:R-:W2:Y:S01]  /*128ca0*/  @!P0 LDG.E.64 R4, desc[UR6][R12.64] ;  /* 0x000000060c048981 */ /* 0x020ea2000c1e1b00 */
[----:B------:R-:W3:Y:S03]  /*128cb0*/  @!P0 LDC.64 R10, c[0x0][0x3e8] ;  /* 0x0000fa00ff0a8b82 */ /* 0x000ee60000000a00 */
[----:B------:R4:W5:Y:S01]  /*128cc0*/  LDS R9, [R0+0x600] ;  /* 0x0006000000097984 */ /* 0x0009620000000800 */
[----:B--2---:R-:W-:-:S04]  /*128cd0*/  LEA R7, P1, R4, R19, 0x2 ;  /* 0x0000001304077211 */ /* 0x004fc800078210ff */
[----:B------:R-:W-:Y:S02]  /*128ce0*/  LEA.HI.X R5, R4, R21, R5, 0x2, P1 ;  /* 0x0000001504057211 */ /* 0x000fe400008f1405 */
[----:B------:R-:W-:-:S05]  /*128cf0*/  IADD3 R6, P1, PT, R2, R7, RZ ;  /* 0x0000000702067210 */ /* 0x000fca0007f3e0ff */
[----:B------:R-:W-:Y:S01]  /*128d00*/  IMAD.X R7, R3, 0x1, R5, P1 ;  /* 0x0000000103077824 */ /* 0x000fe200008e0605 */
[----:B------:R-:W-:-:S04]  /*128d10*/  CS2R R4, SRZ ;  /* 0x0000000000047805 */ /* 0x000fc8000001ff00 */
[----:B0-----:R2:W-:Y:S04]  /*128d20*/  STG.E desc[UR6][R6.64+0xc00], R15 ;  /* 0x000c000f06007986 */ /* 0x0015e8000c101906 */
[----:B---3--:R-:W3:Y:S01]  /*128d30*/  @!P0 LDG.E.64 R4, desc[UR6][R10.64] ;  /* 0x000000060a048981 */ /* 0x008ee2000c1e1b00 */
[----:B------:R-:W-:Y:S02]  /*128d40*/  VIADD R44, R44, 0x600 ;  /* 0x000006002c2c7836 */ /* 0x000fe40000000000 */
[----:B----4-:R-:W-:Y:S01]  /*128d50*/  VIADD R0, R0, 0x1800 ;  /* 0x0000180000007836 */ /* 0x010fe20000000000 */
[----:B---3--:R-:W-:Y:S02]  /*128d60*/  LEA R13, P1, R4, R19, 0x2 ;  /* 0x00000013040d7211 */ /* 0x008fe400078210ff */
[----:B------:R-:W-:-:S02]  /*128d70*/  IADD3 R19, P2, PT, R19, 0x1800, RZ ;  /* 0x0000180013137810 */ /* 0x000fc40007f5e0ff */
[----:B------:R-:W-:Y:S02]  /*128d80*/  LEA.HI.X R5, R4, R21, R5, 0x2, P1 ;  /* 0x0000001504057211 */ /* 0x000fe400008f1405 */
[----:B------:R-:W-:Y:S01]  /*128d90*/  IADD3 R4, P1, PT, R2, R13, RZ ;  /* 0x0000000d02047210 */ /* 0x000fe20007f3e0ff */
[----:B------:R-:W-:-:S04]  /*128da0*/  IMAD.X R21, RZ, RZ, R21, P2 ;  /* 0x000000ffff157224 */ /* 0x000fc800010e0615 */
[----:B------:R-:W-:Y:S01]  /*128db0*/  IMAD.X R5, R3, 0x1, R5, P1 ;  /* 0x0000000103057824 */ /* 0x000fe200008e0605 */
[----:B------:R-:W-:-:S04]  /*128dc0*/  ISETP.GE.AND P1, PT, R44, R37, PT ;  /* 0x000000252c00720c */ /* 0x000fc80003f26270 */
[----:B-----5:R2:W-:Y:S09]  /*128dd0*/  STG.E desc[UR6][R4.64+0x1200], R9 ;  /* 0x0012000904007986 */ /* 0x0205f2000c101906 */
[----:B------:R-:W-:Y:S05]  /*128de0*/  @!P1 BRA `(.L_x_1024) ;  /* 0xfffffffc00549947 */ /* 0x000fea000383ffff */
[----:B------:R-:W-:Y:S05]  /*128df0*/  EXIT ;  /* 0x000000000000794d */ /* 0x000fea0003800000 */
.L_x_1:
        /* <DEDUP_REMOVED lines=16> */
[----:B---3--:R-:W-:-:S03]  /*128f00*/  IMAD R0, R0, 0x1e0, R53 ;  /* 0x000001e000007824 */ /* 0x008fc600078e0235 */
        /* <DEDUP_REMOVED lines=19> */
[----:B------:R-:W-:Y:S01]  /*129040*/  STS [R13+0x80], R0 ;  /* 0x000080000d007388 */ /* 0x000fe20000000800 */
[----:B------:R-:W-:-:S02]  /*129050*/  VIADD R12, R2, 0x1c0 ;  /* 0x000001c0020c7836 */ /* 0x000fc40000000000 */
[----:B--2---:R-:W-:Y:S01]  /*129060*/  VIADD R5, R2, 0x180 ;  /* 0x0000018002057836 */ /* 0x004fe20000000000 */
[----:B------:R-:W-:Y:S01]  /*129070*/  STS [R13+0x280], R6 ;  /* 0x000280060d007388 */ /* 0x000fe20000000800 */
[----:B0-----:R-:W-:-:S03]  /*129080*/  IMAD R7, R53, 0x38, R13 ;  /* 0x0000003835077824 */ /* 0x001fc600078e020d */
[----:B------:R-:W-:Y:S04]  /*129090*/  STS [R13+0x380], R8 ;  /* 0x000380080d007388 */ /* 0x000fe80000000800 */
[----:B------:R0:W-:Y:S04]  /*1290a0*/  STS [R13+0x400], R9 ;  /* 0x000400090d007388 */ /* 0x0001e80000000800 */
[----:B------:R-:W-:Y:S04]  /*1290b0*/  STS [R13+0x480], R10 ;  /* 0x0004800a0d007388 */ /* 0x000fe80000000800 */
[----:B------:R-:W-:Y:S01]  /*1290c0*/  STS [R13+0x500], R3 ;  /* 0x000500030d007388 */ /* 0x000fe20000000800 */
[----:B0-----:R-:W-:-:S03]  /*1290d0*/  IMAD.MOV.U32 R9, RZ, RZ, 0x1 ;  /* 0x00000001ff097424 */ /* 0x001fc600078e00ff */
        /* <DEDUP_REMOVED lines=8> */
[----:B------:R-:W3:Y:S04]  /*129160*/  LDS R2, [R7+0xc] ;  /* 0x00000c0007027984 */ /* 0x000ee80000000800 */
[----:B------:R-:W4:Y:S04]  /*129170*/  LDS R24, [R7+0x10] ;  /* 0x0000100007187984 */ /* 0x000f280000000800 */
[----:B------:R-:W4:Y:S04]  /*129180*/  LDS R22, [R7+0x14] ;  /* 0x0000140007167984 */ /* 0x000f280000000800 */
[----:B------:R-:W4:Y:S04]  /*129190*/  LDS R18, [R7+0x18] ;  /* 0x0000180007127984 */ /* 0x000f280000000800 */
[----:B------:R-:W4:Y:S04]  /*1291a0*/  LDS R16, [R7+0x1c] ;  /* 0x00001c0007107984 */ /* 0x000f280000000800 */
[----:B------:R-:W4:Y:S04]  /*1291b0*/  LDS R14, [R7+0x20] ;  /* 0x00002000070e7984 */ /* 0x000f280000000800 */
[----:B------:R-:W4:Y:S01]  /*1291c0*/  LDS R12, [R7+0x24] ;  /* 0x00002400070c7984 */ /* 0x000f220000000800 */
[----:B0-----:R-:W-:-:S03]  /*1291d0*/  SHF.R.U32.HI R0, RZ, 0x1e, R30 ;  /* 0x0000001eff007819 */ /* 0x001fc6000001161e */
[----:B------:R-:W0:Y:S01]  /*1291e0*/  LDS R10, [R7+0x28] ;  /* 0x00002800070a7984 */ /* 0x000e220000000800 */
[----:B------:R-:W-:-:S03]  /*1291f0*/  LOP3.LUT R0, R0, R30, RZ, 0x3c, !PT ;  /* 0x0000001e00007212 */ /* 0x000fc600078e3cff */
[----:B-1----:R1:W-:Y:S02]  /*129200*/  STL [R1+0x9cc], R3 ;  /* 0x0009cc0301007387 */ /* 0x0023e40000100800 */
[----:B------:R-:W-:Y:S02]  /*129210*/  IMAD R31, R0, 0x6c078965, R9 ;  /* 0x6c078965001f7824 */ /* 0x000fe400078e0209 */
[----:B--2---:R-:W-:Y:S03]  /*129220*/  STL [R1+0x9d4], R4 ;  /* 0x0009d40401007387 */ /* 0x004fe60000100800 */
[----:B------:R-:W-:Y:S01]  /*129230*/  SHF.R.U32.HI R0, RZ, 0x1e, R31 ;  /* 0x0000001eff007819 */ /* 0x000fe2000001161f */
[----:B---3--:R-:W-:Y:S03]  /*129240*/  STL [R1+0x9c8], R2 ;  /* 0x0009c80201007387 */ /* 0x008fe60000100800 */
[----:B------:R-:W-:Y:S01]  /*129250*/  LOP3.LUT R0, R0, R31, RZ, 0x3c, !PT ;  /* 0x0000001f00007212 */ /* 0x000fe200078e3cff */
[----:B------:R-:W2:Y:S04]  /*129260*/  LDS R8, [R7+0x2c] ;  /* 0x00002c0007087984 */ /* 0x000ea80000000800 */
[----:B------:R-:W-:Y:S01]  /*129270*/  IMAD R0, R0, 0x6c078965, R9 ;  /* 0x6c07896500007824 */ /* 0x000fe200078e0209 */
[----:B------:R-:W3:Y:S03]  /*129280*/  LDS R6, [R7+0x30] ;  /* 0x0000300007067984 */ /* 0x000ee60000000800 */
[----:B------:R-:W-:Y:S01]  /*129290*/  VIADD R28, R0, 0x1 ;  /* 0x00000001001c7836 */ /* 0x000fe20000000000 */
[----:B------:R-:W0:Y:S01]  /*1292a0*/  LDS R4, [R7+0x34] ;  /* 0x0000340007047984 */ /* 0x000e220000000800 */
[----:B------:R-:W-:-:S03]  /*1292b0*/  IMAD.MOV.U32 R0, RZ, RZ, 0x1 ;  /* 0x00000001ff007424 */ /* 0x000fc600078e00ff */
[----:B-1----:R-:W-:Y:S01]  /*1292c0*/  SHF.R.U32.HI R3, RZ, 0x1e, R28 ;  /* 0x0000001eff037819 */ /* 0x002fe2000001161c */
[----:B------:R-:W1:Y:S03]  /*1292d0*/  LDS R2, [R7+0x38] ;  /* 0x0000380007027984 */ /* 0x000e660000000800 */
[----:B------:R-:W-:Y:S01]  /*1292e0*/  LOP3.LUT R3, R3, R28, RZ, 0x3c, !PT ;  /* 0x0000001c03037212 */ /* 0x000fe200078e3cff */
[----:B------:R-:W-:Y:S04]  /*1292f0*/  STL [R1+0x9c0], R32 ;  /* 0x0009c02001007387 */ /* 0x000fe80000100800 */
[----:B------:R-:W-:Y:S01]  /*129300*/  IMAD R3, R3, 0x6c078965, R9 ;  /* 0x6c07896503037824 */ /* 0x000fe200078e0209 */
[----:B------:R-:W-:Y:S03]  /*129310*/  STL [R1+0x9dc], R30 ;  /* 0x0009dc1e01007387 */ /* 0x000fe60000100800 */
[----:B------:R-:W-:Y:S01]  /*129320*/  VIADD R29, R3, 0x2 ;  /* 0x00000002031d7836 */ /* 0x000fe20000000000 */
[----:B------:R5:W-:Y:S01]  /*129330*/  STL.64 [R1], R30 ;  /* 0x0000001e01007387 */ /* 0x000be20000100a00 */
[----:B------:R-:W-:-:S03]  /*129340*/  IMAD.MOV.U32 R3, RZ, RZ, 0x4 ;  /* 0x00000004ff037424 */ /* 0x000fc600078e00ff */
[----:B------:R0:W-:Y:S01]  /*129350*/  STL.64 [R1+0x8], R28 ;  /* 0x0000081c01007387 */ /* 0x0001e20000100a00 */
[----:B----45:R-:W-:-:S07]  /*129360*/  VIADD R30, R1, 0x4 ;  /* 0x00000004011e7836 */ /* 0x030fce0000000000 */
.L_x_1025:
        /* <DEDUP_REMOVED lines=23> */
[----:B----4-:R-:W-:Y:S05]  /*1294e0*/  @P0 BRA `(.L_x_1025) ;  /* 0xfffffffc00a00947 */ /* 0x010fea000383ffff */
[----:B------:R-:W4:Y:S01]  /*1294f0*/  LDL R13, [R1+0x9dc] ;  /* 0x0009dc00010d7983 */ /* 0x000f220000100800 */
[----:B------:R-:W0:Y:S03]  /*129500*/  LDC R27, c[0x0][0x3b0] ;  /* 0x0000ec00ff1b7b82 */ /* 0x000e260000000800 */
[----:B------:R0:W5:Y:S02]  /*129510*/  LDL R0, [R1+0x9c0] ;  /* 0x0009c00001007983 */ /* 0x0001640000100800 */
[C---:B0-----:R-:W-:Y:S02]  /*129520*/  ISETP.GE.AND P0, PT, R27.reuse, -0x3e, PT ;  /* 0xffffffc21b00780c */ /* 0x041fe40003f06270 */
[----:B------:R-:W-:Y:S01]  /*129530*/  VIADDMNMX R27, R27, 0x3e, RZ, !PT ;  /* 0x0000003e1b1b7846 */ /* 0x000fe200078001ff */
[----:B----4-:R-:W-:-:S10]  /*129540*/  IMAD.MOV.U32 R9, RZ, RZ, R13 ;  /* 0x000000ffff097224 */ /* 0x010fd400078e000d */
[----:B------:R-:W-:Y:S05]  /*129550*/  @!P0 BRA `(.L_x_1026) ;  /* 0x0000001400788947 */ /* 0x000fea0003800000 */
[----:B------:R-:W-:Y:S01]  /*129560*/  IMAD.MOV.U32 R9, RZ, RZ, R13 ;  /* 0x000000ffff097224 */ /* 0x000fe200078e000d */
[----:B------:R-:W-:-:S06]  /*129570*/  UMOV UR4, URZ ;  /* 0x000000ff00047c82 */ /* 0x000fcc0008000000 */
.L_x_1031:
[----:B-----5:R-:W-:Y:S01]  /*129580*/  ISETP.GE.AND P1, PT, R0, 0x270, PT ;  /* 0x000002700000780c */ /* 0x020fe20003f26270 */
[----:B------:R-:W-:Y:S01]  /*129590*/  BSSY.RECONVERGENT B0, `(.L_x_1027) ;  /* 0x0000157000007945 */ /* 0x000fe20003800200 */
[----:B------:R-:W-:Y:S01]  /*1295a0*/  ISETP.NE.AND P0, PT, R27, UR4, PT ;  /* 0x000000041b007c0c */ /* 0x000fe2000bf05270 */
[----:B------:R-:W-:-:S10]  /*1295b0*/  UIADD3 UR4, UPT, UPT, UR4, 0x1, URZ ;  /* 0x0000000104047890 */ /* 0x000fd4000fffe0ff */
[----:B0---4-:R-:W-:Y:S05]  /*1295c0*/  @!P1 BRA `(.L_x_1028) ;  /* 0x00000014004c9947 */ /* 0x011fea0003800000 */
[----:B------:R-:W4:Y:S04]  /*1295d0*/  LDL R32, [R1+0x4] ;  /* 0x0000040001207983 */ /* 0x000f280000100800 */
[----:B------:R-:W5:Y:S04]  /*1295e0*/  LDL R7, [R1+0x8] ;  /* 0x0000080001077983 */ /* 0x000f680000100800 */
[----:B------:R-:W2:Y:S04]  /*1295f0*/  LDL R0, [R1+0xc] ;  /* 0x00000c0001007983 */ /* 0x000ea80000100800 */
[----:B------:R-:W3:Y:S04]  /*129600*/  LDL R3, [R1+0x634] ;  /* 0x0006340001037983 */ /* 0x000ee80000100800 */
[----:B------:R-:W3:Y:S04]  /*129610*/  LDL R11, [R1+0x638] ;  /* 0x00063800010b7983 */ /* 0x000ee80000100800 */
[----:B------:R-:W3:Y:S01]  /*129620*/  LDL R13, [R1+0x63c] ;  /* 0x00063c00010d7983 */ /* 0x000ee20000100800 */
[----:B------:R-:W-:Y:S01]  /*129630*/  UMOV UR5, URZ ;  /* 0x000000ff00057c82 */ /* 0x000fe20008000000 */
[----:B----4-:R-:W-:-:S02]  /*129640*/  LOP3.LUT R28, R32, 0x7ffffffe, RZ, 0xc0, !PT ;  /* 0x7ffffffe201c7812 */ /* 0x010fc400078ec0ff */
[----:B------:R-:W-:Y:S02]  /*129650*/  LOP3.LUT R5, R32, 0x1, RZ, 0xc0, !PT ;  /* 0x0000000120057812 */ /* 0x000fe400078ec0ff */
[----:B------:R-:W-:Y:S02]  /*129660*/  LOP3.LUT R28, R28, 0x80000000, R9, 0xf8, !PT ;  /* 0x800000001c1c7812 */ /* 0x000fe400078ef809 */
[----:B------:R-:W-:Y:S02]  /*129670*/  ISETP.NE.U32.AND P1, PT, R5, 0x1, PT ;  /* 0x000000010500780c */ /* 0x000fe40003f25070 */
[C---:B-----5:R-:W-:Y:S02]  /*129680*/  LOP3.LUT R9, R7.reuse, 0x1, RZ, 0xc0, !PT ;  /* 0x0000000107097812 */ /* 0x060fe400078ec0ff */
        /* <DEDUP_REMOVED lines=13> */
[----:B---3--:R-:W-:Y:S01]  /*129760*/  LOP3.LUT R28, R28, R7, R3, 0x96, !PT ;  /* 0x000000071c1c7212 */ /* 0x008fe200078e9603 */
[----:B------:R-:W-:Y:S01]  /*129770*/  IMAD.MOV.U32 R3, RZ, RZ, R1 ;  /* 0x000000ffff037224 */ /* 0x000fe200078e0001 */
[----:B------:R-:W-:-:S02]  /*129780*/  LOP3.LUT R30, R30, R5, R11, 0x96, !PT ;  /* 0x000000051e1e7212 */ /* 0x000fc400078e960b */
[----:B------:R-:W-:Y:S01]  /*129790*/  LOP3.LUT R32, R32, R9, R13, 0x96, !PT ;  /* 0x0000000920207212 */ /* 0x000fe200078e960d */
[----:B------:R0:W-:Y:S04]  /*1297a0*/  STL [R1], R28 ;  /* 0x0000001c01007387 */ /* 0x0001e80000100800 */
[----:B------:R0:W-:Y:S04]  /*1297b0*/  STL [R1+0x4], R30 ;  /* 0x0000041e01007387 */ /* 0x0001e80000100800 */
[----:B------:R0:W-:Y:S02]  /*1297c0*/  STL [R1+0x8], R32 ;  /* 0x0000082001007387 */ /* 0x0001e40000100800 */
.L_x_1029:
        /* <DEDUP_REMOVED lines=50> */
[----:B------:R0:W-:Y:S01]  /*129af0*/  STL [R3+0xc], R42 ;  /* 0x00000c2a03007387 */ /* 0x0001e20000100800 */
[----:B------:R-:W-:-:S02]  /*129b00*/  SHF.R.U32.HI R39, RZ, 0x1, R44 ;  /* 0x00000001ff277819 */ /* 0x000fc4000001162c */
[----:B------:R-:W-:Y:S02]  /*129b10*/  SEL R38, RZ, 0x9908b0df, P1 ;  /* 0x9908b0dfff267807 */ /* 0x000fe40000800000 */
[----:B------:R-:W-:Y:S02]  /*129b20*/  SEL R41, RZ, 0x9908b0df, P2 ;  /* 0x9908b0dfff297807 */ /* 0x000fe40001000000 */
[----:B------:R-:W-:Y:S02]  /*129b30*/  LOP3.LUT R45, R45, 0x80000000, R40, 0xf8, !PT ;  /* 0x800000002d2d7812 */ /* 0x000fe400078ef828 */
[----:B------:R-:W-:Y:S02]  /*129b40*/  ISETP.NE.U32.AND P1, PT, R46, 0x1, PT ;  /* 0x000000012e00780c */ /* 0x000fe40003f25070 */
[----:B0-----:R-:W-:Y:S02]  /*129b50*/  SHF.R.U32.HI R42, RZ, 0x1, R43 ;  /* 0x00000001ff2a7819 */ /* 0x001fe4000001162b */
[----:B------:R-:W-:-:S02]  /*129b60*/  LOP3.LUT R38, R39, R38, R36, 0x96, !PT ;  /* 0x0000002627267212 */ /* 0x000fc400078e9624 */
[----:B------:R-:W-:Y:S02]  /*129b70*/  LOP3.LUT R42, R42, R41, R35, 0x96, !PT ;  /* 0x000000292a2a7212 */ /* 0x000fe400078e9623 */
[----:B------:R-:W-:Y:S02]  /*129b80*/  SHF.R.U32.HI R36, RZ, 0x1, R45 ;  /* 0x00000001ff247819 */ /* 0x000fe4000001162d */
[----:B------:R-:W-:-:S04]  /*129b90*/  SEL R35, RZ, 0x9908b0df, P1 ;  /* 0x9908b0dfff237807 */ /* 0x000fc80000800000 */
[----:B------:R-:W-:Y:S02]  /*129ba0*/  LOP3.LUT R36, R36, R35, R37, 0x96, !PT ;  /* 0x0000002324247212 */ /* 0x000fe400078e9625 */
[C---:B------:R-:W-:Y:S01]  /*129bb0*/  LOP3.LUT R35, R25.reuse, 0x1, RZ, 0xc0, !PT ;  /* 0x0000000119237812 */ /* 0x040fe200078ec0ff */
[----:B------:R0:W-:Y:S01]  /*129bc0*/  STL [R3+0x10], R0 ;  /* 0x0000100003007387 */ /* 0x0001e20000100800 */
[----:B------:R-:W-:Y:S02]  /*129bd0*/  LOP3.LUT R40, R25, 0x7ffffffe, RZ, 0xc0, !PT ;  /* 0x7ffffffe19287812 */ /* 0x000fe400078ec0ff */
[C---:B------:R-:W-:Y:S02]  /*129be0*/  LOP3.LUT R44, R34.reuse, 0x7ffffffe, RZ, 0xc0, !PT ;  /* 0x7ffffffe222c7812 */ /* 0x040fe400078ec0ff */
[----:B------:R-:W-:Y:S02]  /*129bf0*/  LOP3.LUT R37, R34, 0x1, RZ, 0xc0, !PT ;  /* 0x0000000122257812 */ /* 0x000fe400078ec0ff */
[----:B------:R-:W-:-:S02]  /*129c00*/  ISETP.NE.U32.AND P1, PT, R35, 0x1, PT ;  /* 0x000000012300780c */ /* 0x000fc40003f25070 */
[C---:B------:R-:W-:Y:S02]  /*129c10*/  LOP3.LUT R35, R13.reuse, 0x1, RZ, 0xc0, !PT ;  /* 0x000000010d237812 */ /* 0x040fe400078ec0ff */
[----:B0-----:R-:W-:Y:S02]  /*129c20*/  LOP3.LUT R0, R13, 0x7ffffffe, RZ, 0xc0, !PT ;  /* 0x7ffffffe0d007812 */ /* 0x001fe400078ec0ff */
[----:B------:R-:W-:Y:S02]  /*129c30*/  LOP3.LUT R40, R40, 0x80000000, R31, 0xf8, !PT ;  /* 0x8000000028287812 */ /* 0x000fe400078ef81f */
[----:B------:R-:W-:Y:S02]  /*129c40*/  LOP3.LUT R44, R44, 0x80000000, R25, 0xf8, !PT ;  /* 0x800000002c2c7812 */ /* 0x000fe400078ef819 */
[----:B------:R-:W-:Y:S02]  /*129c50*/  ISETP.NE.U32.AND P2, PT, R37, 0x1, PT ;  /* 0x000000012500780c */ /* 0x000fe40003f45070 */
[----:B------:R-:W-:-:S02]  /*129c60*/  LOP3.LUT R25, R33, 0x7ffffffe, RZ, 0xc0, !PT ;  /* 0x7ffffffe21197812 */ /* 0x000fc400078ec0ff */
[----:B------:R-:W-:Y:S02]  /*129c70*/  LOP3.LUT R31, R33, 0x1, RZ, 0xc0, !PT ;  /* 0x00000001211f7812 */ /* 0x000fe400078ec0ff */
[----:B------:R-:W-:Y:S02]  /*129c80*/  LOP3.LUT R37, R0, 0x80000000, R33, 0xf8, !PT ;  /* 0x8000000000257812 */ /* 0x000fe400078ef821 */
[----:B------:R-:W-:Y:S01]  /*129c90*/  ISETP.NE.U32.AND P4, PT, R35, 0x1, PT ;  /* 0x000000012300780c */ /* 0x000fe20003f85070 */
[----:B------:R0:W-:Y:S01]  /*129ca0*/  STL [R3+0x14], R38 ;  /* 0x0000142603007387 */ /* 0x0001e20000100800 */
[----:B------:R-:W-:Y:S02]  /*129cb0*/  LOP3.LUT R34, R25, 0x80000000, R34, 0xf8, !PT ;  /* 0x8000000019227812 */ /* 0x000fe400078ef822 */
[----:B------:R-:W-:Y:S02]  /*129cc0*/  ISETP.NE.U32.AND P3, PT, R31, 0x1, PT ;  /* 0x000000011f00780c */ /* 0x000fe40003f65070 */
[----:B------:R-:W-:-:S02]  /*129cd0*/  SHF.R.U32.HI R25, RZ, 0x1, R40 ;  /* 0x00000001ff197819 */ /* 0x000fc40000011628 */
[----:B------:R-:W-:Y:S02]  /*129ce0*/  SEL R0, RZ, 0x9908b0df, P1 ;  /* 0x9908b0dfff007807 */ /* 0x000fe40000800000 */
[----:B------:R-:W-:Y:S02]  /*129cf0*/  SHF.R.U32.HI R31, RZ, 0x1, R44 ;  /* 0x00000001ff1f7819 */ /* 0x000fe4000001162c */
[----:B------:R-:W-:Y:S02]  /*129d00*/  SEL R33, RZ, 0x9908b0df, P2 ;  /* 0x9908b0dfff217807 */ /* 0x000fe40001000000 */
[----:B------:R-:W-:Y:S02]  /*129d10*/  SHF.R.U32.HI R37, RZ, 0x1, R37 ;  /* 0x00000001ff257819 */ /* 0x000fe40000011625 */
[----:B0-----:R-:W-:Y:S02]  /*129d20*/  SEL R38, RZ, 0x9908b0df, P4 ;  /* 0x9908b0dfff267807 */ /* 0x001fe40002000000 */
[----:B------:R-:W-:-:S02]  /*129d30*/  LOP3.LUT R0, R25, R0, R32, 0x96, !PT ;  /* 0x0000000019007212 */ /* 0x000fc400078e9620 */
[----:B------:R-:W-:Y:S02]  /*129d40*/  LOP3.LUT R30, R31, R33, R30, 0x96, !PT ;  /* 0x000000211f1e7212 */ /* 0x000fe400078e961e */
[----:B------:R-:W-:Y:S02]  /*129d50*/  LOP3.LUT R28, R37, R38, R28, 0x96, !PT ;  /* 0x00000026251c7212 */ /* 0x000fe400078e961c */
[----:B------:R-:W-:Y:S02]  /*129d60*/  SHF.R.U32.HI R34, RZ, 0x1, R34 ;  /* 0x00000001ff227819 */ /* 0x000fe40000011622 */
[----:B------:R-:W-:Y:S02]  /*129d70*/  SEL R35, RZ, 0x9908b0df, P3 ;  /* 0x9908b0dfff237807 */ /* 0x000fe40001800000 */
[----:B------:R-:W-:Y:S02]  /*129d80*/  LOP3.LUT R32, R23, 0x7ffffffe, RZ, 0xc0, !PT ;  /* 0x7ffffffe17207812 */ /* 0x000fe400078ec0ff */
[----:B------:R-:W-:Y:S01]  /*129d90*/  LOP3.LUT R38, R19, 0x7ffffffe, RZ, 0xc0, !PT ;  /* 0x7ffffffe13267812 */ /* 0x000fe200078ec0ff */
[----:B------:R0:W-:Y:S01]  /*129da0*/  STL [R3+0x20], R0 ;  /* 0x0000200003007387 */ /* 0x0001e20000100800 */
[----:B------:R-:W-:-:S02]  /*129db0*/  LOP3.LUT R34, R34, R35, R29, 0x96, !PT ;  /* 0x0000002322227212 */ /* 0x000fc400078e961d */
[----:B------:R-:W-:Y:S01]  /*129dc0*/  LOP3.LUT R25, R23, 0x1, RZ, 0xc0, !PT ;  /* 0x0000000117197812 */ /* 0x000fe200078ec0ff */
[----:B------:R2:W-:Y:S01]  /*129dd0*/  STL [R3+0x24], R30 ;  /* 0x0000241e03007387 */ /* 0x0005e20000100800 */
[----:B------:R-:W-:Y:S02]  /*129de0*/  LOP3.LUT R32, R32, 0x80000000, R13, 0xf8, !PT ;  /* 0x8000000020207812 */ /* 0x000fe400078ef80d */
[----:B------:R-:W-:Y:S02]  /*129df0*/  LOP3.LUT R38, R38, 0x80000000, R23, 0xf8, !PT ;  /* 0x8000000026267812 */ /* 0x000fe400078ef817 */
[----:B------:R-:W-:Y:S02]  /*129e00*/  LOP3.LUT R29, R19, 0x1, RZ, 0xc0, !PT ;  /* 0x00000001131d7812 */ /* 0x000fe400078ec0ff */
[----:B------:R-:W-:Y:S02]  /*129e10*/  LOP3.LUT R13, R17, 0x1, RZ, 0xc0, !PT ;  /* 0x00000001110d7812 */ /* 0x000fe400078ec0ff */
[----:B0-----:R-:W-:-:S02]  /*129e20*/  LOP3.LUT R0, R5, 0x7ffffffe, RZ, 0xc0, !PT ;  /* 0x7ffffffe05007812 */ /* 0x001fc400078ec0ff */
[----:B--2---:R-:W-:Y:S02]  /*129e30*/  LOP3.LUT R30, R17, 0x7ffffffe, RZ, 0xc0, !PT ;  /* 0x7ffffffe111e7812 */ /* 0x004fe400078ec0ff */
[----:B------:R-:W-:Y:S02]  /*129e40*/  LOP3.LUT R23, R5, 0x1, RZ, 0xc0, !PT ;  /* 0x0000000105177812 */ /* 0x000fe400078ec0ff */
[----:B------:R-:W-:Y:S02]  /*129e50*/  ISETP.NE.U32.AND P1, PT, R25, 0x1, PT ;  /* 0x000000011900780c */ /* 0x000fe40003f25070 */
        /* <DEDUP_REMOVED lines=8> */
[----:B------:R-:W-:-:S02]  /*129ee0*/  SEL R19, RZ, 0x9908b0df, P2 ;  /* 0x9908b0dfff137807 */ /* 0x000fc40001000000 */
[----:B------:R-:W-:Y:S02]  /*129ef0*/  SHF.R.U32.HI R30, RZ, 0x1, R30 ;  /* 0x00000001ff1e7819 */ /* 0x000fe4000001161e */
[----:B------:R-:W-:Y:S02]  /*129f00*/  SEL R23, RZ, 0x9908b0df, P3 ;  /* 0x9908b0dfff177807 */ /* 0x000fe40001800000 */
[----:B------:R-:W-:Y:S02]  /*129f10*/  SHF.R.U32.HI R0, RZ, 0x1, R0 ;  /* 0x00000001ff007819 */ /* 0x000fe40000011600 */
[----:B------:R-:W-:Y:S01]  /*129f20*/  SEL R13, RZ, 0x9908b0df, P4 ;  /* 0x9908b0dfff0d7807 */ /* 0x000fe20002000000 */
[----:B------:R0:W-:Y:S01]  /*129f30*/  STL [R3+0x28], R34 ;  /* 0x0000282203007387 */ /* 0x0001e20000100800 */
[----:B------:R-:W-:Y:S02]  /*129f40*/  LOP3.LUT R32, R32, R17, R15, 0x96, !PT ;  /* 0x0000001120207212 */ /* 0x000fe400078e960f */
[----:B------:R-:W-:Y:S01]  /*129f50*/  LOP3.LUT R38, R38, R19, R7, 0x96, !PT ;  /* 0x0000001326267212 */ /* 0x000fe200078e9607 */
[----:B------:R2:W-:Y:S04]  /*129f60*/  STL [R3+0x2c], R28 ;  /* 0x00002c1c03007387 */ /* 0x0005e80000100800 */
[----:B------:R3:W-:Y:S01]  /*129f70*/  STL [R3+0x1c], R36 ;  /* 0x00001c2403007387 */ /* 0x0007e20000100800 */
[----:B0-----:R-:W-:-:S02]  /*129f80*/  LOP3.LUT R34, R30, R23, R9, 0x96, !PT ;  /* 0x000000171e227212 */ /* 0x001fc400078e9609 */
[----:B--2---:R-:W-:Y:S01]  /*129f90*/  LOP3.LUT R28, R0, R13, R11, 0x96, !PT ;  /* 0x0000000d001c7212 */ /* 0x004fe200078e960b */
[----:B---3--:R-:W-:Y:S01]  /*129fa0*/  IMAD.MOV.U32 R36, RZ, RZ, R3 ;  /* 0x000000ffff247224 */ /* 0x008fe200078e0003 */
        /* <DEDUP_REMOVED lines=41> */
.L_x_1030:
[----:B--2---:R-:W-:-:S05]  /*12a240*/  IMAD R7, R0, 0x4, R1 ;  /* 0x0000000400077824 */ /* 0x004fca00078e0201 */
[----:B------:R-:W2:Y:S04]  /*12a250*/  LDL R15, [R7+0x4] ;  /* 0x00000400070f7983 */ /* 0x000ea80000100800 */
[----:B---3--:R-:W3:Y:S04]  /*12a260*/  LDL R23, [R7+0x8] ;  /* 0x0000080007177983 */ /* 0x008ee80000100800 */
        /* <DEDUP_REMOVED lines=128> */
[C---:B--2---:R-:W-:Y:S02]  /*12aa70*/  LOP3.LUT R3, R9.reuse, 0x7ffffffe, RZ, 0xc0, !PT ;  /* 0x7ffffffe09037812 */ /* 0x044fe400078ec0ff */
[----:B------:R-:W-:-:S02]  /*12aa80*/  LOP3.LUT R7, R9, 0x1, RZ, 0xc0, !PT ;  /* 0x0000000109077812 */ /* 0x000fc400078ec0ff */
[----:B----4-:R-:W-:Y:S02]  /*12aa90*/  LOP3.LUT R0, R3, 0x80000000, R0, 0xf8, !PT ;  /* 0x8000000003007812 */ /* 0x010fe400078ef800 */
[----:B------:R-:W-:Y:S02]  /*12aaa0*/  ISETP.NE.U32.AND P1, PT, R7, 0x1, PT ;  /* 0x000000010700780c */ /* 0x000fe40003f25070 */
[----:B------:R-:W-:Y:S02]  /*12aab0*/  SHF.R.U32.HI R0, RZ, 0x1, R0 ;  /* 0x00000001ff007819 */ /* 0x000fe40000011600 */
[----:B------:R-:W-:-:S04]  /*12aac0*/  SEL R3, RZ, 0x9908b0df, P1 ;  /* 0x9908b0dfff037807 */ /* 0x000fc80000800000 */
[----:B---3--:R-:W-:Y:S01]  /*12aad0*/  LOP3.LUT R28, R0, R3, R5, 0x96, !PT ;  /* 0x00000003001c7212 */ /* 0x008fe200078e9605 */
[----:B------:R-:W-:-:S04]  /*12aae0*/  IMAD.MOV.U32 R0, RZ, RZ, RZ ;  /* 0x000000ffff007224 */ /* 0x000fc800078e00ff */
[----:B------:R4:W-:Y:S03]  /*12aaf0*/  STL [R1+0x9bc], R28 ;  /* 0x0009bc1c01007387 */ /* 0x0009e60000100800 */
.L_x_1028:
[----:B------:R-:W-:Y:S05]  /*12ab00*/  BSYNC.RECONVERGENT B0 ;  /* 0x0000000000007941 */ /* 0x000fea0003800200 */
.L_x_1027:
[----:B------:R-:W-:-:S05]  /*12ab10*/  VIADD R0, R0, 0x1 ;  /* 0x0000000100007836 */ /* 0x000fca0000000000 */
[----:B------:R0:W-:Y:S01]  /*12ab20*/  STL [R1+0x9c0], R0 ;  /* 0x0009c00001007387 */ /* 0x0001e20000100800 */
[----:B------:R-:W-:Y:S05]  /*12ab30*/  @P0 BRA `(.L_x_1031) ;  /* 0xffffffe800900947 */ /* 0x000fea000383ffff */
.L_x_1026:
[----:B-----5:R-:W-:Y:S01]  /*12ab40*/  ISETP.GE.AND P0, PT, R0, 0x270, PT ;  /* 0x000002700000780c */ /* 0x020fe20003f06270 */
[----:B------:R-:W-:Y:S01]  /*12ab50*/  BSSY.RECONVERGENT B0, `(.L_x_1032) ;  /* 0x0000153000007945 */ /* 0x000fe20003800200 */
[----:B------:R-:W-:-:S11]  /*12ab60*/  IMAD.MOV.U32 R30, RZ, RZ, R0 ;  /* 0x000000ffff1e7224 */ /* 0x000fd600078e0000 */
[----:B------:R-:W-:Y:S05]  /*12ab70*/  @!P0 BRA `(.L_x_1033) ;  /* 0x0000001400408947 */ /* 0x000fea0003800000 */
[----:B------:R-:W4:Y:S04]  /*12ab80*/  LDL R32, [R1+0x4] ;  /* 0x0000040001207983 */ /* 0x000f280000100800 */
[----:B------:R-:W5:Y:S04]  /*12ab90*/  LDL R7, [R1+0x8] ;  /* 0x0000080001077983 */ /* 0x000f680000100800 */
[----:B0-----:R-:W2:Y:S04]  /*12aba0*/  LDL R0, [R1+0xc] ;  /* 0x00000c0001007983 */ /* 0x001ea80000100800 */
        /* <DEDUP_REMOVED lines=29> */
.L_x_1034:
        /* <DEDUP_REMOVED lines=168> */
.L_x_1035:
        /* <DEDUP_REMOVED lines=136> */
.L_x_1033:
[----:B------:R-:W-:Y:S05]  /*12c080*/  BSYNC.RECONVERGENT B0 ;  /* 0x0000000000007941 */ /* 0x000fea0003800200 */
.L_x_1032:
[C---:B----4-:R-:W-:Y:S02]  /*12c090*/  VIADD R28, R30.reuse, 0x1 ;  /* 0x000000011e1c7836 */ /* 0x050fe40000000000 */
[----:B------:R-:W-:-:S03]  /*12c0a0*/  IMAD R5, R30, 0x4, R1 ;  /* 0x000000041e057824 */ /* 0x000fc600078e0201 */
[----:B------:R4:W-:Y:S04]  /*12c0b0*/  STL [R1+0x9c0], R28 ;  /* 0x0009c01c01007387 */ /* 0x0009e80000100800 */
[----:B0-2---:R-:W2:Y:S01]  /*12c0c0*/  LDL R0, [R5] ;  /* 0x0000000005007983 */ /* 0x005ea20000100800 */
[----:B------:R-:W-:Y:S01]  /*12c0d0*/  ISETP.GE.AND P0, PT, R30, 0x26f, PT ;  /* 0x0000026f1e00780c */ /* 0x000fe20003f06270 */
[----:B------:R-:W-:Y:S01]  /*12c0e0*/  BSSY.RECONVERGENT B0, `(.L_x_1036) ;  /* 0x0000156000007945 */ /* 0x000fe20003800200 */
[----:B--2---:R-:W-:-:S04]  /*12c0f0*/  SHF.R.U32.HI R3, RZ, 0xb, R0 ;  /* 0x0000000bff037819 */ /* 0x004fc80000011600 */
[----:B------:R-:W-:-:S05]  /*12c100*/  LOP3.LUT R0, R3, R0, RZ, 0x3c, !PT ;  /* 0x0000000003007212 */ /* 0x000fca00078e3cff */
[----:B------:R-:W-:-:S05]  /*12c110*/  IMAD.SHL.U32 R3, R0, 0x80, RZ ;  /* 0x0000008000037824 */ /* 0x000fca00078e00ff */
[----:B------:R-:W-:Y:S01]  /*12c120*/  LOP3.LUT R0, R0, 0x9d2c5680, R3, 0x78, !PT ;  /* 0x9d2c568000007812 */ /* 0x000fe200078e7803 */
[----:B----4-:R-:W-:Y:S06]  /*12c130*/  @!P0 BRA `(.L_x_1037) ;  /* 0x0000001400408947 */ /* 0x010fec0003800000 */
[----:B------:R-:W2:Y:S04]  /*12c140*/  LDL R32, [R1+0x4] ;  /* 0x0000040001207983 */ /* 0x000ea80000100800 */
[----:B------:R-:W4:Y:S04]  /*12c150*/  LDL R7, [R1+0x8] ;  /* 0x0000080001077983 */ /* 0x000f280000100800 */
[----:B------:R-:W5:Y:S04]  /*12c160*/  LDL R44, [R1+0xc] ;  /* 0x00000c00012c7983 */ /* 0x000f680000100800 */
[----:B------:R-:W3:Y:S04]  /*12c170*/  LDL R3, [R1+0x634] ;  /* 0x0006340001037983 */ /* 0x000ee80000100800 */
[----:B------:R-:W3:Y:S04]  /*12c180*/  LDL R11, [R1+0x638] ;  /* 0x00063800010b7983 */ /* 0x000ee80000100800 */
[----:B------:R-:W3:Y:S01]  /*12c190*/  LDL R13, [R1+0x63c] ;  /* 0x00063c00010d7983 */ /* 0x000ee20000100800 */
[----:B------:R-:W-:Y:S01]  /*12c1a0*/  UMOV UR4, URZ ;  /* 0x000000ff00047c82 */ /* 0x000fe20008000000 */
[----:B--2---:R-:W-:-:S02]  /*12c1b0*/  LOP3.LUT R28, R32, 0x7ffffffe, RZ, 0xc0, !PT ;  /* 0x7ffffffe201c7812 */ /* 0x004fc400078ec0ff */
[----:B------:R-:W-:Y:S02]  /*12c1c0*/  LOP3.LUT R5, R32, 0x1, RZ, 0xc0, !PT ;  /* 0x0000000120057812 */ /* 0x000fe400078ec0ff */
[----:B------:R-:W-:Y:S02]  /*12c1d0*/  LOP3.LUT R28, R28, 0x80000000, R9, 0xf8, !PT ;  /* 0x800000001c1c7812 */ /* 0x000fe400078ef809 */
[----:B------:R-:W-:Y:S02]  /*12c1e0*/  ISETP.NE.U32.AND P0, PT, R5, 0x1, PT ;  /* 0x000000010500780c */ /* 0x000fe40003f05070 */
        /* <DEDUP_REMOVED lines=21> */
.L_x_1038:
        /* <DEDUP_REMOVED lines=57> */
[----:B------:R-:W-:-:S02]  /*12c6d0*/  SHF.R.U32.HI R46, RZ, 0x1, R46 ;  /* 0x00000001ff2e7819 */ /* 0x000fc4000001162e */
[----:B------:R-:W-:Y:S02]  /*12c6e0*/  LOP3.LUT R48, R48, R5, R23, 0x96, !PT ;  /* 0x0000000530307212 */ /* 0x000fe400078e9617 */
        /* <DEDUP_REMOVED lines=8> */
[----:B------:R-:W-:Y:S02]  /*12c770*/  ISETP.NE.U32.AND P0, PT, R5, 0x1, PT ;  /* 0x000000010500780c */ /* 0x000fe40003f05070 */
[----:B------:R-:W-:Y:S02]  /*12c780*/  LOP3.LUT R28, R7, 0x80000000, R28, 0xf8, !PT ;  /* 0x80000000071c7812 */ /* 0x000fe400078ef81c */
[----:B------:R-:W-:-:S02]  /*12c790*/  LOP3.LUT R9, R31, 0x1, RZ, 0xc0, !PT ;  /* 0x000000011f097812 */ /* 0x000fc400078ec0ff */
[----:B------:R-:W-:Y:S02]  /*12c7a0*/  LOP3.LUT R7, R30, 0x1, RZ, 0xc0, !PT ;  /* 0x000000011e077812 */ /* 0x000fe400078ec0ff */
[----:B------:R-:W-:Y:S01]  /*12c7b0*/  LOP3.LUT R5, R31, 0x7ffffffe, RZ, 0xc0, !PT ;  /* 0x7ffffffe1f057812 */ /* 0x000fe200078ec0ff */
[----:B------:R0:W-:Y:S01]  /*12c7c0*/  STL [R3+0x10], R44 ;  /* 0x0000102c03007387 */ /* 0x0001e20000100800 */
[----:B------:R-:W-:Y:S02]  /*12c7d0*/  LOP3.LUT R52, R52, 0x80000000, R17, 0xf8, !PT ;  /* 0x8000000034347812 */ /* 0x000fe400078ef811 */
[----:B------:R-:W-:Y:S02]  /*12c7e0*/  ISETP.NE.U32.AND P3, PT, R9, 0x1, PT ;  /* 0x000000010900780c */ /* 0x000fe40003f65070 */
[----:B------:R-:W-:Y:S02]  /*12c7f0*/  ISETP.NE.U32.AND P2, PT, R7, 0x1, PT ;  /* 0x000000010700780c */ /* 0x000fe40003f45070 */
[----:B------:R-:W-:-:S02]  /*12c800*/  SHF.R.U32.HI R28, RZ, 0x1, R28 ;  /* 0x00000001ff1c7819 */ /* 0x000fc4000001161c */
[----:B------:R-:W-:Y:S02]  /*12c810*/  SEL R9, RZ, 0x9908b0df, P1 ;  /* 0x9908b0dfff097807 */ /* 0x000fe40000800000 */
[----:B0-----:R-:W-:Y:S02]  /*12c820*/  LOP3.LUT R44, R30, 0x7ffffffe, RZ, 0xc0, !PT ;  /* 0x7ffffffe1e2c7812 */ /* 0x001fe400078ec0ff */
[----:B------:R-:W-:Y:S02]  /*12c830*/  LOP3.LUT R30, R5, 0x80000000, R30, 0xf8, !PT ;  /* 0x80000000051e7812 */ /* 0x000fe400078ef81e */
[----:B------:R-:W-:Y:S02]  /*12c840*/  SHF.R.U32.HI R5, RZ, 0x1, R52 ;  /* 0x00000001ff057819 */ /* 0x000fe40000011634 */
[----:B------:R-:W-:Y:S02]  /*12c850*/  SEL R7, RZ, 0x9908b0df, P0 ;  /* 0x9908b0dfff077807 */ /* 0x000fe40000000000 */
[----:B------:R-:W-:-:S02]  /*12c860*/  LOP3.LUT R28, R28, R9, R33, 0x96, !PT ;  /* 0x000000091c1c7212 */ /* 0x000fc400078e9621 */
[----:B------:R-:W-:Y:S02]  /*12c870*/  LOP3.LUT R44, R44, 0x80000000, R29, 0xf8, !PT ;  /* 0x800000002c2c7812 */ /* 0x000fe400078ef81d */
[----:B------:R-:W-:Y:S02]  /*12c880*/  LOP3.LUT R32, R5, R7, R32, 0x96, !PT ;  /* 0x0000000705207212 */ /* 0x000fe400078e9620 */
[----:B------:R-:W-:Y:S02]  /*12c890*/  LOP3.LUT R5, R36, 0x1, RZ, 0xc0, !PT ;  /* 0x0000000124057812 */ /* 0x000fe400078ec0ff */
[C---:B------:R-:W-:Y:S02]  /*12c8a0*/  LOP3.LUT R7, R37.reuse, 0x7ffffffe, RZ, 0xc0, !PT ;  /* 0x7ffffffe25077812 */ /* 0x040fe400078ec0ff */
[----:B------:R-:W-:Y:S01]  /*12c8b0*/  LOP3.LUT R9, R37, 0x1, RZ, 0xc0, !PT ;  /* 0x0000000125097812 */ /* 0x000fe200078ec0ff */
[----:B------:R0:W-:Y:S01]  /*12c8c0*/  STL [R3+0x24], R28 ;  /* 0x0000241c03007387 */ /* 0x0001e20000100800 */
[----:B------:R-:W-:-:S02]  /*12c8d0*/  SHF.R.U32.HI R11, RZ, 0x1, R44 ;  /* 0x00000001ff0b7819 */ /* 0x000fc4000001162c */
[----:B------:R-:W-:Y:S02]  /*12c8e0*/  LOP3.LUT R44, R36, 0x7ffffffe, RZ, 0xc0, !PT ;  /* 0x7ffffffe242c7812 */ /* 0x000fe400078ec0ff */
[----:B------:R-:W-:Y:S02]  /*12c8f0*/  ISETP.NE.U32.AND P0, PT, R5, 0x1, PT ;  /* 0x000000010500780c */ /* 0x000fe40003f05070 */
[----:B------:R-:W-:Y:S02]  /*12c900*/  LOP3.LUT R36, R7, 0x80000000, R36, 0xf8, !PT ;  /* 0x8000000007247812 */ /* 0x000fe400078ef824 */
[----:B------:R-:W-:Y:S02]  /*12c910*/  ISETP.NE.U32.AND P1, PT, R9, 0x1, PT ;  /* 0x000000010900780c */ /* 0x000fe40003f25070 */
[----:B0-----:R-:W-:Y:S02]  /*12c920*/  LOP3.LUT R28, R38, 0x7ffffffe, RZ, 0xc0, !PT ;  /* 0x7ffffffe261c7812 */ /* 0x001fe400078ec0ff */
[----:B------:R-:W-:-:S02]  /*12c930*/  LOP3.LUT R5, R39, 0x7ffffffe, RZ, 0xc0, !PT ;  /* 0x7ffffffe27057812 */ /* 0x000fc400078ec0ff */
[----:B------:R-:W-:Y:S02]  /*12c940*/  LOP3.LUT R7, R38, 0x1, RZ, 0xc0, !PT ;  /* 0x0000000126077812 */ /* 0x000fe400078ec0ff */
[----:B------:R-:W-:Y:S02]  /*12c950*/  LOP3.LUT R9, R39, 0x1, RZ, 0xc0, !PT ;  /* 0x0000000127097812 */ /* 0x000fe400078ec0ff */
[----:B------:R-:W-:Y:S02]  /*12c960*/  SEL R13, RZ, 0x9908b0df, P2 ;  /* 0x9908b0dfff0d7807 */ /* 0x000fe40001000000 */
[----:B------:R-:W-:Y:S02]  /*12c970*/  LOP3.LUT R28, R28, 0x80000000, R37, 0xf8, !PT ;  /* 0x800000001c1c7812 */ /* 0x000fe400078ef825 */
[----:B------:R-:W-:Y:S02]  /*12c980*/  SHF.R.U32.HI R30, RZ, 0x1, R30 ;  /* 0x00000001ff1e7819 */ /* 0x000fe4000001161e */
[----:B------:R-:W-:-:S02]  /*12c990*/  SEL R15, RZ, 0x9908b0df, P3 ;  /* 0x9908b0dfff0f7807 */ /* 0x000fc40001800000 */
[----:B------:R-:W-:Y:S02]  /*12c9a0*/  LOP3.LUT R5, R5, 0x80000000, R38, 0xf8, !PT ;  /* 0x8000000005057812 */ /* 0x000fe400078ef826 */
[----:B------:R-:W-:Y:S02]  /*12c9b0*/  LOP3.LUT R44, R44, 0x80000000, R31, 0xf8, !PT ;  /* 0x800000002c2c7812 */ /* 0x000fe400078ef81f */
[----:B------:R-:W-:Y:S02]  /*12c9c0*/  ISETP.NE.U32.AND P2, PT, R7, 0x1, PT ;  /* 0x000000010700780c */ /* 0x000fe40003f45070 */
[----:B------:R-:W-:Y:S02]  /*12c9d0*/  ISETP.NE.U32.AND P3, PT, R9, 0x1, PT ;  /* 0x000000010900780c */ /* 0x000fe40003f65070 */
[----:B------:R-:W-:Y:S02]  /*12c9e0*/  LOP3.LUT R34, R11, R13, R34, 0x96, !PT ;  /* 0x0000000d0b227212 */ /* 0x000fe400078e9622 */
[----:B------:R-:W-:-:S02]  /*12c9f0*/  SHF.R.U32.HI R13, RZ, 0x1, R28 ;  /* 0x00000001ff0d7819 */ /* 0x000fc4000001161c */
[----:B------:R-:W-:Y:S02]  /*12ca00*/  LOP3.LUT R30, R30, R15, R35, 0x96, !PT ;  /* 0x0000000f1e1e7212 */ /* 0x000fe400078e9623 */
[----:B------:R-:W-:Y:S02]  /*12ca10*/  SHF.R.U32.HI R28, RZ, 0x1, R5 ;  /* 0x00000001ff1c7819 */ /* 0x000fe40000011605 */
[----:B------:R-:W-:Y:S02]  /*12ca20*/  SHF.R.U32.HI R7, RZ, 0x1, R44 ;  /* 0x00000001ff077819 */ /* 0x000fe4000001162c */
[----:B------:R-:W-:Y:S02]  /*12ca30*/  SEL R9, RZ, 0x9908b0df, P0 ;  /* 0x9908b0dfff097807 */ /* 0x000fe40000000000 */
[----:B------:R-:W-:Y:S02]  /*12ca40*/  SHF.R.U32.HI R36, RZ, 0x1, R36 ;  /* 0x00000001ff247819 */ /* 0x000fe40000011624 */
[----:B------:R-:W-:-:S02]  /*12ca50*/  SEL R11, RZ, 0x9908b0df, P1 ;  /* 0x9908b0dfff0b7807 */ /* 0x000fc40000800000 */
[----:B------:R-:W-:Y:S02]  /*12ca60*/  SEL R15, RZ, 0x9908b0df, P2 ;  /* 0x9908b0dfff0f7807 */ /* 0x000fe40001000000 */
        /* <DEDUP_REMOVED lines=27> */
[----:B------:R-:W-:Y:S02]  /*12cc20*/  ISETP.NE.U32.AND P0, PT, R9, 0x1, PT ;  /* 0x000000010900780c */ /* 0x000fe40003f05070 */
[C---:B---3--:R-:W-:Y:S02]  /*12cc30*/  LOP3.LUT R28, R11.reuse, 0x7ffffffe, RZ, 0xc0, !PT ;  /* 0x7ffffffe0b1c7812 */ /* 0x048fe400078ec0ff */
[----:B------:R-:W-:-:S02]  /*12cc40*/  LOP3.LUT R9, R11, 0x1, RZ, 0xc0, !PT ;  /* 0x000000010b097812 */ /* 0x000fc400078ec0ff */
[C---:B----4-:R-:W-:Y:S02]  /*12cc50*/  LOP3.LUT R32, R44.reuse, 0x7ffffffe, RZ, 0xc0, !PT ;  /* 0x7ffffffe2c207812 */ /* 0x050fe400078ec0ff */
        /* <DEDUP_REMOVED lines=22> */
.L_x_1039:
        /* <DEDUP_REMOVED lines=16> */
[----:B------:R-:W4:Y:S04]  /*12cec0*/  LDL R17, [R3+0x18] ;  /* 0x0000180003117983 */ /* 0x000f280000100800 */
[----:B------:R-:W4:Y:S04]  /*12ced0*/  LDL R29, [R3+-0x380] ;  /* 0xfffc8000031d7983 */ /* 0x000f280000100800 */
        /* <DEDUP_REMOVED lines=23> */
[----:B------:R-:W-:Y:S01]  /*12d050*/  LOP3.LUT R43, R38, 0x1, RZ, 0xc0, !PT ;  /* 0x00000001262b7812 */ /* 0x000fe200078ec0ff */
[----:B------:R3:W-:Y:S01]  /*12d060*/  STL [R3+-0x10], R44 ;  /* 0xfffff02c03007387 */ /* 0x0007e20000100800 */
[----:B------:R-:W-:-:S02]  /*12d070*/  LOP3.LUT R42, R42, 0x80000000, R37, 0xf8, !PT ;  /* 0x800000002a2a7812 */ /* 0x000fc400078ef825 */
[----:B------:R-:W-:Y:S02]  /*12d080*/  ISETP.NE.U32.AND P0, PT, R39, 0x1, PT ;  /* 0x000000012700780c */ /* 0x000fe40003f05070 */
[----:B------:R-:W-:Y:S02]  /*12d090*/  LOP3.LUT R41, R41, 0x80000000, R36, 0xf8, !PT ;  /* 0x8000000029297812 */ /* 0x000fe400078ef824 */
[----:B------:R-:W-:Y:S02]  /*12d0a0*/  ISETP.NE.U32.AND P1, PT, R43, 0x1, PT ;  /* 0x000000012b00780c */ /* 0x000fe40003f25070 */
[C---:B------:R-:W-:Y:S02]  /*12d0b0*/  LOP3.LUT R43, R31.reuse, 0x7ffffffe, RZ, 0xc0, !PT ;  /* 0x7ffffffe1f2b7812 */ /* 0x040fe400078ec0ff */
[----:B---3--:R-:W-:Y:S02]  /*12d0c0*/  LOP3.LUT R44, R31, 0x1, RZ, 0xc0, !PT ;  /* 0x000000011f2c7812 */ /* 0x008fe400078ec0ff */
        /* <DEDUP_REMOVED lines=21> */
[----:B---3--:R-:W-:Y:S02]  /*12d220*/  LOP3.LUT R36, R23, 0x1, RZ, 0xc0, !PT ;  /* 0x0000000117247812 */ /* 0x008fe400078ec0ff */
        /* <DEDUP_REMOVED lines=11> */
[----:B------:R-:W-:Y:S01]  /*12d2e0*/  LOP3.LUT R32, R17, 0x7ffffffe, RZ, 0xc0, !PT ;  /* 0x7ffffffe11207812 */ /* 0x000fe200078ec0ff */
[----:B------:R3:W-:Y:S01]  /*12d2f0*/  STL [R3], R34 ;  /* 0x0000002203007387 */ /* 0x0007e20000100800 */
[----:B------:R-:W-:Y:S02]  /*12d300*/  LOP3.LUT R28, R28, R25, R29, 0x96, !PT ;  /* 0x000000191c1c7212 */ /* 0x000fe400078e961d */
[----:B------:R-:W-:Y:S01]  /*12d310*/  LOP3.LUT R25, R19, 0x1, RZ, 0xc0, !PT ;  /* 0x0000000113197812 */ /* 0x000fe200078ec0ff */
[----:B------:R2:W-:Y:S01]  /*12d320*/  STL [R3+0x4], R36 ;  /* 0x0000042403007387 */ /* 0x0005e20000100800 */
[----:B------:R-:W-:Y:S02]  /*12d330*/  LOP3.LUT R30, R30, 0x80000000, R23, 0xf8, !PT ;  /* 0x800000001e1e7812 */ /* 0x000fe400078ef817 */
[----:B------:R-:W-:-:S02]  /*12d340*/  LOP3.LUT R32, R32, 0x80000000, R19, 0xf8, !PT ;  /* 0x8000000020207812 */ /* 0x000fc400078ef813 */
[----:B------:R-:W-:Y:S02]  /*12d350*/  LOP3.LUT R29, R17, 0x1, RZ, 0xc0, !PT ;  /* 0x00000001111d7812 */ /* 0x000fe400078ec0ff */
[C---:B---3--:R-:W-:Y:S02]  /*12d360*/  LOP3.LUT R34, R15.reuse, 0x7ffffffe, RZ, 0xc0, !PT ;  /* 0x7ffffffe0f227812 */ /* 0x048fe400078ec0ff */
        /* <DEDUP_REMOVED lines=45> */
.L_x_1037:
[----:B------:R-:W-:Y:S05]  /*12d640*/  BSYNC.RECONVERGENT B0 ;  /* 0x0000000000007941 */ /* 0x000fea0003800200 */
.L_x_1036:
        /* <DEDUP_REMOVED lines=43> */
.L_x_1042:
        /* <DEDUP_REMOVED lines=39> */
[C---:B------:R-:W-:Y:S02]  /*12db70*/  LOP3.LUT R50, R15.reuse, 0x7ffffffe, RZ, 0xc0, !PT ;  /* 0x7ffffffe0f327812 */ /* 0x040fe400078ec0ff */
[----:B------:R-:W-:Y:S02]  /*12db80*/  LOP3.LUT R11, R15, 0x1, RZ, 0xc0, !PT ;  /* 0x000000010f0b7812 */ /* 0x000fe400078ec0ff */
[C---:B------:R-:W-:Y:S02]  /*12db90*/  LOP3.LUT R48, R17.reuse, 0x7ffffffe, RZ, 0xc0, !PT ;  /* 0x7ffffffe11307812 */ /* 0x040fe400078ec0ff */
[----:B------:R-:W-:Y:S02]  /*12dba0*/  LOP3.LUT R46, R46, R7, R13, 0x96, !PT ;  /* 0x000000072e2e7212 */ /* 0x000fe400078e960d */
[----:B------:R-:W-:Y:S02]  /*12dbb0*/  LOP3.LUT R7, R17, 0x1, RZ, 0xc0, !PT ;  /* 0x0000000111077812 */ /* 0x000fe400078ec0ff */
[----:B------:R-:W-:-:S02]  /*12dbc0*/  LOP3.LUT R50, R50, 0x80000000, R9, 0xf8, !PT ;  /* 0x8000000032327812 */ /* 0x000fc400078ef809 */
[----:B------:R-:W-:Y:S02]  /*12dbd0*/  ISETP.NE.U32.AND P0, PT, R11, 0x1, PT ;  /* 0x000000010b00780c */ /* 0x000fe40003f05070 */
[----:B------:R-:W-:Y:S02]  /*12dbe0*/  LOP3.LUT R15, R48, 0x80000000, R15, 0xf8, !PT ;  /* 0x80000000300f7812 */ /* 0x000fe400078ef80f */
[C---:B------:R-:W-:Y:S02]  /*12dbf0*/  LOP3.LUT R48, R19.reuse, 0x7ffffffe, RZ, 0xc0, !PT ;  /* 0x7ffffffe13307812 */ /* 0x040fe400078ec0ff */
[----:B------:R-:W-:Y:S02]  /*12dc00*/  LOP3.LUT R9, R19, 0x1, RZ, 0xc0, !PT ;  /* 0x0000000113097812 */ /* 0x000fe400078ec0ff */
[----:B------:R-:W-:Y:S02]  /*12dc10*/  ISETP.NE.U32.AND P1, PT, R7, 0x1, PT ;  /* 0x000000010700780c */ /* 0x000fe40003f25070 */
[----:B------:R-:W-:-:S02]  /*12dc20*/  SHF.R.U32.HI R50, RZ, 0x1, R50 ;  /* 0x00000001ff327819 */ /* 0x000fc40000011632 */
[----:B------:R-:W-:Y:S01]  /*12dc30*/  SEL R7, RZ, 0x9908b0df, P0 ;  /* 0x9908b0dfff077807 */ /* 0x000fe20000000000 */
[----:B------:R3:W-:Y:S01]  /*12dc40*/  STL [R5+0xc], R52 ;  /* 0x00000c3405007387 */ /* 0x0007e20000100800 */
[----:B------:R-:W-:Y:S02]  /*12dc50*/  LOP3.LUT R48, R48, 0x80000000, R17, 0xf8, !PT ;  /* 0x8000000030307812 */ /* 0x000fe400078ef811 */
[----:B------:R-:W-:Y:S02]  /*12dc60*/  ISETP.NE.U32.AND P0, PT, R9, 0x1, PT ;  /* 0x000000010900780c */ /* 0x000fe40003f05070 */
[----:B------:R-:W-:Y:S02]  /*12dc70*/  SEL R11, RZ, 0x9908b0df, P1 ;  /* 0x9908b0dfff0b7807 */ /* 0x000fe40000800000 */
[----:B------:R-:W-:Y:S02]  /*12dc80*/  LOP3.LUT R50, R50, R7, R23, 0x96, !PT ;  /* 0x0000000732327212 */ /* 0x000fe400078e9617 */
[----:B---3--:R-:W-:-:S02]  /*12dc90*/  SHF.R.U32.HI R52, RZ, 0x1, R15 ;  /* 0x00000001ff347819 */ /* 0x008fc4000001160f */
[----:B------:R-:W-:Y:S02]  /*12dca0*/  SHF.R.U32.HI R7, RZ, 0x1, R48 ;  /* 0x00000001ff077819 */ /* 0x000fe40000011630 */
[----:B------:R-:W-:Y:S02]  /*12dcb0*/  SEL R9, RZ, 0x9908b0df, P0 ;  /* 0x9908b0dfff097807 */ /* 0x000fe40000000000 */
[----:B------:R-:W-:Y:S02]  /*12dcc0*/  LOP3.LUT R52, R52, R11, R25, 0x96, !PT ;  /* 0x0000000b34347212 */ /* 0x000fe400078e9619 */
[C---:B--2---:R-:W-:Y:S02]  /*12dcd0*/  LOP3.LUT R11, R30.reuse, 0x1, RZ, 0xc0, !PT ;  /* 0x000000011e0b7812 */ /* 0x044fe400078ec0ff */
[----:B------:R-:W-:Y:S02]  /*12dce0*/  LOP3.LUT R28, R7, R9, R28, 0x96, !PT ;  /* 0x00000009071c7212 */ /* 0x000fe400078e961c */
[----:B------:R-:W-:-:S02]  /*12dcf0*/  LOP3.LUT R9, R30, 0x7ffffffe, RZ, 0xc0, !PT ;  /* 0x7ffffffe1e097812 */ /* 0x000fc400078ec0ff */
[----:B------:R-:W-:Y:S02]  /*12dd00*/  LOP3.LUT R7, R29, 0x1, RZ, 0xc0, !PT ;  /* 0x000000011d077812 */ /* 0x000fe400078ec0ff */
[----:B------:R-:W-:Y:S02]  /*12dd10*/  ISETP.NE.U32.AND P1, PT, R11, 0x1, PT ;  /* 0x000000010b00780c */ /* 0x000fe40003f25070 */
[----:B------:R-:W-:Y:S02]  /*12dd20*/  LOP3.LUT R11, R31, 0x1, RZ, 0xc0, !PT ;  /* 0x000000011f0b7812 */ /* 0x000fe400078ec0ff */
[----:B------:R-:W-:Y:S02]  /*12dd30*/  LOP3.LUT R9, R9, 0x80000000, R29, 0xf8, !PT ;  /* 0x8000000009097812 */ /* 0x000fe400078ef81d */
[----:B------:R-:W-:Y:S02]  /*12dd40*/  LOP3.LUT R48, R29, 0x7ffffffe, RZ, 0xc0, !PT ;  /* 0x7ffffffe1d307812 */ /* 0x000fe400078ec0ff */
[----:B------:R-:W-:-:S02]  /*12dd50*/  ISETP.NE.U32.AND P0, PT, R7, 0x1, PT ;  /* 0x000000010700780c */ /* 0x000fc40003f05070 */
[----:B------:R-:W-:Y:S02]  /*12dd60*/  LOP3.LUT R7, R31, 0x7ffffffe, RZ, 0xc0, !PT ;  /* 0x7ffffffe1f077812 */ /* 0x000fe400078ec0ff */
[----:B------:R-:W-:Y:S01]  /*12dd70*/  ISETP.NE.U32.AND P2, PT, R11, 0x1, PT ;  /* 0x000000010b00780c */ /* 0x000fe20003f45070 */
[----:B------:R2:W-:Y:S01]  /*12dd80*/  STL [R5+0x10], R46 ;  /* 0x0000102e05007387 */ /* 0x0005e20000100800 */
[----:B------:R-:W-:Y:S02]  /*12dd90*/  SHF.R.U32.HI R9, RZ, 0x1, R9 ;  /* 0x00000001ff097819 */ /* 0x000fe40000011609 */
[----:B------:R-:W-:Y:S02]  /*12dda0*/  SEL R11, RZ, 0x9908b0df, P1 ;  /* 0x9908b0dfff0b7807 */ /* 0x000fe40000800000 */
[----:B------:R-:W-:Y:S02]  /*12ddb0*/  LOP3.LUT R48, R48, 0x80000000, R19, 0xf8, !PT ;  /* 0x8000000030307812 */ /* 0x000fe400078ef813 */
[----:B------:R-:W-:-:S02]  /*12ddc0*/  LOP3.LUT R13, R32, 0x1, RZ, 0xc0, !PT ;  /* 0x00000001200d7812 */ /* 0x000fc400078ec0ff */
[----:B------:R-:W-:Y:S02]  /*12ddd0*/  LOP3.LUT R30, R7, 0x80000000, R30, 0xf8, !PT ;  /* 0x80000000071e7812 */ /* 0x000fe400078ef81e */
[----:B--2---:R-:W-:Y:S02]  /*12dde0*/  LOP3.LUT R46, R32, 0x7ffffffe, RZ, 0xc0, !PT ;  /* 0x7ffffffe202e7812 */ /* 0x004fe400078ec0ff */
[----:B------:R-:W-:Y:S02]  /*12ddf0*/  LOP3.LUT R34, R9, R11, R34, 0x96, !PT ;  /* 0x0000000b09227212 */ /* 0x000fe400078e9622 */
[----:B------:R-:W-:Y:S02]  /*12de00*/  ISETP.NE.U32.AND P3, PT, R13, 0x1, PT ;  /* 0x000000010d00780c */ /* 0x000fe40003f65070 */
[----:B------:R-:W-:Y:S02]  /*12de10*/  SHF.R.U32.HI R48, RZ, 0x1, R48 ;  /* 0x00000001ff307819 */ /* 0x000fe40000011630 */
[----:B------:R-:W-:-:S02]  /*12de20*/  SEL R7, RZ, 0x9908b0df, P0 ;  /* 0x9908b0dfff077807 */ /* 0x000fc40000000000 */
[----:B------:R-:W-:Y:S02]  /*12de30*/  LOP3.LUT R9, R37, 0x1, RZ, 0xc0, !PT ;  /* 0x0000000125097812 */ /* 0x000fe400078ec0ff */
[----:B------:R-:W-:Y:S02]  /*12de40*/  LOP3.LUT R46, R46, 0x80000000, R31, 0xf8, !PT ;  /* 0x800000002e2e7812 */ /* 0x000fe400078ef81f */
[----:B------:R-:W-:Y:S02]  /*12de50*/  SHF.R.U32.HI R30, RZ, 0x1, R30 ;  /* 0x00000001ff1e7819 */ /* 0x000fe4000001161e */
[----:B------:R-:W-:Y:S02]  /*12de60*/  SEL R13, RZ, 0x9908b0df, P2 ;  /* 0x9908b0dfff0d7807 */ /* 0x000fe40001000000 */
[----:B------:R-:W-:Y:S01]  /*12de70*/  LOP3.LUT R11, R38, 0x1, RZ, 0xc0, !PT ;  /* 0x00000001260b7812 */ /* 0x000fe200078ec0ff */
[----:B------:R2:W-:Y:S01]  /*12de80*/  STL [R5+0x1c], R28 ;  /* 0x00001c1c05007387 */ /* 0x0005e20000100800 */
[----:B------:R-:W-:-:S02]  /*12de90*/  LOP3.LUT R48, R48, R7, R33, 0x96, !PT ;  /* 0x0000000730307212 */ /* 0x000fc400078e9621 */
[----:B------:R-:W-:Y:S02]  /*12dea0*/  ISETP.NE.U32.AND P0, PT, R9, 0x1, PT ;  /* 0x000000010900780c */ /* 0x000fe40003f05070 */
[----:B------:R-:W-:Y:S02]  /*12deb0*/  SHF.R.U32.HI R15, RZ, 0x1, R46 ;  /* 0x00000001ff0f7819 */ /* 0x000fe4000001162e */
[----:B------:R-:W-:Y:S02]  /*12dec0*/  LOP3.LUT R30, R30, R13, R35, 0x96, !PT ;  /* 0x0000000d1e1e7212 */ /* 0x000fe400078e9623 */
[----:B------:R-:W-:Y:S02]  /*12ded0*/  LOP3.LUT R7, R37, 0x7ffffffe, RZ, 0xc0, !PT ;  /* 0x7ffffffe25077812 */ /* 0x000fe400078ec0ff */
[----:B------:R-:W-:Y:S02]  /*12dee0*/  ISETP.NE.U32.AND P1, PT, R11, 0x1, PT ;  /* 0x000000010b00780c */ /* 0x000fe40003f25070 */
[----:B------:R-:W-:-:S02]  /*12def0*/  LOP3.LUT R9, R39, 0x7ffffffe, RZ, 0xc0, !PT ;  /* 0x7ffffffe27097812 */ /* 0x000fc400078ec0ff */
[----:B------:R-:W-:Y:S02]  /*12df00*/  LOP3.LUT R46, R38, 0x7ffffffe, RZ, 0xc0, !PT ;  /* 0x7ffffffe262e7812 */ /* 0x000fe400078ec0ff */
[----:B------:R-:W-:Y:S02]  /*12df10*/  LOP3.LUT R11, R39, 0x1, RZ, 0xc0, !PT ;  /* 0x00000001270b7812 */ /* 0x000fe400078ec0ff */
[C---:B--2---:R-:W-:Y:S02]  /*12df20*/  LOP3.LUT R28, R40.reuse, 0x7ffffffe, RZ, 0xc0, !PT ;  /* 0x7ffffffe281c7812 */ /* 0x044fe400078ec0ff */
[----:B------:R-:W-:Y:S02]  /*12df30*/  LOP3.LUT R13, R40, 0x1, RZ, 0xc0, !PT ;  /* 0x00000001280d7812 */ /* 0x000fe400078ec0ff */
[----:B------:R-:W-:Y:S02]  /*12df40*/  SEL R17, RZ, 0x9908b0df, P3 ;  /* 0x9908b0dfff117807 */ /* 0x000fe40001800000 */
[----:B------:R-:W-:-:S02]  /*12df50*/  LOP3.LUT R7, R7, 0x80000000, R32, 0xf8, !PT ;  /* 0x8000000007077812 */ /* 0x000fc400078ef820 */
[----:B------:R-:W-:Y:S02]  /*12df60*/  LOP3.LUT R9, R9, 0x80000000, R38, 0xf8, !PT ;  /* 0x8000000009097812 */ /* 0x000fe400078ef826 */
[----:B------:R-:W-:Y:S02]  /*12df70*/  LOP3.LUT R46, R46, 0x80000000, R37, 0xf8, !PT ;  /* 0x800000002e2e7812 */ /* 0x000fe400078ef825 */
[----:B------:R-:W-:Y:S02]  /*12df80*/  ISETP.NE.U32.AND P2, PT, R11, 0x1, PT ;  /* 0x000000010b00780c */ /* 0x000fe40003f45070 */
[----:B------:R-:W-:Y:S02]  /*12df90*/  LOP3.LUT R28, R28, 0x80000000, R39, 0xf8, !PT ;  /* 0x800000001c1c7812 */ /* 0x000fe400078ef827 */
[----:B------:R-:W-:Y:S01]  /*12dfa0*/  ISETP.NE.U32.AND P3, PT, R13, 0x1, PT ;  /* 0x000000010d00780c */ /* 0x000fe20003f65070 */
[----:B------:R2:W-:Y:S01]  /*12dfb0*/  STL [R5+0x28], R30 ;  /* 0x0000281e05007387 */ /* 0x0005e20000100800 */
[----:B------:R-:W-:-:S02]  /*12dfc0*/  LOP3.LUT R36, R15, R17, R36, 0x96, !PT ;  /* 0x000000110f247212 */ /* 0x000fc400078e9624 */
[----:B------:R-:W-:Y:S02]  /*12dfd0*/  SHF.R.U32.HI R32, RZ, 0x1, R9 ;  /* 0x00000001ff207819 */ /* 0x000fe40000011609 */
[----:B------:R-:W-:Y:S02]  /*12dfe0*/  SEL R11, RZ, 0x9908b0df, P0 ;  /* 0x9908b0dfff0b7807 */ /* 0x000fe40000000000 */
[----:B------:R-:W-:Y:S02]  /*12dff0*/  SHF.R.U32.HI R13, RZ, 0x1, R46 ;  /* 0x00000001ff0d7819 */ /* 0x000fe4000001162e */
[----:B------:R-:W-:Y:S02]  /*12e000*/  SEL R15, RZ, 0x9908b0df, P1 ;  /* 0x9908b0dfff0f7807 */ /* 0x000fe40000800000 */
[----:B--2---:R-:W-:Y:S02]  /*12e010*/  SHF.R.U32.HI R30, RZ, 0x1, R7 ;  /* 0x00000001ff1e7819 */ /* 0x004fe40000011607 */
[----:B------:R-:W-:-:S02]  /*12e020*/  SEL R17, RZ, 0x9908b0df, P2 ;  /* 0x9908b0dfff117807 */ /* 0x000fc40001000000 */
[----:B------:R-:W-:Y:S02]  /*12e030*/  SHF.R.U32.HI R7, RZ, 0x1, R28 ;  /* 0x00000001ff077819 */ /* 0x000fe4000001161c */
        /* <DEDUP_REMOVED lines=52> */
.L_x_1043:
        /* <DEDUP_REMOVED lines=38> */
[----:B------:R-:W-:Y:S02]  /*12e5e0*/  LOP3.LUT R41, R36, 0x1, RZ, 0xc0, !PT ;  /* 0x0000000124297812 */ /* 0x000fe400078ec0ff */
[C---:B------:R-:W-:Y:S02]  /*12e5f0*/  LOP3.LUT R43, R38.reuse, 0x7ffffffe, RZ, 0xc0, !PT ;  /* 0x7ffffffe262b7812 */ /* 0x040fe400078ec0ff */
[----:B------:R-:W-:Y:S02]  /*12e600*/  LOP3.LUT R44, R38, 0x1, RZ, 0xc0, !PT ;  /* 0x00000001262c7812 */ /* 0x000fe400078ec0ff */
[----:B------:R-:W-:Y:S02]  /*12e610*/  LOP3.LUT R40, R36, 0x7ffffffe, RZ, 0xc0, !PT ;  /* 0x7ffffffe24287812 */ /* 0x000fe400078ec0ff */
[----:B------:R-:W-:-:S02]  /*12e620*/  ISETP.NE.U32.AND P0, PT, R41, 0x1, PT ;  /* 0x000000012900780c */ /* 0x000fc40003f05070 */
[----:B------:R-:W-:Y:S02]  /*12e630*/  LOP3.LUT R43, R43, 0x80000000, R36, 0xf8, !PT ;  /* 0x800000002b2b7812 */ /* 0x000fe400078ef824 */
[----:B------:R-:W-:Y:S02]  /*12e640*/  ISETP.NE.U32.AND P1, PT, R44, 0x1, PT ;  /* 0x000000012c00780c */ /* 0x000fe40003f25070 */
[C---:B------:R-:W-:Y:S02]  /*12e650*/  LOP3.LUT R41, R32.reuse, 0x7ffffffe, RZ, 0xc0, !PT ;  /* 0x7ffffffe20297812 */ /* 0x040fe400078ec0ff */
[----:B------:R-:W-:Y:S02]  /*12e660*/  LOP3.LUT R44, R32, 0x1, RZ, 0xc0, !PT ;  /* 0x00000001202c7812 */ /* 0x000fe400078ec0ff */
[----:B------:R-:W-:Y:S02]  /*12e670*/  LOP3.LUT R40, R40, 0x80000000, R37, 0xf8, !PT ;  /* 0x8000000028287812 */ /* 0x000fe400078ef825 */
        /* <DEDUP_REMOVED lines=17> */
[----:B------:R-:W-:Y:S01]  /*12e790*/  ISETP.NE.U32.AND P0, PT, R37, 0x1, PT ;  /* 0x000000012500780c */ /* 0x000fe20003f05070 */
[----:B------:R4:W-:Y:S01]  /*12e7a0*/  STL [R5+-0x4], R38 ;  /* 0xfffffc2605007387 */ /* 0x0009e20000100800 */
[----:B------:R-:W-:Y:S02]  /*12e7b0*/  LOP3.LUT R40, R40, 0x80000000, R31, 0xf8, !PT ;  /* 0x8000000028287812 */ /* 0x000fe400078ef81f */
[----:B------:R-:W-:-:S02]  /*12e7c0*/  ISETP.NE.U32.AND P1, PT, R39, 0x1, PT ;  /* 0x000000012700780c */ /* 0x000fc40003f25070 */
[C---:B--2---:R-:W-:Y:S02]  /*12e7d0*/  LOP3.LUT R36, R17.reuse, 0x7ffffffe, RZ, 0xc0, !PT ;  /* 0x7ffffffe11247812 */ /* 0x044fe400078ec0ff */
[----:B------:R-:W-:Y:S02]  /*12e7e0*/  SHF.R.U32.HI R32, RZ, 0x1, R35 ;  /* 0x00000001ff207819 */ /* 0x000fe40000011623 */
[----:B----4-:R-:W-:Y:S02]  /*12e7f0*/  LOP3.LUT R38, R17, 0x1, RZ, 0xc0, !PT ;  /* 0x0000000111267812 */ /* 0x010fe400078ec0ff */
        /* <DEDUP_REMOVED lines=11> */
[----:B------:R-:W-:Y:S01]  /*12e8b0*/  LOP3.LUT R32, R25, 0x7ffffffe, RZ, 0xc0, !PT ;  /* 0x7ffffffe19207812 */ /* 0x000fe200078ec0ff */
        /* <DEDUP_REMOVED lines=15> */
[----:B------:R-:W-:Y:S02]  /*12e9b0*/  SEL R9, RZ, 0x9908b0df, P0 ;  /* 0x9908b0dfff097807 */ /* 0x000fe40000000000 */
[----:B------:R-:W-:Y:S02]  /*12e9c0*/  SHF.R.U32.HI R32, RZ, 0x1, R32 ;  /* 0x00000001ff207819 */ /* 0x000fe40000011620 */
[----:B------:R-:W-:Y:S02]  /*12e9d0*/  SHF.R.U32.HI R34, RZ, 0x1, R34 ;  /* 0x00000001ff227819 */ /* 0x000fe40000011622 */
[----:B------:R-:W-:Y:S01]  /*12e9e0*/  LOP3.LUT R28, R28, R9, R19, 0x96, !PT ;  /* 0x000000091c1c7212 */ /* 0x000fe200078e9613 */
        /* <DEDUP_REMOVED lines=10> */
[----:B------:R-:W-:Y:S02]  /*12ea90*/  SEL R23, RZ, 0x9908b0df, P2 ;  /* 0x9908b0dfff177807 */ /* 0x000fe40001000000 */
[----:B------:R-:W-:-:S02]  /*12eaa0*/  SHF.R.U32.HI R36, RZ, 0x1, R36 ;  /* 0x00000001ff247819 */ /* 0x000fc40000011624 */
        /* <DEDUP_REMOVED lines=21> */
.L_x_1041:
[----:B------:R-:W-:Y:S05]  /*12ec00*/  BSYNC.RECONVERGENT B0 ;  /* 0x0000000000007941 */ /* 0x000fea0003800200 */
.L_x_1040:
        /* <DEDUP_REMOVED lines=43> */
.L_x_1046:
        /* <DEDUP_REMOVED lines=73> */
[----:B------:R-:W-:Y:S02]  /*12f350*/  ISETP.NE.U32.AND P2, PT, R39, 0x1, PT ;  /* 0x000000012700780c */ /* 0x000fe40003f45070 */
[----:B------:R-:W-:-:S02]  /*12f360*/  LOP3.LUT R39, R40, 0x80000000, R35, 0xf8, !PT ;  /* 0x8000000028277812 */ /* 0x000fc400078ef823 */
[----:B------:R-:W-:Y:S02]  /*12f370*/  SHF.R.U32.HI R40, RZ, 0x1, R37 ;  /* 0x00000001ff287819 */ /* 0x000fe40000011625 */
[----:B------:R-:W-:Y:S02]  /*12f380*/  LOP3.LUT R41, R17, 0x1, RZ, 0xc0, !PT ;  /* 0x0000000111297812 */ /* 0x000fe400078ec0ff */
[----:B------:R-:W-:Y:S02]  /*12f390*/  SHF.R.U32.HI R33, RZ, 0x1, R33 ;  /* 0x00000001ff217819 */ /* 0x000fe40000011621 */
[----:B------:R-:W-:Y:S02]  /*12f3a0*/  SEL R29, RZ, 0x9908b0df, P0 ;  /* 0x9908b0dfff1d7807 */ /* 0x000fe40000000000 */
[----:B------:R-:W-:Y:S02]  /*12f3b0*/  SHF.R.U32.HI R35, RZ, 0x1, R42 ;  /* 0x00000001ff237819 */ /* 0x000fe4000001162a */
[----:B------:R-:W-:-:S02]  /*12f3c0*/  SEL R36, RZ, 0x9908b0df, P1 ;  /* 0x9908b0dfff247807 */ /* 0x000fc40000800000 */
[----:B------:R-:W-:Y:S02]  /*12f3d0*/  SEL R37, RZ, 0x9908b0df, P2 ;  /* 0x9908b0dfff257807 */ /* 0x000fe40001000000 */
[----:B------:R-:W-:Y:S02]  /*12f3e0*/  ISETP.NE.U32.AND P3, PT, R41, 0x1, PT ;  /* 0x000000012900780c */ /* 0x000fe40003f65070 */
[----:B------:R-:W-:Y:S02]  /*12f3f0*/  LOP3.LUT R34, R33, R29, R34, 0x96, !PT ;  /* 0x0000001d21227212 */ /* 0x000fe400078e9622 */
[----:B--2---:R-:W-:Y:S02]  /*12f400*/  LOP3.LUT R32, R35, R36, R32, 0x96, !PT ;  /* 0x0000002423207212 */ /* 0x004fe400078e9620 */
[----:B------:R-:W-:Y:S02]  /*12f410*/  LOP3.LUT R40, R40, R37, R31, 0x96, !PT ;  /* 0x0000002528287212 */ /* 0x000fe400078e961f */
[----:B------:R-:W-:-:S02]  /*12f420*/  LOP3.LUT R36, R28, 0x7ffffffe, RZ, 0xc0, !PT ;  /* 0x7ffffffe1c247812 */ /* 0x000fc400078ec0ff */
[----:B------:R-:W-:Y:S02]  /*12f430*/  LOP3.LUT R29, R28, 0x1, RZ, 0xc0, !PT ;  /* 0x000000011c1d7812 */ /* 0x000fe400078ec0ff */
[----:B------:R-:W-:Y:S01]  /*12f440*/  LOP3.LUT R31, R25, 0x7ffffffe, RZ, 0xc0, !PT ;  /* 0x7ffffffe191f7812 */ /* 0x000fe200078ec0ff */
[----:B------:R2:W-:Y:S01]  /*12f450*/  STL [R7+0x24], R32 ;  /* 0x0000242007007387 */ /* 0x0005e20000100800 */
[----:B------:R-:W-:Y:S02]  /*12f460*/  SHF.R.U32.HI R39, RZ, 0x1, R39 ;  /* 0x00000001ff277819 */ /* 0x000fe40000011627 */
[----:B------:R-:W-:Y:S02]  /*12f470*/  SEL R41, RZ, 0x9908b0df, P3 ;  /* 0x9908b0dfff297807 */ /* 0x000fe40001800000 */
        /* <DEDUP_REMOVED lines=23> */
[----:B---3--:R-:W-:Y:S02]  /*12f5f0*/  SHF.R.U32.HI R30, RZ, 0x1, R31 ;  /* 0x00000001ff1e7819 */ /* 0x008fe4000001161f */
        /* <DEDUP_REMOVED lines=52> */
.L_x_1047:
        /* <DEDUP_REMOVED lines=63> */
[----:B------:R-:W-:Y:S02]  /*12fd30*/  LOP3.LUT R46, R46, 0x80000000, R25, 0xf8, !PT ;  /* 0x800000002e2e7812 */ /* 0x000fe400078ef819 */
[----:B------:R-:W-:Y:S02]  /*12fd40*/  ISETP.NE.U32.AND P0, PT, R11, 0x1, PT ;  /* 0x000000010b00780c */ /* 0x000fe40003f05070 */
[C---:B------:R-:W-:Y:S02]  /*12fd50*/  LOP3.LUT R17, R33.reuse, 0x7ffffffe, RZ, 0xc0, !PT ;  /* 0x7ffffffe21117812 */ /* 0x040fe400078ec0ff */
[----:B------:R-:W-:Y:S02]  /*12fd60*/  LOP3.LUT R19, R33, 0x1, RZ, 0xc0, !PT ;  /* 0x0000000121137812 */ /* 0x000fe400078ec0ff */
[----:B------:R-:W-:-:S02]  /*12fd70*/  ISETP.NE.U32.AND P1, PT, R13, 0x1, PT ;  /* 0x000000010d00780c */ /* 0x000fc40003f25070 */
[----:B------:R-:W-:Y:S02]  /*12fd80*/  SHF.R.U32.HI R11, RZ, 0x1, R46 ;  /* 0x00000001ff0b7819 */ /* 0x000fe4000001162e */
[----:B------:R-:W-:Y:S02]  /*12fd90*/  SEL R13, RZ, 0x9908b0df, P0 ;  /* 0x9908b0dfff0d7807 */ /* 0x000fe40000000000 */
[----:B------:R-:W-:Y:S02]  /*12fda0*/  LOP3.LUT R17, R17, 0x80000000, R32, 0xf8, !PT ;  /* 0x8000000011117812 */ /* 0x000fe400078ef820 */
[----:B------:R-:W-:Y:S02]  /*12fdb0*/  ISETP.NE.U32.AND P0, PT, R19, 0x1, PT ;  /* 0x000000011300780c */ /* 0x000fe40003f05070 */
[----:B------:R-:W-:Y:S02]  /*12fdc0*/  LOP3.LUT R50, R32, 0x7ffffffe, RZ, 0xc0, !PT ;  /* 0x7ffffffe20327812 */ /* 0x000fe400078ec0ff */
[----:B------:R-:W-:-:S02]  /*12fdd0*/  LOP3.LUT R34, R11, R13, R34, 0x96, !PT ;  /* 0x0000000d0b227212 */ /* 0x000fc400078e9622 */
[----:B------:R-:W-:Y:S02]  /*12fde0*/  SHF.R.U32.HI R17, RZ, 0x1, R17 ;  /* 0x00000001ff117819 */ /* 0x000fe40000011611 */
[----:B------:R-:W-:Y:S02]  /*12fdf0*/  SEL R11, RZ, 0x9908b0df, P0 ;  /* 0x9908b0dfff0b7807 */ /* 0x000fe40000000000 */
[----:B------:R-:W-:Y:S02]  /*12fe00*/  LOP3.LUT R50, R50, 0x80000000, R31, 0xf8, !PT ;  /* 0x8000000032327812 */ /* 0x000fe400078ef81f */
[----:B------:R-:W-:Y:S02]  /*12fe10*/  LOP3.LUT R36, R17, R11, R36, 0x96, !PT ;  /* 0x0000000b11247212 */ /* 0x000fe400078e9624 */
[----:B------:R-:W-:Y:S02]  /*12fe20*/  SHF.R.U32.HI R50, RZ, 0x1, R50 ;  /* 0x00000001ff327819 */ /* 0x000fe40000011632 */
[----:B------:R-:W-:-:S02]  /*12fe30*/  SEL R15, RZ, 0x9908b0df, P1 ;  /* 0x9908b0dfff0f7807 */ /* 0x000fc40000800000 */
[----:B------:R-:W-:Y:S02]  /*12fe40*/  LOP3.LUT R11, R37, 0x1, RZ, 0xc0, !PT ;  /* 0x00000001250b7812 */ /* 0x000fe400078ec0ff */
[----:B------:R-:W-:Y:S01]  /*12fe50*/  LOP3.LUT R13, R38, 0x1, RZ, 0xc0, !PT ;  /* 0x00000001260d7812 */ /* 0x000fe200078ec0ff */
[----:B------:R2:W-:Y:S01]  /*12fe60*/  STL [R7+-0x8], R28 ;  /* 0xfffff81c07007387 */ /* 0x0005e20000100800 */
[----:B------:R-:W-:Y:S02]  /*12fe70*/  LOP3.LUT R50, R50, R15, R35, 0x96, !PT ;  /* 0x0000000f32327212 */ /* 0x000fe400078e9623 */
[----:B------:R-:W-:Y:S01]  /*12fe80*/  ISETP.NE.U32.AND P0, PT, R11, 0x1, PT ;  /* 0x000000010b00780c */ /* 0x000fe20003f05070 */
[----:B------:R3:W-:Y:S01]  /*12fe90*/  STL [R7], R30 ;  /* 0x0000001e07007387 */ /* 0x0007e20000100800 */
[----:B------:R-:W-:Y:S02]  /*12fea0*/  ISETP.NE.U32.AND P1, PT, R13, 0x1, PT ;  /* 0x000000010d00780c */ /* 0x000fe40003f25070 */
[----:B------:R-:W-:-:S02]  /*12feb0*/  LOP3.LUT R32, R38, 0x7ffffffe, RZ, 0xc0, !PT ;  /* 0x7ffffffe26207812 */ /* 0x000fc400078ec0ff */
[----:B------:R-:W-:Y:S02]  /*12fec0*/  LOP3.LUT R11, R39, 0x7ffffffe, RZ, 0xc0, !PT ;  /* 0x7ffffffe270b7812 */ /* 0x000fe400078ec0ff */
[----:B--2---:R-:W-:Y:S02]  /*12fed0*/  LOP3.LUT R28, R37, 0x7ffffffe, RZ, 0xc0, !PT ;  /* 0x7ffffffe251c7812 */ /* 0x004fe400078ec0ff */
[----:B------:R-:W-:Y:S01]  /*12fee0*/  LOP3.LUT R13, R39, 0x1, RZ, 0xc0, !PT ;  /* 0x00000001270d7812 */ /* 0x000fe200078ec0ff */
        /* <DEDUP_REMOVED lines=45> */
.L_x_1045:
[----:B------:R-:W-:Y:S05]  /*1301c0*/  BSYNC.RECONVERGENT B0 ;  /* 0x0000000000007941 */ /* 0x000fea0003800200 */
.L_x_1044:
        /* <DEDUP_REMOVED lines=36> */
[----:B---3--:R-:W-:-:S02]  /*130410*/  LOP3.LUT R28, R28, R15, R13, 0x96, !PT ;  /* 0x0000000f1c1c7212 */ /* 0x008fc400078e960d */
[----:B------:R-:W-:Y:S01]  /*130420*/  LOP3.LUT R30, R30, R9, R19, 0x96, !PT ;  /* 0x000000091e1e7212 */ /* 0x000fe200078e9613 */
[----:B------:R-:W-:Y:S01]  /*130430*/  IMAD.MOV.U32 R9, RZ, RZ, R1 ;  /* 0x000000ffff097224 */ /* 0x000fe200078e0001 */
[----:B------:R-:W-:Y:S01]  /*130440*/  LOP3.LUT R32, R32, R17, R23, 0x96, !PT ;  /* 0x0000001120207212 */ /* 0x000fe200078e9617 */
[----:B------:R2:W-:Y:S04]  /*130450*/  STL [R1], R28 ;  /* 0x0000001c01007387 */ /* 0x0005e80000100800 */
[----:B------:R2:W-:Y:S04]  /*130460*/  STL [R1+0x4], R30 ;  /* 0x0000041e01007387 */ /* 0x0005e80000100800 */
[----:B------:R2:W-:Y:S02]  /*130470*/  STL [R1+0x8], R32 ;  /* 0x0000082001007387 */ /* 0x0005e40000100800 */
.L_x_1050:
        /* <DEDUP_REMOVED lines=29> */
[C---:B----4-:R-:W-:Y:S02]  /*130650*/  LOP3.LUT R11, R43.reuse, 0x7ffffffe, RZ, 0xc0, !PT ;  /* 0x7ffffffe2b0b7812 */ /* 0x050fe400078ec0ff */
[----:B------:R-:W-:Y:S02]  /*130660*/  ISETP.NE.U32.AND P0, PT, R48, 0x1, PT ;  /* 0x000000013000780c */ /* 0x000fe40003f05070 */
[----:B------:R-:W-:Y:S02]  /*130670*/  LOP3.LUT R48, R43, 0x1, RZ, 0xc0, !PT ;  /* 0x000000012b307812 */ /* 0x000fe400078ec0ff */
[----:B------:R-:W-:-:S02]  /*130680*/  LOP3.LUT R11, R11, 0x80000000, R46, 0xf8, !PT ;  /* 0x800000000b0b7812 */ /* 0x000fc400078ef82e */
[----:B------:R-:W-:Y:S02]  /*130690*/  SHF.R.U32.HI R49, RZ, 0x1, R49 ;  /* 0x00000001ff317819 */ /* 0x000fe40000011631 */
[----:B------:R-:W-:Y:S02]  /*1306a0*/  SEL R46, RZ, 0x9908b0df, P0 ;  /* 0x9908b0dfff2e7807 */ /* 0x000fe40000000000 */
[----:B------:R-:W-:Y:S02]  /*1306b0*/  ISETP.NE.U32.AND P1, PT, R48, 0x1, PT ;  /* 0x000000013000780c */ /* 0x000fe40003f25070 */
[----:B-----5:R-:W-:Y:S02]  /*1306c0*/  LOP3.LUT R46, R49, R46, R47, 0x96, !PT ;  /* 0x0000002e312e7212 */ /* 0x020fe400078e962f */
[----:B------:R-:W-:Y:S02]  /*1306d0*/  SHF.R.U32.HI R11, RZ, 0x1, R11 ;  /* 0x00000001ff0b7819 */ /* 0x000fe4000001160b */
[----:B------:R-:W-:Y:S01]  /*1306e0*/  SEL R47, RZ, 0x9908b0df, P1 ;  /* 0x9908b0dfff2f7807 */ /* 0x000fe20000800000 */
[----:B------:R3:W-:Y:S03]  /*1306f0*/  STL [R9+0xc], R46 ;  /* 0x00000c2e09007387 */ /* 0x0007e60000100800 */
[----:B------:R-:W-:-:S02]  /*130700*/  LOP3.LUT R45, R11, R47, R45, 0x96, !PT ;  /* 0x0000002f0b2d7212 */ /* 0x000fc400078e962d */
[----:B------:R-:W-:Y:S02]  /*130710*/  LOP3.LUT R47, R42, 0x1, RZ, 0xc0, !PT ;  /* 0x000000012a2f7812 */ /* 0x000fe400078ec0ff */
[C---:B------:R-:W-:Y:S02]  /*130720*/  LOP3.LUT R11, R44.reuse, 0x1, RZ, 0xc0, !PT ;  /* 0x000000012c0b7812 */ /* 0x040fe400078ec0ff */
[----:B---3--:R-:W-:Y:S02]  /*130730*/  LOP3.LUT R46, R44, 0x7ffffffe, RZ, 0xc0, !PT ;  /* 0x7ffffffe2c2e7812 */ /* 0x008fe400078ec0ff */
[----:B------:R-:W-:Y:S02]  /*130740*/  LOP3.LUT R48, R42, 0x7ffffffe, RZ, 0xc0, !PT ;  /* 0x7ffffffe2a307812 */ /* 0x000fe400078ec0ff */
[----:B------:R-:W-:Y:S02]  /*130750*/  ISETP.NE.U32.AND P0, PT, R47, 0x1, PT ;  /* 0x000000012f00780c */ /* 0x000fe40003f05070 */
[----:B------:R-:W-:-:S02]  /*130760*/  LOP3.LUT R46, R46, 0x80000000, R42, 0xf8, !PT ;  /* 0x800000002e2e7812 */ /* 0x000fc400078ef82a */
[----:B------:R-:W-:Y:S02]  /*130770*/  ISETP.NE.U32.AND P1, PT, R11, 0x1, PT ;  /* 0x000000010b00780c */ /* 0x000fe40003f25070 */
[C---:B------:R-:W-:Y:S02]  /*130780*/  LOP3.LUT R42, R35.reuse, 0x7ffffffe, RZ, 0xc0, !PT ;  /* 0x7ffffffe232a7812 */ /* 0x040fe400078ec0ff */
[----:B------:R-:W-:Y:S02]  /*130790*/  LOP3.LUT R11, R35, 0x1, RZ, 0xc0, !PT ;  /* 0x00000001230b7812 */ /* 0x000fe400078ec0ff */
[----:B------:R-:W-:Y:S02]  /*1307a0*/  LOP3.LUT R48, R48, 0x80000000, R43, 0xf8, !PT ;  /* 0x8000000030307812 */ /* 0x000fe400078ef82b */
[----:B------:R-:W-:Y:S02]  /*1307b0*/  SEL R43, RZ, 0x9908b0df, P0 ;  /* 0x9908b0dfff2b7807 */ /* 0x000fe40000000000 */
[----:B------:R-:W-:-:S02]  /*1307c0*/  LOP3.LUT R42, R42, 0x80000000, R44, 0xf8, !PT ;  /* 0x800000002a2a7812 */ /* 0x000fc400078ef82c */
        /* <DEDUP_REMOVED lines=8> */
[----:B------:R-:W-:Y:S02]  /*130850*/  LOP3.LUT R42, R42, R11, R41, 0x96, !PT ;  /* 0x0000000b2a2a7212 */ /* 0x000fe400078e9629 */
[C---:B------:R-:W-:Y:S02]  /*130860*/  LOP3.LUT R11, R31.reuse, 0x1, RZ, 0xc0, !PT ;  /* 0x000000011f0b7812 */ /* 0x040fe400078ec0ff */
[----:B------:R-:W-:Y:S01]  /*130870*/  LOP3.LUT R39, R38, 0x1, RZ, 0xc0, !PT ;  /* 0x0000000126277812 */ /* 0x000fe200078ec0ff */
[----:B------:R3:W-:Y:S01]  /*130880*/  STL [R9+0x14], R40 ;  /* 0x0000142809007387 */ /* 0x0007e20000100800 */
[----:B------:R-:W-:-:S02]  /*130890*/  LOP3.LUT R44, R31, 0x7ffffffe, RZ, 0xc0, !PT ;  /* 0x7ffffffe1f2c7812 */ /* 0x000fc400078ec0ff */
[----:B------:R-:W-:Y:S02]  /*1308a0*/  ISETP.NE.U32.AND P0, PT, R11, 0x1, PT ;  /* 0x000000010b00780c */ /* 0x000fe40003f05070 */
[----:B------:R-:W-:Y:S02]  /*1308b0*/  ISETP.NE.U32.AND P1, PT, R39, 0x1, PT ;  /* 0x000000012700780c */ /* 0x000fe40003f25070 */
[----:B------:R-:W-:Y:S02]  /*1308c0*/  LOP3.LUT R48, R38, 0x7ffffffe, RZ, 0xc0, !PT ;  /* 0x7ffffffe26307812 */ /* 0x000fe400078ec0ff */
[----:B------:R-:W-:Y:S02]  /*1308d0*/  LOP3.LUT R11, R37, 0x7ffffffe, RZ, 0xc0, !PT ;  /* 0x7ffffffe250b7812 */ /* 0x000fe400078ec0ff */
[----:B---3--:R-:W-:Y:S02]  /*1308e0*/  LOP3.LUT R40, R23, 0x7ffffffe, RZ, 0xc0, !PT ;  /* 0x7ffffffe17287812 */ /* 0x008fe400078ec0ff */
[----:B------:R-:W-:-:S02]  /*1308f0*/  LOP3.LUT R39, R37, 0x1, RZ, 0xc0, !PT ;  /* 0x0000000125277812 */ /* 0x000fc400078ec0ff */
[----:B------:R-:W-:Y:S02]  /*130900*/  LOP3.LUT R41, R23, 0x1, RZ, 0xc0, !PT ;  /* 0x0000000117297812 */ /* 0x000fe400078ec0ff */
[----:B------:R-:W-:Y:S02]  /*130910*/  LOP3.LUT R35, R44, 0x80000000, R35, 0xf8, !PT ;  /* 0x800000002c237812 */ /* 0x000fe400078ef823 */
[----:B------:R-:W-:Y:S02]  /*130920*/  LOP3.LUT R40, R40, 0x80000000, R37, 0xf8, !PT ;  /* 0x8000000028287812 */ /* 0x000fe400078ef825 */
[----:B------:R-:W-:Y:S02]  /*130930*/  LOP3.LUT R31, R48, 0x80000000, R31, 0xf8, !PT ;  /* 0x80000000301f7812 */ /* 0x000fe400078ef81f */
[----:B------:R-:W-:Y:S02]  /*130940*/  LOP3.LUT R38, R11, 0x80000000, R38, 0xf8, !PT ;  /* 0x800000000b267812 */ /* 0x000fe400078ef826 */
[----:B------:R-:W-:-:S02]  /*130950*/  ISETP.NE.U32.AND P2, PT, R39, 0x1, PT ;  /* 0x000000012700780c */ /* 0x000fc40003f45070 */
[----:B------:R-:W-:Y:S02]  /*130960*/  ISETP.NE.U32.AND P3, PT, R41, 0x1, PT ;  /* 0x000000012900780c */ /* 0x000fe40003f65070 */
[----:B------:R-:W-:Y:S02]  /*130970*/  SHF.R.U32.HI R35, RZ, 0x1, R35 ;  /* 0x00000001ff237819 */ /* 0x000fe40000011623 */
[----:B------:R-:W-:Y:S02]  /*130980*/  SEL R11, RZ, 0x9908b0df, P0 ;  /* 0x9908b0dfff0b7807 */ /* 0x000fe40000000000 */
[----:B------:R-:W-:Y:S02]  /*130990*/  SHF.R.U32.HI R41, RZ, 0x1, R40 ;  /* 0x00000001ff297819 */ /* 0x000fe40000011628 */
[----:B------:R-:W-:Y:S02]  /*1309a0*/  SHF.R.U32.HI R31, RZ, 0x1, R31 ;  /* 0x00000001ff1f7819 */ /* 0x000fe4000001161f */
[----:B------:R-:W-:-:S02]  /*1309b0*/  SEL R37, RZ, 0x9908b0df, P1 ;  /* 0x9908b0dfff257807 */ /* 0x000fc40000800000 */
[----:B------:R-:W-:Y:S02]  /*1309c0*/  SHF.R.U32.HI R38, RZ, 0x1, R38 ;  /* 0x00000001ff267819 */ /* 0x000fe40000011626 */
[----:B------:R-:W-:Y:S02]  /*1309d0*/  SEL R39, RZ, 0x9908b0df, P2 ;  /* 0x9908b0dfff277807 */ /* 0x000fe40001000000 */
[----:B------:R-:W-:Y:S02]  /*1309e0*/  SEL R40, RZ, 0x9908b0df, P3 ;  /* 0x9908b0dfff287807 */ /* 0x000fe40001800000 */
[----:B------:R-:W-:Y:S02]  /*1309f0*/  LOP3.LUT R36, R35, R11, R36, 0x96, !PT ;  /* 0x0000000b23247212 */ /* 0x000fe400078e9624 */
[----:B------:R-:W-:Y:S02]  /*130a00*/  LOP3.LUT R34, R31, R37, R34, 0x96, !PT ;  /* 0x000000251f227212 */ /* 0x000fe400078e9622 */
[----:B------:R-:W-:-:S02]  /*130a10*/  LOP3.LUT R38, R38, R39, R33, 0x96, !PT ;  /* 0x0000002726267212 */ /* 0x000fc400078e9621 */
[----:B--2---:R-:W-:Y:S02]  /*130a20*/  LOP3.LUT R32, R41, R40, R32, 0x96, !PT ;  /* 0x0000002829207212 */ /* 0x004fe400078e9620 */
[C---:B------:R-:W-:Y:S02]  /*130a30*/  LOP3.LUT R11, R30.reuse, 0x1, RZ, 0xc0, !PT ;  /* 0x000000011e0b7812 */ /* 0x040fe400078ec0ff */
[----:B------:R-:W-:Y:S02]  /*130a40*/  LOP3.LUT R40, R30, 0x7ffffffe, RZ, 0xc0, !PT ;  /* 0x7ffffffe1e287812 */ /* 0x000fe400078ec0ff */
[C---:B------:R-:W-:Y:S02]  /*130a50*/  LOP3.LUT R31, R29.reuse, 0x7ffffffe, RZ, 0xc0, !PT ;  /* 0x7ffffffe1d1f7812 */ /* 0x040fe400078ec0ff */
[----:B------:R-:W-:Y:S02]  /*130a60*/  LOP3.LUT R33, R29, 0x1, RZ, 0xc0, !PT ;  /* 0x000000011d217812 */ /* 0x000fe400078ec0ff */
[----:B------:R-:W-:-:S02]  /*130a70*/  ISETP.NE.U32.AND P0, PT, R11, 0x1, PT ;  /* 0x000000010b00780c */ /* 0x000fc40003f05070 */
[----:B------:R-:W-:Y:S02]  /*130a80*/  LOP3.LUT R40, R40, 0x80000000, R23, 0xf8, !PT ;  /* 0x8000000028287812 */ /* 0x000fe400078ef817 */
[----:B------:R-:W-:Y:S02]  /*130a90*/  LOP3.LUT R31, R31, 0x80000000, R30, 0xf8, !PT ;  /* 0x800000001f1f7812 */ /* 0x000fe400078ef81e */
[----:B------:R-:W-:Y:S02]  /*130aa0*/  ISETP.NE.U32.AND P1, PT, R33, 0x1, PT ;  /* 0x000000012100780c */ /* 0x000fe40003f25070 */
[----:B------:R-:W-:Y:S02]  /*130ab0*/  LOP3.LUT R11, R13, 0x7ffffffe, RZ, 0xc0, !PT ;  /* 0x7ffffffe0d0b7812 */ /* 0x000fe400078ec0ff */
[C---:B------:R-:W-:Y:S02]  /*130ac0*/  LOP3.LUT R30, R28.reuse, 0x7ffffffe, RZ, 0xc0, !PT ;  /* 0x7ffffffe1c1e7812 */ /* 0x040fe400078ec0ff */
[----:B------:R-:W-:-:S02]  /*130ad0*/  LOP3.LUT R23, R28, 0x1, RZ, 0xc0, !PT ;  /* 0x000000011c177812 */ /* 0x000fc400078ec0ff */
[----:B------:R-:W-:Y:S01]  /*130ae0*/  LOP3.LUT R33, R13, 0x1, RZ, 0xc0, !PT ;  /* 0x000000010d217812 */ /* 0x000fe200078ec0ff */
[----:B------:R2:W-:Y:S01]  /*130af0*/  STL [R9+0x2c], R32 ;  /* 0x00002c2009007387 */ /* 0x0005e20000100800 */
[----:B------:R-:W-:Y:S02]  /*130b00*/  LOP3.LUT R11, R11, 0x80000000, R28, 0xf8, !PT ;  /* 0x800000000b0b7812 */ /* 0x000fe400078ef81c */
[----:B------:R-:W-:Y:S02]  /*130b10*/  ISETP.NE.U32.AND P2, PT, R23, 0x1, PT ;  /* 0x000000011700780c */ /* 0x000fe40003f45070 */
[----:B------:R-:W-:Y:S01]  /*130b20*/  ISETP.NE.U32.AND P3, PT, R33, 0x1, PT ;  /* 0x000000012100780c */ /* 0x000fe20003f65070 */
[----:B------:R3:W-:Y:S01]  /*130b30*/  STL [R9+0x24], R34 ;  /* 0x0000242209007387 */ /* 0x0007e20000100800 */
[----:B------:R-:W-:Y:S02]  /*130b40*/  SHF.R.U32.HI R28, RZ, 0x1, R11 ;  /* 0x00000001ff1c7819 */ /* 0x000fe4000001160b */
[----:B--2---:R-:W-:-:S02]  /*130b50*/  LOP3.LUT R32, R30, 0x80000000, R29, 0xf8, !PT ;  /* 0x800000001e207812 */ /* 0x004fc400078ef81d */
[----:B------:R-:W-:Y:S02]  /*130b60*/  SHF.R.U32.HI R30, RZ, 0x1, R31 ;  /* 0x00000001ff1e7819 */ /* 0x000fe4000001161f */
[----:B------:R-:W-:Y:S02]  /*130b70*/  SHF.R.U32.HI R40, RZ, 0x1, R40 ;  /* 0x00000001ff287819 */ /* 0x000fe40000011628 */
[----:B------:R-:W-:Y:S02]  /*130b80*/  SEL R23, RZ, 0x9908b0df, P0 ;  /* 0x9908b0dfff177807 */ /* 0x000fe40000000000 */
[----:B------:R-:W-:Y:S02]  /*130b90*/  SEL R29, RZ, 0x9908b0df, P1 ;  /* 0x9908b0dfff1d7807 */ /* 0x000fe40000800000 */
[----:B---3--:R-:W-:Y:S02]  /*130ba0*/  SHF.R.U32.HI R34, RZ, 0x1, R32 ;  /* 0x00000001ff227819 */ /* 0x008fe40000011620 */
[----:B------:R-:W-:-:S02]  /*130bb0*/  SEL R31, RZ, 0x9908b0df, P2 ;  /* 0x9908b0dfff1f7807 */ /* 0x000fc40001000000 */
        /* <DEDUP_REMOVED lines=51> */
.L_x_1051:
        /* <DEDUP_REMOVED lines=140> */
.L_x_1049:
[----:B------:R-:W-:Y:S05]  /*1317b0*/  BSYNC.RECONVERGENT B0 ;  /* 0x0000000000007941 */ /* 0x000fea0003800200 */
.L_x_1048:
[C---:B--2---:R-:W-:Y:S01]  /*1317c0*/  VIADD R28, R32.reuse, 0x1 ;  /* 0x00000001201c7836 */ /* 0x044fe20000000000 */
[----:B------:R-:W2:Y:S01]  /*1317d0*/  LDCU.64 UR4, c[0x0][0x3b0] ;  /* 0x00007600ff0477ac */ /* 0x000ea20008000a00 */
[----:B------:R-:W-:-:S03]  /*1317e0*/  IMAD R11, R32, 0x4, R1 ;  /* 0x00000004200b7824 */ /* 0x000fc600078e0201 */
[----:B------:R4:W-:Y:S01]  /*1317f0*/  STL [R1+0x9c0], R28 ;  /* 0x0009c01c01007387 */ /* 0x0009e20000100800 */
[C---:B------:R-:W-:Y:S01]  /*131800*/  IMAD.SHL.U32 R13, R0.reuse, 0x8000, RZ ;  /* 0x00008000000d7824 */ /* 0x040fe200078e00ff */
[----:B------:R-:W5:Y:S02]  /*131810*/  LDCU UR8, c[0x0][0x3b8] ;  /* 0x00007700ff0877ac */ /* 0x000f640008000800 */
[----:B------:R-:W3:Y:S01]  /*131820*/  LDL R11, [R11] ;  /* 0x000000000b0b7983 */ /* 0x000ee20000100800 */
        /* <DEDUP_REMOVED lines=12> */
[----:B-----5:R-:W-:Y:S01]  /*1318f0*/  UIADD3 UR8, UPT, UPT, -UR5, -0x6, UR8 ;  /* 0xfffffffa05087890 */ /* 0x020fe2000fffe108 */
[----:B------:R-:W-:-:S02]  /*131900*/  LOP3.LUT R13, R30, 0x1f00000, R13, 0xf8, !PT ;  /* 0x01f000001e0d7812 */ /* 0x000fc400078ef80d */
[----:B------:R-:W-:Y:S02]  /*131910*/  LOP3.LUT R34, R7, 0xe8000000, R34, 0x78, !PT ;  /* 0xe800000007227812 */ /* 0x000fe400078e7822 */
[----:B------:R-:W-:Y:S02]  /*131920*/  LOP3.LUT R13, R13, 0x7c00, R32, 0xf8, !PT ;  /* 0x00007c000d0d7812 */ /* 0x000fe400078ef820 */
[----:B------:R-:W-:-:S04]  /*131930*/  SHF.R.U32.HI R34, RZ, 0x16, R34 ;  /* 0x00000016ff227819 */ /* 0x000fc80000011622 */
[----:B------:R-:W-:Y:S02]  /*131940*/  LOP3.LUT R13, R13, 0x3e0, R34, 0xf8, !PT ;  /* 0x000003e00d0d7812 */ /* 0x000fe400078ef822 */
[----:B---3--:R-:W-:-:S04]  /*131950*/  SHF.R.U32.HI R0, RZ, 0xb, R11 ;  /* 0x0000000bff007819 */ /* 0x008fc8000001160b */
[----:B------:R-:W-:-:S05]  /*131960*/  LOP3.LUT R0, R0, R11, RZ, 0x3c, !PT ;  /* 0x0000000b00007212 */ /* 0x000fca00078e3cff */
[----:B------:R-:W-:-:S05]  /*131970*/  IMAD.SHL.U32 R3, R0, 0x80, RZ ;  /* 0x0000008000037824 */ /* 0x000fca00078e00ff */
[----:B------:R-:W-:-:S05]  /*131980*/  LOP3.LUT R3, R0, 0x9d2c5680, R3, 0x78, !PT ;  /* 0x9d2c568000037812 */ /* 0x000fca00078e7803 */
[----:B------:R-:W-:-:S05]  /*131990*/  IMAD.SHL.U32 R0, R3, 0x8000, RZ ;  /* 0x0000800003007824 */ /* 0x000fca00078e00ff */
[----:B------:R-:W-:-:S04]  /*1319a0*/  LOP3.LUT R0, R3, 0xe8000000, R0, 0x78, !PT ;  /* 0xe800000003007812 */ /* 0x000fc800078e7800 */
[----:B------:R-:W-:Y:S01]  /*1319b0*/  LEA.HI R0, R0, R13, RZ, 0x5 ;  /* 0x0000000d00007211 */ /* 0x000fe200078f28ff */
[----:B----4-:R-:W-:Y:S06]  /*1319c0*/  BRA.U UP0, `(.L_x_1052) ;  /* 0x0000001500d07547 */ /* 0x010fec000b800000 */
[----:B------:R-:W-:Y:S01]  /*1319d0*/  PLOP3.LUT P0, PT, PT, PT, PT, 0x8, 0x80 ;  /* 0x000000000080781c */ /* 0x000fe20003f0e170 */
[----:B------:R-:W-:Y:S01]  /*1319e0*/  IMAD.MOV.U32 R17, RZ, RZ, R0 ;  /* 0x000000ffff117224 */ /* 0x000fe200078e0000 */
[----:B------:R-:W2:Y:S11]  /*1319f0*/  LDCU UR4, c[0x0][0x3b0] ;  /* 0x00007600ff0477ac */ /* 0x000eb60008000800 */
.L_x_1057:
        /* <DEDUP_REMOVED lines=36> */
.L_x_1055:
[----:B---3--:R-:W3:Y:S04]  /*131c40*/  LDL R13, [R3+0x10] ;  /* 0x00001000030d7983 */ /* 0x008ee80000100800 */
        /* <DEDUP_REMOVED lines=169> */
[----:B---3--:R2:W5:Y:S01]  /*1326e0*/  LDL R3, [R1+0x38c] ;  /* 0x00038c0001037983 */ /* 0x0085620000100800 */
[----:B------:R-:W-:-:S07]  /*1326f0*/  IMAD.MOV.U32 R0, RZ, RZ, 0xe3 ;  /* 0x000000e3ff007424 */ /* 0x000fce00078e00ff */
.L_x_1056:
        /* <DEDUP_REMOVED lines=140> */
.L_x_1054:
[----:B--2---:R-:W-:Y:S05]  /*132fc0*/  BSYNC.RECONVERGENT B0 ;  /* 0x0000000000007941 */ /* 0x004fea0003800200 */
.L_x_1053:
        /* <DEDUP_REMOVED lines=20> */
.L_x_1052:
[----:B------:R-:W-:-:S09]  /*133110*/  UISETP.GE.AND UP0, UPT, UR8, 0x1, UPT ;  /* 0x000000010800788c */ /* 0x000fd2000bf06270 */
[----:B------:R-:W-:Y:S05]  /*133120*/  BRA.U !UP0, `(.L_x_1058) ;  /* 0x0000001508747547 */ /* 0x000fea000b800000 */
[----:B------:R-:W-:-:S05]  /*133130*/  UMOV UR4, URZ ;  /* 0x000000ff00047c82 */ /* 0x000fca0008000000 */
.L_x_1063:
        /* <DEDUP_REMOVED lines=37> */
.L_x_1061:
        /* <DEDUP_REMOVED lines=69> */
[----:B---3--:R-:W-:Y:S02]  /*1337e0*/  LOP3.LUT R0, R13, 0x7ffffffe, RZ, 0xc0, !PT ;  /* 0x7ffffffe0d007812 */ /* 0x008fe400078ec0ff */
        /* <DEDUP_REMOVED lines=15> */
[----:B---3--:R-:W-:Y:S02]  /*1338e0*/  SEL R38, RZ, 0x9908b0df, P4 ;  /* 0x9908b0dfff267807 */ /* 0x008fe40002000000 */
[----:B--2---:R-:W-:-:S02]  /*1338f0*/  LOP3.LUT R0, R25, R0, R32, 0x96, !PT ;  /* 0x0000000019007212 */ /* 0x004fc400078e9620 */
        /* <DEDUP_REMOVED lines=14> */
[----:B--2---:R-:W-:-:S02]  /*1339e0*/  LOP3.LUT R0, R5, 0x7ffffffe, RZ, 0xc0, !PT ;  /* 0x7ffffffe05007812 */ /* 0x004fc400078ec0ff */
[----:B---3--:R-:W-:Y:S02]  /*1339f0*/  LOP3.LUT R30, R17, 0x7ffffffe, RZ, 0xc0, !PT ;  /* 0x7ffffffe111e7812 */ /* 0x008fe400078ec0ff */
        /* <DEDUP_REMOVED lines=20> */
[----:B--2---:R-:W-:-:S02]  /*133b40*/  LOP3.LUT R34, R30, R23, R9, 0x96, !PT ;  /* 0x000000171e227212 */ /* 0x004fc400078e9609 */
[----:B---3--:R-:W-:Y:S01]  /*133b50*/  LOP3.LUT R28, R0, R13, R11, 0x96, !PT ;  /* 0x0000000d001c7212 */ /* 0x008fe200078e960b */
[----:B----4-:R-:W-:Y:S01]  /*133b60*/  IMAD.MOV.U32 R36, RZ, RZ, R3 ;  /* 0x000000ffff247224 */ /* 0x010fe200078e0003 */
        /* <DEDUP_REMOVED lines=41> */
.L_x_1062:
        /* <DEDUP_REMOVED lines=140> */
.L_x_1060:
[----:B------:R-:W-:Y:S05]  /*1346c0*/  BSYNC.RECONVERGENT B0 ;  /* 0x0000000000007941 */ /* 0x000fea0003800200 */
.L_x_1059:
[----:B------:R-:W-:-:S05]  /*1346d0*/  VIADD R28, R28, 0x1 ;  /* 0x000000011c1c7836 */ /* 0x000fca0000000000 */
[----:B------:R3:W-:Y:S01]  /*1346e0*/  STL [R1+0x9c0], R28 ;  /* 0x0009c01c01007387 */ /* 0x0007e20000100800 */
[----:B------:R-:W-:Y:S05]  /*1346f0*/  BRA.U UP1, `(.L_x_1063) ;  /* 0xffffffe901907547 */ /* 0x000fea000b83ffff */
.L_x_1058:
        /* <DEDUP_REMOVED lines=35> */
.L_x_1066:
        /* <DEDUP_REMOVED lines=168> */
.L_x_1067:
        /* <DEDUP_REMOVED lines=136> */
.L_x_1065:
[----:B------:R-:W-:Y:S05]  /*135c30*/  BSYNC.RECONVERGENT B0 ;  /* 0x0000000000007941 */ /* 0x000fea0003800200 */
.L_x_1064:
        /* <DEDUP_REMOVED lines=11> */
[----:B------:R-:W3:Y:S04]  /*135cf0*/  LDL R32, [R1+0x4] ;  /* 0x0000040001207983 */ /* 0x000ee80000100800 */
[----:B------:R-:W2:Y:S04]  /*135d00*/  LDL R7, [R1+0x8] ;  /* 0x0000080001077983 */ /* 0x000ea80000100800 */
[----:B------:R-:W4:Y:S04]  /*135d10*/  LDL R44, [R1+0xc] ;  /* 0x00000c00012c7983 */ /* 0x000f280000100800 */
        /* <DEDUP_REMOVED lines=8> */
[C---:B--2---:R-:W-:Y:S02]  /*135da0*/  LOP3.LUT R9, R7.reuse, 0x1, RZ, 0xc0, !PT ;  /* 0x0000000107097812 */ /* 0x044fe400078ec0ff */
        /* <DEDUP_REMOVED lines=20> */
.L_x_1070:
        /* <DEDUP_REMOVED lines=168> */
.L_x_1071:
        /* <DEDUP_REMOVED lines=136> */
.L_x_1069:
[----:B------:R-:W-:Y:S05]  /*1371f0*/  BSYNC.RECONVERGENT B0 ;  /* 0x0000000000007941 */ /* 0x000fea0003800200 */
.L_x_1068:
        /* <DEDUP_REMOVED lines=43> */
.L_x_1074:
        /* <DEDUP_REMOVED lines=168> */
.L_x_1075:
        /* <DEDUP_REMOVED lines=136> */
.L_x_1073:
[----:B------:R-:W-:Y:S05]  /*1387b0*/  BSYNC.RECONVERGENT B0 ;  /* 0x0000000000007941 */ /* 0x000fea0003800200 */
.L_x_1072:
        /* <DEDUP_REMOVED lines=43> */
.L_x_1078:
        /* <DEDUP_REMOVED lines=168> */
.L_x_1079:
        /* <DEDUP_REMOVED lines=136> */
.L_x_1077:
[----:B------:R-:W-:Y:S05]  /*139d70*/  BSYNC.RECONVERGENT B0 ;  /* 0x0000000000007941 */ /* 0x000fea0003800200 */
.L_x_1076:
        /* <DEDUP_REMOVED lines=43> */
.L_x_1082:
        /* <DEDUP_REMOVED lines=167> */
.L_x_1083:
        /* <DEDUP_REMOVED lines=140> */
.L_x_1081:
[----:B------:R-:W-:Y:S05]  /*13b360*/  BSYNC.RECONVERGENT B0 ;  /* 0x0000000000007941 */ /* 0x000fea0003800200 */
.L_x_1080:
        /* <DEDUP_REMOVED lines=34> */
.L_x_1089:
        /* <DEDUP_REMOVED lines=36> */
.L_x_1087:
        /* <DEDUP_REMOVED lines=172> */
.L_x_1088:
        /* <DEDUP_REMOVED lines=140> */
.L_x_1086:
[----:B--2---:R-:W-:Y:S05]  /*13cb50*/  BSYNC.RECONVERGENT B0 ;  /* 0x0000000000007941 */ /* 0x004fea0003800200 */
.L_x_1085:
        /* <DEDUP_REMOVED lines=19> */
.L_x_1084:
        /* <DEDUP_REMOVED lines=21> */
.L_x_1090:
        /* <DEDUP_REMOVED lines=32> */
.L_x_1096:
        /* <DEDUP_REMOVED lines=37> */
.L_x_1094:
        /* <DEDUP_REMOVED lines=167> */
.L_x_1095:
        /* <DEDUP_REMOVED lines=140> */
.L_x_1093:
[----:B------:R-:W-:Y:S05]  /*13e560*/  BSYNC.RECONVERGENT B0 ;  /* 0x0000000000007941 */ /* 0x000fea0003800200 */
.L_x_1092:
[----:B------:R-:W-:-:S05]  /*13e570*/  VIADD R0, R0, 0x1 ;  /* 0x0000000100007836 */ /* 0x000fca0000000000 */
[----:B------:R3:W-:Y:S01]  /*13e580*/  STL [R1+0x9c0], R0 ;  /* 0x0009c00001007387 */ /* 0x0007e20000100800 */
[----:B------:R-:W-:Y:S05]  /*13e590*/  @P1 BRA `(.L_x_1096) ;  /* 0xffffffe800901947 */ /* 0x000fea000383ffff */
.L_x_1091:
        /* <DEDUP_REMOVED lines=36> */
.L_x_1099:
        /* <DEDUP_REMOVED lines=168> */
.L_x_1100:
        /* <DEDUP_REMOVED lines=136> */
.L_x_1098:
[----:B------:R-:W-:Y:S05]  /*13fae0*/  BSYNC.RECONVERGENT B0 ;  /* 0x0000000000007941 */ /* 0x000fea0003800200 */
.L_x_1097:
        /* <DEDUP_REMOVED lines=43> */
.L_x_1103:
        /* <DEDUP_REMOVED lines=57> */
[----:B------:R-:W-:-:S02]  /*140130*/  SHF.R.U32.HI R46, RZ, 0x1, R46 ;  /* 0x00000001ff2e7819 */ /* 0x000fc4000001162e */
[----:B------:R-:W-:Y:S02]  /*140140*/  LOP3.LUT R48, R48, R5, R23, 0x96, !PT ;  /* 0x0000000530307212 */ /* 0x000fe400078e9617 */
[----:B------:R-:W-:Y:S02]  /*140150*/  SEL R5, RZ, 0x9908b0df, P1 ;  /* 0x9908b0dfff057807 */ /* 0x000fe40000800000 */
[----:B------:R-:W-:Y:S02]  /*140160*/  LOP3.LUT R50, R50, R7, R19, 0x96, !PT ;  /* 0x0000000732327212 */ /* 0x000fe400078e9613 */
[----:B------:R-:W-:Y:S02]  /*140170*/  LOP3.LUT R46, R46, R5, R25, 0x96, !PT ;  /* 0x000000052e2e7212 */ /* 0x000fe400078e9619 */
[----:B------:R-:W-:Y:S02]  /*140180*/  LOP3.LUT R9, R29, 0x1, RZ, 0xc0, !PT ;  /* 0x000000011d097812 */ /* 0x000fe400078ec0ff */
[----:B--2---:R-:W-:-:S02]  /*140190*/  LOP3.LUT R5, R28, 0x1, RZ, 0xc0, !PT ;  /* 0x000000011c057812 */ /* 0x004fc400078ec0ff */
        /* <DEDUP_REMOVED lines=14> */
[----:B--2---:R-:W-:Y:S02]  /*140280*/  LOP3.LUT R44, R30, 0x7ffffffe, RZ, 0xc0, !PT ;  /* 0x7ffffffe1e2c7812 */ /* 0x004fe400078ec0ff */
        /* <DEDUP_REMOVED lines=15> */
[----:B--2---:R-:W-:Y:S02]  /*140380*/  LOP3.LUT R28, R38, 0x7ffffffe, RZ, 0xc0, !PT ;  /* 0x7ffffffe261c7812 */ /* 0x004fe400078ec0ff */
        /* <DEDUP_REMOVED lines=73> */
.L_x_1104:
        /* <DEDUP_REMOVED lines=48> */
[----:B--2---:R-:W-:Y:S02]  /*140b20*/  LOP3.LUT R44, R31, 0x1, RZ, 0xc0, !PT ;  /* 0x000000011f2c7812 */ /* 0x004fe400078ec0ff */
        /* <DEDUP_REMOVED lines=41> */
[C---:B--2---:R-:W-:Y:S02]  /*140dc0*/  LOP3.LUT R34, R15.reuse, 0x7ffffffe, RZ, 0xc0, !PT ;  /* 0x7ffffffe0f227812 */ /* 0x044fe400078ec0ff */
        /* <DEDUP_REMOVED lines=45> */
.L_x_1102:
[----:B------:R-:W-:Y:S05]  /*1410a0*/  BSYNC.RECONVERGENT B0 ;  /* 0x0000000000007941 */ /* 0x000fea0003800200 */
.L_x_1101:
        /* <DEDUP_REMOVED lines=43> */
.L_x_1107:
        /* <DEDUP_REMOVED lines=168> */
.L_x_1108:
        /* <DEDUP_REMOVED lines=136> */
.L_x_1106:
[----:B------:R-:W-:Y:S05]  /*142660*/  BSYNC.RECONVERGENT B0 ;  /* 0x0000000000007941 */ /* 0x000fea0003800200 */
.L_x_1105:
        /* <DEDUP_REMOVED lines=43> */
.L_x_1111:
        /* <DEDUP_REMOVED lines=168> */
.L_x_1112:
        /* <DEDUP_REMOVED lines=136> */
.L_x_1110:
[----:B------:R-:W-:Y:S05]  /*143c20*/  BSYNC.RECONVERGENT B0 ;  /* 0x0000000000007941 */ /* 0x000fea0003800200 */
.L_x_1109:
        /* <DEDUP_REMOVED lines=43> */
.L_x_1115:
        /* <DEDUP_REMOVED lines=167> */
.L_x_1116:
        /* <DEDUP_REMOVED lines=140> */
.L_x_1114:
[----:B------:R-:W-:Y:S05]  /*145210*/  BSYNC.RECONVERGENT B0 ;  /* 0x0000000000007941 */ /* 0x000fea0003800200 */
.L_x_1113:
        /* <DEDUP_REMOVED lines=34> */
.L_x_1122:
        /* <DEDUP_REMOVED lines=36> */
.L_x_1120:
        /* <DEDUP_REMOVED lines=172> */
.L_x_1121:
        /* <DEDUP_REMOVED lines=140> */
.L_x_1119:
[----:B--2---:R-:W-:Y:S05]  /*146a00*/  BSYNC.RECONVERGENT B0 ;  /* 0x0000000000007941 */ /* 0x004fea0003800200 */
.L_x_1118:
        /* <DEDUP_REMOVED lines=20> */
.L_x_1117:
[----:B------:R-:W-:-:S09]  /*146b50*/  UISETP.GE.AND UP0, UPT, UR8, 0x1, UPT ;  /* 0x000000010800788c */ /* 0x000fd2000bf06270 */
[----:B------:R-:W-:Y:S05]  /*146b60*/  BRA.U !UP0, `(.L_x_1123) ;  /* 0x0000001508747547 */ /* 0x000fea000b800000 */
[----:B------:R-:W-:-:S05]  /*146b70*/  UMOV UR4, URZ ;  /* 0x000000ff00047c82 */ /* 0x000fca0008000000 */
.L_x_1128:
        /* <DEDUP_REMOVED lines=37> */
.L_x_1126:
        /* <DEDUP_REMOVED lines=167> */
.L_x_1127:
        /* <DEDUP_REMOVED lines=140> */
.L_x_1125:
[----:B------:R-:W-:Y:S05]  /*148100*/  BSYNC.RECONVERGENT B0 ;  /* 0x0000000000007941 */ /* 0x000fea0003800200 */
.L_x_1124:
[----:B------:R-:W-:-:S05]  /*148110*/  VIADD R28, R28, 0x1 ;  /* 0x000000011c1c7836 */ /* 0x000fca0000000000 */
[----:B------:R3:W-:Y:S01]  /*148120*/  STL [R1+0x9c0], R28 ;  /* 0x0009c01c01007387 */ /* 0x0007e20000100800 */
[----:B------:R-:W-:Y:S05]  /*148130*/  BRA.U UP1, `(.L_x_1128) ;  /* 0xffffffe901907547 */ /* 0x000fea000b83ffff */
.L_x_1123:
        /* <DEDUP_REMOVED lines=35> */
.L_x_1131:
        /* <DEDUP_REMOVED lines=168> */
.L_x_1132:
        /* <DEDUP_REMOVED lines=136> */
.L_x_1130:
[----:B------:R-:W-:Y:S05]  /*149670*/  BSYNC.RECONVERGENT B0 ;  /* 0x0000000000007941 */ /* 0x000fea0003800200 */
.L_x_1129:
        /* <DEDUP_REMOVED lines=43> */
.L_x_1135:
        /* <DEDUP_REMOVED lines=168> */
.L_x_1136:
        /* <DEDUP_REMOVED lines=136> */
.L_x_1134:
[----:B------:R-:W-:Y:S05]  /*14ac30*/  BSYNC.RECONVERGENT B0 ;  /* 0x0000000000007941 */ /* 0x000fea0003800200 */
.L_x_1133:
        /* <DEDUP_REMOVED lines=43> */
.L_x_1139:
        /* <DEDUP_REMOVED lines=168> */
.L_x_1140:
        /* <DEDUP_REMOVED lines=136> */
.L_x_1138:
[----:B------:R-:W-:Y:S05]  /*14c1f0*/  BSYNC.RECONVERGENT B0 ;  /* 0x0000000000007941 */ /* 0x000fea0003800200 */
.L_x_1137:
        /* <DEDUP_REMOVED lines=43> */
.L_x_1143:
        /* <DEDUP_REMOVED lines=168> */
.L_x_1144:
        /* <DEDUP_REMOVED lines=136> */
.L_x_1142:
[----:B------:R-:W-:Y:S05]  /*14d7b0*/  BSYNC.RECONVERGENT B0 ;  /* 0x0000000000007941 */ /* 0x000fea0003800200 */
.L_x_1141:
        /* <DEDUP_REMOVED lines=43> */
.L_x_1147:
        /* <DEDUP_REMOVED lines=167> */
.L_x_1148:
        /* <DEDUP_REMOVED lines=140> */
.L_x_1146:
[----:B------:R-:W-:Y:S05]  /*14eda0*/  BSYNC.RECONVERGENT B0 ;  /* 0x0000000000007941 */ /* 0x000fea0003800200 */
.L_x_1145:
        /* <DEDUP_REMOVED lines=34> */
.L_x_1154:
        /* <DEDUP_REMOVED lines=36> */
.L_x_1152:
        /* <DEDUP_REMOVED lines=172> */
.L_x_1153:
        /* <DEDUP_REMOVED lines=140> */
.L_x_1151:
[----:B--2---:R-:W-:Y:S05]  /*150590*/  BSYNC.RECONVERGENT B0 ;  /* 0x0000000000007941 */ /* 0x004fea0003800200 */
.L_x_1150:
        /* <DEDUP_REMOVED lines=19> */
.L_x_1149:
        /* <DEDUP_REMOVED lines=23> */
.L_x_1155:
        /* <DEDUP_REMOVED lines=32> */
.L_x_1161:
        /* <DEDUP_REMOVED lines=37> */
.L_x_1159:
        /* <DEDUP_REMOVED lines=167> */
.L_x_1160:
        /* <DEDUP_REMOVED lines=140> */
.L_x_1158:
[----:B------:R-:W-:Y:S05]  /*151fc0*/  BSYNC.RECONVERGENT B0 ;  /* 0x0000000000007941 */ /* 0x000fea0003800200 */
.L_x_1157:
[----:B------:R-:W-:-:S05]  /*151fd0*/  VIADD R28, R28, 0x1 ;  /* 0x000000011c1c7836 */ /* 0x000fca0000000000 */
[----:B------:R3:W-:Y:S01]  /*151fe0*/  STL [R1+0x9c0], R28 ;  /* 0x0009c01c01007387 */ /* 0x0007e20000100800 */
[----:B------:R-:W-:Y:S05]  /*151ff0*/  @P1 BRA `(.L_x_1161) ;  /* 0xffffffe800901947 */ /* 0x000fea000383ffff */
.L_x_1156:
        /* <DEDUP_REMOVED lines=36> */
.L_x_1164:
        /* <DEDUP_REMOVED lines=168> */
.L_x_1165:
        /* <DEDUP_REMOVED lines=136> */
.L_x_1163:
[----:B------:R-:W-:Y:S05]  /*153540*/  BSYNC.RECONVERGENT B0 ;  /* 0x0000000000007941 */ /* 0x000fea0003800200 */
.L_x_1162:
        /* <DEDUP_REMOVED lines=43> */
.L_x_1168:
        /* <DEDUP_REMOVED lines=168> */
.L_x_1169:
        /* <DEDUP_REMOVED lines=136> */
.L_x_1167:
[----:B------:R-:W-:Y:S05]  /*154b00*/  BSYNC.RECONVERGENT B0 ;  /* 0x0000000000007941 */ /* 0x000fea0003800200 */
.L_x_1166:
        /* <DEDUP_REMOVED lines=43> */
.L_x_1172:
        /* <DEDUP_REMOVED lines=50> */
[----:B------:R-:W-:-:S02]  /*1550e0*/  SEL R17, RZ, 0x9908b0df, P1 ;  /* 0x9908b0dfff117807 */ /* 0x000fc40000800000 */
[----:B------:R-:W-:Y:S02]  /*1550f0*/  SHF.R.U32.HI R13, RZ, 0x1, R13 ;  /* 0x00000001ff0d7819 */ /* 0x000fe4000001160d */
[----:B------:R-:W-:Y:S02]  /*155100*/  SEL R46, RZ, 0x9908b0df, P2 ;  /* 0x9908b0dfff2e7807 */ /* 0x000fe40001000000 */
[----:B------:R-:W-:Y:S02]  /*155110*/  LOP3.LUT R11, R11, 0x80000000, R19, 0xf8, !PT ;  /* 0x800000000b0b7812 */ /* 0x000fe400078ef813 */
[----:B------:R-:W-:Y:S02]  /*155120*/  ISETP.NE.U32.AND P1, PT, R9, 0x1, PT ;  /* 0x000000010900780c */ /* 0x000fe40003f25070 */
[----:B--2---:R-:W-:Y:S02]  /*155130*/  LOP3.LUT R46, R13, R46, R28, 0x96, !PT ;  /* 0x0000002e0d2e7212 */ /* 0x004fe400078e961c */
[----:B------:R-:W-:-:S02]  /*155140*/  SHF.R.U32.HI R28, RZ, 0x1, R11 ;  /* 0x00000001ff1c7819 */ /* 0x000fc4000001160b */
[----:B------:R-:W-:Y:S02]  /*155150*/  SEL R9, RZ, 0x9908b0df, P1 ;  /* 0x9908b0dfff097807 */ /* 0x000fe40000800000 */
[C---:B------:R-:W-:Y:S02]  /*155160*/  LOP3.LUT R11, R31.reuse, 0x7ffffffe, RZ, 0xc0, !PT ;  /* 0x7ffffffe1f0b7812 */ /* 0x040fe400078ec0ff */
[----:B------:R-:W-:Y:S02]  /*155170*/  LOP3.LUT R13, R31, 0x1, RZ, 0xc0, !PT ;  /* 0x000000011f0d7812 */ /* 0x000fe400078ec0ff */
[----:B------:R-:W-:Y:S02]  /*155180*/  LOP3.LUT R28, R28, R9, R29, 0x96, !PT ;  /* 0x000000091c1c7212 */ /* 0x000fe400078e961d */
[C---:B------:R-:W-:Y:S02]  /*155190*/  LOP3.LUT R9, R30.reuse, 0x1, RZ, 0xc0, !PT ;  /* 0x000000011e097812 */ /* 0x040fe400078ec0ff */
[----:B------:R-:W-:-:S02]  /*1551a0*/  LOP3.LUT R50, R30, 0x7ffffffe, RZ, 0xc0, !PT ;  /* 0x7ffffffe1e327812 */ /* 0x000fc400078ec0ff */
[----:B------:R-:W-:Y:S02]  /*1551b0*/  LOP3.LUT R11, R11, 0x80000000, R30, 0xf8, !PT ;  /* 0x800000000b0b7812 */ /* 0x000fe400078ef81e */
[----:B------:R-:W-:Y:S02]  /*1551c0*/  ISETP.NE.U32.AND P2, PT, R13, 0x1, PT ;  /* 0x000000010d00780c */ /* 0x000fe40003f45070 */
[C---:B------:R-:W-:Y:S02]  /*1551d0*/  LOP3.LUT R30, R32.reuse, 0x7ffffffe, RZ, 0xc0, !PT ;  /* 0x7ffffffe201e7812 */ /* 0x040fe400078ec0ff */
[----:B------:R-:W-:Y:S02]  /*1551e0*/  LOP3.LUT R13, R32, 0x1, RZ, 0xc0, !PT ;  /* 0x00000001200d7812 */ /* 0x000fe400078ec0ff */
[----:B------:R-:W-:Y:S02]  /*1551f0*/  ISETP.NE.U32.AND P1, PT, R9, 0x1, PT ;  /* 0x000000010900780c */ /* 0x000fe40003f25070 */
[----:B------:R-:W-:-:S02]  /*155200*/  LOP3.LUT R9, R33, 0x7ffffffe, RZ, 0xc0, !PT ;  /* 0x7ffffffe21097812 */ /* 0x000fc400078ec0ff */
[----:B------:R-:W-:Y:S02]  /*155210*/  LOP3.LUT R23, R50, 0x80000000, R23, 0xf8, !PT ;  /* 0x8000000032177812 */ /* 0x000fe400078ef817 */
[----:B------:R-:W-:Y:S02]  /*155220*/  LOP3.LUT R31, R30, 0x80000000, R31, 0xf8, !PT ;  /* 0x800000001e1f7812 */ /* 0x000fe400078ef81f */
[----:B------:R-:W-:Y:S02]  /*155230*/  ISETP.NE.U32.AND P3, PT, R13, 0x1, PT ;  /* 0x000000010d00780c */ /* 0x000fe40003f65070 */
[----:B------:R-:W-:Y:S02]  /*155240*/  LOP3.LUT R32, R9, 0x80000000, R32, 0xf8, !PT ;  /* 0x8000000009207812 */ /* 0x000fe400078ef820 */
        /* <DEDUP_REMOVED lines=8> */
[----:B------:R-:W-:-:S02]  /*1552d0*/  LOP3.LUT R30, R30, R11, R35, 0x96, !PT ;  /* 0x0000000b1e1e7212 */ /* 0x000fc400078e9623 */
[----:B------:R-:W-:Y:S02]  /*1552e0*/  LOP3.LUT R36, R31, R13, R36, 0x96, !PT ;  /* 0x0000000d1f247212 */ /* 0x000fe400078e9624 */
[----:B------:R-:W-:Y:S02]  /*1552f0*/  LOP3.LUT R9, R38, 0x1, RZ, 0xc0, !PT ;  /* 0x0000000126097812 */ /* 0x000fe400078ec0ff */
[----:B------:R-:W-:Y:S02]  /*155300*/  LOP3.LUT R11, R39, 0x7ffffffe, RZ, 0xc0, !PT ;  /* 0x7ffffffe270b7812 */ /* 0x000fe400078ec0ff */
[----:B--2---:R-:W-:Y:S02]  /*155310*/  LOP3.LUT R15, R33, 0x1, RZ, 0xc0, !PT ;  /* 0x00000001210f7812 */ /* 0x004fe400078ec0ff */
[----:B------:R-:W-:Y:S01]  /*155320*/  LOP3.LUT R13, R39, 0x1, RZ, 0xc0, !PT ;  /* 0x00000001270d7812 */ /* 0x000fe200078ec0ff */
        /* <DEDUP_REMOVED lines=12> */
[----:B------:R-:W-:Y:S01]  /*1553f0*/  LOP3.LUT R28, R28, 0x80000000, R39, 0xf8, !PT ;  /* 0x800000001c1c7812 */ /* 0x000fe200078ef827 */
[----:B------:R2:W-:Y:S01]  /*155400*/  STL [R7+0xc], R48 ;  /* 0x00000c3007007387 */ /* 0x0005e20000100800 */
[----:B------:R-:W-:Y:S02]  /*155410*/  SHF.R.U32.HI R32, RZ, 0x1, R32 ;  /* 0x00000001ff207819 */ /* 0x000fe40000011620 */
[----:B------:R-:W-:-:S02]  /*155420*/  SEL R15, RZ, 0x9908b0df, P4 ;  /* 0x9908b0dfff0f7807 */ /* 0x000fc40002000000 */
[----:B------:R-:W-:Y:S02]  /*155430*/  LOP3.LUT R9, R9, 0x80000000, R40, 0xf8, !PT ;  /* 0x8000000009097812 */ /* 0x000fe400078ef828 */
[----:B------:R-:W-:Y:S02]  /*155440*/  LOP3.LUT R46, R46, 0x80000000, R33, 0xf8, !PT ;  /* 0x800000002e2e7812 */ /* 0x000fe400078ef821 */
[----:B------:R-:W-:Y:S02]  /*155450*/  ISETP.NE.U32.AND P3, PT, R11, 0x1, PT ;  /* 0x000000010b00780c */ /* 0x000fe40003f65070 */
[----:B------:R-:W-:Y:S02]  /*155460*/  ISETP.NE.U32.AND P4, PT, R13, 0x1, PT ;  /* 0x000000010d00780c */ /* 0x000fe40003f85070 */
[----:B--2---:R-:W-:Y:S02]  /*155470*/  LOP3.LUT R48, R47, R17, R25, 0x96, !PT ;  /* 0x000000112f307212 */ /* 0x004fe400078e9619 */
        /* <DEDUP_REMOVED lines=60> */
.L_x_1173:
        /* <DEDUP_REMOVED lines=136> */
.L_x_1171:
[----:B------:R-:W-:Y:S05]  /*1560c0*/  BSYNC.RECONVERGENT B0 ;  /* 0x0000000000007941 */ /* 0x000fea0003800200 */
.L_x_1170:
        /* <DEDUP_REMOVED lines=43> */
.L_x_1176:
        /* <DEDUP_REMOVED lines=47> */
[C---:B------:R-:W-:Y:S02]  /*156670*/  LOP3.LUT R42, R34.reuse, 0x7ffffffe, RZ, 0xc0, !PT ;  /* 0x7ffffffe222a7812 */ /* 0x040fe400078ec0ff */
        /* <DEDUP_REMOVED lines=13> */
[----:B------:R-:W-:Y:S02]  /*156750*/  LOP3.LUT R42, R37, 0x1, RZ, 0xc0, !PT ;  /* 0x00000001252a7812 */ /* 0x000fe400078ec0ff */
[----:B------:R-:W-:Y:S02]  /*156760*/  LOP3.LUT R38, R46, R47, R38, 0x96, !PT ;  /* 0x0000002f2e267212 */ /* 0x000fe400078e9626 */
[----:B--2---:R-:W-:-:S02]  /*156770*/  LOP3.LUT R39, R30, 0x7ffffffe, RZ, 0xc0, !PT ;  /* 0x7ffffffe1e277812 */ /* 0x004fc400078ec0ff */
[----:B------:R-:W-:Y:S02]  /*156780*/  LOP3.LUT R43, R37, 0x7ffffffe, RZ, 0xc0, !PT ;  /* 0x7ffffffe252b7812 */ /* 0x000fe400078ec0ff */
[----:B------:R-:W-:Y:S01]  /*156790*/  ISETP.NE.U32.AND P2, PT, R42, 0x1, PT ;  /* 0x000000012a00780c */ /* 0x000fe20003f45070 */
[----:B------:R2:W-:Y:S01]  /*1567a0*/  STL [R9+0x18], R38 ;  /* 0x0000182609007387 */ /* 0x0005e20000100800 */
[----:B------:R-:W-:Y:S02]  /*1567b0*/  LOP3.LUT R41, R30, 0x1, RZ, 0xc0, !PT ;  /* 0x000000011e297812 */ /* 0x000fe400078ec0ff */
[----:B------:R-:W-:Y:S02]  /*1567c0*/  LOP3.LUT R34, R39, 0x80000000, R34, 0xf8, !PT ;  /* 0x8000000027227812 */ /* 0x000fe400078ef822 */
[----:B------:R-:W-:Y:S02]  /*1567d0*/  LOP3.LUT R42, R36, 0x7ffffffe, RZ, 0xc0, !PT ;  /* 0x7ffffffe242a7812 */ /* 0x000fe400078ec0ff */
[----:B------:R-:W-:-:S02]  /*1567e0*/  LOP3.LUT R30, R43, 0x80000000, R30, 0xf8, !PT ;  /* 0x800000002b1e7812 */ /* 0x000fc400078ef81e */
[C---:B------:R-:W-:Y:S02]  /*1567f0*/  LOP3.LUT R39, R19.reuse, 0x7ffffffe, RZ, 0xc0, !PT ;  /* 0x7ffffffe13277812 */ /* 0x040fe400078ec0ff */
[----:B--2---:R-:W-:Y:S02]  /*156800*/  LOP3.LUT R38, R36, 0x1, RZ, 0xc0, !PT ;  /* 0x0000000124267812 */ /* 0x004fe400078ec0ff */
[----:B------:R-:W-:Y:S02]  /*156810*/  LOP3.LUT R43, R19, 0x1, RZ, 0xc0, !PT ;  /* 0x00000001132b7812 */ /* 0x000fe400078ec0ff */
[----:B------:R-:W-:Y:S02]  /*156820*/  ISETP.NE.U32.AND P1, PT, R41, 0x1, PT ;  /* 0x000000012900780c */ /* 0x000fe40003f25070 */
[----:B------:R-:W-:Y:S02]  /*156830*/  LOP3.LUT R42, R42, 0x80000000, R37, 0xf8, !PT ;  /* 0x800000002a2a7812 */ /* 0x000fe400078ef825 */
[----:B------:R-:W-:-:S02]  /*156840*/  LOP3.LUT R41, R39, 0x80000000, R36, 0xf8, !PT ;  /* 0x8000000027297812 */ /* 0x000fc400078ef824 */
[----:B------:R-:W-:Y:S02]  /*156850*/  ISETP.NE.U32.AND P3, PT, R38, 0x1, PT ;  /* 0x000000012600780c */ /* 0x000fe40003f65070 */
[----:B------:R-:W-:Y:S02]  /*156860*/  ISETP.NE.U32.AND P4, PT, R43, 0x1, PT ;  /* 0x000000012b00780c */ /* 0x000fe40003f85070 */
[----:B------:R-:W-:Y:S02]  /*156870*/  SHF.R.U32.HI R39, RZ, 0x1, R42 ;  /* 0x00000001ff277819 */ /* 0x000fe4000001162a */
[----:B------:R-:W-:Y:S02]  /*156880*/  SHF.R.U32.HI R34, RZ, 0x1, R34 ;  /* 0x00000001ff227819 */ /* 0x000fe40000011622 */
[----:B------:R-:W-:Y:S02]  /*156890*/  SEL R36, RZ, 0x9908b0df, P1 ;  /* 0x9908b0dfff247807 */ /* 0x000fe40000800000 */
[----:B------:R-:W-:-:S02]  /*1568a0*/  SHF.R.U32.HI R42, RZ, 0x1, R41 ;  /* 0x00000001ff2a7819 */ /* 0x000fc40000011629 */
[----:B------:R-:W-:Y:S02]  /*1568b0*/  SHF.R.U32.HI R30, RZ, 0x1, R30 ;  /* 0x00000001ff1e7819 */ /* 0x000fe4000001161e */
[----:B------:R-:W-:Y:S02]  /*1568c0*/  SEL R37, RZ, 0x9908b0df, P2 ;  /* 0x9908b0dfff257807 */ /* 0x000fe40001000000 */
[----:B------:R-:W-:Y:S02]  /*1568d0*/  SEL R38, RZ, 0x9908b0df, P3 ;  /* 0x9908b0dfff267807 */ /* 0x000fe40001800000 */
[----:B------:R-:W-:Y:S02]  /*1568e0*/  SEL R41, RZ, 0x9908b0df, P4 ;  /* 0x9908b0dfff297807 */ /* 0x000fe40002000000 */
[----:B------:R-:W-:Y:S02]  /*1568f0*/  LOP3.LUT R34, R34, R36, R35, 0x96, !PT ;  /* 0x0000002422227212 */ /* 0x000fe400078e9623 */
[----:B------:R-:W-:-:S02]  /*156900*/  LOP3.LUT R30, R30, R37, R33, 0x96, !PT ;  /* 0x000000251e1e7212 */ /* 0x000fc400078e9621 */
[----:B------:R-:W-:Y:S02]  /*156910*/  LOP3.LUT R32, R39, R38, R32, 0x96, !PT ;  /* 0x0000002627207212 */ /* 0x000fe400078e9620 */
[----:B------:R-:W-:Y:S02]  /*156920*/  LOP3.LUT R42, R42, R41, R31, 0x96, !PT ;  /* 0x000000292a2a7212 */ /* 0x000fe400078e961f */
[C---:B------:R-:W-:Y:S02]  /*156930*/  LOP3.LUT R36, R29.reuse, 0x7ffffffe, RZ, 0xc0, !PT ;  /* 0x7ffffffe1d247812 */ /* 0x040fe400078ec0ff */
[----:B------:R-:W-:Y:S02]  /*156940*/  LOP3.LUT R31, R29, 0x1, RZ, 0xc0, !PT ;  /* 0x000000011d1f7812 */ /* 0x000fe400078ec0ff */
[----:B------:R-:W-:Y:S01]  /*156950*/  LOP3.LUT R38, R28, 0x7ffffffe, RZ, 0xc0, !PT ;  /* 0x7ffffffe1c267812 */ /* 0x000fe200078ec0ff */
[----:B------:R2:W-:Y:S01]  /*156960*/  STL [R9+0x24], R30 ;  /* 0x0000241e09007387 */ /* 0x0005e20000100800 */
[----:B------:R-:W-:-:S02]  /*156970*/  LOP3.LUT R36, R36, 0x80000000, R19, 0xf8, !PT ;  /* 0x8000000024247812 */ /* 0x000fc400078ef813 */
[----:B------:R-:W-:Y:S02]  /*156980*/  ISETP.NE.U32.AND P1, PT, R31, 0x1, PT ;  /* 0x000000011f00780c */ /* 0x000fe40003f25070 */
[----:B------:R-:W-:Y:S02]  /*156990*/  LOP3.LUT R38, R38, 0x80000000, R29, 0xf8, !PT ;  /* 0x8000000026267812 */ /* 0x000fe400078ef81d */
[C---:B------:R-:W-:Y:S02]  /*1569a0*/  LOP3.LUT R19, R25.reuse, 0x7ffffffe, RZ, 0xc0, !PT ;  /* 0x7ffffffe19137812 */ /* 0x040fe400078ec0ff */
[----:B------:R-:W-:Y:S02]  /*1569b0*/  LOP3.LUT R33, R28, 0x1, RZ, 0xc0, !PT ;  /* 0x000000011c217812 */ /* 0x000fe400078ec0ff */
[----:B------:R-:W-:Y:S02]  /*1569c0*/  LOP3.LUT R29, R25, 0x1, RZ, 0xc0, !PT ;  /* 0x00000001191d7812 */ /* 0x000fe400078ec0ff */
[----:B--2---:R-:W-:-:S02]  /*1569d0*/  LOP3.LUT R30, R11, 0x7ffffffe, RZ, 0xc0, !PT ;  /* 0x7ffffffe0b1e7812 */ /* 0x004fc400078ec0ff */
[----:B------:R-:W-:Y:S02]  /*1569e0*/  LOP3.LUT R31, R11, 0x1, RZ, 0xc0, !PT ;  /* 0x000000010b1f7812 */ /* 0x000fe400078ec0ff */
        /* <DEDUP_REMOVED lines=65> */
.L_x_1177:
        /* <DEDUP_REMOVED lines=21> */
[----:B------:R-:W2:Y:S01]  /*156f50*/  LDL R44, [R9+-0x370] ;  /* 0xfffc9000092c7983 */ /* 0x000ea20000100800 */
[----:B---3--:R-:W-:-:S04]  /*156f60*/  LOP3.LUT R42, R13, 0x7ffffffe, RZ, 0xc0, !PT ;  /* 0x7ffffffe0d2a7812 */ /* 0x008fc800078ec0ff */
[----:B-----5:R-:W-:Y:S02]  /*156f70*/  LOP3.LUT R47, R42, 0x80000000, R11, 0xf8, !PT ;  /* 0x800000002a2f7812 */ /* 0x020fe400078ef80b */
[----:B------:R-:W3:Y:S04]  /*156f80*/  LDL R11, [R9+0x20] ;  /* 0x00002000090b7983 */ /* 0x000ee80000100800 */
[----:B------:R-:W3:Y:S01]  /*156f90*/  LDL R42, [R9+-0x378] ;  /* 0xfffc8800092a7983 */ /* 0x000ee20000100800 */
[----:B------:R-:W-:Y:S02]  /*156fa0*/  LOP3.LUT R45, R13, 0x1, RZ, 0xc0, !PT ;  /* 0x000000010d2d7812 */ /* 0x000fe400078ec0ff */
[----:B----4-:R-:W-:Y:S02]  /*156fb0*/  LOP3.LUT R46, R15, 0x1, RZ, 0xc0, !PT ;  /* 0x000000010f2e7812 */ /* 0x010fe400078ec0ff */
[----:B------:R-:W-:-:S02]  /*156fc0*/  ISETP.NE.U32.AND P1, PT, R45, 0x1, PT ;  /* 0x000000012d00780c */ /* 0x000fc40003f25070 */
[----:B------:R-:W-:Y:S02]  /*156fd0*/  LOP3.LUT R45, R15, 0x7ffffffe, RZ, 0xc0, !PT ;  /* 0x7ffffffe0f2d7812 */ /* 0x000fe400078ec0ff */
[----:B------:R-:W-:Y:S02]  /*156fe0*/  SEL R48, RZ, 0x9908b0df, P1 ;  /* 0x9908b0dfff307807 */ /* 0x000fe40000800000 */
[----:B------:R-:W-:Y:S02]  /*156ff0*/  LOP3.LUT R45, R45, 0x80000000, R13, 0xf8, !PT ;  /* 0x800000002d2d7812 */ /* 0x000fe400078ef80d */
[----:B------:R-:W-:Y:S02]  /*157000*/  ISETP.NE.U32.AND P1, PT, R46, 0x1, PT ;  /* 0x000000012e00780c */ /* 0x000fe40003f25070 */
[----:B------:R-:W-:Y:S02]  /*157010*/  SHF.R.U32.HI R47, RZ, 0x1, R47 ;  /* 0x00000001ff2f7819 */ /* 0x000fe4000001162f */
[----:B------:R-:W-:-:S02]  /*157020*/  SHF.R.U32.HI R46, RZ, 0x1, R45 ;  /* 0x00000001ff2e7819 */ /* 0x000fc4000001162d */
[----:B------:R-:W-:Y:S02]  /*157030*/  SEL R13, RZ, 0x9908b0df, P1 ;  /* 0x9908b0dfff0d7807 */ /* 0x000fe40000800000 */
[----:B--2---:R-:W-:Y:S02]  /*157040*/  LOP3.LUT R52, R47, R48, R17, 0x96, !PT ;  /* 0x000000302f347212 */ /* 0x004fe400078e9611 */
[----:B------:R-:W-:Y:S02]  /*157050*/  LOP3.LUT R46, R46, R13, R19, 0x96, !PT ;  /* 0x0000000d2e2e7212 */ /* 0x000fe400078e9613 */
[C---:B------:R-:W-:Y:S02]  /*157060*/  LOP3.LUT R50, R23.reuse, 0x7ffffffe, RZ, 0xc0, !PT ;  /* 0x7ffffffe17327812 */ /* 0x040fe400078ec0ff */
[----:B------:R-:W-:Y:S02]  /*157070*/  LOP3.LUT R17, R23, 0x1, RZ, 0xc0, !PT ;  /* 0x0000000117117812 */ /* 0x000fe400078ec0ff */
[----:B------:R-:W-:-:S02]  /*157080*/  LOP3.LUT R48, R25, 0x7ffffffe, RZ, 0xc0, !PT ;  /* 0x7ffffffe19307812 */ /* 0x000fc400078ec0ff */
[----:B------:R-:W-:Y:S02]  /*157090*/  LOP3.LUT R13, R25, 0x1, RZ, 0xc0, !PT ;  /* 0x00000001190d7812 */ /* 0x000fe400078ec0ff */
[----:B------:R-:W-:Y:S02]  /*1570a0*/  LOP3.LUT R50, R50, 0x80000000, R15, 0xf8, !PT ;  /* 0x8000000032327812 */ /* 0x000fe400078ef80f */
[----:B------:R-:W-:Y:S02]  /*1570b0*/  ISETP.NE.U32.AND P1, PT, R17, 0x1, PT ;  /* 0x000000011100780c */ /* 0x000fe40003f25070 */
[----:B------:R-:W-:Y:S02]  /*1570c0*/  LOP3.LUT R23, R48, 0x80000000, R23, 0xf8, !PT ;  /* 0x8000000030177812 */ /* 0x000fe400078ef817 */
[----:B------:R-:W-:Y:S02]  /*1570d0*/  ISETP.NE.U32.AND P2, PT, R13, 0x1, PT ;  /* 0x000000010d00780c */ /* 0x000fe40003f45070 */
[----:B------:R-:W-:-:S02]  /*1570e0*/  LOP3.LUT R48, R28, 0x7ffffffe, RZ, 0xc0, !PT ;  /* 0x7ffffffe1c307812 */ /* 0x000fc400078ec0ff */
[----:B------:R-:W-:Y:S02]  /*1570f0*/  LOP3.LUT R15, R28, 0x1, RZ, 0xc0, !PT ;  /* 0x000000011c0f7812 */ /* 0x000fe400078ec0ff */
[----:B------:R-:W-:Y:S02]  /*157100*/  SHF.R.U32.HI R50, RZ, 0x1, R50 ;  /* 0x00000001ff327819 */ /* 0x000fe40000011632 */
[----:B------:R-:W-:Y:S02]  /*157110*/  SEL R13, RZ, 0x9908b0df, P1 ;  /* 0x9908b0dfff0d7807 */ /* 0x000fe40000800000 */
[----:B------:R-:W-:Y:S02]  /*157120*/  SHF.R.U32.HI R23, RZ, 0x1, R23 ;  /* 0x00000001ff177819 */ /* 0x000fe40000011617 */
[----:B------:R-:W-:Y:S02]  /*157130*/  SEL R17, RZ, 0x9908b0df, P2 ;  /* 0x9908b0dfff117807 */ /* 0x000fe40001000000 */
[----:B------:R-:W-:-:S02]  /*157140*/  LOP3.LUT R48, R48, 0x80000000, R25, 0xf8, !PT ;  /* 0x8000000030307812 */ /* 0x000fc400078ef819 */
[----:B------:R-:W-:Y:S01]  /*157150*/  ISETP.NE.U32.AND P1, PT, R15, 0x1, PT ;  /* 0x000000010f00780c */ /* 0x000fe20003f25070 */
[----:B------:R2:W-:Y:S01]  /*157160*/  STL [R9+-0x10], R52 ;  /* 0xfffff03409007387 */ /* 0x0005e20000100800 */
[----:B------:R-:W-:Y:S02]  /*157170*/  LOP3.LUT R50, R50, R13, R29, 0x96, !PT ;  /* 0x0000000d32327212 */ /* 0x000fe400078e961d */
[----:B------:R-:W-:Y:S02]  /*157180*/  SEL R13, RZ, 0x9908b0df, P1 ;  /* 0x9908b0dfff0d7807 */ /* 0x000fe40000800000 */
[----:B--2---:R-:W-:Y:S02]  /*157190*/  LOP3.LUT R52, R23, R17, R30, 0x96, !PT ;  /* 0x0000001117347212 */ /* 0x004fe400078e961e */
[----:B------:R-:W-:Y:S02]  /*1571a0*/  SHF.R.U32.HI R30, RZ, 0x1, R48 ;  /* 0x00000001ff1e7819 */ /* 0x000fe40000011630 */
[----:B------:R-:W-:-:S02]  /*1571b0*/  LOP3.LUT R15, R32, 0x1, RZ, 0xc0, !PT ;  /* 0x00000001200f7812 */ /* 0x000fc400078ec0ff */
[----:B------:R-:W-:Y:S02]  /*1571c0*/  LOP3.LUT R30, R30, R13, R31, 0x96, !PT ;  /* 0x0000000d1e1e7212 */ /* 0x000fe400078e961f */
[----:B------:R-:W-:Y:S02]  /*1571d0*/  LOP3.LUT R13, R32, 0x7ffffffe, RZ, 0xc0, !PT ;  /* 0x7ffffffe200d7812 */ /* 0x000fe400078ec0ff */
[C---:B------:R-:W-:Y:S02]  /*1571e0*/  LOP3.LUT R17, R33.reuse, 0x7ffffffe, RZ, 0xc0, !PT ;  /* 0x7ffffffe21117812 */ /* 0x040fe400078ec0ff */
[----:B------:R-:W-:Y:S02]  /*1571f0*/  LOP3.LUT R19, R33, 0x1, RZ, 0xc0, !PT ;  /* 0x0000000121137812 */ /* 0x000fe400078ec0ff */
[----:B------:R-:W-:Y:S02]  /*157200*/  LOP3.LUT R13, R13, 0x80000000, R28, 0xf8, !PT ;  /* 0x800000000d0d7812 */ /* 0x000fe400078ef81c */
[----:B------:R-:W-:-:S02]  /*157210*/  ISETP.NE.U32.AND P1, PT, R15, 0x1, PT ;  /* 0x000000010f00780c */ /* 0x000fc40003f25070 */
[----:B------:R-:W-:Y:S02]  /*157220*/  LOP3.LUT R17, R17, 0x80000000, R32, 0xf8, !PT ;  /* 0x8000000011117812 */ /* 0x000fe400078ef820 */
[----:B------:R-:W-:Y:S02]  /*157230*/  ISETP.NE.U32.AND P2, PT, R19, 0x1, PT ;  /* 0x000000011300780c */ /* 0x000fe40003f45070 */
[C---:B------:R-:W-:Y:S02]  /*157240*/  LOP3.LUT R32, R34.reuse, 0x7ffffffe, RZ, 0xc0, !PT ;  /* 0x7ffffffe22207812 */ /* 0x040fe400078ec0ff */
[----:B------:R-:W-:Y:S02]  /*157250*/  LOP3.LUT R19, R34, 0x1, RZ, 0xc0, !PT ;  /* 0x0000000122137812 */ /* 0x000fe400078ec0ff */
[----:B------:R-:W-:Y:S02]  /*157260*/  SHF.R.U32.HI R28, RZ, 0x1, R13 ;  /* 0x00000001ff1c7819 */ /* 0x000fe4000001160d */
[----:B------:R-:W-:-:S02]  /*157270*/  SEL R13, RZ, 0x9908b0df, P1 ;  /* 0x9908b0dfff0d7807 */ /* 0x000fc40000800000 */
[----:B------:R-:W-:Y:S02]  /*157280*/  SHF.R.U32.HI R17, RZ, 0x1, R17 ;  /* 0x00000001ff117819 */ /* 0x000fe40000011611 */
[----:B------:R-:W-:Y:S02]  /*157290*/  SEL R15, RZ, 0x9908b0df, P2 ;  /* 0x9908b0dfff0f7807 */ /* 0x000fe40001000000 */
[----:B------:R-:W-:Y:S02]  /*1572a0*/  LOP3.LUT R33, R32, 0x80000000, R33, 0xf8, !PT ;  /* 0x8000000020217812 */ /* 0x000fe400078ef821 */
[----:B------:R-:W-:Y:S02]  /*1572b0*/  ISETP.NE.U32.AND P1, PT, R19, 0x1, PT ;  /* 0x000000011300780c */ /* 0x000fe40003f25070 */
[----:B------:R-:W-:Y:S02]  /*1572c0*/  LOP3.LUT R32, R28, R13, R35, 0x96, !PT ;  /* 0x0000000d1c207212 */ /* 0x000fe400078e9623 */
[----:B------:R-:W-:-:S02]  /*1572d0*/  LOP3.LUT R36, R17, R15, R36, 0x96, !PT ;  /* 0x0000000f11247212 */ /* 0x000fc400078e9624 */
[----:B------:R-:W-:Y:S02]  /*1572e0*/  SHF.R.U32.HI R28, RZ, 0x1, R33 ;  /* 0x00000001ff1c7819 */ /* 0x000fe40000011621 */
[----:B------:R-:W-:Y:S02]  /*1572f0*/  SEL R13, RZ, 0x9908b0df, P1 ;  /* 0x9908b0dfff0d7807 */ /* 0x000fe40000800000 */
[----:B------:R-:W-:Y:S02]  /*157300*/  LOP3.LUT R15, R38, 0x1, RZ, 0xc0, !PT ;  /* 0x00000001260f7812 */ /* 0x000fe400078ec0ff */
[----:B------:R-:W-:Y:S01]  /*157310*/  LOP3.LUT R19, R39, 0x1, RZ, 0xc0, !PT ;  /* 0x0000000127137812 */ /* 0x000fe200078ec0ff */
[----:B------:R2:W-:Y:S01]  /*157320*/  STL [R9], R30 ;  /* 0x0000001e09007387 */ /* 0x0005e20000100800 */
[----:B------:R-:W-:Y:S02]  /*157330*/  LOP3.LUT R28, R28, R13, R37, 0x96, !PT ;  /* 0x0000000d1c1c7212 */ /* 0x000fe400078e9625 */
[----:B------:R-:W-:-:S02]  /*157340*/  LOP3.LUT R13, R38, 0x7ffffffe, RZ, 0xc0, !PT ;  /* 0x7ffffffe260d7812 */ /* 0x000fc400078ec0ff */
[----:B------:R-:W-:Y:S02]  /*157350*/  ISETP.NE.U32.AND P1, PT, R15, 0x1, PT ;  /* 0x000000010f00780c */ /* 0x000fe40003f25070 */
[----:B------:R-:W-:Y:S02]  /*157360*/  ISETP.NE.U32.AND P2, PT, R19, 0x1, PT ;  /* 0x000000011300780c */ /* 0x000fe40003f45070 */
[----:B------:R-:W-:Y:S02]  /*157370*/  LOP3.LUT R17, R39, 0x7ffffffe, RZ, 0xc0, !PT ;  /* 0x7ffffffe27117812 */ /* 0x000fe400078ec0ff */
[C---:B--2---:R-:W-:Y:S02]  /*157380*/  LOP3.LUT R30, R40.reuse, 0x7ffffffe, RZ, 0xc0, !PT ;  /* 0x7ffffffe281e7812 */ /* 0x044fe400078ec0ff */
[----:B------:R-:W-:Y:S01]  /*157390*/  LOP3.LUT R19, R40, 0x1, RZ, 0xc0, !PT ;  /* 0x0000000128137812 */ /* 0x000fe200078ec0ff */
[----:B------:R-:W-:Y:S01]  /*1573a0*/  UIADD3 UR4, UPT, UPT, UR4, 0xc, URZ ;  /* 0x0000000c04047890 */ /* 0x000fe2000fffe0ff */
[----:B------:R-:W-:-:S02]  /*1573b0*/  LOP3.LUT R13, R13, 0x80000000, R34, 0xf8, !PT ;  /* 0x800000000d0d7812 */ /* 0x000fc400078ef822 */
[----:B------:R-:W-:Y:S02]  /*1573c0*/  LOP3.LUT R17, R17, 0x80000000, R38, 0xf8, !PT ;  /* 0x8000000011117812 */ /* 0x000fe400078ef826 */
[----:B------:R-:W-:Y:S02]  /*1573d0*/  LOP3.LUT R39, R30, 0x80000000, R39, 0xf8, !PT ;  /* 0x800000001e277812 */ /* 0x000fe400078ef827 */
[----:B------:R-:W-:Y:S01]  /*1573e0*/  ISETP.NE.U32.AND P3, PT, R19, 0x1, PT ;  /* 0x000000011300780c */ /* 0x000fe20003f65070 */
[----:B------:R2:W-:Y:S01]  /*1573f0*/  STL [R9+0x4], R32 ;  /* 0x0000042009007387 */ /* 0x0005e20000100800 */
[----:B------:R-:W-:Y:S01]  /*157400*/  SHF.R.U32.HI R30, RZ, 0x1, R13 ;  /* 0x00000001ff1e7819 */ /* 0x000fe2000001160d */
[----:B------:R-:W-:Y:S01]  /*157410*/  UISETP.NE.AND UP0, UPT, UR4, 0x18c, UPT ;  /* 0x0000018c0400788c */ /* 0x000fe2000bf05270 */
[----:B------:R-:W-:Y:S02]  /*157420*/  SEL R13, RZ, 0x9908b0df, P1 ;  /* 0x9908b0dfff0d7807 */ /* 0x000fe40000800000 */
[----:B------:R-:W-:-:S02]  /*157430*/  SHF.R.U32.HI R17, RZ, 0x1, R17 ;  /* 0x00000001ff117819 */ /* 0x000fc40000011611 */
[----:B------:R-:W-:Y:S02]  /*157440*/  SEL R19, RZ, 0x9908b0df, P3 ;  /* 0x9908b0dfff137807 */ /* 0x000fe40001800000 */
[----:B--2---:R-:W-:Y:S02]  /*157450*/  SHF.R.U32.HI R32, RZ, 0x1, R39 ;  /* 0x00000001ff207819 */ /* 0x004fe40000011627 */
[----:B------:R-:W-:Y:S02]  /*157460*/  LOP3.LUT R30, R30, R13, R41, 0x96, !PT ;  /* 0x0000000d1e1e7212 */ /* 0x000fe400078e9629 */
[----:B------:R-:W-:Y:S01]  /*157470*/  LOP3.LUT R32, R32, R19, R43, 0x96, !PT ;  /* 0x0000001320207212 */ /* 0x000fe200078e962b */
[----:B------:R-:W-:Y:S04]  /*157480*/  STL [R9+-0xc], R46 ;  /* 0xfffff42e09007387 */ /* 0x000fe80000100800 */
        /* <DEDUP_REMOVED lines=31> */
.L_x_1175:
[----:B------:R-:W-:Y:S05]  /*157680*/  BSYNC.RECONVERGENT B0 ;  /* 0x0000000000007941 */ /* 0x000fea0003800200 */
.L_x_1174:
        /* <DEDUP_REMOVED lines=43> */
.L_x_1180:
        /* <DEDUP_REMOVED lines=62> */
[C---:B--2---:R-:W-:Y:S01]  /*157d20*/  LOP3.LUT R13, R32.reuse, 0x7ffffffe, RZ, 0xc0, !PT ;  /* 0x7ffffffe200d7812 */ /* 0x044fe200078ec0ff */
[----:B------:R2:W-:Y:S01]  /*157d30*/  STL [R11+0x14], R44 ;  /* 0x0000142c0b007387 */ /* 0x0005e20000100800 */
[----:B------:R-:W-:Y:S02]  /*157d40*/  LOP3.LUT R41, R32, 0x1, RZ, 0xc0, !PT ;  /* 0x0000000120297812 */ /* 0x000fe400078ec0ff */
[C---:B------:R-:W-:Y:S01]  /*157d50*/  LOP3.LUT R43, R39.reuse, 0x7ffffffe, RZ, 0xc0, !PT ;  /* 0x7ffffffe272b7812 */ /* 0x040fe200078ec0ff */
[----:B------:R3:W-:Y:S01]  /*157d60*/  STL [R11+0x18], R40 ;  /* 0x000018280b007387 */ /* 0x0007e20000100800 */
[----:B------:R-:W-:-:S02]  /*157d70*/  LOP3.LUT R45, R39, 0x1, RZ, 0xc0, !PT ;  /* 0x00000001272d7812 */ /* 0x000fc400078ec0ff */
[----:B------:R-:W-:Y:S02]  /*157d80*/  LOP3.LUT R36, R13, 0x80000000, R36, 0xf8, !PT ;  /* 0x800000000d247812 */ /* 0x000fe400078ef824 */
[C---:B--2---:R-:W-:Y:S02]  /*157d90*/  LOP3.LUT R44, R38.reuse, 0x7ffffffe, RZ, 0xc0, !PT ;  /* 0x7ffffffe262c7812 */ /* 0x044fe400078ec0ff */
[----:B------:R-:W-:Y:S02]  /*157da0*/  LOP3.LUT R13, R25, 0x7ffffffe, RZ, 0xc0, !PT ;  /* 0x7ffffffe190d7812 */ /* 0x000fe400078ec0ff */
[----:B---3--:R-:W-:Y:S02]  /*157db0*/  LOP3.LUT R40, R38, 0x1, RZ, 0xc0, !PT ;  /* 0x0000000126287812 */ /* 0x008fe400078ec0ff */
[----:B------:R-:W-:Y:S02]  /*157dc0*/  ISETP.NE.U32.AND P1, PT, R41, 0x1, PT ;  /* 0x000000012900780c */ /* 0x000fe40003f25070 */
[----:B------:R-:W-:-:S02]  /*157dd0*/  LOP3.LUT R32, R43, 0x80000000, R32, 0xf8, !PT ;  /* 0x800000002b207812 */ /* 0x000fc400078ef820 */
[----:B------:R-:W-:Y:S02]  /*157de0*/  ISETP.NE.U32.AND P2, PT, R45, 0x1, PT ;  /* 0x000000012d00780c */ /* 0x000fe40003f45070 */
[----:B------:R-:W-:Y:S02]  /*157df0*/  LOP3.LUT R39, R44, 0x80000000, R39, 0xf8, !PT ;  /* 0x800000002c277812 */ /* 0x000fe400078ef827 */
[----:B------:R-:W-:Y:S02]  /*157e00*/  ISETP.NE.U32.AND P3, PT, R40, 0x1, PT ;  /* 0x000000012800780c */ /* 0x000fe40003f65070 */
[----:B------:R-:W-:Y:S02]  /*157e10*/  LOP3.LUT R43, R25, 0x1, RZ, 0xc0, !PT ;  /* 0x00000001192b7812 */ /* 0x000fe400078ec0ff */
[----:B------:R-:W-:Y:S02]  /*157e20*/  LOP3.LUT R41, R13, 0x80000000, R38, 0xf8, !PT ;  /* 0x800000000d297812 */ /* 0x000fe400078ef826 */
[----:B------:R-:W-:-:S02]  /*157e30*/  SHF.R.U32.HI R36, RZ, 0x1, R36 ;  /* 0x00000001ff247819 */ /* 0x000fc40000011624 */
[----:B------:R-:W-:Y:S02]  /*157e40*/  SEL R13, RZ, 0x9908b0df, P1 ;  /* 0x9908b0dfff0d7807 */ /* 0x000fe40000800000 */
[----:B------:R-:W-:Y:S02]  /*157e50*/  SHF.R.U32.HI R32, RZ, 0x1, R32 ;  /* 0x00000001ff207819 */ /* 0x000fe40000011620 */
[----:B------:R-:W-:Y:S02]  /*157e60*/  SEL R38, RZ, 0x9908b0df, P2 ;  /* 0x9908b0dfff267807 */ /* 0x000fe40001000000 */
[----:B------:R-:W-:Y:S02]  /*157e70*/  SHF.R.U32.HI R39, RZ, 0x1, R39 ;  /* 0x00000001ff277819 */ /* 0x000fe40000011627 */
[----:B------:R-:W-:Y:S02]  /*157e80*/  SEL R40, RZ, 0x9908b0df, P3 ;  /* 0x9908b0dfff287807 */ /* 0x000fe40001800000 */
[----:B------:R-:W-:-:S02]  /*157e90*/  ISETP.NE.U32.AND P4, PT, R43, 0x1, PT ;  /* 0x000000012b00780c */ /* 0x000fc40003f85070 */
[----:B------:R-:W-:Y:S02]  /*157ea0*/  LOP3.LUT R36, R36, R13, R37, 0x96, !PT ;  /* 0x0000000d24247212 */ /* 0x000fe400078e9625 */
[----:B------:R-:W-:Y:S02]  /*157eb0*/  SHF.R.U32.HI R44, RZ, 0x1, R41 ;  /* 0x00000001ff2c7819 */ /* 0x000fe40000011629 */
[----:B------:R-:W-:Y:S02]  /*157ec0*/  LOP3.LUT R32, R32, R38, R35, 0x96, !PT ;  /* 0x0000002620207212 */ /* 0x000fe400078e9623 */
[----:B------:R-:W-:Y:S02]  /*157ed0*/  LOP3.LUT R34, R39, R40, R34, 0x96, !PT ;  /* 0x0000002827227212 */ /* 0x000fe400078e9622 */
[----:B------:R-:W-:Y:S02]  /*157ee0*/  LOP3.LUT R13, R31, 0x1, RZ, 0xc0, !PT ;  /* 0x000000011f0d7812 */ /* 0x000fe400078ec0ff */
[----:B------:R-:W-:-:S02]  /*157ef0*/  SEL R41, RZ, 0x9908b0df, P4 ;  /* 0x9908b0dfff297807 */ /* 0x000fc40002000000 */
[----:B------:R-:W-:Y:S02]  /*157f00*/  LOP3.LUT R38, R31, 0x7ffffffe, RZ, 0xc0, !PT ;  /* 0x7ffffffe1f267812 */ /* 0x000fe400078ec0ff */
[----:B------:R-:W-:Y:S01]  /*157f10*/  LOP3.LUT R40, R30, 0x7ffffffe, RZ, 0xc0, !PT ;  /* 0x7ffffffe1e287812 */ /* 0x000fe200078ec0ff */
[----:B------:R2:W-:Y:S01]  /*157f20*/  STL [R11+0x24], R32 ;  /* 0x000024200b007387 */ /* 0x0005e20000100800 */
[----:B------:R-:W-:Y:S02]  /*157f30*/  ISETP.NE.U32.AND P1, PT, R13, 0x1, PT ;  /* 0x000000010d00780c */ /* 0x000fe40003f25070 */
[----:B------:R-:W-:Y:S02]  /*157f40*/  LOP3.LUT R44, R44, R41, R33, 0x96, !PT ;  /* 0x000000292c2c7212 */ /* 0x000fe400078e9621 */
[----:B------:R-:W-:Y:S02]  /*157f50*/  LOP3.LUT R38, R38, 0x80000000, R25, 0xf8, !PT ;  /* 0x8000000026267812 */ /* 0x000fe400078ef819 */
[----:B------:R-:W-:-:S02]  /*157f60*/  LOP3.LUT R40, R40, 0x80000000, R31, 0xf8, !PT ;  /* 0x8000000028287812 */ /* 0x000fc400078ef81f */
[C---:B------:R-:W-:Y:S02]  /*157f70*/  LOP3.LUT R13, R29.reuse, 0x7ffffffe, RZ, 0xc0, !PT ;  /* 0x7ffffffe1d0d7812 */ /* 0x040fe400078ec0ff */
[----:B------:R-:W-:Y:S02]  /*157f80*/  LOP3.LUT R33, R30, 0x1, RZ, 0xc0, !PT ;  /* 0x000000011e217812 */ /* 0x000fe400078ec0ff */
[----:B------:R-:W-:Y:S02]  /*157f90*/  LOP3.LUT R25, R29, 0x1, RZ, 0xc0, !PT ;  /* 0x000000011d197812 */ /* 0x000fe400078ec0ff */
[C---:B--2---:R-:W-:Y:S02]  /*157fa0*/  LOP3.LUT R32, R15.reuse, 0x7ffffffe, RZ, 0xc0, !PT ;  /* 0x7ffffffe0f207812 */ /* 0x044fe400078ec0ff */
[----:B------:R-:W-:Y:S02]  /*157fb0*/  LOP3.LUT R31, R15, 0x1, RZ, 0xc0, !PT ;  /* 0x000000010f1f7812 */ /* 0x000fe400078ec0ff */
[----:B------:R-:W-:-:S02]  /*157fc0*/  LOP3.LUT R13, R13, 0x80000000, R30, 0xf8, !PT ;  /* 0x800000000d0d7812 */ /* 0x000fc400078ef81e */
[----:B------:R-:W-:Y:S02]  /*157fd0*/  ISETP.NE.U32.AND P2, PT, R33, 0x1, PT ;  /* 0x000000012100780c */ /* 0x000fe40003f45070 */
[----:B------:R-:W-:Y:S02]  /*157fe0*/  ISETP.NE.U32.AND P3, PT, R25, 0x1, PT ;  /* 0x000000011900780c */ /* 0x000fe40003f65070 */
[----:B------:R-:W-:Y:S02]  /*157ff0*/  LOP3.LUT R32, R32, 0x80000000, R29, 0xf8, !PT ;  /* 0x8000000020207812 */ /* 0x000fe400078ef81d */
[----:B------:R-:W-:Y:S01]  /*158000*/  ISETP.NE.U32.AND P4, PT, R31, 0x1, PT ;  /* 0x000000011f00780c */ /* 0x000fe20003f85070 */
[----:B------:R2:W-:Y:S01]  /*158010*/  STL [R11+0x28], R34 ;  /* 0x000028220b007387 */ /* 0x0005e20000100800 */
[----:B------:R-:W-:Y:S02]  /*158020*/  SHF.R.U32.HI R25, RZ, 0x1, R38 ;  /* 0x00000001ff197819 */ /* 0x000fe40000011626 */
[----:B------:R-:W-:-:S02]  /*158030*/  SEL R29, RZ, 0x9908b0df, P1 ;  /* 0x9908b0dfff1d7807 */ /* 0x000fc40000800000 */
[----:B------:R-:W-:Y:S02]  /*158040*/  SHF.R.U32.HI R40, RZ, 0x1, R40 ;  /* 0x00000001ff287819 */ /* 0x000fe40000011628 */
[----:B------:R-:W-:Y:S02]  /*158050*/  SEL R31, RZ, 0x9908b0df, P2 ;  /* 0x9908b0dfff1f7807 */ /* 0x000fe40001000000 */
[----:B------:R-:W-:Y:S02]  /*158060*/  SEL R33, RZ, 0x9908b0df, P3 ;  /* 0x9908b0dfff217807 */ /* 0x000fe40001800000 */
[----:B--2---:R-:W-:Y:S02]  /*158070*/  SHF.R.U32.HI R34, RZ, 0x1, R13 ;  /* 0x00000001ff227819 */ /* 0x004fe4000001160d */
[----:B------:R-:W-:Y:S02]  /*158080*/  SHF.R.U32.HI R32, RZ, 0x1, R32 ;  /* 0x00000001ff207819 */ /* 0x000fe40000011620 */
[----:B------:R-:W-:-:S02]  /*158090*/  SEL R13, RZ, 0x9908b0df, P4 ;  /* 0x9908b0dfff0d7807 */ /* 0x000fc40002000000 */
        /* <DEDUP_REMOVED lines=49> */
.L_x_1181:
        /* <DEDUP_REMOVED lines=140> */
.L_x_1179:
[----:B------:R-:W-:Y:S05]  /*158c70*/  BSYNC.RECONVERGENT B0 ;  /* 0x0000000000007941 */ /* 0x000fea0003800200 */
.L_x_1178:
        /* <DEDUP_REMOVED lines=33> */
.L_x_1187:
        /* <DEDUP_REMOVED lines=36> */
.L_x_1185:
        /* <DEDUP_REMOVED lines=172> */
.L_x_1186:
        /* <DEDUP_REMOVED lines=140> */
.L_x_1184:
[----:B--2---:R-:W-:Y:S05]  /*15a450*/  BSYNC.RECONVERGENT B0 ;  /* 0x0000000000007941 */ /* 0x004fea0003800200 */
.L_x_1183:
        /* <DEDUP_REMOVED lines=20> */
.L_x_1182:
[----:B------:R-:W-:-:S09]  /*15a5a0*/  UISETP.GE.AND UP0, UPT, UR8, 0x1, UPT ;  /* 0x000000010800788c */ /* 0x000fd2000bf06270 */
[----:B------:R-:W-:Y:S05]  /*15a5b0*/  BRA.U !UP0, `(.L_x_1188) ;  /* 0x0000001508747547 */ /* 0x000fea000b800000 */
[----:B------:R-:W-:-:S05]  /*15a5c0*/  UMOV UR4, URZ ;  /* 0x000000ff00047c82 */ /* 0x000fca0008000000 */
.L_x_1193:
        /* <DEDUP_REMOVED lines=37> */
.L_x_1191:
        /* <DEDUP_REMOVED lines=167> */
.L_x_1192:
        /* <DEDUP_REMOVED lines=140> */
.L_x_1190:
[----:B------:R-:W-:Y:S05]  /*15bb50*/  BSYNC.RECONVERGENT B0 ;  /* 0x0000000000007941 */ /* 0x000fea0003800200 */
.L_x_1189:
[----:B------:R-:W-:-:S05]  /*15bb60*/  VIADD R28, R28, 0x1 ;  /* 0x000000011c1c7836 */ /* 0x000fca0000000000 */
[----:B------:R3:W-:Y:S01]  /*15bb70*/  STL [R1+0x9c0], R28 ;  /* 0x0009c01c01007387 */ /* 0x0007e20000100800 */
[----:B------:R-:W-:Y:S05]  /*15bb80*/  BRA.U UP1, `(.L_x_1193) ;  /* 0xffffffe901907547 */ /* 0x000fea000b83ffff */
.L_x_1188:
        /* <DEDUP_REMOVED lines=35> */
.L_x_1196:
        /* <DEDUP_REMOVED lines=168> */
.L_x_1197:
        /* <DEDUP_REMOVED lines=136> */
.L_x_1195:
[----:B------:R-:W-:Y:S05]  /*15d0c0*/  BSYNC.RECONVERGENT B0 ;  /* 0x0000000000007941 */ /* 0x000fea0003800200 */
.L_x_1194:
        /* <DEDUP_REMOVED lines=43> */
.L_x_1200:
        /* <DEDUP_REMOVED lines=39> */
[C---:B-----5:R-:W-:Y:S02]  /*15d5f0*/  LOP3.LUT R50, R15.reuse, 0x7ffffffe, RZ, 0xc0, !PT ;  /* 0x7ffffffe0f327812 */ /* 0x060fe400078ec0ff */
        /* <DEDUP_REMOVED lines=17> */
[----:B0-----:R-:W-:-:S02]  /*15d710*/  SHF.R.U32.HI R52, RZ, 0x1, R15 ;  /* 0x00000001ff347819 */ /* 0x001fc4000001160f */
[----:B------:R-:W-:Y:S02]  /*15d720*/  SHF.R.U32.HI R7, RZ, 0x1, R48 ;  /* 0x00000001ff077819 */ /* 0x000fe40000011630 */
[----:B------:R-:W-:Y:S02]  /*15d730*/  SEL R9, RZ, 0x9908b0df, P2 ;  /* 0x9908b0dfff097807 */ /* 0x000fe40001000000 */
[----:B------:R-:W-:Y:S02]  /*15d740*/  LOP3.LUT R52, R52, R11, R25, 0x96, !PT ;  /* 0x0000000b34347212 */ /* 0x000fe400078e9619 */
[C---:B------:R-:W-:Y:S02]  /*15d750*/  LOP3.LUT R11, R30.reuse, 0x1, RZ, 0xc0, !PT ;  /* 0x000000011e0b7812 */ /* 0x040fe400078ec0ff */
        /* <DEDUP_REMOVED lines=16> */
[----:B0-----:R-:W-:Y:S02]  /*15d860*/  LOP3.LUT R46, R32, 0x7ffffffe, RZ, 0xc0, !PT ;  /* 0x7ffffffe202e7812 */ /* 0x001fe400078ec0ff */
        /* <DEDUP_REMOVED lines=19> */
[C---:B0-----:R-:W-:Y:S02]  /*15d9a0*/  LOP3.LUT R28, R40.reuse, 0x7ffffffe, RZ, 0xc0, !PT ;  /* 0x7ffffffe281c7812 */ /* 0x041fe400078ec0ff */
        /* <DEDUP_REMOVED lines=14> */
[----:B0-----:R-:W-:Y:S02]  /*15da90*/  SHF.R.U32.HI R30, RZ, 0x1, R7 ;  /* 0x00000001ff1e7819 */ /* 0x001fe40000011607 */
        /* <DEDUP_REMOVED lines=54> */
.L_x_1201:
        /* <DEDUP_REMOVED lines=27> */
[----:B---3--:R-:W-:Y:S02]  /*15dfb0*/  LOP3.LUT R44, R37, 0x1, RZ, 0xc0, !PT ;  /* 0x00000001252c7812 */ /* 0x008fe400078ec0ff */
        /* <DEDUP_REMOVED lines=41> */
[C---:B---3--:R-:W-:Y:S02]  /*15e250*/  LOP3.LUT R36, R17.reuse, 0x7ffffffe, RZ, 0xc0, !PT ;  /* 0x7ffffffe11247812 */ /* 0x048fe400078ec0ff */
        /* <DEDUP_REMOVED lines=21> */
[----:B---3--:R-:W-:Y:S01]  /*15e3b0*/  LOP3.LUT R34, R23, 0x7ffffffe, RZ, 0xc0, !PT ;  /* 0x7ffffffe17227812 */ /* 0x008fe200078ec0ff */
        /* <DEDUP_REMOVED lines=44> */
.L_x_1199:
[----:B------:R-:W-:Y:S05]  /*15e680*/  BSYNC.RECONVERGENT B0 ;  /* 0x0000000000007941 */ /* 0x000fea0003800200 */
.L_x_1198:
        /* <DEDUP_REMOVED lines=43> */
.L_x_1204:
        /* <DEDUP_REMOVED lines=168> */
.L_x_1205:
        /* <DEDUP_REMOVED lines=136> */
.L_x_1203:
[----:B------:R-:W-:Y:S05]  /*15fc40*/  BSYNC.RECONVERGENT B0 ;  /* 0x0000000000007941 */ /* 0x000fea0003800200 */
.L_x_1202:
        /* <DEDUP_REMOVED lines=43> */
.L_x_1208:
        /* <DEDUP_REMOVED lines=168> */
.L_x_1209:
        /* <DEDUP_REMOVED lines=136> */
.L_x_1207:
[----:B------:R-:W-:Y:S05]  /*161200*/  BSYNC.RECONVERGENT B0 ;  /* 0x0000000000007941 */ /* 0x000fea0003800200 */
.L_x_1206:
        /* <DEDUP_REMOVED lines=43> */
.L_x_1212:
        /* <DEDUP_REMOVED lines=167> */
.L_x_1213:
        /* <DEDUP_REMOVED lines=140> */
.L_x_1211:
[----:B------:R-:W-:Y:S05]  /*1627f0*/  BSYNC.RECONVERGENT B0 ;  /* 0x0000000000007941 */ /* 0x000fea0003800200 */
.L_x_1210:
        /* <DEDUP_REMOVED lines=33> */
.L_x_1219:
        /* <DEDUP_REMOVED lines=36> */
.L_x_1217:
        /* <DEDUP_REMOVED lines=172> */
.L_x_1218:
        /* <DEDUP_REMOVED lines=140> */
.L_x_1216:
[----:B--2---:R-:W-:Y:S05]  /*163fd0*/  BSYNC.RECONVERGENT B0 ;  /* 0x0000000000007941 */ /* 0x004fea0003800200 */
.L_x_1215:
        /* <DEDUP_REMOVED lines=19> */
.L_x_1214:
        /* <DEDUP_REMOVED lines=23> */
.L_x_1220:
        /* <DEDUP_REMOVED lines=32> */
.L_x_1226:
        /* <DEDUP_REMOVED lines=37> */
.L_x_1224:
        /* <DEDUP_REMOVED lines=48> */
[----:B------:R-:W-:Y:S02]  /*1649d0*/  SHF.R.U32.HI R45, RZ, 0x1, R45 ;  /* 0x00000001ff2d7819 */ /* 0x000fe4000001162d */
[----:B------:R-:W-:Y:S02]  /*1649e0*/  SEL R46, RZ, 0x9908b0df, P2 ;  /* 0x9908b0dfff2e7807 */ /* 0x000fe40001000000 */
[----:B------:R-:W-:-:S02]  /*1649f0*/  LOP3.LUT R50, R15, 0x7ffffffe, RZ, 0xc0, !PT ;  /* 0x7ffffffe0f327812 */ /* 0x000fc400078ec0ff */
[----:B------:R-:W-:Y:S02]  /*164a00*/  LOP3.LUT R7, R15, 0x1, RZ, 0xc0, !PT ;  /* 0x000000010f077812 */ /* 0x000fe400078ec0ff */
[C---:B------:R-:W-:Y:S02]  /*164a10*/  LOP3.LUT R52, R17.reuse, 0x7ffffffe, RZ, 0xc0, !PT ;  /* 0x7ffffffe11347812 */ /* 0x040fe400078ec0ff */
[----:B------:R-:W-:Y:S02]  /*164a20*/  LOP3.LUT R9, R17, 0x1, RZ, 0xc0, !PT ;  /* 0x0000000111097812 */ /* 0x000fe400078ec0ff */
[----:B------:R-:W-:Y:S02]  /*164a30*/  LOP3.LUT R46, R45, R46, R11, 0x96, !PT ;  /* 0x0000002e2d2e7212 */ /* 0x000fe400078e960b */
        /* <DEDUP_REMOVED lines=8> */
[----:B------:R-:W-:Y:S02]  /*164ac0*/  SEL R5, RZ, 0x9908b0df, P2 ;  /* 0x9908b0dfff057807 */ /* 0x000fe40001000000 */
[----:B------:R-:W-:Y:S01]  /*164ad0*/  SEL R7, RZ, 0x9908b0df, P3 ;  /* 0x9908b0dfff077807 */ /* 0x000fe20001800000 */
[----:B------:R5:W-:Y:S01]  /*164ae0*/  STL [R3+0x14], R46 ;  /* 0x0000142e03007387 */ /* 0x000be20000100800 */
[----:B---3--:R-:W-:-:S02]  /*164af0*/  SHF.R.U32.HI R42, RZ, 0x1, R50 ;  /* 0x00000001ff2a7819 */ /* 0x008fc40000011632 */
[----:B------:R-:W-:Y:S02]  /*164b00*/  LOP3.LUT R48, R47, R48, R13, 0x96, !PT ;  /* 0x000000302f307212 */ /* 0x000fe400078e960d */
[----:B----4-:R-:W-:Y:S02]  /*164b10*/  SHF.R.U32.HI R44, RZ, 0x1, R52 ;  /* 0x00000001ff2c7819 */ /* 0x010fe40000011634 */
[C---:B------:R-:W-:Y:S02]  /*164b20*/  LOP3.LUT R9, R19.reuse, 0x1, RZ, 0xc0, !PT ;  /* 0x0000000113097812 */ /* 0x040fe400078ec0ff */
[----:B-----5:R-:W-:Y:S02]  /*164b30*/  LOP3.LUT R46, R19, 0x7ffffffe, RZ, 0xc0, !PT ;  /* 0x7ffffffe132e7812 */ /* 0x020fe400078ec0ff */
[----:B------:R-:W-:Y:S02]  /*164b40*/  LOP3.LUT R42, R42, R5, R23, 0x96, !PT ;  /* 0x000000052a2a7212 */ /* 0x000fe400078e9617 */
[----:B------:R-:W-:-:S02]  /*164b50*/  LOP3.LUT R44, R44, R7, R25, 0x96, !PT ;  /* 0x000000072c2c7212 */ /* 0x000fc400078e9619 */
[----:B--2---:R-:W-:Y:S02]  /*164b60*/  LOP3.LUT R7, R28, 0x1, RZ, 0xc0, !PT ;  /* 0x000000011c077812 */ /* 0x004fe400078ec0ff */
[----:B------:R-:W-:Y:S01]  /*164b70*/  LOP3.LUT R5, R29, 0x7ffffffe, RZ, 0xc0, !PT ;  /* 0x7ffffffe1d057812 */ /* 0x000fe200078ec0ff */
[----:B------:R2:W-:Y:S01]  /*164b80*/  STL [R3+0x18], R48 ;  /* 0x0000183003007387 */ /* 0x0005e20000100800 */
[----:B------:R-:W-:Y:S02]  /*164b90*/  LOP3.LUT R46, R46, 0x80000000, R17, 0xf8, !PT ;  /* 0x800000002e2e7812 */ /* 0x000fe400078ef811 */
[----:B------:R-:W-:Y:S02]  /*164ba0*/  ISETP.NE.U32.AND P2, PT, R9, 0x1, PT ;  /* 0x000000010900780c */ /* 0x000fe40003f45070 */
[----:B------:R-:W-:Y:S02]  /*164bb0*/  LOP3.LUT R9, R29, 0x1, RZ, 0xc0, !PT ;  /* 0x000000011d097812 */ /* 0x000fe400078ec0ff */
[----:B------:R-:W-:-:S02]  /*164bc0*/  ISETP.NE.U32.AND P3, PT, R7, 0x1, PT ;  /* 0x000000010700780c */ /* 0x000fc40003f65070 */
[----:B--2---:R-:W-:Y:S02]  /*164bd0*/  LOP3.LUT R48, R28, 0x7ffffffe, RZ, 0xc0, !PT ;  /* 0x7ffffffe1c307812 */ /* 0x004fe400078ec0ff */
[----:B------:R-:W-:Y:S02]  /*164be0*/  LOP3.LUT R28, R5, 0x80000000, R28, 0xf8, !PT ;  /* 0x80000000051c7812 */ /* 0x000fe400078ef81c */
[----:B------:R-:W-:Y:S02]  /*164bf0*/  SHF.R.U32.HI R5, RZ, 0x1, R46 ;  /* 0x00000001ff057819 */ /* 0x000fe4000001162e */
[----:B------:R-:W-:Y:S02]  /*164c00*/  SEL R7, RZ, 0x9908b0df, P2 ;  /* 0x9908b0dfff077807 */ /* 0x000fe40001000000 */
[----:B------:R-:W-:Y:S02]  /*164c10*/  ISETP.NE.U32.AND P4, PT, R9, 0x1, PT ;  /* 0x000000010900780c */ /* 0x000fe40003f85070 */
[----:B------:R-:W-:-:S02]  /*164c20*/  LOP3.LUT R30, R5, R7, R30, 0x96, !PT ;  /* 0x00000007051e7212 */ /* 0x000fc400078e961e */
[----:B------:R-:W-:Y:S02]  /*164c30*/  LOP3.LUT R48, R48, 0x80000000, R19, 0xf8, !PT ;  /* 0x8000000030307812 */ /* 0x000fe400078ef813 */
[----:B------:R-:W-:Y:S02]  /*164c40*/  SHF.R.U32.HI R11, RZ, 0x1, R28 ;  /* 0x00000001ff0b7819 */ /* 0x000fe4000001161c */
[C---:B------:R-:W-:Y:S02]  /*164c50*/  LOP3.LUT R5, R33.reuse, 0x1, RZ, 0xc0, !PT ;  /* 0x0000000121057812 */ /* 0x040fe400078ec0ff */
[----:B------:R-:W-:Y:S02]  /*164c60*/  SEL R13, RZ, 0x9908b0df, P4 ;  /* 0x9908b0dfff0d7807 */ /* 0x000fe40002000000 */
[----:B------:R-:W-:Y:S02]  /*164c70*/  LOP3.LUT R28, R33, 0x7ffffffe, RZ, 0xc0, !PT ;  /* 0x7ffffffe211c7812 */ /* 0x000fe400078ec0ff */
[----:B------:R-:W-:-:S02]  /*164c80*/  LOP3.LUT R7, R34, 0x1, RZ, 0xc0, !PT ;  /* 0x0000000122077812 */ /* 0x000fc400078ec0ff */
[----:B------:R-:W-:Y:S02]  /*164c90*/  SHF.R.U32.HI R48, RZ, 0x1, R48 ;  /* 0x00000001ff307819 */ /* 0x000fe40000011630 */
[----:B------:R-:W-:Y:S02]  /*164ca0*/  SEL R9, RZ, 0x9908b0df, P3 ;  /* 0x9908b0dfff097807 */ /* 0x000fe40001800000 */
[----:B------:R-:W-:Y:S02]  /*164cb0*/  ISETP.NE.U32.AND P4, PT, R5, 0x1, PT ;  /* 0x000000010500780c */ /* 0x000fe40003f85070 */
[----:B------:R-:W-:Y:S02]  /*164cc0*/  LOP3.LUT R32, R11, R13, R32, 0x96, !PT ;  /* 0x0000000d0b207212 */ /* 0x000fe400078e9620 */
[----:B------:R-:W-:Y:S02]  /*164cd0*/  LOP3.LUT R29, R28, 0x80000000, R29, 0xf8, !PT ;  /* 0x800000001c1d7812 */ /* 0x000fe400078ef81d */
[----:B------:R-:W-:-:S02]  /*164ce0*/  LOP3.LUT R5, R35, 0x7ffffffe, RZ, 0xc0, !PT ;  /* 0x7ffffffe23057812 */ /* 0x000fc400078ec0ff */
[----:B------:R-:W-:Y:S02]  /*164cf0*/  ISETP.NE.U32.AND P3, PT, R7, 0x1, PT ;  /* 0x000000010700780c */ /* 0x000fe40003f65070 */
[----:B------:R-:W-:Y:S02]  /*164d00*/  LOP3.LUT R46, R34, 0x7ffffffe, RZ, 0xc0, !PT ;  /* 0x7ffffffe222e7812 */ /* 0x000fe400078ec0ff */
[----:B------:R-:W-:Y:S02]  /*164d10*/  LOP3.LUT R7, R35, 0x1, RZ, 0xc0, !PT ;  /* 0x0000000123077812 */ /* 0x000fe400078ec0ff */
[C---:B------:R-:W-:Y:S02]  /*164d20*/  LOP3.LUT R28, R36.reuse, 0x7ffffffe, RZ, 0xc0, !PT ;  /* 0x7ffffffe241c7812 */ /* 0x040fe400078ec0ff */
[----:B------:R-:W-:Y:S02]  /*164d30*/  LOP3.LUT R11, R36, 0x1, RZ, 0xc0, !PT ;  /* 0x00000001240b7812 */ /* 0x000fe400078ec0ff */
[----:B------:R-:W-:-:S02]  /*164d40*/  LOP3.LUT R48, R48, R9, R31, 0x96, !PT ;  /* 0x0000000930307212 */ /* 0x000fc400078e961f */
[----:B------:R-:W-:Y:S02]  /*164d50*/  LOP3.LUT R5, R5, 0x80000000, R34, 0xf8, !PT ;  /* 0x8000000005057812 */ /* 0x000fe400078ef822 */
[----:B------:R-:W-:Y:S02]  /*164d60*/  SEL R9, RZ, 0x9908b0df, P4 ;  /* 0x9908b0dfff097807 */ /* 0x000fe40002000000 */
        /* <DEDUP_REMOVED lines=10> */
[----:B--2---:R-:W-:Y:S02]  /*164e10*/  SHF.R.U32.HI R32, RZ, 0x1, R5 ;  /* 0x00000001ff207819 */ /* 0x004fe40000011605 */
[----:B------:R-:W-:Y:S02]  /*164e20*/  SHF.R.U32.HI R5, RZ, 0x1, R28 ;  /* 0x00000001ff057819 */ /* 0x000fe4000001161c */
[----:B---3--:R-:W-:Y:S01]  /*164e30*/  SHF.R.U32.HI R30, RZ, 0x1, R29 ;  /* 0x00000001ff1e7819 */ /* 0x008fe2000001161d */
[----:B------:R-:W-:Y:S01]  /*164e40*/  IMAD.MOV.U32 R34, RZ, RZ, R3 ;  /* 0x000000ffff227224 */ /* 0x000fe200078e0003 */
[----:B------:R-:W-:-:S02]  /*164e50*/  LOP3.LUT R38, R11, R13, R38, 0x96, !PT ;  /* 0x0000000d0b267212 */ /* 0x000fc400078e9626 */
[----:B------:R-:W-:Y:S02]  /*164e60*/  LOP3.LUT R30, R30, R9, R37, 0x96, !PT ;  /* 0x000000091e1e7212 */ /* 0x000fe400078e9625 */
[----:B------:R-:W-:Y:S02]  /*164e70*/  LOP3.LUT R32, R32, R15, R39, 0x96, !PT ;  /* 0x0000000f20207212 */ /* 0x000fe400078e9627 */
        /* <DEDUP_REMOVED lines=44> */
.L_x_1225:
        /* <DEDUP_REMOVED lines=140> */
.L_x_1223:
[----:B------:R-:W-:Y:S05]  /*165a00*/  BSYNC.RECONVERGENT B0 ;  /* 0x0000000000007941 */ /* 0x000fea0003800200 */
.L_x_1222:
[----:B------:R-:W-:-:S05]  /*165a10*/  VIADD R28, R28, 0x1 ;  /* 0x000000011c1c7836 */ /* 0x000fca0000000000 */
[----:B------:R3:W-:Y:S01]  /*165a20*/  STL [R1+0x9c0], R28 ;  /* 0x0009c01c01007387 */ /* 0x0007e20000100800 */
[----:B------:R-:W-:Y:S05]  /*165a30*/  @P1 BRA `(.L_x_1226) ;  /* 0xffffffe800901947 */ /* 0x000fea000383ffff */
.L_x_1221:
        /* <DEDUP_REMOVED lines=36> */
.L_x_1229:
        /* <DEDUP_REMOVED lines=168> */
.L_x_1230:
        /* <DEDUP_REMOVED lines=136> */
.L_x_1228:
[----:B------:R-:W-:Y:S05]  /*166f80*/  BSYNC.RECONVERGENT B0 ;  /* 0x0000000000007941 */ /* 0x000fea0003800200 */
.L_x_1227:
        /* <DEDUP_REMOVED lines=43> */
.L_x_1233:
        /* <DEDUP_REMOVED lines=168> */
.L_x_1234:
        /* <DEDUP_REMOVED lines=136> */
.L_x_1232:
[----:B------:R-:W-:Y:S05]  /*168540*/  BSYNC.RECONVERGENT B0 ;  /* 0x0000000000007941 */ /* 0x000fea0003800200 */
.L_x_1231:
        /* <DEDUP_REMOVED lines=43> */
.L_x_1237:
        /* <DEDUP_REMOVED lines=168> */
.L_x_1238:
        /* <DEDUP_REMOVED lines=136> */
.L_x_1236:
[----:B------:R-:W-:Y:S05]  /*169b00*/  BSYNC.RECONVERGENT B0 ;  /* 0x0000000000007941 */ /* 0x000fea0003800200 */
.L_x_1235:
        /* <DEDUP_REMOVED lines=43> */
.L_x_1241:
        /* <DEDUP_REMOVED lines=168> */
.L_x_1242:
        /* <DEDUP_REMOVED lines=136> */
.L_x_1240:
[----:B------:R-:W-:Y:S05]  /*16b0c0*/  BSYNC.RECONVERGENT B0 ;  /* 0x0000000000007941 */ /* 0x000fea0003800200 */
.L_x_1239:
        /* <DEDUP_REMOVED lines=43> */
.L_x_1245:
        /* <DEDUP_REMOVED lines=167> */
.L_x_1246:
        /* <DEDUP_REMOVED lines=140> */
.L_x_1244:
[----:B------:R-:W-:Y:S05]  /*16c6b0*/  BSYNC.RECONVERGENT B0 ;  /* 0x0000000000007941 */ /* 0x000fea0003800200 */
.L_x_1243:
        /* <DEDUP_REMOVED lines=33> */
.L_x_1252:
        /* <DEDUP_REMOVED lines=36> */
.L_x_1250:
        /* <DEDUP_REMOVED lines=172> */
.L_x_1251:
        /* <DEDUP_REMOVED lines=140> */
.L_x_1249:
[----:B--2---:R-:W-:Y:S05]  /*16de90*/  BSYNC.RECONVERGENT B0 ;  /* 0x0000000000007941 */ /* 0x004fea0003800200 */
.L_x_1248:
        /* <DEDUP_REMOVED lines=20> */
.L_x_1247:
[----:B------:R-:W-:-:S09]  /*16dfe0*/  UISETP.GE.AND UP0, UPT, UR8, 0x1, UPT ;  /* 0x000000010800788c */ /* 0x000fd2000bf06270 */
[----:B------:R-:W-:Y:S05]  /*16dff0*/  BRA.U !UP0, `(.L_x_1253) ;  /* 0x0000001508747547 */ /* 0x000fea000b800000 */
[----:B------:R-:W-:-:S05]  /*16e000*/  UMOV UR4, URZ ;  /* 0x000000ff00047c82 */ /* 0x000fca0008000000 */
.L_x_1258:
        /* <DEDUP_REMOVED lines=37> */
.L_x_1256:
        /* <DEDUP_REMOVED lines=167> */
.L_x_1257:
        /* <DEDUP_REMOVED lines=140> */
.L_x_1255:
[----:B------:R-:W-:Y:S05]  /*16f590*/  BSYNC.RECONVERGENT B0 ;  /* 0x0000000000007941 */ /* 0x000fea0003800200 */
.L_x_1254:
[----:B------:R-:W-:-:S05]  /*16f5a0*/  VIADD R28, R28, 0x1 ;  /* 0x000000011c1c7836 */ /* 0x000fca0000000000 */
[----:B------:R3:W-:Y:S01]  /*16f5b0*/  STL [R1+0x9c0], R28 ;  /* 0x0009c01c01007387 */ /* 0x0007e20000100800 */
[----:B------:R-:W-:Y:S05]  /*16f5c0*/  BRA.U UP1, `(.L_x_1258) ;  /* 0xffffffe901907547 */ /* 0x000fea000b83ffff */
.L_x_1253:
        /* <DEDUP_REMOVED lines=35> */
.L_x_1261:
        /* <DEDUP_REMOVED lines=168> */
.L_x_1262:
        /* <DEDUP_REMOVED lines=78> */
[----:B------:R-:W-:Y:S02]  /*170760*/  LOP3.LUT R38, R38, R31, R25, 0x96, !PT ;  /* 0x0000001f26267212 */ /* 0x000fe400078e9619 */
[----:B------:R-:W-:Y:S02]  /*170770*/  SHF.R.U32.HI R25, RZ, 0x1, R40 ;  /* 0x00000001ff197819 */ /* 0x000fe40000011628 */
[----:B------:R-:W-:Y:S02]  /*170780*/  SEL R29, RZ, 0x9908b0df, P2 ;  /* 0x9908b0dfff1d7807 */ /* 0x000fe40001000000 */
[----:B--2---:R-:W-:-:S02]  /*170790*/  LOP3.LUT R36, R33, R30, R32, 0x96, !PT ;  /* 0x0000001e21247212 */ /* 0x004fc400078e9620 */
[----:B------:R-:W-:Y:S02]  /*1707a0*/  LOP3.LUT R30, R19, 0x7ffffffe, RZ, 0xc0, !PT ;  /* 0x7ffffffe131e7812 */ /* 0x000fe400078ec0ff */
[----:B------:R-:W-:Y:S02]  /*1707b0*/  LOP3.LUT R28, R25, R29, R28, 0x96, !PT ;  /* 0x0000001d191c7212 */ /* 0x000fe400078e961c */
[----:B------:R-:W-:Y:S02]  /*1707c0*/  LOP3.LUT R30, R30, 0x80000000, R23, 0xf8, !PT ;  /* 0x800000001e1e7812 */ /* 0x000fe400078ef817 */
[----:B------:R-:W-:Y:S02]  /*1707d0*/  LOP3.LUT R25, R19, 0x1, RZ, 0xc0, !PT ;  /* 0x0000000113197812 */ /* 0x000fe400078ec0ff */
[C---:B------:R-:W-:Y:S02]  /*1707e0*/  LOP3.LUT R32, R15.reuse, 0x7ffffffe, RZ, 0xc0, !PT ;  /* 0x7ffffffe0f207812 */ /* 0x040fe400078ec0ff */
[----:B------:R-:W-:Y:S01]  /*1707f0*/  LOP3.LUT R23, R15, 0x1, RZ, 0xc0, !PT ;  /* 0x000000010f177812 */ /* 0x000fe200078ec0ff */
[----:B------:R2:W-:Y:S01]  /*170800*/  STL [R3], R34 ;  /* 0x0000002203007387 */ /* 0x0005e20000100800 */
[----:B------:R-:W-:-:S02]  /*170810*/  ISETP.NE.U32.AND P4, PT, R25, 0x1, PT ;  /* 0x000000011900780c */ /* 0x000fc40003f85070 */
[----:B------:R-:W-:Y:S01]  /*170820*/  LOP3.LUT R32, R32, 0x80000000, R19, 0xf8, !PT ;  /* 0x8000000020207812 */ /* 0x000fe200078ef813 */
[----:B------:R3:W-:Y:S01]  /*170830*/  STL [R3+0x4], R36 ;  /* 0x0000042403007387 */ /* 0x0007e20000100800 */
[----:B------:R-:W-:Y:S02]  /*170840*/  ISETP.NE.U32.AND P3, PT, R23, 0x1, PT ;  /* 0x000000011700780c */ /* 0x000fe40003f65070 */
[C---:B------:R-:W-:Y:S02]  /*170850*/  LOP3.LUT R19, R17.reuse, 0x1, RZ, 0xc0, !PT ;  /* 0x0000000111137812 */ /* 0x040fe400078ec0ff */
[----:B--2---:R-:W-:Y:S01]  /*170860*/  LOP3.LUT R34, R17, 0x7ffffffe, RZ, 0xc0, !PT ;  /* 0x7ffffffe11227812 */ /* 0x004fe200078ec0ff */
[----:B------:R-:W-:Y:S01]  /*170870*/  UIADD3 UR4, UPT, UPT, UR4, 0xc, URZ ;  /* 0x0000000c04047890 */ /* 0x000fe2000fffe0ff */
[----:B------:R-:W-:Y:S02]  /*170880*/  ISETP.NE.U32.AND P2, PT, R19, 0x1, PT ;  /* 0x000000011300780c */ /* 0x000fe40003f45070 */
[----:B------:R-:W-:-:S02]  /*170890*/  LOP3.LUT R34, R34, 0x80000000, R15, 0xf8, !PT ;  /* 0x8000000022227812 */ /* 0x000fc400078ef80f */
[----:B------:R-:W-:Y:S01]  /*1708a0*/  SEL R15, RZ, 0x9908b0df, P4 ;  /* 0x9908b0dfff0f7807 */ /* 0x000fe20002000000 */
[----:B------:R-:W-:Y:S01]  /*1708b0*/  UISETP.NE.AND UP0, UPT, UR4, 0x18c, UPT ;  /* 0x0000018c0400788c */ /* 0x000fe2000bf05270 */
[----:B------:R-:W-:Y:S02]  /*1708c0*/  SHF.R.U32.HI R30, RZ, 0x1, R30 ;  /* 0x00000001ff1e7819 */ /* 0x000fe4000001161e */
[----:B------:R-:W-:Y:S02]  /*1708d0*/  SHF.R.U32.HI R32, RZ, 0x1, R32 ;  /* 0x00000001ff207819 */ /* 0x000fe40000011620 */
[----:B------:R-:W-:Y:S02]  /*1708e0*/  SHF.R.U32.HI R34, RZ, 0x1, R34 ;  /* 0x00000001ff227819 */ /* 0x000fe40000011622 */
[----:B------:R-:W-:Y:S02]  /*1708f0*/  SEL R19, RZ, 0x9908b0df, P2 ;  /* 0x9908b0dfff137807 */ /* 0x000fe40001000000 */
[----:B------:R-:W-:-:S02]  /*170900*/  LOP3.LUT R30, R30, R15, R13, 0x96, !PT ;  /* 0x0000000f1e1e7212 */ /* 0x000fc400078e960d */
        /* <DEDUP_REMOVED lines=31> */
.L_x_1260:
[----:B------:R-:W-:Y:S05]  /*170b00*/  BSYNC.RECONVERGENT B0 ;  /* 0x0000000000007941 */ /* 0x000fea0003800200 */
.L_x_1259:
        /* <DEDUP_REMOVED lines=43> */
.L_x_1265:
        /* <DEDUP_REMOVED lines=31> */
[----:B----4-:R-:W-:Y:S02]  /*170fb0*/  LOP3.LUT R45, R48, 0x7ffffffe, RZ, 0xc0, !PT ;  /* 0x7ffffffe302d7812 */ /* 0x010fe400078ec0ff */
[----:B------:R-:W-:-:S02]  /*170fc0*/  LOP3.LUT R47, R46, 0x7ffffffe, RZ, 0xc0, !PT ;  /* 0x7ffffffe2e2f7812 */ /* 0x000fc400078ec0ff */
[----:B------:R-:W-:Y:S02]  /*170fd0*/  ISETP.NE.U32.AND P3, PT, R42, 0x1, PT ;  /* 0x000000012a00780c */ /* 0x000fe40003f65070 */
[----:B------:R-:W-:Y:S02]  /*170fe0*/  LOP3.LUT R42, R48, 0x1, RZ, 0xc0, !PT ;  /* 0x00000001302a7812 */ /* 0x000fe400078ec0ff */
[----:B------:R-:W-:Y:S02]  /*170ff0*/  LOP3.LUT R46, R45, 0x80000000, R46, 0xf8, !PT ;  /* 0x800000002d2e7812 */ /* 0x000fe400078ef82e */
[----:B-----5:R-:W-:Y:S02]  /*171000*/  LOP3.LUT R45, R7, 0x1, RZ, 0xc0, !PT ;  /* 0x00000001072d7812 */ /* 0x020fe400078ec0ff */
        /* <DEDUP_REMOVED lines=15> */
[----:B------:R-:W-:Y:S02]  /*171100*/  LOP3.LUT R46, R46, R47, R13, 0x96, !PT ;  /* 0x0000002f2e2e7212 */ /* 0x000fe400078e960d */
[----:B------:R-:W-:Y:S02]  /*171110*/  LOP3.LUT R42, R42, 0x80000000, R7, 0xf8, !PT ;  /* 0x800000002a2a7812 */ /* 0x000fe400078ef807 */
[----:B------:R-:W-:Y:S02]  /*171120*/  ISETP.NE.U32.AND P2, PT, R11, 0x1, PT ;  /* 0x000000010b00780c */ /* 0x000fe40003f45070 */
[C---:B------:R-:W-:Y:S02]  /*171130*/  LOP3.LUT R13, R19.reuse, 0x1, RZ, 0xc0, !PT ;  /* 0x00000001130d7812 */ /* 0x040fe400078ec0ff */
[----:B------:R-:W-:Y:S01]  /*171140*/  LOP3.LUT R50, R19, 0x7ffffffe, RZ, 0xc0, !PT ;  /* 0x7ffffffe13327812 */ /* 0x000fe200078ec0ff */
[----:B------:R0:W-:Y:S01]  /*171150*/  STL [R5+0x10], R44 ;  /* 0x0000102c05007387 */ /* 0x0001e20000100800 */
[----:B------:R-:W-:-:S02]  /*171160*/  SHF.R.U32.HI R42, RZ, 0x1, R42 ;  /* 0x00000001ff2a7819 */ /* 0x000fc4000001162a */
[----:B------:R-:W-:Y:S02]  /*171170*/  SEL R7, RZ, 0x9908b0df, P2 ;  /* 0x9908b0dfff077807 */ /* 0x000fe40001000000 */
[----:B------:R-:W-:Y:S02]  /*171180*/  ISETP.NE.U32.AND P3, PT, R13, 0x1, PT ;  /* 0x000000010d00780c */ /* 0x000fe40003f65070 */
[----:B------:R-:W-:Y:S02]  /*171190*/  LOP3.LUT R50, R50, 0x80000000, R17, 0xf8, !PT ;  /* 0x8000000032327812 */ /* 0x000fe400078ef811 */
[C---:B------:R-:W-:Y:S02]  /*1711a0*/  LOP3.LUT R13, R23.reuse, 0x1, RZ, 0xc0, !PT ;  /* 0x00000001170d7812 */ /* 0x040fe400078ec0ff */
[----:B0-----:R-:W-:Y:S02]  /*1711b0*/  LOP3.LUT R44, R23, 0x7ffffffe, RZ, 0xc0, !PT ;  /* 0x7ffffffe172c7812 */ /* 0x001fe400078ec0ff */
[----:B------:R-:W-:-:S02]  /*1711c0*/  SHF.R.U32.HI R48, RZ, 0x1, R48 ;  /* 0x00000001ff307819 */ /* 0x000fc40000011630 */
[----:B------:R-:W-:Y:S01]  /*1711d0*/  SEL R49, RZ, 0x9908b0df, P4 ;  /* 0x9908b0dfff317807 */ /* 0x000fe20002000000 */
[----:B------:R0:W-:Y:S01]  /*1711e0*/  STL [R5+0xc], R9 ;  /* 0x00000c0905007387 */ /* 0x0001e20000100800 */
[----:B------:R-:W-:Y:S02]  /*1711f0*/  LOP3.LUT R42, R42, R7, R25, 0x96, !PT ;  /* 0x000000072a2a7212 */ /* 0x000fe400078e9619 */
[----:B------:R-:W-:Y:S01]  /*171200*/  LOP3.LUT R7, R29, 0x1, RZ, 0xc0, !PT ;  /* 0x000000011d077812 */ /* 0x000fe200078ec0ff */
[----:B------:R2:W-:Y:S01]  /*171210*/  STL [R5+0x14], R46 ;  /* 0x0000142e05007387 */ /* 0x0005e20000100800 */
[----:B------:R-:W-:Y:S02]  /*171220*/  SEL R11, RZ, 0x9908b0df, P3 ;  /* 0x9908b0dfff0b7807 */ /* 0x000fe40001800000 */
[----:B------:R-:W-:Y:S02]  /*171230*/  LOP3.LUT R44, R44, 0x80000000, R19, 0xf8, !PT ;  /* 0x800000002c2c7812 */ /* 0x000fe400078ef813 */
[----:B------:R-:W-:-:S02]  /*171240*/  ISETP.NE.U32.AND P2, PT, R13, 0x1, PT ;  /* 0x000000010d00780c */ /* 0x000fc40003f45070 */
[----:B0-----:R-:W-:Y:S02]  /*171250*/  SHF.R.U32.HI R9, RZ, 0x1, R50 ;  /* 0x00000001ff097819 */ /* 0x001fe40000011632 */
[----:B------:R-:W-:Y:S02]  /*171260*/  LOP3.LUT R48, R48, R49, R15, 0x96, !PT ;  /* 0x0000003130307212 */ /* 0x000fe400078e960f */
[----:B--2---:R-:W-:Y:S02]  /*171270*/  LOP3.LUT R46, R29, 0x7ffffffe, RZ, 0xc0, !PT ;  /* 0x7ffffffe1d2e7812 */ /* 0x004fe400078ec0ff */
[----:B------:R-:W-:Y:S02]  /*171280*/  ISETP.NE.U32.AND P3, PT, R7, 0x1, PT ;  /* 0x000000010700780c */ /* 0x000fe40003f65070 */
[----:B------:R-:W-:Y:S02]  /*171290*/  LOP3.LUT R28, R9, R11, R28, 0x96, !PT ;  /* 0x0000000b091c7212 */ /* 0x000fe400078e961c */
[----:B------:R-:W-:-:S02]  /*1712a0*/  SHF.R.U32.HI R44, RZ, 0x1, R44 ;  /* 0x00000001ff2c7819 */ /* 0x000fc4000001162c */
[----:B------:R-:W-:Y:S01]  /*1712b0*/  SEL R7, RZ, 0x9908b0df, P2 ;  /* 0x9908b0dfff077807 */ /* 0x000fe20001000000 */
[----:B------:R0:W-:Y:S01]  /*1712c0*/  STL [R5+0x18], R48 ;  /* 0x0000183005007387 */ /* 0x0001e20000100800 */
[----:B------:R-:W-:Y:S02]  /*1712d0*/  LOP3.LUT R9, R30, 0x1, RZ, 0xc0, !PT ;  /* 0x000000011e097812 */ /* 0x000fe400078ec0ff */
[----:B------:R-:W-:Y:S02]  /*1712e0*/  LOP3.LUT R46, R46, 0x80000000, R23, 0xf8, !PT ;  /* 0x800000002e2e7812 */ /* 0x000fe400078ef817 */
[----:B------:R-:W-:Y:S02]  /*1712f0*/  LOP3.LUT R44, R44, R7, R31, 0x96, !PT ;  /* 0x000000072c2c7212 */ /* 0x000fe400078e961f */
[----:B------:R-:W-:Y:S02]  /*171300*/  ISETP.NE.U32.AND P4, PT, R9, 0x1, PT ;  /* 0x000000010900780c */ /* 0x000fe40003f85070 */
[----:B0-----:R-:W-:-:S02]  /*171310*/  LOP3.LUT R48, R30, 0x7ffffffe, RZ, 0xc0, !PT ;  /* 0x7ffffffe1e307812 */ /* 0x001fc400078ec0ff */
[----:B------:R-:W-:Y:S02]  /*171320*/  LOP3.LUT R7, R34, 0x7ffffffe, RZ, 0xc0, !PT ;  /* 0x7ffffffe22077812 */ /* 0x000fe400078ec0ff */
[----:B------:R-:W-:Y:S02]  /*171330*/  SHF.R.U32.HI R9, RZ, 0x1, R46 ;  /* 0x00000001ff097819 */ /* 0x000fe4000001162e */
[----:B------:R-:W-:Y:S02]  /*171340*/  SEL R11, RZ, 0x9908b0df, P3 ;  /* 0x9908b0dfff0b7807 */ /* 0x000fe40001800000 */
[----:B------:R-:W-:Y:S02]  /*171350*/  LOP3.LUT R48, R48, 0x80000000, R29, 0xf8, !PT ;  /* 0x8000000030307812 */ /* 0x000fe400078ef81d */
[----:B------:R-:W-:Y:S02]  /*171360*/  LOP3.LUT R30, R7, 0x80000000, R30, 0xf8, !PT ;  /* 0x80000000071e7812 */ /* 0x000fe400078ef81e */
[----:B------:R-:W-:-:S02]  /*171370*/  LOP3.LUT R32, R9, R11, R32, 0x96, !PT ;  /* 0x0000000b09207212 */ /* 0x000fc400078e9620 */
[C---:B------:R-:W-:Y:S02]  /*171380*/  LOP3.LUT R7, R35.reuse, 0x1, RZ, 0xc0, !PT ;  /* 0x0000000123077812 */ /* 0x040fe400078ec0ff */
[----:B------:R-:W-:Y:S02]  /*171390*/  SHF.R.U32.HI R48, RZ, 0x1, R48 ;  /* 0x00000001ff307819 */ /* 0x000fe40000011630 */
[----:B------:R-:W-:Y:S02]  /*1713a0*/  SEL R13, RZ, 0x9908b0df, P4 ;  /* 0x9908b0dfff0d7807 */ /* 0x000fe40002000000 */
[----:B------:R-:W-:Y:S01]  /*1713b0*/  LOP3.LUT R9, R34, 0x1, RZ, 0xc0, !PT ;  /* 0x0000000122097812 */ /* 0x000fe200078ec0ff */
[----:B------:R0:W-:Y:S01]  /*1713c0*/  STL [R5+0x20], R28 ;  /* 0x0000201c05007387 */ /* 0x0001e20000100800 */
[----:B------:R-:W-:Y:S02]  /*1713d0*/  LOP3.LUT R11, R35, 0x7ffffffe, RZ, 0xc0, !PT ;  /* 0x7ffffffe230b7812 */ /* 0x000fe400078ec0ff */
[----:B------:R-:W-:-:S02]  /*1713e0*/  ISETP.NE.U32.AND P3, PT, R7, 0x1, PT ;  /* 0x000000010700780c */ /* 0x000fc40003f65070 */
[----:B------:R-:W-:Y:S02]  /*1713f0*/  LOP3.LUT R48, R48, R13, R33, 0x96, !PT ;  /* 0x0000000d30307212 */ /* 0x000fe400078e9621 */
[----:B------:R-:W-:Y:S02]  /*171400*/  ISETP.NE.U32.AND P4, PT, R9, 0x1, PT ;  /* 0x000000010900780c */ /* 0x000fe40003f85070 */
[C---:B------:R-:W-:Y:S02]  /*171410*/  LOP3.LUT R7, R37.reuse, 0x7ffffffe, RZ, 0xc0, !PT ;  /* 0x7ffffffe25077812 */ /* 0x040fe400078ec0ff */
[C---:B0-----:R-:W-:Y:S02]  /*171420*/  LOP3.LUT R28, R36.reuse, 0x7ffffffe, RZ, 0xc0, !PT ;  /* 0x7ffffffe241c7812 */ /* 0x041fe400078ec0ff */
[----:B------:R-:W-:Y:S02]  /*171430*/  LOP3.LUT R9, R36, 0x1, RZ, 0xc0, !PT ;  /* 0x0000000124097812 */ /* 0x000fe400078ec0ff */
[----:B------:R-:W-:-:S02]  /*171440*/  LOP3.LUT R13, R37, 0x1, RZ, 0xc0, !PT ;  /* 0x00000001250d7812 */ /* 0x000fc400078ec0ff */
[----:B------:R-:W-:Y:S02]  /*171450*/  LOP3.LUT R34, R11, 0x80000000, R34, 0xf8, !PT ;  /* 0x800000000b227812 */ /* 0x000fe400078ef822 */
[----:B------:R-:W-:Y:S02]  /*171460*/  LOP3.LUT R28, R28, 0x80000000, R35, 0xf8, !PT ;  /* 0x800000001c1c7812 */ /* 0x000fe400078ef823 */
[----:B------:R-:W-:Y:S02]  /*171470*/  LOP3.LUT R7, R7, 0x80000000, R36, 0xf8, !PT ;  /* 0x8000000007077812 */ /* 0x000fe400078ef824 */
[----:B------:R-:W-:Y:S02]  /*171480*/  SEL R11, RZ, 0x9908b0df, P4 ;  /* 0x9908b0dfff0b7807 */ /* 0x000fe40002000000 */
[----:B------:R-:W-:Y:S02]  /*171490*/  ISETP.NE.U32.AND P2, PT, R9, 0x1, PT ;  /* 0x000000010900780c */ /* 0x000fe40003f45070 */
[----:B------:R-:W-:-:S02]  /*1714a0*/  ISETP.NE.U32.AND P4, PT, R13, 0x1, PT ;  /* 0x000000010d00780c */ /* 0x000fc40003f85070 */
[----:B------:R-:W-:Y:S02]  /*1714b0*/  SHF.R.U32.HI R15, RZ, 0x1, R28 ;  /* 0x00000001ff0f7819 */ /* 0x000fe4000001161c */
[----:B------:R-:W-:Y:S02]  /*1714c0*/  SHF.R.U32.HI R28, RZ, 0x1, R7 ;  /* 0x00000001ff1c7819 */ /* 0x000fe40000011607 */
[----:B------:R-:W-:Y:S02]  /*1714d0*/  SHF.R.U32.HI R9, RZ, 0x1, R30 ;  /* 0x00000001ff097819 */ /* 0x000fe4000001161e */
[----:B------:R-:W-:Y:S02]  /*1714e0*/  SHF.R.U32.HI R34, RZ, 0x1, R34 ;  /* 0x00000001ff227819 */ /* 0x000fe40000011622 */
[----:B------:R-:W-:Y:S02]  /*1714f0*/  SEL R13, RZ, 0x9908b0df, P3 ;  /* 0x9908b0dfff0d7807 */ /* 0x000fe40001800000 */
        /* <DEDUP_REMOVED lines=52> */
.L_x_1266:
        /* <DEDUP_REMOVED lines=55> */
[----:B------:R-:W-:Y:S02]  /*171bb0*/  SHF.R.U32.HI R34, RZ, 0x1, R41 ;  /* 0x00000001ff227819 */ /* 0x000fe40000011629 */
[----:B------:R-:W-:Y:S02]  /*171bc0*/  SEL R37, RZ, 0x9908b0df, P2 ;  /* 0x9908b0dfff257807 */ /* 0x000fe40001000000 */
[----:B------:R-:W-:Y:S02]  /*171bd0*/  LOP3.LUT R36, R40, R36, R39, 0x96, !PT ;  /* 0x0000002428247212 */ /* 0x000fe400078e9627 */
[----:B------:R-:W-:Y:S02]  /*171be0*/  LOP3.LUT R34, R34, R37, R35, 0x96, !PT ;  /* 0x0000002522227212 */ /* 0x000fe400078e9623 */
[----:B------:R-:W-:Y:S02]  /*171bf0*/  LOP3.LUT R35, R32, 0x1, RZ, 0xc0, !PT ;  /* 0x0000000120237812 */ /* 0x000fe400078ec0ff */
[----:B------:R-:W-:-:S02]  /*171c00*/  LOP3.LUT R37, R30, 0x7ffffffe, RZ, 0xc0, !PT ;  /* 0x7ffffffe1e257812 */ /* 0x000fc400078ec0ff */
[----:B------:R-:W-:Y:S01]  /*171c10*/  LOP3.LUT R39, R30, 0x1, RZ, 0xc0, !PT ;  /* 0x000000011e277812 */ /* 0x000fe200078ec0ff */
[----:B------:R3:W-:Y:S01]  /*171c20*/  STL [R5+-0x8], R36 ;  /* 0xfffff82405007387 */ /* 0x0007e20000100800 */
[----:B------:R-:W-:Y:S02]  /*171c30*/  LOP3.LUT R40, R32, 0x7ffffffe, RZ, 0xc0, !PT ;  /* 0x7ffffffe20287812 */ /* 0x000fe400078ec0ff */
[----:B------:R-:W-:Y:S02]  /*171c40*/  ISETP.NE.U32.AND P2, PT, R35, 0x1, PT ;  /* 0x000000012300780c */ /* 0x000fe40003f45070 */
[----:B------:R-:W-:Y:S02]  /*171c50*/  LOP3.LUT R37, R37, 0x80000000, R32, 0xf8, !PT ;  /* 0x8000000025257812 */ /* 0x000fe400078ef820 */
[----:B------:R-:W-:Y:S02]  /*171c60*/  ISETP.NE.U32.AND P3, PT, R39, 0x1, PT ;  /* 0x000000012700780c */ /* 0x000fe40003f65070 */
[----:B------:R-:W-:-:S02]  /*171c70*/  LOP3.LUT R39, R9, 0x7ffffffe, RZ, 0xc0, !PT ;  /* 0x7ffffffe09277812 */ /* 0x000fc400078ec0ff */
[----:B---3--:R-:W-:Y:S02]  /*171c80*/  LOP3.LUT R36, R9, 0x1, RZ, 0xc0, !PT ;  /* 0x0000000109247812 */ /* 0x008fe400078ec0ff */
[----:B------:R-:W-:Y:S02]  /*171c90*/  LOP3.LUT R40, R40, 0x80000000, R31, 0xf8, !PT ;  /* 0x8000000028287812 */ /* 0x000fe400078ef81f */
[----:B------:R-:W-:Y:S02]  /*171ca0*/  SEL R31, RZ, 0x9908b0df, P2 ;  /* 0x9908b0dfff1f7807 */ /* 0x000fe40001000000 */
[----:B------:R-:W-:Y:S02]  /*171cb0*/  SHF.R.U32.HI R32, RZ, 0x1, R37 ;  /* 0x00000001ff207819 */ /* 0x000fe40000011625 */
[----:B------:R-:W-:Y:S02]  /*171cc0*/  SEL R35, RZ, 0x9908b0df, P3 ;  /* 0x9908b0dfff237807 */ /* 0x000fe40001800000 */
[----:B------:R-:W-:-:S02]  /*171cd0*/  LOP3.LUT R39, R39, 0x80000000, R30, 0xf8, !PT ;  /* 0x8000000027277812 */ /* 0x000fc400078ef81e */
[----:B------:R-:W-:Y:S02]  /*171ce0*/  ISETP.NE.U32.AND P2, PT, R36, 0x1, PT ;  /* 0x000000012400780c */ /* 0x000fe40003f45070 */
[----:B------:R-:W-:Y:S02]  /*171cf0*/  LOP3.LUT R30, R23, 0x7ffffffe, RZ, 0xc0, !PT ;  /* 0x7ffffffe171e7812 */ /* 0x000fe400078ec0ff */
[----:B------:R-:W-:Y:S02]  /*171d00*/  LOP3.LUT R36, R32, R35, R29, 0x96, !PT ;  /* 0x0000002320247212 */ /* 0x000fe400078e961d */
[----:B------:R-:W-:Y:S02]  /*171d10*/  SHF.R.U32.HI R39, RZ, 0x1, R39 ;  /* 0x00000001ff277819 */ /* 0x000fe40000011627 */
[----:B------:R-:W-:Y:S02]  /*171d20*/  SEL R29, RZ, 0x9908b0df, P2 ;  /* 0x9908b0dfff1d7807 */ /* 0x000fe40001000000 */
[----:B------:R-:W-:Y:S01]  /*171d30*/  LOP3.LUT R30, R30, 0x80000000, R9, 0xf8, !PT ;  /* 0x800000001e1e7812 */ /* 0x000fe200078ef809 */
[----:B------:R3:W-:Y:S01]  /*171d40*/  STL [R5], R34 ;  /* 0x0000002205007387 */ /* 0x0007e20000100800 */
[----:B------:R-:W-:-:S02]  /*171d50*/  LOP3.LUT R9, R19, 0x1, RZ, 0xc0, !PT ;  /* 0x0000000113097812 */ /* 0x000fc400078ec0ff */
[----:B------:R-:W-:Y:S02]  /*171d60*/  LOP3.LUT R28, R39, R29, R28, 0x96, !PT ;  /* 0x0000001d271c7212 */ /* 0x000fe400078e961c */
[----:B------:R-:W-:Y:S02]  /*171d70*/  LOP3.LUT R29, R23, 0x1, RZ, 0xc0, !PT ;  /* 0x00000001171d7812 */ /* 0x000fe400078ec0ff */
[----:B------:R-:W-:Y:S02]  /*171d80*/  ISETP.NE.U32.AND P3, PT, R9, 0x1, PT ;  /* 0x000000010900780c */ /* 0x000fe40003f65070 */
[C---:B---3--:R-:W-:Y:S01]  /*171d90*/  LOP3.LUT R34, R25.reuse, 0x7ffffffe, RZ, 0xc0, !PT ;  /* 0x7ffffffe19227812 */ /* 0x048fe200078ec0ff */
[----:B------:R2:W-:Y:S01]  /*171da0*/  STL [R5+0x8], R36 ;  /* 0x0000082405007387 */ /* 0x0005e20000100800 */
[----:B------:R-:W-:Y:S02]  /*171db0*/  LOP3.LUT R9, R25, 0x1, RZ, 0xc0, !PT ;  /* 0x0000000119097812 */ /* 0x000fe400078ec0ff */
[----:B------:R-:W-:-:S02]  /*171dc0*/  LOP3.LUT R32, R19, 0x7ffffffe, RZ, 0xc0, !PT ;  /* 0x7ffffffe13207812 */ /* 0x000fc400078ec0ff */
[----:B------:R-:W-:Y:S02]  /*171dd0*/  ISETP.NE.U32.AND P4, PT, R29, 0x1, PT ;  /* 0x000000011d00780c */ /* 0x000fe40003f85070 */
[----:B------:R-:W-:Y:S01]  /*171de0*/  LOP3.LUT R34, R34, 0x80000000, R19, 0xf8, !PT ;  /* 0x8000000022227812 */ /* 0x000fe200078ef813 */
[----:B------:R-:W-:Y:S01]  /*171df0*/  UIADD3 UR4, UPT, UPT, UR4, 0xc, URZ ;  /* 0x0000000c04047890 */ /* 0x000fe2000fffe0ff */
[----:B------:R-:W-:Y:S02]  /*171e00*/  ISETP.NE.U32.AND P2, PT, R9, 0x1, PT ;  /* 0x000000010900780c */ /* 0x000fe40003f45070 */
[----:B------:R-:W-:Y:S02]  /*171e10*/  SEL R9, RZ, 0x9908b0df, P4 ;  /* 0x9908b0dfff097807 */ /* 0x000fe40002000000 */
[----:B------:R-:W-:Y:S01]  /*171e20*/  LOP3.LUT R32, R32, 0x80000000, R23, 0xf8, !PT ;  /* 0x8000000020207812 */ /* 0x000fe200078ef817 */
[----:B------:R-:W-:Y:S01]  /*171e30*/  UISETP.NE.AND UP0, UPT, UR4, 0x18c, UPT ;  /* 0x0000018c0400788c */ /* 0x000fe2000bf05270 */
[----:B------:R-:W-:-:S02]  /*171e40*/  SHF.R.U32.HI R40, RZ, 0x1, R40 ;  /* 0x00000001ff287819 */ /* 0x000fc40000011628 */
[----:B------:R-:W-:Y:S02]  /*171e50*/  SHF.R.U32.HI R30, RZ, 0x1, R30 ;  /* 0x00000001ff1e7819 */ /* 0x000fe4000001161e */
[----:B------:R-:W-:Y:S02]  /*171e60*/  SHF.R.U32.HI R32, RZ, 0x1, R32 ;  /* 0x00000001ff207819 */ /* 0x000fe40000011620 */
[----:B------:R-:W-:Y:S02]  /*171e70*/  SHF.R.U32.HI R34, RZ, 0x1, R34 ;  /* 0x00000001ff227819 */ /* 0x000fe40000011622 */
[----:B------:R-:W-:Y:S02]  /*171e80*/  SEL R23, RZ, 0x9908b0df, P2 ;  /* 0x9908b0dfff177807 */ /* 0x000fe40001000000 */
[----:B------:R-:W-:Y:S02]  /*171e90*/  LOP3.LUT R40, R40, R31, R33, 0x96, !PT ;  /* 0x0000001f28287212 */ /* 0x000fe400078e9621 */
[----:B------:R-:W-:-:S02]  /*171ea0*/  LOP3.LUT R30, R30, R9, R17, 0x96, !PT ;  /* 0x000000091e1e7212 */ /* 0x000fc400078e9611 */
        /* <DEDUP_REMOVED lines=33> */
.L_x_1264:
[----:B------:R-:W-:Y:S05]  /*1720c0*/  BSYNC.RECONVERGENT B0 ;  /* 0x0000000000007941 */ /* 0x000fea0003800200 */
.L_x_1263:
        /* <DEDUP_REMOVED lines=43> */
.L_x_1269:
        /* <DEDUP_REMOVED lines=66> */
[C---:B--2---:R-:W-:Y:S02]  /*1727a0*/  LOP3.LUT R38, R32.reuse, 0x7ffffffe, RZ, 0xc0, !PT ;  /* 0x7ffffffe20267812 */ /* 0x044fe400078ec0ff */
        /* <DEDUP_REMOVED lines=8> */
[----:B--2---:R-:W-:Y:S02]  /*172830*/  LOP3.LUT R42, R35, 0x1, RZ, 0xc0, !PT ;  /* 0x00000001232a7812 */ /* 0x004fe400078ec0ff */
[----:B------:R-:W-:Y:S02]  /*172840*/  SHF.R.U32.HI R41, RZ, 0x1, R41 ;  /* 0x00000001ff297819 */ /* 0x000fe40000011629 */
[----:B------:R-:W-:-:S02]  /*172850*/  LOP3.LUT R35, R17, 0x80000000, R32, 0xf8, !PT ;  /* 0x8000000011237812 */ /* 0x000fc400078ef820 */
[----:B------:R-:W-:Y:S02]  /*172860*/  ISETP.NE.U32.AND P2, PT, R42, 0x1, PT ;  /* 0x000000012a00780c */ /* 0x000fe40003f45070 */
[----:B------:R-:W-:Y:S02]  /*172870*/  SHF.R.U32.HI R38, RZ, 0x1, R38 ;  /* 0x00000001ff267819 */ /* 0x000fe40000011626 */
[----:B------:R-:W-:Y:S02]  /*172880*/  SEL R32, RZ, 0x9908b0df, P3 ;  /* 0x9908b0dfff207807 */ /* 0x000fe40001800000 */
[----:B------:R-:W-:Y:S02]  /*172890*/  LOP3.LUT R30, R41, R39, R30, 0x96, !PT ;  /* 0x00000027291e7212 */ /* 0x000fe400078e961e */
        /* <DEDUP_REMOVED lines=8> */
[----:B------:R-:W-:Y:S02]  /*172920*/  LOP3.LUT R38, R38, 0x80000000, R29, 0xf8, !PT ;  /* 0x8000000026267812 */ /* 0x000fe400078ef81d */
[C---:B------:R-:W-:Y:S02]  /*172930*/  LOP3.LUT R42, R23.reuse, 0x7ffffffe, RZ, 0xc0, !PT ;  /* 0x7ffffffe172a7812 */ /* 0x040fe400078ec0ff */
[----:B------:R-:W-:Y:S01]  /*172940*/  LOP3.LUT R29, R23, 0x1, RZ, 0xc0, !PT ;  /* 0x00000001171d7812 */ /* 0x000fe200078ec0ff */
[----:B------:R2:W-:Y:S01]  /*172950*/  STL [R7+0x20], R30 ;  /* 0x0000201e07007387 */ /* 0x0005e20000100800 */
[----:B------:R-:W-:Y:S02]  /*172960*/  SEL R37, RZ, 0x9908b0df, P4 ;  /* 0x9908b0dfff257807 */ /* 0x000fe40002000000 */
[----:B------:R-:W-:Y:S02]  /*172970*/  ISETP.NE.U32.AND P4, PT, R17, 0x1, PT ;  /* 0x000000011100780c */ /* 0x000fe40003f85070 */
[----:B------:R-:W-:-:S02]  /*172980*/  LOP3.LUT R42, R42, 0x80000000, R25, 0xf8, !PT ;  /* 0x800000002a2a7812 */ /* 0x000fc400078ef819 */
[----:B------:R-:W-:Y:S02]  /*172990*/  ISETP.NE.U32.AND P3, PT, R29, 0x1, PT ;  /* 0x000000011d00780c */ /* 0x000fe40003f65070 */
[C---:B------:R-:W-:Y:S02]  /*1729a0*/  LOP3.LUT R17, R9.reuse, 0x7ffffffe, RZ, 0xc0, !PT ;  /* 0x7ffffffe09117812 */ /* 0x040fe400078ec0ff */
[C---:B--2---:R-:W-:Y:S02]  /*1729b0*/  LOP3.LUT R30, R28.reuse, 0x7ffffffe, RZ, 0xc0, !PT ;  /* 0x7ffffffe1c1e7812 */ /* 0x044fe400078ec0ff */
[----:B------:R-:W-:Y:S02]  /*1729c0*/  LOP3.LUT R25, R28, 0x1, RZ, 0xc0, !PT ;  /* 0x000000011c197812 */ /* 0x000fe400078ec0ff */
[----:B------:R-:W-:Y:S02]  /*1729d0*/  LOP3.LUT R29, R9, 0x1, RZ, 0xc0, !PT ;  /* 0x00000001091d7812 */ /* 0x000fe400078ec0ff */
[----:B------:R-:W-:-:S02]  /*1729e0*/  LOP3.LUT R30, R30, 0x80000000, R23, 0xf8, !PT ;  /* 0x800000001e1e7812 */ /* 0x000fc400078ef817 */
        /* <DEDUP_REMOVED lines=8> */
[----:B------:R-:W-:Y:S02]  /*172a70*/  SEL R25, RZ, 0x9908b0df, P3 ;  /* 0x9908b0dfff197807 */ /* 0x000fe40001800000 */
[----:B------:R-:W-:Y:S02]  /*172a80*/  SHF.R.U32.HI R30, RZ, 0x1, R30 ;  /* 0x00000001ff1e7819 */ /* 0x000fe4000001161e */
[----:B------:R-:W-:Y:S02]  /*172a90*/  SEL R29, RZ, 0x9908b0df, P2 ;  /* 0x9908b0dfff1d7807 */ /* 0x000fe40001000000 */
[----:B------:R-:W-:Y:S01]  /*172aa0*/  SEL R17, RZ, 0x9908b0df, P4 ;  /* 0x9908b0dfff117807 */ /* 0x000fe20002000000 */
[----:B------:R2:W-:Y:S01]  /*172ab0*/  STL [R7+0x28], R32 ;  /* 0x0000282007007387 */ /* 0x0005e20000100800 */
[----:B------:R-:W-:-:S02]  /*172ac0*/  LOP3.LUT R34, R35, R37, R34, 0x96, !PT ;  /* 0x0000002523227212 */ /* 0x000fc400078e9622 */
        /* <DEDUP_REMOVED lines=51> */
.L_x_1270:
        /* <DEDUP_REMOVED lines=71> */
[----:B------:R-:W-:Y:S01]  /*173270*/  ISETP.NE.U32.AND P2, PT, R19, 0x1, PT ;  /* 0x000000011300780c */ /* 0x000fe20003f45070 */
[----:B------:R2:W-:Y:S01]  /*173280*/  STL [R7+-0x8], R28 ;  /* 0xfffff81c07007387 */ /* 0x0005e20000100800 */
[----:B------:R-:W-:Y:S02]  /*173290*/  LOP3.LUT R34, R11, R13, R34, 0x96, !PT ;  /* 0x0000000d0b227212 */ /* 0x000fe400078e9622 */
[----:B------:R-:W-:-:S02]  /*1732a0*/  LOP3.LUT R50, R32, 0x7ffffffe, RZ, 0xc0, !PT ;  /* 0x7ffffffe20327812 */ /* 0x000fc400078ec0ff */
[----:B------:R-:W-:Y:S02]  /*1732b0*/  SEL R11, RZ, 0x9908b0df, P2 ;  /* 0x9908b0dfff0b7807 */ /* 0x000fe40001000000 */
[----:B--2---:R-:W-:Y:S02]  /*1732c0*/  SHF.R.U32.HI R28, RZ, 0x1, R17 ;  /* 0x00000001ff1c7819 */ /* 0x004fe40000011611 */
[----:B------:R-:W-:Y:S02]  /*1732d0*/  LOP3.LUT R50, R50, 0x80000000, R31, 0xf8, !PT ;  /* 0x8000000032327812 */ /* 0x000fe400078ef81f */
[----:B------:R-:W-:Y:S02]  /*1732e0*/  LOP3.LUT R28, R28, R11, R37, 0x96, !PT ;  /* 0x0000000b1c1c7212 */ /* 0x000fe400078e9625 */
[----:B------:R-:W-:Y:S02]  /*1732f0*/  LOP3.LUT R11, R36, 0x1, RZ, 0xc0, !PT ;  /* 0x00000001240b7812 */ /* 0x000fe400078ec0ff */
[----:B------:R-:W-:-:S02]  /*173300*/  SHF.R.U32.HI R50, RZ, 0x1, R50 ;  /* 0x00000001ff327819 */ /* 0x000fc40000011632 */
[----:B------:R-:W-:Y:S02]  /*173310*/  SEL R15, RZ, 0x9908b0df, P3 ;  /* 0x9908b0dfff0f7807 */ /* 0x000fe40001800000 */
[----:B------:R-:W-:Y:S02]  /*173320*/  LOP3.LUT R13, R38, 0x7ffffffe, RZ, 0xc0, !PT ;  /* 0x7ffffffe260d7812 */ /* 0x000fe400078ec0ff */
[----:B------:R-:W-:Y:S02]  /*173330*/  ISETP.NE.U32.AND P4, PT, R11, 0x1, PT ;  /* 0x000000010b00780c */ /* 0x000fe40003f85070 */
[----:B------:R-:W-:Y:S02]  /*173340*/  LOP3.LUT R11, R39, 0x7ffffffe, RZ, 0xc0, !PT ;  /* 0x7ffffffe270b7812 */ /* 0x000fe400078ec0ff */
[----:B------:R-:W-:Y:S02]  /*173350*/  LOP3.LUT R32, R36, 0x7ffffffe, RZ, 0xc0, !PT ;  /* 0x7ffffffe24207812 */ /* 0x000fe400078ec0ff */
[----:B------:R-:W-:-:S02]  /*173360*/  LOP3.LUT R50, R50, R15, R35, 0x96, !PT ;  /* 0x0000000f32327212 */ /* 0x000fc400078e9623 */
[----:B------:R-:W-:Y:S01]  /*173370*/  LOP3.LUT R36, R13, 0x80000000, R36, 0xf8, !PT ;  /* 0x800000000d247812 */ /* 0x000fe200078ef824 */
[----:B------:R3:W-:Y:S01]  /*173380*/  STL [R7], R30 ;  /* 0x0000001e07007387 */ /* 0x0007e20000100800 */
[----:B------:R-:W-:Y:S02]  /*173390*/  LOP3.LUT R15, R38, 0x1, RZ, 0xc0, !PT ;  /* 0x00000001260f7812 */ /* 0x000fe400078ec0ff */
[----:B------:R-:W-:Y:S02]  /*1733a0*/  LOP3.LUT R13, R39, 0x1, RZ, 0xc0, !PT ;  /* 0x00000001270d7812 */ /* 0x000fe400078ec0ff */
[----:B------:R-:W-:Y:S01]  /*1733b0*/  LOP3.LUT R38, R11, 0x80000000, R38, 0xf8, !PT ;  /* 0x800000000b267812 */ /* 0x000fe200078ef826 */
[----:B------:R-:W-:Y:S01]  /*1733c0*/  UIADD3 UR4, UPT, UPT, UR4, 0xc, URZ ;  /* 0x0000000c04047890 */ /* 0x000fe2000fffe0ff */
[----:B------:R-:W-:Y:S02]  /*1733d0*/  ISETP.NE.U32.AND P2, PT, R13, 0x1, PT ;  /* 0x000000010d00780c */ /* 0x000fe40003f45070 */
[----:B------:R-:W-:-:S02]  /*1733e0*/  SEL R13, RZ, 0x9908b0df, P4 ;  /* 0x9908b0dfff0d7807 */ /* 0x000fc40002000000 */
[----:B------:R-:W-:Y:S02]  /*1733f0*/  LOP3.LUT R32, R32, 0x80000000, R33, 0xf8, !PT ;  /* 0x8000000020207812 */ /* 0x000fe400078ef821 */
        /* <DEDUP_REMOVED lines=40> */
.L_x_1268:
[----:B------:R-:W-:Y:S05]  /*173680*/  BSYNC.RECONVERGENT B0 ;  /* 0x0000000000007941 */ /* 0x000fea0003800200 */
.L_x_1267:
        /* <DEDUP_REMOVED lines=43> */
.L_x_1273:
[----:B---3--:R-:W3:Y:S04]  /*173940*/  LDL R46, [R9+0x10] ;  /* 0x00001000092e7983 */ /* 0x008ee80000100800 */
[----:B------:R-:W4:Y:S04]  /*173950*/  LDL R47, [R9+0x640] ;  /* 0x00064000092f7983 */ /* 0x000f280000100800 */
[----:B------:R-:W5:Y:S04]  /*173960*/  LDL R43, [R9+0x14] ;  /* 0x00001400092b7983 */ /* 0x000f680000100800 */
[----:B------:R-:W4:Y:S04]  /*173970*/  LDL R45, [R9+0x18] ;  /* 0x00001800092d7983 */ /* 0x000f280000100800 */
        /* <DEDUP_REMOVED lines=28> */
[----:B-----5:R-:W-:-:S02]  /*173b40*/  LOP3.LUT R49, R43, 0x7ffffffe, RZ, 0xc0, !PT ;  /* 0x7ffffffe2b317812 */ /* 0x020fc400078ec0ff */
[----:B----4-:R-:W-:Y:S02]  /*173b50*/  LOP3.LUT R47, R48, R11, R47, 0x96, !PT ;  /* 0x0000000b302f7212 */ /* 0x010fe400078e962f */
[----:B------:R-:W-:Y:S02]  /*173b60*/  LOP3.LUT R48, R43, 0x1, RZ, 0xc0, !PT ;  /* 0x000000012b307812 */ /* 0x000fe400078ec0ff */
[----:B------:R-:W-:Y:S02]  /*173b70*/  LOP3.LUT R11, R45, 0x7ffffffe, RZ, 0xc0, !PT ;  /* 0x7ffffffe2d0b7812 */ /* 0x000fe400078ec0ff */
[----:B------:R-:W-:Y:S02]  /*173b80*/  LOP3.LUT R49, R49, 0x80000000, R46, 0xf8, !PT ;  /* 0x8000000031317812 */ /* 0x000fe400078ef82e */
[----:B------:R-:W-:Y:S02]  /*173b90*/  ISETP.NE.U32.AND P2, PT, R48, 0x1, PT ;  /* 0x000000013000780c */ /* 0x000fe40003f45070 */
[----:B------:R-:W-:-:S02]  /*173ba0*/  LOP3.LUT R11, R11, 0x80000000, R43, 0xf8, !PT ;  /* 0x800000000b0b7812 */ /* 0x000fc400078ef82b */
[----:B------:R-:W-:Y:S02]  /*173bb0*/  LOP3.LUT R46, R45, 0x1, RZ, 0xc0, !PT ;  /* 0x000000012d2e7812 */ /* 0x000fe400078ec0ff */
        /* <DEDUP_REMOVED lines=27> */
[----:B---3--:R-:W-:Y:S01]  /*173d70*/  LOP3.LUT R42, R37, 0x7ffffffe, RZ, 0xc0, !PT ;  /* 0x7ffffffe252a7812 */ /* 0x008fe200078ec0ff */
[----:B------:R3:W-:Y:S01]  /*173d80*/  STL [R9+0x10], R43 ;  /* 0x0000102b09007387 */ /* 0x0007e20000100800 */
[----:B------:R-:W-:Y:S02]  /*173d90*/  LOP3.LUT R38, R11, R39, R38, 0x96, !PT ;  /* 0x000000270b267212 */ /* 0x000fe400078e9626 */
[----:B--2---:R-:W-:-:S02]  /*173da0*/  LOP3.LUT R32, R41, R40, R32, 0x96, !PT ;  /* 0x0000002829207212 */ /* 0x004fc400078e9620 */
[----:B------:R-:W-:Y:S02]  /*173db0*/  LOP3.LUT R42, R42, 0x80000000, R23, 0xf8, !PT ;  /* 0x800000002a2a7812 */ /* 0x000fe400078ef817 */
[C---:B------:R-:W-:Y:S02]  /*173dc0*/  LOP3.LUT R40, R34.reuse, 0x7ffffffe, RZ, 0xc0, !PT ;  /* 0x7ffffffe22287812 */ /* 0x040fe400078ec0ff */
[----:B------:R-:W-:Y:S02]  /*173dd0*/  LOP3.LUT R23, R34, 0x1, RZ, 0xc0, !PT ;  /* 0x0000000122177812 */ /* 0x000fe400078ec0ff */
[----:B------:R-:W-:Y:S02]  /*173de0*/  LOP3.LUT R11, R31, 0x7ffffffe, RZ, 0xc0, !PT ;  /* 0x7ffffffe1f0b7812 */ /* 0x000fe400078ec0ff */
[----:B---3--:R-:W-:Y:S02]  /*173df0*/  LOP3.LUT R43, R37, 0x1, RZ, 0xc0, !PT ;  /* 0x00000001252b7812 */ /* 0x008fe400078ec0ff */
[----:B------:R-:W-:-:S02]  /*173e00*/  LOP3.LUT R39, R31, 0x1, RZ, 0xc0, !PT ;  /* 0x000000011f277812 */ /* 0x000fc400078ec0ff */
[----:B------:R-:W-:Y:S02]  /*173e10*/  LOP3.LUT R40, R40, 0x80000000, R37, 0xf8, !PT ;  /* 0x8000000028287812 */ /* 0x000fe400078ef825 */
[----:B------:R-:W-:Y:S02]  /*173e20*/  ISETP.NE.U32.AND P3, PT, R23, 0x1, PT ;  /* 0x000000011700780c */ /* 0x000fe40003f65070 */
[----:B------:R-:W-:Y:S02]  /*173e30*/  LOP3.LUT R34, R11, 0x80000000, R34, 0xf8, !PT ;  /* 0x800000000b227812 */ /* 0x000fe400078ef822 */
[----:B------:R-:W-:Y:S02]  /*173e40*/  ISETP.NE.U32.AND P2, PT, R43, 0x1, PT ;  /* 0x000000012b00780c */ /* 0x000fe40003f45070 */
[----:B------:R-:W-:Y:S02]  /*173e50*/  ISETP.NE.U32.AND P4, PT, R39, 0x1, PT ;  /* 0x000000012700780c */ /* 0x000fe40003f85070 */
[----:B------:R-:W-:-:S02]  /*173e60*/  SHF.R.U32.HI R40, RZ, 0x1, R40 ;  /* 0x00000001ff287819 */ /* 0x000fc40000011628 */
[----:B------:R-:W-:Y:S02]  /*173e70*/  SEL R23, RZ, 0x9908b0df, P3 ;  /* 0x9908b0dfff177807 */ /* 0x000fe40001800000 */
[----:B------:R-:W-:Y:S02]  /*173e80*/  SHF.R.U32.HI R37, RZ, 0x1, R34 ;  /* 0x00000001ff257819 */ /* 0x000fe40000011622 */
[----:B------:R-:W-:Y:S02]  /*173e90*/  SHF.R.U32.HI R42, RZ, 0x1, R42 ;  /* 0x00000001ff2a7819 */ /* 0x000fe4000001162a */
[----:B------:R-:W-:Y:S02]  /*173ea0*/  SEL R11, RZ, 0x9908b0df, P2 ;  /* 0x9908b0dfff0b7807 */ /* 0x000fe40001000000 */
[----:B------:R-:W-:Y:S02]  /*173eb0*/  SEL R34, RZ, 0x9908b0df, P4 ;  /* 0x9908b0dfff227807 */ /* 0x000fe40002000000 */
[----:B------:R-:W-:-:S02]  /*173ec0*/  LOP3.LUT R44, R28, 0x7ffffffe, RZ, 0xc0, !PT ;  /* 0x7ffffffe1c2c7812 */ /* 0x000fc400078ec0ff */
[----:B------:R-:W-:Y:S02]  /*173ed0*/  LOP3.LUT R40, R40, R23, R33, 0x96, !PT ;  /* 0x0000001728287212 */ /* 0x000fe400078e9621 */
[----:B------:R-:W-:Y:S02]  /*173ee0*/  LOP3.LUT R42, R42, R11, R35, 0x96, !PT ;  /* 0x0000000b2a2a7212 */ /* 0x000fe400078e9623 */
[----:B------:R-:W-:Y:S02]  /*173ef0*/  LOP3.LUT R34, R37, R34, R36, 0x96, !PT ;  /* 0x0000002225227212 */ /* 0x000fe400078e9624 */
[----:B------:R-:W-:Y:S02]  /*173f00*/  LOP3.LUT R23, R28, 0x1, RZ, 0xc0, !PT ;  /* 0x000000011c177812 */ /* 0x000fe400078ec0ff */
[C---:B------:R-:W-:Y:S02]  /*173f10*/  LOP3.LUT R36, R29.reuse, 0x7ffffffe, RZ, 0xc0, !PT ;  /* 0x7ffffffe1d247812 */ /* 0x040fe400078ec0ff */
[----:B------:R-:W-:-:S02]  /*173f20*/  LOP3.LUT R11, R29, 0x1, RZ, 0xc0, !PT ;  /* 0x000000011d0b7812 */ /* 0x000fc400078ec0ff */
[----:B------:R-:W-:Y:S02]  /*173f30*/  LOP3.LUT R44, R44, 0x80000000, R29, 0xf8, !PT ;  /* 0x800000002c2c7812 */ /* 0x000fe400078ef81d */
[C---:B------:R-:W-:Y:S02]  /*173f40*/  LOP3.LUT R29, R30.reuse, 0x7ffffffe, RZ, 0xc0, !PT ;  /* 0x7ffffffe1e1d7812 */ /* 0x040fe400078ec0ff */
[----:B------:R-:W-:Y:S02]  /*173f50*/  ISETP.NE.U32.AND P3, PT, R23, 0x1, PT ;  /* 0x000000011700780c */ /* 0x000fe40003f65070 */
[----:B------:R-:W-:Y:S02]  /*173f60*/  ISETP.NE.U32.AND P4, PT, R11, 0x1, PT ;  /* 0x000000010b00780c */ /* 0x000fe40003f85070 */
[----:B------:R-:W-:Y:S02]  /*173f70*/  LOP3.LUT R23, R30, 0x1, RZ, 0xc0, !PT ;  /* 0x000000011e177812 */ /* 0x000fe400078ec0ff */
[----:B------:R-:W-:-:S02]  /*173f80*/  LOP3.LUT R11, R13, 0x7ffffffe, RZ, 0xc0, !PT ;  /* 0x7ffffffe0d0b7812 */ /* 0x000fc400078ec0ff */
[----:B------:R-:W-:Y:S02]  /*173f90*/  LOP3.LUT R28, R29, 0x80000000, R28, 0xf8, !PT ;  /* 0x800000001d1c7812 */ /* 0x000fe400078ef81c */
[----:B------:R-:W-:Y:S02]  /*173fa0*/  LOP3.LUT R29, R13, 0x1, RZ, 0xc0, !PT ;  /* 0x000000010d1d7812 */ /* 0x000fe400078ec0ff */
[----:B------:R-:W-:Y:S02]  /*173fb0*/  ISETP.NE.U32.AND P2, PT, R23, 0x1, PT ;  /* 0x000000011700780c */ /* 0x000fe40003f45070 */
[----:B------:R-:W-:Y:S02]  /*173fc0*/  LOP3.LUT R11, R11, 0x80000000, R30, 0xf8, !PT ;  /* 0x800000000b0b7812 */ /* 0x000fe400078ef81e */
[----:B------:R-:W-:Y:S02]  /*173fd0*/  SEL R23, RZ, 0x9908b0df, P4 ;  /* 0x9908b0dfff177807 */ /* 0x000fe40002000000 */
[----:B------:R-:W-:-:S02]  /*173fe0*/  LOP3.LUT R36, R36, 0x80000000, R31, 0xf8, !PT ;  /* 0x8000000024247812 */ /* 0x000fc400078ef81f */
[----:B------:R-:W-:Y:S02]  /*173ff0*/  ISETP.NE.U32.AND P4, PT, R29, 0x1, PT ;  /* 0x000000011d00780c */ /* 0x000fe40003f85070 */
[----:B------:R-:W-:Y:S02]  /*174000*/  SHF.R.U32.HI R30, RZ, 0x1, R28 ;  /* 0x00000001ff1e7819 */ /* 0x000fe4000001161c */
[----:B------:R-:W-:Y:S02]  /*174010*/  SHF.R.U32.HI R28, RZ, 0x1, R11 ;  /* 0x00000001ff1c7819 */ /* 0x000fe4000001160b */
[----:B------:R-:W-:Y:S02]  /*174020*/  SHF.R.U32.HI R36, RZ, 0x1, R36 ;  /* 0x00000001ff247819 */ /* 0x000fe40000011624 */
[----:B------:R-:W-:Y:S02]  /*174030*/  SHF.R.U32.HI R44, RZ, 0x1, R44 ;  /* 0x00000001ff2c7819 */ /* 0x000fe4000001162c */
[----:B------:R-:W-:-:S02]  /*174040*/  SEL R29, RZ, 0x9908b0df, P3 ;  /* 0x9908b0dfff1d7807 */ /* 0x000fc40001800000 */
[----:B------:R-:W-:Y:S02]  /*174050*/  SEL R31, RZ, 0x9908b0df, P2 ;  /* 0x9908b0dfff1f7807 */ /* 0x000fe40001000000 */
[----:B------:R-:W-:Y:S01]  /*174060*/  SEL R11, RZ, 0x9908b0df, P4 ;  /* 0x9908b0dfff0b7807 */ /* 0x000fe20002000000 */
[----:B------:R2:W-:Y:S01]  /*174070*/  STL [R9+0x20], R32 ;  /* 0x0000202009007387 */ /* 0x0005e20000100800 */
        /* <DEDUP_REMOVED lines=52> */
.L_x_1274:
        /* <DEDUP_REMOVED lines=21> */
[----:B------:R-:W2:Y:S01]  /*174510*/  LDL R44, [R9+-0x370] ;  /* 0xfffc9000092c7983 */ /* 0x000ea20000100800 */
[----:B----4-:R-:W-:-:S04]  /*174520*/  LOP3.LUT R42, R13, 0x7ffffffe, RZ, 0xc0, !PT ;  /* 0x7ffffffe0d2a7812 */ /* 0x010fc800078ec0ff */
[----:B-----5:R-:W-:Y:S02]  /*174530*/  LOP3.LUT R47, R42, 0x80000000, R11, 0xf8, !PT ;  /* 0x800000002a2f7812 */ /* 0x020fe400078ef80b */
[----:B------:R-:W4:Y:S04]  /*174540*/  LDL R11, [R9+0x20] ;  /* 0x00002000090b7983 */ /* 0x000f280000100800 */
[----:B------:R-:W4:Y:S01]  /*174550*/  LDL R42, [R9+-0x378] ;  /* 0xfffc8800092a7983 */ /* 0x000f220000100800 */
[----:B------:R-:W-:Y:S02]  /*174560*/  LOP3.LUT R45, R13, 0x1, RZ, 0xc0, !PT ;  /* 0x000000010d2d7812 */ /* 0x000fe400078ec0ff */
[----:B---3--:R-:W-:Y:S02]  /*174570*/  LOP3.LUT R46, R15, 0x1, RZ, 0xc0, !PT ;  /* 0x000000010f2e7812 */ /* 0x008fe400078ec0ff */
        /* <DEDUP_REMOVED lines=35> */
[----:B------:R-:W-:Y:S01]  /*1747b0*/  LOP3.LUT R19, R33, 0x1, RZ, 0xc0, !PT ;  /* 0x0000000121137812 */ /* 0x000fe200078ec0ff */
[----:B------:R2:W-:Y:S01]  /*1747c0*/  STL [R9+-0xc], R46 ;  /* 0xfffff42e09007387 */ /* 0x0005e20000100800 */
[----:B------:R-:W-:Y:S02]  /*1747d0*/  LOP3.LUT R13, R13, 0x80000000, R28, 0xf8, !PT ;  /* 0x800000000d0d7812 */ /* 0x000fe400078ef81c */
[----:B------:R-:W-:-:S02]  /*1747e0*/  ISETP.NE.U32.AND P2, PT, R15, 0x1, PT ;  /* 0x000000010f00780c */ /* 0x000fc40003f45070 */
[----:B------:R-:W-:Y:S02]  /*1747f0*/  LOP3.LUT R17, R17, 0x80000000, R32, 0xf8, !PT ;  /* 0x8000000011117812 */ /* 0x000fe400078ef820 */
[----:B------:R-:W-:Y:S02]  /*174800*/  ISETP.NE.U32.AND P3, PT, R19, 0x1, PT ;  /* 0x000000011300780c */ /* 0x000fe40003f65070 */
[C---:B------:R-:W-:Y:S02]  /*174810*/  LOP3.LUT R19, R34.reuse, 0x1, RZ, 0xc0, !PT ;  /* 0x0000000122137812 */ /* 0x040fe400078ec0ff */
[----:B--2---:R-:W-:Y:S02]  /*174820*/  LOP3.LUT R46, R34, 0x7ffffffe, RZ, 0xc0, !PT ;  /* 0x7ffffffe222e7812 */ /* 0x004fe400078ec0ff */
[----:B------:R-:W-:Y:S02]  /*174830*/  SHF.R.U32.HI R28, RZ, 0x1, R13 ;  /* 0x00000001ff1c7819 */ /* 0x000fe4000001160d */
        /* <DEDUP_REMOVED lines=8> */
[----:B------:R-:W-:Y:S02]  /*1748c0*/  LOP3.LUT R32, R28, R13, R35, 0x96, !PT ;  /* 0x0000000d1c207212 */ /* 0x000fe400078e9623 */
[----:B------:R-:W-:Y:S02]  /*1748d0*/  LOP3.LUT R38, R15, R17, R38, 0x96, !PT ;  /* 0x000000110f267212 */ /* 0x000fe400078e9626 */
[----:B------:R-:W-:Y:S02]  /*1748e0*/  LOP3.LUT R15, R37, 0x1, RZ, 0xc0, !PT ;  /* 0x00000001250f7812 */ /* 0x000fe400078ec0ff */
[C---:B------:R-:W-:Y:S02]  /*1748f0*/  LOP3.LUT R28, R39.reuse, 0x7ffffffe, RZ, 0xc0, !PT ;  /* 0x7ffffffe271c7812 */ /* 0x040fe400078ec0ff */
[----:B------:R-:W-:-:S02]  /*174900*/  LOP3.LUT R17, R39, 0x1, RZ, 0xc0, !PT ;  /* 0x0000000127117812 */ /* 0x000fc400078ec0ff */
[----:B------:R-:W-:Y:S02]  /*174910*/  ISETP.NE.U32.AND P4, PT, R15, 0x1, PT ;  /* 0x000000010f00780c */ /* 0x000fe40003f85070 */
[----:B------:R-:W-:Y:S02]  /*174920*/  LOP3.LUT R13, R37, 0x7ffffffe, RZ, 0xc0, !PT ;  /* 0x7ffffffe250d7812 */ /* 0x000fe400078ec0ff */
[----:B------:R-:W-:Y:S02]  /*174930*/  LOP3.LUT R37, R28, 0x80000000, R37, 0xf8, !PT ;  /* 0x800000001c257812 */ /* 0x000fe400078ef825 */
[----:B------:R-:W-:Y:S02]  /*174940*/  ISETP.NE.U32.AND P3, PT, R17, 0x1, PT ;  /* 0x000000011100780c */ /* 0x000fe40003f65070 */
[C---:B------:R-:W-:Y:S02]  /*174950*/  LOP3.LUT R28, R40.reuse, 0x7ffffffe, RZ, 0xc0, !PT ;  /* 0x7ffffffe281c7812 */ /* 0x040fe400078ec0ff */
[----:B------:R-:W-:Y:S01]  /*174960*/  LOP3.LUT R17, R40, 0x1, RZ, 0xc0, !PT ;  /* 0x0000000128117812 */ /* 0x000fe200078ec0ff */
[----:B------:R-:W-:Y:S01]  /*174970*/  UIADD3 UR4, UPT, UPT, UR4, 0xc, URZ ;  /* 0x0000000c04047890 */ /* 0x000fe2000fffe0ff */
[----:B------:R-:W-:-:S02]  /*174980*/  LOP3.LUT R13, R13, 0x80000000, R34, 0xf8, !PT ;  /* 0x800000000d0d7812 */ /* 0x000fc400078ef822 */
[----:B------:R-:W-:Y:S02]  /*174990*/  LOP3.LUT R39, R28, 0x80000000, R39, 0xf8, !PT ;  /* 0x800000001c277812 */ /* 0x000fe400078ef827 */
[----:B------:R-:W-:Y:S01]  /*1749a0*/  ISETP.NE.U32.AND P2, PT, R17, 0x1, PT ;  /* 0x000000011100780c */ /* 0x000fe20003f45070 */
[----:B------:R2:W-:Y:S01]  /*1749b0*/  STL [R9], R30 ;  /* 0x0000001e09007387 */ /* 0x0005e20000100800 */
[----:B------:R-:W-:Y:S01]  /*1749c0*/  SHF.R.U32.HI R28, RZ, 0x1, R13 ;  /* 0x00000001ff1c7819 */ /* 0x000fe2000001160d */
[----:B------:R-:W-:Y:S01]  /*1749d0*/  UISETP.NE.AND UP0, UPT, UR4, 0x18c, UPT ;  /* 0x0000018c0400788c */ /* 0x000fe2000bf05270 */
[----:B------:R-:W-:Y:S02]  /*1749e0*/  SHF.R.U32.HI R37, RZ, 0x1, R37 ;  /* 0x00000001ff257819 */ /* 0x000fe40000011625 */
[----:B------:R-:W-:Y:S02]  /*1749f0*/  SEL R13, RZ, 0x9908b0df, P3 ;  /* 0x9908b0dfff0d7807 */ /* 0x000fe40001800000 */
[----:B------:R-:W-:-:S02]  /*174a00*/  SEL R17, RZ, 0x9908b0df, P2 ;  /* 0x9908b0dfff117807 */ /* 0x000fc40001000000 */
[----:B--2---:R-:W-:-:S04]  /*174a10*/  SHF.R.U32.HI R30, RZ, 0x1, R39 ;  /* 0x00000001ff1e7819 */ /* 0x004fc80000011627 */
[----:B------:R-:W-:Y:S01]  /*174a20*/  LOP3.LUT R30, R30, R17, R43, 0x96, !PT ;  /* 0x000000111e1e7212 */ /* 0x000fe200078e962b */
[----:B------:R-:W-:Y:S04]  /*174a30*/  STL [R9+-0x8], R50 ;  /* 0xfffff83209007387 */ /* 0x000fe80000100800 */
        /* <DEDUP_REMOVED lines=8> */
[----:B------:R-:W-:Y:S02]  /*174ac0*/  SEL R15, RZ, 0x9908b0df, P4 ;  /* 0x9908b0dfff0f7807 */ /* 0x000fe40002000000 */
[----:B------:R-:W-:Y:S02]  /*174ad0*/  ISETP.NE.U32.AND P4, PT, R19, 0x1, PT ;  /* 0x000000011300780c */ /* 0x000fe40003f85070 */
[----:B------:R-:W-:Y:S02]  /*174ae0*/  SHF.R.U32.HI R19, RZ, 0x1, R40 ;  /* 0x00000001ff137819 */ /* 0x000fe40000011628 */
[----:B------:R-:W-:-:S02]  /*174af0*/  SEL R23, RZ, 0x9908b0df, P4 ;  /* 0x9908b0dfff177807 */ /* 0x000fc40002000000 */
        /* <DEDUP_REMOVED lines=20> */
.L_x_1272:
[----:B------:R-:W-:Y:S05]  /*174c40*/  BSYNC.RECONVERGENT B0 ;  /* 0x0000000000007941 */ /* 0x000fea0003800200 */
.L_x_1271:
        /* <DEDUP_REMOVED lines=43> */
.L_x_1277:
        /* <DEDUP_REMOVED lines=38> */
[----:B------:R-:W-:-:S02]  /*175160*/  LOP3.LUT R13, R45, 0x7ffffffe, RZ, 0xc0, !PT ;  /* 0x7ffffffe2d0d7812 */ /* 0x000fc400078ec0ff */
[----:B------:R-:W-:Y:S02]  /*175170*/  SEL R49, RZ, 0x9908b0df, P3 ;  /* 0x9908b0dfff317807 */ /* 0x000fe40001800000 */
[----:B------:R-:W-:Y:S02]  /*175180*/  LOP3.LUT R13, R13, 0x80000000, R44, 0xf8, !PT ;  /* 0x800000000d0d7812 */ /* 0x000fe400078ef82c */
[----:B------:R-:W-:Y:S02]  /*175190*/  LOP3.LUT R47, R48, R49, R47, 0x96, !PT ;  /* 0x00000031302f7212 */ /* 0x000fe400078e962f */
[----:B------:R-:W-:Y:S02]  /*1751a0*/  LOP3.LUT R44, R45, 0x1, RZ, 0xc0, !PT ;  /* 0x000000012d2c7812 */ /* 0x000fe400078ec0ff */
[C---:B------:R-:W-:Y:S02]  /*1751b0*/  LOP3.LUT R48, R40.reuse, 0x7ffffffe, RZ, 0xc0, !PT ;  /* 0x7ffffffe28307812 */ /* 0x040fe400078ec0ff */
[----:B------:R-:W-:-:S02]  /*1751c0*/  LOP3.LUT R49, R40, 0x1, RZ, 0xc0, !PT ;  /* 0x0000000128317812 */ /* 0x000fc400078ec0ff */
[----:B------:R-:W-:Y:S02]  /*1751d0*/  ISETP.NE.U32.AND P2, PT, R44, 0x1, PT ;  /* 0x000000012c00780c */ /* 0x000fe40003f45070 */
[----:B------:R-:W-:Y:S02]  /*1751e0*/  LOP3.LUT R48, R48, 0x80000000, R45, 0xf8, !PT ;  /* 0x8000000030307812 */ /* 0x000fe400078ef82d */
[----:B------:R-:W-:Y:S02]  /*1751f0*/  ISETP.NE.U32.AND P3, PT, R49, 0x1, PT ;  /* 0x000000013100780c */ /* 0x000fe40003f65070 */
[----:B------:R-:W-:Y:S02]  /*175200*/  SHF.R.U32.HI R13, RZ, 0x1, R13 ;  /* 0x00000001ff0d7819 */ /* 0x000fe4000001160d */
[----:B------:R-:W-:Y:S02]  /*175210*/  SEL R44, RZ, 0x9908b0df, P2 ;  /* 0x9908b0dfff2c7807 */ /* 0x000fe40001000000 */
[----:B------:R-:W-:-:S02]  /*175220*/  SHF.R.U32.HI R48, RZ, 0x1, R48 ;  /* 0x00000001ff307819 */ /* 0x000fc40000011630 */
[----:B------:R-:W-:Y:S02]  /*175230*/  SEL R45, RZ, 0x9908b0df, P3 ;  /* 0x9908b0dfff2d7807 */ /* 0x000fe40001800000 */
[----:B------:R-:W-:Y:S02]  /*175240*/  LOP3.LUT R44, R13, R44, R46, 0x96, !PT ;  /* 0x0000002c0d2c7212 */ /* 0x000fe400078e962e */
[----:B------:R-:W-:Y:S02]  /*175250*/  LOP3.LUT R48, R48, R45, R43, 0x96, !PT ;  /* 0x0000002d30307212 */ /* 0x000fe400078e962b */
[C---:B------:R-:W-:Y:S02]  /*175260*/  LOP3.LUT R13, R41.reuse, 0x7ffffffe, RZ, 0xc0, !PT ;  /* 0x7ffffffe290d7812 */ /* 0x040fe400078ec0ff */
[----:B------:R-:W-:Y:S02]  /*175270*/  LOP3.LUT R43, R41, 0x1, RZ, 0xc0, !PT ;  /* 0x00000001292b7812 */ /* 0x000fe400078ec0ff */
[----:B------:R-:W-:-:S02]  /*175280*/  LOP3.LUT R13, R13, 0x80000000, R40, 0xf8, !PT ;  /* 0x800000000d0d7812 */ /* 0x000fc400078ef828 */
[----:B------:R-:W-:Y:S02]  /*175290*/  ISETP.NE.U32.AND P2, PT, R43, 0x1, PT ;  /* 0x000000012b00780c */ /* 0x000fe40003f45070 */
[C---:B------:R-:W-:Y:S02]  /*1752a0*/  LOP3.LUT R46, R25.reuse, 0x7ffffffe, RZ, 0xc0, !PT ;  /* 0x7ffffffe192e7812 */ /* 0x040fe400078ec0ff */
[----:B------:R-:W-:Y:S01]  /*1752b0*/  LOP3.LUT R45, R25, 0x1, RZ, 0xc0, !PT ;  /* 0x00000001192d7812 */ /* 0x000fe200078ec0ff */
[----:B------:R3:W-:Y:S01]  /*1752c0*/  STL [R11+0x14], R44 ;  /* 0x0000142c0b007387 */ /* 0x0007e20000100800 */
[----:B------:R-:W-:Y:S02]  /*1752d0*/  SHF.R.U32.HI R40, RZ, 0x1, R13 ;  /* 0x00000001ff287819 */ /* 0x000fe4000001160d */
[----:B------:R-:W-:Y:S02]  /*1752e0*/  SEL R13, RZ, 0x9908b0df, P2 ;  /* 0x9908b0dfff0d7807 */ /* 0x000fe40001000000 */
[----:B------:R-:W-:-:S02]  /*1752f0*/  LOP3.LUT R46, R46, 0x80000000, R41, 0xf8, !PT ;  /* 0x800000002e2e7812 */ /* 0x000fc400078ef829 */
[----:B------:R-:W-:Y:S02]  /*175300*/  ISETP.NE.U32.AND P3, PT, R45, 0x1, PT ;  /* 0x000000012d00780c */ /* 0x000fe40003f65070 */
[C---:B---3--:R-:W-:Y:S02]  /*175310*/  LOP3.LUT R44, R38.reuse, 0x7ffffffe, RZ, 0xc0, !PT ;  /* 0x7ffffffe262c7812 */ /* 0x048fe400078ec0ff */
[----:B------:R-:W-:Y:S01]  /*175320*/  LOP3.LUT R43, R38, 0x1, RZ, 0xc0, !PT ;  /* 0x00000001262b7812 */ /* 0x000fe200078ec0ff */
[----:B------:R3:W-:Y:S01]  /*175330*/  STL [R11+0xc], R42 ;  /* 0x00000c2a0b007387 */ /* 0x0007e20000100800 */
[----:B------:R-:W-:Y:S02]  /*175340*/  LOP3.LUT R40, R40, R13, R39, 0x96, !PT ;  /* 0x0000000d28287212 */ /* 0x000fe400078e9627 */
[----:B------:R-:W-:Y:S02]  /*175350*/  LOP3.LUT R44, R44, 0x80000000, R25, 0xf8, !PT ;  /* 0x800000002c2c7812 */ /* 0x000fe400078ef819 */
[----:B------:R-:W-:-:S02]  /*175360*/  SEL R41, RZ, 0x9908b0df, P3 ;  /* 0x9908b0dfff297807 */ /* 0x000fc40001800000 */
[C---:B------:R-:W-:Y:S02]  /*175370*/  LOP3.LUT R13, R35.reuse, 0x7ffffffe, RZ, 0xc0, !PT ;  /* 0x7ffffffe230d7812 */ /* 0x040fe400078ec0ff */
[----:B------:R-:W-:Y:S02]  /*175380*/  LOP3.LUT R25, R35, 0x1, RZ, 0xc0, !PT ;  /* 0x0000000123197812 */ /* 0x000fe400078ec0ff */
[----:B---3--:R-:W-:Y:S02]  /*175390*/  SHF.R.U32.HI R42, RZ, 0x1, R46 ;  /* 0x00000001ff2a7819 */ /* 0x008fe4000001162e */
[----:B------:R-:W-:Y:S02]  /*1753a0*/  ISETP.NE.U32.AND P2, PT, R43, 0x1, PT ;  /* 0x000000012b00780c */ /* 0x000fe40003f45070 */
[----:B------:R-:W-:Y:S02]  /*1753b0*/  LOP3.LUT R42, R42, R41, R33, 0x96, !PT ;  /* 0x000000292a2a7212 */ /* 0x000fe400078e9621 */
[----:B------:R-:W-:-:S02]  /*1753c0*/  LOP3.LUT R38, R13, 0x80000000, R38, 0xf8, !PT ;  /* 0x800000000d267812 */ /* 0x000fc400078ef826 */
[----:B------:R-:W-:Y:S02]  /*1753d0*/  ISETP.NE.U32.AND P3, PT, R25, 0x1, PT ;  /* 0x000000011900780c */ /* 0x000fe40003f65070 */
[C---:B--2---:R-:W-:Y:S02]  /*1753e0*/  LOP3.LUT R46, R32.reuse, 0x7ffffffe, RZ, 0xc0, !PT ;  /* 0x7ffffffe202e7812 */ /* 0x044fe400078ec0ff */
[----:B------:R-:W-:Y:S02]  /*1753f0*/  LOP3.LUT R33, R32, 0x1, RZ, 0xc0, !PT ;  /* 0x0000000120217812 */ /* 0x000fe400078ec0ff */
        /* <DEDUP_REMOVED lines=13> */
[----:B------:R2:W-:Y:S01]  /*1754d0*/  STL [R11+0x1c], R40 ;  /* 0x00001c280b007387 */ /* 0x0005e20000100800 */
[----:B------:R-:W-:Y:S02]  /*1754e0*/  SEL R38, RZ, 0x9908b0df, P4 ;  /* 0x9908b0dfff267807 */ /* 0x000fe40002000000 */
[----:B------:R-:W-:-:S02]  /*1754f0*/  ISETP.NE.U32.AND P4, PT, R25, 0x1, PT ;  /* 0x000000011900780c */ /* 0x000fc40003f85070 */
[----:B------:R-:W-:Y:S02]  /*175500*/  LOP3.LUT R33, R33, 0x80000000, R30, 0xf8, !PT ;  /* 0x8000000021217812 */ /* 0x000fe400078ef81e */
[----:B------:R-:W-:Y:S02]  /*175510*/  ISETP.NE.U32.AND P3, PT, R32, 0x1, PT ;  /* 0x000000012000780c */ /* 0x000fe40003f65070 */
[C---:B--2---:R-:W-:Y:S02]  /*175520*/  LOP3.LUT R40, R31.reuse, 0x7ffffffe, RZ, 0xc0, !PT ;  /* 0x7ffffffe1f287812 */ /* 0x044fe400078ec0ff */
[----:B------:R-:W-:Y:S02]  /*175530*/  LOP3.LUT R25, R31, 0x1, RZ, 0xc0, !PT ;  /* 0x000000011f197812 */ /* 0x000fe400078ec0ff */
[C---:B------:R-:W-:Y:S02]  /*175540*/  LOP3.LUT R30, R15.reuse, 0x7ffffffe, RZ, 0xc0, !PT ;  /* 0x7ffffffe0f1e7812 */ /* 0x040fe400078ec0ff */
[----:B------:R-:W-:-:S02]  /*175550*/  LOP3.LUT R32, R15, 0x1, RZ, 0xc0, !PT ;  /* 0x000000010f207812 */ /* 0x000fc400078ec0ff */
[----:B------:R-:W-:Y:S02]  /*175560*/  LOP3.LUT R40, R40, 0x80000000, R29, 0xf8, !PT ;  /* 0x8000000028287812 */ /* 0x000fe400078ef81d */
[----:B------:R-:W-:Y:S02]  /*175570*/  SEL R29, RZ, 0x9908b0df, P4 ;  /* 0x9908b0dfff1d7807 */ /* 0x000fe40002000000 */
[----:B------:R-:W-:Y:S02]  /*175580*/  ISETP.NE.U32.AND P2, PT, R25, 0x1, PT ;  /* 0x000000011900780c */ /* 0x000fe40003f45070 */
[----:B------:R-:W-:Y:S02]  /*175590*/  LOP3.LUT R30, R30, 0x80000000, R31, 0xf8, !PT ;  /* 0x800000001e1e7812 */ /* 0x000fe400078ef81f */
[----:B------:R-:W-:Y:S01]  /*1755a0*/  ISETP.NE.U32.AND P4, PT, R32, 0x1, PT ;  /* 0x000000012000780c */ /* 0x000fe20003f85070 */
[----:B------:R2:W-:Y:S01]  /*1755b0*/  STL [R11+0x28], R34 ;  /* 0x000028220b007387 */ /* 0x0005e20000100800 */
[----:B------:R-:W-:-:S02]  /*1755c0*/  SHF.R.U32.HI R25, RZ, 0x1, R13 ;  /* 0x00000001ff197819 */ /* 0x000fc4000001160d */
[----:B------:R-:W-:Y:S02]  /*1755d0*/  SHF.R.U32.HI R46, RZ, 0x1, R46 ;  /* 0x00000001ff2e7819 */ /* 0x000fe4000001162e */
[----:B------:R-:W-:Y:S02]  /*1755e0*/  SEL R31, RZ, 0x9908b0df, P3 ;  /* 0x9908b0dfff1f7807 */ /* 0x000fe40001800000 */
[----:B------:R-:W-:Y:S02]  /*1755f0*/  SHF.R.U32.HI R40, RZ, 0x1, R40 ;  /* 0x00000001ff287819 */ /* 0x000fe40000011628 */
[----:B------:R-:W-:Y:S02]  /*175600*/  SHF.R.U32.HI R30, RZ, 0x1, R30 ;  /* 0x00000001ff1e7819 */ /* 0x000fe4000001161e */
[----:B--2---:R-:W-:Y:S02]  /*175610*/  SHF.R.U32.HI R34, RZ, 0x1, R33 ;  /* 0x00000001ff227819 */ /* 0x004fe40000011621 */
[----:B------:R-:W-:-:S02]  /*175620*/  SEL R33, RZ, 0x9908b0df, P2 ;  /* 0x9908b0dfff217807 */ /* 0x000fc40001000000 */
        /* <DEDUP_REMOVED lines=52> */
.L_x_1278:
        /* <DEDUP_REMOVED lines=96> */
[----:B------:R-:W-:Y:S02]  /*175f70*/  LOP3.LUT R30, R30, 0x80000000, R25, 0xf8, !PT ;  /* 0x800000001e1e7812 */ /* 0x000fe400078ef819 */
[----:B----4-:R-:W-:Y:S02]  /*175f80*/  LOP3.LUT R25, R33, 0x1, RZ, 0xc0, !PT ;  /* 0x0000000121197812 */ /* 0x010fe400078ec0ff */
[----:B------:R-:W-:Y:S02]  /*175f90*/  ISETP.NE.U32.AND P4, PT, R32, 0x1, PT ;  /* 0x000000012000780c */ /* 0x000fe40003f85070 */
[----:B------:R-:W-:Y:S02]  /*175fa0*/  ISETP.NE.U32.AND P3, PT, R25, 0x1, PT ;  /* 0x000000011900780c */ /* 0x000fe40003f65070 */
[----:B------:R-:W-:-:S02]  /*175fb0*/  LOP3.LUT R25, R35, 0x1, RZ, 0xc0, !PT ;  /* 0x0000000123197812 */ /* 0x000fc400078ec0ff */
        /* <DEDUP_REMOVED lines=39> */
.L_x_1276:
[----:B------:R-:W-:Y:S05]  /*176230*/  BSYNC.RECONVERGENT B0 ;  /* 0x0000000000007941 */ /* 0x000fea0003800200 */
.L_x_1275:
        /* <DEDUP_REMOVED lines=33> */
.L_x_1284:
        /* <DEDUP_REMOVED lines=36> */
.L_x_1282:
        /* <DEDUP_REMOVED lines=172> */
.L_x_1283:
        /* <DEDUP_REMOVED lines=140> */
.L_x_1281:
[----:B--2---:R-:W-:Y:S05]  /*177a10*/  BSYNC.RECONVERGENT B0 ;  /* 0x0000000000007941 */ /* 0x004fea0003800200 */
.L_x_1280:
        /* <DEDUP_REMOVED lines=19> */
.L_x_1279:
        /* <DEDUP_REMOVED lines=22> */
.L_x_1285:
        /* <DEDUP_REMOVED lines=31> */
.L_x_1291:
        /* <DEDUP_REMOVED lines=37> */
.L_x_1289:
        /* <DEDUP_REMOVED lines=69> */
[C---:B------:R-:W-:Y:S02]  /*178540*/  LOP3.LUT R28, R34.reuse, 0x7ffffffe, RZ, 0xc0, !PT ;  /* 0x7ffffffe221c7812 */ /* 0x040fe400078ec0ff */
[----:B------:R-:W-:Y:S02]  /*178550*/  LOP3.LUT R35, R34, 0x1, RZ, 0xc0, !PT ;  /* 0x0000000122237812 */ /* 0x000fe400078ec0ff */
[----:B------:R-:W-:Y:S02]  /*178560*/  ISETP.NE.U32.AND P3, PT, R31, 0x1, PT ;  /* 0x000000011f00780c */ /* 0x000fe40003f65070 */
[----:B------:R-:W-:Y:S02]  /*178570*/  SHF.R.U32.HI R39, RZ, 0x1, R39 ;  /* 0x00000001ff277819 */ /* 0x000fe40000011627 */
[----:B------:R-:W-:Y:S02]  /*178580*/  LOP3.LUT R31, R25, 0x7ffffffe, RZ, 0xc0, !PT ;  /* 0x7ffffffe191f7812 */ /* 0x000fe400078ec0ff */
[----:B------:R-:W-:-:S02]  /*178590*/  LOP3.LUT R33, R28, 0x80000000, R33, 0xf8, !PT ;  /* 0x800000001c217812 */ /* 0x000fc400078ef821 */
[----:B------:R-:W-:Y:S02]  /*1785a0*/  ISETP.NE.U32.AND P2, PT, R35, 0x1, PT ;  /* 0x000000012300780c */ /* 0x000fe40003f45070 */
[----:B------:R-:W-:Y:S02]  /*1785b0*/  SEL R28, RZ, 0x9908b0df, P3 ;  /* 0x9908b0dfff1c7807 */ /* 0x000fe40001800000 */
[----:B------:R-:W-:Y:S02]  /*1785c0*/  SHF.R.U32.HI R41, RZ, 0x1, R41 ;  /* 0x00000001ff297819 */ /* 0x000fe40000011629 */
[----:B------:R-:W-:Y:S02]  /*1785d0*/  LOP3.LUT R32, R39, R37, R32, 0x96, !PT ;  /* 0x0000002527207212 */ /* 0x000fe400078e9620 */
[----:B------:R-:W-:Y:S02]  /*1785e0*/  LOP3.LUT R35, R31, 0x80000000, R34, 0xf8, !PT ;  /* 0x800000001f237812 */ /* 0x000fe400078ef822 */
[----:B------:R-:W-:-:S02]  /*1785f0*/  LOP3.LUT R37, R25, 0x1, RZ, 0xc0, !PT ;  /* 0x0000000119257812 */ /* 0x000fc400078ec0ff */
[----:B------:R-:W-:Y:S02]  /*178600*/  SHF.R.U32.HI R34, RZ, 0x1, R33 ;  /* 0x00000001ff227819 */ /* 0x000fe40000011621 */
[----:B------:R-:W-:Y:S02]  /*178610*/  SEL R31, RZ, 0x9908b0df, P2 ;  /* 0x9908b0dfff1f7807 */ /* 0x000fe40001000000 */
[----:B------:R-:W-:Y:S02]  /*178620*/  LOP3.LUT R28, R41, R28, R30, 0x96, !PT ;  /* 0x0000001c291c7212 */ /* 0x000fe400078e961e */
[----:B------:R-:W-:Y:S01]  /*178630*/  LOP3.LUT R30, R17, 0x7ffffffe, RZ, 0xc0, !PT ;  /* 0x7ffffffe111e7812 */ /* 0x000fe200078ec0ff */
[----:B------:R2:W-:Y:S01]  /*178640*/  STL [R3+0x10], R40 ;  /* 0x0000102803007387 */ /* 0x0005e20000100800 */
[----:B------:R-:W-:Y:S02]  /*178650*/  ISETP.NE.U32.AND P3, PT, R37, 0x1, PT ;  /* 0x000000012500780c */ /* 0x000fe40003f65070 */
[----:B------:R-:W-:-:S02]  /*178660*/  LOP3.LUT R34, R34, R31, R23, 0x96, !PT ;  /* 0x0000001f22227212 */ /* 0x000fc400078e9617 */
[----:B------:R-:W-:Y:S01]  /*178670*/  LOP3.LUT R23, R17, 0x1, RZ, 0xc0, !PT ;  /* 0x0000000111177812 */ /* 0x000fe200078ec0ff */
[----:B------:R3:W-:Y:S01]  /*178680*/  STL [R3+0x1c], R36 ;  /* 0x00001c2403007387 */ /* 0x0007e20000100800 */
[----:B------:R-:W-:Y:S02]  /*178690*/  LOP3.LUT R30, R30, 0x80000000, R25, 0xf8, !PT ;  /* 0x800000001e1e7812 */ /* 0x000fe400078ef819 */
[----:B--2---:R-:W-:Y:S02]  /*1786a0*/  LOP3.LUT R40, R13, 0x7ffffffe, RZ, 0xc0, !PT ;  /* 0x7ffffffe0d287812 */ /* 0x004fe400078ec0ff */
[C---:B------:R-:W-:Y:S02]  /*1786b0*/  LOP3.LUT R25, R19.reuse, 0x1, RZ, 0xc0, !PT ;  /* 0x0000000113197812 */ /* 0x040fe400078ec0ff */
[----:B------:R-:W-:Y:S02]  /*1786c0*/  SEL R33, RZ, 0x9908b0df, P3 ;  /* 0x9908b0dfff217807 */ /* 0x000fe40001800000 */
        /* <DEDUP_REMOVED lines=11> */
[----:B------:R-:W-:Y:S02]  /*178780*/  SEL R19, RZ, 0x9908b0df, P2 ;  /* 0x9908b0dfff137807 */ /* 0x000fe40001000000 */
[----:B------:R-:W-:Y:S02]  /*178790*/  LOP3.LUT R28, R28, 0x80000000, R13, 0xf8, !PT ;  /* 0x800000001c1c7812 */ /* 0x000fe400078ef80d */
[----:B------:R-:W-:Y:S01]  /*1787a0*/  ISETP.NE.U32.AND P2, PT, R23, 0x1, PT ;  /* 0x000000011700780c */ /* 0x000fe20003f45070 */
[----:B------:R2:W-:Y:S01]  /*1787b0*/  STL [R3+0x18], R38 ;  /* 0x0000182603007387 */ /* 0x0005e20000100800 */
[----:B------:R-:W-:-:S02]  /*1787c0*/  SHF.R.U32.HI R30, RZ, 0x1, R30 ;  /* 0x00000001ff1e7819 */ /* 0x000fc4000001161e */
[----:B------:R-:W-:Y:S02]  /*1787d0*/  SHF.R.U32.HI R36, RZ, 0x1, R36 ;  /* 0x00000001ff247819 */ /* 0x000fe40000011624 */
[----:B------:R-:W-:Y:S02]  /*1787e0*/  SHF.R.U32.HI R40, RZ, 0x1, R40 ;  /* 0x00000001ff287819 */ /* 0x000fe40000011628 */
[----:B------:R-:W-:Y:S02]  /*1787f0*/  SEL R23, RZ, 0x9908b0df, P3 ;  /* 0x9908b0dfff177807 */ /* 0x000fe40001800000 */
[----:B------:R-:W-:Y:S02]  /*178800*/  SHF.R.U32.HI R28, RZ, 0x1, R28 ;  /* 0x00000001ff1c7819 */ /* 0x000fe4000001161c */
[----:B--2---:R-:W-:Y:S02]  /*178810*/  SHF.R.U32.HI R38, RZ, 0x1, R35 ;  /* 0x00000001ff267819 */ /* 0x004fe40000011623 */
[----:B------:R-:W-:Y:S01]  /*178820*/  SEL R13, RZ, 0x9908b0df, P2 ;  /* 0x9908b0dfff0d7807 */ /* 0x000fe20001000000 */
[----:B------:R2:W-:Y:S01]  /*178830*/  STL [R3+0x20], R32 ;  /* 0x0000202003007387 */ /* 0x0005e20000100800 */
[----:B------:R-:W-:-:S02]  /*178840*/  LOP3.LUT R38, R38, R33, R29, 0x96, !PT ;  /* 0x0000002126267212 */ /* 0x000fc400078e961d */
[----:B------:R-:W-:Y:S01]  /*178850*/  LOP3.LUT R36, R36, R19, R7, 0x96, !PT ;  /* 0x0000001324247212 */ /* 0x000fe200078e9607 */
[----:B------:R3:W-:Y:S01]  /*178860*/  STL [R3+0x28], R34 ;  /* 0x0000282203007387 */ /* 0x0007e20000100800 */
[----:B------:R-:W-:Y:S02]  /*178870*/  LOP3.LUT R40, R40, R23, R9, 0x96, !PT ;  /* 0x0000001728287212 */ /* 0x000fe400078e9609 */
[----:B------:R-:W-:Y:S02]  /*178880*/  LOP3.LUT R28, R28, R13, R11, 0x96, !PT ;  /* 0x0000000d1c1c7212 */ /* 0x000fe400078e960b */
[----:B--2---:R-:W-:Y:S01]  /*178890*/  LOP3.LUT R32, R30, R17, R15, 0x96, !PT ;  /* 0x000000111e207212 */ /* 0x004fe200078e960f */
[----:B---3--:R-:W-:Y:S01]  /*1788a0*/  IMAD.MOV.U32 R34, RZ, RZ, R3 ;  /* 0x000000ffff227224 */ /* 0x008fe200078e0003 */
        /* <DEDUP_REMOVED lines=43> */
.L_x_1290:
        /* <DEDUP_REMOVED lines=140> */
.L_x_1288:
[----:B------:R-:W-:Y:S05]  /*179420*/  BSYNC.RECONVERGENT B0 ;  /* 0x0000000000007941 */ /* 0x000fea0003800200 */
.L_x_1287:
[----:B------:R-:W-:-:S05]  /*179430*/  VIADD R28, R28, 0x1 ;  /* 0x000000011c1c7836 */ /* 0x000fca0000000000 */
[----:B------:R3:W-:Y:S01]  /*179440*/  STL [R1+0x9c0], R28 ;  /* 0x0009c01c01007387 */ /* 0x0007e20000100800 */
[----:B------:R-:W-:Y:S05]  /*179450*/  @P1 BRA `(.L_x_1291) ;  /* 0xffffffe800901947 */ /* 0x000fea000383ffff */
.L_x_1286:
        /* <DEDUP_REMOVED lines=36> */
.L_x_1294:
        /* <DEDUP_REMOVED lines=168> */
.L_x_1295:
        /* <DEDUP_REMOVED lines=136> */
.L_x_1293:
[----:B------:R-:W-:Y:S05]  /*17a9a0*/  BSYNC.RECONVERGENT B0 ;  /* 0x0000000000007941 */ /* 0x000fea0003800200 */
.L_x_1292:
        /* <DEDUP_REMOVED lines=43> */
.L_x_1298:
        /* <DEDUP_REMOVED lines=63> */
[----:B---3--:R-:W-:Y:S02]  /*17b050*/  LOP3.LUT R44, R23, 0x7ffffffe, RZ, 0xc0, !PT ;  /* 0x7ffffffe172c7812 */ /* 0x008fe400078ec0ff */
        /* <DEDUP_REMOVED lines=9> */
[----:B---3--:R-:W-:Y:S02]  /*17b0f0*/  SHF.R.U32.HI R9, RZ, 0x1, R50 ;  /* 0x00000001ff097819 */ /* 0x008fe40000011632 */
[----:B------:R-:W-:Y:S02]  /*17b100*/  LOP3.LUT R48, R48, R49, R15, 0x96, !PT ;  /* 0x0000003130307212 */ /* 0x000fe400078e960f */
[----:B----4-:R-:W-:Y:S02]  /*17b110*/  LOP3.LUT R46, R29, 0x7ffffffe, RZ, 0xc0, !PT ;  /* 0x7ffffffe1d2e7812 */ /* 0x010fe400078ec0ff */
[----:B------:R-:W-:Y:S02]  /*17b120*/  ISETP.NE.U32.AND P2, PT, R7, 0x1, PT ;  /* 0x000000010700780c */ /* 0x000fe40003f45070 */
[----:B--2---:R-:W-:Y:S02]  /*17b130*/  LOP3.LUT R28, R9, R11, R28, 0x96, !PT ;  /* 0x0000000b091c7212 */ /* 0x004fe400078e961c */
[----:B------:R-:W-:-:S02]  /*17b140*/  SHF.R.U32.HI R44, RZ, 0x1, R44 ;  /* 0x00000001ff2c7819 */ /* 0x000fc4000001162c */
[----:B------:R-:W-:Y:S01]  /*17b150*/  SEL R7, RZ, 0x9908b0df, P1 ;  /* 0x9908b0dfff077807 */ /* 0x000fe20000800000 */
[----:B------:R2:W-:Y:S01]  /*17b160*/  STL [R5+0x18], R48 ;  /* 0x0000183005007387 */ /* 0x0005e20000100800 */
[----:B------:R-:W-:Y:S02]  /*17b170*/  LOP3.LUT R9, R30, 0x1, RZ, 0xc0, !PT ;  /* 0x000000011e097812 */ /* 0x000fe400078ec0ff */
[----:B------:R-:W-:Y:S02]  /*17b180*/  LOP3.LUT R46, R46, 0x80000000, R23, 0xf8, !PT ;  /* 0x800000002e2e7812 */ /* 0x000fe400078ef817 */
[----:B------:R-:W-:Y:S02]  /*17b190*/  LOP3.LUT R44, R44, R7, R31, 0x96, !PT ;  /* 0x000000072c2c7212 */ /* 0x000fe400078e961f */
[----:B------:R-:W-:Y:S02]  /*17b1a0*/  ISETP.NE.U32.AND P3, PT, R9, 0x1, PT ;  /* 0x000000010900780c */ /* 0x000fe40003f65070 */
[----:B--2---:R-:W-:-:S02]  /*17b1b0*/  LOP3.LUT R48, R30, 0x7ffffffe, RZ, 0xc0, !PT ;  /* 0x7ffffffe1e307812 */ /* 0x004fc400078ec0ff */
        /* <DEDUP_REMOVED lines=16> */
[C---:B--2---:R-:W-:Y:S02]  /*17b2c0*/  LOP3.LUT R28, R36.reuse, 0x7ffffffe, RZ, 0xc0, !PT ;  /* 0x7ffffffe241c7812 */ /* 0x044fe400078ec0ff */
        /* <DEDUP_REMOVED lines=65> */
.L_x_1299:
        /* <DEDUP_REMOVED lines=68> */
[----:B--2---:R-:W-:Y:S02]  /*17bb20*/  LOP3.LUT R36, R9, 0x1, RZ, 0xc0, !PT ;  /* 0x0000000109247812 */ /* 0x004fe400078ec0ff */
        /* <DEDUP_REMOVED lines=16> */
[C---:B--2---:R-:W-:Y:S01]  /*17bc30*/  LOP3.LUT R34, R25.reuse, 0x7ffffffe, RZ, 0xc0, !PT ;  /* 0x7ffffffe19227812 */ /* 0x044fe200078ec0ff */
        /* <DEDUP_REMOVED lines=50> */
.L_x_1297:
[----:B------:R-:W-:Y:S05]  /*17bf60*/  BSYNC.RECONVERGENT B0 ;  /* 0x0000000000007941 */ /* 0x000fea0003800200 */
.L_x_1296:
        /* <DEDUP_REMOVED lines=43> */
.L_x_1302:
        /* <DEDUP_REMOVED lines=168> */
.L_x_1303:
        /* <DEDUP_REMOVED lines=136> */
.L_x_1301:
[----:B------:R-:W-:Y:S05]  /*17d520*/  BSYNC.RECONVERGENT B0 ;  /* 0x0000000000007941 */ /* 0x000fea0003800200 */
.L_x_1300:
        /* <DEDUP_REMOVED lines=43> */
.L_x_1306:
        /* <DEDUP_REMOVED lines=168> */
.L_x_1307:
        /* <DEDUP_REMOVED lines=136> */
.L_x_1305:
[----:B------:R-:W-:Y:S05]  /*17eae0*/  BSYNC.RECONVERGENT B0 ;  /* 0x0000000000007941 */ /* 0x000fea0003800200 */
.L_x_1304:
        /* <DEDUP_REMOVED lines=43> */
.L_x_1310:
        /* <DEDUP_REMOVED lines=167> */
.L_x_1311:
        /* <DEDUP_REMOVED lines=140> */
.L_x_1309:
[----:B------:R-:W-:Y:S05]  /*1800d0*/  BSYNC.RECONVERGENT B0 ;  /* 0x0000000000007941 */ /* 0x000fea0003800200 */
.L_x_1308:
        /* <DEDUP_REMOVED lines=33> */
.L_x_1317:
        /* <DEDUP_REMOVED lines=36> */
.L_x_1315:
        /* <DEDUP_REMOVED lines=172> */
.L_x_1316:
        /* <DEDUP_REMOVED lines=140> */
.L_x_1314:
[----:B--2---:R-:W-:Y:S05]  /*1818b0*/  BSYNC.RECONVERGENT B0 ;  /* 0x0000000000007941 */ /* 0x004fea0003800200 */
.L_x_1313:
        /* <DEDUP_REMOVED lines=20> */
.L_x_1312:
[----:B------:R-:W-:-:S09]  /*181a00*/  UISETP.GE.AND UP0, UPT, UR8, 0x1, UPT ;  /* 0x000000010800788c */ /* 0x000fd2000bf06270 */
[----:B------:R-:W-:Y:S05]  /*181a10*/  BRA.U !UP0, `(.L_x_1318) ;  /* 0x0000001508747547 */ /* 0x000fea000b800000 */
[----:B------:R-:W-:-:S05]  /*181a20*/  UMOV UR4, URZ ;  /* 0x000000ff00047c82 */ /* 0x000fca0008000000 */
.L_x_1323:
        /* <DEDUP_REMOVED lines=37> */
.L_x_1321:
        /* <DEDUP_REMOVED lines=167> */
.L_x_1322:
        /* <DEDUP_REMOVED lines=140> */
.L_x_1320:
[----:B------:R-:W-:Y:S05]  /*182fb0*/  BSYNC.RECONVERGENT B0 ;  /* 0x0000000000007941 */ /* 0x000fea0003800200 */
.L_x_1319:
[----:B------:R-:W-:-:S05]  /*182fc0*/  VIADD R28, R28, 0x1 ;  /* 0x000000011c1c7836 */ /* 0x000fca0000000000 */
[----:B------:R3:W-:Y:S01]  /*182fd0*/  STL [R1+0x9c0], R28 ;  /* 0x0009c01c01007387 */ /* 0x0007e20000100800 */
[----:B------:R-:W-:Y:S05]  /*182fe0*/  BRA.U UP1, `(.L_x_1323) ;  /* 0xffffffe901907547 */ /* 0x000fea000b83ffff */
.L_x_1318:
        /* <DEDUP_REMOVED lines=35> */
.L_x_1326:
        /* <DEDUP_REMOVED lines=168> */
.L_x_1327:
        /* <DEDUP_REMOVED lines=45> */
[----:B------:R-:W-:Y:S01]  /*183f70*/  LOP3.LUT R44, R44, R9, R19, 0x96, !PT ;  /* 0x000000092c2c7212 */ /* 0x000fe200078e9613 */
[----:B------:R2:W-:Y:S01]  /*183f80*/  STL [R3+-0x8], R46 ;  /* 0xfffff82e03007387 */ /* 0x0005e20000100800 */
[----:B------:R-:W-:Y:S02]  /*183f90*/  SHF.R.U32.HI R48, RZ, 0x1, R48 ;  /* 0x00000001ff307819 */ /* 0x000fe40000011630 */
[----:B------:R-:W-:Y:S02]  /*183fa0*/  SEL R9, RZ, 0x9908b0df, P2 ;  /* 0x9908b0dfff097807 */ /* 0x000fe40001000000 */
[----:B------:R-:W-:-:S02]  /*183fb0*/  LOP3.LUT R50, R50, 0x80000000, R17, 0xf8, !PT ;  /* 0x8000000032327812 */ /* 0x000fc400078ef811 */
[----:B------:R-:W-:Y:S02]  /*183fc0*/  ISETP.NE.U32.AND P2, PT, R13, 0x1, PT ;  /* 0x000000010d00780c */ /* 0x000fe40003f45070 */
[C---:B------:R-:W-:Y:S02]  /*183fd0*/  LOP3.LUT R13, R28.reuse, 0x1, RZ, 0xc0, !PT ;  /* 0x000000011c0d7812 */ /* 0x040fe400078ec0ff */
[----:B--2---:R-:W-:Y:S02]  /*183fe0*/  LOP3.LUT R46, R28, 0x7ffffffe, RZ, 0xc0, !PT ;  /* 0x7ffffffe1c2e7812 */ /* 0x004fe400078ec0ff */
[----:B------:R-:W-:Y:S02]  /*183ff0*/  LOP3.LUT R48, R48, R9, R25, 0x96, !PT ;  /* 0x0000000930307212 */ /* 0x000fe400078e9619 */
[----:B------:R-:W-:Y:S02]  /*184000*/  SHF.R.U32.HI R50, RZ, 0x1, R50 ;  /* 0x00000001ff327819 */ /* 0x000fe40000011632 */
[----:B------:R-:W-:-:S02]  /*184010*/  SEL R9, RZ, 0x9908b0df, P2 ;  /* 0x9908b0dfff097807 */ /* 0x000fc40001000000 */
[----:B------:R-:W-:Y:S02]  /*184020*/  LOP3.LUT R46, R46, 0x80000000, R23, 0xf8, !PT ;  /* 0x800000002e2e7812 */ /* 0x000fe400078ef817 */
[----:B------:R-:W-:Y:S02]  /*184030*/  ISETP.NE.U32.AND P2, PT, R13, 0x1, PT ;  /* 0x000000010d00780c */ /* 0x000fe40003f45070 */
[C---:B------:R-:W-:Y:S02]  /*184040*/  LOP3.LUT R13, R30.reuse, 0x7ffffffe, RZ, 0xc0, !PT ;  /* 0x7ffffffe1e0d7812 */ /* 0x040fe400078ec0ff */
[----:B------:R-:W-:Y:S02]  /*184050*/  LOP3.LUT R15, R30, 0x1, RZ, 0xc0, !PT ;  /* 0x000000011e0f7812 */ /* 0x000fe400078ec0ff */
[----:B------:R-:W-:Y:S02]  /*184060*/  LOP3.LUT R50, R50, R9, R29, 0x96, !PT ;  /* 0x0000000932327212 */ /* 0x000fe400078e961d */
[----:B------:R-:W-:-:S02]  /*184070*/  SHF.R.U32.HI R46, RZ, 0x1, R46 ;  /* 0x00000001ff2e7819 */ /* 0x000fc4000001162e */
[----:B------:R-:W-:Y:S02]  /*184080*/  SEL R9, RZ, 0x9908b0df, P2 ;  /* 0x9908b0dfff097807 */ /* 0x000fe40001000000 */
[----:B------:R-:W-:Y:S02]  /*184090*/  LOP3.LUT R13, R13, 0x80000000, R28, 0xf8, !PT ;  /* 0x800000000d0d7812 */ /* 0x000fe400078ef81c */
[----:B------:R-:W-:Y:S02]  /*1840a0*/  ISETP.NE.U32.AND P2, PT, R15, 0x1, PT ;  /* 0x000000010f00780c */ /* 0x000fe40003f45070 */
[----:B------:R-:W-:Y:S02]  /*1840b0*/  LOP3.LUT R46, R46, R9, R31, 0x96, !PT ;  /* 0x000000092e2e7212 */ /* 0x000fe400078e961f */
[----:B------:R-:W-:Y:S02]  /*1840c0*/  SHF.R.U32.HI R28, RZ, 0x1, R13 ;  /* 0x00000001ff1c7819 */ /* 0x000fe4000001160d */
[----:B------:R-:W-:-:S02]  /*1840d0*/  LOP3.LUT R9, R32, 0x7ffffffe, RZ, 0xc0, !PT ;  /* 0x7ffffffe20097812 */ /* 0x000fc400078ec0ff */
[----:B------:R-:W-:Y:S02]  /*1840e0*/  SEL R15, RZ, 0x9908b0df, P2 ;  /* 0x9908b0dfff0f7807 */ /* 0x000fe40001000000 */
[----:B------:R-:W-:Y:S01]  /*1840f0*/  LOP3.LUT R13, R32, 0x1, RZ, 0xc0, !PT ;  /* 0x00000001200d7812 */ /* 0x000fe200078ec0ff */
        /* <DEDUP_REMOVED lines=8> */
[----:B------:R-:W-:Y:S02]  /*184180*/  LOP3.LUT R13, R13, 0x80000000, R32, 0xf8, !PT ;  /* 0x800000000d0d7812 */ /* 0x000fe400078ef820 */
[----:B------:R-:W-:Y:S02]  /*184190*/  ISETP.NE.U32.AND P2, PT, R15, 0x1, PT ;  /* 0x000000010f00780c */ /* 0x000fe40003f45070 */
[----:B------:R-:W-:-:S02]  /*1841a0*/  LOP3.LUT R30, R28, R9, R35, 0x96, !PT ;  /* 0x000000091c1e7212 */ /* 0x000fc400078e9623 */
[C---:B------:R-:W-:Y:S02]  /*1841b0*/  LOP3.LUT R43, R11.reuse, 0x1, RZ, 0xc0, !PT ;  /* 0x000000010b2b7812 */ /* 0x040fe400078ec0ff */
[----:B------:R-:W-:Y:S02]  /*1841c0*/  SHF.R.U32.HI R28, RZ, 0x1, R13 ;  /* 0x00000001ff1c7819 */ /* 0x000fe4000001160d */
[----:B------:R-:W-:Y:S02]  /*1841d0*/  SEL R9, RZ, 0x9908b0df, P2 ;  /* 0x9908b0dfff097807 */ /* 0x000fe40001000000 */
[----:B------:R-:W-:Y:S02]  /*1841e0*/  LOP3.LUT R15, R36, 0x1, RZ, 0xc0, !PT ;  /* 0x00000001240f7812 */ /* 0x000fe400078ec0ff */
[----:B------:R-:W-:Y:S02]  /*1841f0*/  LOP3.LUT R32, R11, 0x7ffffffe, RZ, 0xc0, !PT ;  /* 0x7ffffffe0b207812 */ /* 0x000fe400078ec0ff */
[----:B------:R-:W-:-:S02]  /*184200*/  ISETP.NE.U32.AND P3, PT, R43, 0x1, PT ;  /* 0x000000012b00780c */ /* 0x000fc40003f65070 */
[----:B------:R-:W-:Y:S02]  /*184210*/  LOP3.LUT R13, R36, 0x7ffffffe, RZ, 0xc0, !PT ;  /* 0x7ffffffe240d7812 */ /* 0x000fe400078ec0ff */
[----:B------:R-:W-:Y:S02]  /*184220*/  LOP3.LUT R28, R28, R9, R37, 0x96, !PT ;  /* 0x000000091c1c7212 */ /* 0x000fe400078e9625 */
[----:B------:R-:W-:Y:S02]  /*184230*/  ISETP.NE.U32.AND P2, PT, R15, 0x1, PT ;  /* 0x000000010f00780c */ /* 0x000fe40003f45070 */
[----:B------:R-:W-:Y:S01]  /*184240*/  LOP3.LUT R15, R7, 0x1, RZ, 0xc0, !PT ;  /* 0x00000001070f7812 */ /* 0x000fe200078ec0ff */
[----:B------:R-:W-:Y:S01]  /*184250*/  UIADD3 UR4, UPT, UPT, UR4, 0xc, URZ ;  /* 0x0000000c04047890 */ /* 0x000fe2000fffe0ff */
[----:B------:R-:W-:Y:S02]  /*184260*/  LOP3.LUT R32, R32, 0x80000000, R7, 0xf8, !PT ;  /* 0x8000000020207812 */ /* 0x000fe400078ef807 */
[----:B------:R-:W-:-:S02]  /*184270*/  LOP3.LUT R13, R13, 0x80000000, R34, 0xf8, !PT ;  /* 0x800000000d0d7812 */ /* 0x000fc400078ef822 */
[----:B------:R-:W-:Y:S02]  /*184280*/  SEL R17, RZ, 0x9908b0df, P3 ;  /* 0x9908b0dfff117807 */ /* 0x000fe40001800000 */
[----:B------:R-:W-:Y:S02]  /*184290*/  SEL R7, RZ, 0x9908b0df, P2 ;  /* 0x9908b0dfff077807 */ /* 0x000fe40001000000 */
[----:B------:R-:W-:Y:S01]  /*1842a0*/  ISETP.NE.U32.AND P3, PT, R15, 0x1, PT ;  /* 0x000000010f00780c */ /* 0x000fe20003f65070 */
[----:B------:R2:W-:Y:S01]  /*1842b0*/  STL [R3+0x10], R30 ;  /* 0x0000101e03007387 */ /* 0x0005e20000100800 */
[----:B------:R-:W-:Y:S01]  /*1842c0*/  UISETP.NE.AND UP0, UPT, UR4, 0x18c, UPT ;  /* 0x0000018c0400788c */ /* 0x000fe2000bf05270 */
[----:B------:R-:W-:Y:S02]  /*1842d0*/  SHF.R.U32.HI R32, RZ, 0x1, R32 ;  /* 0x00000001ff207819 */ /* 0x000fe40000011620 */
[----:B------:R-:W-:Y:S02]  /*1842e0*/  SEL R15, RZ, 0x9908b0df, P3 ;  /* 0x9908b0dfff0f7807 */ /* 0x000fe40001800000 */
[----:B--2---:R-:W-:-:S02]  /*1842f0*/  SHF.R.U32.HI R30, RZ, 0x1, R13 ;  /* 0x00000001ff1e7819 */ /* 0x004fc4000001160d */
[----:B------:R-:W-:Y:S02]  /*184300*/  SHF.R.U32.HI R13, RZ, 0x1, R38 ;  /* 0x00000001ff0d7819 */ /* 0x000fe40000011626 */
[----:B------:R-:W-:Y:S02]  /*184310*/  LOP3.LUT R30, R30, R7, R39, 0x96, !PT ;  /* 0x000000071e1e7212 */ /* 0x000fe400078e9627 */
[----:B------:R-:W-:Y:S02]  /*184320*/  LOP3.LUT R40, R13, R15, R40, 0x96, !PT ;  /* 0x0000000f0d287212 */ /* 0x000fe400078e9628 */
        /* <DEDUP_REMOVED lines=31> */
.L_x_1325:
[----:B------:R-:W-:Y:S05]  /*184520*/  BSYNC.RECONVERGENT B0 ;  /* 0x0000000000007941 */ /* 0x000fea0003800200 */
.L_x_1324:
        /* <DEDUP_REMOVED lines=43> */
.L_x_1330:
[----:B--2---:R-:W2:Y:S04]  /*1847e0*/  LDL R47, [R5+0x10] ;  /* 0x00001000052f7983 */ /* 0x004ea80000100800 */
[----:B------:R-:W3:Y:S04]  /*1847f0*/  LDL R45, [R5+0x14] ;  /* 0x00001400052d7983 */ /* 0x000ee80000100800 */
[----:B0-----:R-:W4:Y:S04]  /*184800*/  LDL R32, [R5+0x1c] ;  /* 0x00001c0005207983 */ /* 0x001f280000100800 */
        /* <DEDUP_REMOVED lines=45> */
[----:B------:R-:W-:Y:S02]  /*184ae0*/  LOP3.LUT R38, R49, R41, R38, 0x96, !PT ;  /* 0x0000002931267212 */ /* 0x000fe400078e9626 */
[----:B------:R-:W-:Y:S02]  /*184af0*/  LOP3.LUT R48, R48, R47, R39, 0x96, !PT ;  /* 0x0000002f30307212 */ /* 0x000fe400078e9627 */
[----:B------:R-:W-:-:S02]  /*184b00*/  LOP3.LUT R42, R43, R44, R42, 0x96, !PT ;  /* 0x0000002c2b2a7212 */ /* 0x000fc400078e962a */
[C---:B------:R-:W-:Y:S02]  /*184b10*/  LOP3.LUT R39, R37.reuse, 0x7ffffffe, RZ, 0xc0, !PT ;  /* 0x7ffffffe25277812 */ /* 0x040fe400078ec0ff */
[----:B------:R-:W-:Y:S02]  /*184b20*/  LOP3.LUT R41, R37, 0x1, RZ, 0xc0, !PT ;  /* 0x0000000125297812 */ /* 0x000fe400078ec0ff */
[C---:B------:R-:W-:Y:S02]  /*184b30*/  LOP3.LUT R44, R29.reuse, 0x7ffffffe, RZ, 0xc0, !PT ;  /* 0x7ffffffe1d2c7812 */ /* 0x040fe400078ec0ff */
[----:B------:R-:W-:Y:S02]  /*184b40*/  LOP3.LUT R43, R29, 0x1, RZ, 0xc0, !PT ;  /* 0x000000011d2b7812 */ /* 0x000fe400078ec0ff */
[----:B------:R-:W-:Y:S02]  /*184b50*/  SEL R46, RZ, 0x9908b0df, P3 ;  /* 0x9908b0dfff2e7807 */ /* 0x000fe40001800000 */
[----:B------:R-:W-:-:S02]  /*184b60*/  LOP3.LUT R39, R39, 0x80000000, R32, 0xf8, !PT ;  /* 0x8000000027277812 */ /* 0x000fc400078ef820 */
[----:B------:R-:W-:Y:S02]  /*184b70*/  ISETP.NE.U32.AND P2, PT, R41, 0x1, PT ;  /* 0x000000012900780c */ /* 0x000fe40003f45070 */
[----:B------:R-:W-:Y:S02]  /*184b80*/  LOP3.LUT R44, R44, 0x80000000, R37, 0xf8, !PT ;  /* 0x800000002c2c7812 */ /* 0x000fe400078ef825 */
[----:B------:R-:W-:Y:S01]  /*184b90*/  ISETP.NE.U32.AND P3, PT, R43, 0x1, PT ;  /* 0x000000012b00780c */ /* 0x000fe20003f65070 */
[----:B------:R0:W-:Y:S01]  /*184ba0*/  STL [R5+0x10], R38 ;  /* 0x0000102605007387 */ /* 0x0001e20000100800 */
[----:B------:R-:W-:Y:S02]  /*184bb0*/  SHF.R.U32.HI R39, RZ, 0x1, R39 ;  /* 0x00000001ff277819 */ /* 0x000fe40000011627 */
[----:B------:R-:W-:Y:S02]  /*184bc0*/  SEL R32, RZ, 0x9908b0df, P2 ;  /* 0x9908b0dfff207807 */ /* 0x000fe40001000000 */
[----:B------:R-:W-:-:S02]  /*184bd0*/  SHF.R.U32.HI R44, RZ, 0x1, R44 ;  /* 0x00000001ff2c7819 */ /* 0x000fc4000001162c */
[----:B------:R-:W-:Y:S02]  /*184be0*/  SEL R37, RZ, 0x9908b0df, P3 ;  /* 0x9908b0dfff257807 */ /* 0x000fe40001800000 */
[----:B0-----:R-:W-:Y:S02]  /*184bf0*/  LOP3.LUT R38, R34, 0x7ffffffe, RZ, 0xc0, !PT ;  /* 0x7ffffffe22267812 */ /* 0x001fe400078ec0ff */
[----:B------:R-:W-:Y:S02]  /*184c00*/  LOP3.LUT R36, R39, R32, R36, 0x96, !PT ;  /* 0x0000002027247212 */ /* 0x000fe400078e9624 */
[----:B------:R-:W-:Y:S02]  /*184c10*/  SHF.R.U32.HI R45, RZ, 0x1, R45 ;  /* 0x00000001ff2d7819 */ /* 0x000fe4000001162d */
[----:B------:R-:W-:Y:S02]  /*184c20*/  LOP3.LUT R32, R44, R37, R33, 0x96, !PT ;  /* 0x000000252c207212 */ /* 0x000fe400078e9621 */
[----:B------:R-:W-:-:S02]  /*184c30*/  LOP3.LUT R38, R38, 0x80000000, R29, 0xf8, !PT ;  /* 0x8000000026267812 */ /* 0x000fc400078ef81d */
[C---:B------:R-:W-:Y:S02]  /*184c40*/  LOP3.LUT R29, R35.reuse, 0x7ffffffe, RZ, 0xc0, !PT ;  /* 0x7ffffffe231d7812 */ /* 0x040fe400078ec0ff */
        /* <DEDUP_REMOVED lines=10> */
[C---:B0-----:R-:W-:Y:S02]  /*184cf0*/  LOP3.LUT R40, R28.reuse, 0x7ffffffe, RZ, 0xc0, !PT ;  /* 0x7ffffffe1c287812 */ /* 0x041fe400078ec0ff */
        /* <DEDUP_REMOVED lines=16> */
[----:B0-----:R-:W-:Y:S02]  /*184e00*/  LOP3.LUT R36, R23, 0x7ffffffe, RZ, 0xc0, !PT ;  /* 0x7ffffffe17247812 */ /* 0x001fe400078ec0ff */
        /* <DEDUP_REMOVED lines=13> */
[----:B------:R-:W-:Y:S02]  /*184ee0*/  SHF.R.U32.HI R40, RZ, 0x1, R40 ;  /* 0x00000001ff287819 */ /* 0x000fe40000011628 */
[----:B------:R-:W-:Y:S02]  /*184ef0*/  SHF.R.U32.HI R28, RZ, 0x1, R28 ;  /* 0x00000001ff1c7819 */ /* 0x000fe4000001161c */
[----:B------:R-:W-:Y:S02]  /*184f00*/  SEL R15, RZ, 0x9908b0df, P2 ;  /* 0x9908b0dfff0f7807 */ /* 0x000fe40001000000 */
[----:B0-----:R-:W-:-:S02]  /*184f10*/  SHF.R.U32.HI R30, RZ, 0x1, R25 ;  /* 0x00000001ff1e7819 */ /* 0x001fc40000011619 */
[----:B------:R-:W-:Y:S01]  /*184f20*/  SEL R25, RZ, 0x9908b0df, P3 ;  /* 0x9908b0dfff197807 */ /* 0x000fe20001800000 */
[----:B------:R0:W-:Y:S01]  /*184f30*/  STL [R5+0x20], R32 ;  /* 0x0000202005007387 */ /* 0x0001e20000100800 */
[----:B------:R-:W-:Y:S01]  /*184f40*/  LOP3.LUT R36, R36, R23, R9, 0x96, !PT ;  /* 0x0000001724247212 */ /* 0x000fe200078e9609 */
[----:B------:R-:W-:Y:S01]  /*184f50*/  IMAD.MOV.U32 R9, RZ, RZ, R5 ;  /* 0x000000ffff097224 */ /* 0x000fe200078e0005 */
[----:B------:R-:W-:Y:S02]  /*184f60*/  LOP3.LUT R40, R40, R25, R11, 0x96, !PT ;  /* 0x0000001928287212 */ /* 0x000fe400078e960b */
[----:B------:R-:W-:Y:S02]  /*184f70*/  LOP3.LUT R28, R28, R15, R13, 0x96, !PT ;  /* 0x0000000f1c1c7212 */ /* 0x000fe400078e960d */
[----:B0-----:R-:W-:Y:S01]  /*184f80*/  LOP3.LUT R32, R30, R19, R17, 0x96, !PT ;  /* 0x000000131e207212 */ /* 0x001fe200078e9611 */
        /* <DEDUP_REMOVED lines=20> */
[----:B------:R-:W-:Y:S02]  /*1850d0*/  LOP3.LUT R30, R30, 0x80000000, R7, 0xf8, !PT ;  /* 0x800000001e1e7812 */ /* 0x000fe400078ef807 */
[----:B------:R-:W-:-:S02]  /*1850e0*/  LOP3.LUT R7, R17, 0x1, RZ, 0xc0, !PT ;  /* 0x0000000111077812 */ /* 0x000fc400078ec0ff */
[----:B------:R-:W-:Y:S02]  /*1850f0*/  ISETP.NE.U32.AND P3, PT, R15, 0x1, PT ;  /* 0x000000010f00780c */ /* 0x000fe40003f65070 */
[----:B------:R-:W-:Y:S02]  /*185100*/  LOP3.LUT R32, R32, 0x80000000, R11, 0xf8, !PT ;  /* 0x8000000020207812 */ /* 0x000fe400078ef80b */
[C---:B----4-:R-:W-:Y:S02]  /*185110*/  LOP3.LUT R28, R43.reuse, 0x7ffffffe, RZ, 0xc0, !PT ;  /* 0x7ffffffe2b1c7812 */ /* 0x050fe400078ec0ff */
        /* <DEDUP_REMOVED lines=20> */
.L_x_1331:
[----:B--2---:R-:W2:Y:S04]  /*185260*/  LDL R9, [R5+-0xc] ;  /* 0xfffff40005097983 */ /* 0x004ea80000100800 */
[----:B------:R-:W3:Y:S04]  /*185270*/  LDL R11, [R5+-0x4] ;  /* 0xfffffc00050b7983 */ /* 0x000ee80000100800 */
[----:B------:R-:W4:Y:S04]  /*185280*/  LDL R13, [R5+-0x8] ;  /* 0xfffff800050d7983 */ /* 0x000f280000100800 */
[----:B------:R-:W4:Y:S04]  /*185290*/  LDL R15, [R5] ;  /* 0x00000000050f7983 */ /* 0x000f280000100800 */
[----:B------:R-:W4:Y:S04]  /*1852a0*/  LDL R17, [R5+-0x394] ;  /* 0xfffc6c0005117983 */ /* 0x000f280000100800 */
[----:B------:R-:W4:Y:S04]  /*1852b0*/  LDL R19, [R5+0x4] ;  /* 0x0000040005137983 */ /* 0x000f280000100800 */
        /* <DEDUP_REMOVED lines=18> */
[----:B------:R-:W2:Y:S04]  /*1853e0*/  LDL R7, [R5+0x20] ;  /* 0x0000200005077983 */ /* 0x000ea80000100800 */
[----:B------:R-:W2:Y:S01]  /*1853f0*/  LDL R40, [R5+-0x374] ;  /* 0xfffc8c0005287983 */ /* 0x000ea20000100800 */
[C---:B---3--:R-:W-:Y:S02]  /*185400*/  LOP3.LUT R45, R11.reuse, 0x1, RZ, 0xc0, !PT ;  /* 0x000000010b2d7812 */ /* 0x048fe400078ec0ff */
[----:B------:R-:W-:Y:S02]  /*185410*/  LOP3.LUT R44, R11, 0x7ffffffe, RZ, 0xc0, !PT ;  /* 0x7ffffffe0b2c7812 */ /* 0x000fe400078ec0ff */
[----:B------:R-:W-:-:S02]  /*185420*/  ISETP.NE.U32.AND P2, PT, R45, 0x1, PT ;  /* 0x000000012d00780c */ /* 0x000fc40003f45070 */
[----:B----4-:R-:W-:Y:S02]  /*185430*/  LOP3.LUT R47, R44, 0x80000000, R13, 0xf8, !PT ;  /* 0x800000002c2f7812 */ /* 0x010fe400078ef80d */
        /* <DEDUP_REMOVED lines=21> */
[----:B------:R-:W-:Y:S01]  /*185590*/  ISETP.NE.U32.AND P2, PT, R17, 0x1, PT ;  /* 0x000000011100780c */ /* 0x000fe20003f45070 */
[----:B------:R3:W-:Y:S01]  /*1855a0*/  STL [R5+-0x8], R48 ;  /* 0xfffff83005007387 */ /* 0x0007e20000100800 */
[----:B------:R-:W-:-:S02]  /*1855b0*/  LOP3.LUT R28, R11, R15, R28, 0x96, !PT ;  /* 0x0000000f0b1c7212 */ /* 0x000fc400078e961c */
[----:B------:R-:W-:Y:S02]  /*1855c0*/  SHF.R.U32.HI R11, RZ, 0x1, R50 ;  /* 0x00000001ff0b7819 */ /* 0x000fe40000011632 */
[----:B------:R-:W-:Y:S02]  /*1855d0*/  SEL R15, RZ, 0x9908b0df, P2 ;  /* 0x9908b0dfff0f7807 */ /* 0x000fe40001000000 */
[C---:B------:R-:W-:Y:S02]  /*1855e0*/  LOP3.LUT R17, R29.reuse, 0x1, RZ, 0xc0, !PT ;  /* 0x000000011d117812 */ /* 0x040fe400078ec0ff */
[----:B---3--:R-:W-:Y:S02]  /*1855f0*/  LOP3.LUT R48, R29, 0x7ffffffe, RZ, 0xc0, !PT ;  /* 0x7ffffffe1d307812 */ /* 0x008fe400078ec0ff */
[----:B------:R-:W-:Y:S02]  /*185600*/  LOP3.LUT R44, R11, R15, R30, 0x96, !PT ;  /* 0x0000000f0b2c7212 */ /* 0x000fe400078e961e */
[----:B------:R-:W-:-:S02]  /*185610*/  LOP3.LUT R48, R48, 0x80000000, R25, 0xf8, !PT ;  /* 0x8000000030307812 */ /* 0x000fc400078ef819 */
[----:B------:R-:W-:Y:S02]  /*185620*/  ISETP.NE.U32.AND P2, PT, R17, 0x1, PT ;  /* 0x000000011100780c */ /* 0x000fe40003f45070 */
[C---:B------:R-:W-:Y:S02]  /*185630*/  LOP3.LUT R30, R31.reuse, 0x7ffffffe, RZ, 0xc0, !PT ;  /* 0x7ffffffe1f1e7812 */ /* 0x040fe400078ec0ff */
[----:B------:R-:W-:Y:S02]  /*185640*/  LOP3.LUT R17, R31, 0x1, RZ, 0xc0, !PT ;  /* 0x000000011f117812 */ /* 0x000fe400078ec0ff */
[----:B------:R-:W-:Y:S02]  /*185650*/  SHF.R.U32.HI R11, RZ, 0x1, R48 ;  /* 0x00000001ff0b7819 */ /* 0x000fe40000011630 */
[----:B------:R-:W-:Y:S02]  /*185660*/  SEL R15, RZ, 0x9908b0df, P2 ;  /* 0x9908b0dfff0f7807 */ /* 0x000fe40001000000 */
[----:B------:R-:W-:-:S02]  /*185670*/  LOP3.LUT R30, R30, 0x80000000, R29, 0xf8, !PT ;  /* 0x800000001e1e7812 */ /* 0x000fc400078ef81d */
[----:B------:R-:W-:Y:S01]  /*185680*/  ISETP.NE.U32.AND P2, PT, R17, 0x1, PT ;  /* 0x000000011100780c */ /* 0x000fe20003f45070 */
[----:B------:R3:W-:Y:S01]  /*185690*/  STL [R5], R28 ;  /* 0x0000001c05007387 */ /* 0x0007e20000100800 */
[----:B------:R-:W-:Y:S02]  /*1856a0*/  LOP3.LUT R32, R11, R15, R32, 0x96, !PT ;  /* 0x0000000f0b207212 */ /* 0x000fe400078e9620 */
[----:B------:R-:W-:Y:S02]  /*1856b0*/  SHF.R.U32.HI R15, RZ, 0x1, R30 ;  /* 0x00000001ff0f7819 */ /* 0x000fe4000001161e */
[----:B------:R-:W-:Y:S02]  /*1856c0*/  SEL R17, RZ, 0x9908b0df, P2 ;  /* 0x9908b0dfff117807 */ /* 0x000fe40001000000 */
[C---:B------:R-:W-:Y:S02]  /*1856d0*/  LOP3.LUT R11, R33.reuse, 0x1, RZ, 0xc0, !PT ;  /* 0x00000001210b7812 */ /* 0x040fe400078ec0ff */
[----:B---3--:R-:W-:-:S02]  /*1856e0*/  LOP3.LUT R28, R33, 0x7ffffffe, RZ, 0xc0, !PT ;  /* 0x7ffffffe211c7812 */ /* 0x008fc400078ec0ff */
        /* <DEDUP_REMOVED lines=18> */
[----:B---3--:R-:W-:-:S02]  /*185810*/  LOP3.LUT R32, R13, 0x7ffffffe, RZ, 0xc0, !PT ;  /* 0x7ffffffe0d207812 */ /* 0x008fc400078ec0ff */
        /* <DEDUP_REMOVED lines=44> */
.L_x_1329:
[----:B------:R-:W-:Y:S05]  /*185ae0*/  BSYNC.RECONVERGENT B0 ;  /* 0x0000000000007941 */ /* 0x000fea0003800200 */
.L_x_1328:
        /* <DEDUP_REMOVED lines=43> */
.L_x_1334:
        /* <DEDUP_REMOVED lines=47> */
[----:B------:R-:W-:Y:S02]  /*186090*/  SEL R11, RZ, 0x9908b0df, P2 ;  /* 0x9908b0dfff0b7807 */ /* 0x000fe40001000000 */
[----:B------:R-:W-:Y:S02]  /*1860a0*/  SHF.R.U32.HI R48, RZ, 0x1, R48 ;  /* 0x00000001ff307819 */ /* 0x000fe40000011630 */
[----:B------:R-:W-:Y:S02]  /*1860b0*/  LOP3.LUT R50, R9, R11, R23, 0x96, !PT ;  /* 0x0000000b09327212 */ /* 0x000fe400078e9617 */
[----:B------:R-:W-:-:S02]  /*1860c0*/  SHF.R.U32.HI R47, RZ, 0x1, R47 ;  /* 0x00000001ff2f7819 */ /* 0x000fc4000001162f */
[----:B------:R-:W-:Y:S02]  /*1860d0*/  SEL R46, RZ, 0x9908b0df, P3 ;  /* 0x9908b0dfff2e7807 */ /* 0x000fe40001800000 */
[C---:B--2---:R-:W-:Y:S02]  /*1860e0*/  LOP3.LUT R52, R28.reuse, 0x7ffffffe, RZ, 0xc0, !PT ;  /* 0x7ffffffe1c347812 */ /* 0x044fe400078ec0ff */
[----:B------:R-:W-:Y:S02]  /*1860f0*/  LOP3.LUT R9, R28, 0x1, RZ, 0xc0, !PT ;  /* 0x000000011c097812 */ /* 0x000fe400078ec0ff */
[----:B------:R-:W-:Y:S02]  /*186100*/  LOP3.LUT R48, R48, R15, R19, 0x96, !PT ;  /* 0x0000000f30307212 */ /* 0x000fe400078e9613 */
[C---:B------:R-:W-:Y:S02]  /*186110*/  LOP3.LUT R11, R29.reuse, 0x7ffffffe, RZ, 0xc0, !PT ;  /* 0x7ffffffe1d0b7812 */ /* 0x040fe400078ec0ff */
[----:B------:R-:W-:-:S02]  /*186120*/  LOP3.LUT R15, R29, 0x1, RZ, 0xc0, !PT ;  /* 0x000000011d0f7812 */ /* 0x000fc400078ec0ff */
[----:B------:R-:W-:Y:S02]  /*186130*/  LOP3.LUT R46, R47, R46, R25, 0x96, !PT ;  /* 0x0000002e2f2e7212 */ /* 0x000fe400078e9619 */
        /* <DEDUP_REMOVED lines=8> */
[C---:B------:R-:W-:Y:S02]  /*1861c0*/  LOP3.LUT R15, R30.reuse, 0x1, RZ, 0xc0, !PT ;  /* 0x000000011e0f7812 */ /* 0x040fe400078ec0ff */
[----:B------:R-:W-:Y:S02]  /*1861d0*/  SHF.R.U32.HI R11, RZ, 0x1, R11 ;  /* 0x00000001ff0b7819 */ /* 0x000fe4000001160b */
[----:B--2---:R-:W-:Y:S02]  /*1861e0*/  LOP3.LUT R46, R30, 0x7ffffffe, RZ, 0xc0, !PT ;  /* 0x7ffffffe1e2e7812 */ /* 0x004fe400078ec0ff */
[----:B------:R-:W-:Y:S02]  /*1861f0*/  LOP3.LUT R28, R28, R9, R31, 0x96, !PT ;  /* 0x000000091c1c7212 */ /* 0x000fe400078e961f */
[----:B---3--:R-:W-:-:S02]  /*186200*/  SEL R13, RZ, 0x9908b0df, P3 ;  /* 0x9908b0dfff0d7807 */ /* 0x008fc40001800000 */
[----:B------:R-:W-:Y:S02]  /*186210*/  LOP3.LUT R9, R33, 0x7ffffffe, RZ, 0xc0, !PT ;  /* 0x7ffffffe21097812 */ /* 0x000fe400078ec0ff */
[----:B------:R-:W-:Y:S02]  /*186220*/  LOP3.LUT R46, R46, 0x80000000, R29, 0xf8, !PT ;  /* 0x800000002e2e7812 */ /* 0x000fe400078ef81d */
[----:B------:R-:W-:Y:S02]  /*186230*/  ISETP.NE.U32.AND P3, PT, R15, 0x1, PT ;  /* 0x000000010f00780c */ /* 0x000fe40003f65070 */
[----:B------:R-:W-:Y:S02]  /*186240*/  LOP3.LUT R32, R11, R13, R32, 0x96, !PT ;  /* 0x0000000d0b207212 */ /* 0x000fe400078e9620 */
[----:B------:R-:W-:Y:S02]  /*186250*/  LOP3.LUT R11, R33, 0x1, RZ, 0xc0, !PT ;  /* 0x00000001210b7812 */ /* 0x000fe400078ec0ff */
[----:B------:R-:W-:-:S02]  /*186260*/  LOP3.LUT R30, R9, 0x80000000, R30, 0xf8, !PT ;  /* 0x80000000091e7812 */ /* 0x000fc400078ef81e */
[----:B------:R-:W-:Y:S02]  /*186270*/  SEL R9, RZ, 0x9908b0df, P3 ;  /* 0x9908b0dfff097807 */ /* 0x000fe40001800000 */
[----:B------:R-:W-:Y:S02]  /*186280*/  SHF.R.U32.HI R46, RZ, 0x1, R46 ;  /* 0x00000001ff2e7819 */ /* 0x000fe4000001162e */
[----:B------:R-:W-:Y:S02]  /*186290*/  LOP3.LUT R13, R34, 0x1, RZ, 0xc0, !PT ;  /* 0x00000001220d7812 */ /* 0x000fe400078ec0ff */
[----:B------:R-:W-:Y:S01]  /*1862a0*/  ISETP.NE.U32.AND P2, PT, R11, 0x1, PT ;  /* 0x000000010b00780c */ /* 0x000fe20003f45070 */
[----:B------:R2:W-:Y:S01]  /*1862b0*/  STL [R7+0x10], R48 ;  /* 0x0000103007007387 */ /* 0x0005e20000100800 */
[----:B------:R-:W-:Y:S02]  /*1862c0*/  LOP3.LUT R46, R46, R9, R35, 0x96, !PT ;  /* 0x000000092e2e7212 */ /* 0x000fe400078e9623 */
[----:B------:R-:W-:-:S02]  /*1862d0*/  ISETP.NE.U32.AND P3, PT, R13, 0x1, PT ;  /* 0x000000010d00780c */ /* 0x000fc40003f65070 */
[----:B------:R-:W-:Y:S02]  /*1862e0*/  LOP3.LUT R9, R38, 0x7ffffffe, RZ, 0xc0, !PT ;  /* 0x7ffffffe26097812 */ /* 0x000fe400078ec0ff */
[----:B------:R-:W-:Y:S02]  /*1862f0*/  SHF.R.U32.HI R11, RZ, 0x1, R30 ;  /* 0x00000001ff0b7819 */ /* 0x000fe4000001161e */
[----:B------:R-:W-:Y:S02]  /*186300*/  SEL R13, RZ, 0x9908b0df, P2 ;  /* 0x9908b0dfff0d7807 */ /* 0x000fe40001000000 */
[----:B--2---:R-:W-:Y:S02]  /*186310*/  LOP3.LUT R48, R34, 0x7ffffffe, RZ, 0xc0, !PT ;  /* 0x7ffffffe22307812 */ /* 0x004fe400078ec0ff */
[----:B------:R-:W-:Y:S02]  /*186320*/  LOP3.LUT R34, R9, 0x80000000, R34, 0xf8, !PT ;  /* 0x8000000009227812 */ /* 0x000fe400078ef822 */
[----:B------:R-:W-:-:S02]  /*186330*/  LOP3.LUT R48, R48, 0x80000000, R33, 0xf8, !PT ;  /* 0x8000000030307812 */ /* 0x000fc400078ef821 */
[----:B------:R-:W-:Y:S02]  /*186340*/  LOP3.LUT R36, R11, R13, R36, 0x96, !PT ;  /* 0x0000000d0b247212 */ /* 0x000fe400078e9624 */
[----:B------:R-:W-:Y:S02]  /*186350*/  LOP3.LUT R9, R38, 0x1, RZ, 0xc0, !PT ;  /* 0x0000000126097812 */ /* 0x000fe400078ec0ff */
[C---:B------:R-:W-:Y:S02]  /*186360*/  LOP3.LUT R11, R39.reuse, 0x7ffffffe, RZ, 0xc0, !PT ;  /* 0x7ffffffe270b7812 */ /* 0x040fe400078ec0ff */
[----:B------:R-:W-:Y:S01]  /*186370*/  LOP3.LUT R13, R39, 0x1, RZ, 0xc0, !PT ;  /* 0x00000001270d7812 */ /* 0x000fe200078ec0ff */
[----:B------:R2:W-:Y:S01]  /*186380*/  STL [R7+0x1c], R28 ;  /* 0x00001c1c07007387 */ /* 0x0005e20000100800 */
[----:B------:R-:W-:Y:S02]  /*186390*/  SEL R15, RZ, 0x9908b0df, P3 ;  /* 0x9908b0dfff0f7807 */ /* 0x000fe40001800000 */
[----:B------:R-:W-:-:S02]  /*1863a0*/  SHF.R.U32.HI R48, RZ, 0x1, R48 ;  /* 0x00000001ff307819 */ /* 0x000fc40000011630 */
[----:B------:R-:W-:Y:S02]  /*1863b0*/  ISETP.NE.U32.AND P3, PT, R9, 0x1, PT ;  /* 0x000000010900780c */ /* 0x000fe40003f65070 */
[----:B------:R-:W-:Y:S02]  /*1863c0*/  LOP3.LUT R38, R11, 0x80000000, R38, 0xf8, !PT ;  /* 0x800000000b267812 */ /* 0x000fe400078ef826 */
[----:B------:R-:W-:Y:S02]  /*1863d0*/  ISETP.NE.U32.AND P2, PT, R13, 0x1, PT ;  /* 0x000000010d00780c */ /* 0x000fe40003f45070 */
[C---:B--2---:R-:W-:Y:S02]  /*1863e0*/  LOP3.LUT R28, R40.reuse, 0x7ffffffe, RZ, 0xc0, !PT ;  /* 0x7ffffffe281c7812 */ /* 0x044fe400078ec0ff */
[----:B------:R-:W-:Y:S02]  /*1863f0*/  LOP3.LUT R9, R41, 0x7ffffffe, RZ, 0xc0, !PT ;  /* 0x7ffffffe29097812 */ /* 0x000fe400078ec0ff */
[----:B------:R-:W-:-:S02]  /*186400*/  LOP3.LUT R11, R40, 0x1, RZ, 0xc0, !PT ;  /* 0x00000001280b7812 */ /* 0x000fc400078ec0ff */
[----:B------:R-:W-:Y:S02]  /*186410*/  LOP3.LUT R17, R41, 0x1, RZ, 0xc0, !PT ;  /* 0x0000000129117812 */ /* 0x000fe400078ec0ff */
[----:B------:R-:W-:Y:S02]  /*186420*/  LOP3.LUT R48, R48, R15, R37, 0x96, !PT ;  /* 0x0000000f30307212 */ /* 0x000fe400078e9625 */
[----:B------:R-:W-:Y:S02]  /*186430*/  LOP3.LUT R28, R28, 0x80000000, R39, 0xf8, !PT ;  /* 0x800000001c1c7812 */ /* 0x000fe400078ef827 */
[----:B------:R-:W-:Y:S02]  /*186440*/  SEL R13, RZ, 0x9908b0df, P3 ;  /* 0x9908b0dfff0d7807 */ /* 0x000fe40001800000 */
[----:B------:R-:W-:Y:S02]  /*186450*/  LOP3.LUT R9, R9, 0x80000000, R40, 0xf8, !PT ;  /* 0x8000000009097812 */ /* 0x000fe400078ef828 */
[----:B------:R-:W-:-:S02]  /*186460*/  SEL R15, RZ, 0x9908b0df, P2 ;  /* 0x9908b0dfff0f7807 */ /* 0x000fc40001000000 */
[----:B------:R-:W-:Y:S02]  /*186470*/  ISETP.NE.U32.AND P3, PT, R11, 0x1, PT ;  /* 0x000000010b00780c */ /* 0x000fe40003f65070 */
        /* <DEDUP_REMOVED lines=58> */
.L_x_1335:
        /* <DEDUP_REMOVED lines=74> */
[----:B------:R-:W-:-:S02]  /*186cc0*/  ISETP.NE.U32.AND P2, PT, R17, 0x1, PT ;  /* 0x000000011100780c */ /* 0x000fc40003f45070 */
[----:B------:R-:W-:Y:S02]  /*186cd0*/  LOP3.LUT R17, R36, 0x7ffffffe, RZ, 0xc0, !PT ;  /* 0x7ffffffe24117812 */ /* 0x000fe400078ec0ff */
[----:B--2---:R-:W-:Y:S02]  /*186ce0*/  LOP3.LUT R46, R28, R19, R35, 0x96, !PT ;  /* 0x000000131c2e7212 */ /* 0x004fe400078e9623 */
[----:B------:R-:W-:Y:S02]  /*186cf0*/  LOP3.LUT R19, R36, 0x1, RZ, 0xc0, !PT ;  /* 0x0000000124137812 */ /* 0x000fe400078ec0ff */
[----:B------:R-:W-:Y:S02]  /*186d00*/  SHF.R.U32.HI R28, RZ, 0x1, R13 ;  /* 0x00000001ff1c7819 */ /* 0x000fe4000001160d */
[----:B------:R-:W-:Y:S02]  /*186d10*/  SEL R13, RZ, 0x9908b0df, P2 ;  /* 0x9908b0dfff0d7807 */ /* 0x000fe40001000000 */
[----:B------:R-:W-:-:S02]  /*186d20*/  LOP3.LUT R17, R17, 0x80000000, R34, 0xf8, !PT ;  /* 0x8000000011117812 */ /* 0x000fc400078ef822 */
[----:B------:R-:W-:Y:S01]  /*186d30*/  ISETP.NE.U32.AND P2, PT, R19, 0x1, PT ;  /* 0x000000011300780c */ /* 0x000fe20003f45070 */
[----:B------:R2:W-:Y:S01]  /*186d40*/  STL [R7+0x8], R30 ;  /* 0x0000081e07007387 */ /* 0x0005e20000100800 */
[----:B------:R-:W-:Y:S02]  /*186d50*/  LOP3.LUT R19, R38, 0x1, RZ, 0xc0, !PT ;  /* 0x0000000126137812 */ /* 0x000fe400078ec0ff */
[----:B------:R-:W-:Y:S02]  /*186d60*/  LOP3.LUT R32, R15, 0x7ffffffe, RZ, 0xc0, !PT ;  /* 0x7ffffffe0f207812 */ /* 0x000fe400078ec0ff */
[----:B--2---:R-:W-:Y:S02]  /*186d70*/  LOP3.LUT R30, R28, R13, R37, 0x96, !PT ;  /* 0x0000000d1c1e7212 */ /* 0x004fe400078e9625 */
[----:B------:R-:W-:Y:S02]  /*186d80*/  SHF.R.U32.HI R28, RZ, 0x1, R17 ;  /* 0x00000001ff1c7819 */ /* 0x000fe40000011611 */
[----:B------:R-:W-:-:S02]  /*186d90*/  SEL R13, RZ, 0x9908b0df, P2 ;  /* 0x9908b0dfff0d7807 */ /* 0x000fc40001000000 */
        /* <DEDUP_REMOVED lines=48> */
.L_x_1333:
[----:B------:R-:W-:Y:S05]  /*1870a0*/  BSYNC.RECONVERGENT B0 ;  /* 0x0000000000007941 */ /* 0x000fea0003800200 */
.L_x_1332:
        /* <DEDUP_REMOVED lines=43> */
.L_x_1338:
        /* <DEDUP_REMOVED lines=56> */
[----:B--2---:R-:W-:-:S02]  /*1876e0*/  LOP3.LUT R45, R32, 0x7ffffffe, RZ, 0xc0, !PT ;  /* 0x7ffffffe202d7812 */ /* 0x004fc400078ec0ff */
[----:B------:R-:W-:Y:S02]  /*1876f0*/  LOP3.LUT R47, R32, 0x1, RZ, 0xc0, !PT ;  /* 0x00000001202f7812 */ /* 0x000fe400078ec0ff */
[----:B------:R-:W-:Y:S02]  /*187700*/  LOP3.LUT R44, R44, 0x80000000, R35, 0xf8, !PT ;  /* 0x800000002c2c7812 */ /* 0x000fe400078ef823 */
[----:B------:R-:W-:Y:S02]  /*187710*/  ISETP.NE.U32.AND P2, PT, R41, 0x1, PT ;  /* 0x000000012900780c */ /* 0x000fe40003f45070 */
[----:B------:R-:W-:Y:S02]  /*187720*/  LOP3.LUT R45, R45, 0x80000000, R40, 0xf8, !PT ;  /* 0x800000002d2d7812 */ /* 0x000fe400078ef828 */
[----:B------:R-:W-:Y:S01]  /*187730*/  ISETP.NE.U32.AND P3, PT, R47, 0x1, PT ;  /* 0x000000012f00780c */ /* 0x000fe20003f65070 */
[----:B------:R2:W-:Y:S01]  /*187740*/  STL [R9+0xc], R11 ;  /* 0x00000c0b09007387 */ /* 0x0005e20000100800 */
[----:B------:R-:W-:-:S02]  /*187750*/  LOP3.LUT R41, R37, 0x7ffffffe, RZ, 0xc0, !PT ;  /* 0x7ffffffe25297812 */ /* 0x000fc400078ec0ff */
[----:B------:R-:W-:Y:S02]  /*187760*/  SHF.R.U32.HI R40, RZ, 0x1, R44 ;  /* 0x00000001ff287819 */ /* 0x000fe4000001162c */
[----:B------:R-:W-:Y:S02]  /*187770*/  SHF.R.U32.HI R45, RZ, 0x1, R45 ;  /* 0x00000001ff2d7819 */ /* 0x000fe4000001162d */
[----:B------:R-:W-:Y:S02]  /*187780*/  SEL R35, RZ, 0x9908b0df, P3 ;  /* 0x9908b0dfff237807 */ /* 0x000fe40001800000 */
[----:B--2---:R-:W-:Y:S02]  /*187790*/  SEL R11, RZ, 0x9908b0df, P2 ;  /* 0x9908b0dfff0b7807 */ /* 0x004fe40001000000 */
[----:B------:R-:W-:Y:S02]  /*1877a0*/  LOP3.LUT R41, R41, 0x80000000, R32, 0xf8, !PT ;  /* 0x8000000029297812 */ /* 0x000fe400078ef820 */
[----:B------:R-:W-:-:S02]  /*1877b0*/  LOP3.LUT R40, R40, R11, R39, 0x96, !PT ;  /* 0x0000000b28287212 */ /* 0x000fc400078e9627 */
[----:B------:R-:W-:Y:S02]  /*1877c0*/  LOP3.LUT R36, R45, R35, R36, 0x96, !PT ;  /* 0x000000232d247212 */ /* 0x000fe400078e9624 */
[C---:B------:R-:W-:Y:S02]  /*1877d0*/  LOP3.LUT R32, R38.reuse, 0x7ffffffe, RZ, 0xc0, !PT ;  /* 0x7ffffffe26207812 */ /* 0x040fe400078ec0ff */
[----:B------:R-:W-:Y:S02]  /*1877e0*/  LOP3.LUT R11, R37, 0x1, RZ, 0xc0, !PT ;  /* 0x00000001250b7812 */ /* 0x000fe400078ec0ff */
[----:B------:R-:W-:Y:S02]  /*1877f0*/  LOP3.LUT R35, R38, 0x1, RZ, 0xc0, !PT ;  /* 0x0000000126237812 */ /* 0x000fe400078ec0ff */
[----:B------:R-:W-:Y:S02]  /*187800*/  LOP3.LUT R32, R32, 0x80000000, R37, 0xf8, !PT ;  /* 0x8000000020207812 */ /* 0x000fe400078ef825 */
[----:B------:R-:W-:-:S02]  /*187810*/  ISETP.NE.U32.AND P3, PT, R11, 0x1, PT ;  /* 0x000000010b00780c */ /* 0x000fc40003f65070 */
[----:B------:R-:W-:Y:S02]  /*187820*/  ISETP.NE.U32.AND P2, PT, R35, 0x1, PT ;  /* 0x000000012300780c */ /* 0x000fe40003f45070 */
[C---:B------:R-:W-:Y:S02]  /*187830*/  LOP3.LUT R11, R31.reuse, 0x7ffffffe, RZ, 0xc0, !PT ;  /* 0x7ffffffe1f0b7812 */ /* 0x040fe400078ec0ff */
[----:B------:R-:W-:Y:S02]  /*187840*/  LOP3.LUT R37, R31, 0x1, RZ, 0xc0, !PT ;  /* 0x000000011f257812 */ /* 0x000fe400078ec0ff */
[----:B------:R-:W-:Y:S02]  /*187850*/  SHF.R.U32.HI R35, RZ, 0x1, R32 ;  /* 0x00000001ff237819 */ /* 0x000fe40000011620 */
[----:B------:R-:W-:Y:S02]  /*187860*/  SEL R32, RZ, 0x9908b0df, P2 ;  /* 0x9908b0dfff207807 */ /* 0x000fe40001000000 */
[----:B------:R-:W-:-:S02]  /*187870*/  LOP3.LUT R38, R11, 0x80000000, R38, 0xf8, !PT ;  /* 0x800000000b267812 */ /* 0x000fc400078ef826 */
[----:B------:R-:W-:Y:S02]  /*187880*/  SEL R11, RZ, 0x9908b0df, P3 ;  /* 0x9908b0dfff0b7807 */ /* 0x000fe40001800000 */
[----:B------:R-:W-:Y:S02]  /*187890*/  ISETP.NE.U32.AND P3, PT, R37, 0x1, PT ;  /* 0x000000012500780c */ /* 0x000fe40003f65070 */
[----:B------:R-:W-:Y:S02]  /*1878a0*/  LOP3.LUT R30, R35, R32, R30, 0x96, !PT ;  /* 0x00000020231e7212 */ /* 0x000fe400078e961e */
[----:B------:R-:W-:Y:S02]  /*1878b0*/  LOP3.LUT R32, R28, 0x7ffffffe, RZ, 0xc0, !PT ;  /* 0x7ffffffe1c207812 */ /* 0x000fe400078ec0ff */
[----:B------:R-:W-:Y:S02]  /*1878c0*/  SHF.R.U32.HI R41, RZ, 0x1, R41 ;  /* 0x00000001ff297819 */ /* 0x000fe40000011629 */
[----:B------:R-:W-:-:S02]  /*1878d0*/  SHF.R.U32.HI R38, RZ, 0x1, R38 ;  /* 0x00000001ff267819 */ /* 0x000fc40000011626 */
[----:B------:R-:W-:Y:S02]  /*1878e0*/  SEL R37, RZ, 0x9908b0df, P3 ;  /* 0x9908b0dfff257807 */ /* 0x000fe40001800000 */
[----:B------:R-:W-:Y:S02]  /*1878f0*/  LOP3.LUT R32, R32, 0x80000000, R31, 0xf8, !PT ;  /* 0x8000000020207812 */ /* 0x000fe400078ef81f */
[----:B------:R-:W-:Y:S02]  /*187900*/  LOP3.LUT R31, R29, 0x7ffffffe, RZ, 0xc0, !PT ;  /* 0x7ffffffe1d1f7812 */ /* 0x000fe400078ec0ff */
[----:B------:R-:W-:Y:S02]  /*187910*/  LOP3.LUT R34, R41, R11, R34, 0x96, !PT ;  /* 0x0000000b29227212 */ /* 0x000fe400078e9622 */
[----:B------:R-:W-:Y:S02]  /*187920*/  LOP3.LUT R38, R38, R37, R33, 0x96, !PT ;  /* 0x0000002526267212 */ /* 0x000fe400078e9621 */
[----:B------:R-:W-:-:S02]  /*187930*/  LOP3.LUT R11, R28, 0x1, RZ, 0xc0, !PT ;  /* 0x000000011c0b7812 */ /* 0x000fc400078ec0ff */
[----:B------:R-:W-:Y:S01]  /*187940*/  LOP3.LUT R33, R29, 0x1, RZ, 0xc0, !PT ;  /* 0x000000011d217812 */ /* 0x000fe200078ec0ff */
[----:B------:R2:W-:Y:S01]  /*187950*/  STL [R9+0x1c], R40 ;  /* 0x00001c2809007387 */ /* 0x0005e20000100800 */
[----:B------:R-:W-:Y:S02]  /*187960*/  LOP3.LUT R31, R31, 0x80000000, R28, 0xf8, !PT ;  /* 0x800000001f1f7812 */ /* 0x000fe400078ef81c */
[----:B------:R-:W-:Y:S01]  /*187970*/  LOP3.LUT R28, R13, 0x7ffffffe, RZ, 0xc0, !PT ;  /* 0x7ffffffe0d1c7812 */ /* 0x000fe200078ec0ff */
[----:B------:R3:W-:Y:S01]  /*187980*/  STL [R9+0x28], R30 ;  /* 0x0000281e09007387 */ /* 0x0007e20000100800 */
[----:B------:R-:W-:Y:S02]  /*187990*/  ISETP.NE.U32.AND P3, PT, R11, 0x1, PT ;  /* 0x000000010b00780c */ /* 0x000fe40003f65070 */
[----:B------:R-:W-:Y:S02]  /*1879a0*/  ISETP.NE.U32.AND P2, PT, R33, 0x1, PT ;  /* 0x000000012100780c */ /* 0x000fe40003f45070 */
[----:B--2---:R-:W-:-:S02]  /*1879b0*/  LOP3.LUT R40, R23, 0x7ffffffe, RZ, 0xc0, !PT ;  /* 0x7ffffffe17287812 */ /* 0x004fc400078ec0ff */
[----:B------:R-:W-:Y:S02]  /*1879c0*/  LOP3.LUT R11, R23, 0x1, RZ, 0xc0, !PT ;  /* 0x00000001170b7812 */ /* 0x000fe400078ec0ff */
[----:B---3--:R-:W-:Y:S02]  /*1879d0*/  LOP3.LUT R30, R13, 0x1, RZ, 0xc0, !PT ;  /* 0x000000010d1e7812 */ /* 0x008fe400078ec0ff */
[----:B------:R-:W-:Y:S02]  /*1879e0*/  LOP3.LUT R40, R40, 0x80000000, R29, 0xf8, !PT ;  /* 0x8000000028287812 */ /* 0x000fe400078ef81d */
[----:B------:R-:W-:Y:S02]  /*1879f0*/  LOP3.LUT R28, R28, 0x80000000, R23, 0xf8, !PT ;  /* 0x800000001c1c7812 */ /* 0x000fe400078ef817 */
[----:B------:R-:W-:Y:S02]  /*187a00*/  SEL R29, RZ, 0x9908b0df, P3 ;  /* 0x9908b0dfff1d7807 */ /* 0x000fe40001800000 */
[----:B------:R-:W-:-:S02]  /*187a10*/  SEL R23, RZ, 0x9908b0df, P2 ;  /* 0x9908b0dfff177807 */ /* 0x000fc40001000000 */
[----:B------:R-:W-:Y:S02]  /*187a20*/  ISETP.NE.U32.AND P3, PT, R11, 0x1, PT ;  /* 0x000000010b00780c */ /* 0x000fe40003f65070 */
[----:B------:R-:W-:Y:S02]  /*187a30*/  ISETP.NE.U32.AND P2, PT, R30, 0x1, PT ;  /* 0x000000011e00780c */ /* 0x000fe40003f45070 */
        /* <DEDUP_REMOVED lines=10> */
[----:B--2---:R-:W-:Y:S01]  /*187ae0*/  LOP3.LUT R34, R30, R23, R15, 0x96, !PT ;  /* 0x000000171e227212 */ /* 0x004fe200078e960f */
        /* <DEDUP_REMOVED lines=47> */
.L_x_1339:
[----:B------:R-:W4:Y:S04]  /*187de0*/  LDL R13, [R9+-0xc] ;  /* 0xfffff400090d7983 */ /* 0x000f280000100800 */
[----:B------:R-:W2:Y:S04]  /*187df0*/  LDL R45, [R9+-0x4] ;  /* 0xfffffc00092d7983 */ /* 0x000ea80000100800 */
[----:B------:R-:W2:Y:S04]  /*187e00*/  LDL R17, [R9+-0x8] ;  /* 0xfffff80009117983 */ /* 0x000ea80000100800 */
[----:B---3--:R-:W3:Y:S04]  /*187e10*/  LDL R15, [R9] ;  /* 0x00000000090f7983 */ /* 0x008ee80000100800 */
[----:B------:R-:W3:Y:S04]  /*187e20*/  LDL R19, [R9+-0x394] ;  /* 0xfffc6c0009137983 */ /* 0x000ee80000100800 */
[----:B------:R-:W3:Y:S04]  /*187e30*/  LDL R23, [R9+0x4] ;  /* 0x0000040009177983 */ /* 0x000ee80000100800 */
[----:B------:R-:W3:Y:S04]  /*187e40*/  LDL R28, [R9+0x8] ;  /* 0x00000800091c7983 */ /* 0x000ee80000100800 */
[----:B------:R-:W3:Y:S04]  /*187e50*/  LDL R25, [R9+-0x390] ;  /* 0xfffc700009197983 */ /* 0x000ee80000100800 */
[----:B------:R-:W3:Y:S04]  /*187e60*/  LDL R30, [R9+0xc] ;  /* 0x00000c00091e7983 */ /* 0x000ee80000100800 */
[----:B------:R-:W3:Y:S04]  /*187e70*/  LDL R29, [R9+-0x38c] ;  /* 0xfffc7400091d7983 */ /* 0x000ee80000100800 */
[----:B------:R-:W3:Y:S04]  /*187e80*/  LDL R32, [R9+0x10] ;  /* 0x0000100009207983 */ /* 0x000ee80000100800 */
[----:B------:R-:W3:Y:S04]  /*187e90*/  LDL R31, [R9+-0x388] ;  /* 0xfffc7800091f7983 */ /* 0x000ee80000100800 */
[----:B------:R-:W3:Y:S04]  /*187ea0*/  LDL R33, [R9+-0x384] ;  /* 0xfffc7c0009217983 */ /* 0x000ee80000100800 */
[----:B------:R-:W3:Y:S04]  /*187eb0*/  LDL R34, [R9+0x14] ;  /* 0x0000140009227983 */ /* 0x000ee80000100800 */
[----:B------:R-:W3:Y:S04]  /*187ec0*/  LDL R35, [R9+-0x380] ;  /* 0xfffc800009237983 */ /* 0x000ee80000100800 */
[----:B------:R-:W3:Y:S04]  /*187ed0*/  LDL R36, [R9+0x18] ;  /* 0x0000180009247983 */ /* 0x000ee80000100800 */
[----:B------:R-:W3:Y:S04]  /*187ee0*/  LDL R37, [R9+-0x37c] ;  /* 0xfffc840009257983 */ /* 0x000ee80000100800 */
[----:B------:R-:W3:Y:S04]  /*187ef0*/  LDL R38, [R9+0x1c] ;  /* 0x00001c0009267983 */ /* 0x000ee80000100800 */
        /* <DEDUP_REMOVED lines=8> */
[C---:B--2---:R-:W-:Y:S02]  /*187f80*/  LOP3.LUT R47, R45.reuse, 0x1, RZ, 0xc0, !PT ;  /* 0x000000012d2f7812 */ /* 0x044fe400078ec0ff */
[----:B------:R-:W-:Y:S02]  /*187f90*/  LOP3.LUT R48, R45, 0x7ffffffe, RZ, 0xc0, !PT ;  /* 0x7ffffffe2d307812 */ /* 0x000fe400078ec0ff */
[----:B------:R-:W-:Y:S02]  /*187fa0*/  ISETP.NE.U32.AND P2, PT, R47, 0x1, PT ;  /* 0x000000012f00780c */ /* 0x000fe40003f45070 */
[----:B------:R-:W-:Y:S02]  /*187fb0*/  LOP3.LUT R48, R48, 0x80000000, R17, 0xf8, !PT ;  /* 0x8000000030307812 */ /* 0x000fe400078ef811 */
[----:B---3--:R-:W-:-:S02]  /*187fc0*/  LOP3.LUT R46, R15, 0x7ffffffe, RZ, 0xc0, !PT ;  /* 0x7ffffffe0f2e7812 */ /* 0x008fc400078ec0ff */
[----:B------:R-:W-:Y:S02]  /*187fd0*/  LOP3.LUT R47, R15, 0x1, RZ, 0xc0, !PT ;  /* 0x000000010f2f7812 */ /* 0x000fe400078ec0ff */
[----:B------:R-:W-:Y:S02]  /*187fe0*/  SHF.R.U32.HI R48, RZ, 0x1, R48 ;  /* 0x00000001ff307819 */ /* 0x000fe40000011630 */
[----:B------:R-:W-:Y:S02]  /*187ff0*/  SEL R49, RZ, 0x9908b0df, P2 ;  /* 0x9908b0dfff317807 */ /* 0x000fe40001000000 */
[----:B------:R-:W-:Y:S02]  /*188000*/  LOP3.LUT R45, R46, 0x80000000, R45, 0xf8, !PT ;  /* 0x800000002e2d7812 */ /* 0x000fe400078ef82d */
[----:B------:R-:W-:Y:S02]  /*188010*/  LOP3.LUT R46, R17, 0x1, RZ, 0xc0, !PT ;  /* 0x00000001112e7812 */ /* 0x000fe400078ec0ff */
[----:B------:R-:W-:-:S02]  /*188020*/  ISETP.NE.U32.AND P2, PT, R47, 0x1, PT ;  /* 0x000000012f00780c */ /* 0x000fc40003f45070 */
[----:B------:R-:W-:Y:S02]  /*188030*/  LOP3.LUT R19, R48, R49, R19, 0x96, !PT ;  /* 0x0000003130137212 */ /* 0x000fe400078e9613 */
[C---:B------:R-:W-:Y:S02]  /*188040*/  LOP3.LUT R47, R23.reuse, 0x7ffffffe, RZ, 0xc0, !PT ;  /* 0x7ffffffe172f7812 */ /* 0x040fe400078ec0ff */
[----:B------:R-:W-:Y:S02]  /*188050*/  LOP3.LUT R48, R23, 0x1, RZ, 0xc0, !PT ;  /* 0x0000000117307812 */ /* 0x000fe400078ec0ff */
[----:B------:R-:W-:Y:S02]  /*188060*/  ISETP.NE.U32.AND P3, PT, R46, 0x1, PT ;  /* 0x000000012e00780c */ /* 0x000fe40003f65070 */
[----:B------:R-:W-:Y:S02]  /*188070*/  SHF.R.U32.HI R45, RZ, 0x1, R45 ;  /* 0x00000001ff2d7819 */ /* 0x000fe4000001162d */
[----:B------:R-:W-:-:S02]  /*188080*/  SEL R46, RZ, 0x9908b0df, P2 ;  /* 0x9908b0dfff2e7807 */ /* 0x000fc40001000000 */
[----:B------:R-:W-:Y:S02]  /*188090*/  LOP3.LUT R47, R47, 0x80000000, R15, 0xf8, !PT ;  /* 0x800000002f2f7812 */ /* 0x000fe400078ef80f */
[----:B------:R-:W-:Y:S02]  /*1880a0*/  ISETP.NE.U32.AND P2, PT, R48, 0x1, PT ;  /* 0x000000013000780c */ /* 0x000fe40003f45070 */
[C---:B------:R-:W-:Y:S02]  /*1880b0*/  LOP3.LUT R48, R28.reuse, 0x7ffffffe, RZ, 0xc0, !PT ;  /* 0x7ffffffe1c307812 */ /* 0x040fe400078ec0ff */
[----:B------:R-:W-:Y:S02]  /*1880c0*/  LOP3.LUT R15, R28, 0x1, RZ, 0xc0, !PT ;  /* 0x000000011c0f7812 */ /* 0x000fe400078ec0ff */
[----:B------:R-:W-:Y:S01]  /*1880d0*/  LOP3.LUT R46, R45, R46, R25, 0x96, !PT ;  /* 0x0000002e2d2e7212 */ /* 0x000fe200078e9619 */
[----:B------:R2:W-:Y:S01]  /*1880e0*/  STL [R9+-0x8], R19 ;  /* 0xfffff81309007387 */ /* 0x0005e20000100800 */
[----:B------:R-:W-:-:S02]  /*1880f0*/  SEL R25, RZ, 0x9908b0df, P2 ;  /* 0x9908b0dfff197807 */ /* 0x000fc40001000000 */
[----:B------:R-:W-:Y:S02]  /*188100*/  LOP3.LUT R48, R48, 0x80000000, R23, 0xf8, !PT ;  /* 0x8000000030307812 */ /* 0x000fe400078ef817 */
[----:B------:R-:W-:Y:S02]  /*188110*/  ISETP.NE.U32.AND P2, PT, R15, 0x1, PT ;  /* 0x000000010f00780c */ /* 0x000fe40003f45070 */
[C---:B------:R-:W-:Y:S02]  /*188120*/  LOP3.LUT R23, R30.reuse, 0x1, RZ, 0xc0, !PT ;  /* 0x000000011e177812 */ /* 0x040fe400078ec0ff */
[----:B------:R-:W-:Y:S02]  /*188130*/  SHF.R.U32.HI R50, RZ, 0x1, R47 ;  /* 0x00000001ff327819 */ /* 0x000fe4000001162f */
[----:B--2---:R-:W-:Y:S02]  /*188140*/  LOP3.LUT R19, R30, 0x7ffffffe, RZ, 0xc0, !PT ;  /* 0x7ffffffe1e137812 */ /* 0x004fe400078ec0ff */
[----:B------:R-:W-:-:S02]  /*188150*/  SHF.R.U32.HI R48, RZ, 0x1, R48 ;  /* 0x00000001ff307819 */ /* 0x000fc40000011630 */
[----:B------:R-:W-:Y:S02]  /*188160*/  SEL R15, RZ, 0x9908b0df, P2 ;  /* 0x9908b0dfff0f7807 */ /* 0x000fe40001000000 */
[----:B------:R-:W-:Y:S02]  /*188170*/  LOP3.LUT R19, R19, 0x80000000, R28, 0xf8, !PT ;  /* 0x8000000013137812 */ /* 0x000fe400078ef81c */
[----:B------:R-:W-:Y:S02]  /*188180*/  ISETP.NE.U32.AND P2, PT, R23, 0x1, PT ;  /* 0x000000011700780c */ /* 0x000fe40003f45070 */
[----:B------:R-:W-:Y:S02]  /*188190*/  LOP3.LUT R50, R50, R25, R29, 0x96, !PT ;  /* 0x0000001932327212 */ /* 0x000fe400078e961d */
        /* <DEDUP_REMOVED lines=76> */
.L_x_1337:
[----:B------:R-:W-:Y:S05]  /*188660*/  BSYNC.RECONVERGENT B0 ;  /* 0x0000000000007941 */ /* 0x000fea0003800200 */
.L_x_1336:
        /* <DEDUP_REMOVED lines=43> */
.L_x_1342:
        /* <DEDUP_REMOVED lines=57> */
[----:B------:R-:W-:Y:S01]  /*188cb0*/  ISETP.NE.U32.AND P2, PT, R43, 0x1, PT ;  /* 0x000000012b00780c */ /* 0x000fe20003f45070 */
[----:B------:R3:W-:Y:S01]  /*188cc0*/  STL [R11+0xc], R42 ;  /* 0x00000c2a0b007387 */ /* 0x0007e20000100800 */
[C---:B------:R-:W-:Y:S02]  /*188cd0*/  LOP3.LUT R45, R33.reuse, 0x1, RZ, 0xc0, !PT ;  /* 0x00000001212d7812 */ /* 0x040fe400078ec0ff */
[----:B------:R-:W-:Y:S02]  /*188ce0*/  LOP3.LUT R46, R33, 0x7ffffffe, RZ, 0xc0, !PT ;  /* 0x7ffffffe212e7812 */ /* 0x000fe400078ec0ff */
[----:B------:R-:W-:Y:S02]  /*188cf0*/  SHF.R.U32.HI R13, RZ, 0x1, R13 ;  /* 0x00000001ff0d7819 */ /* 0x000fe4000001160d */
[----:B------:R-:W-:Y:S02]  /*188d00*/  SEL R36, RZ, 0x9908b0df, P2 ;  /* 0x9908b0dfff247807 */ /* 0x000fe40001000000 */
[----:B---3--:R-:W-:-:S02]  /*188d10*/  LOP3.LUT R42, R38, 0x7ffffffe, RZ, 0xc0, !PT ;  /* 0x7ffffffe262a7812 */ /* 0x008fc400078ec0ff */
[----:B------:R-:W-:Y:S02]  /*188d20*/  ISETP.NE.U32.AND P3, PT, R45, 0x1, PT ;  /* 0x000000012d00780c */ /* 0x000fe40003f65070 */
[----:B------:R-:W-:Y:S02]  /*188d30*/  LOP3.LUT R43, R38, 0x1, RZ, 0xc0, !PT ;  /* 0x00000001262b7812 */ /* 0x000fe400078ec0ff */
[----:B------:R-:W-:Y:S02]  /*188d40*/  LOP3.LUT R46, R46, 0x80000000, R41, 0xf8, !PT ;  /* 0x800000002e2e7812 */ /* 0x000fe400078ef829 */
[----:B------:R-:W-:Y:S02]  /*188d50*/  LOP3.LUT R40, R13, R36, R40, 0x96, !PT ;  /* 0x000000240d287212 */ /* 0x000fe400078e9628 */
[----:B------:R-:W-:Y:S02]  /*188d60*/  LOP3.LUT R42, R42, 0x80000000, R33, 0xf8, !PT ;  /* 0x800000002a2a7812 */ /* 0x000fe400078ef821 */
[----:B------:R-:W-:-:S02]  /*188d70*/  LOP3.LUT R13, R39, 0x7ffffffe, RZ, 0xc0, !PT ;  /* 0x7ffffffe270d7812 */ /* 0x000fc400078ec0ff */
[----:B------:R-:W-:Y:S02]  /*188d80*/  LOP3.LUT R33, R39, 0x1, RZ, 0xc0, !PT ;  /* 0x0000000127217812 */ /* 0x000fe400078ec0ff */
[----:B------:R-:W-:Y:S02]  /*188d90*/  SEL R41, RZ, 0x9908b0df, P3 ;  /* 0x9908b0dfff297807 */ /* 0x000fe40001800000 */
[----:B------:R-:W-:Y:S02]  /*188da0*/  ISETP.NE.U32.AND P3, PT, R43, 0x1, PT ;  /* 0x000000012b00780c */ /* 0x000fe40003f65070 */
[----:B------:R-:W-:Y:S02]  /*188db0*/  SHF.R.U32.HI R46, RZ, 0x1, R46 ;  /* 0x00000001ff2e7819 */ /* 0x000fe4000001162e */
[----:B------:R-:W-:Y:S02]  /*188dc0*/  LOP3.LUT R38, R13, 0x80000000, R38, 0xf8, !PT ;  /* 0x800000000d267812 */ /* 0x000fe400078ef826 */
[----:B------:R-:W-:-:S02]  /*188dd0*/  ISETP.NE.U32.AND P2, PT, R33, 0x1, PT ;  /* 0x000000012100780c */ /* 0x000fc40003f45070 */
[----:B------:R-:W-:Y:S02]  /*188de0*/  SEL R13, RZ, 0x9908b0df, P3 ;  /* 0x9908b0dfff0d7807 */ /* 0x000fe40001800000 */
[----:B------:R-:W-:Y:S02]  /*188df0*/  SHF.R.U32.HI R42, RZ, 0x1, R42 ;  /* 0x00000001ff2a7819 */ /* 0x000fe4000001162a */
[----:B------:R-:W-:Y:S01]  /*188e00*/  LOP3.LUT R36, R46, R41, R37, 0x96, !PT ;  /* 0x000000292e247212 */ /* 0x000fe200078e9625 */
[----:B------:R3:W-:Y:S01]  /*188e10*/  STL [R11+0x14], R44 ;  /* 0x0000142c0b007387 */ /* 0x0007e20000100800 */
[----:B--2---:R-:W-:Y:S02]  /*188e20*/  LOP3.LUT R37, R32, 0x1, RZ, 0xc0, !PT ;  /* 0x0000000120257812 */ /* 0x004fe400078ec0ff */
[----:B------:R-:W-:Y:S02]  /*188e30*/  SHF.R.U32.HI R38, RZ, 0x1, R38 ;  /* 0x00000001ff267819 */ /* 0x000fe40000011626 */
[----:B------:R-:W-:-:S02]  /*188e40*/  SEL R33, RZ, 0x9908b0df, P2 ;  /* 0x9908b0dfff217807 */ /* 0x000fc40001000000 */
[----:B------:R-:W-:Y:S02]  /*188e50*/  LOP3.LUT R42, R42, R13, R35, 0x96, !PT ;  /* 0x0000000d2a2a7212 */ /* 0x000fe400078e9623 */
[----:B------:R-:W-:Y:S02]  /*188e60*/  LOP3.LUT R13, R29, 0x7ffffffe, RZ, 0xc0, !PT ;  /* 0x7ffffffe1d0d7812 */ /* 0x000fe400078ec0ff */
[----:B---3--:R-:W-:Y:S02]  /*188e70*/  LOP3.LUT R44, R32, 0x7ffffffe, RZ, 0xc0, !PT ;  /* 0x7ffffffe202c7812 */ /* 0x008fe400078ec0ff */
[----:B------:R-:W-:Y:S02]  /*188e80*/  ISETP.NE.U32.AND P3, PT, R37, 0x1, PT ;  /* 0x000000012500780c */ /* 0x000fe40003f65070 */
[----:B------:R-:W-:Y:S02]  /*188e90*/  LOP3.LUT R38, R38, R33, R31, 0x96, !PT ;  /* 0x0000002126267212 */ /* 0x000fe400078e961f */
[----:B------:R-:W-:-:S02]  /*188ea0*/  LOP3.LUT R31, R29, 0x1, RZ, 0xc0, !PT ;  /* 0x000000011d1f7812 */ /* 0x000fc400078ec0ff */
[----:B------:R-:W-:Y:S02]  /*188eb0*/  LOP3.LUT R44, R44, 0x80000000, R39, 0xf8, !PT ;  /* 0x800000002c2c7812 */ /* 0x000fe400078ef827 */
[----:B------:R-:W-:Y:S02]  /*188ec0*/  LOP3.LUT R13, R13, 0x80000000, R32, 0xf8, !PT ;  /* 0x800000000d0d7812 */ /* 0x000fe400078ef820 */
[C---:B------:R-:W-:Y:S02]  /*188ed0*/  LOP3.LUT R33, R30.reuse, 0x1, RZ, 0xc0, !PT ;  /* 0x000000011e217812 */ /* 0x040fe400078ec0ff */
[----:B------:R-:W-:Y:S02]  /*188ee0*/  LOP3.LUT R35, R25, 0x7ffffffe, RZ, 0xc0, !PT ;  /* 0x7ffffffe19237812 */ /* 0x000fe400078ec0ff */
[----:B------:R-:W-:Y:S02]  /*188ef0*/  SEL R39, RZ, 0x9908b0df, P3 ;  /* 0x9908b0dfff277807 */ /* 0x000fe40001800000 */
[----:B------:R-:W-:-:S02]  /*188f00*/  LOP3.LUT R32, R30, 0x7ffffffe, RZ, 0xc0, !PT ;  /* 0x7ffffffe1e207812 */ /* 0x000fc400078ec0ff */
[----:B------:R-:W-:Y:S02]  /*188f10*/  ISETP.NE.U32.AND P3, PT, R31, 0x1, PT ;  /* 0x000000011f00780c */ /* 0x000fe40003f65070 */
[----:B------:R-:W-:Y:S02]  /*188f20*/  SHF.R.U32.HI R37, RZ, 0x1, R44 ;  /* 0x00000001ff257819 */ /* 0x000fe4000001162c */
[----:B------:R-:W-:Y:S02]  /*188f30*/  LOP3.LUT R31, R25, 0x1, RZ, 0xc0, !PT ;  /* 0x00000001191f7812 */ /* 0x000fe400078ec0ff */
[----:B------:R-:W-:Y:S02]  /*188f40*/  ISETP.NE.U32.AND P2, PT, R33, 0x1, PT ;  /* 0x000000012100780c */ /* 0x000fe40003f45070 */
[----:B------:R-:W-:Y:S02]  /*188f50*/  LOP3.LUT R35, R35, 0x80000000, R30, 0xf8, !PT ;  /* 0x8000000023237812 */ /* 0x000fe400078ef81e */
[----:B------:R-:W-:-:S02]  /*188f60*/  LOP3.LUT R32, R32, 0x80000000, R29, 0xf8, !PT ;  /* 0x8000000020207812 */ /* 0x000fc400078ef81d */
[C---:B------:R-:W-:Y:S02]  /*188f70*/  LOP3.LUT R30, R15.reuse, 0x7ffffffe, RZ, 0xc0, !PT ;  /* 0x7ffffffe0f1e7812 */ /* 0x040fe400078ec0ff */
[----:B------:R-:W-:Y:S02]  /*188f80*/  LOP3.LUT R33, R15, 0x1, RZ, 0xc0, !PT ;  /* 0x000000010f217812 */ /* 0x000fe400078ec0ff */
[----:B------:R-:W-:Y:S02]  /*188f90*/  SEL R29, RZ, 0x9908b0df, P3 ;  /* 0x9908b0dfff1d7807 */ /* 0x000fe40001800000 */
[----:B------:R-:W-:Y:S02]  /*188fa0*/  LOP3.LUT R34, R37, R39, R34, 0x96, !PT ;  /* 0x0000002725227212 */ /* 0x000fe400078e9622 */
[----:B------:R-:W-:Y:S02]  /*188fb0*/  ISETP.NE.U32.AND P3, PT, R31, 0x1, PT ;  /* 0x000000011f00780c */ /* 0x000fe40003f65070 */
[----:B------:R-:W-:-:S02]  /*188fc0*/  SEL R31, RZ, 0x9908b0df, P2 ;  /* 0x9908b0dfff1f7807 */ /* 0x000fc40001000000 */
[----:B------:R-:W-:Y:S02]  /*188fd0*/  LOP3.LUT R30, R30, 0x80000000, R25, 0xf8, !PT ;  /* 0x800000001e1e7812 */ /* 0x000fe400078ef819 */
[----:B------:R-:W-:Y:S01]  /*188fe0*/  ISETP.NE.U32.AND P2, PT, R33, 0x1, PT ;  /* 0x000000012100780c */ /* 0x000fe20003f45070 */
[----:B------:R2:W-:Y:S01]  /*188ff0*/  STL [R11+0x20], R36 ;  /* 0x000020240b007387 */ /* 0x0005e20000100800 */
[----:B------:R-:W-:Y:S02]  /*189000*/  SHF.R.U32.HI R25, RZ, 0x1, R13 ;  /* 0x00000001ff197819 */ /* 0x000fe4000001160d */
[----:B------:R-:W-:Y:S01]  /*189010*/  SEL R33, RZ, 0x9908b0df, P3 ;  /* 0x9908b0dfff217807 */ /* 0x000fe20001800000 */
[----:B------:R3:W-:Y:S01]  /*189020*/  STL [R11+0x2c], R34 ;  /* 0x00002c220b007387 */ /* 0x0007e20000100800 */
[----:B------:R-:W-:Y:S02]  /*189030*/  SHF.R.U32.HI R30, RZ, 0x1, R30 ;  /* 0x00000001ff1e7819 */ /* 0x000fe4000001161e */
[----:B------:R-:W-:-:S02]  /*189040*/  SEL R13, RZ, 0x9908b0df, P2 ;  /* 0x9908b0dfff0d7807 */ /* 0x000fc40001000000 */
[----:B--2---:R-:W-:Y:S02]  /*189050*/  SHF.R.U32.HI R36, RZ, 0x1, R35 ;  /* 0x00000001ff247819 */ /* 0x004fe40000011623 */
        /* <DEDUP_REMOVED lines=51> */
.L_x_1343:
        /* <DEDUP_REMOVED lines=20> */
[----:B------:R-:W-:Y:S01]  /*1894d0*/  STL [R15], R30 ;  /* 0x0000001e0f007387 */ /* 0x000fe20000100800 */
        /* <DEDUP_REMOVED lines=77> */
[----:B----4-:R-:W-:Y:S02]  /*1899b0*/  LOP3.LUT R35, R33, 0x7ffffffe, RZ, 0xc0, !PT ;  /* 0x7ffffffe21237812 */ /* 0x010fe400078ec0ff */
[----:B------:R-:W-:Y:S02]  /*1899c0*/  LOP3.LUT R34, R32, 0x7ffffffe, RZ, 0xc0, !PT ;  /* 0x7ffffffe20227812 */ /* 0x000fe400078ec0ff */
[----:B------:R-:W-:-:S02]  /*1899d0*/  ISETP.NE.U32.AND P3, PT, R25, 0x1, PT ;  /* 0x000000011900780c */ /* 0x000fc40003f65070 */
[----:B------:R-:W-:Y:S02]  /*1899e0*/  ISETP.NE.U32.AND P2, PT, R29, 0x1, PT ;  /* 0x000000011d00780c */ /* 0x000fe40003f45070 */
[----:B------:R-:W-:Y:S02]  /*1899f0*/  LOP3.LUT R35, R35, 0x80000000, R32, 0xf8, !PT ;  /* 0x8000000023237812 */ /* 0x000fe400078ef820 */
[----:B------:R-:W-:Y:S02]  /*189a00*/  LOP3.LUT R29, R33, 0x1, RZ, 0xc0, !PT ;  /* 0x00000001211d7812 */ /* 0x000fe400078ec0ff */
[----:B------:R-:W-:Y:S02]  /*189a10*/  LOP3.LUT R34, R34, 0x80000000, R31, 0xf8, !PT ;  /* 0x8000000022227812 */ /* 0x000fe400078ef81f */
        /* <DEDUP_REMOVED lines=35> */
.L_x_1341:
[----:B------:R-:W-:Y:S05]  /*189c50*/  BSYNC.RECONVERGENT B0 ;  /* 0x0000000000007941 */ /* 0x000fea0003800200 */
.L_x_1340:
        /* <DEDUP_REMOVED lines=33> */
.L_x_1349:
        /* <DEDUP_REMOVED lines=13> */
[----:B----4-:R-:W-:Y:S02]  /*189f40*/  LOP3.LUT R13, R9, 0x1, RZ, 0xc0, !PT ;  /* 0x00000001090d7812 */ /* 0x010fe400078ec0ff */
[----:B-----5:R-:W-:Y:S02]  /*189f50*/  LOP3.LUT R32, R3, 0x7ffffffe, RZ, 0xc0, !PT ;  /* 0x7ffffffe03207812 */ /* 0x020fe400078ec0ff */
        /* <DEDUP_REMOVED lines=21> */
.L_x_1347:
        /* <DEDUP_REMOVED lines=172> */
.L_x_1348:
        /* <DEDUP_REMOVED lines=140> */
.L_x_1346:
[----:B--2---:R-:W-:Y:S05]  /*18b430*/  BSYNC.RECONVERGENT B0 ;  /* 0x0000000000007941 */ /* 0x004fea0003800200 */
.L_x_1345:
        /* <DEDUP_REMOVED lines=19> */
.L_x_1344:
        /* <DEDUP_REMOVED lines=22> */
.L_x_1350:
        /* <DEDUP_REMOVED lines=31> */
.L_x_1356:
        /* <DEDUP_REMOVED lines=37> */
.L_x_1354:
        /* <DEDUP_REMOVED lines=52> */
[----:B------:R-:W-:Y:S02]  /*18be50*/  LOP3.LUT R48, R44, R5, R15, 0x96, !PT ;  /* 0x000000052c307212 */ /* 0x000fe400078e960f */
[----:B------:R-:W-:Y:S02]  /*18be60*/  LOP3.LUT R44, R13, 0x7ffffffe, RZ, 0xc0, !PT ;  /* 0x7ffffffe0d2c7812 */ /* 0x000fe400078ec0ff */
[----:B------:R-:W-:Y:S02]  /*18be70*/  ISETP.NE.U32.AND P2, PT, R9, 0x1, PT ;  /* 0x000000010900780c */ /* 0x000fe40003f45070 */
[C---:B------:R-:W-:Y:S02]  /*18be80*/  LOP3.LUT R50, R17.reuse, 0x7ffffffe, RZ, 0xc0, !PT ;  /* 0x7ffffffe11327812 */ /* 0x040fe400078ec0ff */
[----:B------:R-:W-:-:S02]  /*18be90*/  LOP3.LUT R9, R17, 0x1, RZ, 0xc0, !PT ;  /* 0x0000000111097812 */ /* 0x000fc400078ec0ff */
[----:B------:R-:W-:Y:S02]  /*18bea0*/  LOP3.LUT R44, R44, 0x80000000, R7, 0xf8, !PT ;  /* 0x800000002c2c7812 */ /* 0x000fe400078ef807 */
[----:B------:R-:W-:Y:S01]  /*18beb0*/  SHF.R.U32.HI R46, RZ, 0x1, R46 ;  /* 0x00000001ff2e7819 */ /* 0x000fe2000001162e */
[----:B------:R3:W-:Y:S01]  /*18bec0*/  STL [R3+0x10], R42 ;  /* 0x0000102a03007387 */ /* 0x0007e20000100800 */
[----:B------:R-:W-:Y:S02]  /*18bed0*/  SEL R5, RZ, 0x9908b0df, P2 ;  /* 0x9908b0dfff057807 */ /* 0x000fe40001000000 */
[----:B------:R-:W-:Y:S02]  /*18bee0*/  LOP3.LUT R50, R50, 0x80000000, R13, 0xf8, !PT ;  /* 0x8000000032327812 */ /* 0x000fe400078ef80d */
[----:B------:R-:W-:Y:S02]  /*18bef0*/  ISETP.NE.U32.AND P2, PT, R9, 0x1, PT ;  /* 0x000000010900780c */ /* 0x000fe40003f45070 */
[----:B------:R-:W-:-:S02]  /*18bf00*/  LOP3.LUT R9, R19, 0x1, RZ, 0xc0, !PT ;  /* 0x0000000113097812 */ /* 0x000fc400078ec0ff */
[----:B------:R-:W-:Y:S02]  /*18bf10*/  LOP3.LUT R46, R46, R47, R11, 0x96, !PT ;  /* 0x0000002f2e2e7212 */ /* 0x000fe400078e960b */
[----:B---3--:R-:W-:Y:S02]  /*18bf20*/  SHF.R.U32.HI R42, RZ, 0x1, R44 ;  /* 0x00000001ff2a7819 */ /* 0x008fe4000001162c */
[----:B------:R-:W-:Y:S02]  /*18bf30*/  SHF.R.U32.HI R44, RZ, 0x1, R50 ;  /* 0x00000001ff2c7819 */ /* 0x000fe40000011632 */
[----:B------:R-:W-:Y:S02]  /*18bf40*/  SEL R7, RZ, 0x9908b0df, P2 ;  /* 0x9908b0dfff077807 */ /* 0x000fe40001000000 */
[----:B------:R-:W-:Y:S02]  /*18bf50*/  LOP3.LUT R42, R42, R5, R23, 0x96, !PT ;  /* 0x000000052a2a7212 */ /* 0x000fe400078e9617 */
[----:B------:R-:W-:Y:S01]  /*18bf60*/  ISETP.NE.U32.AND P2, PT, R9, 0x1, PT ;  /* 0x000000010900780c */ /* 0x000fe20003f45070 */
[----:B------:R3:W-:Y:S01]  /*18bf70*/  STL [R3+0x14], R46 ;  /* 0x0000142e03007387 */ /* 0x0007e20000100800 */
[----:B--2---:R-:W-:-:S02]  /*18bf80*/  LOP3.LUT R5, R28, 0x1, RZ, 0xc0, !PT ;  /* 0x000000011c057812 */ /* 0x004fc400078ec0ff */
[----:B------:R-:W-:Y:S02]  /*18bf90*/  LOP3.LUT R44, R44, R7, R25, 0x96, !PT ;  /* 0x000000072c2c7212 */ /* 0x000fe400078e9619 */
[----:B------:R-:W-:Y:S02]  /*18bfa0*/  LOP3.LUT R9, R29, 0x7ffffffe, RZ, 0xc0, !PT ;  /* 0x7ffffffe1d097812 */ /* 0x000fe400078ec0ff */
[----:B------:R-:W-:Y:S02]  /*18bfb0*/  SEL R7, RZ, 0x9908b0df, P2 ;  /* 0x9908b0dfff077807 */ /* 0x000fe40001000000 */
[----:B---3--:R-:W-:Y:S01]  /*18bfc0*/  LOP3.LUT R46, R19, 0x7ffffffe, RZ, 0xc0, !PT ;  /* 0x7ffffffe132e7812 */ /* 0x008fe200078ec0ff */
        /* <DEDUP_REMOVED lines=21> */
[----:B------:R-:W-:Y:S02]  /*18c120*/  LOP3.LUT R7, R35, 0x1, RZ, 0xc0, !PT ;  /* 0x0000000123077812 */ /* 0x000fe400078ec0ff */
[----:B------:R-:W-:Y:S02]  /*18c130*/  LOP3.LUT R32, R11, R13, R32, 0x96, !PT ;  /* 0x0000000d0b207212 */ /* 0x000fe400078e9620 */
[----:B------:R-:W-:Y:S02]  /*18c140*/  SEL R13, RZ, 0x9908b0df, P2 ;  /* 0x9908b0dfff0d7807 */ /* 0x000fe40001000000 */
[----:B------:R-:W-:Y:S02]  /*18c150*/  LOP3.LUT R29, R28, 0x80000000, R29, 0xf8, !PT ;  /* 0x800000001c1d7812 */ /* 0x000fe400078ef81d */
[----:B------:R-:W-:Y:S02]  /*18c160*/  LOP3.LUT R5, R35, 0x7ffffffe, RZ, 0xc0, !PT ;  /* 0x7ffffffe23057812 */ /* 0x000fe400078ec0ff */
[----:B------:R-:W-:-:S02]  /*18c170*/  ISETP.NE.U32.AND P2, PT, R7, 0x1, PT ;  /* 0x000000010700780c */ /* 0x000fc40003f45070 */
[----:B------:R-:W-:Y:S02]  /*18c180*/  LOP3.LUT R46, R34, 0x7ffffffe, RZ, 0xc0, !PT ;  /* 0x7ffffffe222e7812 */ /* 0x000fe400078ec0ff */
[C---:B------:R-:W-:Y:S02]  /*18c190*/  LOP3.LUT R28, R36.reuse, 0x7ffffffe, RZ, 0xc0, !PT ;  /* 0x7ffffffe241c7812 */ /* 0x040fe400078ec0ff */
[----:B------:R-:W-:Y:S02]  /*18c1a0*/  LOP3.LUT R7, R36, 0x1, RZ, 0xc0, !PT ;  /* 0x0000000124077812 */ /* 0x000fe400078ec0ff */
[----:B------:R-:W-:Y:S02]  /*18c1b0*/  LOP3.LUT R5, R5, 0x80000000, R34, 0xf8, !PT ;  /* 0x8000000005057812 */ /* 0x000fe400078ef822 */
[----:B------:R-:W-:Y:S02]  /*18c1c0*/  SEL R15, RZ, 0x9908b0df, P2 ;  /* 0x9908b0dfff0f7807 */ /* 0x000fe40001000000 */
[----:B------:R-:W-:-:S02]  /*18c1d0*/  LOP3.LUT R46, R46, 0x80000000, R33, 0xf8, !PT ;  /* 0x800000002e2e7812 */ /* 0x000fc400078ef821 */
[----:B------:R-:W-:Y:S02]  /*18c1e0*/  LOP3.LUT R28, R28, 0x80000000, R35, 0xf8, !PT ;  /* 0x800000001c1c7812 */ /* 0x000fe400078ef823 */
[----:B------:R-:W-:Y:S01]  /*18c1f0*/  ISETP.NE.U32.AND P2, PT, R7, 0x1, PT ;  /* 0x000000010700780c */ /* 0x000fe20003f45070 */
[----:B------:R2:W-:Y:S01]  /*18c200*/  STL [R3+0x2c], R32 ;  /* 0x00002c2003007387 */ /* 0x0005e20000100800 */
[----:B------:R-:W-:Y:S02]  /*18c210*/  SHF.R.U32.HI R11, RZ, 0x1, R46 ;  /* 0x00000001ff0b7819 */ /* 0x000fe4000001162e */
[----:B------:R-:W-:Y:S01]  /*18c220*/  SEL R7, RZ, 0x9908b0df, P2 ;  /* 0x9908b0dfff077807 */ /* 0x000fe20001000000 */
[----:B------:R3:W-:Y:S01]  /*18c230*/  STL [R3+0x24], R30 ;  /* 0x0000241e03007387 */ /* 0x0007e20000100800 */
[----:B------:R-:W-:Y:S02]  /*18c240*/  LOP3.LUT R38, R11, R13, R38, 0x96, !PT ;  /* 0x0000000d0b267212 */ /* 0x000fe400078e9626 */
[----:B--2---:R-:W-:-:S02]  /*18c250*/  SHF.R.U32.HI R32, RZ, 0x1, R5 ;  /* 0x00000001ff207819 */ /* 0x004fc40000011605 */
[----:B------:R-:W-:Y:S02]  /*18c260*/  SHF.R.U32.HI R5, RZ, 0x1, R28 ;  /* 0x00000001ff057819 */ /* 0x000fe4000001161c */
[----:B---3--:R-:W-:Y:S01]  /*18c270*/  SHF.R.U32.HI R30, RZ, 0x1, R29 ;  /* 0x00000001ff1e7819 */ /* 0x008fe2000001161d */
[----:B------:R-:W-:Y:S01]  /*18c280*/  IMAD.MOV.U32 R34, RZ, RZ, R3 ;  /* 0x000000ffff227224 */ /* 0x000fe200078e0003 */
        /* <DEDUP_REMOVED lines=47> */
.L_x_1355:
[----:B------:R-:W-:-:S05]  /*18c580*/  IMAD R7, R28, 0x4, R1 ;  /* 0x000000041c077824 */ /* 0x000fca00078e0201 */
[----:B------:R-:W4:Y:S04]  /*18c590*/  LDL R15, [R7+0x4] ;  /* 0x00000400070f7983 */ /* 0x000f280000100800 */
[----:B------:R-:W2:Y:S04]  /*18c5a0*/  LDL R23, [R7+0x8] ;  /* 0x0000080007177983 */ /* 0x000ea80000100800 */
[----:B------:R-:W2:Y:S04]  /*18c5b0*/  LDL R25, [R7+0xc] ;  /* 0x00000c0007197983 */ /* 0x000ea80000100800 */
[----:B------:R-:W2:Y:S04]  /*18c5c0*/  LDL R17, [R7+-0x38c] ;  /* 0xfffc740007117983 */ /* 0x000ea80000100800 */
        /* <DEDUP_REMOVED lines=8> */
[C---:B--2---:R-:W-:Y:S02]  /*18c650*/  LOP3.LUT R32, R23.reuse, 0x7ffffffe, RZ, 0xc0, !PT ;  /* 0x7ffffffe17207812 */ /* 0x044fe400078ec0ff */
[----:B------:R-:W-:Y:S02]  /*18c660*/  LOP3.LUT R19, R23, 0x1, RZ, 0xc0, !PT ;  /* 0x0000000117137812 */ /* 0x000fe400078ec0ff */
[----:B------:R-:W-:-:S02]  /*18c670*/  SHF.R.U32.HI R30, RZ, 0x1, R30 ;  /* 0x00000001ff1e7819 */ /* 0x000fc4000001161e */
[----:B------:R-:W-:Y:S02]  /*18c680*/  SEL R3, RZ, 0x9908b0df, P2 ;  /* 0x9908b0dfff037807 */ /* 0x000fe40001000000 */
[----:B------:R-:W-:Y:S02]  /*18c690*/  LOP3.LUT R32, R32, 0x80000000, R15, 0xf8, !PT ;  /* 0x8000000020207812 */ /* 0x000fe400078ef80f */
[----:B------:R-:W-:Y:S02]  /*18c6a0*/  ISETP.NE.U32.AND P2, PT, R19, 0x1, PT ;  /* 0x000000011300780c */ /* 0x000fe40003f45070 */
[----:B------:R-:W-:Y:S02]  /*18c6b0*/  LOP3.LUT R15, R25, 0x1, RZ, 0xc0, !PT ;  /* 0x00000001190f7812 */ /* 0x000fe400078ec0ff */
[----:B------:R-:W-:Y:S02]  /*18c6c0*/  LOP3.LUT R30, R30, R3, R17, 0x96, !PT ;  /* 0x000000031e1e7212 */ /* 0x000fe400078e9611 */
[----:B------:R-:W-:-:S02]  /*18c6d0*/  SEL R3, RZ, 0x9908b0df, P2 ;  /* 0x9908b0dfff037807 */ /* 0x000fc40001000000 */
[----:B------:R-:W-:Y:S02]  /*18c6e0*/  ISETP.NE.U32.AND P2, PT, R15, 0x1, PT ;  /* 0x000000010f00780c */ /* 0x000fe40003f45070 */
[----:B------:R-:W-:Y:S02]  /*18c6f0*/  LOP3.LUT R34, R25, 0x7ffffffe, RZ, 0xc0, !PT ;  /* 0x7ffffffe19227812 */ /* 0x000fe400078ec0ff */
[C---:B---3--:R-:W-:Y:S02]  /*18c700*/  LOP3.LUT R36, R5.reuse, 0x7ffffffe, RZ, 0xc0, !PT ;  /* 0x7ffffffe05247812 */ /* 0x048fe400078ec0ff */
        /* <DEDUP_REMOVED lines=115> */
.L_x_1353:
[----:B------:R-:W-:Y:S05]  /*18ce40*/  BSYNC.RECONVERGENT B0 ;  /* 0x0000000000007941 */ /* 0x000fea0003800200 */
.L_x_1352:
[----:B------:R-:W-:-:S05]  /*18ce50*/  VIADD R28, R28, 0x1 ;  /* 0x000000011c1c7836 */ /* 0x000fca0000000000 */
[----:B------:R3:W-:Y:S01]  /*18ce60*/  STL [R1+0x9c0], R28 ;  /* 0x0009c01c01007387 */ /* 0x0007e20000100800 */
[----:B------:R-:W-:Y:S05]  /*18ce70*/  @P1 BRA `(.L_x_1356) ;  /* 0xffffffe800901947 */ /* 0x000fea000383ffff */
.L_x_1351:
        /* <DEDUP_REMOVED lines=36> */
.L_x_1359:
        /* <DEDUP_REMOVED lines=168> */
.L_x_1360:
        /* <DEDUP_REMOVED lines=136> */
.L_x_1358:
[----:B------:R-:W-:Y:S05]  /*18e3c0*/  BSYNC.RECONVERGENT B0 ;  /* 0x0000000000007941 */ /* 0x000fea0003800200 */
.L_x_1357:
        /* <DEDUP_REMOVED lines=43> */
.L_x_1363:
        /* <DEDUP_REMOVED lines=65> */
[----:B--2---:R-:W-:Y:S02]  /*18ea90*/  LOP3.LUT R38, R34, 0x7ffffffe, RZ, 0xc0, !PT ;  /* 0x7ffffffe22267812 */ /* 0x004fe400078ec0ff */
        /* <DEDUP_REMOVED lines=49> */
[----:B--2---:R-:W-:-:S02]  /*18edb0*/  SHF.R.U32.HI R30, RZ, 0x1, R25 ;  /* 0x00000001ff1e7819 */ /* 0x004fc40000011619 */
[----:B------:R-:W-:Y:S01]  /*18edc0*/  SEL R25, RZ, 0x9908b0df, P2 ;  /* 0x9908b0dfff197807 */ /* 0x000fe20001000000 */
[----:B------:R2:W-:Y:S01]  /*18edd0*/  STL [R5+0x20], R32 ;  /* 0x0000202005007387 */ /* 0x0005e20000100800 */
[----:B------:R-:W-:Y:S01]  /*18ede0*/  LOP3.LUT R36, R36, R23, R9, 0x96, !PT ;  /* 0x0000001724247212 */ /* 0x000fe200078e9609 */
[----:B------:R-:W-:Y:S01]  /*18edf0*/  IMAD.MOV.U32 R9, RZ, RZ, R5 ;  /* 0x000000ffff097224 */ /* 0x000fe200078e0005 */
[----:B------:R-:W-:Y:S02]  /*18ee00*/  LOP3.LUT R40, R40, R25, R11, 0x96, !PT ;  /* 0x0000001928287212 */ /* 0x000fe400078e960b */
        /* <DEDUP_REMOVED lines=47> */
.L_x_1364:
        /* <DEDUP_REMOVED lines=57> */
[----:B--2---:R-:W-:Y:S02]  /*18f490*/  LOP3.LUT R48, R29, 0x7ffffffe, RZ, 0xc0, !PT ;  /* 0x7ffffffe1d307812 */ /* 0x004fe400078ec0ff */
        /* <DEDUP_REMOVED lines=14> */
[----:B--2---:R-:W-:-:S02]  /*18f580*/  LOP3.LUT R28, R33, 0x7ffffffe, RZ, 0xc0, !PT ;  /* 0x7ffffffe211c7812 */ /* 0x004fc400078ec0ff */
        /* <DEDUP_REMOVED lines=63> */
.L_x_1362:
[----:B------:R-:W-:Y:S05]  /*18f980*/  BSYNC.RECONVERGENT B0 ;  /* 0x0000000000007941 */ /* 0x000fea0003800200 */
.L_x_1361:
        /* <DEDUP_REMOVED lines=43> */
.L_x_1367:
        /* <DEDUP_REMOVED lines=168> */
.L_x_1368:
        /* <DEDUP_REMOVED lines=136> */
.L_x_1366:
[----:B------:R-:W-:Y:S05]  /*190f40*/  BSYNC.RECONVERGENT B0 ;  /* 0x0000000000007941 */ /* 0x000fea0003800200 */
.L_x_1365:
        /* <DEDUP_REMOVED lines=43> */
.L_x_1371:
        /* <DEDUP_REMOVED lines=168> */
.L_x_1372:
        /* <DEDUP_REMOVED lines=136> */
.L_x_1370:
[----:B------:R-:W-:Y:S05]  /*192500*/  BSYNC.RECONVERGENT B0 ;  /* 0x0000000000007941 */ /* 0x000fea0003800200 */
.L_x_1369:
        /* <DEDUP_REMOVED lines=43> */
.L_x_1375:
        /* <DEDUP_REMOVED lines=167> */
.L_x_1376:
        /* <DEDUP_REMOVED lines=140> */
.L_x_1374:
[----:B------:R-:W-:Y:S05]  /*193af0*/  BSYNC.RECONVERGENT B0 ;  /* 0x0000000000007941 */ /* 0x000fea0003800200 */
.L_x_1373:
        /* <DEDUP_REMOVED lines=33> */
.L_x_1382:
        /* <DEDUP_REMOVED lines=36> */
.L_x_1380:
        /* <DEDUP_REMOVED lines=172> */
.L_x_1381:
        /* <DEDUP_REMOVED lines=140> */
.L_x_1379:
[----:B--2---:R-:W-:Y:S05]  /*1952d0*/  BSYNC.RECONVERGENT B0 ;  /* 0x0000000000007941 */ /* 0x004fea0003800200 */
.L_x_1378:
        /* <DEDUP_REMOVED lines=20> */
.L_x_1377:
[----:B------:R-:W-:-:S09]  /*195420*/  UISETP.GE.AND UP0, UPT, UR8, 0x1, UPT ;  /* 0x000000010800788c */ /* 0x000fd2000bf06270 */
[----:B------:R-:W-:Y:S05]  /*195430*/  BRA.U !UP0, `(.L_x_1383) ;  /* 0x0000001508747547 */ /* 0x000fea000b800000 */
[----:B------:R-:W-:-:S05]  /*195440*/  UMOV UR4, URZ ;  /* 0x000000ff00047c82 */ /* 0x000fca0008000000 */
.L_x_1388:
        /* <DEDUP_REMOVED lines=37> */
.L_x_1386:
        /* <DEDUP_REMOVED lines=167> */
.L_x_1387:
        /* <DEDUP_REMOVED lines=140> */
.L_x_1385:
[----:B------:R-:W-:Y:S05]  /*1969d0*/  BSYNC.RECONVERGENT B0 ;  /* 0x0000000000007941 */ /* 0x000fea0003800200 */
.L_x_1384:
[----:B------:R-:W-:-:S05]  /*1969e0*/  VIADD R28, R28, 0x1 ;  /* 0x000000011c1c7836 */ /* 0x000fca0000000000 */
[----:B------:R3:W-:Y:S01]  /*1969f0*/  STL [R1+0x9c0], R28 ;  /* 0x0009c01c01007387 */ /* 0x0007e20000100800 */
[----:B------:R-:W-:Y:S05]  /*196a00*/  BRA.U UP1, `(.L_x_1388) ;  /* 0xffffffe901907547 */ /* 0x000fea000b83ffff */
.L_x_1383:
        /* <DEDUP_REMOVED lines=35> */
.L_x_1391:
        /* <DEDUP_REMOVED lines=168> */
.L_x_1392:
        /* <DEDUP_REMOVED lines=47> */
[----:B------:R-:W-:Y:S02]  /*1979b0*/  LOP3.LUT R49, R47, 0x7ffffffe, RZ, 0xc0, !PT ;  /* 0x7ffffffe2f317812 */ /* 0x000fe400078ec0ff */
[----:B------:R-:W-:Y:S02]  /*1979c0*/  ISETP.NE.U32.AND P2, PT, R37, 0x1, PT ;  /* 0x000000012500780c */ /* 0x000fe40003f45070 */
[----:B------:R-:W-:Y:S02]  /*1979d0*/  LOP3.LUT R37, R30, 0x1, RZ, 0xc0, !PT ;  /* 0x000000011e257812 */ /* 0x000fe400078ec0ff */
[----:B------:R-:W-:-:S02]  /*1979e0*/  LOP3.LUT R47, R46, 0x80000000, R47, 0xf8, !PT ;  /* 0x800000002e2f7812 */ /* 0x000fc400078ef82f */
[----:B------:R-:W-:Y:S02]  /*1979f0*/  LOP3.LUT R49, R49, 0x80000000, R48, 0xf8, !PT ;  /* 0x8000000031317812 */ /* 0x000fe400078ef830 */
[----:B------:R-:W-:Y:S02]  /*197a00*/  SEL R46, RZ, 0x9908b0df, P2 ;  /* 0x9908b0dfff2e7807 */ /* 0x000fe40001000000 */
        /* <DEDUP_REMOVED lines=9> */
[----:B------:R-:W-:Y:S01]  /*197aa0*/  ISETP.NE.U32.AND P2, PT, R37, 0x1, PT ;  /* 0x000000012500780c */ /* 0x000fe20003f45070 */
[----:B------:R2:W-:Y:S01]  /*197ab0*/  STL [R3+-0x4], R23 ;  /* 0xfffffc1703007387 */ /* 0x0005e20000100800 */
[----:B------:R-:W-:-:S02]  /*197ac0*/  LOP3.LUT R37, R39, 0x7ffffffe, RZ, 0xc0, !PT ;  /* 0x7ffffffe27257812 */ /* 0x000fc400078ec0ff */
[----:B------:R-:W-:Y:S02]  /*197ad0*/  LOP3.LUT R50, R31, 0x7ffffffe, RZ, 0xc0, !PT ;  /* 0x7ffffffe1f327812 */ /* 0x000fe400078ec0ff */
[----:B------:R-:W-:Y:S02]  /*197ae0*/  LOP3.LUT R48, R48, R45, R43, 0x96, !PT ;  /* 0x0000002d30307212 */ /* 0x000fe400078e962b */
[----:B------:R-:W-:Y:S02]  /*197af0*/  LOP3.LUT R43, R37, 0x80000000, R42, 0xf8, !PT ;  /* 0x80000000252b7812 */ /* 0x000fe400078ef82a */
[----:B--2---:R-:W-:Y:S02]  /*197b00*/  LOP3.LUT R23, R7, 0x7ffffffe, RZ, 0xc0, !PT ;  /* 0x7ffffffe07177812 */ /* 0x004fe400078ec0ff */
[----:B------:R-:W-:Y:S02]  /*197b10*/  LOP3.LUT R39, R50, 0x80000000, R39, 0xf8, !PT ;  /* 0x8000000032277812 */ /* 0x000fe400078ef827 */
[----:B------:R-:W-:-:S02]  /*197b20*/  LOP3.LUT R42, R38, 0x7ffffffe, RZ, 0xc0, !PT ;  /* 0x7ffffffe262a7812 */ /* 0x000fc400078ec0ff */
[----:B------:R-:W-:Y:S02]  /*197b30*/  LOP3.LUT R23, R23, 0x80000000, R30, 0xf8, !PT ;  /* 0x8000000017177812 */ /* 0x000fe400078ef81e */
[----:B------:R-:W-:Y:S02]  /*197b40*/  LOP3.LUT R37, R30, 0x7ffffffe, RZ, 0xc0, !PT ;  /* 0x7ffffffe1e257812 */ /* 0x000fe400078ec0ff */
[----:B------:R-:W-:Y:S02]  /*197b50*/  SHF.R.U32.HI R39, RZ, 0x1, R39 ;  /* 0x00000001ff277819 */ /* 0x000fe40000011627 */
[----:B------:R-:W-:Y:S02]  /*197b60*/  LOP3.LUT R42, R42, 0x80000000, R31, 0xf8, !PT ;  /* 0x800000002a2a7812 */ /* 0x000fe400078ef81f */
[----:B------:R-:W-:Y:S02]  /*197b70*/  SHF.R.U32.HI R43, RZ, 0x1, R43 ;  /* 0x00000001ff2b7819 */ /* 0x000fe4000001162b */
[----:B------:R-:W-:-:S02]  /*197b80*/  SHF.R.U32.HI R23, RZ, 0x1, R23 ;  /* 0x00000001ff177819 */ /* 0x000fc40000011617 */
[----:B------:R-:W-:Y:S02]  /*197b90*/  LOP3.LUT R31, R25, 0x1, RZ, 0xc0, !PT ;  /* 0x00000001191f7812 */ /* 0x000fe400078ec0ff */
[----:B------:R-:W-:Y:S02]  /*197ba0*/  LOP3.LUT R37, R37, 0x80000000, R38, 0xf8, !PT ;  /* 0x8000000025257812 */ /* 0x000fe400078ef826 */
[----:B------:R-:W-:Y:S02]  /*197bb0*/  LOP3.LUT R38, R39, R35, R34, 0x96, !PT ;  /* 0x0000002327267212 */ /* 0x000fe400078e9622 */
[----:B------:R-:W-:Y:S02]  /*197bc0*/  LOP3.LUT R34, R25, 0x7ffffffe, RZ, 0xc0, !PT ;  /* 0x7ffffffe19227812 */ /* 0x000fe400078ec0ff */
[----:B------:R-:W-:Y:S02]  /*197bd0*/  SEL R30, RZ, 0x9908b0df, P2 ;  /* 0x9908b0dfff1e7807 */ /* 0x000fe40001000000 */
[----:B------:R-:W-:-:S02]  /*197be0*/  LOP3.LUT R36, R43, R40, R36, 0x96, !PT ;  /* 0x000000282b247212 */ /* 0x000fc400078e9624 */
[----:B------:R-:W-:Y:S02]  /*197bf0*/  LOP3.LUT R44, R23, R44, R29, 0x96, !PT ;  /* 0x0000002c172c7212 */ /* 0x000fe400078e961d */
[----:B------:R-:W-:Y:S02]  /*197c00*/  ISETP.NE.U32.AND P2, PT, R31, 0x1, PT ;  /* 0x000000011f00780c */ /* 0x000fe40003f45070 */
[----:B------:R-:W-:Y:S02]  /*197c10*/  LOP3.LUT R23, R28, 0x1, RZ, 0xc0, !PT ;  /* 0x000000011c177812 */ /* 0x000fe400078ec0ff */
[----:B------:R-:W-:Y:S01]  /*197c20*/  LOP3.LUT R34, R34, 0x80000000, R7, 0xf8, !PT ;  /* 0x8000000022227812 */ /* 0x000fe200078ef807 */
[----:B------:R3:W-:Y:S01]  /*197c30*/  STL [R3+0x4], R36 ;  /* 0x0000042403007387 */ /* 0x0007e20000100800 */
[----:B------:R-:W-:Y:S02]  /*197c40*/  SEL R7, RZ, 0x9908b0df, P2 ;  /* 0x9908b0dfff077807 */ /* 0x000fe40001000000 */
[----:B------:R-:W-:-:S02]  /*197c50*/  LOP3.LUT R15, R15, 0x7ffffffe, RZ, 0xc0, !PT ;  /* 0x7ffffffe0f0f7812 */ /* 0x000fc400078ec0ff */
[----:B------:R-:W-:Y:S01]  /*197c60*/  ISETP.NE.U32.AND P2, PT, R23, 0x1, PT ;  /* 0x000000011700780c */ /* 0x000fe20003f45070 */
[----:B------:R-:W-:Y:S01]  /*197c70*/  UIADD3 UR4, UPT, UPT, UR4, 0xc, URZ ;  /* 0x0000000c04047890 */ /* 0x000fe2000fffe0ff */
[----:B------:R-:W-:Y:S02]  /*197c80*/  LOP3.LUT R15, R15, 0x80000000, R28, 0xf8, !PT ;  /* 0x800000000f0f7812 */ /* 0x000fe400078ef81c */
[----:B------:R-:W-:Y:S01]  /*197c90*/  SEL R23, RZ, 0x9908b0df, P2 ;  /* 0x9908b0dfff177807 */ /* 0x000fe20001000000 */
[----:B------:R-:W-:Y:S01]  /*197ca0*/  UISETP.NE.AND UP0, UPT, UR4, 0x18c, UPT ;  /* 0x0000018c0400788c */ /* 0x000fe2000bf05270 */
[----:B------:R-:W-:Y:S02]  /*197cb0*/  SHF.R.U32.HI R28, RZ, 0x1, R19 ;  /* 0x00000001ff1c7819 */ /* 0x000fe40000011613 */
[----:B------:R-:W-:Y:S02]  /*197cc0*/  SHF.R.U32.HI R19, RZ, 0x1, R15 ;  /* 0x00000001ff137819 */ /* 0x000fe4000001160f */
[----:B------:R-:W-:-:S02]  /*197cd0*/  SHF.R.U32.HI R42, RZ, 0x1, R42 ;  /* 0x00000001ff2a7819 */ /* 0x000fc4000001162a */
[----:B------:R-:W-:Y:S02]  /*197ce0*/  SHF.R.U32.HI R37, RZ, 0x1, R37 ;  /* 0x00000001ff257819 */ /* 0x000fe40000011625 */
[----:B------:R-:W-:Y:S02]  /*197cf0*/  SHF.R.U32.HI R34, RZ, 0x1, R34 ;  /* 0x00000001ff227819 */ /* 0x000fe40000011622 */
[----:B------:R-:W-:Y:S02]  /*197d00*/  LOP3.LUT R42, R42, R46, R33, 0x96, !PT ;  /* 0x0000002e2a2a7212 */ /* 0x000fe400078e9621 */
        /* <DEDUP_REMOVED lines=35> */
.L_x_1390:
[----:B------:R-:W-:Y:S05]  /*197f40*/  BSYNC.RECONVERGENT B0 ;  /* 0x0000000000007941 */ /* 0x000fea0003800200 */
.L_x_1389:
        /* <DEDUP_REMOVED lines=43> */
.L_x_1395:
        /* <DEDUP_REMOVED lines=35> */
[C---:B-----5:R-:W-:Y:S02]  /*198430*/  LOP3.LUT R43, R7.reuse, 0x7ffffffe, RZ, 0xc0, !PT ;  /* 0x7ffffffe072b7812 */ /* 0x060fe400078ec0ff */
        /* <DEDUP_REMOVED lines=13> */
[C---:B------:R-:W-:Y:S02]  /*198510*/  LOP3.LUT R11, R15.reuse, 0x1, RZ, 0xc0, !PT ;  /* 0x000000010f0b7812 */ /* 0x040fe400078ec0ff */
[----:B------:R-:W-:-:S02]  /*198520*/  LOP3.LUT R46, R15, 0x7ffffffe, RZ, 0xc0, !PT ;  /* 0x7ffffffe0f2e7812 */ /* 0x000fc400078ec0ff */
[----:B------:R-:W-:Y:S02]  /*198530*/  SHF.R.U32.HI R44, RZ, 0x1, R44 ;  /* 0x00000001ff2c7819 */ /* 0x000fe4000001162c */
[----:B------:R-:W-:Y:S02]  /*198540*/  SEL R7, RZ, 0x9908b0df, P2 ;  /* 0x9908b0dfff077807 */ /* 0x000fe40001000000 */
[----:B------:R-:W-:Y:S02]  /*198550*/  ISETP.NE.U32.AND P2, PT, R11, 0x1, PT ;  /* 0x000000010b00780c */ /* 0x000fe40003f45070 */
[----:B------:R-:W-:Y:S02]  /*198560*/  SHF.R.U32.HI R47, RZ, 0x1, R47 ;  /* 0x00000001ff2f7819 */ /* 0x000fe4000001162f */
[----:B------:R-:W-:Y:S02]  /*198570*/  LOP3.LUT R11, R19, 0x1, RZ, 0xc0, !PT ;  /* 0x00000001130b7812 */ /* 0x000fe400078ec0ff */
[----:B------:R-:W-:-:S02]  /*198580*/  LOP3.LUT R46, R46, 0x80000000, R9, 0xf8, !PT ;  /* 0x800000002e2e7812 */ /* 0x000fc400078ef809 */
[----:B------:R-:W-:Y:S01]  /*198590*/  LOP3.LUT R44, R44, R7, R17, 0x96, !PT ;  /* 0x000000072c2c7212 */ /* 0x000fe200078e9611 */
[----:B------:R0:W-:Y:S01]  /*1985a0*/  STL [R5+0xc], R42 ;  /* 0x00000c2a05007387 */ /* 0x0001e20000100800 */
[----:B------:R-:W-:Y:S02]  /*1985b0*/  SEL R7, RZ, 0x9908b0df, P2 ;  /* 0x9908b0dfff077807 */ /* 0x000fe40001000000 */
[----:B------:R-:W-:Y:S02]  /*1985c0*/  LOP3.LUT R48, R47, R48, R13, 0x96, !PT ;  /* 0x000000302f307212 */ /* 0x000fe400078e960d */
[----:B------:R-:W-:Y:S02]  /*1985d0*/  ISETP.NE.U32.AND P2, PT, R11, 0x1, PT ;  /* 0x000000010b00780c */ /* 0x000fe40003f45070 */
[----:B------:R-:W-:Y:S02]  /*1985e0*/  LOP3.LUT R52, R19, 0x7ffffffe, RZ, 0xc0, !PT ;  /* 0x7ffffffe13347812 */ /* 0x000fe400078ec0ff */
[----:B------:R-:W-:-:S02]  /*1985f0*/  LOP3.LUT R13, R23, 0x1, RZ, 0xc0, !PT ;  /* 0x00000001170d7812 */ /* 0x000fc400078ec0ff */
[----:B0-----:R-:W-:Y:S02]  /*198600*/  SHF.R.U32.HI R42, RZ, 0x1, R46 ;  /* 0x00000001ff2a7819 */ /* 0x001fe4000001162e */
[----:B------:R-:W-:Y:S02]  /*198610*/  SEL R11, RZ, 0x9908b0df, P2 ;  /* 0x9908b0dfff0b7807 */ /* 0x000fe40001000000 */
[----:B------:R-:W-:Y:S02]  /*198620*/  LOP3.LUT R52, R52, 0x80000000, R15, 0xf8, !PT ;  /* 0x8000000034347812 */ /* 0x000fe400078ef80f */
[----:B------:R-:W-:Y:S02]  /*198630*/  LOP3.LUT R42, R42, R7, R25, 0x96, !PT ;  /* 0x000000072a2a7212 */ /* 0x000fe400078e9619 */
[----:B------:R-:W-:Y:S01]  /*198640*/  ISETP.NE.U32.AND P2, PT, R13, 0x1, PT ;  /* 0x000000010d00780c */ /* 0x000fe20003f45070 */
[----:B------:R0:W-:Y:S01]  /*198650*/  STL [R5+0x14], R48 ;  /* 0x0000143005007387 */ /* 0x0001e20000100800 */
[----:B------:R-:W-:-:S02]  /*198660*/  LOP3.LUT R7, R29, 0x1, RZ, 0xc0, !PT ;  /* 0x000000011d077812 */ /* 0x000fc400078ec0ff */
[----:B------:R-:W-:Y:S01]  /*198670*/  SHF.R.U32.HI R9, RZ, 0x1, R52 ;  /* 0x00000001ff097819 */ /* 0x000fe20000011634 */
[----:B------:R2:W-:Y:S04]  /*198680*/  STL [R5+0x18], R44 ;  /* 0x0000182c05007387 */ /* 0x0005e80000100800 */
[----:B------:R3:W-:Y:S01]  /*198690*/  STL [R5+0x10], R50 ;  /* 0x0000103205007387 */ /* 0x0007e20000100800 */
[----:B0-----:R-:W-:Y:S02]  /*1986a0*/  LOP3.LUT R48, R29, 0x7ffffffe, RZ, 0xc0, !PT ;  /* 0x7ffffffe1d307812 */ /* 0x001fe400078ec0ff */
[----:B--2---:R-:W-:Y:S02]  /*1986b0*/  SEL R44, RZ, 0x9908b0df, P2 ;  /* 0x9908b0dfff2c7807 */ /* 0x004fe40001000000 */
[----:B------:R-:W-:-:S02]  /*1986c0*/  ISETP.NE.U32.AND P2, PT, R7, 0x1, PT ;  /* 0x000000010700780c */ /* 0x000fc40003f45070 */
[C---:B---3--:R-:W-:Y:S02]  /*1986d0*/  LOP3.LUT R50, R30.reuse, 0x7ffffffe, RZ, 0xc0, !PT ;  /* 0x7ffffffe1e327812 */ /* 0x048fe400078ec0ff */
[----:B------:R-:W-:Y:S02]  /*1986e0*/  LOP3.LUT R7, R30, 0x1, RZ, 0xc0, !PT ;  /* 0x000000011e077812 */ /* 0x000fe400078ec0ff */
[----:B------:R-:W-:Y:S02]  /*1986f0*/  LOP3.LUT R48, R48, 0x80000000, R23, 0xf8, !PT ;  /* 0x8000000030307812 */ /* 0x000fe400078ef817 */
[----:B------:R-:W-:Y:S02]  /*198700*/  LOP3.LUT R28, R9, R11, R28, 0x96, !PT ;  /* 0x0000000b091c7212 */ /* 0x000fe400078e961c */
[----:B------:R-:W-:Y:S02]  /*198710*/  SEL R9, RZ, 0x9908b0df, P2 ;  /* 0x9908b0dfff097807 */ /* 0x000fe40001000000 */
[----:B------:R-:W-:-:S02]  /*198720*/  LOP3.LUT R50, R50, 0x80000000, R29, 0xf8, !PT ;  /* 0x8000000032327812 */ /* 0x000fc400078ef81d */
[----:B------:R-:W-:Y:S02]  /*198730*/  ISETP.NE.U32.AND P2, PT, R7, 0x1, PT ;  /* 0x000000010700780c */ /* 0x000fe40003f45070 */
[----:B------:R-:W-:Y:S02]  /*198740*/  SHF.R.U32.HI R7, RZ, 0x1, R48 ;  /* 0x00000001ff077819 */ /* 0x000fe40000011630 */
[----:B------:R-:W-:Y:S02]  /*198750*/  SHF.R.U32.HI R50, RZ, 0x1, R50 ;  /* 0x00000001ff327819 */ /* 0x000fe40000011632 */
[----:B------:R-:W-:Y:S02]  /*198760*/  SEL R11, RZ, 0x9908b0df, P2 ;  /* 0x9908b0dfff0b7807 */ /* 0x000fe40001000000 */
[----:B------:R-:W-:Y:S02]  /*198770*/  LOP3.LUT R32, R7, R9, R32, 0x96, !PT ;  /* 0x0000000907207212 */ /* 0x000fe400078e9620 */
[----:B------:R-:W-:-:S02]  /*198780*/  LOP3.LUT R9, R34, 0x1, RZ, 0xc0, !PT ;  /* 0x0000000122097812 */ /* 0x000fc400078ec0ff */
[----:B------:R-:W-:Y:S02]  /*198790*/  LOP3.LUT R50, R50, R11, R33, 0x96, !PT ;  /* 0x0000000b32327212 */ /* 0x000fe400078e9621 */
[----:B------:R-:W-:Y:S02]  /*1987a0*/  LOP3.LUT R11, R35, 0x7ffffffe, RZ, 0xc0, !PT ;  /* 0x7ffffffe230b7812 */ /* 0x000fe400078ec0ff */
[----:B------:R-:W-:Y:S02]  /*1987b0*/  ISETP.NE.U32.AND P2, PT, R9, 0x1, PT ;  /* 0x000000010900780c */ /* 0x000fe40003f45070 */
[----:B------:R-:W-:Y:S02]  /*1987c0*/  LOP3.LUT R9, R35, 0x1, RZ, 0xc0, !PT ;  /* 0x0000000123097812 */ /* 0x000fe400078ec0ff */
[----:B------:R-:W-:Y:S02]  /*1987d0*/  LOP3.LUT R7, R34, 0x7ffffffe, RZ, 0xc0, !PT ;  /* 0x7ffffffe22077812 */ /* 0x000fe400078ec0ff */
[----:B------:R-:W-:-:S02]  /*1987e0*/  LOP3.LUT R34, R11, 0x80000000, R34, 0xf8, !PT ;  /* 0x800000000b227812 */ /* 0x000fc400078ef822 */
[----:B------:R-:W-:Y:S02]  /*1987f0*/  SEL R11, RZ, 0x9908b0df, P2 ;  /* 0x9908b0dfff0b7807 */ /* 0x000fe40001000000 */
[----:B------:R-:W-:Y:S02]  /*198800*/  ISETP.NE.U32.AND P2, PT, R9, 0x1, PT ;  /* 0x000000010900780c */ /* 0x000fe40003f45070 */
[----:B------:R-:W-:Y:S01]  /*198810*/  LOP3.LUT R9, R36, 0x1, RZ, 0xc0, !PT ;  /* 0x0000000124097812 */ /* 0x000fe200078ec0ff */
[----:B------:R0:W-:Y:S01]  /*198820*/  STL [R5+0x20], R28 ;  /* 0x0000201c05007387 */ /* 0x0001e20000100800 */
[----:B------:R-:W-:Y:S02]  /*198830*/  LOP3.LUT R30, R7, 0x80000000, R30, 0xf8, !PT ;  /* 0x80000000071e7812 */ /* 0x000fe400078ef81e */
[----:B------:R-:W-:Y:S02]  /*198840*/  SEL R13, RZ, 0x9908b0df, P2 ;  /* 0x9908b0dfff0d7807 */ /* 0x000fe40001000000 */
[----:B------:R-:W-:-:S02]  /*198850*/  LOP3.LUT R7, R37, 0x7ffffffe, RZ, 0xc0, !PT ;  /* 0x7ffffffe25077812 */ /* 0x000fc400078ec0ff */
[----:B------:R-:W-:Y:S02]  /*198860*/  ISETP.NE.U32.AND P2, PT, R9, 0x1, PT ;  /* 0x000000010900780c */ /* 0x000fe40003f45070 */
[----:B0-----:R-:W-:Y:S02]  /*198870*/  LOP3.LUT R28, R36, 0x7ffffffe, RZ, 0xc0, !PT ;  /* 0x7ffffffe241c7812 */ /* 0x001fe400078ec0ff */
[----:B------:R-:W-:Y:S02]  /*198880*/  LOP3.LUT R46, R23, 0x7ffffffe, RZ, 0xc0, !PT ;  /* 0x7ffffffe172e7812 */ /* 0x000fe400078ec0ff */
[----:B------:R-:W-:Y:S02]  /*198890*/  LOP3.LUT R9, R37, 0x1, RZ, 0xc0, !PT ;  /* 0x0000000125097812 */ /* 0x000fe400078ec0ff */
[----:B------:R-:W-:Y:S02]  /*1988a0*/  LOP3.LUT R28, R28, 0x80000000, R35, 0xf8, !PT ;  /* 0x800000001c1c7812 */ /* 0x000fe400078ef823 */
[----:B------:R-:W-:-:S02]  /*1988b0*/  LOP3.LUT R7, R7, 0x80000000, R36, 0xf8, !PT ;  /* 0x8000000007077812 */ /* 0x000fc400078ef824 */
[----:B------:R-:W-:Y:S02]  /*1988c0*/  SEL R17, RZ, 0x9908b0df, P2 ;  /* 0x9908b0dfff117807 */ /* 0x000fe40001000000 */
[----:B------:R-:W-:Y:S02]  /*1988d0*/  LOP3.LUT R46, R46, 0x80000000, R19, 0xf8, !PT ;  /* 0x800000002e2e7812 */ /* 0x000fe400078ef813 */
[----:B------:R-:W-:Y:S02]  /*1988e0*/  ISETP.NE.U32.AND P2, PT, R9, 0x1, PT ;  /* 0x000000010900780c */ /* 0x000fe40003f45070 */
[----:B------:R-:W-:Y:S02]  /*1988f0*/  SHF.R.U32.HI R15, RZ, 0x1, R28 ;  /* 0x00000001ff0f7819 */ /* 0x000fe4000001161c */
[----:B------:R-:W-:Y:S02]  /*198900*/  SHF.R.U32.HI R28, RZ, 0x1, R7 ;  /* 0x00000001ff1c7819 */ /* 0x000fe40000011607 */
[----:B------:R-:W-:-:S02]  /*198910*/  SHF.R.U32.HI R46, RZ, 0x1, R46 ;  /* 0x00000001ff2e7819 */ /* 0x000fc4000001162e */
[----:B------:R-:W-:Y:S02]  /*198920*/  SHF.R.U32.HI R9, RZ, 0x1, R30 ;  /* 0x00000001ff097819 */ /* 0x000fe4000001161e */
[----:B------:R-:W-:Y:S02]  /*198930*/  SHF.R.U32.HI R34, RZ, 0x1, R34 ;  /* 0x00000001ff227819 */ /* 0x000fe40000011622 */
[----:B------:R-:W-:Y:S02]  /*198940*/  SEL R7, RZ, 0x9908b0df, P2 ;  /* 0x9908b0dfff077807 */ /* 0x000fe40001000000 */
[----:B------:R-:W-:Y:S02]  /*198950*/  LOP3.LUT R44, R46, R44, R31, 0x96, !PT ;  /* 0x0000002c2e2c7212 */ /* 0x000fe400078e961f */
[----:B------:R-:W-:Y:S02]  /*198960*/  LOP3.LUT R38, R9, R11, R38, 0x96, !PT ;  /* 0x0000000b09267212 */ /* 0x000fe400078e9626 */
[----:B------:R-:W-:-:S02]  /*198970*/  LOP3.LUT R34, R34, R13, R39, 0x96, !PT ;  /* 0x0000000d22227212 */ /* 0x000fc400078e9627 */
        /* <DEDUP_REMOVED lines=22> */
[C---:B----4-:R-:W-:Y:S02]  /*198ae0*/  LOP3.LUT R19, R15.reuse, 0x1, RZ, 0xc0, !PT ;  /* 0x000000010f137812 */ /* 0x050fe400078ec0ff */
[----:B------:R-:W-:Y:S02]  /*198af0*/  LOP3.LUT R28, R15, 0x7ffffffe, RZ, 0xc0, !PT ;  /* 0x7ffffffe0f1c7812 */ /* 0x000fe400078ec0ff */
[----:B------:R-:W-:Y:S02]  /*198b00*/  SEL R13, RZ, 0x9908b0df, P2 ;  /* 0x9908b0dfff0d7807 */ /* 0x000fe40001000000 */
[----:B------:R-:W-:Y:S02]  /*198b10*/  ISETP.NE.U32.AND P2, PT, R19, 0x1, PT ;  /* 0x000000011300780c */ /* 0x000fe40003f45070 */
[----:B------:R-:W-:-:S02]  /*198b20*/  LOP3.LUT R30, R9, 0x7ffffffe, RZ, 0xc0, !PT ;  /* 0x7ffffffe091e7812 */ /* 0x000fc400078ec0ff */
[C---:B-----5:R-:W-:Y:S02]  /*198b30*/  LOP3.LUT R32, R42.reuse, 0x7ffffffe, RZ, 0xc0, !PT ;  /* 0x7ffffffe2a207812 */ /* 0x060fe400078ec0ff */
        /* <DEDUP_REMOVED lines=20> */
.L_x_1396:
        /* <DEDUP_REMOVED lines=27> */
[----:B----4-:R-:W-:Y:S02]  /*198e30*/  LOP3.LUT R39, R48, 0x1, RZ, 0xc0, !PT ;  /* 0x0000000130277812 */ /* 0x010fe400078ec0ff */
        /* <DEDUP_REMOVED lines=61> */
[----:B---3--:R-:W-:Y:S01]  /*199210*/  LOP3.LUT R36, R17, 0x7ffffffe, RZ, 0xc0, !PT ;  /* 0x7ffffffe11247812 */ /* 0x008fe200078ec0ff */
        /* <DEDUP_REMOVED lines=8> */
[----:B------:R-:W-:-:S02]  /*1992a0*/  SHF.R.U32.HI R29, RZ, 0x1, R29 ;  /* 0x00000001ff1d7819 */ /* 0x000fc4000001161d */
[----:B------:R-:W-:Y:S02]  /*1992b0*/  LOP3.LUT R38, R51, R42, R38, 0x96, !PT ;  /* 0x0000002a33267212 */ /* 0x000fe400078e9626 */
[----:B------:R-:W-:Y:S02]  /*1992c0*/  LOP3.LUT R46, R49, R46, R33, 0x96, !PT ;  /* 0x0000002e312e7212 */ /* 0x000fe400078e9621 */
        /* <DEDUP_REMOVED lines=35> */
.L_x_1394:
[----:B------:R-:W-:Y:S05]  /*199500*/  BSYNC.RECONVERGENT B0 ;  /* 0x0000000000007941 */ /* 0x000fea0003800200 */
.L_x_1393:
        /* <DEDUP_REMOVED lines=43> */
.L_x_1399:
        /* <DEDUP_REMOVED lines=57> */
[C---:B------:R-:W-:Y:S02]  /*199b50*/  LOP3.LUT R9, R23.reuse, 0x1, RZ, 0xc0, !PT ;  /* 0x0000000117097812 */ /* 0x040fe400078ec0ff */
[----:B------:R-:W-:Y:S02]  /*199b60*/  LOP3.LUT R44, R44, 0x80000000, R11, 0xf8, !PT ;  /* 0x800000002c2c7812 */ /* 0x000fe400078ef80b */
[----:B------:R-:W-:Y:S02]  /*199b70*/  LOP3.LUT R50, R23, 0x7ffffffe, RZ, 0xc0, !PT ;  /* 0x7ffffffe17327812 */ /* 0x000fe400078ec0ff */
[----:B------:R-:W-:Y:S02]  /*199b80*/  SEL R11, RZ, 0x9908b0df, P2 ;  /* 0x9908b0dfff0b7807 */ /* 0x000fe40001000000 */
[----:B------:R-:W-:Y:S01]  /*199b90*/  ISETP.NE.U32.AND P2, PT, R9, 0x1, PT ;  /* 0x000000010900780c */ /* 0x000fe20003f45070 */
[----:B------:R3:W-:Y:S01]  /*199ba0*/  STL [R7+0x14], R48 ;  /* 0x0000143007007387 */ /* 0x0007e20000100800 */
[----:B------:R-:W-:-:S02]  /*199bb0*/  SHF.R.U32.HI R9, RZ, 0x1, R44 ;  /* 0x00000001ff097819 */ /* 0x000fc4000001162c */
[----:B------:R-:W-:Y:S01]  /*199bc0*/  LOP3.LUT R15, R25, 0x1, RZ, 0xc0, !PT ;  /* 0x00000001190f7812 */ /* 0x000fe200078ec0ff */
[----:B------:R4:W-:Y:S01]  /*199bd0*/  STL [R7+0x10], R13 ;  /* 0x0000100d07007387 */ /* 0x0009e20000100800 */
[----:B------:R-:W-:Y:S02]  /*199be0*/  LOP3.LUT R50, R50, 0x80000000, R17, 0xf8, !PT ;  /* 0x8000000032327812 */ /* 0x000fe400078ef811 */
[----:B--2---:R-:W-:Y:S02]  /*199bf0*/  LOP3.LUT R28, R9, R11, R28, 0x96, !PT ;  /* 0x0000000b091c7212 */ /* 0x004fe400078e961c */
[----:B---3--:R-:W-:Y:S02]  /*199c00*/  LOP3.LUT R48, R25, 0x7ffffffe, RZ, 0xc0, !PT ;  /* 0x7ffffffe19307812 */ /* 0x008fe400078ec0ff */
[----:B------:R-:W-:Y:S02]  /*199c10*/  SHF.R.U32.HI R44, RZ, 0x1, R50 ;  /* 0x00000001ff2c7819 */ /* 0x000fe40000011632 */
[----:B----4-:R-:W-:-:S02]  /*199c20*/  SEL R13, RZ, 0x9908b0df, P2 ;  /* 0x9908b0dfff0d7807 */ /* 0x010fc40001000000 */
[----:B------:R-:W-:Y:S02]  /*199c30*/  ISETP.NE.U32.AND P2, PT, R15, 0x1, PT ;  /* 0x000000010f00780c */ /* 0x000fe40003f45070 */
[----:B------:R-:W-:Y:S02]  /*199c40*/  LOP3.LUT R11, R30, 0x1, RZ, 0xc0, !PT ;  /* 0x000000011e0b7812 */ /* 0x000fe400078ec0ff */
[----:B------:R-:W-:Y:S02]  /*199c50*/  LOP3.LUT R48, R48, 0x80000000, R23, 0xf8, !PT ;  /* 0x8000000030307812 */ /* 0x000fe400078ef817 */
[----:B------:R-:W-:Y:S02]  /*199c60*/  SEL R9, RZ, 0x9908b0df, P2 ;  /* 0x9908b0dfff097807 */ /* 0x000fe40001000000 */
[----:B------:R-:W-:Y:S02]  /*199c70*/  LOP3.LUT R44, R44, R13, R29, 0x96, !PT ;  /* 0x0000000d2c2c7212 */ /* 0x000fe400078e961d */
[----:B------:R-:W-:Y:S01]  /*199c80*/  ISETP.NE.U32.AND P2, PT, R11, 0x1, PT ;  /* 0x000000010b00780c */ /* 0x000fe20003f45070 */
[----:B------:R2:W-:Y:S01]  /*199c90*/  STL [R7+0x18], R46 ;  /* 0x0000182e07007387 */ /* 0x0005e20000100800 */
[----:B------:R-:W-:-:S02]  /*199ca0*/  LOP3.LUT R13, R31, 0x7ffffffe, RZ, 0xc0, !PT ;  /* 0x7ffffffe1f0d7812 */ /* 0x000fc400078ec0ff */
[----:B------:R-:W-:Y:S02]  /*199cb0*/  LOP3.LUT R15, R31, 0x1, RZ, 0xc0, !PT ;  /* 0x000000011f0f7812 */ /* 0x000fe400078ec0ff */
[----:B------:R-:W-:Y:S02]  /*199cc0*/  SHF.R.U32.HI R48, RZ, 0x1, R48 ;  /* 0x00000001ff307819 */ /* 0x000fe40000011630 */
[----:B------:R-:W-:Y:S02]  /*199cd0*/  SEL R11, RZ, 0x9908b0df, P2 ;  /* 0x9908b0dfff0b7807 */ /* 0x000fe40001000000 */
[----:B--2---:R-:W-:Y:S02]  /*199ce0*/  LOP3.LUT R46, R30, 0x7ffffffe, RZ, 0xc0, !PT ;  /* 0x7ffffffe1e2e7812 */ /* 0x004fe400078ec0ff */
[----:B------:R-:W-:Y:S02]  /*199cf0*/  LOP3.LUT R13, R13, 0x80000000, R30, 0xf8, !PT ;  /* 0x800000000d0d7812 */ /* 0x000fe400078ef81e */
[----:B------:R-:W-:-:S02]  /*199d00*/  ISETP.NE.U32.AND P2, PT, R15, 0x1, PT ;  /* 0x000000010f00780c */ /* 0x000fc40003f45070 */
[----:B------:R-:W-:Y:S02]  /*199d10*/  LOP3.LUT R32, R48, R9, R32, 0x96, !PT ;  /* 0x0000000930207212 */ /* 0x000fe400078e9620 */
[----:B------:R-:W-:Y:S02]  /*199d20*/  LOP3.LUT R9, R35, 0x1, RZ, 0xc0, !PT ;  /* 0x0000000123097812 */ /* 0x000fe400078ec0ff */
[----:B------:R-:W-:Y:S02]  /*199d30*/  LOP3.LUT R46, R46, 0x80000000, R25, 0xf8, !PT ;  /* 0x800000002e2e7812 */ /* 0x000fe400078ef819 */
[----:B------:R-:W-:Y:S02]  /*199d40*/  SHF.R.U32.HI R13, RZ, 0x1, R13 ;  /* 0x00000001ff0d7819 */ /* 0x000fe4000001160d */
[----:B------:R-:W-:Y:S02]  /*199d50*/  SEL R15, RZ, 0x9908b0df, P2 ;  /* 0x9908b0dfff0f7807 */ /* 0x000fe40001000000 */
[----:B------:R-:W-:-:S02]  /*199d60*/  ISETP.NE.U32.AND P2, PT, R9, 0x1, PT ;  /* 0x000000010900780c */ /* 0x000fc40003f45070 */
[----:B------:R-:W-:Y:S02]  /*199d70*/  SHF.R.U32.HI R46, RZ, 0x1, R46 ;  /* 0x00000001ff2e7819 */ /* 0x000fe4000001162e */
[----:B------:R-:W-:Y:S02]  /*199d80*/  LOP3.LUT R9, R36, 0x1, RZ, 0xc0, !PT ;  /* 0x0000000124097812 */ /* 0x000fe400078ec0ff */
[----:B------:R-:W-:Y:S02]  /*199d90*/  LOP3.LUT R34, R13, R15, R34, 0x96, !PT ;  /* 0x0000000f0d227212 */ /* 0x000fe400078e9622 */
[----:B------:R-:W-:Y:S02]  /*199da0*/  SEL R13, RZ, 0x9908b0df, P2 ;  /* 0x9908b0dfff0d7807 */ /* 0x000fe40001000000 */
[----:B------:R-:W-:Y:S02]  /*199db0*/  LOP3.LUT R46, R46, R11, R33, 0x96, !PT ;  /* 0x0000000b2e2e7212 */ /* 0x000fe400078e9621 */
[----:B------:R-:W-:-:S02]  /*199dc0*/  ISETP.NE.U32.AND P2, PT, R9, 0x1, PT ;  /* 0x000000010900780c */ /* 0x000fc40003f45070 */
[C---:B------:R-:W-:Y:S01]  /*199dd0*/  LOP3.LUT R11, R37.reuse, 0x1, RZ, 0xc0, !PT ;  /* 0x00000001250b7812 */ /* 0x040fe200078ec0ff */
[----:B------:R2:W-:Y:S01]  /*199de0*/  STL [R7+0x1c], R28 ;  /* 0x00001c1c07007387 */ /* 0x0005e20000100800 */
[----:B------:R-:W-:Y:S02]  /*199df0*/  SEL R17, RZ, 0x9908b0df, P2 ;  /* 0x9908b0dfff117807 */ /* 0x000fe40001000000 */
[----:B------:R-:W-:Y:S02]  /*199e00*/  LOP3.LUT R9, R37, 0x7ffffffe, RZ, 0xc0, !PT ;  /* 0x7ffffffe25097812 */ /* 0x000fe400078ec0ff */
[----:B------:R-:W-:Y:S02]  /*199e10*/  ISETP.NE.U32.AND P2, PT, R11, 0x1, PT ;  /* 0x000000010b00780c */ /* 0x000fe40003f45070 */
[----:B------:R-:W-:Y:S02]  /*199e20*/  LOP3.LUT R30, R35, 0x7ffffffe, RZ, 0xc0, !PT ;  /* 0x7ffffffe231e7812 */ /* 0x000fe400078ec0ff */
[----:B------:R-:W-:-:S02]  /*199e30*/  LOP3.LUT R48, R36, 0x7ffffffe, RZ, 0xc0, !PT ;  /* 0x7ffffffe24307812 */ /* 0x000fc400078ec0ff */
[C---:B--2---:R-:W-:Y:S02]  /*199e40*/  LOP3.LUT R28, R38.reuse, 0x7ffffffe, RZ, 0xc0, !PT ;  /* 0x7ffffffe261c7812 */ /* 0x044fe400078ec0ff */
[----:B------:R-:W-:Y:S02]  /*199e50*/  LOP3.LUT R11, R38, 0x1, RZ, 0xc0, !PT ;  /* 0x00000001260b7812 */ /* 0x000fe400078ec0ff */
        /* <DEDUP_REMOVED lines=62> */
.L_x_1400:
        /* <DEDUP_REMOVED lines=65> */
[----:B------:R2:W-:Y:S03]  /*19a650*/  STL [R7+-0x4], R45 ;  /* 0xfffffc2d07007387 */ /* 0x0005e60000100800 */
[----:B------:R-:W-:Y:S02]  /*19a660*/  LOP3.LUT R47, R47, 0x80000000, R44, 0xf8, !PT ;  /* 0x800000002f2f7812 */ /* 0x000fe400078ef82c */
[----:B------:R-:W-:-:S04]  /*19a670*/  LOP3.LUT R44, R41, 0x7ffffffe, RZ, 0xc0, !PT ;  /* 0x7ffffffe292c7812 */ /* 0x000fc800078ec0ff */
[----:B------:R-:W-:Y:S02]  /*19a680*/  LOP3.LUT R44, R44, 0x80000000, R33, 0xf8, !PT ;  /* 0x800000002c2c7812 */ /* 0x000fe400078ef821 */
[----:B--2---:R-:W-:Y:S02]  /*19a690*/  LOP3.LUT R45, R33, 0x7ffffffe, RZ, 0xc0, !PT ;  /* 0x7ffffffe212d7812 */ /* 0x004fe400078ec0ff */
[----:B------:R-:W-:Y:S02]  /*19a6a0*/  LOP3.LUT R33, R11, 0x7ffffffe, RZ, 0xc0, !PT ;  /* 0x7ffffffe0b217812 */ /* 0x000fe400078ec0ff */
[----:B------:R-:W-:Y:S02]  /*19a6b0*/  LOP3.LUT R42, R45, 0x80000000, R42, 0xf8, !PT ;  /* 0x800000002d2a7812 */ /* 0x000fe400078ef82a */
[----:B------:R-:W-:Y:S02]  /*19a6c0*/  SHF.R.U32.HI R44, RZ, 0x1, R44 ;  /* 0x00000001ff2c7819 */ /* 0x000fe4000001162c */
[----:B------:R-:W-:-:S02]  /*19a6d0*/  LOP3.LUT R33, R33, 0x80000000, R32, 0xf8, !PT ;  /* 0x8000000021217812 */ /* 0x000fc400078ef820 */
[----:B------:R-:W-:Y:S02]  /*19a6e0*/  SHF.R.U32.HI R42, RZ, 0x1, R42 ;  /* 0x00000001ff2a7819 */ /* 0x000fe4000001162a */
[----:B------:R-:W-:Y:S01]  /*19a6f0*/  LOP3.LUT R40, R44, R40, R35, 0x96, !PT ;  /* 0x000000282c287212 */ /* 0x000fe200078e9623 */
[----:B------:R2:W-:Y:S01]  /*19a700*/  STL [R7], R38 ;  /* 0x0000002607007387 */ /* 0x0005e20000100800 */
[----:B------:R-:W-:Y:S02]  /*19a710*/  SHF.R.U32.HI R33, RZ, 0x1, R33 ;  /* 0x00000001ff217819 */ /* 0x000fe40000011621 */
[C---:B------:R-:W-:Y:S02]  /*19a720*/  LOP3.LUT R35, R29.reuse, 0x1, RZ, 0xc0, !PT ;  /* 0x000000011d237812 */ /* 0x040fe400078ec0ff */
[----:B------:R-:W-:Y:S02]  /*19a730*/  LOP3.LUT R42, R42, R37, R36, 0x96, !PT ;  /* 0x000000252a2a7212 */ /* 0x000fe400078e9624 */
[----:B------:R-:W-:-:S02]  /*19a740*/  LOP3.LUT R36, R29, 0x7ffffffe, RZ, 0xc0, !PT ;  /* 0x7ffffffe1d247812 */ /* 0x000fc400078ec0ff */
[----:B--2---:R-:W-:Y:S02]  /*19a750*/  LOP3.LUT R38, R32, 0x7ffffffe, RZ, 0xc0, !PT ;  /* 0x7ffffffe20267812 */ /* 0x004fe400078ec0ff */
[----:B------:R-:W-:Y:S02]  /*19a760*/  SEL R32, RZ, 0x9908b0df, P2 ;  /* 0x9908b0dfff207807 */ /* 0x000fe40001000000 */
[----:B------:R-:W-:Y:S02]  /*19a770*/  LOP3.LUT R28, R33, R28, R31, 0x96, !PT ;  /* 0x0000001c211c7212 */ /* 0x000fe400078e961f */
[----:B------:R-:W-:Y:S02]  /*19a780*/  ISETP.NE.U32.AND P2, PT, R35, 0x1, PT ;  /* 0x000000012300780c */ /* 0x000fe40003f45070 */
[----:B------:R-:W-:Y:S02]  /*19a790*/  LOP3.LUT R31, R30, 0x1, RZ, 0xc0, !PT ;  /* 0x000000011e1f7812 */ /* 0x000fe400078ec0ff */
[----:B------:R-:W-:-:S02]  /*19a7a0*/  LOP3.LUT R41, R38, 0x80000000, R41, 0xf8, !PT ;  /* 0x8000000026297812 */ /* 0x000fc400078ef829 */
[----:B------:R-:W-:Y:S02]  /*19a7b0*/  LOP3.LUT R36, R36, 0x80000000, R11, 0xf8, !PT ;  /* 0x8000000024247812 */ /* 0x000fe400078ef80b */
        /* <DEDUP_REMOVED lines=10> */
[----:B------:R-:W-:Y:S01]  /*19a860*/  SHF.R.U32.HI R36, RZ, 0x1, R36 ;  /* 0x00000001ff247819 */ /* 0x000fe20000011624 */
[----:B------:R2:W-:Y:S01]  /*19a870*/  STL [R7+-0x8], R46 ;  /* 0xfffff82e07007387 */ /* 0x0005e20000100800 */
[----:B------:R-:W-:Y:S02]  /*19a880*/  LOP3.LUT R34, R41, R48, R34, 0x96, !PT ;  /* 0x0000003029227212 */ /* 0x000fe400078e9622 */
[----:B------:R-:W-:Y:S02]  /*19a890*/  LOP3.LUT R36, R36, R11, R23, 0x96, !PT ;  /* 0x0000000b24247212 */ /* 0x000fe400078e9617 */
[----:B------:R-:W-:-:S02]  /*19a8a0*/  LOP3.LUT R32, R25, R32, R15, 0x96, !PT ;  /* 0x0000002019207212 */ /* 0x000fc400078e960f */
[----:B--2---:R-:W-:Y:S01]  /*19a8b0*/  LOP3.LUT R46, R47, R43, R39, 0x96, !PT ;  /* 0x0000002b2f2e7212 */ /* 0x004fe200078e9627 */
[----:B------:R-:W-:Y:S04]  /*19a8c0*/  STL [R7+0x8], R42 ;  /* 0x0000082a07007387 */ /* 0x000fe80000100800 */
        /* <DEDUP_REMOVED lines=31> */
.L_x_1398:
[----:B------:R-:W-:Y:S05]  /*19aac0*/  BSYNC.RECONVERGENT B0 ;  /* 0x0000000000007941 */ /* 0x000fea0003800200 */
.L_x_1397:
        /* <DEDUP_REMOVED lines=43> */
.L_x_1403:
        /* <DEDUP_REMOVED lines=59> */
[----:B------:R-:W-:Y:S01]  /*19b130*/  LOP3.LUT R38, R39, 0x80000000, R38, 0xf8, !PT ;  /* 0x8000000027267812 */ /* 0x000fe200078ef826 */
[----:B------:R2:W-:Y:S01]  /*19b140*/  STL [R9+0x10], R42 ;  /* 0x0000102a09007387 */ /* 0x0005e20000100800 */
[----:B------:R-:W-:Y:S02]  /*19b150*/  LOP3.LUT R41, R41, 0x80000000, R40, 0xf8, !PT ;  /* 0x8000000029297812 */ /* 0x000fe400078ef828 */
[----:B------:R-:W-:Y:S02]  /*19b160*/  SEL R39, RZ, 0x9908b0df, P2 ;  /* 0x9908b0dfff277807 */ /* 0x000fe40001000000 */
[----:B------:R-:W-:-:S02]  /*19b170*/  ISETP.NE.U32.AND P2, PT, R43, 0x1, PT ;  /* 0x000000012b00780c */ /* 0x000fc40003f45070 */
[----:B------:R-:W-:Y:S02]  /*19b180*/  SHF.R.U32.HI R38, RZ, 0x1, R38 ;  /* 0x00000001ff267819 */ /* 0x000fe40000011626 */
[C---:B--2---:R-:W-:Y:S02]  /*19b190*/  LOP3.LUT R42, R37.reuse, 0x1, RZ, 0xc0, !PT ;  /* 0x00000001252a7812 */ /* 0x044fe400078ec0ff */
[----:B------:R-:W-:Y:S02]  /*19b1a0*/  SHF.R.U32.HI R40, RZ, 0x1, R41 ;  /* 0x00000001ff287819 */ /* 0x000fe40000011629 */
[----:B------:R-:W-:Y:S02]  /*19b1b0*/  SEL R41, RZ, 0x9908b0df, P2 ;  /* 0x9908b0dfff297807 */ /* 0x000fe40001000000 */
[----:B------:R-:W-:Y:S02]  /*19b1c0*/  LOP3.LUT R43, R37, 0x7ffffffe, RZ, 0xc0, !PT ;  /* 0x7ffffffe252b7812 */ /* 0x000fe400078ec0ff */
[----:B------:R-:W-:-:S02]  /*19b1d0*/  LOP3.LUT R36, R38, R39, R36, 0x96, !PT ;  /* 0x0000002726247212 */ /* 0x000fc400078e9624 */
[----:B------:R-:W-:Y:S02]  /*19b1e0*/  ISETP.NE.U32.AND P2, PT, R42, 0x1, PT ;  /* 0x000000012a00780c */ /* 0x000fe40003f45070 */
[----:B------:R-:W-:Y:S02]  /*19b1f0*/  LOP3.LUT R39, R33, 0x1, RZ, 0xc0, !PT ;  /* 0x0000000121277812 */ /* 0x000fe400078ec0ff */
[----:B------:R-:W-:Y:S02]  /*19b200*/  LOP3.LUT R38, R40, R41, R31, 0x96, !PT ;  /* 0x0000002928267212 */ /* 0x000fe400078e961f */
[----:B------:R-:W-:Y:S02]  /*19b210*/  LOP3.LUT R43, R43, 0x80000000, R30, 0xf8, !PT ;  /* 0x800000002b2b7812 */ /* 0x000fe400078ef81e */
[----:B------:R-:W-:Y:S02]  /*19b220*/  LOP3.LUT R30, R33, 0x7ffffffe, RZ, 0xc0, !PT ;  /* 0x7ffffffe211e7812 */ /* 0x000fe400078ec0ff */
[----:B------:R-:W-:-:S02]  /*19b230*/  SEL R31, RZ, 0x9908b0df, P2 ;  /* 0x9908b0dfff1f7807 */ /* 0x000fc40001000000 */
[----:B------:R-:W-:Y:S02]  /*19b240*/  ISETP.NE.U32.AND P2, PT, R39, 0x1, PT ;  /* 0x000000012700780c */ /* 0x000fe40003f45070 */
[C---:B------:R-:W-:Y:S02]  /*19b250*/  LOP3.LUT R40, R19.reuse, 0x7ffffffe, RZ, 0xc0, !PT ;  /* 0x7ffffffe13287812 */ /* 0x040fe400078ec0ff */
[----:B------:R-:W-:Y:S02]  /*19b260*/  LOP3.LUT R39, R19, 0x1, RZ, 0xc0, !PT ;  /* 0x0000000113277812 */ /* 0x000fe400078ec0ff */
[----:B------:R-:W-:Y:S02]  /*19b270*/  SHF.R.U32.HI R43, RZ, 0x1, R43 ;  /* 0x00000001ff2b7819 */ /* 0x000fe4000001162b */
[----:B------:R-:W-:Y:S02]  /*19b280*/  LOP3.LUT R30, R30, 0x80000000, R37, 0xf8, !PT ;  /* 0x800000001e1e7812 */ /* 0x000fe400078ef825 */
[----:B------:R-:W-:-:S02]  /*19b290*/  SEL R37, RZ, 0x9908b0df, P2 ;  /* 0x9908b0dfff257807 */ /* 0x000fc40001000000 */
[----:B------:R-:W-:Y:S02]  /*19b2a0*/  LOP3.LUT R40, R40, 0x80000000, R33, 0xf8, !PT ;  /* 0x8000000028287812 */ /* 0x000fe400078ef821 */
[----:B------:R-:W-:Y:S02]  /*19b2b0*/  ISETP.NE.U32.AND P2, PT, R39, 0x1, PT ;  /* 0x000000012700780c */ /* 0x000fe40003f45070 */
[----:B------:R-:W-:Y:S02]  /*19b2c0*/  LOP3.LUT R34, R43, R31, R34, 0x96, !PT ;  /* 0x0000001f2b227212 */ /* 0x000fe400078e9622 */
[----:B------:R-:W-:Y:S02]  /*19b2d0*/  SHF.R.U32.HI R33, RZ, 0x1, R30 ;  /* 0x00000001ff217819 */ /* 0x000fe4000001161e */
[----:B------:R-:W-:Y:S02]  /*19b2e0*/  LOP3.LUT R31, R25, 0x1, RZ, 0xc0, !PT ;  /* 0x00000001191f7812 */ /* 0x000fe400078ec0ff */
[----:B------:R-:W-:-:S02]  /*19b2f0*/  SHF.R.U32.HI R40, RZ, 0x1, R40 ;  /* 0x00000001ff287819 */ /* 0x000fc40000011628 */
[----:B------:R-:W-:Y:S02]  /*19b300*/  SEL R30, RZ, 0x9908b0df, P2 ;  /* 0x9908b0dfff1e7807 */ /* 0x000fe40001000000 */
[C---:B------:R-:W-:Y:S02]  /*19b310*/  LOP3.LUT R42, R28.reuse, 0x7ffffffe, RZ, 0xc0, !PT ;  /* 0x7ffffffe1c2a7812 */ /* 0x040fe400078ec0ff */
[----:B------:R-:W-:Y:S02]  /*19b320*/  LOP3.LUT R32, R33, R37, R32, 0x96, !PT ;  /* 0x0000002521207212 */ /* 0x000fe400078e9620 */
[----:B------:R-:W-:Y:S02]  /*19b330*/  ISETP.NE.U32.AND P2, PT, R31, 0x1, PT ;  /* 0x000000011f00780c */ /* 0x000fe40003f45070 */
[----:B------:R-:W-:Y:S02]  /*19b340*/  LOP3.LUT R31, R28, 0x1, RZ, 0xc0, !PT ;  /* 0x000000011c1f7812 */ /* 0x000fe400078ec0ff */
[----:B------:R-:W-:-:S02]  /*19b350*/  LOP3.LUT R30, R40, R30, R35, 0x96, !PT ;  /* 0x0000001e281e7212 */ /* 0x000fc400078e9623 */
[----:B------:R-:W-:Y:S02]  /*19b360*/  LOP3.LUT R40, R25, 0x7ffffffe, RZ, 0xc0, !PT ;  /* 0x7ffffffe19287812 */ /* 0x000fe400078ec0ff */
[----:B------:R-:W-:Y:S01]  /*19b370*/  LOP3.LUT R42, R42, 0x80000000, R25, 0xf8, !PT ;  /* 0x800000002a2a7812 */ /* 0x000fe200078ef819 */
[----:B------:R2:W-:Y:S01]  /*19b380*/  STL [R9+0x28], R32 ;  /* 0x0000282009007387 */ /* 0x0005e20000100800 */
[----:B------:R-:W-:Y:S02]  /*19b390*/  SEL R25, RZ, 0x9908b0df, P2 ;  /* 0x9908b0dfff197807 */ /* 0x000fe40001000000 */
[----:B------:R-:W-:Y:S01]  /*19b3a0*/  ISETP.NE.U32.AND P2, PT, R31, 0x1, PT ;  /* 0x000000011f00780c */ /* 0x000fe20003f45070 */
[----:B------:R3:W-:Y:S01]  /*19b3b0*/  STL [R9+0x2c], R30 ;  /* 0x00002c1e09007387 */ /* 0x0007e20000100800 */
[----:B------:R-:W-:Y:S02]  /*19b3c0*/  LOP3.LUT R40, R40, 0x80000000, R19, 0xf8, !PT ;  /* 0x8000000028287812 */ /* 0x000fe400078ef813 */
[----:B------:R-:W-:-:S02]  /*19b3d0*/  SEL R31, RZ, 0x9908b0df, P2 ;  /* 0x9908b0dfff1f7807 */ /* 0x000fc40001000000 */
[C---:B--2---:R-:W-:Y:S02]  /*19b3e0*/  LOP3.LUT R32, R29.reuse, 0x1, RZ, 0xc0, !PT ;  /* 0x000000011d207812 */ /* 0x044fe400078ec0ff */
[----:B------:R-:W-:Y:S02]  /*19b3f0*/  LOP3.LUT R19, R29, 0x7ffffffe, RZ, 0xc0, !PT ;  /* 0x7ffffffe1d137812 */ /* 0x000fe400078ec0ff */
[C---:B---3--:R-:W-:Y:S02]  /*19b400*/  LOP3.LUT R30, R13.reuse, 0x7ffffffe, RZ, 0xc0, !PT ;  /* 0x7ffffffe0d1e7812 */ /* 0x048fe400078ec0ff */
[----:B------:R-:W-:Y:S02]  /*19b410*/  ISETP.NE.U32.AND P2, PT, R32, 0x1, PT ;  /* 0x000000012000780c */ /* 0x000fe40003f45070 */
[----:B------:R-:W-:Y:S02]  /*19b420*/  LOP3.LUT R32, R13, 0x1, RZ, 0xc0, !PT ;  /* 0x000000010d207812 */ /* 0x000fe400078ec0ff */
[----:B------:R-:W-:-:S02]  /*19b430*/  LOP3.LUT R30, R30, 0x80000000, R29, 0xf8, !PT ;  /* 0x800000001e1e7812 */ /* 0x000fc400078ef81d */
[----:B------:R-:W-:Y:S02]  /*19b440*/  LOP3.LUT R19, R19, 0x80000000, R28, 0xf8, !PT ;  /* 0x8000000013137812 */ /* 0x000fe400078ef81c */
[----:B------:R-:W-:Y:S02]  /*19b450*/  SEL R29, RZ, 0x9908b0df, P2 ;  /* 0x9908b0dfff1d7807 */ /* 0x000fe40001000000 */
[----:B------:R-:W-:Y:S02]  /*19b460*/  ISETP.NE.U32.AND P2, PT, R32, 0x1, PT ;  /* 0x000000012000780c */ /* 0x000fe40003f45070 */
[----:B------:R-:W-:Y:S02]  /*19b470*/  SHF.R.U32.HI R28, RZ, 0x1, R19 ;  /* 0x00000001ff1c7819 */ /* 0x000fe40000011613 */
[----:B------:R-:W-:Y:S02]  /*19b480*/  SHF.R.U32.HI R40, RZ, 0x1, R40 ;  /* 0x00000001ff287819 */ /* 0x000fe40000011628 */
[----:B------:R-:W-:-:S02]  /*19b490*/  SHF.R.U32.HI R42, RZ, 0x1, R42 ;  /* 0x00000001ff2a7819 */ /* 0x000fc4000001162a */
[----:B------:R-:W-:Y:S02]  /*19b4a0*/  SHF.R.U32.HI R30, RZ, 0x1, R30 ;  /* 0x00000001ff1e7819 */ /* 0x000fe4000001161e */
        /* <DEDUP_REMOVED lines=53> */
.L_x_1404:
        /* <DEDUP_REMOVED lines=9> */
[----:B------:R-:W2:Y:S04]  /*19b890*/  LDL R41, [R9+0x10] ;  /* 0x0000100009297983 */ /* 0x000ea80000100800 */
        /* <DEDUP_REMOVED lines=22> */
[----:B------:R-:W-:Y:S02]  /*19ba00*/  SEL R47, RZ, 0x9908b0df, P2 ;  /* 0x9908b0dfff2f7807 */ /* 0x000fe40001000000 */
[----:B------:R-:W-:Y:S02]  /*19ba10*/  SHF.R.U32.HI R46, RZ, 0x1, R46 ;  /* 0x00000001ff2e7819 */ /* 0x000fe4000001162e */
[----:B------:R-:W-:Y:S02]  /*19ba20*/  ISETP.NE.U32.AND P2, PT, R49, 0x1, PT ;  /* 0x000000013100780c */ /* 0x000fe40003f45070 */
[----:B------:R-:W-:Y:S02]  /*19ba30*/  LOP3.LUT R29, R45, 0x80000000, R29, 0xf8, !PT ;  /* 0x800000002d1d7812 */ /* 0x000fe400078ef81d */
[----:B------:R-:W-:-:S02]  /*19ba40*/  LOP3.LUT R46, R46, R47, R48, 0x96, !PT ;  /* 0x0000002f2e2e7212 */ /* 0x000fc400078e9630 */
[----:B------:R-:W-:Y:S02]  /*19ba50*/  SEL R45, RZ, 0x9908b0df, P2 ;  /* 0x9908b0dfff2d7807 */ /* 0x000fe40001000000 */
[----:B------:R-:W-:Y:S02]  /*19ba60*/  SHF.R.U32.HI R48, RZ, 0x1, R29 ;  /* 0x00000001ff307819 */ /* 0x000fe4000001161d */
[----:B------:R-:W-:Y:S02]  /*19ba70*/  LOP3.LUT R49, R44, 0x1, RZ, 0xc0, !PT ;  /* 0x000000012c317812 */ /* 0x000fe400078ec0ff */
[----:B------:R-:W-:Y:S02]  /*19ba80*/  LOP3.LUT R45, R48, R45, R43, 0x96, !PT ;  /* 0x0000002d302d7212 */ /* 0x000fe400078e962b */
[----:B------:R-:W-:Y:S02]  /*19ba90*/  ISETP.NE.U32.AND P2, PT, R49, 0x1, PT ;  /* 0x000000013100780c */ /* 0x000fe40003f45070 */
[----:B------:R-:W-:-:S02]  /*19baa0*/  LOP3.LUT R48, R44, 0x7ffffffe, RZ, 0xc0, !PT ;  /* 0x7ffffffe2c307812 */ /* 0x000fc400078ec0ff */
[----:B------:R-:W-:Y:S02]  /*19bab0*/  LOP3.LUT R49, R42, 0x1, RZ, 0xc0, !PT ;  /* 0x000000012a317812 */ /* 0x000fe400078ec0ff */
[----:B------:R-:W-:Y:S02]  /*19bac0*/  SEL R29, RZ, 0x9908b0df, P2 ;  /* 0x9908b0dfff1d7807 */ /* 0x000fe40001000000 */
[----:B------:R-:W-:Y:S02]  /*19bad0*/  LOP3.LUT R48, R48, 0x80000000, R38, 0xf8, !PT ;  /* 0x8000000030307812 */ /* 0x000fe400078ef826 */
[----:B------:R-:W-:Y:S02]  /*19bae0*/  ISETP.NE.U32.AND P2, PT, R49, 0x1, PT ;  /* 0x000000013100780c */ /* 0x000fe40003f45070 */
[----:B------:R-:W-:Y:S02]  /*19baf0*/  LOP3.LUT R47, R34, 0x1, RZ, 0xc0, !PT ;  /* 0x00000001222f7812 */ /* 0x000fe400078ec0ff */
[----:B------:R-:W-:Y:S01]  /*19bb00*/  SHF.R.U32.HI R48, RZ, 0x1, R48 ;  /* 0x00000001ff307819 */ /* 0x000fe20000011630 */
[----:B------:R2:W-:Y:S01]  /*19bb10*/  STL [R9+-0x8], R46 ;  /* 0xfffff82e09007387 */ /* 0x0005e20000100800 */
[----:B------:R-:W-:-:S02]  /*19bb20*/  SEL R43, RZ, 0x9908b0df, P2 ;  /* 0x9908b0dfff2b7807 */ /* 0x000fc40001000000 */
[----:B------:R-:W-:Y:S02]  /*19bb30*/  ISETP.NE.U32.AND P2, PT, R47, 0x1, PT ;  /* 0x000000012f00780c */ /* 0x000fe40003f45070 */
[----:B------:R-:W-:Y:S02]  /*19bb40*/  LOP3.LUT R47, R41, 0x1, RZ, 0xc0, !PT ;  /* 0x00000001292f7812 */ /* 0x000fe400078ec0ff */
[----:B------:R-:W-:Y:S02]  /*19bb50*/  LOP3.LUT R39, R48, R29, R39, 0x96, !PT ;  /* 0x0000001d30277212 */ /* 0x000fe400078e9627 */
[----:B--2---:R-:W-:Y:S02]  /*19bb60*/  LOP3.LUT R46, R42, 0x7ffffffe, RZ, 0xc0, !PT ;  /* 0x7ffffffe2a2e7812 */ /* 0x004fe400078ec0ff */
[----:B------:R-:W-:Y:S02]  /*19bb70*/  SEL R38, RZ, 0x9908b0df, P2 ;  /* 0x9908b0dfff267807 */ /* 0x000fe40001000000 */
[----:B------:R-:W-:-:S02]  /*19bb80*/  ISETP.NE.U32.AND P2, PT, R47, 0x1, PT ;  /* 0x000000012f00780c */ /* 0x000fc40003f45070 */
[----:B------:R-:W-:Y:S01]  /*19bb90*/  LOP3.LUT R46, R46, 0x80000000, R44, 0xf8, !PT ;  /* 0x800000002e2e7812 */ /* 0x000fe200078ef82c */
[----:B------:R2:W-:Y:S01]  /*19bba0*/  STL [R9], R39 ;  /* 0x0000002709007387 */ /* 0x0005e20000100800 */
[----:B------:R-:W-:Y:S02]  /*19bbb0*/  LOP3.LUT R49, R33, 0x1, RZ, 0xc0, !PT ;  /* 0x0000000121317812 */ /* 0x000fe400078ec0ff */
[----:B------:R-:W-:Y:S01]  /*19bbc0*/  LOP3.LUT R44, R41, 0x7ffffffe, RZ, 0xc0, !PT ;  /* 0x7ffffffe292c7812 */ /* 0x000fe200078ec0ff */
[----:B------:R4:W-:Y:S01]  /*19bbd0*/  STL [R9+-0x4], R45 ;  /* 0xfffffc2d09007387 */ /* 0x0009e20000100800 */
[----:B------:R-:W-:Y:S02]  /*19bbe0*/  SEL R47, RZ, 0x9908b0df, P2 ;  /* 0x9908b0dfff2f7807 */ /* 0x000fe40001000000 */
[----:B------:R-:W-:Y:S02]  /*19bbf0*/  ISETP.NE.U32.AND P2, PT, R49, 0x1, PT ;  /* 0x000000013100780c */ /* 0x000fe40003f45070 */
[----:B--2---:R-:W-:-:S02]  /*19bc00*/  LOP3.LUT R39, R33, 0x7ffffffe, RZ, 0xc0, !PT ;  /* 0x7ffffffe21277812 */ /* 0x004fc400078ec0ff */
[----:B------:R-:W-:Y:S02]  /*19bc10*/  LOP3.LUT R44, R44, 0x80000000, R34, 0xf8, !PT ;  /* 0x800000002c2c7812 */ /* 0x000fe400078ef822 */
[----:B----4-:R-:W-:Y:S02]  /*19bc20*/  LOP3.LUT R45, R34, 0x7ffffffe, RZ, 0xc0, !PT ;  /* 0x7ffffffe222d7812 */ /* 0x010fe400078ec0ff */
[C---:B------:R-:W-:Y:S02]  /*19bc30*/  LOP3.LUT R49, R13.reuse, 0x1, RZ, 0xc0, !PT ;  /* 0x000000010d317812 */ /* 0x040fe400078ec0ff */
[----:B------:R-:W-:Y:S02]  /*19bc40*/  LOP3.LUT R34, R13, 0x7ffffffe, RZ, 0xc0, !PT ;  /* 0x7ffffffe0d227812 */ /* 0x000fe400078ec0ff */
[----:B------:R-:W-:Y:S02]  /*19bc50*/  LOP3.LUT R41, R39, 0x80000000, R41, 0xf8, !PT ;  /* 0x8000000027297812 */ /* 0x000fe400078ef829 */
[----:B------:R-:W-:-:S02]  /*19bc60*/  SEL R29, RZ, 0x9908b0df, P2 ;  /* 0x9908b0dfff1d7807 */ /* 0x000fc40001000000 */
[----:B------:R-:W-:Y:S02]  /*19bc70*/  ISETP.NE.U32.AND P2, PT, R49, 0x1, PT ;  /* 0x000000013100780c */ /* 0x000fe40003f45070 */
[----:B------:R-:W-:Y:S02]  /*19bc80*/  LOP3.LUT R45, R45, 0x80000000, R42, 0xf8, !PT ;  /* 0x800000002d2d7812 */ /* 0x000fe400078ef82a */
[----:B------:R-:W-:Y:S02]  /*19bc90*/  LOP3.LUT R34, R34, 0x80000000, R33, 0xf8, !PT ;  /* 0x8000000022227812 */ /* 0x000fe400078ef821 */
[----:B------:R-:W-:Y:S02]  /*19bca0*/  LOP3.LUT R48, R23, 0x1, RZ, 0xc0, !PT ;  /* 0x0000000117307812 */ /* 0x000fe400078ec0ff */
[----:B------:R-:W-:Y:S02]  /*19bcb0*/  SHF.R.U32.HI R42, RZ, 0x1, R41 ;  /* 0x00000001ff2a7819 */ /* 0x000fe40000011629 */
[----:B------:R-:W-:-:S02]  /*19bcc0*/  SEL R49, RZ, 0x9908b0df, P2 ;  /* 0x9908b0dfff317807 */ /* 0x000fc40001000000 */
[----:B------:R-:W-:Y:S02]  /*19bcd0*/  SHF.R.U32.HI R45, RZ, 0x1, R45 ;  /* 0x00000001ff2d7819 */ /* 0x000fe4000001162d */
[----:B------:R-:W-:Y:S02]  /*19bce0*/  SHF.R.U32.HI R44, RZ, 0x1, R44 ;  /* 0x00000001ff2c7819 */ /* 0x000fe4000001162c */
[----:B------:R-:W-:Y:S02]  /*19bcf0*/  SHF.R.U32.HI R34, RZ, 0x1, R34 ;  /* 0x00000001ff227819 */ /* 0x000fe40000011622 */
[----:B------:R-:W-:Y:S02]  /*19bd00*/  ISETP.NE.U32.AND P2, PT, R48, 0x1, PT ;  /* 0x000000013000780c */ /* 0x000fe40003f45070 */
[----:B------:R-:W-:Y:S02]  /*19bd10*/  LOP3.LUT R42, R42, R29, R35, 0x96, !PT ;  /* 0x0000001d2a2a7212 */ /* 0x000fe400078e9623 */
[----:B------:R-:W-:-:S02]  /*19bd20*/  LOP3.LUT R29, R30, 0x1, RZ, 0xc0, !PT ;  /* 0x000000011e1d7812 */ /* 0x000fc400078ec0ff */
[----:B------:R-:W-:Y:S02]  /*19bd30*/  LOP3.LUT R38, R45, R38, R37, 0x96, !PT ;  /* 0x000000262d267212 */ /* 0x000fe400078e9625 */
[----:B------:R-:W-:Y:S02]  /*19bd40*/  LOP3.LUT R44, R44, R47, R36, 0x96, !PT ;  /* 0x0000002f2c2c7212 */ /* 0x000fe400078e9624 */
[----:B------:R-:W-:Y:S02]  /*19bd50*/  LOP3.LUT R32, R34, R49, R32, 0x96, !PT ;  /* 0x0000003122207212 */ /* 0x000fe400078e9620 */
[----:B------:R-:W-:Y:S02]  /*19bd60*/  LOP3.LUT R36, R30, 0x7ffffffe, RZ, 0xc0, !PT ;  /* 0x7ffffffe1e247812 */ /* 0x000fe400078ec0ff */
[----:B------:R-:W-:Y:S02]  /*19bd70*/  SEL R34, RZ, 0x9908b0df, P2 ;  /* 0x9908b0dfff227807 */ /* 0x000fe40001000000 */
[----:B------:R-:W-:-:S02]  /*19bd80*/  ISETP.NE.U32.AND P2, PT, R29, 0x1, PT ;  /* 0x000000011d00780c */ /* 0x000fc40003f45070 */
        /* <DEDUP_REMOVED lines=13> */
[----:B------:R-:W-:Y:S02]  /*19be60*/  LOP3.LUT R40, R46, R43, R40, 0x96, !PT ;  /* 0x0000002b2e287212 */ /* 0x000fe400078e9628 */
[----:B------:R-:W-:-:S02]  /*19be70*/  LOP3.LUT R36, R36, R13, R25, 0x96, !PT ;  /* 0x0000000d24247212 */ /* 0x000fc400078e9619 */
[----:B------:R-:W-:Y:S01]  /*19be80*/  LOP3.LUT R34, R38, R34, R17, 0x96, !PT ;  /* 0x0000002226227212 */ /* 0x000fe200078e9611 */
        /* <DEDUP_REMOVED lines=31> */
.L_x_1402:
[----:B------:R-:W-:Y:S05]  /*19c080*/  BSYNC.RECONVERGENT B0 ;  /* 0x0000000000007941 */ /* 0x000fea0003800200 */
.L_x_1401:
        /* <DEDUP_REMOVED lines=43> */
.L_x_1407:
        /* <DEDUP_REMOVED lines=33> */
[----:B------:R-:W-:Y:S02]  /*19c550*/  SEL R48, RZ, 0x9908b0df, P2 ;  /* 0x9908b0dfff307807 */ /* 0x000fe40001000000 */
[----:B------:R-:W-:Y:S02]  /*19c560*/  SHF.R.U32.HI R47, RZ, 0x1, R47 ;  /* 0x00000001ff2f7819 */ /* 0x000fe4000001162f */
[----:B------:R-:W-:Y:S02]  /*19c570*/  ISETP.NE.U32.AND P2, PT, R49, 0x1, PT ;  /* 0x000000013100780c */ /* 0x000fe40003f45070 */
[----:B-----5:R-:W-:Y:S02]  /*19c580*/  LOP3.LUT R46, R47, R48, R46, 0x96, !PT ;  /* 0x000000302f2e7212 */ /* 0x020fe400078e962e */
[C---:B------:R-:W-:Y:S02]  /*19c590*/  LOP3.LUT R48, R43.reuse, 0x7ffffffe, RZ, 0xc0, !PT ;  /* 0x7ffffffe2b307812 */ /* 0x040fe400078ec0ff */
[----:B------:R-:W-:-:S02]  /*19c5a0*/  LOP3.LUT R47, R43, 0x1, RZ, 0xc0, !PT ;  /* 0x000000012b2f7812 */ /* 0x000fc400078ec0ff */
        /* <DEDUP_REMOVED lines=13> */
[----:B------:R-:W-:Y:S02]  /*19c680*/  SEL R44, RZ, 0x9908b0df, P2 ;  /* 0x9908b0dfff2c7807 */ /* 0x000fe40001000000 */
[----:B------:R-:W-:Y:S02]  /*19c690*/  LOP3.LUT R43, R41, 0x1, RZ, 0xc0, !PT ;  /* 0x00000001292b7812 */ /* 0x000fe400078ec0ff */
[----:B------:R-:W-:Y:S02]  /*19c6a0*/  LOP3.LUT R40, R45, R44, R40, 0x96, !PT ;  /* 0x0000002c2d287212 */ /* 0x000fe400078e9628 */
[----:B------:R-:W-:Y:S02]  /*19c6b0*/  LOP3.LUT R44, R41, 0x7ffffffe, RZ, 0xc0, !PT ;  /* 0x7ffffffe292c7812 */ /* 0x000fe400078ec0ff */
[----:B------:R-:W-:-:S02]  /*19c6c0*/  LOP3.LUT R50, R31, 0x7ffffffe, RZ, 0xc0, !PT ;  /* 0x7ffffffe1f327812 */ /* 0x000fc400078ec0ff */
[----:B------:R-:W-:Y:S02]  /*19c6d0*/  ISETP.NE.U32.AND P2, PT, R43, 0x1, PT ;  /* 0x000000012b00780c */ /* 0x000fe40003f45070 */
[----:B------:R-:W-:Y:S02]  /*19c6e0*/  LOP3.LUT R43, R31, 0x1, RZ, 0xc0, !PT ;  /* 0x000000011f2b7812 */ /* 0x000fe400078ec0ff */
[----:B------:R-:W-:Y:S02]  /*19c6f0*/  LOP3.LUT R39, R44, 0x80000000, R39, 0xf8, !PT ;  /* 0x800000002c277812 */ /* 0x000fe400078ef827 */
[----:B------:R-:W-:Y:S02]  /*19c700*/  LOP3.LUT R50, R50, 0x80000000, R41, 0xf8, !PT ;  /* 0x8000000032327812 */ /* 0x000fe400078ef829 */
[----:B------:R-:W-:Y:S02]  /*19c710*/  SEL R44, RZ, 0x9908b0df, P2 ;  /* 0x9908b0dfff2c7807 */ /* 0x000fe40001000000 */
[----:B------:R-:W-:-:S02]  /*19c720*/  ISETP.NE.U32.AND P2, PT, R43, 0x1, PT ;  /* 0x000000012b00780c */ /* 0x000fc40003f45070 */
[----:B------:R-:W-:Y:S01]  /*19c730*/  SHF.R.U32.HI R41, RZ, 0x1, R39 ;  /* 0x00000001ff297819 */ /* 0x000fe20000011627 */
[----:B------:R3:W-:Y:S01]  /*19c740*/  STL [R11+0xc], R46 ;  /* 0x00000c2e0b007387 */ /* 0x0007e20000100800 */
[----:B------:R-:W-:-:S03]  /*19c750*/  LOP3.LUT R39, R38, 0x1, RZ, 0xc0, !PT ;  /* 0x0000000126277812 */ /* 0x000fc600078ec0ff */
[----:B------:R4:W-:Y:S01]  /*19c760*/  STL [R11+0x10], R42 ;  /* 0x0000102a0b007387 */ /* 0x0009e20000100800 */
[----:B------:R-:W-:Y:S02]  /*19c770*/  LOP3.LUT R44, R41, R44, R37, 0x96, !PT ;  /* 0x0000002c292c7212 */ /* 0x000fe400078e9625 */
[----:B---3--:R-:W-:Y:S02]  /*19c780*/  LOP3.LUT R46, R38, 0x7ffffffe, RZ, 0xc0, !PT ;  /* 0x7ffffffe262e7812 */ /* 0x008fe400078ec0ff */
[----:B----4-:R-:W-:Y:S02]  /*19c790*/  SEL R42, RZ, 0x9908b0df, P2 ;  /* 0x9908b0dfff2a7807 */ /* 0x010fe40001000000 */
[----:B------:R-:W-:Y:S02]  /*19c7a0*/  ISETP.NE.U32.AND P2, PT, R39, 0x1, PT ;  /* 0x000000012700780c */ /* 0x000fe40003f45070 */
[----:B------:R-:W-:Y:S01]  /*19c7b0*/  LOP3.LUT R39, R34, 0x1, RZ, 0xc0, !PT ;  /* 0x0000000122277812 */ /* 0x000fe200078ec0ff */
[----:B------:R3:W-:Y:S01]  /*19c7c0*/  STL [R11+0x18], R40 ;  /* 0x000018280b007387 */ /* 0x0007e20000100800 */
[----:B------:R-:W-:-:S02]  /*19c7d0*/  LOP3.LUT R31, R46, 0x80000000, R31, 0xf8, !PT ;  /* 0x800000002e1f7812 */ /* 0x000fc400078ef81f */
[----:B------:R-:W-:Y:S02]  /*19c7e0*/  LOP3.LUT R37, R34, 0x7ffffffe, RZ, 0xc0, !PT ;  /* 0x7ffffffe22257812 */ /* 0x000fe400078ec0ff */
[----:B------:R-:W-:Y:S02]  /*19c7f0*/  LOP3.LUT R41, R23, 0x7ffffffe, RZ, 0xc0, !PT ;  /* 0x7ffffffe17297812 */ /* 0x000fe400078ec0ff */
[----:B------:R-:W-:Y:S02]  /*19c800*/  SHF.R.U32.HI R31, RZ, 0x1, R31 ;  /* 0x00000001ff1f7819 */ /* 0x000fe4000001161f */
[----:B---3--:R-:W-:Y:S02]  /*19c810*/  SEL R40, RZ, 0x9908b0df, P2 ;  /* 0x9908b0dfff287807 */ /* 0x008fe40001000000 */
[----:B------:R-:W-:Y:S02]  /*19c820*/  ISETP.NE.U32.AND P2, PT, R39, 0x1, PT ;  /* 0x000000012700780c */ /* 0x000fe40003f45070 */
[----:B------:R-:W-:-:S02]  /*19c830*/  LOP3.LUT R39, R23, 0x1, RZ, 0xc0, !PT ;  /* 0x0000000117277812 */ /* 0x000fc400078ec0ff */
[----:B------:R-:W-:Y:S02]  /*19c840*/  LOP3.LUT R37, R37, 0x80000000, R38, 0xf8, !PT ;  /* 0x8000000025257812 */ /* 0x000fe400078ef826 */
[----:B------:R-:W-:Y:S02]  /*19c850*/  SEL R38, RZ, 0x9908b0df, P2 ;  /* 0x9908b0dfff267807 */ /* 0x000fe40001000000 */
[----:B------:R-:W-:Y:S02]  /*19c860*/  LOP3.LUT R41, R41, 0x80000000, R34, 0xf8, !PT ;  /* 0x8000000029297812 */ /* 0x000fe400078ef822 */
[----:B------:R-:W-:Y:S02]  /*19c870*/  ISETP.NE.U32.AND P2, PT, R39, 0x1, PT ;  /* 0x000000012700780c */ /* 0x000fe40003f45070 */
[----:B------:R-:W-:Y:S02]  /*19c880*/  LOP3.LUT R40, R31, R40, R35, 0x96, !PT ;  /* 0x000000281f287212 */ /* 0x000fe400078e9623 */
[----:B------:R-:W-:-:S02]  /*19c890*/  SHF.R.U32.HI R34, RZ, 0x1, R37 ;  /* 0x00000001ff227819 */ /* 0x000fc40000011625 */
[----:B--2---:R-:W-:Y:S02]  /*19c8a0*/  LOP3.LUT R31, R28, 0x1, RZ, 0xc0, !PT ;  /* 0x000000011c1f7812 */ /* 0x004fe400078ec0ff */
[----:B------:R-:W-:Y:S02]  /*19c8b0*/  SHF.R.U32.HI R43, RZ, 0x1, R50 ;  /* 0x00000001ff2b7819 */ /* 0x000fe40000011632 */
[----:B------:R-:W-:Y:S02]  /*19c8c0*/  SEL R37, RZ, 0x9908b0df, P2 ;  /* 0x9908b0dfff257807 */ /* 0x000fe40001000000 */
[----:B------:R-:W-:Y:S02]  /*19c8d0*/  LOP3.LUT R34, R34, R38, R33, 0x96, !PT ;  /* 0x0000002622227212 */ /* 0x000fe400078e9621 */
[----:B------:R-:W-:Y:S02]  /*19c8e0*/  ISETP.NE.U32.AND P2, PT, R31, 0x1, PT ;  /* 0x000000011f00780c */ /* 0x000fe40003f45070 */
[----:B------:R-:W-:-:S02]  /*19c8f0*/  LOP3.LUT R35, R29, 0x1, RZ, 0xc0, !PT ;  /* 0x000000011d237812 */ /* 0x000fc400078ec0ff */
[----:B------:R-:W-:Y:S01]  /*19c900*/  LOP3.LUT R32, R43, R42, R32, 0x96, !PT ;  /* 0x0000002a2b207212 */ /* 0x000fe200078e9620 */
[----:B------:R2:W-:Y:S01]  /*19c910*/  STL [R11+0x28], R34 ;  /* 0x000028220b007387 */ /* 0x0005e20000100800 */
[----:B------:R-:W-:Y:S02]  /*19c920*/  LOP3.LUT R33, R29, 0x7ffffffe, RZ, 0xc0, !PT ;  /* 0x7ffffffe1d217812 */ /* 0x000fe400078ec0ff */
[----:B------:R-:W-:Y:S02]  /*19c930*/  SEL R31, RZ, 0x9908b0df, P2 ;  /* 0x9908b0dfff1f7807 */ /* 0x000fe40001000000 */
[----:B------:R-:W-:Y:S02]  /*19c940*/  LOP3.LUT R38, R28, 0x7ffffffe, RZ, 0xc0, !PT ;  /* 0x7ffffffe1c267812 */ /* 0x000fe400078ec0ff */
[----:B------:R-:W-:Y:S01]  /*19c950*/  ISETP.NE.U32.AND P2, PT, R35, 0x1, PT ;  /* 0x000000012300780c */ /* 0x000fe20003f45070 */
[----:B------:R3:W-:Y:S01]  /*19c960*/  STL [R11+0x20], R32 ;  /* 0x000020200b007387 */ /* 0x0007e20000100800 */
[----:B--2---:R-:W-:-:S02]  /*19c970*/  LOP3.LUT R34, R30, 0x1, RZ, 0xc0, !PT ;  /* 0x000000011e227812 */ /* 0x004fc400078ec0ff */
[----:B------:R-:W-:Y:S02]  /*19c980*/  LOP3.LUT R33, R33, 0x80000000, R28, 0xf8, !PT ;  /* 0x8000000021217812 */ /* 0x000fe400078ef81c */
[----:B------:R-:W-:Y:S02]  /*19c990*/  LOP3.LUT R38, R38, 0x80000000, R23, 0xf8, !PT ;  /* 0x8000000026267812 */ /* 0x000fe400078ef817 */
[----:B------:R-:W-:Y:S02]  /*19c9a0*/  LOP3.LUT R28, R30, 0x7ffffffe, RZ, 0xc0, !PT ;  /* 0x7ffffffe1e1c7812 */ /* 0x000fe400078ec0ff */
[----:B---3--:R-:W-:Y:S02]  /*19c9b0*/  SEL R32, RZ, 0x9908b0df, P2 ;  /* 0x9908b0dfff207807 */ /* 0x008fe40001000000 */
[----:B------:R-:W-:Y:S02]  /*19c9c0*/  LOP3.LUT R23, R15, 0x7ffffffe, RZ, 0xc0, !PT ;  /* 0x7ffffffe0f177812 */ /* 0x000fe400078ec0ff */
[----:B------:R-:W-:-:S02]  /*19c9d0*/  ISETP.NE.U32.AND P2, PT, R34, 0x1, PT ;  /* 0x000000012200780c */ /* 0x000fc40003f45070 */
[----:B------:R-:W-:Y:S02]  /*19c9e0*/  LOP3.LUT R34, R15, 0x1, RZ, 0xc0, !PT ;  /* 0x000000010f227812 */ /* 0x000fe400078ec0ff */
[----:B------:R-:W-:Y:S02]  /*19c9f0*/  LOP3.LUT R28, R28, 0x80000000, R29, 0xf8, !PT ;  /* 0x800000001c1c7812 */ /* 0x000fe400078ef81d */
[----:B------:R-:W-:Y:S02]  /*19ca00*/  LOP3.LUT R23, R23, 0x80000000, R30, 0xf8, !PT ;  /* 0x8000000017177812 */ /* 0x000fe400078ef81e */
[----:B------:R-:W-:Y:S02]  /*19ca10*/  SEL R29, RZ, 0x9908b0df, P2 ;  /* 0x9908b0dfff1d7807 */ /* 0x000fe40001000000 */
[----:B------:R-:W-:Y:S02]  /*19ca20*/  ISETP.NE.U32.AND P2, PT, R34, 0x1, PT ;  /* 0x000000012200780c */ /* 0x000fe40003f45070 */
[----:B------:R-:W-:-:S02]  /*19ca30*/  SHF.R.U32.HI R34, RZ, 0x1, R28 ;  /* 0x00000001ff227819 */ /* 0x000fc4000001161c */
[----:B------:R-:W-:Y:S02]  /*19ca40*/  SHF.R.U32.HI R28, RZ, 0x1, R23 ;  /* 0x00000001ff1c7819 */ /* 0x000fe40000011617 */
[----:B------:R-:W-:Y:S02]  /*19ca50*/  SHF.R.U32.HI R41, RZ, 0x1, R41 ;  /* 0x00000001ff297819 */ /* 0x000fe40000011629 */
[----:B------:R-:W-:Y:S02]  /*19ca60*/  SHF.R.U32.HI R38, RZ, 0x1, R38 ;  /* 0x00000001ff267819 */ /* 0x000fe40000011626 */
[----:B------:R-:W-:Y:S02]  /*19ca70*/  SHF.R.U32.HI R30, RZ, 0x1, R33 ;  /* 0x00000001ff1e7819 */ /* 0x000fe40000011621 */
        /* <DEDUP_REMOVED lines=51> */
.L_x_1408:
        /* <DEDUP_REMOVED lines=18> */
[----:B------:R-:W-:Y:S02]  /*19ced0*/  ISETP.NE.U32.AND P2, PT, R31, 0x1, PT ;  /* 0x000000011f00780c */ /* 0x000fe40003f45070 */
[----:B------:R-:W-:Y:S01]  /*19cee0*/  LOP3.LUT R29, R33, 0x1, RZ, 0xc0, !PT ;  /* 0x00000001211d7812 */ /* 0x000fe200078ec0ff */
[----:B------:R2:W-:Y:S01]  /*19cef0*/  STL [R15], R30 ;  /* 0x0000001e0f007387 */ /* 0x0005e20000100800 */
[----:B------:R-:W-:Y:S02]  /*19cf00*/  LOP3.LUT R34, R34, 0x80000000, R25, 0xf8, !PT ;  /* 0x8000000022227812 */ /* 0x000fe400078ef819 */
[----:B------:R-:W-:-:S02]  /*19cf10*/  SEL R11, RZ, 0x9908b0df, P2 ;  /* 0x9908b0dfff0b7807 */ /* 0x000fc40001000000 */
[----:B------:R-:W-:Y:S02]  /*19cf20*/  LOP3.LUT R25, R33, 0x7ffffffe, RZ, 0xc0, !PT ;  /* 0x7ffffffe21197812 */ /* 0x000fe400078ec0ff */
[----:B------:R-:W-:Y:S02]  /*19cf30*/  ISETP.NE.U32.AND P2, PT, R29, 0x1, PT ;  /* 0x000000011d00780c */ /* 0x000fe40003f45070 */
[C---:B------:R-:W-:Y:S02]  /*19cf40*/  LOP3.LUT R36, R13.reuse, 0x7ffffffe, RZ, 0xc0, !PT ;  /* 0x7ffffffe0d247812 */ /* 0x040fe400078ec0ff */
[----:B------:R-:W-:Y:S02]  /*19cf50*/  LOP3.LUT R31, R13, 0x1, RZ, 0xc0, !PT ;  /* 0x000000010d1f7812 */ /* 0x000fe400078ec0ff */
[----:B------:R-:W-:Y:S02]  /*19cf60*/  LOP3.LUT R25, R25, 0x80000000, R32, 0xf8, !PT ;  /* 0x8000000019197812 */ /* 0x000fe400078ef820 */
[----:B------:R-:W-:-:S02]  /*19cf70*/  SEL R29, RZ, 0x9908b0df, P2 ;  /* 0x9908b0dfff1d7807 */ /* 0x000fc40001000000 */
        /* <DEDUP_REMOVED lines=12> */
[----:B------:R3:W-:Y:S04]  /*19d040*/  STL [R15+0x8], R32 ;  /* 0x000008200f007387 */ /* 0x0007e80000100800 */
        /* <DEDUP_REMOVED lines=39> */
[----:B------:R-:W-:Y:S04]  /*19d2c0*/  STL [R29], R30 ;  /* 0x0000001e1d007387 */ /* 0x000fe80000100800 */
        /* <DEDUP_REMOVED lines=58> */
.L_x_1406:
[----:B------:R-:W-:Y:S05]  /*19d670*/  BSYNC.RECONVERGENT B0 ;  /* 0x0000000000007941 */ /* 0x000fea0003800200 */
.L_x_1405:
        /* <DEDUP_REMOVED lines=33> */
.L_x_1414:
        /* <DEDUP_REMOVED lines=36> */
.L_x_1412:
        /* <DEDUP_REMOVED lines=27> */
[----:B--2---:R-:W-:Y:S02]  /*19dc80*/  SEL R32, RZ, 0x9908b0df, P3 ;  /* 0x9908b0dfff207807 */ /* 0x004fe40001800000 */
[----:B------:R-:W-:Y:S02]  /*19dc90*/  LOP3.LUT R34, R15, 0x7ffffffe, RZ, 0xc0, !PT ;  /* 0x7ffffffe0f227812 */ /* 0x000fe400078ec0ff */
        /* <DEDUP_REMOVED lines=61> */
[----:B------:R-:W-:Y:S01]  /*19e070*/  IMAD R11, R42, 0x4, R1 ;  /* 0x000000042a0b7824 */ /* 0x000fe200078e0201 */
[----:B------:R-:W-:Y:S04]  /*19e080*/  STL [R5], R34 ;  /* 0x0000002205007387 */ /* 0x000fe80000100800 */
[----:B------:R3:W-:Y:S04]  /*19e090*/  STL [R5+0x4], R36 ;  /* 0x0000042405007387 */ /* 0x0007e80000100800 */
[----:B------:R-:W-:Y:S01]  /*19e0a0*/  STL [R5+0x8], R32 ;  /* 0x0000082005007387 */ /* 0x000fe20000100800 */
[----:B--2---:R-:W-:-:S05]  /*19e0b0*/  LOP3.LUT R30, R3, R30, R9, 0x96, !PT ;  /* 0x0000001e031e7212 */ /* 0x004fca00078e9609 */
[----:B------:R2:W-:Y:S04]  /*19e0c0*/  STL [R5+0xc], R30 ;  /* 0x00000c1e05007387 */ /* 0x0005e80000100800 */
[----:B------:R-:W4:Y:S04]  /*19e0d0*/  LDL R15, [R11+0x4] ;  /* 0x000004000b0f7983 */ /* 0x000f280000100800 */
[----:B------:R-:W5:Y:S04]  /*19e0e0*/  LDL R23, [R11+0x8] ;  /* 0x000008000b177983 */ /* 0x000f680000100800 */
[----:B------:R-:W5:Y:S04]  /*19e0f0*/  LDL R38, [R11+0xc] ;  /* 0x00000c000b267983 */ /* 0x000f680000100800 */
[----:B------:R-:W5:Y:S04]  /*19e100*/  LDL R9, [R11+0x10] ;  /* 0x000010000b097983 */ /* 0x000f680000100800 */
[----:B------:R-:W5:Y:S04]  /*19e110*/  LDL R17, [R11+0x634] ;  /* 0x000634000b117983 */ /* 0x000f680000100800 */
[----:B---3--:R-:W3:Y:S04]  /*19e120*/  LDL R36, [R11+0x638] ;  /* 0x000638000b247983 */ /* 0x008ee80000100800 */
        /* <DEDUP_REMOVED lines=8> */
[----:B------:R-:W-:Y:S02]  /*19e1b0*/  LOP3.LUT R3, R38, 0x1, RZ, 0xc0, !PT ;  /* 0x0000000126037812 */ /* 0x000fe400078ec0ff */
[----:B------:R-:W-:-:S02]  /*19e1c0*/  LOP3.LUT R32, R15, 0x7ffffffe, RZ, 0xc0, !PT ;  /* 0x7ffffffe0f207812 */ /* 0x000fc400078ec0ff */
[----:B------:R-:W-:Y:S02]  /*19e1d0*/  SEL R13, RZ, 0x9908b0df, P3 ;  /* 0x9908b0dfff0d7807 */ /* 0x000fe40001800000 */
[----:B------:R-:W-:Y:S02]  /*19e1e0*/  ISETP.NE.U32.AND P3, PT, R3, 0x1, PT ;  /* 0x000000010300780c */ /* 0x000fe40003f65070 */
[----:B------:R-:W-:Y:S02]  /*19e1f0*/  LOP3.LUT R32, R32, 0x80000000, R7, 0xf8, !PT ;  /* 0x8000000020207812 */ /* 0x000fe400078ef807 */
[----:B------:R-:W-:Y:S02]  /*19e200*/  LOP3.LUT R5, R9, 0x1, RZ, 0xc0, !PT ;  /* 0x0000000109057812 */ /* 0x000fe400078ec0ff */
        /* <DEDUP_REMOVED lines=14> */
[----:B---3--:R-:W-:Y:S02]  /*19e2f0*/  LOP3.LUT R34, R34, R13, R36, 0x96, !PT ;  /* 0x0000000d22227212 */ /* 0x008fe400078e9624 */
        /* <DEDUP_REMOVED lines=41> */
.L_x_1413:
        /* <DEDUP_REMOVED lines=43> */
[----:B------:R-:W4:Y:S04]  /*19e840*/  LDL R15, [R3+0x4] ;  /* 0x00000400030f7983 */ /* 0x000f280000100800 */
[----:B------:R-:W3:Y:S04]  /*19e850*/  LDL R23, [R3+0x8] ;  /* 0x0000080003177983 */ /* 0x000ee80000100800 */
        /* <DEDUP_REMOVED lines=95> */
.L_x_1411:
[----:B--2---:R-:W-:Y:S05]  /*19ee50*/  BSYNC.RECONVERGENT B0 ;  /* 0x0000000000007941 */ /* 0x004fea0003800200 */
.L_x_1410:
        /* <DEDUP_REMOVED lines=19> */
.L_x_1409:
        /* <DEDUP_REMOVED lines=22> */
.L_x_1415:
        /* <DEDUP_REMOVED lines=31> */
.L_x_1421:
        /* <DEDUP_REMOVED lines=38> */
.L_x_1419:
        /* <DEDUP_REMOVED lines=69> */
[----:B------:R-:W4:Y:S04]  /*19f990*/  LDL R50, [R3+0x664] ;  /* 0x0006640003327983 */ /* 0x000f280000100800 */
[----:B------:R-:W5:Y:S04]  /*19f9a0*/  LDL R47, [R3+0x66c] ;  /* 0x00066c00032f7983 */ /* 0x000f680000100800 */
[----:B------:R-:W5:Y:S04]  /*19f9b0*/  LDL R46, [R3+0x668] ;  /* 0x00066800032e7983 */ /* 0x000f680000100800 */
[----:B------:R-:W5:Y:S01]  /*19f9c0*/  LDL R49, [R3+0x670] ;  /* 0x0006700003317983 */ /* 0x000f620000100800 */
[----:B--2---:R-:W-:-:S04]  /*19f9d0*/  LOP3.LUT R13, R7, 0x1, RZ, 0xc0, !PT ;  /* 0x00000001070d7812 */ /* 0x004fc800078ec0ff */
[----:B------:R-:W-:Y:S02]  /*19f9e0*/  ISETP.NE.U32.AND P2, PT, R13, 0x1, PT ;  /* 0x000000010d00780c */ /* 0x000fe40003f45070 */
[----:B------:R-:W2:Y:S01]  /*19f9f0*/  LDL R13, [R3+0x64c] ;  /* 0x00064c00030d7983 */ /* 0x000ea20000100800 */
[----:B------:R-:W-:-:S04]  /*19fa00*/  LOP3.LUT R52, R5, 0x7ffffffe, RZ, 0xc0, !PT ;  /* 0x7ffffffe05347812 */ /* 0x000fc800078ec0ff */
[----:B------:R-:W-:Y:S02]  /*19fa10*/  LOP3.LUT R52, R52, 0x80000000, R11, 0xf8, !PT ;  /* 0x8000000034347812 */ /* 0x000fe400078ef80b */
[----:B------:R-:W-:Y:S02]  /*19fa20*/  LOP3.LUT R11, R31, 0x7ffffffe, RZ, 0xc0, !PT ;  /* 0x7ffffffe1f0b7812 */ /* 0x000fe400078ec0ff */
[----:B------:R-:W-:Y:S02]  /*19fa30*/  SHF.R.U32.HI R52, RZ, 0x1, R52 ;  /* 0x00000001ff347819 */ /* 0x000fe40000011634 */
[----:B------:R-:W-:-:S04]  /*19fa40*/  LOP3.LUT R11, R11, 0x80000000, R5, 0xf8, !PT ;  /* 0x800000000b0b7812 */ /* 0x000fc800078ef805 */
[----:B------:R-:W-:Y:S02]  /*19fa50*/  SHF.R.U32.HI R11, RZ, 0x1, R11 ;  /* 0x00000001ff0b7819 */ /* 0x000fe4000001160b */
[----:B------:R-:W-:Y:S02]  /*19fa60*/  LOP3.LUT R5, R37, 0x7ffffffe, RZ, 0xc0, !PT ;  /* 0x7ffffffe25057812 */ /* 0x000fe400078ec0ff */
[----:B------:R-:W-:Y:S02]  /*19fa70*/  LOP3.LUT R11, R11, R43, R44, 0x96, !PT ;  /* 0x0000002b0b0b7212 */ /* 0x000fe400078e962c */
[----:B------:R-:W-:Y:S02]  /*19fa80*/  LOP3.LUT R43, R30, 0x7ffffffe, RZ, 0xc0, !PT ;  /* 0x7ffffffe1e2b7812 */ /* 0x000fe400078ec0ff */
[----:B------:R-:W-:Y:S02]  /*19fa90*/  LOP3.LUT R5, R5, 0x80000000, R31, 0xf8, !PT ;  /* 0x8000000005057812 */ /* 0x000fe400078ef81f */
[----:B------:R-:W-:-:S02]  /*19faa0*/  LOP3.LUT R43, R43, 0x80000000, R39, 0xf8, !PT ;  /* 0x800000002b2b7812 */ /* 0x000fc400078ef827 */
[----:B------:R-:W-:Y:S02]  /*19fab0*/  SHF.R.U32.HI R5, RZ, 0x1, R5 ;  /* 0x00000001ff057819 */ /* 0x000fe40000011605 */
[----:B------:R-:W-:Y:S02]  /*19fac0*/  SHF.R.U32.HI R43, RZ, 0x1, R43 ;  /* 0x00000001ff2b7819 */ /* 0x000fe4000001162b */
[----:B------:R-:W-:Y:S02]  /*19fad0*/  LOP3.LUT R42, R5, R42, R35, 0x96, !PT ;  /* 0x0000002a052a7212 */ /* 0x000fe400078e9623 */
[----:B---3--:R-:W-:Y:S02]  /*19fae0*/  LOP3.LUT R36, R43, R36, R32, 0x96, !PT ;  /* 0x000000242b247212 */ /* 0x008fe400078e9620 */
[----:B------:R-:W-:Y:S02]  /*19faf0*/  LOP3.LUT R5, R17, 0x7ffffffe, RZ, 0xc0, !PT ;  /* 0x7ffffffe11057812 */ /* 0x000fe400078ec0ff */
[----:B------:R-:W-:-:S02]  /*19fb00*/  LOP3.LUT R32, R7, 0x7ffffffe, RZ, 0xc0, !PT ;  /* 0x7ffffffe07207812 */ /* 0x000fc400078ec0ff */
[----:B------:R-:W-:Y:S02]  /*19fb10*/  LOP3.LUT R5, R5, 0x80000000, R30, 0xf8, !PT ;  /* 0x8000000005057812 */ /* 0x000fe400078ef81e */
[----:B------:R-:W-:Y:S02]  /*19fb20*/  LOP3.LUT R32, R32, 0x80000000, R23, 0xf8, !PT ;  /* 0x8000000020207812 */ /* 0x000fe400078ef817 */
[----:B------:R-:W-:Y:S02]  /*19fb30*/  SEL R15, RZ, 0x9908b0df, P2 ;  /* 0x9908b0dfff0f7807 */ /* 0x000fe40001000000 */
[----:B------:R-:W-:Y:S02]  /*19fb40*/  SHF.R.U32.HI R5, RZ, 0x1, R5 ;  /* 0x00000001ff057819 */ /* 0x000fe40000011605 */
[----:B------:R-:W-:Y:S01]  /*19fb50*/  SHF.R.U32.HI R32, RZ, 0x1, R32 ;  /* 0x00000001ff207819 */ /* 0x000fe20000011620 */
[----:B------:R3:W-:Y:S01]  /*19fb60*/  STL [R3+0x2c], R36 ;  /* 0x00002c2403007387 */ /* 0x0007e20000100800 */
[----:B----4-:R-:W-:-:S03]  /*19fb70*/  LOP3.LUT R50, R5, R29, R50, 0x96, !PT ;  /* 0x0000001d05327212 */ /* 0x010fc600078e9632 */
[----:B------:R-:W-:Y:S01]  /*19fb80*/  STL [R3+0xc], R45 ;  /* 0x00000c2d03007387 */ /* 0x000fe20000100800 */
[----:B---3--:R-:W-:-:S03]  /*19fb90*/  IMAD.MOV.U32 R36, RZ, RZ, R3 ;  /* 0x000000ffff247224 */ /* 0x008fc600078e0003 */
[----:B------:R-:W-:Y:S04]  /*19fba0*/  STL [R3+0x10], R48 ;  /* 0x0000103003007387 */ /* 0x000fe80000100800 */
[----:B------:R-:W-:Y:S04]  /*19fbb0*/  STL [R3+0x14], R51 ;  /* 0x0000143303007387 */ /* 0x000fe80000100800 */
[----:B------:R-:W-:Y:S04]  /*19fbc0*/  STL [R3+0x1c], R11 ;  /* 0x00001c0b03007387 */ /* 0x000fe80000100800 */
[----:B------:R-:W-:Y:S04]  /*19fbd0*/  STL [R3+0x20], R42 ;  /* 0x0000202a03007387 */ /* 0x000fe80000100800 */
[----:B------:R-:W-:Y:S01]  /*19fbe0*/  STL [R3+0x30], R50 ;  /* 0x0000303203007387 */ /* 0x000fe20000100800 */
[----:B--2---:R-:W-:-:S05]  /*19fbf0*/  LOP3.LUT R9, R52, R9, R13, 0x96, !PT ;  /* 0x0000000934097212 */ /* 0x004fca00078e960d */
[----:B------:R2:W-:Y:S02]  /*19fc00*/  STL [R3+0x18], R9 ;  /* 0x0000180903007387 */ /* 0x0005e40000100800 */
[----:B--2---:R-:W-:-:S04]  /*19fc10*/  LOP3.LUT R9, R41, 0x7ffffffe, RZ, 0xc0, !PT ;  /* 0x7ffffffe29097812 */ /* 0x004fc800078ec0ff */
[----:B------:R-:W-:-:S04]  /*19fc20*/  LOP3.LUT R37, R9, 0x80000000, R37, 0xf8, !PT ;  /* 0x8000000009257812 */ /* 0x000fc800078ef825 */
[----:B------:R-:W-:Y:S02]  /*19fc30*/  SHF.R.U32.HI R37, RZ, 0x1, R37 ;  /* 0x00000001ff257819 */ /* 0x000fe40000011625 */
[----:B------:R-:W-:Y:S02]  /*19fc40*/  LOP3.LUT R9, R23, 0x7ffffffe, RZ, 0xc0, !PT ;  /* 0x7ffffffe17097812 */ /* 0x000fe400078ec0ff */
[----:B------:R-:W-:Y:S02]  /*19fc50*/  LOP3.LUT R34, R37, R40, R34, 0x96, !PT ;  /* 0x0000002825227212 */ /* 0x000fe400078e9622 */
[----:B------:R-:W-:Y:S02]  /*19fc60*/  LOP3.LUT R13, R39, 0x7ffffffe, RZ, 0xc0, !PT ;  /* 0x7ffffffe270d7812 */ /* 0x000fe400078ec0ff */
[----:B------:R-:W-:Y:S02]  /*19fc70*/  LOP3.LUT R40, R28, 0x7ffffffe, RZ, 0xc0, !PT ;  /* 0x7ffffffe1c287812 */ /* 0x000fe400078ec0ff */
[----:B------:R-:W-:-:S02]  /*19fc80*/  LOP3.LUT R9, R9, 0x80000000, R28, 0xf8, !PT ;  /* 0x8000000009097812 */ /* 0x000fc400078ef81c */
[----:B------:R-:W-:Y:S02]  /*19fc90*/  LOP3.LUT R13, R13, 0x80000000, R41, 0xf8, !PT ;  /* 0x800000000d0d7812 */ /* 0x000fe400078ef829 */
[----:B------:R-:W-:Y:S02]  /*19fca0*/  LOP3.LUT R40, R40, 0x80000000, R17, 0xf8, !PT ;  /* 0x8000000028287812 */ /* 0x000fe400078ef811 */
[----:B------:R-:W-:Y:S02]  /*19fcb0*/  SHF.R.U32.HI R28, RZ, 0x1, R9 ;  /* 0x00000001ff1c7819 */ /* 0x000fe40000011609 */
[----:B------:R-:W-:Y:S02]  /*19fcc0*/  SHF.R.U32.HI R13, RZ, 0x1, R13 ;  /* 0x00000001ff0d7819 */ /* 0x000fe4000001160d */
[----:B------:R-:W-:Y:S02]  /*19fcd0*/  SHF.R.U32.HI R40, RZ, 0x1, R40 ;  /* 0x00000001ff287819 */ /* 0x000fe40000011628 */
[----:B-----5:R-:W-:-:S02]  /*19fce0*/  LOP3.LUT R30, R28, R19, R47, 0x96, !PT ;  /* 0x000000131c1e7212 */ /* 0x020fc400078e962f */
        /* <DEDUP_REMOVED lines=44> */
.L_x_1420:
[----:B------:R-:W-:-:S05]  /*19ffb0*/  IMAD R7, R28, 0x4, R1 ;  /* 0x000000041c077824 */ /* 0x000fca00078e0201 */
[----:B--2---:R-:W2:Y:S04]  /*19ffc0*/  LDL R15, [R7+0x4] ;  /* 0x00000400070f7983 */ /* 0x004ea80000100800 */
[----:B----4-:R-:W4:Y:S04]  /*19ffd0*/  LDL R23, [R7+0x8] ;  /* 0x0000080007177983 */ /* 0x010f280000100800 */
[----:B------:R-:W3:Y:S04]  /*19ffe0*/  LDL R25, [R7+0xc] ;  /* 0x00000c0007197983 */ /* 0x000ee80000100800 */
        /* <DEDUP_REMOVED lines=8> */
[----:B---3--:R-:W-:Y:S02]  /*1a0070*/  LOP3.LUT R5, R25, 0x1, RZ, 0xc0, !PT ;  /* 0x0000000119057812 */ /* 0x008fe400078ec0ff */
        /* <DEDUP_REMOVED lines=116> */
[----:B----4-:R-:W3:Y:S01]  /*1a07c0*/  LDL R5, [R1+0x630] ;  /* 0x0006300001057983 */ /* 0x010ee20000100800 */
        /* <DEDUP_REMOVED lines=10> */
.L_x_1418:
[----:B------:R-:W-:Y:S05]  /*1a0870*/  BSYNC.RECONVERGENT B0 ;  /* 0x0000000000007941 */ /* 0x000fea0003800200 */
.L_x_1417:
[----:B------:R-:W-:-:S05]  /*1a0880*/  VIADD R28, R28, 0x1 ;  /* 0x000000011c1c7836 */ /* 0x000fca0000000000 */
[----:B------:R3:W-:Y:S01]  /*1a0890*/  STL [R1+0x9c0], R28 ;  /* 0x0009c01c01007387 */ /* 0x0007e20000100800 */
[----:B------:R-:W-:Y:S05]  /*1a08a0*/  @P1 BRA `(.L_x_1421) ;  /* 0xffffffe8008c1947 */ /* 0x000fea000383ffff */
.L_x_1416:
        /* <DEDUP_REMOVED lines=36> */
.L_x_1424:
        /* <DEDUP_REMOVED lines=168> */
.L_x_1425:
        /* <DEDUP_REMOVED lines=136> */
.L_x_1423:
[----:B------:R-:W-:Y:S05]  /*1a1df0*/  BSYNC.RECONVERGENT B0 ;  /* 0x0000000000007941 */ /* 0x000fea0003800200 */
.L_x_1422:
        /* <DEDUP_REMOVED lines=43> */
.L_x_1428:
        /* <DEDUP_REMOVED lines=64> */
[----:B---3--:R-:W-:Y:S02]  /*1a24b0*/  SHF.R.U32.HI R42, RZ, 0x1, R46 ;  /* 0x00000001ff2a7819 */ /* 0x008fe4000001162e */
        /* <DEDUP_REMOVED lines=9> */
[----:B---3--:R-:W-:Y:S02]  /*1a2550*/  LOP3.LUT R48, R29, 0x7ffffffe, RZ, 0xc0, !PT ;  /* 0x7ffffffe1d307812 */ /* 0x008fe400078ec0ff */
[----:B----4-:R-:W-:Y:S02]  /*1a2560*/  SEL R44, RZ, 0x9908b0df, P1 ;  /* 0x9908b0dfff2c7807 */ /* 0x010fe40000800000 */
[----:B------:R-:W-:-:S02]  /*1a2570*/  ISETP.NE.U32.AND P1, PT, R7, 0x1, PT ;  /* 0x000000010700780c */ /* 0x000fc40003f25070 */
[C---:B--2---:R-:W-:Y:S02]  /*1a2580*/  LOP3.LUT R50, R30.reuse, 0x7ffffffe, RZ, 0xc0, !PT ;  /* 0x7ffffffe1e327812 */ /* 0x044fe400078ec0ff */
        /* <DEDUP_REMOVED lines=25> */
[----:B--2---:R-:W-:Y:S02]  /*1a2720*/  LOP3.LUT R28, R36, 0x7ffffffe, RZ, 0xc0, !PT ;  /* 0x7ffffffe241c7812 */ /* 0x004fe400078ec0ff */
        /* <DEDUP_REMOVED lines=64> */
.L_x_1429:
        /* <DEDUP_REMOVED lines=136> */
.L_x_1427:
[----:B------:R-:W-:Y:S05]  /*1a33b0*/  BSYNC.RECONVERGENT B0 ;  /* 0x0000000000007941 */ /* 0x000fea0003800200 */
.L_x_1426:
        /* <DEDUP_REMOVED lines=43> */
.L_x_1432:
        /* <DEDUP_REMOVED lines=168> */
.L_x_1433:
        /* <DEDUP_REMOVED lines=136> */
.L_x_1431:
[----:B------:R-:W-:Y:S05]  /*1a4970*/  BSYNC.RECONVERGENT B0 ;  /* 0x0000000000007941 */ /* 0x000fea0003800200 */
.L_x_1430:
        /* <DEDUP_REMOVED lines=43> */
.L_x_1436:
        /* <DEDUP_REMOVED lines=168> */
.L_x_1437:
        /* <DEDUP_REMOVED lines=136> */
.L_x_1435:
[----:B------:R-:W-:Y:S05]  /*1a5f30*/  BSYNC.RECONVERGENT B0 ;  /* 0x0000000000007941 */ /* 0x000fea0003800200 */
.L_x_1434:
        /* <DEDUP_REMOVED lines=43> */
.L_x_1440:
        /* <DEDUP_REMOVED lines=167> */
.L_x_1441:
        /* <DEDUP_REMOVED lines=140> */
.L_x_1439:
[----:B------:R-:W-:Y:S05]  /*1a7520*/  BSYNC.RECONVERGENT B0 ;  /* 0x0000000000007941 */ /* 0x000fea0003800200 */
.L_x_1438:
        /* <DEDUP_REMOVED lines=33> */
.L_x_1447:
        /* <DEDUP_REMOVED lines=36> */
.L_x_1445:
        /* <DEDUP_REMOVED lines=172> */
.L_x_1446:
        /* <DEDUP_REMOVED lines=140> */
.L_x_1444:
[----:B--2---:R-:W-:Y:S05]  /*1a8d00*/  BSYNC.RECONVERGENT B0 ;  /* 0x0000000000007941 */ /* 0x004fea0003800200 */
.L_x_1443:
        /* <DEDUP_REMOVED lines=20> */
.L_x_1442:
[----:B------:R-:W-:-:S09]  /*1a8e50*/  UISETP.GE.AND UP0, UPT, UR8, 0x1, UPT ;  /* 0x000000010800788c */ /* 0x000fd2000bf06270 */
[----:B------:R-:W-:Y:S05]  /*1a8e60*/  BRA.U !UP0, `(.L_x_1448) ;  /* 0x0000001508747547 */ /* 0x000fea000b800000 */
[----:B------:R-:W-:-:S05]  /*1a8e70*/  UMOV UR4, URZ ;  /* 0x000000ff00047c82 */ /* 0x000fca0008000000 */
.L_x_1453:
        /* <DEDUP_REMOVED lines=37> */
.L_x_1451:
        /* <DEDUP_REMOVED lines=167> */
.L_x_1452:
        /* <DEDUP_REMOVED lines=140> */
.L_x_1450:
[----:B------:R-:W-:Y:S05]  /*1aa400*/  BSYNC.RECONVERGENT B0 ;  /* 0x0000000000007941 */ /* 0x000fea0003800200 */
.L_x_1449:
[----:B------:R-:W-:-:S05]  /*1aa410*/  VIADD R28, R28, 0x1 ;  /* 0x000000011c1c7836 */ /* 0x000fca0000000000 */
[----:B------:R3:W-:Y:S01]  /*1aa420*/  STL [R1+0x9c0], R28 ;  /* 0x0009c01c01007387 */ /* 0x0007e20000100800 */
[----:B------:R-:W-:Y:S05]  /*1aa430*/  BRA.U UP1, `(.L_x_1453) ;  /* 0xffffffe901907547 */ /* 0x000fea000b83ffff */
.L_x_1448:
        /* <DEDUP_REMOVED lines=35> */
.L_x_1456:
        /* <DEDUP_REMOVED lines=168> */
.L_x_1457:
[----:B------:R-:W4:Y:S04]  /*1ab0f0*/  LDL R7, [R3+-0x8] ;  /* 0xfffff80003077983 */ /* 0x000f280000100800 */
[----:B------:R-:W3:Y:S04]  /*1ab100*/  LDL R46, [R3+-0x4] ;  /* 0xfffffc00032e7983 */ /* 0x000ee80000100800 */
[----:B--2---:R-:W2:Y:S04]  /*1ab110*/  LDL R36, [R3+-0xc] ;  /* 0xfffff40003247983 */ /* 0x004ea80000100800 */
        /* <DEDUP_REMOVED lines=23> */
[----:B--2---:R-:W-:Y:S02]  /*1ab290*/  LOP3.LUT R38, R36, 0x7ffffffe, RZ, 0xc0, !PT ;  /* 0x7ffffffe24267812 */ /* 0x004fe400078ec0ff */
[----:B------:R-:W-:Y:S02]  /*1ab2a0*/  SHF.R.U32.HI R50, RZ, 0x1, R50 ;  /* 0x00000001ff327819 */ /* 0x000fe40000011632 */
[----:B-----5:R-:W-:Y:S02]  /*1ab2b0*/  LOP3.LUT R38, R38, 0x80000000, R5, 0xf8, !PT ;  /* 0x8000000026267812 */ /* 0x020fe400078ef805 */
[----:B------:R-:W-:Y:S01]  /*1ab2c0*/  LOP3.LUT R45, R50, R45, R49, 0x96, !PT ;  /* 0x0000002d322d7212 */ /* 0x000fe200078e9631 */
[----:B------:R-:W2:Y:S04]  /*1ab2d0*/  LDL R5, [R3+0x20] ;  /* 0x0000200003057983 */ /* 0x000ea80000100800 */
[----:B------:R-:W4:Y:S01]  /*1ab2e0*/  LDL R50, [R3+-0x398] ;  /* 0xfffc680003327983 */ /* 0x000f220000100800 */
[----:B---3--:R-:W-:-:S04]  /*1ab2f0*/  LOP3.LUT R13, R11, 0x1, RZ, 0xc0, !PT ;  /* 0x000000010b0d7812 */ /* 0x008fc800078ec0ff */
[----:B------:R-:W-:Y:S02]  /*1ab300*/  ISETP.NE.U32.AND P2, PT, R13, 0x1, PT ;  /* 0x000000010d00780c */ /* 0x000fe40003f45070 */
[----:B------:R-:W3:Y:S01]  /*1ab310*/  LDL R13, [R3+0x4] ;  /* 0x00000400030d7983 */ /* 0x000ee20000100800 */
[----:B------:R-:W-:-:S04]  /*1ab320*/  LOP3.LUT R49, R11, 0x7ffffffe, RZ, 0xc0, !PT ;  /* 0x7ffffffe0b317812 */ /* 0x000fc800078ec0ff */
[----:B------:R-:W-:Y:S02]  /*1ab330*/  LOP3.LUT R49, R49, 0x80000000, R46, 0xf8, !PT ;  /* 0x8000000031317812 */ /* 0x000fe400078ef82e */
[----:B------:R-:W-:Y:S01]  /*1ab340*/  SEL R47, RZ, 0x9908b0df, P2 ;  /* 0x9908b0dfff2f7807 */ /* 0x000fe20001000000 */
[----:B------:R-:W4:Y:S01]  /*1ab350*/  LDL R46, [R3+-0x378] ;  /* 0xfffc8800032e7983 */ /* 0x000f220000100800 */
[----:B------:R-:W-:-:S04]  /*1ab360*/  SHF.R.U32.HI R49, RZ, 0x1, R49 ;  /* 0x00000001ff317819 */ /* 0x000fc80000011631 */
[----:B------:R-:W-:Y:S02]  /*1ab370*/  LOP3.LUT R47, R49, R47, R48, 0x96, !PT ;  /* 0x0000002f312f7212 */ /* 0x000fe400078e9630 */
[----:B------:R-:W4:Y:S04]  /*1ab380*/  LDL R48, [R3+-0x374] ;  /* 0xfffc8c0003307983 */ /* 0x000f280000100800 */
[----:B------:R-:W4:Y:S01]  /*1ab390*/  LDL R49, [R3+-0x39c] ;  /* 0xfffc640003317983 */ /* 0x000f220000100800 */
[----:B------:R-:W-:Y:S02]  /*1ab3a0*/  LOP3.LUT R19, R17, 0x1, RZ, 0xc0, !PT ;  /* 0x0000000111137812 */ /* 0x000fe400078ec0ff */
[----:B------:R-:W-:Y:S02]  /*1ab3b0*/  LOP3.LUT R25, R23, 0x1, RZ, 0xc0, !PT ;  /* 0x0000000117197812 */ /* 0x000fe400078ec0ff */
[----:B------:R-:W-:-:S02]  /*1ab3c0*/  LOP3.LUT R29, R28, 0x1, RZ, 0xc0, !PT ;  /* 0x000000011c1d7812 */ /* 0x000fc400078ec0ff */
[----:B------:R-:W-:Y:S02]  /*1ab3d0*/  LOP3.LUT R31, R30, 0x1, RZ, 0xc0, !PT ;  /* 0x000000011e1f7812 */ /* 0x000fe400078ec0ff */
[----:B------:R-:W-:Y:S02]  /*1ab3e0*/  LOP3.LUT R33, R32, 0x1, RZ, 0xc0, !PT ;  /* 0x0000000120217812 */ /* 0x000fe400078ec0ff */
[----:B------:R-:W-:Y:S02]  /*1ab3f0*/  LOP3.LUT R35, R34, 0x1, RZ, 0xc0, !PT ;  /* 0x0000000122237812 */ /* 0x000fe400078ec0ff */
[----:B------:R-:W-:Y:S02]  /*1ab400*/  LOP3.LUT R37, R36, 0x1, RZ, 0xc0, !PT ;  /* 0x0000000124257812 */ /* 0x000fe400078ec0ff */
[----:B--2---:R-:W-:Y:S01]  /*1ab410*/  LOP3.LUT R39, R5, 0x1, RZ, 0xc0, !PT ;  /* 0x0000000105277812 */ /* 0x004fe200078ec0ff */
[----:B------:R-:W-:Y:S01]  /*1ab420*/  UIADD3 UR4, UPT, UPT, UR4, 0xc, URZ ;  /* 0x0000000c04047890 */ /* 0x000fe2000fffe0ff */
[----:B------:R-:W-:-:S03]  /*1ab430*/  SHF.R.U32.HI R38, RZ, 0x1, R38 ;  /* 0x00000001ff267819 */ /* 0x000fc60000011626 */
[----:B------:R-:W-:Y:S01]  /*1ab440*/  UISETP.NE.AND UP0, UPT, UR4, 0x18c, UPT ;  /* 0x0000018c0400788c */ /* 0x000fe2000bf05270 */
[----:B------:R-:W-:Y:S04]  /*1ab450*/  STL [R3+-0x8], R45 ;  /* 0xfffff82d03007387 */ /* 0x000fe80000100800 */
[----:B------:R-:W-:Y:S01]  /*1ab460*/  STL [R3+-0x4], R47 ;  /* 0xfffffc2f03007387 */ /* 0x000fe20000100800 */
[----:B---3--:R-:W-:-:S04]  /*1ab470*/  LOP3.LUT R15, R13, 0x1, RZ, 0xc0, !PT ;  /* 0x000000010d0f7812 */ /* 0x008fc800078ec0ff */
[----:B------:R-:W-:-:S04]  /*1ab480*/  ISETP.NE.U32.AND P2, PT, R15, 0x1, PT ;  /* 0x000000010f00780c */ /* 0x000fc80003f45070 */
[----:B------:R-:W-:Y:S02]  /*1ab490*/  SEL R15, RZ, 0x9908b0df, P2 ;  /* 0x9908b0dfff0f7807 */ /* 0x000fe40001000000 */
[----:B------:R-:W-:Y:S02]  /*1ab4a0*/  ISETP.NE.U32.AND P2, PT, R19, 0x1, PT ;  /* 0x000000011300780c */ /* 0x000fe40003f45070 */
[----:B------:R-:W-:Y:S02]  /*1ab4b0*/  LOP3.LUT R52, R13, 0x7ffffffe, RZ, 0xc0, !PT ;  /* 0x7ffffffe0d347812 */ /* 0x000fe400078ec0ff */
[----:B------:R-:W-:Y:S02]  /*1ab4c0*/  SEL R19, RZ, 0x9908b0df, P2 ;  /* 0x9908b0dfff137807 */ /* 0x000fe40001000000 */
[----:B------:R-:W-:Y:S02]  /*1ab4d0*/  ISETP.NE.U32.AND P2, PT, R25, 0x1, PT ;  /* 0x000000011900780c */ /* 0x000fe40003f45070 */
[----:B------:R-:W-:-:S02]  /*1ab4e0*/  LOP3.LUT R52, R52, 0x80000000, R11, 0xf8, !PT ;  /* 0x8000000034347812 */ /* 0x000fc400078ef80b */
[----:B------:R-:W-:Y:S02]  /*1ab4f0*/  SEL R25, RZ, 0x9908b0df, P2 ;  /* 0x9908b0dfff197807 */ /* 0x000fe40001000000 */
[----:B------:R-:W-:Y:S02]  /*1ab500*/  ISETP.NE.U32.AND P2, PT, R29, 0x1, PT ;  /* 0x000000011d00780c */ /* 0x000fe40003f45070 */
[----:B------:R-:W-:Y:S02]  /*1ab510*/  SHF.R.U32.HI R52, RZ, 0x1, R52 ;  /* 0x00000001ff347819 */ /* 0x000fe40000011634 */
[----:B------:R-:W-:Y:S02]  /*1ab520*/  LOP3.LUT R11, R17, 0x7ffffffe, RZ, 0xc0, !PT ;  /* 0x7ffffffe110b7812 */ /* 0x000fe400078ec0ff */
[----:B------:R-:W-:Y:S02]  /*1ab530*/  SEL R29, RZ, 0x9908b0df, P2 ;  /* 0x9908b0dfff1d7807 */ /* 0x000fe40001000000 */
[----:B------:R-:W-:-:S02]  /*1ab540*/  ISETP.NE.U32.AND P2, PT, R31, 0x1, PT ;  /* 0x000000011f00780c */ /* 0x000fc40003f45070 */
[----:B------:R-:W-:Y:S02]  /*1ab550*/  LOP3.LUT R15, R52, R15, R40, 0x96, !PT ;  /* 0x0000000f340f7212 */ /* 0x000fe400078e9628 */
[----:B------:R-:W-:Y:S02]  /*1ab560*/  LOP3.LUT R11, R11, 0x80000000, R13, 0xf8, !PT ;  /* 0x800000000b0b7812 */ /* 0x000fe400078ef80d */
[----:B------:R-:W-:Y:S01]  /*1ab570*/  LOP3.LUT R13, R30, 0x7ffffffe, RZ, 0xc0, !PT ;  /* 0x7ffffffe1e0d7812 */ /* 0x000fe200078ec0ff */
[----:B------:R2:W-:Y:S01]  /*1ab580*/  STL [R3], R15 ;  /* 0x0000000f03007387 */ /* 0x0005e20000100800 */
[----:B------:R-:W-:Y:S02]  /*1ab590*/  SEL R31, RZ, 0x9908b0df, P2 ;  /* 0x9908b0dfff1f7807 */ /* 0x000fe40001000000 */
[----:B------:R-:W-:Y:S02]  /*1ab5a0*/  ISETP.NE.U32.AND P2, PT, R33, 0x1, PT ;  /* 0x000000012100780c */ /* 0x000fe40003f45070 */
[----:B------:R-:W-:-:S02]  /*1ab5b0*/  LOP3.LUT R13, R13, 0x80000000, R28, 0xf8, !PT ;  /* 0x800000000d0d7812 */ /* 0x000fc400078ef81c */
[----:B------:R-:W-:Y:S02]  /*1ab5c0*/  SEL R33, RZ, 0x9908b0df, P2 ;  /* 0x9908b0dfff217807 */ /* 0x000fe40001000000 */
[----:B--2---:R-:W-:Y:S02]  /*1ab5d0*/  LOP3.LUT R15, R28, 0x7ffffffe, RZ, 0xc0, !PT ;  /* 0x7ffffffe1c0f7812 */ /* 0x004fe400078ec0ff */
[----:B------:R-:W-:Y:S02]  /*1ab5e0*/  ISETP.NE.U32.AND P2, PT, R35, 0x1, PT ;  /* 0x000000012300780c */ /* 0x000fe40003f45070 */
[----:B------:R-:W-:Y:S02]  /*1ab5f0*/  LOP3.LUT R15, R15, 0x80000000, R23, 0xf8, !PT ;  /* 0x800000000f0f7812 */ /* 0x000fe400078ef817 */
[----:B------:R-:W-:Y:S02]  /*1ab600*/  SHF.R.U32.HI R11, RZ, 0x1, R11 ;  /* 0x00000001ff0b7819 */ /* 0x000fe4000001160b */
[----:B------:R-:W-:-:S02]  /*1ab610*/  SHF.R.U32.HI R13, RZ, 0x1, R13 ;  /* 0x00000001ff0d7819 */ /* 0x000fc4000001160d */
[----:B------:R-:W-:Y:S02]  /*1ab620*/  SEL R35, RZ, 0x9908b0df, P2 ;  /* 0x9908b0dfff237807 */ /* 0x000fe40001000000 */
[----:B------:R-:W-:Y:S02]  /*1ab630*/  SHF.R.U32.HI R28, RZ, 0x1, R15 ;  /* 0x00000001ff1c7819 */ /* 0x000fe4000001160f */
[----:B------:R-:W-:Y:S02]  /*1ab640*/  ISETP.NE.U32.AND P2, PT, R37, 0x1, PT ;  /* 0x000000012500780c */ /* 0x000fe40003f45070 */
[----:B------:R-:W-:Y:S02]  /*1ab650*/  LOP3.LUT R52, R11, R19, R41, 0x96, !PT ;  /* 0x000000130b347212 */ /* 0x000fe400078e9629 */
[----:B------:R-:W-:Y:S02]  /*1ab660*/  LOP3.LUT R44, R13, R31, R44, 0x96, !PT ;  /* 0x0000001f0d2c7212 */ /* 0x000fe400078e962c */
[----:B------:R-:W-:-:S02]  /*1ab670*/  LOP3.LUT R15, R7, 0x7ffffffe, RZ, 0xc0, !PT ;  /* 0x7ffffffe070f7812 */ /* 0x000fc400078ec0ff */
[----:B------:R-:W-:Y:S02]  /*1ab680*/  LOP3.LUT R40, R23, 0x7ffffffe, RZ, 0xc0, !PT ;  /* 0x7ffffffe17287812 */ /* 0x000fe400078ec0ff */
[----:B------:R-:W-:Y:S02]  /*1ab690*/  LOP3.LUT R11, R32, 0x7ffffffe, RZ, 0xc0, !PT ;  /* 0x7ffffffe200b7812 */ /* 0x000fe400078ec0ff */
[----:B------:R-:W-:Y:S02]  /*1ab6a0*/  LOP3.LUT R13, R34, 0x7ffffffe, RZ, 0xc0, !PT ;  /* 0x7ffffffe220d7812 */ /* 0x000fe400078ec0ff */
[----:B------:R-:W-:Y:S02]  /*1ab6b0*/  LOP3.LUT R7, R5, 0x7ffffffe, RZ, 0xc0, !PT ;  /* 0x7ffffffe05077812 */ /* 0x000fe400078ec0ff */
[----:B------:R-:W-:Y:S02]  /*1ab6c0*/  LOP3.LUT R28, R28, R29, R43, 0x96, !PT ;  /* 0x0000001d1c1c7212 */ /* 0x000fe400078e962b */
[----:B------:R-:W-:-:S02]  /*1ab6d0*/  SEL R37, RZ, 0x9908b0df, P2 ;  /* 0x9908b0dfff257807 */ /* 0x000fc40001000000 */
[----:B------:R-:W-:Y:S02]  /*1ab6e0*/  ISETP.NE.U32.AND P2, PT, R39, 0x1, PT ;  /* 0x000000012700780c */ /* 0x000fe40003f45070 */
[----:B------:R-:W-:Y:S02]  /*1ab6f0*/  LOP3.LUT R40, R40, 0x80000000, R17, 0xf8, !PT ;  /* 0x8000000028287812 */ /* 0x000fe400078ef811 */
[----:B------:R-:W-:Y:S02]  /*1ab700*/  LOP3.LUT R11, R11, 0x80000000, R30, 0xf8, !PT ;  /* 0x800000000b0b7812 */ /* 0x000fe400078ef81e */
[----:B------:R-:W-:Y:S02]  /*1ab710*/  LOP3.LUT R13, R13, 0x80000000, R32, 0xf8, !PT ;  /* 0x800000000d0d7812 */ /* 0x000fe400078ef820 */
[----:B------:R-:W-:Y:S02]  /*1ab720*/  LOP3.LUT R15, R15, 0x80000000, R36, 0xf8, !PT ;  /* 0x800000000f0f7812 */ /* 0x000fe400078ef824 */
[----:B------:R-:W-:Y:S01]  /*1ab730*/  LOP3.LUT R7, R7, 0x80000000, R34, 0xf8, !PT ;  /* 0x8000000007077812 */ /* 0x000fe200078ef822 */
[----:B------:R2:W-:Y:S01]  /*1ab740*/  STL [R3+0xc], R28 ;  /* 0x00000c1c03007387 */ /* 0x0005e20000100800 */
[----:B------:R-:W-:-:S02]  /*1ab750*/  SEL R39, RZ, 0x9908b0df, P2 ;  /* 0x9908b0dfff277807 */ /* 0x000fc40001000000 */
[----:B------:R-:W-:Y:S02]  /*1ab760*/  SHF.R.U32.HI R40, RZ, 0x1, R40 ;  /* 0x00000001ff287819 */ /* 0x000fe40000011628 */
[----:B------:R-:W-:Y:S02]  /*1ab770*/  SHF.R.U32.HI R11, RZ, 0x1, R11 ;  /* 0x00000001ff0b7819 */ /* 0x000fe4000001160b */
[----:B------:R-:W-:Y:S02]  /*1ab780*/  SHF.R.U32.HI R13, RZ, 0x1, R13 ;  /* 0x00000001ff0d7819 */ /* 0x000fe4000001160d */
[----:B------:R-:W-:Y:S02]  /*1ab790*/  SHF.R.U32.HI R15, RZ, 0x1, R15 ;  /* 0x00000001ff0f7819 */ /* 0x000fe4000001160f */
[----:B--2---:R-:W-:Y:S02]  /*1ab7a0*/  SHF.R.U32.HI R28, RZ, 0x1, R7 ;  /* 0x00000001ff1c7819 */ /* 0x004fe40000011607 */
[----:B------:R-:W-:-:S02]  /*1ab7b0*/  LOP3.LUT R40, R40, R25, R42, 0x96, !PT ;  /* 0x0000001928287212 */ /* 0x000fc400078e962a */
[----:B----4-:R-:W-:Y:S02]  /*1ab7c0*/  LOP3.LUT R46, R11, R33, R46, 0x96, !PT ;  /* 0x000000210b2e7212 */ /* 0x010fe400078e962e */
        /* <DEDUP_REMOVED lines=9> */
[----:B------:R-:W-:Y:S04]  /*1ab860*/  STL [R3+-0x10], R38 ;  /* 0xfffff02603007387 */ /* 0x000fe80000100800 */
        /* <DEDUP_REMOVED lines=16> */
.L_x_1455:
[----:B------:R-:W-:Y:S05]  /*1ab970*/  BSYNC.RECONVERGENT B0 ;  /* 0x0000000000007941 */ /* 0x000fea0003800200 */
.L_x_1454:
        /* <DEDUP_REMOVED lines=43> */
.L_x_1460:
[----:B--2---:R-:W2:Y:S04]  /*1abc30*/  LDL R52, [R5+0x10] ;  /* 0x0000100005347983 */ /* 0x004ea80000100800 */
[----:B------:R-:W3:Y:S04]  /*1abc40*/  LDL R15, [R5+0x14] ;  /* 0x00001400050f7983 */ /* 0x000ee80000100800 */
[----:B------:R-:W4:Y:S04]  /*1abc50*/  LDL R44, [R5+0x18] ;  /* 0x00001800052c7983 */ /* 0x000f280000100800 */
        /* <DEDUP_REMOVED lines=83> */
[----:B------:R-:W-:Y:S01]  /*1ac190*/  SHF.R.U32.HI R48, RZ, 0x1, R48 ;  /* 0x00000001ff307819 */ /* 0x000fe20000011630 */
[----:B------:R-:W-:Y:S01]  /*1ac1a0*/  STL [R5+0x10], R50 ;  /* 0x0000103205007387 */ /* 0x000fe20000100800 */
        /* <DEDUP_REMOVED lines=9> */
[----:B------:R-:W-:Y:S02]  /*1ac240*/  LOP3.LUT R46, R31, 0x7ffffffe, RZ, 0xc0, !PT ;  /* 0x7ffffffe1f2e7812 */ /* 0x000fe400078ec0ff */
[----:B------:R-:W-:Y:S02]  /*1ac250*/  SHF.R.U32.HI R32, RZ, 0x1, R7 ;  /* 0x00000001ff207819 */ /* 0x000fe40000011607 */
[----:B------:R-:W-:-:S02]  /*1ac260*/  LOP3.LUT R45, R45, 0x80000000, R42, 0xf8, !PT ;  /* 0x800000002d2d7812 */ /* 0x000fc400078ef82a */
[----:B------:R-:W-:Y:S02]  /*1ac270*/  LOP3.LUT R46, R46, 0x80000000, R40, 0xf8, !PT ;  /* 0x800000002e2e7812 */ /* 0x000fe400078ef828 */
[----:B------:R-:W-:Y:S02]  /*1ac280*/  LOP3.LUT R36, R32, R43, R36, 0x96, !PT ;  /* 0x0000002b20247212 */ /* 0x000fe400078e9624 */
[----:B------:R-:W-:Y:S02]  /*1ac290*/  LOP3.LUT R40, R19, 0x7ffffffe, RZ, 0xc0, !PT ;  /* 0x7ffffffe13287812 */ /* 0x000fe400078ec0ff */
        /* <DEDUP_REMOVED lines=8> */
[----:B------:R-:W-:-:S02]  /*1ac320*/  SHF.R.U32.HI R40, RZ, 0x1, R40 ;  /* 0x00000001ff287819 */ /* 0x000fc40000011628 */
[----:B------:R-:W-:Y:S02]  /*1ac330*/  SHF.R.U32.HI R42, RZ, 0x1, R42 ;  /* 0x00000001ff2a7819 */ /* 0x000fe4000001162a */
[----:B------:R-:W-:Y:S01]  /*1ac340*/  SHF.R.U32.HI R32, RZ, 0x1, R32 ;  /* 0x00000001ff207819 */ /* 0x000fe20000011620 */
[----:B------:R-:W-:Y:S01]  /*1ac350*/  IMAD.MOV.U32 R7, RZ, RZ, R5 ;  /* 0x000000ffff077224 */ /* 0x000fe200078e0005 */
[----:B---3--:R-:W-:Y:S02]  /*1ac360*/  LOP3.LUT R38, R38, R41, R35, 0x96, !PT ;  /* 0x0000002926267212 */ /* 0x008fe400078e9623 */
[----:B----4-:R-:W-:Y:S02]  /*1ac370*/  LOP3.LUT R34, R45, R39, R34, 0x96, !PT ;  /* 0x000000272d227212 */ /* 0x010fe400078e9622 */
[----:B-----5:R-:W-:Y:S02]  /*1ac380*/  LOP3.LUT R46, R46, R37, R33, 0x96, !PT ;  /* 0x000000252e2e7212 */ /* 0x020fe400078e9621 */
        /* <DEDUP_REMOVED lines=29> */
[----:B--2---:R-:W-:Y:S02]  /*1ac560*/  LOP3.LUT R32, R13, 0x7ffffffe, RZ, 0xc0, !PT ;  /* 0x7ffffffe0d207812 */ /* 0x004fe400078ec0ff */
        /* <DEDUP_REMOVED lines=20> */
.L_x_1461:
        /* <DEDUP_REMOVED lines=68> */
[----:B------:R1:W-:Y:S01]  /*1acaf0*/  STL [R5+-0x4], R49 ;  /* 0xfffffc3105007387 */ /* 0x0003e20000100800 */
[----:B--2---:R-:W-:-:S03]  /*1acb00*/  LOP3.LUT R48, R17, R48, R15, 0x96, !PT ;  /* 0x0000003011307212 */ /* 0x004fc600078e960f */
[----:B------:R-:W2:Y:S04]  /*1acb10*/  LDL R17, [R5+-0x374] ;  /* 0xfffc8c0005117983 */ /* 0x000ea80000100800 */
[----:B------:R-:W2:Y:S01]  /*1acb20*/  LDL R15, [R5+-0x39c] ;  /* 0xfffc6400050f7983 */ /* 0x000ea20000100800 */
[----:B-1----:R-:W-:-:S03]  /*1acb30*/  LOP3.LUT R49, R36, 0x7ffffffe, RZ, 0xc0, !PT ;  /* 0x7ffffffe24317812 */ /* 0x002fc600078ec0ff */
[----:B------:R1:W-:Y:S01]  /*1acb40*/  STL [R5+-0x8], R48 ;  /* 0xfffff83005007387 */ /* 0x0003e20000100800 */
[----:B------:R-:W-:Y:S02]  /*1acb50*/  LOP3.LUT R43, R49, 0x80000000, R43, 0xf8, !PT ;  /* 0x80000000312b7812 */ /* 0x000fe400078ef82b */
[----:B------:R-:W-:Y:S02]  /*1acb60*/  LOP3.LUT R49, R45, 0x7ffffffe, RZ, 0xc0, !PT ;  /* 0x7ffffffe2d317812 */ /* 0x000fe400078ec0ff */
[----:B-1----:R-:W-:-:S04]  /*1acb70*/  LOP3.LUT R48, R47, 0x7ffffffe, RZ, 0xc0, !PT ;  /* 0x7ffffffe2f307812 */ /* 0x002fc800078ec0ff */
[----:B------:R-:W-:Y:S02]  /*1acb80*/  LOP3.LUT R48, R48, 0x80000000, R36, 0xf8, !PT ;  /* 0x8000000030307812 */ /* 0x000fe400078ef824 */
[----:B------:R-:W-:Y:S02]  /*1acb90*/  LOP3.LUT R36, R38, 0x7ffffffe, RZ, 0xc0, !PT ;  /* 0x7ffffffe26247812 */ /* 0x000fe400078ec0ff */
[----:B------:R-:W-:Y:S02]  /*1acba0*/  LOP3.LUT R49, R49, 0x80000000, R47, 0xf8, !PT ;  /* 0x8000000031317812 */ /* 0x000fe400078ef82f */
[----:B------:R-:W-:Y:S02]  /*1acbb0*/  LOP3.LUT R36, R36, 0x80000000, R45, 0xf8, !PT ;  /* 0x8000000024247812 */ /* 0x000fe400078ef82d */
[----:B------:R-:W-:Y:S02]  /*1acbc0*/  SHF.R.U32.HI R49, RZ, 0x1, R49 ;  /* 0x00000001ff317819 */ /* 0x000fe40000011631 */
[----:B------:R-:W-:-:S02]  /*1acbd0*/  SHF.R.U32.HI R36, RZ, 0x1, R36 ;  /* 0x00000001ff247819 */ /* 0x000fc40000011624 */
[----:B------:R-:W-:Y:S02]  /*1acbe0*/  LOP3.LUT R42, R49, R42, R39, 0x96, !PT ;  /* 0x0000002a312a7212 */ /* 0x000fe400078e9627 */
[----:B------:R-:W-:Y:S02]  /*1acbf0*/  LOP3.LUT R36, R36, R33, R37, 0x96, !PT ;  /* 0x0000002124247212 */ /* 0x000fe400078e9625 */
[----:B------:R-:W-:Y:S02]  /*1acc00*/  LOP3.LUT R39, R32, 0x7ffffffe, RZ, 0xc0, !PT ;  /* 0x7ffffffe20277812 */ /* 0x000fe400078ec0ff */
[----:B------:R-:W-:Y:S02]  /*1acc10*/  LOP3.LUT R33, R28, 0x7ffffffe, RZ, 0xc0, !PT ;  /* 0x7ffffffe1c217812 */ /* 0x000fe400078ec0ff */
        /* <DEDUP_REMOVED lines=49> */
.L_x_1459:
[----:B------:R-:W-:Y:S05]  /*1acf30*/  BSYNC.RECONVERGENT B0 ;  /* 0x0000000000007941 */ /* 0x000fea0003800200 */
.L_x_1458:
        /* <DEDUP_REMOVED lines=43> */
.L_x_1464:
        /* <DEDUP_REMOVED lines=54> */
[----:B------:R-:W-:Y:S02]  /*1ad550*/  LOP3.LUT R17, R50, 0x7ffffffe, RZ, 0xc0, !PT ;  /* 0x7ffffffe32117812 */ /* 0x000fe400078ec0ff */
[----:B--2---:R-:W-:-:S04]  /*1ad560*/  LOP3.LUT R13, R11, 0x1, RZ, 0xc0, !PT ;  /* 0x000000010b0d7812 */ /* 0x004fc800078ec0ff */
[----:B------:R-:W-:Y:S02]  /*1ad570*/  ISETP.NE.U32.AND P2, PT, R13, 0x1, PT ;  /* 0x000000010d00780c */ /* 0x000fe40003f45070 */
[----:B------:R-:W2:Y:S01]  /*1ad580*/  LDL R13, [R7+0x644] ;  /* 0x00064400070d7983 */ /* 0x000ea20000100800 */
[----:B------:R-:W-:-:S03]  /*1ad590*/  LOP3.LUT R37, R17, 0x80000000, R37, 0xf8, !PT ;  /* 0x8000000011257812 */ /* 0x000fc600078ef825 */
[----:B------:R-:W3:Y:S01]  /*1ad5a0*/  LDL R17, [R7+0x650] ;  /* 0x0006500007117983 */ /* 0x000ee20000100800 */
[----:B------:R-:W-:Y:S02]  /*1ad5b0*/  SHF.R.U32.HI R9, RZ, 0x1, R9 ;  /* 0x00000001ff097819 */ /* 0x000fe40000011609 */
[----:B------:R-:W-:Y:S02]  /*1ad5c0*/  SHF.R.U32.HI R37, RZ, 0x1, R37 ;  /* 0x00000001ff257819 */ /* 0x000fe40000011625 */
[----:B------:R-:W-:Y:S02]  /*1ad5d0*/  LOP3.LUT R9, R9, R35, R36, 0x96, !PT ;  /* 0x0000002309097212 */ /* 0x000fe400078e9624 */
[----:B------:R-:W-:Y:S01]  /*1ad5e0*/  LOP3.LUT R35, R51, 0x7ffffffe, RZ, 0xc0, !PT ;  /* 0x7ffffffe33237812 */ /* 0x000fe200078ec0ff */
[----:B------:R-:W4:Y:S01]  /*1ad5f0*/  LDL R36, [R7+0x658] ;  /* 0x0006580007247983 */ /* 0x000f220000100800 */
[----:B------:R-:W-:Y:S02]  /*1ad600*/  LOP3.LUT R52, R15, 0x7ffffffe, RZ, 0xc0, !PT ;  /* 0x7ffffffe0f347812 */ /* 0x000fe400078ec0ff */
[----:B------:R-:W-:-:S02]  /*1ad610*/  LOP3.LUT R50, R35, 0x80000000, R50, 0xf8, !PT ;  /* 0x8000000023327812 */ /* 0x000fc400078ef832 */
[----:B------:R-:W5:Y:S01]  /*1ad620*/  LDL R35, [R7+0x65c] ;  /* 0x00065c0007237983 */ /* 0x000f620000100800 */
[----:B------:R-:W-:Y:S02]  /*1ad630*/  LOP3.LUT R52, R52, 0x80000000, R51, 0xf8, !PT ;  /* 0x8000000034347812 */ /* 0x000fe400078ef833 */
[----:B------:R-:W-:Y:S01]  /*1ad640*/  SHF.R.U32.HI R50, RZ, 0x1, R50 ;  /* 0x00000001ff327819 */ /* 0x000fe20000011632 */
[----:B------:R-:W5:Y:S01]  /*1ad650*/  LDL R51, [R7+0x670] ;  /* 0x0006700007337983 */ /* 0x000f620000100800 */
[----:B------:R-:W-:Y:S02]  /*1ad660*/  SHF.R.U32.HI R52, RZ, 0x1, R52 ;  /* 0x00000001ff347819 */ /* 0x000fe40000011634 */
        /* <DEDUP_REMOVED lines=8> */
[----:B------:R-:W-:-:S04]  /*1ad6f0*/  LOP3.LUT R52, R33, 0x7ffffffe, RZ, 0xc0, !PT ;  /* 0x7ffffffe21347812 */ /* 0x000fc800078ec0ff */
[----:B------:R-:W-:-:S04]  /*1ad700*/  LOP3.LUT R52, R52, 0x80000000, R15, 0xf8, !PT ;  /* 0x8000000034347812 */ /* 0x000fc800078ef80f */
[----:B------:R-:W-:Y:S01]  /*1ad710*/  SHF.R.U32.HI R52, RZ, 0x1, R52 ;  /* 0x00000001ff347819 */ /* 0x000fe20000011634 */
[----:B------:R0:W-:Y:S01]  /*1ad720*/  STL [R7+0xc], R9 ;  /* 0x00000c0907007387 */ /* 0x0001e20000100800 */
[----:B------:R-:W-:Y:S02]  /*1ad730*/  LOP3.LUT R15, R41, 0x7ffffffe, RZ, 0xc0, !PT ;  /* 0x7ffffffe290f7812 */ /* 0x000fe400078ec0ff */
[----:B---3--:R-:W-:Y:S01]  /*1ad740*/  LOP3.LUT R17, R52, R45, R17, 0x96, !PT ;  /* 0x0000002d34117212 */ /* 0x008fe200078e9611 */
[----:B------:R3:W-:Y:S01]  /*1ad750*/  STL [R7+0x10], R13 ;  /* 0x0000100d07007387 */ /* 0x0007e20000100800 */
[----:B------:R-:W-:Y:S02]  /*1ad760*/  LOP3.LUT R45, R32, 0x7ffffffe, RZ, 0xc0, !PT ;  /* 0x7ffffffe202d7812 */ /* 0x000fe400078ec0ff */
[----:B0-----:R-:W-:Y:S02]  /*1ad770*/  LOP3.LUT R9, R39, 0x7ffffffe, RZ, 0xc0, !PT ;  /* 0x7ffffffe27097812 */ /* 0x001fe400078ec0ff */
[----:B---3--:R-:W-:-:S02]  /*1ad780*/  LOP3.LUT R13, R43, 0x7ffffffe, RZ, 0xc0, !PT ;  /* 0x7ffffffe2b0d7812 */ /* 0x008fc400078ec0ff */
[----:B------:R-:W-:Y:S02]  /*1ad790*/  LOP3.LUT R9, R9, 0x80000000, R33, 0xf8, !PT ;  /* 0x8000000009097812 */ /* 0x000fe400078ef821 */
[----:B------:R-:W-:Y:S02]  /*1ad7a0*/  LOP3.LUT R13, R13, 0x80000000, R39, 0xf8, !PT ;  /* 0x800000000d0d7812 */ /* 0x000fe400078ef827 */
[----:B------:R-:W-:Y:S02]  /*1ad7b0*/  LOP3.LUT R15, R15, 0x80000000, R43, 0xf8, !PT ;  /* 0x800000000f0f7812 */ /* 0x000fe400078ef82b */
[----:B------:R-:W-:Y:S02]  /*1ad7c0*/  LOP3.LUT R45, R45, 0x80000000, R41, 0xf8, !PT ;  /* 0x800000002d2d7812 */ /* 0x000fe400078ef829 */
[----:B------:R-:W-:Y:S02]  /*1ad7d0*/  SHF.R.U32.HI R9, RZ, 0x1, R9 ;  /* 0x00000001ff097819 */ /* 0x000fe40000011609 */
[----:B------:R-:W-:-:S02]  /*1ad7e0*/  SHF.R.U32.HI R13, RZ, 0x1, R13 ;  /* 0x00000001ff0d7819 */ /* 0x000fc4000001160d */
[----:B------:R-:W-:Y:S02]  /*1ad7f0*/  SHF.R.U32.HI R15, RZ, 0x1, R15 ;  /* 0x00000001ff0f7819 */ /* 0x000fe4000001160f */
[----:B------:R-:W-:Y:S02]  /*1ad800*/  SHF.R.U32.HI R45, RZ, 0x1, R45 ;  /* 0x00000001ff2d7819 */ /* 0x000fe4000001162d */
[----:B----4-:R-:W-:Y:S02]  /*1ad810*/  LOP3.LUT R36, R13, R42, R36, 0x96, !PT ;  /* 0x0000002a0d247212 */ /* 0x010fe400078e9624 */
[----:B-----5:R-:W-:Y:S02]  /*1ad820*/  LOP3.LUT R40, R15, R40, R35, 0x96, !PT ;  /* 0x000000280f287212 */ /* 0x020fe400078e9623 */
[----:B------:R-:W-:Y:S02]  /*1ad830*/  LOP3.LUT R13, R23, 0x7ffffffe, RZ, 0xc0, !PT ;  /* 0x7ffffffe170d7812 */ /* 0x000fe400078ec0ff */
[----:B------:R-:W-:-:S02]  /*1ad840*/  LOP3.LUT R15, R28, 0x7ffffffe, RZ, 0xc0, !PT ;  /* 0x7ffffffe1c0f7812 */ /* 0x000fc400078ec0ff */
[----:B------:R-:W-:Y:S02]  /*1ad850*/  LOP3.LUT R13, R13, 0x80000000, R32, 0xf8, !PT ;  /* 0x800000000d0d7812 */ /* 0x000fe400078ef820 */
[----:B------:R-:W-:Y:S02]  /*1ad860*/  LOP3.LUT R15, R15, 0x80000000, R30, 0xf8, !PT ;  /* 0x800000000f0f7812 */ /* 0x000fe400078ef81e */
[----:B------:R-:W-:Y:S02]  /*1ad870*/  SEL R19, RZ, 0x9908b0df, P2 ;  /* 0x9908b0dfff137807 */ /* 0x000fe40001000000 */
[----:B------:R-:W-:-:S04]  /*1ad880*/  SHF.R.U32.HI R15, RZ, 0x1, R15 ;  /* 0x00000001ff0f7819 */ /* 0x000fc8000001160f */
        /* <DEDUP_REMOVED lines=8> */
[----:B------:R-:W-:Y:S02]  /*1ad910*/  LOP3.LUT R9, R11, 0x7ffffffe, RZ, 0xc0, !PT ;  /* 0x7ffffffe0b097812 */ /* 0x000fe400078ec0ff */
[----:B------:R-:W-:Y:S02]  /*1ad920*/  LOP3.LUT R34, R45, R38, R34, 0x96, !PT ;  /* 0x000000262d227212 */ /* 0x000fe400078e9622 */
[----:B------:R-:W-:Y:S02]  /*1ad930*/  LOP3.LUT R38, R30, 0x7ffffffe, RZ, 0xc0, !PT ;  /* 0x7ffffffe1e267812 */ /* 0x000fe400078ec0ff */
[----:B------:R-:W-:Y:S02]  /*1ad940*/  LOP3.LUT R9, R9, 0x80000000, R28, 0xf8, !PT ;  /* 0x8000000009097812 */ /* 0x000fe400078ef81c */
[----:B------:R-:W-:Y:S02]  /*1ad950*/  LOP3.LUT R38, R38, 0x80000000, R23, 0xf8, !PT ;  /* 0x8000000026267812 */ /* 0x000fe400078ef817 */
[----:B------:R-:W-:-:S02]  /*1ad960*/  SHF.R.U32.HI R30, RZ, 0x1, R13 ;  /* 0x00000001ff1e7819 */ /* 0x000fc4000001160d */
        /* <DEDUP_REMOVED lines=48> */
.L_x_1465:
[----:B------:R-:W2:Y:S04]  /*1adc70*/  LDL R11, [R7+-0x8] ;  /* 0xfffff800070b7983 */ /* 0x000ea80000100800 */
[----:B------:R-:W3:Y:S04]  /*1adc80*/  LDL R50, [R7+-0x4] ;  /* 0xfffffc0007327983 */ /* 0x000ee80000100800 */
[----:B------:R-:W3:Y:S04]  /*1adc90*/  LDL R46, [R7] ;  /* 0x00000000072e7983 */ /* 0x000ee80000100800 */
[----:B------:R-:W3:Y:S04]  /*1adca0*/  LDL R36, [R7+-0xc] ;  /* 0xfffff40007247983 */ /* 0x000ee80000100800 */
[----:B------:R-:W3:Y:S04]  /*1adcb0*/  LDL R49, [R7+-0x390] ;  /* 0xfffc700007317983 */ /* 0x000ee80000100800 */
[----:B------:R-:W3:Y:S04]  /*1adcc0*/  LDL R42, [R7+-0x394] ;  /* 0xfffc6c00072a7983 */ /* 0x000ee80000100800 */
[----:B------:R-:W3:Y:S04]  /*1adcd0*/  LDL R48, [R7+-0x38c] ;  /* 0xfffc740007307983 */ /* 0x000ee80000100800 */
[----:B------:R-:W3:Y:S04]  /*1adce0*/  LDL R23, [R7+0xc] ;  /* 0x00000c0007177983 */ /* 0x000ee80000100800 */
[----:B----4-:R-:W4:Y:S04]  /*1adcf0*/  LDL R28, [R7+0x10] ;  /* 0x00001000071c7983 */ /* 0x010f280000100800 */
        /* <DEDUP_REMOVED lines=18> */
[----:B------:R-:W-:Y:S01]  /*1ade20*/  LOP3.LUT R43, R43, 0x80000000, R11, 0xf8, !PT ;  /* 0x800000002b2b7812 */ /* 0x000fe200078ef80b */
[----:B------:R-:W3:Y:S01]  /*1ade30*/  LDL R40, [R7+-0x388] ;  /* 0xfffc780007287983 */ /* 0x000ee20000100800 */
[----:B------:R-:W-:Y:S02]  /*1ade40*/  SHF.R.U32.HI R50, RZ, 0x1, R50 ;  /* 0x00000001ff327819 */ /* 0x000fe40000011632 */
[----:B------:R-:W-:Y:S02]  /*1ade50*/  LOP3.LUT R38, R36, 0x7ffffffe, RZ, 0xc0, !PT ;  /* 0x7ffffffe24267812 */ /* 0x000fe400078ec0ff */
[----:B------:R-:W-:Y:S02]  /*1ade60*/  SHF.R.U32.HI R43, RZ, 0x1, R43 ;  /* 0x00000001ff2b7819 */ /* 0x000fe4000001162b */
[----:B------:R-:W-:Y:S02]  /*1ade70*/  LOP3.LUT R45, R50, R45, R49, 0x96, !PT ;  /* 0x0000002d322d7212 */ /* 0x000fe400078e9631 */
[----:B-----5:R-:W-:Y:S01]  /*1ade80*/  LOP3.LUT R38, R38, 0x80000000, R9, 0xf8, !PT ;  /* 0x8000000026267812 */ /* 0x020fe200078ef809 */
[----:B------:R-:W3:Y:S01]  /*1ade90*/  LDL R50, [R7+-0x398] ;  /* 0xfffc680007327983 */ /* 0x000ee20000100800 */
[----:B------:R-:W-:-:S03]  /*1adea0*/  LOP3.LUT R41, R43, R41, R42, 0x96, !PT ;  /* 0x000000292b297212 */ /* 0x000fc600078e962a */
[----:B------:R-:W3:Y:S04]  /*1adeb0*/  LDL R9, [R7+0x20] ;  /* 0x0000200007097983 */ /* 0x000ee80000100800 */
        /* <DEDUP_REMOVED lines=14> */
[----:B----4-:R-:W-:Y:S01]  /*1adfa0*/  LOP3.LUT R29, R28, 0x1, RZ, 0xc0, !PT ;  /* 0x000000011c1d7812 */ /* 0x010fe200078ec0ff */
[----:B------:R-:W-:Y:S01]  /*1adfb0*/  STL [R7+-0x8], R41 ;  /* 0xfffff82907007387 */ /* 0x000fe20000100800 */
[----:B------:R-:W-:-:S02]  /*1adfc0*/  LOP3.LUT R31, R30, 0x1, RZ, 0xc0, !PT ;  /* 0x000000011e1f7812 */ /* 0x000fc400078ec0ff */
[----:B------:R-:W-:Y:S01]  /*1adfd0*/  LOP3.LUT R33, R32, 0x1, RZ, 0xc0, !PT ;  /* 0x0000000120217812 */ /* 0x000fe200078ec0ff */
[----:B------:R4:W-:Y:S01]  /*1adfe0*/  STL [R7+-0x4], R45 ;  /* 0xfffffc2d07007387 */ /* 0x0009e20000100800 */
[----:B------:R-:W-:Y:S02]  /*1adff0*/  LOP3.LUT R35, R34, 0x1, RZ, 0xc0, !PT ;  /* 0x0000000122237812 */ /* 0x000fe400078ec0ff */
[----:B------:R-:W-:Y:S02]  /*1ae000*/  LOP3.LUT R37, R36, 0x1, RZ, 0xc0, !PT ;  /* 0x0000000124257812 */ /* 0x000fe400078ec0ff */
[----:B----4-:R-:W-:-:S04]  /*1ae010*/  LOP3.LUT R45, R28, 0x7ffffffe, RZ, 0xc0, !PT ;  /* 0x7ffffffe1c2d7812 */ /* 0x010fc800078ec0ff */
[----:B------:R-:W-:Y:S02]  /*1ae020*/  LOP3.LUT R45, R45, 0x80000000, R23, 0xf8, !PT ;  /* 0x800000002d2d7812 */ /* 0x000fe400078ef817 */
[----:B---3--:R-:W-:Y:S02]  /*1ae030*/  LOP3.LUT R39, R9, 0x1, RZ, 0xc0, !PT ;  /* 0x0000000109277812 */ /* 0x008fe400078ec0ff */
[----:B------:R-:W-:Y:S01]  /*1ae040*/  SHF.R.U32.HI R45, RZ, 0x1, R45 ;  /* 0x00000001ff2d7819 */ /* 0x000fe2000001162d */
[----:B------:R-:W-:Y:S01]  /*1ae050*/  UIADD3 UR4, UPT, UPT, UR4, 0xc, URZ ;  /* 0x0000000c04047890 */ /* 0x000fe2000fffe0ff */
[----:B------:R-:W-:-:S03]  /*1ae060*/  SHF.R.U32.HI R38, RZ, 0x1, R38 ;  /* 0x00000001ff267819 */ /* 0x000fc60000011626 */
[----:B------:R-:W-:Y:S01]  /*1ae070*/  UISETP.NE.AND UP0, UPT, UR4, 0x18c, UPT ;  /* 0x0000018c0400788c */ /* 0x000fe2000bf05270 */
[----:B------:R-:W-:Y:S01]  /*1ae080*/  STL [R7], R47 ;  /* 0x0000002f07007387 */ /* 0x000fe20000100800 */
        /* <DEDUP_REMOVED lines=21> */
[----:B------:R-:W-:Y:S02]  /*1ae1e0*/  LOP3.LUT R40, R15, R19, R40, 0x96, !PT ;  /* 0x000000130f287212 */ /* 0x000fe400078e9628 */
[----:B------:R-:W-:Y:S02]  /*1ae1f0*/  ISETP.NE.U32.AND P2, PT, R37, 0x1, PT ;  /* 0x000000012500780c */ /* 0x000fe40003f45070 */
[----:B------:R-:W-:Y:S02]  /*1ae200*/  LOP3.LUT R44, R17, R31, R44, 0x96, !PT ;  /* 0x0000001f112c7212 */ /* 0x000fe400078e962c */
[----:B------:R-:W-:Y:S02]  /*1ae210*/  LOP3.LUT R19, R11, 0x7ffffffe, RZ, 0xc0, !PT ;  /* 0x7ffffffe0b137812 */ /* 0x000fe400078ec0ff */
[----:B------:R-:W-:-:S02]  /*1ae220*/  LOP3.LUT R15, R32, 0x7ffffffe, RZ, 0xc0, !PT ;  /* 0x7ffffffe200f7812 */ /* 0x000fc400078ec0ff */
[----:B------:R-:W-:Y:S02]  /*1ae230*/  LOP3.LUT R17, R34, 0x7ffffffe, RZ, 0xc0, !PT ;  /* 0x7ffffffe22117812 */ /* 0x000fe400078ec0ff */
[----:B------:R-:W-:Y:S02]  /*1ae240*/  LOP3.LUT R11, R9, 0x7ffffffe, RZ, 0xc0, !PT ;  /* 0x7ffffffe090b7812 */ /* 0x000fe400078ec0ff */
[----:B------:R-:W-:Y:S02]  /*1ae250*/  LOP3.LUT R28, R45, R29, R43, 0x96, !PT ;  /* 0x0000001d2d1c7212 */ /* 0x000fe400078e962b */
[----:B------:R-:W-:Y:S02]  /*1ae260*/  SEL R37, RZ, 0x9908b0df, P2 ;  /* 0x9908b0dfff257807 */ /* 0x000fe40001000000 */
[----:B------:R-:W-:Y:S02]  /*1ae270*/  ISETP.NE.U32.AND P2, PT, R39, 0x1, PT ;  /* 0x000000012700780c */ /* 0x000fe40003f45070 */
[----:B------:R-:W-:-:S02]  /*1ae280*/  LOP3.LUT R15, R15, 0x80000000, R30, 0xf8, !PT ;  /* 0x800000000f0f7812 */ /* 0x000fc400078ef81e */
[----:B------:R-:W-:Y:S02]  /*1ae290*/  LOP3.LUT R17, R17, 0x80000000, R32, 0xf8, !PT ;  /* 0x8000000011117812 */ /* 0x000fe400078ef820 */
[----:B------:R-:W-:Y:S02]  /*1ae2a0*/  LOP3.LUT R19, R19, 0x80000000, R36, 0xf8, !PT ;  /* 0x8000000013137812 */ /* 0x000fe400078ef824 */
[----:B------:R-:W-:Y:S01]  /*1ae2b0*/  LOP3.LUT R11, R11, 0x80000000, R34, 0xf8, !PT ;  /* 0x800000000b0b7812 */ /* 0x000fe200078ef822 */
[----:B------:R2:W-:Y:S01]  /*1ae2c0*/  STL [R7+0xc], R28 ;  /* 0x00000c1c07007387 */ /* 0x0005e20000100800 */
[----:B------:R-:W-:Y:S02]  /*1ae2d0*/  SEL R39, RZ, 0x9908b0df, P2 ;  /* 0x9908b0dfff277807 */ /* 0x000fe40001000000 */
[----:B------:R-:W-:Y:S02]  /*1ae2e0*/  SHF.R.U32.HI R41, RZ, 0x1, R41 ;  /* 0x00000001ff297819 */ /* 0x000fe40000011629 */
[----:B------:R-:W-:-:S02]  /*1ae2f0*/  SHF.R.U32.HI R15, RZ, 0x1, R15 ;  /* 0x00000001ff0f7819 */ /* 0x000fc4000001160f */
[----:B------:R-:W-:Y:S02]  /*1ae300*/  SHF.R.U32.HI R17, RZ, 0x1, R17 ;  /* 0x00000001ff117819 */ /* 0x000fe40000011611 */
[----:B------:R-:W-:Y:S02]  /*1ae310*/  SHF.R.U32.HI R19, RZ, 0x1, R19 ;  /* 0x00000001ff137819 */ /* 0x000fe40000011613 */
[----:B--2---:R-:W-:Y:S02]  /*1ae320*/  SHF.R.U32.HI R28, RZ, 0x1, R11 ;  /* 0x00000001ff1c7819 */ /* 0x004fe4000001160b */
[----:B------:R-:W-:Y:S02]  /*1ae330*/  LOP3.LUT R42, R41, R25, R42, 0x96, !PT ;  /* 0x00000019292a7212 */ /* 0x000fe400078e962a */
        /* <DEDUP_REMOVED lines=27> */
.L_x_1463:
[----:B------:R-:W-:Y:S05]  /*1ae4f0*/  BSYNC.RECONVERGENT B0 ;  /* 0x0000000000007941 */ /* 0x000fea0003800200 */
.L_x_1462:
        /* <DEDUP_REMOVED lines=43> */
.L_x_1468:
        /* <DEDUP_REMOVED lines=68> */
[----:B------:R-:W-:-:S03]  /*1aebf0*/  SHF.R.U32.HI R52, RZ, 0x1, R52 ;  /* 0x00000001ff347819 */ /* 0x000fc60000011634 */
[----:B------:R-:W5:Y:S01]  /*1aec00*/  LDL R13, [R9+0x40] ;  /* 0x00004000090d7983 */ /* 0x000f620000100800 */
[----:B------:R-:W-:Y:S02]  /*1aec10*/  LOP3.LUT R37, R52, R37, R45, 0x96, !PT ;  /* 0x0000002534257212 */ /* 0x000fe400078e962d */
[----:B------:R-:W-:Y:S01]  /*1aec20*/  SHF.R.U32.HI R19, RZ, 0x1, R19 ;  /* 0x00000001ff137819 */ /* 0x000fe20000011613 */
[----:B------:R-:W5:Y:S01]  /*1aec30*/  LDL R45, [R9+0x664] ;  /* 0x00066400092d7983 */ /* 0x000f620000100800 */
[----:B------:R-:W-:Y:S02]  /*1aec40*/  LOP3.LUT R52, R46, 0x7ffffffe, RZ, 0xc0, !PT ;  /* 0x7ffffffe2e347812 */ /* 0x000fe400078ec0ff */
[----:B------:R-:W-:Y:S02]  /*1aec50*/  LOP3.LUT R19, R19, R35, R36, 0x96, !PT ;  /* 0x0000002313137212 */ /* 0x000fe400078e9624 */
[----:B------:R-:W-:Y:S01]  /*1aec60*/  LOP3.LUT R52, R52, 0x80000000, R17, 0xf8, !PT ;  /* 0x8000000034347812 */ /* 0x000fe200078ef811 */
[----:B------:R-:W5:Y:S04]  /*1aec70*/  LDL R35, [R9+0x66c] ;  /* 0x00066c0009237983 */ /* 0x000f680000100800 */
[----:B------:R-:W5:Y:S04]  /*1aec80*/  LDL R17, [R9+0x668] ;  /* 0x0006680009117983 */ /* 0x000f680000100800 */
[----:B------:R-:W5:Y:S04]  /*1aec90*/  LDL R36, [R9+0x670] ;  /* 0x0006700009247983 */ /* 0x000f680000100800 */
[----:B------:R0:W-:Y:S04]  /*1aeca0*/  STL [R9+0x10], R47 ;  /* 0x0000102f09007387 */ /* 0x0001e80000100800 */
[----:B------:R1:W-:Y:S01]  /*1aecb0*/  STL [R9+0x14], R19 ;  /* 0x0000141309007387 */ /* 0x0003e20000100800 */
[----:B0-----:R-:W-:-:S03]  /*1aecc0*/  LOP3.LUT R47, R39, 0x7ffffffe, RZ, 0xc0, !PT ;  /* 0x7ffffffe272f7812 */ /* 0x001fc600078ec0ff */
[----:B------:R0:W-:Y:S01]  /*1aecd0*/  STL [R9+0x18], R37 ;  /* 0x0000182509007387 */ /* 0x0001e20000100800 */
[----:B------:R-:W-:Y:S02]  /*1aece0*/  LOP3.LUT R47, R47, 0x80000000, R46, 0xf8, !PT ;  /* 0x800000002f2f7812 */ /* 0x000fe400078ef82e */
[----:B-1----:R-:W-:Y:S02]  /*1aecf0*/  LOP3.LUT R19, R43, 0x7ffffffe, RZ, 0xc0, !PT ;  /* 0x7ffffffe2b137812 */ /* 0x002fe400078ec0ff */
[----:B------:R-:W-:Y:S02]  /*1aed00*/  LOP3.LUT R46, R33, 0x7ffffffe, RZ, 0xc0, !PT ;  /* 0x7ffffffe212e7812 */ /* 0x000fe400078ec0ff */
[----:B0-----:R-:W-:Y:S02]  /*1aed10*/  LOP3.LUT R37, R41, 0x7ffffffe, RZ, 0xc0, !PT ;  /* 0x7ffffffe29257812 */ /* 0x001fe400078ec0ff */
[----:B------:R-:W-:Y:S02]  /*1aed20*/  LOP3.LUT R19, R19, 0x80000000, R39, 0xf8, !PT ;  /* 0x8000000013137812 */ /* 0x000fe400078ef827 */
[----:B------:R-:W-:-:S02]  /*1aed30*/  LOP3.LUT R37, R37, 0x80000000, R43, 0xf8, !PT ;  /* 0x8000000025257812 */ /* 0x000fc400078ef82b */
[----:B------:R-:W-:Y:S02]  /*1aed40*/  LOP3.LUT R46, R46, 0x80000000, R41, 0xf8, !PT ;  /* 0x800000002e2e7812 */ /* 0x000fe400078ef829 */
[----:B------:R-:W-:Y:S02]  /*1aed50*/  SHF.R.U32.HI R39, RZ, 0x1, R19 ;  /* 0x00000001ff277819 */ /* 0x000fe40000011613 */
[----:B------:R-:W-:Y:S02]  /*1aed60*/  SHF.R.U32.HI R47, RZ, 0x1, R47 ;  /* 0x00000001ff2f7819 */ /* 0x000fe4000001162f */
[----:B------:R-:W-:Y:S02]  /*1aed70*/  SHF.R.U32.HI R19, RZ, 0x1, R37 ;  /* 0x00000001ff137819 */ /* 0x000fe40000011625 */
[----:B------:R-:W-:Y:S02]  /*1aed80*/  SHF.R.U32.HI R46, RZ, 0x1, R46 ;  /* 0x00000001ff2e7819 */ /* 0x000fe4000001162e */
[----:B------:R-:W-:-:S02]  /*1aed90*/  SEL R28, RZ, 0x9908b0df, P2 ;  /* 0x9908b0dfff1c7807 */ /* 0x000fc40001000000 */
[----:B------:R-:W-:Y:S01]  /*1aeda0*/  SHF.R.U32.HI R52, RZ, 0x1, R52 ;  /* 0x00000001ff347819 */ /* 0x000fe20000011634 */
[----:B------:R-:W-:Y:S03]  /*1aedb0*/  STL [R9+0xc], R49 ;  /* 0x00000c3109007387 */ /* 0x000fe60000100800 */
[----:B--2---:R-:W-:Y:S02]  /*1aedc0*/  LOP3.LUT R15, R52, R15, R51, 0x96, !PT ;  /* 0x0000000f340f7212 */ /* 0x004fe400078e9633 */
[----:B---3--:R-:W-:Y:S02]  /*1aedd0*/  LOP3.LUT R44, R47, R44, R50, 0x96, !PT ;  /* 0x0000002c2f2c7212 */ /* 0x008fe400078e9632 */
[----:B------:R-:W-:Y:S02]  /*1aede0*/  LOP3.LUT R50, R29, 0x7ffffffe, RZ, 0xc0, !PT ;  /* 0x7ffffffe1d327812 */ /* 0x000fe400078ec0ff */
[----:B----4-:R-:W-:-:S02]  /*1aedf0*/  LOP3.LUT R42, R39, R42, R48, 0x96, !PT ;  /* 0x0000002a272a7212 */ /* 0x010fc400078e9630 */
[----:B------:R-:W-:Y:S02]  /*1aee00*/  LOP3.LUT R48, R31, 0x7ffffffe, RZ, 0xc0, !PT ;  /* 0x7ffffffe1f307812 */ /* 0x000fe400078ec0ff */
[----:B------:R-:W-:Y:S02]  /*1aee10*/  LOP3.LUT R50, R50, 0x80000000, R31, 0xf8, !PT ;  /* 0x8000000032327812 */ /* 0x000fe400078ef81f */
[----:B-----5:R-:W-:Y:S02]  /*1aee20*/  LOP3.LUT R38, R46, R38, R11, 0x96, !PT ;  /* 0x000000262e267212 */ /* 0x020fe400078e960b */
[----:B------:R-:W-:Y:S02]  /*1aee30*/  LOP3.LUT R46, R25, 0x7ffffffe, RZ, 0xc0, !PT ;  /* 0x7ffffffe192e7812 */ /* 0x000fe400078ec0ff */
[----:B------:R-:W-:Y:S02]  /*1aee40*/  LOP3.LUT R40, R19, R40, R34, 0x96, !PT ;  /* 0x0000002813287212 */ /* 0x000fe400078e9622 */
[----:B------:R-:W-:-:S02]  /*1aee50*/  LOP3.LUT R23, R13, 0x1, RZ, 0xc0, !PT ;  /* 0x000000010d177812 */ /* 0x000fc400078ec0ff */
[----:B------:R-:W-:Y:S02]  /*1aee60*/  LOP3.LUT R34, R13, 0x7ffffffe, RZ, 0xc0, !PT ;  /* 0x7ffffffe0d227812 */ /* 0x000fe400078ec0ff */
        /* <DEDUP_REMOVED lines=8> */
[----:B------:R-:W-:Y:S01]  /*1aeef0*/  SHF.R.U32.HI R34, RZ, 0x1, R34 ;  /* 0x00000001ff227819 */ /* 0x000fe20000011622 */
[----:B------:R0:W-:Y:S01]  /*1aef00*/  STL [R9+0x1c], R15 ;  /* 0x00001c0f09007387 */ /* 0x0001e20000100800 */
[----:B------:R-:W-:Y:S02]  /*1aef10*/  LOP3.LUT R32, R46, R32, R45, 0x96, !PT ;  /* 0x000000202e207212 */ /* 0x000fe400078e962d */
[----:B------:R-:W-:-:S02]  /*1aef20*/  LOP3.LUT R30, R48, R30, R17, 0x96, !PT ;  /* 0x0000001e301e7212 */ /* 0x000fc400078e9611 */
        /* <DEDUP_REMOVED lines=31> */
[----:B-1----:R-:W-:-:S02]  /*1af120*/  SEL R34, RZ, 0x9908b0df, P2 ;  /* 0x9908b0dfff227807 */ /* 0x002fc40001000000 */
        /* <DEDUP_REMOVED lines=16> */
.L_x_1469:
[----:B------:R-:W2:Y:S04]  /*1af230*/  LDL R36, [R9+-0x8] ;  /* 0xfffff80009247983 */ /* 0x000ea80000100800 */
[----:B------:R-:W3:Y:S04]  /*1af240*/  LDL R23, [R9+-0x4] ;  /* 0xfffffc0009177983 */ /* 0x000ee80000100800 */
[----:B----4-:R-:W4:Y:S04]  /*1af250*/  LDL R15, [R9] ;  /* 0x00000000090f7983 */ /* 0x010f280000100800 */
        /* <DEDUP_REMOVED lines=51> */
[----:B------:R-:W-:Y:S02]  /*1af590*/  SHF.R.U32.HI R39, RZ, 0x1, R39 ;  /* 0x00000001ff277819 */ /* 0x000fe40000011627 */
[----:B--2---:R-:W-:-:S04]  /*1af5a0*/  LOP3.LUT R19, R11, 0x1, RZ, 0xc0, !PT ;  /* 0x000000010b137812 */ /* 0x004fc800078ec0ff */
[----:B------:R-:W-:Y:S02]  /*1af5b0*/  ISETP.NE.U32.AND P2, PT, R19, 0x1, PT ;  /* 0x000000011300780c */ /* 0x000fe40003f45070 */
[----:B------:R-:W2:Y:S01]  /*1af5c0*/  LDL R19, [R9+-0x390] ;  /* 0xfffc700009137983 */ /* 0x000ea20000100800 */
[----:B------:R-:W-:Y:S02]  /*1af5d0*/  LOP3.LUT R38, R39, R38, R28, 0x96, !PT ;  /* 0x0000002627267212 */ /* 0x000fe400078e961c */
[----:B------:R-:W-:Y:S01]  /*1af5e0*/  LOP3.LUT R28, R15, 0x7ffffffe, RZ, 0xc0, !PT ;  /* 0x7ffffffe0f1c7812 */ /* 0x000fe200078ec0ff */
[----:B------:R-:W3:Y:S03]  /*1af5f0*/  LDL R39, [R9+-0x37c] ;  /* 0xfffc840009277983 */ /* 0x000ee60000100800 */
[----:B------:R-:W-:Y:S02]  /*1af600*/  LOP3.LUT R23, R28, 0x80000000, R23, 0xf8, !PT ;  /* 0x800000001c177812 */ /* 0x000fe400078ef817 */
[----:B------:R-:W-:-:S04]  /*1af610*/  LOP3.LUT R28, R52, 0x7ffffffe, RZ, 0xc0, !PT ;  /* 0x7ffffffe341c7812 */ /* 0x000fc800078ec0ff */
[----:B------:R-:W-:Y:S02]  /*1af620*/  LOP3.LUT R15, R28, 0x80000000, R15, 0xf8, !PT ;  /* 0x800000001c0f7812 */ /* 0x000fe400078ef80f */
[----:B------:R-:W-:Y:S01]  /*1af630*/  SHF.R.U32.HI R23, RZ, 0x1, R23 ;  /* 0x00000001ff177819 */ /* 0x000fe20000011617 */
[----:B------:R-:W4:Y:S01]  /*1af640*/  LDL R28, [R9+-0x378] ;  /* 0xfffc8800091c7983 */ /* 0x000f220000100800 */
[----:B------:R-:W-:-:S04]  /*1af650*/  SHF.R.U32.HI R15, RZ, 0x1, R15 ;  /* 0x00000001ff0f7819 */ /* 0x000fc8000001160f */
[----:B------:R-:W-:Y:S02]  /*1af660*/  LOP3.LUT R43, R15, R17, R43, 0x96, !PT ;  /* 0x000000110f2b7212 */ /* 0x000fe400078e962b */
[----:B------:R-:W-:Y:S01]  /*1af670*/  LOP3.LUT R15, R48, 0x7ffffffe, RZ, 0xc0, !PT ;  /* 0x7ffffffe300f7812 */ /* 0x000fe200078ec0ff */
[----:B------:R-:W4:Y:S03]  /*1af680*/  LDL R17, [R9+-0x398] ;  /* 0xfffc680009117983 */ /* 0x000f260000100800 */
[----:B------:R-:W-:Y:S02]  /*1af690*/  LOP3.LUT R52, R15, 0x80000000, R52, 0xf8, !PT ;  /* 0x800000000f347812 */ /* 0x000fe400078ef834 */
[----:B------:R-:W4:Y:S01]  /*1af6a0*/  LDL R15, [R9+-0x370] ;  /* 0xfffc9000090f7983 */ /* 0x000f220000100800 */
[----:B--2---:R-:W-:-:S03]  /*1af6b0*/  LOP3.LUT R49, R23, R49, R19, 0x96, !PT ;  /* 0x0000003117317212 */ /* 0x004fc600078e9613 */
[----:B------:R-:W2:Y:S04]  /*1af6c0*/  LDL R23, [R9+-0x374] ;  /* 0xfffc8c0009177983 */ /* 0x000ea80000100800 */
[----:B------:R-:W2:Y:S04]  /*1af6d0*/  LDL R19, [R9+-0x39c] ;  /* 0xfffc640009137983 */ /* 0x000ea80000100800 */
[----:B------:R1:W-:Y:S04]  /*1af6e0*/  STL [R9+-0x4], R49 ;  /* 0xfffffc3109007387 */ /* 0x0003e80000100800 */
[----:B------:R0:W-:Y:S01]  /*1af6f0*/  STL [R9+-0x8], R38 ;  /* 0xfffff82609007387 */ /* 0x0001e20000100800 */
[----:B-1----:R-:W-:-:S02]  /*1af700*/  LOP3.LUT R49, R45, 0x7ffffffe, RZ, 0xc0, !PT ;  /* 0x7ffffffe2d317812 */ /* 0x002fc400078ec0ff */
[----:B0-----:R-:W-:Y:S02]  /*1af710*/  LOP3.LUT R38, R47, 0x7ffffffe, RZ, 0xc0, !PT ;  /* 0x7ffffffe2f267812 */ /* 0x001fe400078ec0ff */
[----:B------:R-:W-:Y:S02]  /*1af720*/  LOP3.LUT R49, R49, 0x80000000, R47, 0xf8, !PT ;  /* 0x8000000031317812 */ /* 0x000fe400078ef82f */
[----:B------:R-:W-:Y:S02]  /*1af730*/  LOP3.LUT R47, R40, 0x7ffffffe, RZ, 0xc0, !PT ;  /* 0x7ffffffe282f7812 */ /* 0x000fe400078ec0ff */
[----:B------:R-:W-:Y:S02]  /*1af740*/  LOP3.LUT R38, R38, 0x80000000, R48, 0xf8, !PT ;  /* 0x8000000026267812 */ /* 0x000fe400078ef830 */
[----:B------:R-:W-:Y:S02]  /*1af750*/  LOP3.LUT R47, R47, 0x80000000, R45, 0xf8, !PT ;  /* 0x800000002f2f7812 */ /* 0x000fe400078ef82d */
[----:B------:R-:W-:-:S02]  /*1af760*/  SHF.R.U32.HI R38, RZ, 0x1, R38 ;  /* 0x00000001ff267819 */ /* 0x000fc40000011626 */
[----:B------:R-:W-:Y:S02]  /*1af770*/  SHF.R.U32.HI R49, RZ, 0x1, R49 ;  /* 0x00000001ff317819 */ /* 0x000fe40000011631 */
[----:B------:R-:W-:Y:S02]  /*1af780*/  SHF.R.U32.HI R47, RZ, 0x1, R47 ;  /* 0x00000001ff2f7819 */ /* 0x000fe4000001162f */
[----:B------:R-:W-:Y:S02]  /*1af790*/  LOP3.LUT R38, R38, R46, R42, 0x96, !PT ;  /* 0x0000002e26267212 */ /* 0x000fe400078e962a */
[----:B------:R-:W-:Y:S02]  /*1af7a0*/  LOP3.LUT R44, R49, R44, R41, 0x96, !PT ;  /* 0x0000002c312c7212 */ /* 0x000fe400078e9629 */
[----:B---3--:R-:W-:Y:S02]  /*1af7b0*/  LOP3.LUT R42, R47, R35, R39, 0x96, !PT ;  /* 0x000000232f2a7212 */ /* 0x008fe400078e9627 */
[----:B------:R-:W-:-:S02]  /*1af7c0*/  LOP3.LUT R41, R34, 0x7ffffffe, RZ, 0xc0, !PT ;  /* 0x7ffffffe22297812 */ /* 0x000fc400078ec0ff */
[----:B------:R-:W-:Y:S02]  /*1af7d0*/  LOP3.LUT R35, R30, 0x7ffffffe, RZ, 0xc0, !PT ;  /* 0x7ffffffe1e237812 */ /* 0x000fe400078ec0ff */
[----:B------:R-:W-:Y:S02]  /*1af7e0*/  LOP3.LUT R36, R36, 0x7ffffffe, RZ, 0xc0, !PT ;  /* 0x7ffffffe24247812 */ /* 0x000fe400078ec0ff */
[----:B------:R-:W-:Y:S01]  /*1af7f0*/  LOP3.LUT R39, R11, 0x7ffffffe, RZ, 0xc0, !PT ;  /* 0x7ffffffe0b277812 */ /* 0x000fe200078ec0ff */
[----:B------:R-:W-:Y:S01]  /*1af800*/  UIADD3 UR4, UPT, UPT, UR4, 0xc, URZ ;  /* 0x0000000c04047890 */ /* 0x000fe2000fffe0ff */
[----:B------:R-:W-:Y:S02]  /*1af810*/  LOP3.LUT R41, R41, 0x80000000, R40, 0xf8, !PT ;  /* 0x8000000029297812 */ /* 0x000fe400078ef828 */
[----:B------:R-:W-:Y:S02]  /*1af820*/  LOP3.LUT R35, R35, 0x80000000, R34, 0xf8, !PT ;  /* 0x8000000023237812 */ /* 0x000fe400078ef822 */
[----:B------:R-:W-:-:S02]  /*1af830*/  LOP3.LUT R36, R36, 0x80000000, R13, 0xf8, !PT ;  /* 0x8000000024247812 */ /* 0x000fc400078ef80d */
[----:B------:R-:W-:Y:S01]  /*1af840*/  LOP3.LUT R39, R39, 0x80000000, R30, 0xf8, !PT ;  /* 0x8000000027277812 */ /* 0x000fe200078ef81e */
[----:B------:R-:W-:Y:S01]  /*1af850*/  UISETP.NE.AND UP0, UPT, UR4, 0x18c, UPT ;  /* 0x0000018c0400788c */ /* 0x000fe2000bf05270 */
[----:B------:R-:W-:Y:S02]  /*1af860*/  SHF.R.U32.HI R34, RZ, 0x1, R32 ;  /* 0x00000001ff227819 */ /* 0x000fe40000011620 */
[----:B------:R-:W-:Y:S02]  /*1af870*/  SEL R25, RZ, 0x9908b0df, P2 ;  /* 0x9908b0dfff197807 */ /* 0x000fe40001000000 */
[----:B------:R-:W-:Y:S02]  /*1af880*/  SHF.R.U32.HI R52, RZ, 0x1, R52 ;  /* 0x00000001ff347819 */ /* 0x000fe40000011634 */
[----:B------:R-:W-:Y:S02]  /*1af890*/  SHF.R.U32.HI R41, RZ, 0x1, R41 ;  /* 0x00000001ff297819 */ /* 0x000fe40000011629 */
[----:B------:R-:W-:-:S02]  /*1af8a0*/  SHF.R.U32.HI R30, RZ, 0x1, R35 ;  /* 0x00000001ff1e7819 */ /* 0x000fc40000011623 */
[----:B------:R-:W-:Y:S02]  /*1af8b0*/  SHF.R.U32.HI R36, RZ, 0x1, R36 ;  /* 0x00000001ff247819 */ /* 0x000fe40000011624 */
[----:B------:R-:W-:Y:S02]  /*1af8c0*/  SHF.R.U32.HI R32, RZ, 0x1, R39 ;  /* 0x00000001ff207819 */ /* 0x000fe40000011627 */
[----:B------:R-:W-:Y:S02]  /*1af8d0*/  LOP3.LUT R50, R52, R50, R51, 0x96, !PT ;  /* 0x0000003234327212 */ /* 0x000fe400078e9633 */
[----:B----4-:R-:W-:Y:S02]  /*1af8e0*/  LOP3.LUT R28, R41, R37, R28, 0x96, !PT ;  /* 0x00000025291c7212 */ /* 0x010fe400078e961c */
        /* <DEDUP_REMOVED lines=28> */
.L_x_1467:
[----:B------:R-:W-:Y:S05]  /*1afab0*/  BSYNC.RECONVERGENT B0 ;  /* 0x0000000000007941 */ /* 0x000fea0003800200 */
.L_x_1466:
        /* <DEDUP_REMOVED lines=43> */
.L_x_1472:
        /* <DEDUP_REMOVED lines=19> */
[----:B------:R-:W2:Y:S01]  /*1afea0*/  LDL R15, [R11+0x18] ;  /* 0x000018000b0f7983 */ /* 0x000ea20000100800 */
[----:B------:R-:W-:-:S04]  /*1afeb0*/  LOP3.LUT R52, R23, 0x7ffffffe, RZ, 0xc0, !PT ;  /* 0x7ffffffe17347812 */ /* 0x000fc800078ec0ff */
[----:B------:R-:W-:Y:S02]  /*1afec0*/  LOP3.LUT R52, R52, 0x80000000, R13, 0xf8, !PT ;  /* 0x8000000034347812 */ /* 0x000fe400078ef80d */
[----:B------:R-:W4:Y:S02]  /*1afed0*/  LDL R13, [R11+0x650] ;  /* 0x000650000b0d7983 */ /* 0x000f240000100800 */
[----:B------:R-:W-:-:S04]  /*1afee0*/  SHF.R.U32.HI R52, RZ, 0x1, R52 ;  /* 0x00000001ff347819 */ /* 0x000fc80000011634 */
[----:B-----5:R-:W-:Y:S02]  /*1afef0*/  LOP3.LUT R50, R52, R50, R51, 0x96, !PT ;  /* 0x0000003234327212 */ /* 0x020fe400078e9633 */
[----:B------:R-:W5:Y:S01]  /*1aff00*/  LDL R51, [R11+0x64c] ;  /* 0x00064c000b337983 */ /* 0x000f620000100800 */
[----:B------:R-:W-:Y:S02]  /*1aff10*/  SEL R38, RZ, 0x9908b0df, P2 ;  /* 0x9908b0dfff267807 */ /* 0x000fe40001000000 */
[----:B------:R-:W-:-:S04]  /*1aff20*/  LOP3.LUT R52, R19, 0x7ffffffe, RZ, 0xc0, !PT ;  /* 0x7ffffffe13347812 */ /* 0x000fc800078ec0ff */
[----:B------:R-:W-:-:S04]  /*1aff30*/  LOP3.LUT R52, R52, 0x80000000, R23, 0xf8, !PT ;  /* 0x8000000034347812 */ /* 0x000fc800078ef817 */
[----:B------:R-:W-:-:S04]  /*1aff40*/  SHF.R.U32.HI R52, RZ, 0x1, R52 ;  /* 0x00000001ff347819 */ /* 0x000fc80000011634 */
[----:B---3--:R-:W-:Y:S02]  /*1aff50*/  LOP3.LUT R38, R52, R38, R49, 0x96, !PT ;  /* 0x0000002634267212 */ /* 0x008fe400078e9631 */
[----:B------:R-:W-:Y:S01]  /*1aff60*/  LOP3.LUT R52, R35, 0x7ffffffe, RZ, 0xc0, !PT ;  /* 0x7ffffffe23347812 */ /* 0x000fe200078ec0ff */
[----:B------:R-:W3:Y:S03]  /*1aff70*/  LDL R49, [R11+0x660] ;  /* 0x000660000b317983 */ /* 0x000ee60000100800 */
[----:B------:R-:W-:-:S04]  /*1aff80*/  LOP3.LUT R52, R52, 0x80000000, R36, 0xf8, !PT ;  /* 0x8000000034347812 */ /* 0x000fc800078ef824 */
[----:B------:R-:W-:Y:S02]  /*1aff90*/  SHF.R.U32.HI R52, RZ, 0x1, R52 ;  /* 0x00000001ff347819 */ /* 0x000fe40000011634 */
        /* <DEDUP_REMOVED lines=26> */
[----:B------:R-:W-:Y:S02]  /*1b0140*/  SEL R33, RZ, 0x9908b0df, P2 ;  /* 0x9908b0dfff217807 */ /* 0x000fe40001000000 */
[----:B------:R-:W-:Y:S02]  /*1b0150*/  ISETP.NE.U32.AND P2, PT, R17, 0x1, PT ;  /* 0x000000011100780c */ /* 0x000fe40003f45070 */
[----:B------:R-:W-:Y:S02]  /*1b0160*/  SHF.R.U32.HI R23, RZ, 0x1, R23 ;  /* 0x00000001ff177819 */ /* 0x000fe40000011617 */
[----:B------:R-:W-:Y:S02]  /*1b0170*/  LOP3.LUT R19, R36, 0x7ffffffe, RZ, 0xc0, !PT ;  /* 0x7ffffffe24137812 */ /* 0x000fe400078ec0ff */
[----:B------:R-:W-:Y:S01]  /*1b0180*/  LOP3.LUT R17, R30, 0x1, RZ, 0xc0, !PT ;  /* 0x000000011e117812 */ /* 0x000fe200078ec0ff */
[----:B------:R-:W2:Y:S01]  /*1b0190*/  LDL R36, [R11+0x664] ;  /* 0x000664000b247983 */ /* 0x000ea20000100800 */
[----:B------:R-:W-:-:S02]  /*1b01a0*/  SEL R31, RZ, 0x9908b0df, P2 ;  /* 0x9908b0dfff1f7807 */ /* 0x000fc40001000000 */
[----:B------:R-:W-:Y:S02]  /*1b01b0*/  LOP3.LUT R47, R23, R48, R47, 0x96, !PT ;  /* 0x00000030172f7212 */ /* 0x000fe400078e962f */
[----:B------:R-:W-:Y:S01]  /*1b01c0*/  LOP3.LUT R15, R19, 0x80000000, R15, 0xf8, !PT ;  /* 0x80000000130f7812 */ /* 0x000fe200078ef80f */
[----:B------:R-:W2:Y:S01]  /*1b01d0*/  LDL R23, [R11+0x658] ;  /* 0x000658000b177983 */ /* 0x000ea20000100800 */
[----:B------:R-:W-:-:S03]  /*1b01e0*/  ISETP.NE.U32.AND P2, PT, R17, 0x1, PT ;  /* 0x000000011100780c */ /* 0x000fc60003f45070 */
[----:B------:R-:W2:Y:S04]  /*1b01f0*/  LDL R19, [R11+0x654] ;  /* 0x000654000b137983 */ /* 0x000ea80000100800 */
[----:B------:R-:W2:Y:S04]  /*1b0200*/  LDL R48, [R11+0x65c] ;  /* 0x00065c000b307983 */ /* 0x000ea80000100800 */
[----:B------:R-:W2:Y:S01]  /*1b0210*/  LDL R17, [R11+0x40] ;  /* 0x000040000b117983 */ /* 0x000ea20000100800 */
[----:B------:R-:W-:Y:S02]  /*1b0220*/  SHF.R.U32.HI R15, RZ, 0x1, R15 ;  /* 0x00000001ff0f7819 */ /* 0x000fe4000001160f */
[----:B----4-:R-:W-:-:S02]  /*1b0230*/  LOP3.LUT R13, R52, R39, R13, 0x96, !PT ;  /* 0x00000027340d7212 */ /* 0x010fc400078e960d */
[----:B-----5:R-:W-:Y:S01]  /*1b0240*/  LOP3.LUT R15, R15, R37, R51, 0x96, !PT ;  /* 0x000000250f0f7212 */ /* 0x020fe200078e9633 */
[----:B------:R-:W4:Y:S04]  /*1b0250*/  LDL R39, [R11+0x66c] ;  /* 0x00066c000b277983 */ /* 0x000f280000100800 */
[----:B------:R-:W5:Y:S04]  /*1b0260*/  LDL R37, [R11+0x668] ;  /* 0x000668000b257983 */ /* 0x000f680000100800 */
[----:B------:R-:W4:Y:S04]  /*1b0270*/  LDL R51, [R11+0x670] ;  /* 0x000670000b337983 */ /* 0x000f280000100800 */
        /* <DEDUP_REMOVED lines=11> */
[----:B------:R-:W-:Y:S02]  /*1b0330*/  LOP3.LUT R41, R34, 0x7ffffffe, RZ, 0xc0, !PT ;  /* 0x7ffffffe22297812 */ /* 0x000fe400078ec0ff */
[----:B------:R-:W-:Y:S02]  /*1b0340*/  SEL R29, RZ, 0x9908b0df, P2 ;  /* 0x9908b0dfff1d7807 */ /* 0x000fe40001000000 */
[----:B------:R-:W-:-:S04]  /*1b0350*/  LOP3.LUT R41, R41, 0x80000000, R43, 0xf8, !PT ;  /* 0x8000000029297812 */ /* 0x000fc800078ef82b */
[----:B------:R-:W-:-:S04]  /*1b0360*/  SHF.R.U32.HI R41, RZ, 0x1, R41 ;  /* 0x00000001ff297819 */ /* 0x000fc80000011629 */
[----:B---3--:R-:W-:Y:S01]  /*1b0370*/  LOP3.LUT R40, R41, R40, R49, 0x96, !PT ;  /* 0x0000002829287212 */ /* 0x008fe200078e9631 */
[----:B------:R-:W-:Y:S04]  /*1b0380*/  STL [R11+0xc], R50 ;  /* 0x00000c320b007387 */ /* 0x000fe80000100800 */
[----:B------:R-:W-:Y:S04]  /*1b0390*/  STL [R11+0x14], R47 ;  /* 0x0000142f0b007387 */ /* 0x000fe80000100800 */
[----:B------:R0:W-:Y:S04]  /*1b03a0*/  STL [R11+0x1c], R13 ;  /* 0x00001c0d0b007387 */ /* 0x0001e80000100800 */
[----:B------:R-:W-:Y:S01]  /*1b03b0*/  STL [R11+0x2c], R40 ;  /* 0x00002c280b007387 */ /* 0x000fe20000100800 */
[----:B--2---:R-:W-:-:S02]  /*1b03c0*/  LOP3.LUT R44, R15, R44, R23, 0x96, !PT ;  /* 0x0000002c0f2c7212 */ /* 0x004fc400078e9617 */
[----:B------:R-:W-:Y:S02]  /*1b03d0*/  LOP3.LUT R23, R32, 0x7ffffffe, RZ, 0xc0, !PT ;  /* 0x7ffffffe20177812 */ /* 0x000fe400078ec0ff */
[----:B------:R-:W-:Y:S02]  /*1b03e0*/  LOP3.LUT R38, R38, R46, R19, 0x96, !PT ;  /* 0x0000002e26267212 */ /* 0x000fe400078e9613 */
[----:B------:R-:W-:Y:S02]  /*1b03f0*/  LOP3.LUT R19, R28, 0x7ffffffe, RZ, 0xc0, !PT ;  /* 0x7ffffffe1c137812 */ /* 0x000fe400078ec0ff */
[----:B------:R-:W-:Y:S02]  /*1b0400*/  LOP3.LUT R42, R35, R42, R48, 0x96, !PT ;  /* 0x0000002a232a7212 */ /* 0x000fe400078e9630 */
[----:B------:R-:W-:Y:S02]  /*1b0410*/  LOP3.LUT R35, R30, 0x7ffffffe, RZ, 0xc0, !PT ;  /* 0x7ffffffe1e237812 */ /* 0x000fe400078ec0ff */
[----:B------:R-:W-:-:S02]  /*1b0420*/  LOP3.LUT R25, R17, 0x1, RZ, 0xc0, !PT ;  /* 0x0000000111197812 */ /* 0x000fc400078ec0ff */
[----:B------:R-:W-:Y:S02]  /*1b0430*/  LOP3.LUT R15, R17, 0x7ffffffe, RZ, 0xc0, !PT ;  /* 0x7ffffffe110f7812 */ /* 0x000fe400078ec0ff */
[----:B------:R-:W-:Y:S02]  /*1b0440*/  ISETP.NE.U32.AND P2, PT, R25, 0x1, PT ;  /* 0x000000011900780c */ /* 0x000fe40003f45070 */
        /* <DEDUP_REMOVED lines=9> */
[----:B------:R-:W-:Y:S01]  /*1b04e0*/  IMAD.MOV.U32 R15, RZ, RZ, R11 ;  /* 0x000000ffff0f7224 */ /* 0x000fe200078e000b */
[----:B------:R-:W-:-:S02]  /*1b04f0*/  LOP3.LUT R36, R19, R33, R36, 0x96, !PT ;  /* 0x0000002113247212 */ /* 0x000fc400078e9624 */
[----:B-----5:R-:W-:Y:S02]  /*1b0500*/  LOP3.LUT R30, R30, R31, R37, 0x96, !PT ;  /* 0x0000001f1e1e7212 */ /* 0x020fe400078e9625 */
[----:B----4-:R-:W-:Y:S02]  /*1b0510*/  LOP3.LUT R34, R32, R29, R39, 0x96, !PT ;  /* 0x0000001d20227212 */ /* 0x010fe400078e9627 */
        /* <DEDUP_REMOVED lines=8> */
[----:B------:R-:W0:Y:S04]  /*1b05a0*/  LDL R19, [R15+0x44] ;  /* 0x000044000f137983 */ /* 0x000e280000100800 */
[----:B------:R-:W2:Y:S04]  /*1b05b0*/  LDL R29, [R15+0x48] ;  /* 0x000048000f1d7983 */ /* 0x000ea80000100800 */
[----:B------:R-:W3:Y:S04]  /*1b05c0*/  LDL R31, [R15+0x678] ;  /* 0x000678000f1f7983 */ /* 0x000ee80000100800 */
[----:B------:R-:W4:Y:S01]  /*1b05d0*/  LDL R33, [R15+0x67c] ;  /* 0x00067c000f217983 */ /* 0x000f220000100800 */
[----:B0-----:R-:W-:-:S04]  /*1b05e0*/  LOP3.LUT R13, R19, 0x1, RZ, 0xc0, !PT ;  /* 0x00000001130d7812 */ /* 0x001fc800078ec0ff */
[----:B------:R-:W-:Y:S02]  /*1b05f0*/  ISETP.NE.U32.AND P2, PT, R13, 0x1, PT ;  /* 0x000000010d00780c */ /* 0x000fe40003f45070 */
[----:B--2---:R-:W-:Y:S02]  /*1b0600*/  LOP3.LUT R13, R29, 0x1, RZ, 0xc0, !PT ;  /* 0x000000011d0d7812 */ /* 0x004fe400078ec0ff */
        /* <DEDUP_REMOVED lines=17> */
[----:B---3--:R-:W-:Y:S02]  /*1b0720*/  LOP3.LUT R30, R30, R32, R31, 0x96, !PT ;  /* 0x000000201e1e7212 */ /* 0x008fe400078e961f */
[----:B----4-:R-:W-:-:S03]  /*1b0730*/  LOP3.LUT R34, R34, R35, R33, 0x96, !PT ;  /* 0x0000002322227212 */ /* 0x010fc600078e9621 */
        /* <DEDUP_REMOVED lines=10> */
.L_x_1473:
[----:B------:R-:W-:-:S05]  /*1b07e0*/  IMAD R13, R28, 0x4, R1 ;  /* 0x000000041c0d7824 */ /* 0x000fca00078e0201 */
[----:B------:R-:W2:Y:S04]  /*1b07f0*/  LDL R29, [R13+0x4] ;  /* 0x000004000d1d7983 */ /* 0x000ea80000100800 */
[----:B------:R-:W3:Y:S04]  /*1b0800*/  LDL R31, [R13+0x8] ;  /* 0x000008000d1f7983 */ /* 0x000ee80000100800 */
[----:B------:R-:W4:Y:S04]  /*1b0810*/  LDL R33, [R13+0xc] ;  /* 0x00000c000d217983 */ /* 0x000f280000100800 */
        /* <DEDUP_REMOVED lines=15> */
[----:B-----5:R-:W-:Y:S02]  /*1b0910*/  LOP3.LUT R36, R36, 0x80000000, R11, 0xf8, !PT ;  /* 0x8000000024247812 */ /* 0x020fe400078ef80b */
[----:B------:R-:W-:Y:S02]  /*1b0920*/  LOP3.LUT R42, R33, 0x7ffffffe, RZ, 0xc0, !PT ;  /* 0x7ffffffe212a7812 */ /* 0x000fe400078ec0ff */
[----:B------:R-:W-:-:S02]  /*1b0930*/  SEL R32, RZ, 0x9908b0df, P2 ;  /* 0x9908b0dfff207807 */ /* 0x000fc40001000000 */
[----:B------:R-:W-:Y:S02]  /*1b0940*/  SHF.R.U32.HI R36, RZ, 0x1, R36 ;  /* 0x00000001ff247819 */ /* 0x000fe40000011624 */
[----:B------:R-:W-:Y:S02]  /*1b0950*/  LOP3.LUT R40, R40, 0x80000000, R29, 0xf8, !PT ;  /* 0x8000000028287812 */ /* 0x000fe400078ef81d */
[----:B------:R-:W-:Y:S02]  /*1b0960*/  LOP3.LUT R42, R42, 0x80000000, R31, 0xf8, !PT ;  /* 0x800000002a2a7812 */ /* 0x000fe400078ef81f */
[----:B------:R-:W-:Y:S01]  /*1b0970*/  LOP3.LUT R36, R36, R25, R38, 0x96, !PT ;  /* 0x0000001924247212 */ /* 0x000fe200078e9626 */
[----:B------:R-:W-:Y:S01]  /*1b0980*/  VIADD R38, R28, 0x4 ;  /* 0x000000041c267836 */ /* 0x000fe20000000000 */
[----:B------:R-:W-:Y:S02]  /*1b0990*/  SHF.R.U32.HI R40, RZ, 0x1, R40 ;  /* 0x00000001ff287819 */ /* 0x000fe40000011628 */
[----:B------:R-:W-:Y:S01]  /*1b09a0*/  SHF.R.U32.HI R42, RZ, 0x1, R42 ;  /* 0x00000001ff2a7819 */ /* 0x000fe2000001162a */
[----:B------:R-:W-:Y:S01]  /*1b09b0*/  IMAD R11, R38, 0x4, R1 ;  /* 0x00000004260b7824 */ /* 0x000fe200078e0201 */
[----:B------:R-:W-:-:S02]  /*1b09c0*/  LOP3.LUT R34, R40, R23, R34, 0x96, !PT ;  /* 0x0000001728227212 */ /* 0x000fc400078e9622 */
[----:B------:R-:W-:Y:S01]  /*1b09d0*/  LOP3.LUT R32, R42, R32, R19, 0x96, !PT ;  /* 0x000000202a207212 */ /* 0x000fe200078e9613 */
[----:B------:R-:W-:Y:S04]  /*1b09e0*/  STL [R13], R36 ;  /* 0x000000240d007387 */ /* 0x000fe80000100800 */
[----:B------:R-:W-:Y:S04]  /*1b09f0*/  STL [R13+0x4], R34 ;  /* 0x000004220d007387 */ /* 0x000fe80000100800 */
[----:B------:R-:W-:Y:S01]  /*1b0a00*/  STL [R13+0x8], R32 ;  /* 0x000008200d007387 */ /* 0x000fe20000100800 */
[----:B--2---:R-:W-:-:S02]  /*1b0a10*/  LOP3.LUT R17, R15, 0x1, RZ, 0xc0, !PT ;  /* 0x000000010f117812 */ /* 0x004fc400078ec0ff */
[----:B------:R-:W-:Y:S02]  /*1b0a20*/  LOP3.LUT R44, R15, 0x7ffffffe, RZ, 0xc0, !PT ;  /* 0x7ffffffe0f2c7812 */ /* 0x000fe400078ec0ff */
[----:B------:R-:W-:Y:S02]  /*1b0a30*/  ISETP.NE.U32.AND P2, PT, R17, 0x1, PT ;  /* 0x000000011100780c */ /* 0x000fe40003f45070 */
[----:B------:R-:W-:Y:S02]  /*1b0a40*/  LOP3.LUT R44, R44, 0x80000000, R33, 0xf8, !PT ;  /* 0x800000002c2c7812 */ /* 0x000fe400078ef821 */
[----:B------:R-:W-:Y:S02]  /*1b0a50*/  SEL R17, RZ, 0x9908b0df, P2 ;  /* 0x9908b0dfff117807 */ /* 0x000fe40001000000 */
[----:B------:R-:W-:-:S04]  /*1b0a60*/  SHF.R.U32.HI R44, RZ, 0x1, R44 ;  /* 0x00000001ff2c7819 */ /* 0x000fc8000001162c */
[----:B------:R-:W-:-:S05]  /*1b0a70*/  LOP3.LUT R30, R44, R17, R30, 0x96, !PT ;  /* 0x000000112c1e7212 */ /* 0x000fca00078e961e */
[----:B------:R1:W-:Y:S04]  /*1b0a80*/  STL [R13+0xc], R30 ;  /* 0x00000c1e0d007387 */ /* 0x0003e80000100800 */
[----:B------:R-:W2:Y:S04]  /*1b0a90*/  LDL R29, [R11+0x4] ;  /* 0x000004000b1d7983 */ /* 0x000ea80000100800 */
[----:B------:R-:W3:Y:S04]  /*1b0aa0*/  LDL R31, [R11+0x8] ;  /* 0x000008000b1f7983 */ /* 0x000ee80000100800 */
[----:B------:R-:W4:Y:S04]  /*1b0ab0*/  LDL R33, [R11+0xc] ;  /* 0x00000c000b217983 */ /* 0x000f280000100800 */
[----:B-1----:R-:W4:Y:S04]  /*1b0ac0*/  LDL R13, [R11+0x10] ;  /* 0x000010000b0d7983 */ /* 0x002f280000100800 */
        /* <DEDUP_REMOVED lines=10> */
[----:B------:R-:W-:-:S02]  /*1b0b70*/  LOP3.LUT R36, R29, 0x7ffffffe, RZ, 0xc0, !PT ;  /* 0x7ffffffe1d247812 */ /* 0x000fc400078ec0ff */
[----:B------:R-:W-:Y:S02]  /*1b0b80*/  SEL R23, RZ, 0x9908b0df, P2 ;  /* 0x9908b0dfff177807 */ /* 0x000fe40001000000 */
[----:B------:R-:W-:Y:S02]  /*1b0b90*/  ISETP.NE.U32.AND P2, PT, R17, 0x1, PT ;  /* 0x000000011100780c */ /* 0x000fe40003f45070 */
[----:B------:R-:W-:Y:S02]  /*1b0ba0*/  LOP3.LUT R17, R13, 0x1, RZ, 0xc0, !PT ;  /* 0x000000010d117812 */ /* 0x000fe400078ec0ff */
[----:B------:R-:W-:Y:S02]  /*1b0bb0*/  LOP3.LUT R36, R36, 0x80000000, R15, 0xf8, !PT ;  /* 0x8000000024247812 */ /* 0x000fe400078ef80f */
[----:B------:R-:W-:Y:S02]  /*1b0bc0*/  LOP3.LUT R40, R31, 0x7ffffffe, RZ, 0xc0, !PT ;  /* 0x7ffffffe1f287812 */ /* 0x000fe400078ec0ff */
[----:B------:R-:W-:-:S02]  /*1b0bd0*/  LOP3.LUT R42, R33, 0x7ffffffe, RZ, 0xc0, !PT ;  /* 0x7ffffffe212a7812 */ /* 0x000fc400078ec0ff */
[----:B------:R-:W-:Y:S02]  /*1b0be0*/  LOP3.LUT R44, R13, 0x7ffffffe, RZ, 0xc0, !PT ;  /* 0x7ffffffe0d2c7812 */ /* 0x000fe400078ec0ff */
[----:B------:R-:W-:Y:S02]  /*1b0bf0*/  SEL R32, RZ, 0x9908b0df, P2 ;  /* 0x9908b0dfff207807 */ /* 0x000fe40001000000 */
[----:B------:R-:W-:Y:S02]  /*1b0c00*/  ISETP.NE.U32.AND P2, PT, R17, 0x1, PT ;  /* 0x000000011100780c */ /* 0x000fe40003f45070 */
[----:B------:R-:W-:Y:S02]  /*1b0c10*/  SHF.R.U32.HI R36, RZ, 0x1, R36 ;  /* 0x00000001ff247819 */ /* 0x000fe40000011624 */
[----:B------:R-:W-:Y:S02]  /*1b0c20*/  LOP3.LUT R40, R40, 0x80000000, R29, 0xf8, !PT ;  /* 0x8000000028287812 */ /* 0x000fe400078ef81d */
[----:B------:R-:W-:-:S02]  /*1b0c30*/  LOP3.LUT R42, R42, 0x80000000, R31, 0xf8, !PT ;  /* 0x800000002a2a7812 */ /* 0x000fc400078ef81f */
[----:B------:R-:W-:Y:S02]  /*1b0c40*/  LOP3.LUT R44, R44, 0x80000000, R33, 0xf8, !PT ;  /* 0x800000002c2c7812 */ /* 0x000fe400078ef821 */
[----:B------:R-:W-:Y:S02]  /*1b0c50*/  SEL R17, RZ, 0x9908b0df, P2 ;  /* 0x9908b0dfff117807 */ /* 0x000fe40001000000 */
[----:B------:R-:W-:Y:S01]  /*1b0c60*/  LOP3.LUT R36, R36, R25, R38, 0x96, !PT ;  /* 0x0000001924247212 */ /* 0x000fe200078e9626 */
[----:B------:R-:W-:Y:S01]  /*1b0c70*/  VIADD R38, R28, 0x8 ;  /* 0x000000081c267836 */ /* 0x000fe20000000000 */
[----:B------:R-:W-:Y:S02]  /*1b0c80*/  SHF.R.U32.HI R40, RZ, 0x1, R40 ;  /* 0x00000001ff287819 */ /* 0x000fe40000011628 */
[----:B------:R-:W-:Y:S02]  /*1b0c90*/  SHF.R.U32.HI R42, RZ, 0x1, R42 ;  /* 0x00000001ff2a7819 */ /* 0x000fe4000001162a */
[----:B------:R-:W-:Y:S01]  /*1b0ca0*/  SHF.R.U32.HI R44, RZ, 0x1, R44 ;  /* 0x00000001ff2c7819 */ /* 0x000fe2000001162c */
[----:B------:R-:W-:Y:S01]  /*1b0cb0*/  IMAD R15, R38, 0x4, R1 ;  /* 0x00000004260f7824 */ /* 0x000fe200078e0201 */
[----:B------:R-:W-:-:S02]  /*1b0cc0*/  LOP3.LUT R34, R40, R23, R34, 0x96, !PT ;  /* 0x0000001728227212 */ /* 0x000fc400078e9622 */
[----:B------:R-:W-:Y:S02]  /*1b0cd0*/  LOP3.LUT R32, R42, R32, R19, 0x96, !PT ;  /* 0x000000202a207212 */ /* 0x000fe400078e9613 */
[----:B------:R-:W-:Y:S01]  /*1b0ce0*/  LOP3.LUT R30, R44, R17, R30, 0x96, !PT ;  /* 0x000000112c1e7212 */ /* 0x000fe200078e961e */
[----:B------:R-:W-:Y:S04]  /*1b0cf0*/  STL [R11], R36 ;  /* 0x000000240b007387 */ /* 0x000fe80000100800 */
[----:B------:R-:W-:Y:S04]  /*1b0d00*/  STL [R11+0x4], R34 ;  /* 0x000004220b007387 */ /* 0x000fe80000100800 */
[----:B------:R-:W-:Y:S04]  /*1b0d10*/  STL [R11+0x8], R32 ;  /* 0x000008200b007387 */ /* 0x000fe80000100800 */
        /* <DEDUP_REMOVED lines=9> */
[----:B------:R-:W-:Y:S01]  /*1b0db0*/  VIADD R28, R28, 0xc ;  /* 0x0000000c1c1c7836 */ /* 0x000fe20000000000 */
        /* <DEDUP_REMOVED lines=9> */
[----:B------:R-:W-:Y:S02]  /*1b0e50*/  LOP3.LUT R38, R29, 0x7ffffffe, RZ, 0xc0, !PT ;  /* 0x7ffffffe1d267812 */ /* 0x000fe400078ec0ff */
        /* <DEDUP_REMOVED lines=23> */
[----:B-1----:R-:W-:Y:S05]  /*1b0fd0*/  @P2 BRA `(.L_x_1473) ;  /* 0xfffffff800002947 */ /* 0x002fea000383ffff */
        /* <DEDUP_REMOVED lines=12> */
.L_x_1471:
[----:B------:R-:W-:Y:S05]  /*1b10a0*/  BSYNC.RECONVERGENT B0 ;  /* 0x0000000000007941 */ /* 0x000fea0003800200 */
.L_x_1470:
        /* <DEDUP_REMOVED lines=33> */
.L_x_1479:
        /* <DEDUP_REMOVED lines=36> */
.L_x_1477:
        /* <DEDUP_REMOVED lines=172> */
.L_x_1478:
        /* <DEDUP_REMOVED lines=140> */
.L_x_1476:
[----:B--2---:R-:W-:Y:S05]  /*1b2880*/  BSYNC.RECONVERGENT B0 ;  /* 0x0000000000007941 */ /* 0x004fea0003800200 */
.L_x_1475:
        /* <DEDUP_REMOVED lines=19> */
.L_x_1474:
        /* <DEDUP_REMOVED lines=20> */
.L_x_1480:
        /* <DEDUP_REMOVED lines=31> */
.L_x_1486:
        /* <DEDUP_REMOVED lines=38> */
.L_x_1484:
        /* <DEDUP_REMOVED lines=167> */
.L_x_1485:
        /* <DEDUP_REMOVED lines=140> */
.L_x_1483:
[----:B------:R-:W-:Y:S05]  /*1b4280*/  BSYNC.RECONVERGENT B0 ;  /* 0x0000000000007941 */ /* 0x000fea0003800200 */
.L_x_1482:
[----:B------:R-:W-:-:S05]  /*1b4290*/  VIADD R28, R28, 0x1 ;  /* 0x000000011c1c7836 */ /* 0x000fca0000000000 */
[----:B------:R3:W-:Y:S01]  /*1b42a0*/  STL [R1+0x9c0], R28 ;  /* 0x0009c01c01007387 */ /* 0x0007e20000100800 */
[----:B------:R-:W-:Y:S05]  /*1b42b0*/  @P2 BRA `(.L_x_1486) ;  /* 0xffffffe8008c2947 */ /* 0x000fea000383ffff */
.L_x_1481:
        /* <DEDUP_REMOVED lines=36> */
.L_x_1489:
        /* <DEDUP_REMOVED lines=168> */
.L_x_1490:
        /* <DEDUP_REMOVED lines=136> */
.L_x_1488:
[----:B------:R-:W-:Y:S05]  /*1b5800*/  BSYNC.RECONVERGENT B0 ;  /* 0x0000000000007941 */ /* 0x000fea0003800200 */
.L_x_1487:
        /* <DEDUP_REMOVED lines=43> */
.L_x_1493:
        /* <DEDUP_REMOVED lines=168> */
.L_x_1494:
        /* <DEDUP_REMOVED lines=136> */
.L_x_1492:
[----:B------:R-:W-:Y:S05]  /*1b6dc0*/  BSYNC.RECONVERGENT B0 ;  /* 0x0000000000007941 */ /* 0x000fea0003800200 */
.L_x_1491:
        /* <DEDUP_REMOVED lines=43> */
.L_x_1497:
        /* <DEDUP_REMOVED lines=168> */
.L_x_1498:
        /* <DEDUP_REMOVED lines=136> */
.L_x_1496:
[----:B------:R-:W-:Y:S05]  /*1b8380*/  BSYNC.RECONVERGENT B0 ;  /* 0x0000000000007941 */ /* 0x000fea0003800200 */
.L_x_1495:
        /* <DEDUP_REMOVED lines=43> */
.L_x_1501:
        /* <DEDUP_REMOVED lines=168> */
.L_x_1502:
        /* <DEDUP_REMOVED lines=136> */
.L_x_1500:
[----:B------:R-:W-:Y:S05]  /*1b9940*/  BSYNC.RECONVERGENT B0 ;  /* 0x0000000000007941 */ /* 0x000fea0003800200 */
.L_x_1499:
        /* <DEDUP_REMOVED lines=43> */
.L_x_1505:
        /* <DEDUP_REMOVED lines=167> */
.L_x_1506:
        /* <DEDUP_REMOVED lines=140> */
.L_x_1504:
[----:B------:R-:W-:Y:S05]  /*1baf30*/  BSYNC.RECONVERGENT B0 ;  /* 0x0000000000007941 */ /* 0x000fea0003800200 */
.L_x_1503:
        /* <DEDUP_REMOVED lines=33> */
.L_x_1512:
        /* <DEDUP_REMOVED lines=36> */
.L_x_1510:
        /* <DEDUP_REMOVED lines=172> */
.L_x_1511:
        /* <DEDUP_REMOVED lines=140> */
.L_x_1509:
[----:B--2---:R-:W-:Y:S05]  /*1bc710*/  BSYNC.RECONVERGENT B0 ;  /* 0x0000000000007941 */ /* 0x004fea0003800200 */
.L_x_1508:
        /* <DEDUP_REMOVED lines=20> */
.L_x_1507:
[----:B------:R-:W-:-:S09]  /*1bc860*/  UISETP.GE.AND UP0, UPT, UR8, 0x1, UPT ;  /* 0x000000010800788c */ /* 0x000fd2000bf06270 */
[----:B------:R-:W-:Y:S05]  /*1bc870*/  BRA.U !UP0, `(.L_x_1513) ;  /* 0x0000001508747547 */ /* 0x000fea000b800000 */
[----:B------:R-:W-:-:S05]  /*1bc880*/  UMOV UR4, URZ ;  /* 0x000000ff00047c82 */ /* 0x000fca0008000000 */
.L_x_1518:
        /* <DEDUP_REMOVED lines=37> */
.L_x_1516:
        /* <DEDUP_REMOVED lines=167> */
.L_x_1517:
        /* <DEDUP_REMOVED lines=140> */
.L_x_1515:
[----:B------:R-:W-:Y:S05]  /*1bde10*/  BSYNC.RECONVERGENT B0 ;  /* 0x0000000000007941 */ /* 0x000fea0003800200 */
.L_x_1514:
[----:B------:R-:W-:-:S05]  /*1bde20*/  VIADD R28, R28, 0x1 ;  /* 0x000000011c1c7836 */ /* 0x000fca0000000000 */
[----:B------:R3:W-:Y:S01]  /*1bde30*/  STL [R1+0x9c0], R28 ;  /* 0x0009c01c01007387 */ /* 0x0007e20000100800 */
[----:B------:R-:W-:Y:S05]  /*1bde40*/  BRA.U UP1, `(.L_x_1518) ;  /* 0xffffffe901907547 */ /* 0x000fea000b83ffff */
.L_x_1513:
        /* <DEDUP_REMOVED lines=35> */
.L_x_1521:
        /* <DEDUP_REMOVED lines=168> */
.L_x_1522:
        /* <DEDUP_REMOVED lines=136> */
.L_x_1520:
[----:B------:R-:W-:Y:S05]  /*1bf380*/  BSYNC.RECONVERGENT B0 ;  /* 0x0000000000007941 */ /* 0x000fea0003800200 */
.L_x_1519:
        /* <DEDUP_REMOVED lines=43> */
.L_x_1525:
        /* <DEDUP_REMOVED lines=168> */
.L_x_1526:
        /* <DEDUP_REMOVED lines=136> */
.L_x_1524:
[----:B------:R-:W-:Y:S05]  /*1c0940*/  BSYNC.RECONVERGENT B0 ;  /* 0x0000000000007941 */ /* 0x000fea0003800200 */
.L_x_1523:
        /* <DEDUP_REMOVED lines=43> */
.L_x_1529:
        /* <DEDUP_REMOVED lines=168> */
.L_x_1530:
        /* <DEDUP_REMOVED lines=136> */
.L_x_1528:
[----:B------:R-:W-:Y:S05]  /*1c1f00*/  BSYNC.RECONVERGENT B0 ;  /* 0x0000000000007941 */ /* 0x000fea0003800200 */
.L_x_1527:
        /* <DEDUP_REMOVED lines=43> */
.L_x_1533:
        /* <DEDUP_REMOVED lines=168> */
.L_x_1534:
        /* <DEDUP_REMOVED lines=136> */
.L_x_1532:
[----:B------:R-:W-:Y:S05]  /*1c34c0*/  BSYNC.RECONVERGENT B0 ;  /* 0x0000000000007941 */ /* 0x000fea0003800200 */
.L_x_1531:
        /* <DEDUP_REMOVED lines=43> */
.L_x_1537:
        /* <DEDUP_REMOVED lines=167> */
.L_x_1538:
        /* <DEDUP_REMOVED lines=140> */
.L_x_1536:
[----:B------:R-:W-:Y:S05]  /*1c4ab0*/  BSYNC.RECONVERGENT B0 ;  /* 0x0000000000007941 */ /* 0x000fea0003800200 */
.L_x_1535:
        /* <DEDUP_REMOVED lines=33> */
.L_x_1544:
        /* <DEDUP_REMOVED lines=36> */
.L_x_1542:
        /* <DEDUP_REMOVED lines=172> */
.L_x_1543:
        /* <DEDUP_REMOVED lines=140> */
.L_x_1541:
[----:B--2---:R-:W-:Y:S05]  /*1c6290*/  BSYNC.RECONVERGENT B0 ;  /* 0x0000000000007941 */ /* 0x004fea0003800200 */
.L_x_1540:
        /* <DEDUP_REMOVED lines=19> */
.L_x_1539:
        /* <DEDUP_REMOVED lines=22> */
.L_x_1545:
        /* <DEDUP_REMOVED lines=31> */
.L_x_1551:
        /* <DEDUP_REMOVED lines=38> */
.L_x_1549:
        /* <DEDUP_REMOVED lines=167> */
.L_x_1550:
        /* <DEDUP_REMOVED lines=140> */
.L_x_1548:
[----:B------:R-:W-:Y:S05]  /*1c7cb0*/  BSYNC.RECONVERGENT B0 ;  /* 0x0000000000007941 */ /* 0x000fea0003800200 */
.L_x_1547:
[----:B------:R-:W-:-:S05]  /*1c7cc0*/  VIADD R28, R28, 0x1 ;  /* 0x000000011c1c7836 */ /* 0x000fca0000000000 */
[----:B------:R3:W-:Y:S01]  /*1c7cd0*/  STL [R1+0x9c0], R28 ;  /* 0x0009c01c01007387 */ /* 0x0007e20000100800 */
[----:B------:R-:W-:Y:S05]  /*1c7ce0*/  @P2 BRA `(.L_x_1551) ;  /* 0xffffffe8008c2947 */ /* 0x000fea000383ffff */
.L_x_1546:
        /* <DEDUP_REMOVED lines=36> */
.L_x_1554:
        /* <DEDUP_REMOVED lines=168> */
.L_x_1555:
        /* <DEDUP_REMOVED lines=136> */
.L_x_1553:
[----:B------:R-:W-:Y:S05]  /*1c9230*/  BSYNC.RECONVERGENT B0 ;  /* 0x0000000000007941 */ /* 0x000fea0003800200 */
.L_x_1552:
        /* <DEDUP_REMOVED lines=43> */
.L_x_1558:
        /* <DEDUP_REMOVED lines=168> */
.L_x_1559:
        /* <DEDUP_REMOVED lines=136> */
.L_x_1557:
[----:B------:R-:W-:Y:S05]  /*1ca7f0*/  BSYNC.RECONVERGENT B0 ;  /* 0x0000000000007941 */ /* 0x000fea0003800200 */
.L_x_1556:
        /* <DEDUP_REMOVED lines=43> */
.L_x_1562:
        /* <DEDUP_REMOVED lines=168> */
.L_x_1563:
        /* <DEDUP_REMOVED lines=136> */
.L_x_1561:
[----:B------:R-:W-:Y:S05]  /*1cbdb0*/  BSYNC.RECONVERGENT B0 ;  /* 0x0000000000007941 */ /* 0x000fea0003800200 */
.L_x_1560:
        /* <DEDUP_REMOVED lines=43> */
.L_x_1566:
        /* <DEDUP_REMOVED lines=168> */
.L_x_1567:
        /* <DEDUP_REMOVED lines=136> */
.L_x_1565:
[----:B------:R-:W-:Y:S05]  /*1cd370*/  BSYNC.RECONVERGENT B0 ;  /* 0x0000000000007941 */ /* 0x000fea0003800200 */
.L_x_1564:
        /* <DEDUP_REMOVED lines=43> */
.L_x_1570:
        /* <DEDUP_REMOVED lines=167> */
.L_x_1571:
        /* <DEDUP_REMOVED lines=140> */
.L_x_1569:
[----:B------:R-:W-:Y:S05]  /*1ce960*/  BSYNC.RECONVERGENT B0 ;  /* 0x0000000000007941 */ /* 0x000fea0003800200 */
.L_x_1568:
        /* <DEDUP_REMOVED lines=33> */
.L_x_1577:
        /* <DEDUP_REMOVED lines=36> */
.L_x_1575:
        /* <DEDUP_REMOVED lines=172> */
.L_x_1576:
        /* <DEDUP_REMOVED lines=140> */
.L_x_1574:
[----:B--2---:R-:W-:Y:S05]  /*1d0140*/  BSYNC.RECONVERGENT B0 ;  /* 0x0000000000007941 */ /* 0x004fea0003800200 */
.L_x_1573:
        /* <DEDUP_REMOVED lines=20> */
.L_x_1572:
[----:B------:R-:W-:-:S09]  /*1d0290*/  UISETP.GE.AND UP0, UPT, UR8, 0x1, UPT ;  /* 0x000000010800788c */ /* 0x000fd2000bf06270 */
[----:B------:R-:W-:Y:S05]  /*1d02a0*/  BRA.U !UP0, `(.L_x_1578) ;  /* 0x0000001508747547 */ /* 0x000fea000b800000 */
[----:B------:R-:W-:-:S05]  /*1d02b0*/  UMOV UR4, URZ ;  /* 0x000000ff00047c82 */ /* 0x000fca0008000000 */
.L_x_1583:
        /* <DEDUP_REMOVED lines=37> */
.L_x_1581:
        /* <DEDUP_REMOVED lines=167> */
.L_x_1582:
        /* <DEDUP_REMOVED lines=140> */
.L_x_1580:
[----:B------:R-:W-:Y:S05]  /*1d1840*/  BSYNC.RECONVERGENT B0 ;  /* 0x0000000000007941 */ /* 0x000fea0003800200 */
.L_x_1579:
[----:B------:R-:W-:-:S05]  /*1d1850*/  VIADD R28, R28, 0x1 ;  /* 0x000000011c1c7836 */ /* 0x000fca0000000000 */
[----:B------:R3:W-:Y:S01]  /*1d1860*/  STL [R1+0x9c0], R28 ;  /* 0x0009c01c01007387 */ /* 0x0007e20000100800 */
[----:B------:R-:W-:Y:S05]  /*1d1870*/  BRA.U UP1, `(.L_x_1583) ;  /* 0xffffffe901907547 */ /* 0x000fea000b83ffff */
.L_x_1578:
        /* <DEDUP_REMOVED lines=35> */
.L_x_1586:
        /* <DEDUP_REMOVED lines=168> */
.L_x_1587:
        /* <DEDUP_REMOVED lines=136> */
.L_x_1585:
[----:B------:R-:W-:Y:S05]  /*1d2db0*/  BSYNC.RECONVERGENT B0 ;  /* 0x0000000000007941 */ /* 0x000fea0003800200 */
.L_x_1584:
        /* <DEDUP_REMOVED lines=43> */
.L_x_1590:
        /* <DEDUP_REMOVED lines=168> */
.L_x_1591:
        /* <DEDUP_REMOVED lines=136> */
.L_x_1589:
[----:B------:R-:W-:Y:S05]  /*1d4370*/  BSYNC.RECONVERGENT B0 ;  /* 0x0000000000007941 */ /* 0x000fea0003800200 */
.L_x_1588:
        /* <DEDUP_REMOVED lines=43> */
.L_x_1594:
        /* <DEDUP_REMOVED lines=168> */
.L_x_1595:
        /* <DEDUP_REMOVED lines=136> */
.L_x_1593:
[----:B------:R-:W-:Y:S05]  /*1d5930*/  BSYNC.RECONVERGENT B0 ;  /* 0x0000000000007941 */ /* 0x000fea0003800200 */
.L_x_1592:
        /* <DEDUP_REMOVED lines=43> */
.L_x_1598:
        /* <DEDUP_REMOVED lines=168> */
.L_x_1599:
        /* <DEDUP_REMOVED lines=136> */
.L_x_1597:
[----:B------:R-:W-:Y:S05]  /*1d6ef0*/  BSYNC.RECONVERGENT B0 ;  /* 0x0000000000007941 */ /* 0x000fea0003800200 */
.L_x_1596:
        /* <DEDUP_REMOVED lines=43> */
.L_x_1602:
        /* <DEDUP_REMOVED lines=167> */
.L_x_1603:
        /* <DEDUP_REMOVED lines=140> */
.L_x_1601:
[----:B------:R-:W-:Y:S05]  /*1d84e0*/  BSYNC.RECONVERGENT B0 ;  /* 0x0000000000007941 */ /* 0x000fea0003800200 */
.L_x_1600:
        /* <DEDUP_REMOVED lines=33> */
.L_x_1609:
        /* <DEDUP_REMOVED lines=36> */
.L_x_1607:
        /* <DEDUP_REMOVED lines=172> */
.L_x_1608:
        /* <DEDUP_REMOVED lines=140> */
.L_x_1606:
[----:B--2---:R-:W-:Y:S05]  /*1d9cc0*/  BSYNC.RECONVERGENT B0 ;  /* 0x0000000000007941 */ /* 0x004fea0003800200 */
.L_x_1605:
        /* <DEDUP_REMOVED lines=19> */
.L_x_1604:
        /* <DEDUP_REMOVED lines=22> */
.L_x_1610:
        /* <DEDUP_REMOVED lines=31> */
.L_x_1616:
        /* <DEDUP_REMOVED lines=38> */
.L_x_1614:
        /* <DEDUP_REMOVED lines=167> */
.L_x_1615:
        /* <DEDUP_REMOVED lines=140> */
.L_x_1613:
[----:B------:R-:W-:Y:S05]  /*1db6e0*/  BSYNC.RECONVERGENT B0 ;  /* 0x0000000000007941 */ /* 0x000fea0003800200 */
.L_x_1612:
[----:B------:R-:W-:-:S05]  /*1db6f0*/  VIADD R28, R28, 0x1 ;  /* 0x000000011c1c7836 */ /* 0x000fca0000000000 */
[----:B------:R3:W-:Y:S01]  /*1db700*/  STL [R1+0x9c0], R28 ;  /* 0x0009c01c01007387 */ /* 0x0007e20000100800 */
[----:B------:R-:W-:Y:S05]  /*1db710*/  @P2 BRA `(.L_x_1616) ;  /* 0xffffffe8008c2947 */ /* 0x000fea000383ffff */
.L_x_1611:
        /* <DEDUP_REMOVED lines=36> */
.L_x_1619:
        /* <DEDUP_REMOVED lines=168> */
.L_x_1620:
        /* <DEDUP_REMOVED lines=136> */
.L_x_1618:
[----:B------:R-:W-:Y:S05]  /*1dcc60*/  BSYNC.RECONVERGENT B0 ;  /* 0x0000000000007941 */ /* 0x000fea0003800200 */
.L_x_1617:
        /* <DEDUP_REMOVED lines=43> */
.L_x_1623:
        /* <DEDUP_REMOVED lines=168> */
.L_x_1624:
        /* <DEDUP_REMOVED lines=136> */
.L_x_1622:
[----:B------:R-:W-:Y:S05]  /*1de220*/  BSYNC.RECONVERGENT B0 ;  /* 0x0000000000007941 */ /* 0x000fea0003800200 */
.L_x_1621:
        /* <DEDUP_REMOVED lines=43> */
.L_x_1627:
        /* <DEDUP_REMOVED lines=168> */
.L_x_1628:
        /* <DEDUP_REMOVED lines=136> */
.L_x_1626:
[----:B------:R-:W-:Y:S05]  /*1df7e0*/  BSYNC.RECONVERGENT B0 ;  /* 0x0000000000007941 */ /* 0x000fea0003800200 */
.L_x_1625:
        /* <DEDUP_REMOVED lines=43> */
.L_x_1631:
        /* <DEDUP_REMOVED lines=168> */
.L_x_1632:
        /* <DEDUP_REMOVED lines=136> */
.L_x_1630:
[----:B------:R-:W-:Y:S05]  /*1e0da0*/  BSYNC.RECONVERGENT B0 ;  /* 0x0000000000007941 */ /* 0x000fea0003800200 */
.L_x_1629:
        /* <DEDUP_REMOVED lines=43> */
.L_x_1635:
        /* <DEDUP_REMOVED lines=167> */
.L_x_1636:
        /* <DEDUP_REMOVED lines=140> */
.L_x_1634:
[----:B------:R-:W-:Y:S05]  /*1e2390*/  BSYNC.RECONVERGENT B0 ;  /* 0x0000000000007941 */ /* 0x000fea0003800200 */
.L_x_1633:
        /* <DEDUP_REMOVED lines=33> */
.L_x_1642:
        /* <DEDUP_REMOVED lines=36> */
.L_x_1640:
        /* <DEDUP_REMOVED lines=172> */
.L_x_1641:
        /* <DEDUP_REMOVED lines=140> */
.L_x_1639:
[----:B--2---:R-:W-:Y:S05]  /*1e3b70*/  BSYNC.RECONVERGENT B0 ;  /* 0x0000000000007941 */ /* 0x004fea0003800200 */
.L_x_1638:
        /* <DEDUP_REMOVED lines=20> */
.L_x_1637:
[----:B------:R-:W-:-:S09]  /*1e3cc0*/  UISETP.GE.AND UP0, UPT, UR8, 0x1, UPT ;  /* 0x000000010800788c */ /* 0x000fd2000bf06270 */
[----:B------:R-:W-:Y:S05]  /*1e3cd0*/  BRA.U !UP0, `(.L_x_1643) ;  /* 0x0000001508747547 */ /* 0x000fea000b800000 */
[----:B------:R-:W-:-:S05]  /*1e3ce0*/  UMOV UR4, URZ ;  /* 0x000000ff00047c82 */ /* 0x000fca0008000000 */
.L_x_1648:
        /* <DEDUP_REMOVED lines=37> */
.L_x_1646:
        /* <DEDUP_REMOVED lines=167> */
.L_x_1647:
        /* <DEDUP_REMOVED lines=140> */
.L_x_1645:
[----:B------:R-:W-:Y:S05]  /*1e5270*/  BSYNC.RECONVERGENT B0 ;  /* 0x0000000000007941 */ /* 0x000fea0003800200 */
.L_x_1644:
[----:B------:R-:W-:-:S05]  /*1e5280*/  VIADD R28, R28, 0x1 ;  /* 0x000000011c1c7836 */ /* 0x000fca0000000000 */
[----:B------:R3:W-:Y:S01]  /*1e5290*/  STL [R1+0x9c0], R28 ;  /* 0x0009c01c01007387 */ /* 0x0007e20000100800 */
[----:B------:R-:W-:Y:S05]  /*1e52a0*/  BRA.U UP1, `(.L_x_1648) ;  /* 0xffffffe901907547 */ /* 0x000fea000b83ffff */
.L_x_1643:
        /* <DEDUP_REMOVED lines=35> */
.L_x_1651:
        /* <DEDUP_REMOVED lines=168> */
.L_x_1652:
        /* <DEDUP_REMOVED lines=136> */
.L_x_1650:
[----:B------:R-:W-:Y:S05]  /*1e67e0*/  BSYNC.RECONVERGENT B0 ;  /* 0x0000000000007941 */ /* 0x000fea0003800200 */
.L_x_1649:
        /* <DEDUP_REMOVED lines=43> */
.L_x_1655:
        /* <DEDUP_REMOVED lines=168> */
.L_x_1656:
        /* <DEDUP_REMOVED lines=136> */
.L_x_1654:
[----:B------:R-:W-:Y:S05]  /*1e7da0*/  BSYNC.RECONVERGENT B0 ;  /* 0x0000000000007941 */ /* 0x000fea0003800200 */
.L_x_1653:
        /* <DEDUP_REMOVED lines=43> */
.L_x_1659:
        /* <DEDUP_REMOVED lines=168> */
.L_x_1660:
        /* <DEDUP_REMOVED lines=136> */
.L_x_1658:
[----:B------:R-:W-:Y:S05]  /*1e9360*/  BSYNC.RECONVERGENT B0 ;  /* 0x0000000000007941 */ /* 0x000fea0003800200 */
.L_x_1657:
        /* <DEDUP_REMOVED lines=43> */
.L_x_1663:
        /* <DEDUP_REMOVED lines=168> */
.L_x_1664:
        /* <DEDUP_REMOVED lines=136> */
.L_x_1662:
[----:B------:R-:W-:Y:S05]  /*1ea920*/  BSYNC.RECONVERGENT B0 ;  /* 0x0000000000007941 */ /* 0x000fea0003800200 */
.L_x_1661:
        /* <DEDUP_REMOVED lines=43> */
.L_x_1667:
        /* <DEDUP_REMOVED lines=167> */
.L_x_1668:
        /* <DEDUP_REMOVED lines=140> */
.L_x_1666:
[----:B------:R-:W-:Y:S05]  /*1ebf10*/  BSYNC.RECONVERGENT B0 ;  /* 0x0000000000007941 */ /* 0x000fea0003800200 */
.L_x_1665:
        /* <DEDUP_REMOVED lines=33> */
.L_x_1674:
        /* <DEDUP_REMOVED lines=36> */
.L_x_1672:
        /* <DEDUP_REMOVED lines=172> */
.L_x_1673:
        /* <DEDUP_REMOVED lines=140> */
.L_x_1671:
[----:B--2---:R-:W-:Y:S05]  /*1ed6f0*/  BSYNC.RECONVERGENT B0 ;  /* 0x0000000000007941 */ /* 0x004fea0003800200 */
.L_x_1670:
        /* <DEDUP_REMOVED lines=19> */
.L_x_1669:
        /* <DEDUP_REMOVED lines=22> */
.L_x_1675:
        /* <DEDUP_REMOVED lines=31> */
.L_x_1681:
        /* <DEDUP_REMOVED lines=38> */
.L_x_1679:
        /* <DEDUP_REMOVED lines=167> */
.L_x_1680:
        /* <DEDUP_REMOVED lines=140> */
.L_x_1678:
[----:B------:R-:W-:Y:S05]  /*1ef110*/  BSYNC.RECONVERGENT B0 ;  /* 0x0000000000007941 */ /* 0x000fea0003800200 */
.L_x_1677:
[----:B------:R-:W-:-:S05]  /*1ef120*/  VIADD R28, R28, 0x1 ;  /* 0x000000011c1c7836 */ /* 0x000fca0000000000 */
[----:B------:R3:W-:Y:S01]  /*1ef130*/  STL [R1+0x9c0], R28 ;  /* 0x0009c01c01007387 */ /* 0x0007e20000100800 */
[----:B------:R-:W-:Y:S05]  /*1ef140*/  @P2 BRA `(.L_x_1681) ;  /* 0xffffffe8008c2947 */ /* 0x000fea000383ffff */
.L_x_1676:
        /* <DEDUP_REMOVED lines=36> */
.L_x_1684:
        /* <DEDUP_REMOVED lines=168> */
.L_x_1685:
        /* <DEDUP_REMOVED lines=136> */
.L_x_1683:
[----:B------:R-:W-:Y:S05]  /*1f0690*/  BSYNC.RECONVERGENT B0 ;  /* 0x0000000000007941 */ /* 0x000fea0003800200 */
.L_x_1682:
        /* <DEDUP_REMOVED lines=43> */
.L_x_1688:
        /* <DEDUP_REMOVED lines=168> */
.L_x_1689:
        /* <DEDUP_REMOVED lines=136> */
.L_x_1687:
[----:B------:R-:W-:Y:S05]  /*1f1c50*/  BSYNC.RECONVERGENT B0 ;  /* 0x0000000000007941 */ /* 0x000fea0003800200 */
.L_x_1686:
        /* <DEDUP_REMOVED lines=43> */
.L_x_1692:
        /* <DEDUP_REMOVED lines=168> */
.L_x_1693:
        /* <DEDUP_REMOVED lines=136> */
.L_x_1691:
[----:B------:R-:W-:Y:S05]  /*1f3210*/  BSYNC.RECONVERGENT B0 ;  /* 0x0000000000007941 */ /* 0x000fea0003800200 */
.L_x_1690:
        /* <DEDUP_REMOVED lines=43> */
.L_x_1696:
        /* <DEDUP_REMOVED lines=168> */
.L_x_1697:
        /* <DEDUP_REMOVED lines=136> */
.L_x_1695:
[----:B------:R-:W-:Y:S05]  /*1f47d0*/  BSYNC.RECONVERGENT B0 ;  /* 0x0000000000007941 */ /* 0x000fea0003800200 */
.L_x_1694:
        /* <DEDUP_REMOVED lines=43> */
.L_x_1700:
        /* <DEDUP_REMOVED lines=167> */
.L_x_1701:
        /* <DEDUP_REMOVED lines=140> */
.L_x_1699:
[----:B------:R-:W-:Y:S05]  /*1f5dc0*/  BSYNC.RECONVERGENT B0 ;  /* 0x0000000000007941 */ /* 0x000fea0003800200 */
.L_x_1698:
        /* <DEDUP_REMOVED lines=33> */
.L_x_1707:
        /* <DEDUP_REMOVED lines=36> */
.L_x_1705:
        /* <DEDUP_REMOVED lines=172> */
.L_x_1706:
        /* <DEDUP_REMOVED lines=140> */
.L_x_1704:
[----:B--2---:R-:W-:Y:S05]  /*1f75a0*/  BSYNC.RECONVERGENT B0 ;  /* 0x0000000000007941 */ /* 0x004fea0003800200 */
.L_x_1703:
        /* <DEDUP_REMOVED lines=20> */
.L_x_1702:
[----:B------:R-:W-:-:S09]  /*1f76f0*/  UISETP.GE.AND UP0, UPT, UR8, 0x1, UPT ;  /* 0x000000010800788c */ /* 0x000fd2000bf06270 */
[----:B------:R-:W-:Y:S05]  /*1f7700*/  BRA.U !UP0, `(.L_x_1708) ;  /* 0x0000001508747547 */ /* 0x000fea000b800000 */
[----:B------:R-:W-:-:S05]  /*1f7710*/  UMOV UR4, URZ ;  /* 0x000000ff00047c82 */ /* 0x000fca0008000000 */
.L_x_1713:
        /* <DEDUP_REMOVED lines=37> */
.L_x_1711:
        /* <DEDUP_REMOVED lines=167> */
.L_x_1712:
        /* <DEDUP_REMOVED lines=140> */
.L_x_1710:
[----:B------:R-:W-:Y:S05]  /*1f8ca0*/  BSYNC.RECONVERGENT B0 ;  /* 0x0000000000007941 */ /* 0x000fea0003800200 */
.L_x_1709:
[----:B------:R-:W-:-:S05]  /*1f8cb0*/  VIADD R28, R28, 0x1 ;  /* 0x000000011c1c7836 */ /* 0x000fca0000000000 */
[----:B------:R3:W-:Y:S01]  /*1f8cc0*/  STL [R1+0x9c0], R28 ;  /* 0x0009c01c01007387 */ /* 0x0007e20000100800 */
[----:B------:R-:W-:Y:S05]  /*1f8cd0*/  BRA.U UP1, `(.L_x_1713) ;  /* 0xffffffe901907547 */ /* 0x000fea000b83ffff */
.L_x_1708:
        /* <DEDUP_REMOVED lines=35> */
.L_x_1716:
        /* <DEDUP_REMOVED lines=168> */
.L_x_1717:
        /* <DEDUP_REMOVED lines=136> */
.L_x_1715:
[----:B------:R-:W-:Y:S05]  /*1fa210*/  BSYNC.RECONVERGENT B0 ;  /* 0x0000000000007941 */ /* 0x000fea0003800200 */
.L_x_1714:
        /* <DEDUP_REMOVED lines=43> */
.L_x_1720:
        /* <DEDUP_REMOVED lines=168> */
.L_x_1721:
        /* <DEDUP_REMOVED lines=136> */
.L_x_1719:
[----:B------:R-:W-:Y:S05]  /*1fb7d0*/  BSYNC.RECONVERGENT B0 ;  /* 0x0000000000007941 */ /* 0x000fea0003800200 */
.L_x_1718:
        /* <DEDUP_REMOVED lines=43> */
.L_x_1724:
        /* <DEDUP_REMOVED lines=168> */
.L_x_1725:
        /* <DEDUP_REMOVED lines=136> */
.L_x_1723:
[----:B------:R-:W-:Y:S05]  /*1fcd90*/  BSYNC.RECONVERGENT B0 ;  /* 0x0000000000007941 */ /* 0x000fea0003800200 */
.L_x_1722:
        /* <DEDUP_REMOVED lines=43> */
.L_x_1728:
        /* <DEDUP_REMOVED lines=168> */
.L_x_1729:
        /* <DEDUP_REMOVED lines=136> */
.L_x_1727:
[----:B------:R-:W-:Y:S05]  /*1fe350*/  BSYNC.RECONVERGENT B0 ;  /* 0x0000000000007941 */ /* 0x000fea0003800200 */
.L_x_1726:
        /* <DEDUP_REMOVED lines=43> */
.L_x_1732:
        /* <DEDUP_REMOVED lines=167> */
.L_x_1733:
        /* <DEDUP_REMOVED lines=140> */
.L_x_1731:
[----:B------:R-:W-:Y:S05]  /*1ff940*/  BSYNC.RECONVERGENT B0 ;  /* 0x0000000000007941 */ /* 0x000fea0003800200 */
.L_x_1730:
        /* <DEDUP_REMOVED lines=33> */
.L_x_1739:
        /* <DEDUP_REMOVED lines=36> */
.L_x_1737:
        /* <DEDUP_REMOVED lines=172> */
.L_x_1738:
        /* <DEDUP_REMOVED lines=140> */
.L_x_1736:
[----:B--2---:R-:W-:Y:S05]  /*201120*/  BSYNC.RECONVERGENT B0 ;  /* 0x0000000000007941 */ /* 0x004fea0003800200 */
.L_x_1735:
        /* <DEDUP_REMOVED lines=19> */
.L_x_1734:
        /* <DEDUP_REMOVED lines=22> */
.L_x_1740:
        /* <DEDUP_REMOVED lines=31> */
.L_x_1746:
        /* <DEDUP_REMOVED lines=38> */
.L_x_1744:
        /* <DEDUP_REMOVED lines=167> */
.L_x_1745:
        /* <DEDUP_REMOVED lines=140> */
.L_x_1743:
[----:B------:R-:W-:Y:S05]  /*202b40*/  BSYNC.RECONVERGENT B0 ;  /* 0x0000000000007941 */ /* 0x000fea0003800200 */
.L_x_1742:
[----:B------:R-:W-:-:S05]  /*202b50*/  VIADD R28, R28, 0x1 ;  /* 0x000000011c1c7836 */ /* 0x000fca0000000000 */
[----:B------:R3:W-:Y:S01]  /*202b60*/  STL [R1+0x9c0], R28 ;  /* 0x0009c01c01007387 */ /* 0x0007e20000100800 */
[----:B------:R-:W-:Y:S05]  /*202b70*/  @P2 BRA `(.L_x_1746) ;  /* 0xffffffe8008c2947 */ /* 0x000fea000383ffff */
.L_x_1741:
        /* <DEDUP_REMOVED lines=36> */
.L_x_1749:
        /* <DEDUP_REMOVED lines=168> */
.L_x_1750:
        /* <DEDUP_REMOVED lines=136> */
.L_x_1748:
[----:B------:R-:W-:Y:S05]  /*2040c0*/  BSYNC.RECONVERGENT B0 ;  /* 0x0000000000007941 */ /* 0x000fea0003800200 */
.L_x_1747:
        /* <DEDUP_REMOVED lines=43> */
.L_x_1753:
        /* <DEDUP_REMOVED lines=168> */
.L_x_1754:
        /* <DEDUP_REMOVED lines=136> */
.L_x_1752:
[----:B------:R-:W-:Y:S05]  /*205680*/  BSYNC.RECONVERGENT B0 ;  /* 0x0000000000007941 */ /* 0x000fea0003800200 */
.L_x_1751:
        /* <DEDUP_REMOVED lines=43> */
.L_x_1757:
        /* <DEDUP_REMOVED lines=168> */
.L_x_1758:
        /* <DEDUP_REMOVED lines=136> */
.L_x_1756:
[----:B------:R-:W-:Y:S05]  /*206c40*/  BSYNC.RECONVERGENT B0 ;  /* 0x0000000000007941 */ /* 0x000fea0003800200 */
.L_x_1755:
        /* <DEDUP_REMOVED lines=43> */
.L_x_1761:
        /* <DEDUP_REMOVED lines=168> */
.L_x_1762:
        /* <DEDUP_REMOVED lines=136> */
.L_x_1760:
[----:B------:R-:W-:Y:S05]  /*208200*/  BSYNC.RECONVERGENT B0 ;  /* 0x0000000000007941 */ /* 0x000fea0003800200 */
.L_x_1759:
        /* <DEDUP_REMOVED lines=43> */
.L_x_1765:
        /* <DEDUP_REMOVED lines=167> */
.L_x_1766:
        /* <DEDUP_REMOVED lines=140> */
.L_x_1764:
[----:B------:R-:W-:Y:S05]  /*2097f0*/  BSYNC.RECONVERGENT B0 ;  /* 0x0000000000007941 */ /* 0x000fea0003800200 */
.L_x_1763:
        /* <DEDUP_REMOVED lines=33> */
.L_x_1772:
        /* <DEDUP_REMOVED lines=36> */
.L_x_1770:
        /* <DEDUP_REMOVED lines=172> */
.L_x_1771:
        /* <DEDUP_REMOVED lines=140> */
.L_x_1769:
[----:B--2---:R-:W-:Y:S05]  /*20afd0*/  BSYNC.RECONVERGENT B0 ;  /* 0x0000000000007941 */ /* 0x004fea0003800200 */
.L_x_1768:
        /* <DEDUP_REMOVED lines=20> */
.L_x_1767:
[----:B------:R-:W-:-:S09]  /*20b120*/  UISETP.GE.AND UP0, UPT, UR8, 0x1, UPT ;  /* 0x000000010800788c */ /* 0x000fd2000bf06270 */
[----:B------:R-:W-:Y:S05]  /*20b130*/  BRA.U !UP0, `(.L_x_1773) ;  /* 0x0000001508747547 */ /* 0x000fea000b800000 */
[----:B------:R-:W-:-:S05]  /*20b140*/  UMOV UR4, URZ ;  /* 0x000000ff00047c82 */ /* 0x000fca0008000000 */
.L_x_1778:
        /* <DEDUP_REMOVED lines=37> */
.L_x_1776:
        /* <DEDUP_REMOVED lines=167> */
.L_x_1777:
        /* <DEDUP_REMOVED lines=140> */
.L_x_1775:
[----:B------:R-:W-:Y:S05]  /*20c6d0*/  BSYNC.RECONVERGENT B0 ;  /* 0x0000000000007941 */ /* 0x000fea0003800200 */
.L_x_1774:
[----:B------:R-:W-:-:S05]  /*20c6e0*/  VIADD R28, R28, 0x1 ;  /* 0x000000011c1c7836 */ /* 0x000fca0000000000 */
[----:B------:R3:W-:Y:S01]  /*20c6f0*/  STL [R1+0x9c0], R28 ;  /* 0x0009c01c01007387 */ /* 0x0007e20000100800 */
[----:B------:R-:W-:Y:S05]  /*20c700*/  BRA.U UP1, `(.L_x_1778) ;  /* 0xffffffe901907547 */ /* 0x000fea000b83ffff */
.L_x_1773:
        /* <DEDUP_REMOVED lines=35> */
.L_x_1781:
        /* <DEDUP_REMOVED lines=168> */
.L_x_1782:
        /* <DEDUP_REMOVED lines=136> */
.L_x_1780:
[----:B------:R-:W-:Y:S05]  /*20dc40*/  BSYNC.RECONVERGENT B0 ;  /* 0x0000000000007941 */ /* 0x000fea0003800200 */
.L_x_1779:
        /* <DEDUP_REMOVED lines=43> */
.L_x_1785:
        /* <DEDUP_REMOVED lines=168> */
.L_x_1786:
        /* <DEDUP_REMOVED lines=136> */
.L_x_1784:
[----:B------:R-:W-:Y:S05]  /*20f200*/  BSYNC.RECONVERGENT B0 ;  /* 0x0000000000007941 */ /* 0x000fea0003800200 */
.L_x_1783:
        /* <DEDUP_REMOVED lines=43> */
.L_x_1789:
        /* <DEDUP_REMOVED lines=168> */
.L_x_1790:
        /* <DEDUP_REMOVED lines=136> */
.L_x_1788:
[----:B------:R-:W-:Y:S05]  /*2107c0*/  BSYNC.RECONVERGENT B0 ;  /* 0x0000000000007941 */ /* 0x000fea0003800200 */
.L_x_1787:
        /* <DEDUP_REMOVED lines=43> */
.L_x_1793:
        /* <DEDUP_REMOVED lines=168> */
.L_x_1794:
        /* <DEDUP_REMOVED lines=136> */
.L_x_1792:
[----:B------:R-:W-:Y:S05]  /*211d80*/  BSYNC.RECONVERGENT B0 ;  /* 0x0000000000007941 */ /* 0x000fea0003800200 */
.L_x_1791:
        /* <DEDUP_REMOVED lines=43> */
.L_x_1797:
        /* <DEDUP_REMOVED lines=167> */
.L_x_1798:
        /* <DEDUP_REMOVED lines=140> */
.L_x_1796:
[----:B------:R-:W-:Y:S05]  /*213370*/  BSYNC.RECONVERGENT B0 ;  /* 0x0000000000007941 */ /* 0x000fea0003800200 */
.L_x_1795:
        /* <DEDUP_REMOVED lines=33> */
.L_x_1804:
        /* <DEDUP_REMOVED lines=36> */
.L_x_1802:
        /* <DEDUP_REMOVED lines=172> */
.L_x_1803:
        /* <DEDUP_REMOVED lines=140> */
.L_x_1801:
[----:B--2---:R-:W-:Y:S05]  /*214b50*/  BSYNC.RECONVERGENT B0 ;  /* 0x0000000000007941 */ /* 0x004fea0003800200 */
.L_x_1800:
        /* <DEDUP_REMOVED lines=19> */
.L_x_1799:
        /* <DEDUP_REMOVED lines=22> */
.L_x_1805:
        /* <DEDUP_REMOVED lines=31> */
.L_x_1811:
        /* <DEDUP_REMOVED lines=38> */
.L_x_1809:
        /* <DEDUP_REMOVED lines=167> */
.L_x_1810:
        /* <DEDUP_REMOVED lines=140> */
.L_x_1808:
[----:B------:R-:W-:Y:S05]  /*216570*/  BSYNC.RECONVERGENT B0 ;  /* 0x0000000000007941 */ /* 0x000fea0003800200 */
.L_x_1807:
[----:B------:R-:W-:-:S05]  /*216580*/  VIADD R28, R28, 0x1 ;  /* 0x000000011c1c7836 */ /* 0x000fca0000000000 */
[----:B------:R3:W-:Y:S01]  /*216590*/  STL [R1+0x9c0], R28 ;  /* 0x0009c01c01007387 */ /* 0x0007e20000100800 */
[----:B------:R-:W-:Y:S05]  /*2165a0*/  @P2 BRA `(.L_x_1811) ;  /* 0xffffffe8008c2947 */ /* 0x000fea000383ffff */
.L_x_1806:
        /* <DEDUP_REMOVED lines=36> */
.L_x_1814:
        /* <DEDUP_REMOVED lines=168> */
.L_x_1815:
        /* <DEDUP_REMOVED lines=136> */
.L_x_1813:
[----:B------:R-:W-:Y:S05]  /*217af0*/  BSYNC.RECONVERGENT B0 ;  /* 0x0000000000007941 */ /* 0x000fea0003800200 */
.L_x_1812:
        /* <DEDUP_REMOVED lines=43> */
.L_x_1818:
        /* <DEDUP_REMOVED lines=168> */
.L_x_1819:
        /* <DEDUP_REMOVED lines=136> */
.L_x_1817:
[----:B------:R-:W-:Y:S05]  /*2190b0*/  BSYNC.RECONVERGENT B0 ;  /* 0x0000000000007941 */ /* 0x000fea0003800200 */
.L_x_1816:
        /* <DEDUP_REMOVED lines=43> */
.L_x_1822:
        /* <DEDUP_REMOVED lines=168> */
.L_x_1823:
        /* <DEDUP_REMOVED lines=136> */
.L_x_1821:
[----:B------:R-:W-:Y:S05]  /*21a670*/  BSYNC.RECONVERGENT B0 ;  /* 0x0000000000007941 */ /* 0x000fea0003800200 */
.L_x_1820:
        /* <DEDUP_REMOVED lines=43> */
.L_x_1826:
        /* <DEDUP_REMOVED lines=168> */
.L_x_1827:
        /* <DEDUP_REMOVED lines=136> */
.L_x_1825:
[----:B------:R-:W-:Y:S05]  /*21bc30*/  BSYNC.RECONVERGENT B0 ;  /* 0x0000000000007941 */ /* 0x000fea0003800200 */
.L_x_1824:
        /* <DEDUP_REMOVED lines=43> */
.L_x_1830:
        /* <DEDUP_REMOVED lines=167> */
.L_x_1831:
        /* <DEDUP_REMOVED lines=140> */
.L_x_1829:
[----:B------:R-:W-:Y:S05]  /*21d220*/  BSYNC.RECONVERGENT B0 ;  /* 0x0000000000007941 */ /* 0x000fea0003800200 */
.L_x_1828:
        /* <DEDUP_REMOVED lines=33> */
.L_x_1837:
        /* <DEDUP_REMOVED lines=36> */
.L_x_1835:
        /* <DEDUP_REMOVED lines=172> */
.L_x_1836:
        /* <DEDUP_REMOVED lines=140> */
.L_x_1834:
[----:B--2---:R-:W-:Y:S05]  /*21ea00*/  BSYNC.RECONVERGENT B0 ;  /* 0x0000000000007941 */ /* 0x004fea0003800200 */
.L_x_1833:
        /* <DEDUP_REMOVED lines=20> */
.L_x_1832:
[----:B------:R-:W-:-:S09]  /*21eb50*/  UISETP.GE.AND UP0, UPT, UR8, 0x1, UPT ;  /* 0x000000010800788c */ /* 0x000fd2000bf06270 */
[----:B------:R-:W-:Y:S05]  /*21eb60*/  BRA.U !UP0, `(.L_x_1838) ;  /* 0x0000001508747547 */ /* 0x000fea000b800000 */
[----:B------:R-:W-:-:S05]  /*21eb70*/  UMOV UR4, URZ ;  /* 0x000000ff00047c82 */ /* 0x000fca0008000000 */
.L_x_1843:
        /* <DEDUP_REMOVED lines=37> */
.L_x_1841:
        /* <DEDUP_REMOVED lines=167> */
.L_x_1842:
        /* <DEDUP_REMOVED lines=140> */
.L_x_1840:
[----:B------:R-:W-:Y:S05]  /*220100*/  BSYNC.RECONVERGENT B0 ;  /* 0x0000000000007941 */ /* 0x000fea0003800200 */
.L_x_1839:
[----:B------:R-:W-:-:S05]  /*220110*/  VIADD R28, R28, 0x1 ;  /* 0x000000011c1c7836 */ /* 0x000fca0000000000 */
[----:B------:R3:W-:Y:S01]  /*220120*/  STL [R1+0x9c0], R28 ;  /* 0x0009c01c01007387 */ /* 0x0007e20000100800 */
[----:B------:R-:W-:Y:S05]  /*220130*/  BRA.U UP1, `(.L_x_1843) ;  /* 0xffffffe901907547 */ /* 0x000fea000b83ffff */
.L_x_1838:
        /* <DEDUP_REMOVED lines=35> */
.L_x_1846:
        /* <DEDUP_REMOVED lines=168> */
.L_x_1847:
        /* <DEDUP_REMOVED lines=136> */
.L_x_1845:
[----:B------:R-:W-:Y:S05]  /*221670*/  BSYNC.RECONVERGENT B0 ;  /* 0x0000000000007941 */ /* 0x000fea0003800200 */
.L_x_1844:
        /* <DEDUP_REMOVED lines=43> */
.L_x_1850:
        /* <DEDUP_REMOVED lines=168> */
.L_x_1851:
        /* <DEDUP_REMOVED lines=136> */
.L_x_1849:
[----:B------:R-:W-:Y:S05]  /*222c30*/  BSYNC.RECONVERGENT B0 ;  /* 0x0000000000007941 */ /* 0x000fea0003800200 */
.L_x_1848:
        /* <DEDUP_REMOVED lines=43> */
.L_x_1854:
        /* <DEDUP_REMOVED lines=168> */
.L_x_1855:
        /* <DEDUP_REMOVED lines=136> */
.L_x_1853:
[----:B------:R-:W-:Y:S05]  /*2241f0*/  BSYNC.RECONVERGENT B0 ;  /* 0x0000000000007941 */ /* 0x000fea0003800200 */
.L_x_1852:
        /* <DEDUP_REMOVED lines=43> */
.L_x_1858:
        /* <DEDUP_REMOVED lines=168> */
.L_x_1859:
        /* <DEDUP_REMOVED lines=136> */
.L_x_1857:
[----:B------:R-:W-:Y:S05]  /*2257b0*/  BSYNC.RECONVERGENT B0 ;  /* 0x0000000000007941 */ /* 0x000fea0003800200 */
.L_x_1856:
        /* <DEDUP_REMOVED lines=43> */
.L_x_1862:
        /* <DEDUP_REMOVED lines=167> */
.L_x_1863:
        /* <DEDUP_REMOVED lines=140> */
.L_x_1861:
[----:B------:R-:W-:Y:S05]  /*226da0*/  BSYNC.RECONVERGENT B0 ;  /* 0x0000000000007941 */ /* 0x000fea0003800200 */
.L_x_1860:
        /* <DEDUP_REMOVED lines=33> */
.L_x_1869:
        /* <DEDUP_REMOVED lines=36> */
.L_x_1867:
        /* <DEDUP_REMOVED lines=172> */
.L_x_1868:
        /* <DEDUP_REMOVED lines=140> */
.L_x_1866:
[----:B--2---:R-:W-:Y:S05]  /*228580*/  BSYNC.RECONVERGENT B0 ;  /* 0x0000000000007941 */ /* 0x004fea0003800200 */
.L_x_1865:
        /* <DEDUP_REMOVED lines=19> */
.L_x_1864:
        /* <DEDUP_REMOVED lines=20> */
.L_x_1870:
        /* <DEDUP_REMOVED lines=31> */
.L_x_1876:
        /* <DEDUP_REMOVED lines=38> */
.L_x_1874:
        /* <DEDUP_REMOVED lines=167> */
.L_x_1875:
        /* <DEDUP_REMOVED lines=140> */
.L_x_1873:
[----:B------:R-:W-:Y:S05]  /*229f80*/  BSYNC.RECONVERGENT B0 ;  /* 0x0000000000007941 */ /* 0x000fea0003800200 */
.L_x_1872:
[----:B------:R-:W-:-:S05]  /*229f90*/  VIADD R28, R28, 0x1 ;  /* 0x000000011c1c7836 */ /* 0x000fca0000000000 */
[----:B------:R3:W-:Y:S01]  /*229fa0*/  STL [R1+0x9c0], R28 ;  /* 0x0009c01c01007387 */ /* 0x0007e20000100800 */
[----:B------:R-:W-:Y:S05]  /*229fb0*/  @P3 BRA `(.L_x_1876) ;  /* 0xffffffe8008c3947 */ /* 0x000fea000383ffff */
.L_x_1871:
        /* <DEDUP_REMOVED lines=36> */
.L_x_1879:
        /* <DEDUP_REMOVED lines=168> */
.L_x_1880:
        /* <DEDUP_REMOVED lines=136> */
.L_x_1878:
[----:B------:R-:W-:Y:S05]  /*22b500*/  BSYNC.RECONVERGENT B0 ;  /* 0x0000000000007941 */ /* 0x000fea0003800200 */
.L_x_1877:
        /* <DEDUP_REMOVED lines=43> */
.L_x_1883:
        /* <DEDUP_REMOVED lines=168> */
.L_x_1884:
        /* <DEDUP_REMOVED lines=136> */
.L_x_1882:
[----:B------:R-:W-:Y:S05]  /*22cac0*/  BSYNC.RECONVERGENT B0 ;  /* 0x0000000000007941 */ /* 0x000fea0003800200 */
.L_x_1881:
        /* <DEDUP_REMOVED lines=43> */
.L_x_1887:
        /* <DEDUP_REMOVED lines=168> */
.L_x_1888:
        /* <DEDUP_REMOVED lines=136> */
.L_x_1886:
[----:B------:R-:W-:Y:S05]  /*22e080*/  BSYNC.RECONVERGENT B0 ;  /* 0x0000000000007941 */ /* 0x000fea0003800200 */
.L_x_1885:
        /* <DEDUP_REMOVED lines=43> */
.L_x_1891:
        /* <DEDUP_REMOVED lines=168> */
.L_x_1892:
        /* <DEDUP_REMOVED lines=136> */
.L_x_1890:
[----:B------:R-:W-:Y:S05]  /*22f640*/  BSYNC.RECONVERGENT B0 ;  /* 0x0000000000007941 */ /* 0x000fea0003800200 */
.L_x_1889:
        /* <DEDUP_REMOVED lines=43> */
.L_x_1895:
        /* <DEDUP_REMOVED lines=167> */
.L_x_1896:
        /* <DEDUP_REMOVED lines=140> */
.L_x_1894:
[----:B------:R-:W-:Y:S05]  /*230c30*/  BSYNC.RECONVERGENT B0 ;  /* 0x0000000000007941 */ /* 0x000fea0003800200 */
.L_x_1893:
        /* <DEDUP_REMOVED lines=33> */
.L_x_1902:
        /* <DEDUP_REMOVED lines=36> */
.L_x_1900:
        /* <DEDUP_REMOVED lines=172> */
.L_x_1901:
        /* <DEDUP_REMOVED lines=140> */
.L_x_1899:
[----:B--2---:R-:W-:Y:S05]  /*232410*/  BSYNC.RECONVERGENT B0 ;  /* 0x0000000000007941 */ /* 0x004fea0003800200 */
.L_x_1898:
        /* <DEDUP_REMOVED lines=20> */
.L_x_1897:
[----:B------:R-:W-:-:S09]  /*232560*/  UISETP.GE.AND UP0, UPT, UR8, 0x1, UPT ;  /* 0x000000010800788c */ /* 0x000fd2000bf06270 */
[----:B------:R-:W-:Y:S05]  /*232570*/  BRA.U !UP0, `(.L_x_1903) ;  /* 0x0000001508747547 */ /* 0x000fea000b800000 */
[----:B------:R-:W-:-:S05]  /*232580*/  UMOV UR4, URZ ;  /* 0x000000ff00047c82 */ /* 0x000fca0008000000 */
.L_x_1908:
        /* <DEDUP_REMOVED lines=37> */
.L_x_1906:
        /* <DEDUP_REMOVED lines=167> */
.L_x_1907:
        /* <DEDUP_REMOVED lines=140> */
.L_x_1905:
[----:B------:R-:W-:Y:S05]  /*233b10*/  BSYNC.RECONVERGENT B0 ;  /* 0x0000000000007941 */ /* 0x000fea0003800200 */
.L_x_1904:
[----:B------:R-:W-:-:S05]  /*233b20*/  VIADD R28, R28, 0x1 ;  /* 0x000000011c1c7836 */ /* 0x000fca0000000000 */
[----:B------:R3:W-:Y:S01]  /*233b30*/  STL [R1+0x9c0], R28 ;  /* 0x0009c01c01007387 */ /* 0x0007e20000100800 */
[----:B------:R-:W-:Y:S05]  /*233b40*/  BRA.U UP1, `(.L_x_1908) ;  /* 0xffffffe901907547 */ /* 0x000fea000b83ffff */
.L_x_1903:
        /* <DEDUP_REMOVED lines=35> */
.L_x_1911:
        /* <DEDUP_REMOVED lines=168> */
.L_x_1912:
        /* <DEDUP_REMOVED lines=136> */
.L_x_1910:
[----:B------:R-:W-:Y:S05]  /*235080*/  BSYNC.RECONVERGENT B0 ;  /* 0x0000000000007941 */ /* 0x000fea0003800200 */
.L_x_1909:
        /* <DEDUP_REMOVED lines=43> */
.L_x_1915:
        /* <DEDUP_REMOVED lines=168> */
.L_x_1916:
        /* <DEDUP_REMOVED lines=136> */
.L_x_1914:
[----:B------:R-:W-:Y:S05]  /*236640*/  BSYNC.RECONVERGENT B0 ;  /* 0x0000000000007941 */ /* 0x000fea0003800200 */
.L_x_1913:
        /* <DEDUP_REMOVED lines=43> */
.L_x_1919:
        /* <DEDUP_REMOVED lines=168> */
.L_x_1920:
        /* <DEDUP_REMOVED lines=136> */
.L_x_1918:
[----:B------:R-:W-:Y:S05]  /*237c00*/  BSYNC.RECONVERGENT B0 ;  /* 0x0000000000007941 */ /* 0x000fea0003800200 */
.L_x_1917:
        /* <DEDUP_REMOVED lines=43> */
.L_x_1923:
        /* <DEDUP_REMOVED lines=168> */
.L_x_1924:
        /* <DEDUP_REMOVED lines=136> */
.L_x_1922:
[----:B------:R-:W-:Y:S05]  /*2391c0*/  BSYNC.RECONVERGENT B0 ;  /* 0x0000000000007941 */ /* 0x000fea0003800200 */
.L_x_1921:
        /* <DEDUP_REMOVED lines=43> */
.L_x_1927:
        /* <DEDUP_REMOVED lines=167> */
.L_x_1928:
        /* <DEDUP_REMOVED lines=140> */
.L_x_1926:
[----:B------:R-:W-:Y:S05]  /*23a7b0*/  BSYNC.RECONVERGENT B0 ;  /* 0x0000000000007941 */ /* 0x000fea0003800200 */
.L_x_1925:
        /* <DEDUP_REMOVED lines=33> */
.L_x_1934:
        /* <DEDUP_REMOVED lines=36> */
.L_x_1932:
        /* <DEDUP_REMOVED lines=172> */
.L_x_1933:
        /* <DEDUP_REMOVED lines=140> */
.L_x_1931:
[----:B--2---:R-:W-:Y:S05]  /*23bf90*/  BSYNC.RECONVERGENT B0 ;  /* 0x0000000000007941 */ /* 0x004fea0003800200 */
.L_x_1930:
        /* <DEDUP_REMOVED lines=19> */
.L_x_1929:
[----:B-1----:R-:W-:Y:S01]  /*23c0d0*/  SHF.R.U32.HI R3, RZ, 0x1e, R2 ;  /* 0x0000001eff037819 */ /* 0x002fe20000011602 */
        /* <DEDUP_REMOVED lines=19> */
.L_x_1935:
[----:B-1----:R-:W-:Y:S01]  /*23c210*/  SHF.R.U32.HI R28, RZ, 0x1e, R29 ;  /* 0x0000001eff1c7819 */ /* 0x002fe2000001161d */
        /* <DEDUP_REMOVED lines=8> */
[----:B-1----:R-:W-:-:S03]  /*23c2a0*/  IMAD R32, R30, 0x4, R1 ;  /* 0x000000041e207824 */ /* 0x002fc600078e0201 */
        /* <DEDUP_REMOVED lines=13> */
[----:B--2---:R-:W-:Y:S05]  /*23c380*/  @P4 BRA `(.L_x_1935) ;  /* 0xfffffffc00a04947 */ /* 0x004fea000383ffff */
[----:B------:R1:W5:Y:S01]  /*23c390*/  LDL R28, [R1+0x9c0] ;  /* 0x0009c000011c7983 */ /* 0x0003620000100800 */
[----:B------:R-:W2:Y:S01]  /*23c3a0*/  LDCU UR4, c[0x0][0x3b0] ;  /* 0x00007600ff0477ac */ /* 0x000ea20008000800 */
[----:B------:R-:W-:Y:S01]  /*23c3b0*/  IMAD.MOV.U32 R19, RZ, RZ, R2 ;  /* 0x000000ffff137224 */ /* 0x000fe200078e0002 */
[----:B--2---:R-:W-:-:S09]  /*23c3c0*/  UISETP.GE.AND UP0, UPT, UR4, -0x3e, UPT ;  /* 0xffffffc20400788c */ /* 0x004fd2000bf06270 */
[----:B-1----:R-:W-:Y:S05]  /*23c3d0*/  BRA.U !UP0, `(.L_x_1936) ;  /* 0x00000015087c7547 */ /* 0x002fea000b800000 */
[----:B------:R-:W-:Y:S01]  /*23c3e0*/  IMAD.MOV.U32 R19, RZ, RZ, R2 ;  /* 0x000000ffff137224 */ /* 0x000fe200078e0002 */
[----:B------:R-:W-:-:S06]  /*23c3f0*/  UMOV UR4, URZ ;  /* 0x000000ff00047c82 */ /* 0x000fcc0008000000 */
.L_x_1941:
[----:B-----5:R-:W-:Y:S01]  /*23c400*/  ISETP.GE.AND P5, PT, R28, 0x270, PT ;  /* 0x000002701c00780c */ /* 0x020fe20003fa6270 */
[----:B------:R-:W-:Y:S01]  /*23c410*/  UMOV UR5, UR4 ;  /* 0x0000000400057c82 */ /* 0x000fe20008000000 */
[----:B------:R-:W-:Y:S01]  /*23c420*/  UIADD3 UR4, UPT, UPT, UR4, 0x1, URZ ;  /* 0x0000000104047890 */ /* 0x000fe2000fffe0ff */
[----:B------:R-:W-:Y:S01]  /*23c430*/  ISETP.NE.AND P4, PT, R27, UR5, PT ;  /* 0x000000051b007c0c */ /* 0x000fe2000bf85270 */
[----:B------:R-:W-:Y:S09]  /*23c440*/  BSSY.RECONVERGENT B0, `(.L_x_1937) ;  /* 0x0000155000007945 */ /* 0x000ff20003800200 */
[----:B-123--:R-:W-:Y:S05]  /*23c450*/  @!P5 BRA `(.L_x_1938) ;  /* 0x00000014004cd947 */ /* 0x00efea0003800000 */
        /* <DEDUP_REMOVED lines=32> */
.L_x_1939:
[----:B------:R-:W2:Y:S04]  /*23c660*/  LDL R50, [R3+0x10] ;  /* 0x0000100003327983 */ /* 0x000ea80000100800 */
[----:B---3--:R-:W3:Y:S04]  /*23c670*/  LDL R51, [R3+0x14] ;  /* 0x0000140003337983 */ /* 0x008ee80000100800 */
[----:B------:R-:W4:Y:S04]  /*23c680*/  LDL R11, [R3+0x18] ;  /* 0x00001800030b7983 */ /* 0x000f280000100800 */
        /* <DEDUP_REMOVED lines=98> */
[----:B-1----:R-:W-:-:S03]  /*23ccb0*/  IMAD.MOV.U32 R36, RZ, RZ, R3 ;  /* 0x000000ffff247224 */ /* 0x002fc600078e0003 */
[----:B------:R-:W-:Y:S04]  /*23ccc0*/  STL [R3+0x10], R48 ;  /* 0x0000103003007387 */ /* 0x000fe80000100800 */
[----:B------:R-:W-:Y:S04]  /*23ccd0*/  STL [R3+0x14], R51 ;  /* 0x0000143303007387 */ /* 0x000fe80000100800 */
[----:B------:R-:W-:Y:S04]  /*23cce0*/  STL [R3+0x1c], R11 ;  /* 0x00001c0b03007387 */ /* 0x000fe80000100800 */
[----:B------:R-:W-:Y:S04]  /*23ccf0*/  STL [R3+0x20], R42 ;  /* 0x0000202a03007387 */ /* 0x000fe80000100800 */
[----:B------:R-:W-:Y:S01]  /*23cd00*/  STL [R3+0x30], R50 ;  /* 0x0000303203007387 */ /* 0x000fe20000100800 */
[----:B--2---:R-:W-:-:S05]  /*23cd10*/  LOP3.LUT R9, R52, R9, R13, 0x96, !PT ;  /* 0x0000000934097212 */ /* 0x004fca00078e960d */
[----:B------:R1:W-:Y:S02]  /*23cd20*/  STL [R3+0x18], R9 ;  /* 0x0000180903007387 */ /* 0x0003e40000100800 */
[----:B-1----:R-:W-:-:S04]  /*23cd30*/  LOP3.LUT R9, R41, 0x7ffffffe, RZ, 0xc0, !PT ;  /* 0x7ffffffe29097812 */ /* 0x002fc800078ec0ff */
        /* <DEDUP_REMOVED lines=57> */
.L_x_1940:
[----:B------:R-:W-:-:S05]  /*23d0d0*/  IMAD R7, R28, 0x4, R1 ;  /* 0x000000041c077824 */ /* 0x000fca00078e0201 */
[----:B---3--:R-:W2:Y:S04]  /*23d0e0*/  LDL R15, [R7+0x4] ;  /* 0x00000400070f7983 */ /* 0x008ea80000100800 */
[----:B------:R-:W3:Y:S04]  /*23d0f0*/  LDL R23, [R7+0x8] ;  /* 0x0000080007177983 */ /* 0x000ee80000100800 */
[----:B----4-:R-:W4:Y:S04]  /*23d100*/  LDL R25, [R7+0xc] ;  /* 0x00000c0007197983 */ /* 0x010f280000100800 */
        /* <DEDUP_REMOVED lines=136> */
.L_x_1938:
[----:B------:R-:W-:Y:S05]  /*23d990*/  BSYNC.RECONVERGENT B0 ;  /* 0x0000000000007941 */ /* 0x000fea0003800200 */
.L_x_1937:
[----:B------:R-:W-:-:S05]  /*23d9a0*/  VIADD R28, R28, 0x1 ;  /* 0x000000011c1c7836 */ /* 0x000fca0000000000 */
[----:B------:R3:W-:Y:S01]  /*23d9b0*/  STL [R1+0x9c0], R28 ;  /* 0x0009c01c01007387 */ /* 0x0007e20000100800 */
[----:B------:R-:W-:Y:S05]  /*23d9c0*/  @P4 BRA `(.L_x_1941) ;  /* 0xffffffe8008c4947 */ /* 0x000fea000383ffff */
.L_x_1936:
        /* <DEDUP_REMOVED lines=36> */
.L_x_1944:
        /* <DEDUP_REMOVED lines=91> */
[----:B------:R-:W-:Y:S02]  /*23e1c0*/  LOP3.LUT R11, R38, 0x7ffffffe, RZ, 0xc0, !PT ;  /* 0x7ffffffe260b7812 */ /* 0x000fe400078ec0ff */
[----:B------:R-:W-:Y:S02]  /*23e1d0*/  SHF.R.U32.HI R30, RZ, 0x1, R30 ;  /* 0x00000001ff1e7819 */ /* 0x000fe4000001161e */
[----:B------:R-:W-:Y:S02]  /*23e1e0*/  LOP3.LUT R44, R9, R43, R44, 0x96, !PT ;  /* 0x0000002b092c7212 */ /* 0x000fe400078e962c */
[----:B------:R-:W-:Y:S02]  /*23e1f0*/  LOP3.LUT R43, R40, 0x7ffffffe, RZ, 0xc0, !PT ;  /* 0x7ffffffe282b7812 */ /* 0x000fe400078ec0ff */
[----:B------:R-:W-:-:S02]  /*23e200*/  LOP3.LUT R11, R11, 0x80000000, R40, 0xf8, !PT ;  /* 0x800000000b0b7812 */ /* 0x000fc400078ef828 */
[----:B------:R-:W-:Y:S02]  /*23e210*/  LOP3.LUT R34, R30, R41, R34, 0x96, !PT ;  /* 0x000000291e227212 */ /* 0x000fe400078e9622 */
[----:B------:R-:W-:Y:S02]  /*23e220*/  LOP3.LUT R9, R29, 0x7ffffffe, RZ, 0xc0, !PT ;  /* 0x7ffffffe1d097812 */ /* 0x000fe400078ec0ff */
[----:B------:R-:W-:Y:S02]  /*23e230*/  LOP3.LUT R40, R17, 0x7ffffffe, RZ, 0xc0, !PT ;  /* 0x7ffffffe11287812 */ /* 0x000fe400078ec0ff */
[----:B------:R-:W-:Y:S02]  /*23e240*/  LOP3.LUT R46, R27, 0x7ffffffe, RZ, 0xc0, !PT ;  /* 0x7ffffffe1b2e7812 */ /* 0x000fe400078ec0ff */
[----:B------:R-:W-:Y:S02]  /*23e250*/  LOP3.LUT R30, R7, 0x7ffffffe, RZ, 0xc0, !PT ;  /* 0x7ffffffe071e7812 */ /* 0x000fe400078ec0ff */
[----:B------:R-:W-:-:S02]  /*23e260*/  LOP3.LUT R43, R43, 0x80000000, R36, 0xf8, !PT ;  /* 0x800000002b2b7812 */ /* 0x000fc400078ef824 */
        /* <DEDUP_REMOVED lines=8> */
[----:B------:R-:W-:Y:S02]  /*23e2f0*/  SHF.R.U32.HI R46, RZ, 0x1, R46 ;  /* 0x00000001ff2e7819 */ /* 0x000fe4000001162e */
[----:B------:R-:W-:Y:S01]  /*23e300*/  SHF.R.U32.HI R30, RZ, 0x1, R30 ;  /* 0x00000001ff1e7819 */ /* 0x000fe2000001161e */
[----:B------:R0:W-:Y:S01]  /*23e310*/  STL [R3+0x20], R34 ;  /* 0x0000202203007387 */ /* 0x0001e20000100800 */
[----:B------:R-:W-:Y:S02]  /*23e320*/  LOP3.LUT R36, R36, R39, R33, 0x96, !PT ;  /* 0x0000002724247212 */ /* 0x000fe400078e9621 */
[----:B---3--:R-:W-:-:S02]  /*23e330*/  LOP3.LUT R32, R11, R37, R32, 0x96, !PT ;  /* 0x000000250b207212 */ /* 0x008fc400078e9620 */
[----:B----4-:R-:W-:Y:S02]  /*23e340*/  LOP3.LUT R38, R38, R35, R31, 0x96, !PT ;  /* 0x0000002326267212 */ /* 0x010fe400078e961f */
[----:B-----5:R-:W-:Y:S02]  /*23e350*/  LOP3.LUT R28, R40, R28, R51, 0x96, !PT ;  /* 0x0000001c281c7212 */ /* 0x020fe400078e9633 */
[----:B------:R-:W-:Y:S01]  /*23e360*/  LOP3.LUT R42, R46, R25, R42, 0x96, !PT ;  /* 0x000000192e2a7212 */ /* 0x000fe200078e962a */
[----:B0-----:R-:W-:Y:S01]  /*23e370*/  IMAD.MOV.U32 R34, RZ, RZ, R3 ;  /* 0x000000ffff227224 */ /* 0x001fe200078e0003 */
[----:B------:R-:W-:Y:S02]  /*23e380*/  LOP3.LUT R48, R48, R19, R45, 0x96, !PT ;  /* 0x0000001330307212 */ /* 0x000fe400078e962d */
[----:B------:R-:W-:Y:S01]  /*23e390*/  LOP3.LUT R30, R30, R15, R49, 0x96, !PT ;  /* 0x0000000f1e1e7212 */ /* 0x000fe200078e9631 */
[----:B------:R0:W-:Y:S04]  /*23e3a0*/  STL [R3+0x14], R5 ;  /* 0x0000140503007387 */ /* 0x0001e80000100800 */
        /* <DEDUP_REMOVED lines=9> */
[----:B0-----:R-:W5:Y:S04]  /*23e440*/  LDL R5, [R34+0x44] ;  /* 0x0000440022057983 */ /* 0x001f680000100800 */
[----:B--2---:R-:W2:Y:S04]  /*23e450*/  LDL R13, [R34+0x48] ;  /* 0x00004800220d7983 */ /* 0x004ea80000100800 */
[----:B------:R-:W3:Y:S04]  /*23e460*/  LDL R52, [R34+0x4c] ;  /* 0x00004c0022347983 */ /* 0x000ee80000100800 */
[----:B------:R-:W4:Y:S04]  /*23e470*/  LDL R15, [R34+0x678] ;  /* 0x00067800220f7983 */ /* 0x000f280000100800 */
[----:B------:R-:W4:Y:S01]  /*23e480*/  LDL R19, [R34+0x67c] ;  /* 0x00067c0022137983 */ /* 0x000f220000100800 */
[----:B-----5:R-:W-:-:S04]  /*23e490*/  LOP3.LUT R9, R5, 0x1, RZ, 0xc0, !PT ;  /* 0x0000000105097812 */ /* 0x020fc800078ec0ff */
[----:B------:R-:W-:Y:S02]  /*23e4a0*/  ISETP.NE.U32.AND P4, PT, R9, 0x1, PT ;  /* 0x000000010900780c */ /* 0x000fe40003f85070 */
[----:B--2---:R-:W-:Y:S02]  /*23e4b0*/  LOP3.LUT R9, R13, 0x1, RZ, 0xc0, !PT ;  /* 0x000000010d097812 */ /* 0x004fe400078ec0ff */
[----:B------:R-:W-:Y:S02]  /*23e4c0*/  SEL R11, RZ, 0x9908b0df, P4 ;  /* 0x9908b0dfff0b7807 */ /* 0x000fe40002000000 */
[----:B------:R-:W-:Y:S02]  /*23e4d0*/  ISETP.NE.U32.AND P4, PT, R9, 0x1, PT ;  /* 0x000000010900780c */ /* 0x000fe40003f85070 */
[----:B---3--:R-:W-:Y:S02]  /*23e4e0*/  LOP3.LUT R9, R52, 0x1, RZ, 0xc0, !PT ;  /* 0x0000000134097812 */ /* 0x008fe400078ec0ff */
[----:B------:R-:W-:-:S02]  /*23e4f0*/  SEL R17, RZ, 0x9908b0df, P4 ;  /* 0x9908b0dfff117807 */ /* 0x000fc40002000000 */
[----:B------:R-:W-:Y:S02]  /*23e500*/  ISETP.NE.U32.AND P4, PT, R9, 0x1, PT ;  /* 0x000000010900780c */ /* 0x000fe40003f85070 */
[----:B------:R-:W2:Y:S01]  /*23e510*/  LDL R9, [R34+0x674] ;  /* 0x0006740022097983 */ /* 0x000ea20000100800 */
[----:B------:R-:W-:Y:S02]  /*23e520*/  LOP3.LUT R28, R5, 0x7ffffffe, RZ, 0xc0, !PT ;  /* 0x7ffffffe051c7812 */ /* 0x000fe400078ec0ff */
[----:B----4-:R-:W-:Y:S02]  /*23e530*/  LOP3.LUT R30, R13, 0x7ffffffe, RZ, 0xc0, !PT ;  /* 0x7ffffffe0d1e7812 */ /* 0x010fe400078ec0ff */
        /* <DEDUP_REMOVED lines=21> */
.L_x_1945:
[----:B------:R-:W2:Y:S04]  /*23e690*/  LDL R32, [R3+-0x8] ;  /* 0xfffff80003207983 */ /* 0x000ea80000100800 */
[----:B------:R-:W3:Y:S04]  /*23e6a0*/  LDL R52, [R3+-0x4] ;  /* 0xfffffc0003347983 */ /* 0x000ee80000100800 */
[----:B------:R-:W3:Y:S04]  /*23e6b0*/  LDL R47, [R3] ;  /* 0x00000000032f7983 */ /* 0x000ee80000100800 */
[----:B------:R-:W3:Y:S04]  /*23e6c0*/  LDL R46, [R3+0x4] ;  /* 0x00000400032e7983 */ /* 0x000ee80000100800 */
[----:B------:R-:W3:Y:S04]  /*23e6d0*/  LDL R45, [R3+0x8] ;  /* 0x00000800032d7983 */ /* 0x000ee80000100800 */
[----:B----4-:R-:W4:Y:S04]  /*23e6e0*/  LDL R34, [R3+0xc] ;  /* 0x00000c0003227983 */ /* 0x010f280000100800 */
        /* <DEDUP_REMOVED lines=68> */
[----:B----4-:R-:W-:Y:S02]  /*23eb30*/  LOP3.LUT R41, R45, 0x7ffffffe, RZ, 0xc0, !PT ;  /* 0x7ffffffe2d297812 */ /* 0x010fe400078ec0ff */
[----:B0-----:R-:W-:-:S02]  /*23eb40*/  LOP3.LUT R47, R43, 0x7ffffffe, RZ, 0xc0, !PT ;  /* 0x7ffffffe2b2f7812 */ /* 0x001fc400078ec0ff */
[----:B------:R-:W-:Y:S02]  /*23eb50*/  LOP3.LUT R41, R41, 0x80000000, R46, 0xf8, !PT ;  /* 0x8000000029297812 */ /* 0x000fe400078ef82e */
[----:B------:R-:W-:Y:S02]  /*23eb60*/  LOP3.LUT R34, R47, 0x80000000, R34, 0xf8, !PT ;  /* 0x800000002f227812 */ /* 0x000fe400078ef822 */
[----:B------:R-:W-:Y:S02]  /*23eb70*/  LOP3.LUT R46, R36, 0x7ffffffe, RZ, 0xc0, !PT ;  /* 0x7ffffffe242e7812 */ /* 0x000fe400078ec0ff */
[----:B------:R-:W-:Y:S02]  /*23eb80*/  SHF.R.U32.HI R34, RZ, 0x1, R34 ;  /* 0x00000001ff227819 */ /* 0x000fe40000011622 */
[----:B------:R-:W-:Y:S02]  /*23eb90*/  LOP3.LUT R46, R46, 0x80000000, R43, 0xf8, !PT ;  /* 0x800000002e2e7812 */ /* 0x000fe400078ef82b */
[----:B------:R-:W-:-:S02]  /*23eba0*/  LOP3.LUT R40, R34, R40, R37, 0x96, !PT ;  /* 0x0000002822287212 */ /* 0x000fc400078e9625 */
[----:B------:R-:W-:Y:S02]  /*23ebb0*/  LOP3.LUT R37, R30, 0x7ffffffe, RZ, 0xc0, !PT ;  /* 0x7ffffffe1e257812 */ /* 0x000fe400078ec0ff */
[----:B------:R-:W-:Y:S02]  /*23ebc0*/  SHF.R.U32.HI R46, RZ, 0x1, R46 ;  /* 0x00000001ff2e7819 */ /* 0x000fe4000001162e */
[----:B------:R-:W-:Y:S02]  /*23ebd0*/  LOP3.LUT R37, R37, 0x80000000, R36, 0xf8, !PT ;  /* 0x8000000025257812 */ /* 0x000fe400078ef824 */
[----:B------:R-:W-:Y:S02]  /*23ebe0*/  LOP3.LUT R46, R46, R31, R35, 0x96, !PT ;  /* 0x0000001f2e2e7212 */ /* 0x000fe400078e9623 */
[----:B------:R-:W-:Y:S02]  /*23ebf0*/  LOP3.LUT R36, R32, 0x7ffffffe, RZ, 0xc0, !PT ;  /* 0x7ffffffe20247812 */ /* 0x000fe400078ec0ff */
[----:B------:R-:W-:-:S02]  /*23ec00*/  LOP3.LUT R31, R25, 0x7ffffffe, RZ, 0xc0, !PT ;  /* 0x7ffffffe191f7812 */ /* 0x000fc400078ec0ff */
        /* <DEDUP_REMOVED lines=8> */
[----:B------:R-:W-:Y:S02]  /*23ec90*/  SEL R17, RZ, 0x9908b0df, P4 ;  /* 0x9908b0dfff117807 */ /* 0x000fe40002000000 */
[----:B------:R-:W-:Y:S02]  /*23eca0*/  SHF.R.U32.HI R52, RZ, 0x1, R52 ;  /* 0x00000001ff347819 */ /* 0x000fe40000011634 */
[----:B------:R-:W-:Y:S02]  /*23ecb0*/  SHF.R.U32.HI R41, RZ, 0x1, R48 ;  /* 0x00000001ff297819 */ /* 0x000fe40000011630 */
        /* <DEDUP_REMOVED lines=37> */
.L_x_1943:
[----:B------:R-:W-:Y:S05]  /*23ef10*/  BSYNC.RECONVERGENT B0 ;  /* 0x0000000000007941 */ /* 0x000fea0003800200 */
.L_x_1942:
        /* <DEDUP_REMOVED lines=43> */
.L_x_1948:
        /* <DEDUP_REMOVED lines=168> */
.L_x_1949:
        /* <DEDUP_REMOVED lines=136> */
.L_x_1947:
[----:B------:R-:W-:Y:S05]  /*2404d0*/  BSYNC.RECONVERGENT B0 ;  /* 0x0000000000007941 */ /* 0x000fea0003800200 */
.L_x_1946:
        /* <DEDUP_REMOVED lines=43> */
.L_x_1952:
        /* <DEDUP_REMOVED lines=168> */
.L_x_1953:
        /* <DEDUP_REMOVED lines=136> */
.L_x_1951:
[----:B------:R-:W-:Y:S05]  /*241a90*/  BSYNC.RECONVERGENT B0 ;  /* 0x0000000000007941 */ /* 0x000fea0003800200 */
.L_x_1950:
        /* <DEDUP_REMOVED lines=43> */
.L_x_1956:
        /* <DEDUP_REMOVED lines=168> */
.L_x_1957:
        /* <DEDUP_REMOVED lines=136> */
.L_x_1955:
[----:B------:R-:W-:Y:S05]  /*243050*/  BSYNC.RECONVERGENT B0 ;  /* 0x0000000000007941 */ /* 0x000fea0003800200 */
.L_x_1954:
        /* <DEDUP_REMOVED lines=43> */
.L_x_1960:
        /* <DEDUP_REMOVED lines=167> */
.L_x_1961:
        /* <DEDUP_REMOVED lines=140> */
.L_x_1959:
[----:B------:R-:W-:Y:S05]  /*244640*/  BSYNC.RECONVERGENT B0 ;  /* 0x0000000000007941 */ /* 0x000fea0003800200 */
.L_x_1958:
        /* <DEDUP_REMOVED lines=32> */
.L_x_1967:
        /* <DEDUP_REMOVED lines=36> */
.L_x_1965:
        /* <DEDUP_REMOVED lines=8> */
[----:B------:R-:W-:-:S03]  /*244b10*/  VIADD R30, R28, 0x4 ;  /* 0x000000041c1e7836 */ /* 0x000fc60000000000 */
[----:B--2---:R-:W-:Y:S01]  /*244b20*/  LOP3.LUT R32, R32, R9, R7, 0x96, !PT ;  /* 0x0000000920207212 */ /* 0x004fe200078e9607 */
        /* <DEDUP_REMOVED lines=162> */
.L_x_1966:
[----:B------:R-:W-:-:S05]  /*245550*/  IMAD R7, R28, 0x4, R1 ;  /* 0x000000041c077824 */ /* 0x000fca00078e0201 */
[----:B------:R-:W2:Y:S04]  /*245560*/  LDL R15, [R7+0x4] ;  /* 0x00000400070f7983 */ /* 0x000ea80000100800 */
        /* <DEDUP_REMOVED lines=138> */
.L_x_1964:
[----:B------:R-:W-:Y:S05]  /*245e10*/  BSYNC.RECONVERGENT B0 ;  /* 0x0000000000007941 */ /* 0x000fea0003800200 */
.L_x_1963:
        /* <DEDUP_REMOVED lines=20> */
.L_x_1962:
[----:B------:R-:W-:-:S09]  /*245f60*/  UISETP.GE.AND UP0, UPT, UR8, 0x1, UPT ;  /* 0x000000010800788c */ /* 0x000fd2000bf06270 */
[----:B------:R-:W-:Y:S05]  /*245f70*/  BRA.U !UP0, `(.L_x_1968) ;  /* 0x0000001508747547 */ /* 0x000fea000b800000 */
[----:B------:R-:W-:-:S05]  /*245f80*/  UMOV UR4, URZ ;  /* 0x000000ff00047c82 */ /* 0x000fca0008000000 */
.L_x_1973:
        /* <DEDUP_REMOVED lines=37> */
.L_x_1971:
        /* <DEDUP_REMOVED lines=62> */
[----:B------:R-:W3:Y:S01]  /*2465c0*/  LDL R30, [R3+0x660] ;  /* 0x00066000031e7983 */ /* 0x000ee20000100800 */
[----:B------:R-:W-:-:S02]  /*2465d0*/  LOP3.LUT R52, R52, 0x80000000, R51, 0xf8, !PT ;  /* 0x8000000034347812 */ /* 0x000fc400078ef833 */
[----:B------:R-:W-:Y:S01]  /*2465e0*/  SHF.R.U32.HI R50, RZ, 0x1, R50 ;  /* 0x00000001ff327819 */ /* 0x000fe20000011632 */
[----:B------:R-:W4:Y:S01]  /*2465f0*/  LDL R51, [R3+0x670] ;  /* 0x0006700003337983 */ /* 0x000f220000100800 */
[----:B------:R-:W-:Y:S02]  /*246600*/  SHF.R.U32.HI R52, RZ, 0x1, R52 ;  /* 0x00000001ff347819 */ /* 0x000fe40000011634 */
        /* <DEDUP_REMOVED lines=12> */
[----:B------:R-:W-:-:S04]  /*2466d0*/  LOP3.LUT R38, R25, 0x7ffffffe, RZ, 0xc0, !PT ;  /* 0x7ffffffe19267812 */ /* 0x000fc800078ec0ff */
[----:B------:R-:W-:Y:S02]  /*2466e0*/  LOP3.LUT R38, R38, 0x80000000, R17, 0xf8, !PT ;  /* 0x8000000026267812 */ /* 0x000fe400078ef811 */
[----:B------:R-:W-:Y:S02]  /*2466f0*/  SEL R15, RZ, 0x9908b0df, P5 ;  /* 0x9908b0dfff0f7807 */ /* 0x000fe40002800000 */
[----:B------:R-:W-:Y:S01]  /*246700*/  SHF.R.U32.HI R38, RZ, 0x1, R38 ;  /* 0x00000001ff267819 */ /* 0x000fe20000011626 */
[----:B------:R-:W-:Y:S04]  /*246710*/  STL [R3+0xc], R48 ;  /* 0x00000c3003007387 */ /* 0x000fe80000100800 */
[----:B------:R-:W-:Y:S04]  /*246720*/  STL [R3+0x10], R46 ;  /* 0x0000102e03007387 */ /* 0x000fe80000100800 */
[----:B------:R-:W-:Y:S01]  /*246730*/  STL [R3+0x24], R32 ;  /* 0x0000242003007387 */ /* 0x000fe20000100800 */
[----:B--2---:R-:W-:-:S02]  /*246740*/  LOP3.LUT R5, R52, R9, R5, 0x96, !PT ;  /* 0x0000000934057212 */ /* 0x004fc400078e9605 */
[----:B------:R-:W-:-:S04]  /*246750*/  LOP3.LUT R9, R41, 0x7ffffffe, RZ, 0xc0, !PT ;  /* 0x7ffffffe29097812 */ /* 0x000fc800078ec0ff */
[----:B------:R-:W-:-:S04]  /*246760*/  LOP3.LUT R44, R9, 0x80000000, R44, 0xf8, !PT ;  /* 0x80000000092c7812 */ /* 0x000fc800078ef82c */
[----:B------:R-:W-:Y:S02]  /*246770*/  SHF.R.U32.HI R44, RZ, 0x1, R44 ;  /* 0x00000001ff2c7819 */ /* 0x000fe4000001162c */
[----:B------:R-:W-:Y:S02]  /*246780*/  LOP3.LUT R9, R29, 0x7ffffffe, RZ, 0xc0, !PT ;  /* 0x7ffffffe1d097812 */ /* 0x000fe400078ec0ff */
[----:B------:R-:W-:Y:S02]  /*246790*/  LOP3.LUT R13, R44, R13, R45, 0x96, !PT ;  /* 0x0000000d2c0d7212 */ /* 0x000fe400078e962d */
[----:B------:R-:W-:Y:S02]  /*2467a0*/  LOP3.LUT R44, R28, 0x7ffffffe, RZ, 0xc0, !PT ;  /* 0x7ffffffe1c2c7812 */ /* 0x000fe400078ec0ff */
[----:B------:R-:W-:Y:S02]  /*2467b0*/  LOP3.LUT R9, R9, 0x80000000, R41, 0xf8, !PT ;  /* 0x8000000009097812 */ /* 0x000fe400078ef829 */
[----:B------:R-:W-:Y:S01]  /*2467c0*/  LOP3.LUT R44, R44, 0x80000000, R37, 0xf8, !PT ;  /* 0x800000002c2c7812 */ /* 0x000fe200078ef825 */
[----:B------:R2:W-:Y:S01]  /*2467d0*/  STL [R3+0x14], R5 ;  /* 0x0000140503007387 */ /* 0x0005e20000100800 */
[----:B------:R-:W-:-:S02]  /*2467e0*/  SHF.R.U32.HI R9, RZ, 0x1, R9 ;  /* 0x00000001ff097819 */ /* 0x000fc40000011609 */
[----:B------:R-:W-:Y:S02]  /*2467f0*/  LOP3.LUT R52, R37, 0x7ffffffe, RZ, 0xc0, !PT ;  /* 0x7ffffffe25347812 */ /* 0x000fe400078ec0ff */
[----:B------:R-:W-:Y:S02]  /*246800*/  LOP3.LUT R42, R9, R42, R43, 0x96, !PT ;  /* 0x0000002a092a7212 */ /* 0x000fe400078e962b */
[----:B--2---:R-:W-:Y:S02]  /*246810*/  SHF.R.U32.HI R5, RZ, 0x1, R44 ;  /* 0x00000001ff057819 */ /* 0x004fe4000001162c */
[----:B------:R-:W-:Y:S02]  /*246820*/  LOP3.LUT R9, R35, 0x7ffffffe, RZ, 0xc0, !PT ;  /* 0x7ffffffe23097812 */ /* 0x000fe400078ec0ff */
[----:B---3--:R-:W-:Y:S02]  /*246830*/  LOP3.LUT R34, R5, R34, R30, 0x96, !PT ;  /* 0x0000002205227212 */ /* 0x008fe400078e961e */
[----:B------:R-:W-:-:S02]  /*246840*/  LOP3.LUT R5, R17, 0x7ffffffe, RZ, 0xc0, !PT ;  /* 0x7ffffffe11057812 */ /* 0x000fc400078ec0ff */
[----:B------:R-:W-:Y:S02]  /*246850*/  LOP3.LUT R44, R21, 0x7ffffffe, RZ, 0xc0, !PT ;  /* 0x7ffffffe152c7812 */ /* 0x000fe400078ec0ff */
[----:B------:R-:W-:Y:S02]  /*246860*/  LOP3.LUT R30, R7, 0x7ffffffe, RZ, 0xc0, !PT ;  /* 0x7ffffffe071e7812 */ /* 0x000fe400078ec0ff */
[----:B------:R-:W-:Y:S02]  /*246870*/  LOP3.LUT R29, R9, 0x80000000, R29, 0xf8, !PT ;  /* 0x80000000091d7812 */ /* 0x000fe400078ef81d */
[----:B------:R-:W-:Y:S02]  /*246880*/  LOP3.LUT R52, R52, 0x80000000, R39, 0xf8, !PT ;  /* 0x8000000034347812 */ /* 0x000fe400078ef827 */
[----:B------:R-:W-:Y:S02]  /*246890*/  LOP3.LUT R5, R5, 0x80000000, R28, 0xf8, !PT ;  /* 0x8000000005057812 */ /* 0x000fe400078ef81c */
[----:B------:R-:W-:-:S02]  /*2468a0*/  LOP3.LUT R44, R44, 0x80000000, R25, 0xf8, !PT ;  /* 0x800000002c2c7812 */ /* 0x000fc400078ef819 */
[----:B------:R-:W-:Y:S02]  /*2468b0*/  LOP3.LUT R30, R30, 0x80000000, R21, 0xf8, !PT ;  /* 0x800000001e1e7812 */ /* 0x000fe400078ef815 */
[----:B------:R-:W-:Y:S02]  /*2468c0*/  SHF.R.U32.HI R29, RZ, 0x1, R29 ;  /* 0x00000001ff1d7819 */ /* 0x000fe4000001161d */
[----:B------:R-:W-:Y:S02]  /*2468d0*/  SHF.R.U32.HI R52, RZ, 0x1, R52 ;  /* 0x00000001ff347819 */ /* 0x000fe40000011634 */
[----:B------:R-:W-:Y:S02]  /*2468e0*/  SHF.R.U32.HI R28, RZ, 0x1, R5 ;  /* 0x00000001ff1c7819 */ /* 0x000fe40000011605 */
[----:B------:R-:W-:Y:S02]  /*2468f0*/  SHF.R.U32.HI R44, RZ, 0x1, R44 ;  /* 0x00000001ff2c7819 */ /* 0x000fe4000001162c */
[----:B------:R-:W-:Y:S01]  /*246900*/  SHF.R.U32.HI R30, RZ, 0x1, R30 ;  /* 0x00000001ff1e7819 */ /* 0x000fe2000001161e */
[----:B------:R2:W-:Y:S01]  /*246910*/  STL [R3+0x2c], R34 ;  /* 0x00002c2203007387 */ /* 0x0005e20000100800 */
[----:B------:R-:W-:-:S02]  /*246920*/  LOP3.LUT R40, R29, R40, R33, 0x96, !PT ;  /* 0x000000281d287212 */ /* 0x000fc400078e9621 */
[----:B------:R-:W-:Y:S02]  /*246930*/  LOP3.LUT R36, R52, R36, R31, 0x96, !PT ;  /* 0x0000002434247212 */ /* 0x000fe400078e961f */
[----:B----4-:R-:W-:Y:S02]  /*246940*/  LOP3.LUT R28, R28, R27, R47, 0x96, !PT ;  /* 0x0000001b1c1c7212 */ /* 0x010fe400078e962f */
        /* <DEDUP_REMOVED lines=8> */
[----:B------:R3:W-:Y:S04]  /*2469d0*/  STL [R3+0x30], R28 ;  /* 0x0000301c03007387 */ /* 0x0007e80000100800 */
[----:B------:R-:W-:Y:S04]  /*2469e0*/  STL [R3+0x34], R38 ;  /* 0x0000342603007387 */ /* 0x000fe80000100800 */
[----:B------:R-:W-:Y:S04]  /*2469f0*/  STL [R3+0x38], R44 ;  /* 0x0000382c03007387 */ /* 0x000fe80000100800 */
[----:B------:R4:W-:Y:S04]  /*246a00*/  STL [R3+0x3c], R30 ;  /* 0x00003c1e03007387 */ /* 0x0009e80000100800 */
[----:B------:R-:W5:Y:S04]  /*246a10*/  LDL R5, [R34+0x44] ;  /* 0x0000440022057983 */ /* 0x000f680000100800 */
        /* <DEDUP_REMOVED lines=35> */
.L_x_1972:
        /* <DEDUP_REMOVED lines=140> */
.L_x_1970:
[----:B------:R-:W-:Y:S05]  /*247510*/  BSYNC.RECONVERGENT B0 ;  /* 0x0000000000007941 */ /* 0x000fea0003800200 */
.L_x_1969:
[----:B------:R-:W-:-:S05]  /*247520*/  VIADD R28, R28, 0x1 ;  /* 0x000000011c1c7836 */ /* 0x000fca0000000000 */
[----:B------:R3:W-:Y:S01]  /*247530*/  STL [R1+0x9c0], R28 ;  /* 0x0009c01c01007387 */ /* 0x0007e20000100800 */
[----:B------:R-:W-:Y:S05]  /*247540*/  BRA.U UP1, `(.L_x_1973) ;  /* 0xffffffe901907547 */ /* 0x000fea000b83ffff */
.L_x_1968:
        /* <DEDUP_REMOVED lines=35> */
.L_x_1976:
        /* <DEDUP_REMOVED lines=168> */
.L_x_1977:
        /* <DEDUP_REMOVED lines=14> */
[----:B----4-:R-:W4:Y:S04]  /*2482e0*/  LDL R19, [R3+-0x378] ;  /* 0xfffc880003137983 */ /* 0x010f280000100800 */
        /* <DEDUP_REMOVED lines=55> */
[----:B------:R-:W2:Y:S04]  /*248660*/  LDL R9, [R3+-0x370] ;  /* 0xfffc900003097983 */ /* 0x000ea80000100800 */
[----:B------:R0:W-:Y:S04]  /*248670*/  STL [R3+-0x8], R40 ;  /* 0xfffff82803007387 */ /* 0x0001e80000100800 */
[----:B------:R1:W-:Y:S01]  /*248680*/  STL [R3], R46 ;  /* 0x0000002e03007387 */ /* 0x0003e20000100800 */
[----:B------:R-:W-:-:S02]  /*248690*/  LOP3.LUT R47, R33, 0x7ffffffe, RZ, 0xc0, !PT ;  /* 0x7ffffffe212f7812 */ /* 0x000fc400078ec0ff */
[----:B0-----:R-:W-:Y:S02]  /*2486a0*/  LOP3.LUT R40, R44, 0x7ffffffe, RZ, 0xc0, !PT ;  /* 0x7ffffffe2c287812 */ /* 0x001fe400078ec0ff */
[----:B-1----:R-:W-:Y:S02]  /*2486b0*/  LOP3.LUT R46, R42, 0x7ffffffe, RZ, 0xc0, !PT ;  /* 0x7ffffffe2a2e7812 */ /* 0x002fe400078ec0ff */
[----:B------:R-:W-:Y:S02]  /*2486c0*/  LOP3.LUT R40, R40, 0x80000000, R45, 0xf8, !PT ;  /* 0x8000000028287812 */ /* 0x000fe400078ef82d */
[----:B------:R-:W-:Y:S02]  /*2486d0*/  LOP3.LUT R33, R46, 0x80000000, R33, 0xf8, !PT ;  /* 0x800000002e217812 */ /* 0x000fe400078ef821 */
[----:B------:R-:W-:Y:S02]  /*2486e0*/  LOP3.LUT R45, R35, 0x7ffffffe, RZ, 0xc0, !PT ;  /* 0x7ffffffe232d7812 */ /* 0x000fe400078ec0ff */
[----:B------:R-:W-:-:S02]  /*2486f0*/  SHF.R.U32.HI R33, RZ, 0x1, R33 ;  /* 0x00000001ff217819 */ /* 0x000fc40000011621 */
[----:B------:R-:W-:Y:S02]  /*248700*/  LOP3.LUT R47, R47, 0x80000000, R44, 0xf8, !PT ;  /* 0x800000002f2f7812 */ /* 0x000fe400078ef82c */
[----:B------:R-:W-:Y:S02]  /*248710*/  LOP3.LUT R45, R45, 0x80000000, R42, 0xf8, !PT ;  /* 0x800000002d2d7812 */ /* 0x000fe400078ef82a */
[----:B------:R-:W-:Y:S02]  /*248720*/  SHF.R.U32.HI R44, RZ, 0x1, R40 ;  /* 0x00000001ff2c7819 */ /* 0x000fe40000011628 */
[----:B------:R-:W-:Y:S02]  /*248730*/  LOP3.LUT R46, R33, R39, R36, 0x96, !PT ;  /* 0x00000027212e7212 */ /* 0x000fe400078e9624 */
[----:B------:R-:W-:Y:S02]  /*248740*/  SHF.R.U32.HI R40, RZ, 0x1, R47 ;  /* 0x00000001ff287819 */ /* 0x000fe4000001162f */
[----:B------:R-:W-:-:S02]  /*248750*/  SHF.R.U32.HI R45, RZ, 0x1, R45 ;  /* 0x00000001ff2d7819 */ /* 0x000fc4000001162d */
[----:B------:R-:W-:Y:S02]  /*248760*/  LOP3.LUT R36, R29, 0x7ffffffe, RZ, 0xc0, !PT ;  /* 0x7ffffffe1d247812 */ /* 0x000fe400078ec0ff */
[----:B------:R-:W-:Y:S02]  /*248770*/  LOP3.LUT R38, R44, R43, R38, 0x96, !PT ;  /* 0x0000002b2c267212 */ /* 0x000fe400078e9626 */
[----:B------:R-:W-:Y:S02]  /*248780*/  LOP3.LUT R44, R40, R41, R37, 0x96, !PT ;  /* 0x00000029282c7212 */ /* 0x000fe400078e9625 */
[----:B---3--:R-:W-:Y:S02]  /*248790*/  LOP3.LUT R30, R45, R30, R34, 0x96, !PT ;  /* 0x0000001e2d1e7212 */ /* 0x008fe400078e9622 */
[----:B------:R-:W-:Y:S02]  /*2487a0*/  LOP3.LUT R36, R36, 0x80000000, R35, 0xf8, !PT ;  /* 0x8000000024247812 */ /* 0x000fe400078ef823 */
[----:B------:R-:W-:-:S02]  /*2487b0*/  LOP3.LUT R34, R23, 0x7ffffffe, RZ, 0xc0, !PT ;  /* 0x7ffffffe17227812 */ /* 0x000fc400078ec0ff */
[----:B------:R-:W-:Y:S02]  /*2487c0*/  LOP3.LUT R42, R31, 0x7ffffffe, RZ, 0xc0, !PT ;  /* 0x7ffffffe1f2a7812 */ /* 0x000fe400078ec0ff */
[----:B------:R-:W-:Y:S01]  /*2487d0*/  LOP3.LUT R40, R5, 0x7ffffffe, RZ, 0xc0, !PT ;  /* 0x7ffffffe05287812 */ /* 0x000fe200078ec0ff */
[----:B------:R-:W-:Y:S01]  /*2487e0*/  UIADD3 UR4, UPT, UPT, UR4, 0xc, URZ ;  /* 0x0000000c04047890 */ /* 0x000fe2000fffe0ff */
[----:B------:R-:W-:Y:S02]  /*2487f0*/  SHF.R.U32.HI R36, RZ, 0x1, R36 ;  /* 0x00000001ff247819 */ /* 0x000fe40000011624 */
[----:B------:R-:W-:Y:S02]  /*248800*/  LOP3.LUT R34, R34, 0x80000000, R29, 0xf8, !PT ;  /* 0x8000000022227812 */ /* 0x000fe400078ef81d */
[----:B------:R-:W-:Y:S02]  /*248810*/  LOP3.LUT R42, R42, 0x80000000, R7, 0xf8, !PT ;  /* 0x800000002a2a7812 */ /* 0x000fe400078ef807 */
[----:B------:R-:W-:Y:S01]  /*248820*/  LOP3.LUT R40, R40, 0x80000000, R23, 0xf8, !PT ;  /* 0x8000000028287812 */ /* 0x000fe200078ef817 */
[----:B------:R-:W-:Y:S01]  /*248830*/  UISETP.NE.AND UP0, UPT, UR4, 0x18c, UPT ;  /* 0x0000018c0400788c */ /* 0x000fe2000bf05270 */
[----:B----4-:R-:W-:-:S02]  /*248840*/  LOP3.LUT R32, R36, R32, R19, 0x96, !PT ;  /* 0x0000002024207212 */ /* 0x010fc400078e9613 */
[----:B------:R-:W-:Y:S02]  /*248850*/  SEL R17, RZ, 0x9908b0df, P5 ;  /* 0x9908b0dfff117807 */ /* 0x000fe40002800000 */
[----:B------:R-:W-:Y:S02]  /*248860*/  SHF.R.U32.HI R52, RZ, 0x1, R52 ;  /* 0x00000001ff347819 */ /* 0x000fe40000011634 */
[----:B------:R-:W-:Y:S02]  /*248870*/  SHF.R.U32.HI R34, RZ, 0x1, R34 ;  /* 0x00000001ff227819 */ /* 0x000fe40000011622 */
[----:B------:R-:W-:Y:S02]  /*248880*/  SHF.R.U32.HI R36, RZ, 0x1, R27 ;  /* 0x00000001ff247819 */ /* 0x000fe4000001161b */
[----:B------:R-:W-:Y:S02]  /*248890*/  SHF.R.U32.HI R42, RZ, 0x1, R42 ;  /* 0x00000001ff2a7819 */ /* 0x000fe4000001162a */
[----:B------:R-:W-:-:S02]  /*2488a0*/  SHF.R.U32.HI R40, RZ, 0x1, R40 ;  /* 0x00000001ff287819 */ /* 0x000fc40000011628 */
        /* <DEDUP_REMOVED lines=29> */
.L_x_1975:
[----:B------:R-:W-:Y:S05]  /*248a80*/  BSYNC.RECONVERGENT B0 ;  /* 0x0000000000007941 */ /* 0x000fea0003800200 */
.L_x_1974:
        /* <DEDUP_REMOVED lines=43> */
.L_x_1980:
[----:B------:R-:W2:Y:S04]  /*248d40*/  LDL R45, [R5+0x10] ;  /* 0x00001000052d7983 */ /* 0x000ea80000100800 */
[----:B---3--:R-:W3:Y:S04]  /*248d50*/  LDL R42, [R5+0x14] ;  /* 0x00001400052a7983 */ /* 0x008ee80000100800 */
        /* <DEDUP_REMOVED lines=166> */
.L_x_1981:
[----:B------:R-:W2:Y:S04]  /*2497c0*/  LDL R32, [R5+-0x8] ;  /* 0xfffff80005207983 */ /* 0x000ea80000100800 */
[----:B------:R-:W4:Y:S04]  /*2497d0*/  LDL R52, [R5+-0x4] ;  /* 0xfffffc0005347983 */ /* 0x000f280000100800 */
[----:B------:R-:W4:Y:S04]  /*2497e0*/  LDL R47, [R5] ;  /* 0x00000000052f7983 */ /* 0x000f280000100800 */
[----:B------:R-:W4:Y:S04]  /*2497f0*/  LDL R46, [R5+0x4] ;  /* 0x00000400052e7983 */ /* 0x000f280000100800 */
[----:B------:R-:W4:Y:S04]  /*249800*/  LDL R45, [R5+0x8] ;  /* 0x00000800052d7983 */ /* 0x000f280000100800 */
[----:B---3--:R-:W3:Y:S04]  /*249810*/  LDL R34, [R5+0xc] ;  /* 0x00000c0005227983 */ /* 0x008ee80000100800 */
[----:B------:R-:W3:Y:S04]  /*249820*/  LDL R43, [R5+0x10] ;  /* 0x00001000052b7983 */ /* 0x000ee80000100800 */
[----:B------:R-:W3:Y:S04]  /*249830*/  LDL R36, [R5+0x14] ;  /* 0x0000140005247983 */ /* 0x000ee80000100800 */
[----:B------:R-:W3:Y:S04]  /*249840*/  LDL R30, [R5+0x18] ;  /* 0x00001800051e7983 */ /* 0x000ee80000100800 */
        /* <DEDUP_REMOVED lines=127> */
.L_x_1979:
[----:B------:R-:W-:Y:S05]  /*24a040*/  BSYNC.RECONVERGENT B0 ;  /* 0x0000000000007941 */ /* 0x000fea0003800200 */
.L_x_1978:
        /* <DEDUP_REMOVED lines=43> */
.L_x_1984:
        /* <DEDUP_REMOVED lines=101> */
[----:B0-----:R-:W-:-:S03]  /*24a950*/  IMAD.MOV.U32 R36, RZ, RZ, R7 ;  /* 0x000000ffff247224 */ /* 0x001fc600078e0007 */
[----:B------:R-:W-:Y:S04]  /*24a960*/  STL [R7+0x10], R48 ;  /* 0x0000103007007387 */ /* 0x000fe80000100800 */
[----:B------:R-:W-:Y:S04]  /*24a970*/  STL [R7+0x14], R51 ;  /* 0x0000143307007387 */ /* 0x000fe80000100800 */
[----:B------:R-:W-:Y:S04]  /*24a980*/  STL [R7+0x1c], R15 ;  /* 0x00001c0f07007387 */ /* 0x000fe80000100800 */
[----:B------:R-:W-:Y:S04]  /*24a990*/  STL [R7+0x20], R42 ;  /* 0x0000202a07007387 */ /* 0x000fe80000100800 */
[----:B------:R-:W-:Y:S01]  /*24a9a0*/  STL [R7+0x30], R50 ;  /* 0x0000303207007387 */ /* 0x000fe20000100800 */
[----:B--2---:R-:W-:-:S05]  /*24a9b0*/  LOP3.LUT R13, R52, R13, R17, 0x96, !PT ;  /* 0x0000000d340d7212 */ /* 0x004fca00078e9611 */
[----:B------:R0:W-:Y:S02]  /*24a9c0*/  STL [R7+0x18], R13 ;  /* 0x0000180d07007387 */ /* 0x0001e40000100800 */
[----:B0-----:R-:W-:-:S04]  /*24a9d0*/  LOP3.LUT R13, R41, 0x7ffffffe, RZ, 0xc0, !PT ;  /* 0x7ffffffe290d7812 */ /* 0x001fc800078ec0ff */
        /* <DEDUP_REMOVED lines=58> */
.L_x_1985:
[----:B------:R-:W2:Y:S04]  /*24ad80*/  LDL R11, [R7+-0x8] ;  /* 0xfffff800070b7983 */ /* 0x000ea80000100800 */
[----:B------:R-:W4:Y:S04]  /*24ad90*/  LDL R46, [R7+-0x4] ;  /* 0xfffffc00072e7983 */ /* 0x000f280000100800 */
[----:B---3--:R-:W3:Y:S04]  /*24ada0*/  LDL R36, [R7+-0xc] ;  /* 0xfffff40007247983 */ /* 0x008ee80000100800 */
        /* <DEDUP_REMOVED lines=47> */
[----:B---3--:R-:W-:Y:S01]  /*24b0a0*/  LOP3.LUT R39, R9, 0x1, RZ, 0xc0, !PT ;  /* 0x0000000109277812 */ /* 0x008fe200078ec0ff */
[----:B------:R-:W-:Y:S01]  /*24b0b0*/  UIADD3 UR4, UPT, UPT, UR4, 0xc, URZ ;  /* 0x0000000c04047890 */ /* 0x000fe2000fffe0ff */
[----:B------:R-:W-:-:S03]  /*24b0c0*/  SHF.R.U32.HI R38, RZ, 0x1, R38 ;  /* 0x00000001ff267819 */ /* 0x000fc60000011626 */
[----:B------:R-:W-:Y:S01]  /*24b0d0*/  UISETP.NE.AND UP0, UPT, UR4, 0x18c, UPT ;  /* 0x0000018c0400788c */ /* 0x000fe2000bf05270 */
[----:B------:R-:W-:Y:S04]  /*24b0e0*/  STL [R7+-0x8], R45 ;  /* 0xfffff82d07007387 */ /* 0x000fe80000100800 */
        /* <DEDUP_REMOVED lines=81> */
.L_x_1983:
[----:B------:R-:W-:Y:S05]  /*24b600*/  BSYNC.RECONVERGENT B0 ;  /* 0x0000000000007941 */ /* 0x000fea0003800200 */
.L_x_1982:
        /* <DEDUP_REMOVED lines=43> */
.L_x_1988:
        /* <DEDUP_REMOVED lines=168> */
.L_x_1989:
        /* <DEDUP_REMOVED lines=136> */
.L_x_1987:
[----:B------:R-:W-:Y:S05]  /*24cbc0*/  BSYNC.RECONVERGENT B0 ;  /* 0x0000000000007941 */ /* 0x000fea0003800200 */
.L_x_1986:
        /* <DEDUP_REMOVED lines=43> */
.L_x_1992:
        /* <DEDUP_REMOVED lines=167> */
.L_x_1993:
[----:B------:R-:W-:-:S05]  /*24d8f0*/  IMAD R15, R28, 0x4, R1 ;  /* 0x000000041c0f7824 */ /* 0x000fca00078e0201 */
[----:B------:R-:W2:Y:S04]  /*24d900*/  LDL R23, [R15+0x4] ;  /* 0x000004000f177983 */ /* 0x000ea80000100800 */
[----:B---3--:R-:W3:Y:S04]  /*24d910*/  LDL R29, [R15+0x8] ;  /* 0x000008000f1d7983 */ /* 0x008ee80000100800 */
        /* <DEDUP_REMOVED lines=137> */
.L_x_1991:
[----:B------:R-:W-:Y:S05]  /*24e1b0*/  BSYNC.RECONVERGENT B0 ;  /* 0x0000000000007941 */ /* 0x000fea0003800200 */
.L_x_1990:
        /* <DEDUP_REMOVED lines=32> */
.L_x_1999:
        /* <DEDUP_REMOVED lines=36> */
.L_x_1997:
        /* <DEDUP_REMOVED lines=172> */
.L_x_1998:
        /* <DEDUP_REMOVED lines=140> */
.L_x_1996:
[----:B------:R-:W-:Y:S05]  /*24f980*/  BSYNC.RECONVERGENT B0 ;  /* 0x0000000000007941 */ /* 0x000fea0003800200 */
.L_x_1995:
        /* <DEDUP_REMOVED lines=19> */
.L_x_1994:
[----:B------:R-:W-:Y:S01]  /*24fac0*/  P2R R7, PR, RZ, 0x2 ;  /* 0x00000002ff077803 */ /* 0x000fe20000000000 */
[----:B------:R-:W-:Y:S01]  /*24fad0*/  IMAD.MOV.U32 R32, RZ, RZ, 0x2 ;  /* 0x00000002ff207424 */ /* 0x000fe200078e00ff */
[----:B------:R-:W-:Y:S01]  /*24fae0*/  P2R R11, PR, RZ, 0x4 ;  /* 0x00000004ff0b7803 */ /* 0x000fe20000000000 */
[----:B------:R-:W-:Y:S01]  /*24faf0*/  @!P0 IMAD.MOV R32, RZ, RZ, 0x1 ;  /* 0x00000001ff208424 */ /* 0x000fe200078e02ff */
[C---:B------:R-:W-:Y:S01]  /*24fb00*/  LOP3.LUT P1, RZ, R0.reuse, 0x100, RZ, 0xc0, !PT ;  /* 0x0000010000ff7812 */ /* 0x040fe2000782c0ff */
[----:B------:R-:W2:Y:S01]  /*24fb10*/  S2R R21, SR_TID.X ;  /* 0x0000000000157919 */ /* 0x000ea20000002100 */
[----:B------:R-:W-:Y:S01]  /*24fb20*/  LOP3.LUT P2, RZ, R0, 0x4, RZ, 0xc0, !PT ;  /* 0x0000000400ff7812 */ /* 0x000fe2000784c0ff */
[----:B------:R-:W3:Y:S01]  /*24fb30*/  S2UR UR5, SR_CgaCtaId ;  /* 0x00000000000579c3 */ /* 0x000ee20000008800 */
[----:B------:R-:W-:-:S07]  /*24fb40*/  P2R R5, PR, RZ, 0x2 ;  /* 0x00000002ff057803 */ /* 0x000fce0000000000 */
[----:B------:R-:W-:Y:S01]  /*24fb50*/  BAR.SYNC.DEFER_BLOCKING 0x0 ;  /* 0x0000000000007b1d */ /* 0x000fe20000010000 */
[C---:B------:R-:W-:Y:S02]  /*24fb60*/  LOP3.LUT P6, RZ, R0.reuse, 0x8, RZ, 0xc0, !PT ;  /* 0x0000000800ff7812 */ /* 0x040fe400078cc0ff */
[C---:B------:R-:W-:Y:S02]  /*24fb70*/  LOP3.LUT P1, RZ, R0.reuse, 0x200, RZ, 0xc0, !PT ;  /* 0x0000020000ff7812 */ /* 0x040fe4000782c0ff */
[----:B------:R-:W-:Y:S01]  /*24fb80*/  SEL R15, RZ, 0x1, !P0 ;  /* 0x00000001ff0f7807 */ /* 0x000fe20004000000 */
[----:B------:R-:W-:Y:S01]  /*24fb90*/  UMOV UR4, 0x400 ;  /* 0x0000040000047882 */ /* 0x000fe20000000000 */
[----:B------:R-:W-:Y:S02]  /*24fba0*/  P2R R3, PR, RZ, 0x2 ;  /* 0x00000002ff037803 */ /* 0x000fe40000000000 */
[----:B------:R-:W-:Y:S01]  /*24fbb0*/  LOP3.LUT P1, RZ, R0, 0x80, RZ, 0xc0, !PT ;  /* 0x0000008000ff7812 */ /* 0x000fe2000782c0ff */
[----:B------:R-:W-:Y:S01]  /*24fbc0*/  @!P2 IMAD.MOV R32, RZ, RZ, R15 ;  /* 0x000000ffff20a224 */ /* 0x000fe200078e020f */
[----:B------:R-:W-:-:S02]  /*24fbd0*/  PLOP3.LUT P4, PT, P4, P5, PT, 0x80, 0x8 ;  /* 0x000000000008781c */ /* 0x000fc4000278b070 */
[----:B------:R-:W-:Y:S01]  /*24fbe0*/  LOP3.LUT P2, RZ, R0, 0x20, RZ, 0xc0, !PT ;  /* 0x0000002000ff7812 */ /* 0x000fe2000784c0ff */
[----:B------:R-:W-:Y:S01]  /*24fbf0*/  VIADD R35, R32, 0x1 ;  /* 0x0000000120237836 */ /* 0x000fe20000000000 */
[----:B------:R-:W-:Y:S01]  /*24fc00*/  P2R R9, PR, RZ, 0x10 ;  /* 0x00000010ff097803 */ /* 0x000fe20000000000 */
[----:B------:R-:W-:Y:S01]  /*24fc10*/  @!P6 IMAD.MOV R35, RZ, RZ, R32 ;  /* 0x000000ffff23e224 */ /* 0x000fe200078e0220 */
[C---:B------:R-:W-:Y:S02]  /*24fc20*/  LOP3.LUT P4, RZ, R0.reuse, 0x40, RZ, 0xc0, !PT ;  /* 0x0000004000ff7812 */ /* 0x040fe4000788c0ff */
[----:B------:R-:W-:Y:S01]  /*24fc30*/  P2R R13, PR, RZ, 0x8 ;  /* 0x00000008ff0d7803 */ /* 0x000fe20000000000 */
[----:B------:R-:W-:Y:S01]  /*24fc40*/  VIADD R34, R35, 0x1 ;  /* 0x0000000123227836 */ /* 0x000fe20000000000 */
[C---:B------:R-:W-:Y:S01]  /*24fc50*/  LOP3.LUT P3, RZ, R0.reuse, 0x10, RZ, 0xc0, !PT ;  /* 0x0000001000ff7812 */ /* 0x040fe2000786c0ff */
[----:B------:R-:W-:Y:S01]  /*24fc60*/  @!P1 IMAD.MOV R34, RZ, RZ, R35 ;  /* 0x000000ffff229224 */ /* 0x000fe200078e0223 */
[----:B------:R-:W-:Y:S01]  /*24fc70*/  ISETP.NE.AND P1, PT, R3, RZ, PT ;  /* 0x000000ff0300720c */ /* 0x000fe20003f25270 */
[----:B---3--:R-:W-:Y:S01]  /*24fc80*/  ULEA UR4, UR5, UR4, 0x18 ;  /* 0x0000000405047291 */ /* 0x008fe2000f8ec0ff */
[----:B------:R-:W-:Y:S01]  /*24fc90*/  LOP3.LUT P6, RZ, R0, 0x2, RZ, 0xc0, !PT ;  /* 0x0000000200ff7812 */ /* 0x000fe200078cc0ff */
[----:B------:R-:W-:Y:S01]  /*24fca0*/  VIADD R33, R34, 0x1 ;  /* 0x0000000122217836 */ /* 0x000fe20000000000 */
[----:B------:R-:W-:-:S09]  /*24fcb0*/  LOP3.LUT P5, RZ, R0, 0x1, RZ, 0xc0, !PT ;  /* 0x0000000100ff7812 */ /* 0x000fd200078ac0ff */
[----:B------:R-:W-:Y:S01]  /*24fcc0*/  @!P1 IMAD.MOV R33, RZ, RZ, R34 ;  /* 0x000000ffff219224 */ /* 0x000fe200078e0222 */
[----:B------:R-:W-:-:S03]  /*24fcd0*/  ISETP.NE.AND P1, PT, R5, RZ, PT ;  /* 0x000000ff0500720c */ /* 0x000fc60003f25270 */
[----:B------:R-:W-:-:S10]  /*24fce0*/  VIADD R27, R33, 0x1 ;  /* 0x00000001211b7836 */ /* 0x000fd40000000000 */
[----:B------:R-:W-:Y:S01]  /*24fcf0*/  @!P1 IMAD.MOV R27, RZ, RZ, R33 ;  /* 0x000000ffff1b9224 */ /* 0x000fe200078e0221 */
[----:B------:R-:W-:-:S03]  /*24fd00*/  ISETP.NE.AND P1, PT, R7, RZ, PT ;  /* 0x000000ff0700720c */ /* 0x000fc60003f25270 */
[----:B------:R-:W-:-:S10]  /*24fd10*/  VIADD R3, R27, 0x1 ;  /* 0x000000011b037836 */ /* 0x000fd40000000000 */
[----:B------:R-:W-:-:S04]  /*24fd20*/  @!P1 IMAD.MOV R3, RZ, RZ, R27 ;  /* 0x000000ffff039224 */ /* 0x000fc800078e021b */
[----:B------:R-:W-:Y:S02]  /*24fd30*/  VIADD R25, R3, 0x1 ;  /* 0x0000000103197836 */ /* 0x000fe40000000000 */
[----:B------:R-:W-:Y:S01]  /*24fd40*/  @!P4 IMAD.MOV R25, RZ, RZ, R3 ;  /* 0x000000ffff19c224 */ /* 0x000fe200078e0203 */
[----:B------:R-:W-:-:S03]  /*24fd50*/  ISETP.NE.AND P4, PT, R9, RZ, PT ;  /* 0x000000ff0900720c */ /* 0x000fc60003f85270 */
[----:B------:R-:W-:Y:S02]  /*24fd60*/  VIADD R23, R25, 0x1 ;  /* 0x0000000119177836 */ /* 0x000fe40000000000 */
[----:B------:R-:W-:Y:S01]  /*24fd70*/  @!P2 IMAD.MOV R23, RZ, RZ, R25 ;  /* 0x000000ffff17a224 */ /* 0x000fe200078e0219 */
[----:B------:R-:W-:Y:S02]  /*24fd80*/  ISETP.NE.AND P2, PT, R11, RZ, PT ;  /* 0x000000ff0b00720c */ /* 0x000fe40003f45270 */
[----:B--2---:R-:W-:Y:S01]  /*24fd90*/  SHF.R.U32.HI R11, RZ, 0x5, R21 ;  /* 0x00000005ff0b7819 */ /* 0x004fe20000011615 */
        /* <DEDUP_REMOVED lines=13> */
[----:B------:R-:W2:Y:S02]  /*24fe70*/  SHFL.UP P5, R13, R46, 0x1, RZ ;  /* 0x042000002e0d7989 */ /* 0x000ea400000a00ff */
[----:B--2---:R-:W-:-:S05]  /*24fe80*/  @P5 IMAD.IADD R13, R13, 0x1, R46 ;  /* 0x000000010d0d5824 */ /* 0x004fca00078e022e */
[----:B------:R-:W2:Y:S02]  /*24fe90*/  SHFL.UP P5, R20, R13, 0x2, RZ ;  /* 0x044000000d147989 */ /* 0x000ea400000a00ff */
[----:B--2---:R-:W-:-:S05]  /*24fea0*/  @P5 IMAD.IADD R20, R13, 0x1, R20 ;  /* 0x000000010d145824 */ /* 0x004fca00078e0214 */
[----:B------:R-:W2:Y:S02]  /*24feb0*/  SHFL.UP P5, R15, R20, 0x4, RZ ;  /* 0x04800000140f7989 */ /* 0x000ea400000a00ff */
[----:B--2---:R-:W-:-:S05]  /*24fec0*/  @P5 IMAD.IADD R15, R20, 0x1, R15 ;  /* 0x00000001140f5824 */ /* 0x004fca00078e020f */
[----:B------:R-:W2:Y:S02]  /*24fed0*/  SHFL.UP P5, R28, R15, 0x8, RZ ;  /* 0x050000000f1c7989 */ /* 0x000ea400000a00ff */
[----:B--2---:R-:W-:-:S05]  /*24fee0*/  @P5 IMAD.IADD R28, R15, 0x1, R28 ;  /* 0x000000010f1c5824 */ /* 0x004fca00078e021c */
[----:B------:R-:W2:Y:S02]  /*24fef0*/  SHFL.UP P5, R17, R28, 0x10, RZ ;  /* 0x060000001c117989 */ /* 0x000ea400000a00ff */
[----:B--2---:R-:W-:Y:S01]  /*24ff00*/  @P5 IMAD.IADD R17, R28, 0x1, R17 ;  /* 0x000000011c115824 */ /* 0x004fe200078e0211 */
[----:B------:R-:W-:-:S03]  /*24ff10*/  ISETP.NE.AND P5, PT, R53, 0x1f, PT ;  /* 0x0000001f3500780c */ /* 0x000fc60003fa5270 */
[----:B------:R-:W-:-:S10]  /*24ff20*/  IMAD.IADD R46, R17, 0x1, -R46 ;  /* 0x00000001112e7824 */ /* 0x000fd400078e0a2e */
[----:B------:R-:W-:-:S05]  /*24ff30*/  @!P5 LEA R20, R11, UR4, 0x2 ;  /* 0x000000040b14dc11 */ /* 0x000fca000f8e10ff */
[----:B------:R-:W-:Y:S01]  /*24ff40*/  @!P5 STS [R20], R17 ;  /* 0x000000111400d388 */ /* 0x000fe20000000800 */
        /* <DEDUP_REMOVED lines=11> */
[----:B------:R-:W-:-:S04]  /*250000*/  ISETP.NE.AND P5, PT, R11, 0x4, PT ;  /* 0x000000040b00780c */ /* 0x000fc80003fa5270 */
[----:B------:R-:W-:Y:S02]  /*250010*/  SEL R17, R15, R28, !P5 ;  /* 0x0000001c0f117207 */ /* 0x000fe40006800000 */
[----:B------:R-:W2:Y:S01]  /*250020*/  LDS.128 R28, [UR4+0x10] ;  /* 0x00001004ff1c7984 */ /* 0x000ea20008000c00 */
[----:B------:R-:W-:Y:S01]  /*250030*/  ISETP.NE.AND P5, PT, R11, 0x5, PT ;  /* 0x000000050b00780c */ /* 0x000fe20003fa5270 */
[----:B--2---:R-:W-:-:S04]  /*250040*/  IMAD.IADD R28, R15, 0x1, R28 ;  /* 0x000000010f1c7824 */ /* 0x004fc800078e021c */
[----:B------:R-:W-:Y:S01]  /*250050*/  IMAD.IADD R29, R29, 0x1, R28 ;  /* 0x000000011d1d7824 */ /* 0x000fe200078e021c */
[----:B------:R-:W-:Y:S02]  /*250060*/  SEL R17, R28, R17, !P5 ;  /* 0x000000111c117207 */ /* 0x000fe40006800000 */
[----:B------:R-:W-:Y:S01]  /*250070*/  ISETP.NE.AND P5, PT, R11, 0x6, PT ;  /* 0x000000060b00780c */ /* 0x000fe20003fa5270 */
[----:B------:R-:W-:-:S03]  /*250080*/  IMAD.IADD R30, R30, 0x1, R29 ;  /* 0x000000011e1e7824 */ /* 0x000fc600078e021d */
[----:B------:R-:W-:Y:S01]  /*250090*/  SEL R17, R29, R17, !P5 ;  /* 0x000000111d117207 */ /* 0x000fe20006800000 */
[----:B------:R-:W-:Y:S01]  /*2500a0*/  IMAD.IADD R15, R31, 0x1, R30 ;  /* 0x000000011f0f7824 */ /* 0x000fe200078e021e */
[----:B------:R-:W-:-:S04]  /*2500b0*/  ISETP.NE.AND P5, PT, R11, 0x7, PT ;  /* 0x000000070b00780c */ /* 0x000fc80003fa5270 */
[----:B------:R-:W-:Y:S02]  /*2500c0*/  SEL R17, R30, R17, !P5 ;  /* 0x000000111e117207 */ /* 0x000fe40006800000 */
[----:B------:R-:W2:Y:S01]  /*2500d0*/  LDS.128 R28, [UR4+0x20] ;  /* 0x00002004ff1c7984 */ /* 0x000ea20008000c00 */
[----:B------:R-:W-:-:S04]  /*2500e0*/  ISETP.NE.AND P5, PT, R11, 0x8, PT ;  /* 0x000000080b00780c */ /* 0x000fc80003fa5270 */
[----:B------:R-:W-:Y:S02]  /*2500f0*/  SEL R17, R15, R17, !P5 ;  /* 0x000000110f117207 */ /* 0x000fe40006800000 */
        /* <DEDUP_REMOVED lines=10> */
[----:B------:R-:W-:-:S03]  /*2501a0*/  ISETP.GE.U32.AND P5, PT, R21, 0x20, PT ;  /* 0x000000201500780c */ /* 0x000fc60003fa6070 */
[----:B------:R-:W-:-:S05]  /*2501b0*/  IMAD.IADD R11, R20, 0x1, R13 ;  /* 0x00000001140b7824 */ /* 0x000fca00078e020d */
[----:B------:R-:W-:Y:S02]  /*2501c0*/  SEL R46, R46, R11, !P5 ;  /* 0x0000000b2e2e7207 */ /* 0x000fe40006800000 */
[----:B------:R-:W-:-:S13]  /*2501d0*/  ISETP.GT.U32.AND P5, PT, R21, 0x1f, PT ;  /* 0x0000001f1500780c */ /* 0x000fda0003fa4070 */
[----:B------:R-:W-:Y:S05]  /*2501e0*/  @P5 BRA `(.L_x_2000) ;  /* 0x0000000800c85947 */ /* 0x000fea0003800000 */
[----:B------:R-:W2:Y:S01]  /*2501f0*/  LDC.64 R28, c[0x0][0x3a0] ;  /* 0x0000e800ff1c7b82 */ /* 0x000ea20000000a00 */
[----:B------:R-:W-:Y:S02]  /*250200*/  ISETP.NE.AND P5, PT, R21, RZ, PT ;  /* 0x000000ff1500720c */ /* 0x000fe40003fa5270 */
[----:B------:R-:W-:-:S11]  /*250210*/  LOP3.LUT R11, RZ, R21, RZ, 0x33, !PT ;  /* 0x00000015ff0b7212 */ /* 0x000fd600078e33ff */
[----:B------:R-:W-:Y:S01]  /*250220*/  @!P5 IMAD.MOV.U32 R30, RZ, RZ, 0x64 ;  /* 0x00000064ff1ed424 */ /* 0x000fe200078e00ff */
[----:B------:R-:W-:Y:S01]  /*250230*/  @!P5 STS [UR4+0x4c], R31 ;  /* 0x00004c1fff00d988 */ /* 0x000fe20008000804 */
[----:B--2---:R-:W-:-:S05]  /*250240*/  IMAD.WIDE R36, R26, 0x8, R28 ;  /* 0x000000081a247825 */ /* 0x004fca00078e021c */
[----:B------:R2:W-:Y:S01]  /*250250*/  @!P5 ST.E.64.STRONG.GPU desc[UR6][R36.64+0x100], R30 ;  /* 0x0001001e2400d985 */ /* 0x0005e2000c10fb06 */
[----:B------:R-:W-:Y:S05]  /*250260*/  NANOSLEEP 0x249 ;  /* 0x000002490000795d */ /* 0x000fea0003800000 */
[----:B--2---:R-:W-:-:S04]  /*250270*/  IMAD.IADD R30, R26, 0x1, R11 ;  /* 0x000000011a1e7824 */ /* 0x004fc800078e020b */
[----:B------:R-:W-:-:S05]  /*250280*/  IMAD.WIDE R28, R30, 0x8, R28 ;  /* 0x000000081e1c7825 */ /* 0x000fca00078e021c */
[----:B------:R-:W2:Y:S01]  /*250290*/  LD.E.64.STRONG.GPU R20, desc[UR6][R28.64+0x100] ;  /* 0x000100061c147980 */ /* 0x000ea2000c10fb00 */
[----:B------:R-:W-:Y:S01]  /*2502a0*/  UMOV UR5, 0xffffffff ;  /* 0xffffffff00057882 */ /* 0x000fe20000000000 */
[----:B--2---:R-:W-:Y:S02]  /*2502b0*/  ISETP.NE.AND P5, PT, R20, 0x63, PT ;  /* 0x000000631400780c */ /* 0x004fe40003fa5270 */
[----:B------:R-:W-:Y:S11]  /*2502c0*/  BRA.DIV UR5, `(.L_x_2001) ;  /* 0x0000257e05c87947 */ /* 0x000ff6000b800000 */
[----:B------:R-:W-:-:S13]  /*2502d0*/  VOTE.ANY P5, !P5 ;  /* 0x0000000000ff7806 */ /* 0x000fda00068a0100 */
.L_x_4203:
[----:B------:R-:W-:Y:S05]  /*2502e0*/  @!P5 BRA `(.L_x_2002) ;  /* 0x00000000007cd947 */ /* 0x000fea0003800000 */
[----:B------:R-:W-:-:S07]  /*2502f0*/  IMAD.MOV.U32 R38, RZ, RZ, 0x2f2 ;  /* 0x000002f2ff267424 */ /* 0x000fce00078e00ff */
.L_x_2004:
[----:B------:R-:W-:Y:S01]  /*250300*/  SHF.R.U32.HI R11, RZ, 0x1, R38 ;  /* 0x00000001ff0b7819 */ /* 0x000fe20000011626 */
[----:B------:R-:W-:-:S03]  /*250310*/  IMAD R26, R26, 0x41a7, RZ ;  /* 0x000041a71a1a7824 */ /* 0x000fc600078e02ff */
[----:B------:R-:W-:Y:S02]  /*250320*/  IADD3 R13, PT, PT, R38, 0x1, -R11 ;  /* 0x00000001260d7810 */ /* 0x000fe40007ffe80b */
[----:B------:R-:W-:Y:S02]  /*250330*/  LOP3.LUT R26, R26, 0x7fffffff, RZ, 0xc0, !PT ;  /* 0x7fffffff1a1a7812 */ /* 0x000fe400078ec0ff */
[----:B------:R-:W2:Y:S01]  /*250340*/  I2F.U32.RP R15, R13 ;  /* 0x0000000d000f7306 */ /* 0x000ea20000209000 */
[----:B------:R-:W-:-:S07]  /*250350*/  IMAD.MOV R17, RZ, RZ, -R13 ;  /* 0x000000ffff117224 */ /* 0x000fce00078e0a0d */
[----:B--2---:R-:W2:Y:S02]  /*250360*/  MUFU.RCP R15, R15 ;  /* 0x0000000f000f7308 */ /* 0x004ea40000001000 */
[----:B--2---:R-:W-:-:S06]  /*250370*/  VIADD R20, R15, 0xffffffe ;  /* 0x0ffffffe0f147836 */ /* 0x004fcc0000000000 */
[----:B------:R2:W3:Y:S02]  /*250380*/  F2I.FTZ.U32.TRUNC.NTZ R21, R20 ;  /* 0x0000001400157305 */ /* 0x0004e4000021f000 */
[----:B--2---:R-:W-:Y:S02]  /*250390*/  IMAD.MOV.U32 R20, RZ, RZ, RZ ;  /* 0x000000ffff147224 */ /* 0x004fe400078e00ff */
[----:B---3--:R-:W-:-:S04]  /*2503a0*/  IMAD R17, R17, R21, RZ ;  /* 0x0000001511117224 */ /* 0x008fc800078e02ff */
[----:B------:R-:W-:-:S06]  /*2503b0*/  IMAD.HI.U32 R21, R21, R17, R20 ;  /* 0x0000001115157227 */ /* 0x000fcc00078e0014 */
[----:B------:R-:W-:-:S04]  /*2503c0*/  IMAD.HI.U32 R21, R21, R26, RZ ;  /* 0x0000001a15157227 */ /* 0x000fc800078e00ff */
[----:B------:R-:W-:-:S04]  /*2503d0*/  IMAD.MOV R21, RZ, RZ, -R21 ;  /* 0x000000ffff157224 */ /* 0x000fc800078e0a15 */
[----:B------:R-:W-:-:S05]  /*2503e0*/  IMAD R38, R13, R21, R26 ;  /* 0x000000150d267224 */ /* 0x000fca00078e021a */
[----:B------:R-:W-:-:S13]  /*2503f0*/  ISETP.GE.U32.AND P5, PT, R38, R13, PT ;  /* 0x0000000d2600720c */ /* 0x000fda0003fa6070 */
[----:B------:R-:W-:-:S05]  /*250400*/  @P5 IMAD.IADD R38, R38, 0x1, -R13 ;  /* 0x0000000126265824 */ /* 0x000fca00078e0a0d */
[----:B------:R-:W-:-:S13]  /*250410*/  ISETP.GE.U32.AND P5, PT, R38, R13, PT ;  /* 0x0000000d2600720c */ /* 0x000fda0003fa6070 */
[----:B------:R-:W-:Y:S01]  /*250420*/  @P5 IMAD.IADD R38, R38, 0x1, -R13 ;  /* 0x0000000126265824 */ /* 0x000fe200078e0a0d */
[----:B------:R-:W-:-:S13]  /*250430*/  ISETP.NE.U32.AND P5, PT, R13, RZ, PT ;  /* 0x000000ff0d00720c */ /* 0x000fda0003fa5070 */
[----:B------:R-:W-:-:S05]  /*250440*/  @!P5 LOP3.LUT R38, RZ, R13, RZ, 0x33, !PT ;  /* 0x0000000dff26d212 */ /* 0x000fca00078e33ff */
[----:B------:R-:W-:-:S04]  /*250450*/  IMAD.IADD R38, R11, 0x1, R38 ;  /* 0x000000010b267824 */ /* 0x000fc800078e0226 */
[----:B------:R-:W-:Y:S05]  /*250460*/  NANOSLEEP R38 ;  /* 0x000000260000735d */ /* 0x000fea0003800000 */
[----:B------:R-:W2:Y:S01]  /*250470*/  LD.E.64.STRONG.GPU R20, desc[UR6][R28.64+0x100] ;  /* 0x000100061c147980 */ /* 0x000ea2000c10fb00 */
[----:B------:R-:W-:Y:S01]  /*250480*/  UMOV UR5, 0xffffffff ;  /* 0xffffffff00057882 */ /* 0x000fe20000000000 */
[----:B------:R-:W-:Y:S01]  /*250490*/  IMAD.MOV.U32 R38, RZ, RZ, R11 ;  /* 0x000000ffff267224 */ /* 0x000fe200078e000b */
[----:B--2---:R-:W-:Y:S01]  /*2504a0*/  ISETP.NE.AND P5, PT, R20, 0x63, PT ;  /* 0x000000631400780c */ /* 0x004fe20003fa5270 */
[----:B------:R-:W-:-:S12]  /*2504b0*/  BRA.DIV UR5, `(.L_x_2003) ;  /* 0x0000257e056c7947 */ /* 0x000fd8000b800000 */
[----:B------:R-:W-:-:S13]  /*2504c0*/  VOTE.ANY P5, !P5 ;  /* 0x0000000000ff7806 */ /* 0x000fda00068a0100 */
.L_x_4206:
[----:B------:R-:W-:Y:S05]  /*2504d0*/  @P5 BRA `(.L_x_2004) ;  /* 0xfffffffc00885947 */ /* 0x000fea000383ffff */
.L_x_2002:
[----:B------:R-:W-:Y:S01]  /*2504e0*/  UMOV UR5, 0xffffffff ;  /* 0xffffffff00057882 */ /* 0x000fe20000000000 */
[----:B------:R-:W-:Y:S02]  /*2504f0*/  ISETP.NE.AND P5, PT, R20, 0x65, PT ;  /* 0x000000651400780c */ /* 0x000fe40003fa5270 */
[----:B------:R-:W-:Y:S11]  /*250500*/  BRA.DIV UR5, `(.L_x_2005) ;  /* 0x0000257e05787947 */ /* 0x000ff6000b800000 */
[----:B------:R-:W2:Y:S01]  /*250510*/  S2R R47, SR_GEMASK ;  /* 0x00000000002f7919 */ /* 0x000ea20000003c00 */
[----:B------:R-:W-:Y:S01]  /*250520*/  VOTE.ANY R15, PT, !P5 ;  /* 0x00000000000f7806 */ /* 0x000fe200068e0100 */
[C---:B------:R-:W-:Y:S02]  /*250530*/  VIADD R40, R53.reuse, 0x2 ;  /* 0x0000000235287836 */ /* 0x040fe40000000000 */
[C---:B------:R-:W-:Y:S02]  /*250540*/  VIADD R39, R53.reuse, 0x4 ;  /* 0x0000000435277836 */ /* 0x040fe40000000000 */
[----:B------:R-:W-:Y:S01]  /*250550*/  VIADD R43, R53, 0x10 ;  /* 0x00000010352b7836 */ /* 0x000fe20000000000 */
[----:B--2---:R-:W-:-:S05]  /*250560*/  LOP3.LUT R15, R15, 0x80000000, R47, 0xec, !PT ;  /* 0x800000000f0f7812 */ /* 0x004fca00078eec2f */
[----:B------:R-:W-:-:S05]  /*250570*/  VIADD R28, R15, 0xffffffff ;  /* 0xffffffff0f1c7836 */ /* 0x000fca0000000000 */
[----:B------:R-:W-:-:S04]  /*250580*/  LOP3.LUT R28, R15, R28, RZ, 0xc, !PT ;  /* 0x0000001c0f1c7212 */ /* 0x000fc800078e0cff */
[----:B------:R2:W3:Y:S02]  /*250590*/  POPC R11, R28 ;  /* 0x0000001c000b7309 */ /* 0x0004e40000000000 */
[----:B--2---:R-:W2:Y:S01]  /*2505a0*/  LDC.64 R28, c[0x0][0x3a0] ;  /* 0x0000e800ff1c7b82 */ /* 0x004ea20000000a00 */
[----:B---3--:R-:W3:Y:S01]  /*2505b0*/  SHFL.DOWN PT, R17, R21, 0x1, R11 ;  /* 0x0820000015117989 */ /* 0x008ee200000e000b */
[----:B------:R-:W-:-:S04]  /*2505c0*/  ISETP.GE.AND P5, PT, R53, R11, PT ;  /* 0x0000000b3500720c */ /* 0x000fc80003fa6270 */
[----:B---3--:R-:W-:Y:S02]  /*2505d0*/  SEL R38, R17, RZ, !P5 ;  /* 0x000000ff11267207 */ /* 0x008fe40006800000 */
[----:B------:R-:W-:-:S03]  /*2505e0*/  ISETP.GT.AND P5, PT, R40, R11, PT ;  /* 0x0000000b2800720c */ /* 0x000fc60003fa4270 */
[----:B------:R-:W-:-:S05]  /*2505f0*/  IMAD.IADD R38, R38, 0x1, R21 ;  /* 0x0000000126267824 */ /* 0x000fca00078e0215 */
[----:B------:R-:W3:Y:S02]  /*250600*/  SHFL.DOWN PT, R17, R38, 0x2, R11 ;  /* 0x0840000026117989 */ /* 0x000ee400000e000b */
[----:B---3--:R-:W-:Y:S02]  /*250610*/  SEL R17, R17, RZ, !P5 ;  /* 0x000000ff11117207 */ /* 0x008fe40006800000 */
[----:B------:R-:W-:-:S03]  /*250620*/  ISETP.GT.AND P5, PT, R39, R11, PT ;  /* 0x0000000b2700720c */ /* 0x000fc60003fa4270 */
[----:B------:R-:W-:Y:S02]  /*250630*/  IMAD.IADD R44, R38, 0x1, R17 ;  /* 0x00000001262c7824 */ /* 0x000fe400078e0211 */
[----:B------:R-:W-:-:S03]  /*250640*/  VIADD R38, R53, 0x8 ;  /* 0x0000000835267836 */ /* 0x000fc60000000000 */
[----:B------:R-:W3:Y:S02]  /*250650*/  SHFL.DOWN PT, R17, R44, 0x4, R11 ;  /* 0x088000002c117989 */ /* 0x000ee400000e000b */
[----:B---3--:R-:W-:Y:S02]  /*250660*/  SEL R17, R17, RZ, !P5 ;  /* 0x000000ff11117207 */ /* 0x008fe40006800000 */
[----:B------:R-:W-:-:S03]  /*250670*/  ISETP.GT.AND P5, PT, R38, R11, PT ;  /* 0x0000000b2600720c */ /* 0x000fc60003fa4270 */
[----:B------:R-:W-:-:S05]  /*250680*/  IMAD.IADD R42, R44, 0x1, R17 ;  /* 0x000000012c2a7824 */ /* 0x000fca00078e0211 */
[----:B------:R-:W3:Y:S02]  /*250690*/  SHFL.DOWN PT, R17, R42, 0x8, R11 ;  /* 0x090000002a117989 */ /* 0x000ee400000e000b */
[----:B---3--:R-:W-:Y:S02]  /*2506a0*/  SEL R17, R17, RZ, !P5 ;  /* 0x000000ff11117207 */ /* 0x008fe40006800000 */
[----:B--2---:R-:W-:-:S03]  /*2506b0*/  IADD3 R41, P5, PT, R28, 0x100, RZ ;  /* 0x000001001c297810 */ /* 0x004fc60007fbe0ff */
[----:B------:R-:W-:Y:S02]  /*2506c0*/  IMAD.IADD R48, R42, 0x1, R17 ;  /* 0x000000012a307824 */ /* 0x000fe400078e0211 */
[----:B------:R-:W-:Y:S01]  /*2506d0*/  IMAD.X R44, RZ, RZ, R29, P5 ;  /* 0x000000ffff2c7224 */ /* 0x000fe200028e061d */
[----:B------:R-:W-:Y:S02]  /*2506e0*/  ISETP.GT.AND P5, PT, R43, R11, PT ;  /* 0x0000000b2b00720c */ /* 0x000fe40003fa4270 */
[----:B------:R-:W2:Y:S02]  /*2506f0*/  SHFL.DOWN PT, R17, R48, 0x10, R11 ;  /* 0x0a00000030117989 */ /* 0x000ea400000e000b */
[----:B--2---:R-:W-:Y:S02]  /*250700*/  SEL R17, R17, RZ, !P5 ;  /* 0x000000ff11117207 */ /* 0x004fe40006800000 */
[----:B------:R-:W-:-:S03]  /*250710*/  ISETP.NE.AND P5, PT, R20, 0x65, PT ;  /* 0x000000651400780c */ /* 0x000fc60003fa5270 */
[----:B------:R-:W-:-:S10]  /*250720*/  IMAD.IADD R42, R48, 0x1, R17 ;  /* 0x00000001302a7824 */ /* 0x000fd400078e0211 */
[----:B------:R-:W-:-:S13]  /*250730*/  VOTE.ALL P5, P5 ;  /* 0x0000000000ff7806 */ /* 0x000fda00028a0000 */
.L_x_4215:
[----:B------:R-:W-:Y:S05]  /*250740*/  @!P5 BRA `(.L_x_2006) ;  /* 0x00000004002cd947 */ /* 0x000fea0003800000 */
[----:B------:R-:W-:-:S07]  /*250750*/  IMAD.MOV.U32 R45, RZ, RZ, 0x2f2 ;  /* 0x000002f2ff2d7424 */ /* 0x000fce00078e00ff */
.L_x_2012:
[----:B------:R-:W-:Y:S02]  /*250760*/  IMAD.MOV.U32 R20, RZ, RZ, R41 ;  /* 0x000000ffff147224 */ /* 0x000fe400078e0029 */
[----:B------:R-:W-:Y:S02]  /*250770*/  IMAD.MOV.U32 R21, RZ, RZ, R44 ;  /* 0x000000ffff157224 */ /* 0x000fe400078e002c */
[----:B------:R-:W-:-:S05]  /*250780*/  IMAD.WIDE R28, R30, 0x8, R20 ;  /* 0x000000081e1c7825 */ /* 0x000fca00078e0214 */
[----:B------:R-:W2:Y:S01]  /*250790*/  LD.E.64.STRONG.GPU R20, desc[UR6][R28.64+-0x100] ;  /* 0xffff00061c147980 */ /* 0x000ea2000c10fb00 */
[----:B------:R-:W-:Y:S05]  /*2507a0*/  YIELD ;  /* 0x0000000000007946 */ /* 0x000fea0003800000 */
[----:B------:R-:W-:Y:S01]  /*2507b0*/  UMOV UR5, 0xffffffff ;  /* 0xffffffff00057882 */ /* 0x000fe20000000000 */
[----:B------:R-:W-:Y:S02]  /*2507c0*/  SHF.R.U32.HI R45, RZ, 0x1, R45 ;  /* 0x00000001ff2d7819 */ /* 0x000fe4000001162d */
[----:B--2---:R-:W-:Y:S01]  /*2507d0*/  ISETP.NE.AND P5, PT, R20, 0x63, PT ;  /* 0x000000631400780c */ /* 0x004fe20003fa5270 */
[----:B------:R-:W-:-:S12]  /*2507e0*/  BRA.DIV UR5, `(.L_x_2007) ;  /* 0x0000257e05c47947 */ /* 0x000fd8000b800000 */
[----:B------:R-:W-:-:S13]  /*2507f0*/  VOTE.ANY P5, !P5 ;  /* 0x0000000000ff7806 */ /* 0x000fda00068a0100 */
.L_x_4218:
[----:B------:R-:W-:Y:S05]  /*250800*/  @!P5 BRA `(.L_x_2008) ;  /* 0x00000000007cd947 */ /* 0x000fea0003800000 */
[----:B------:R-:W-:-:S07]  /*250810*/  IMAD.MOV.U32 R48, RZ, RZ, R45 ;  /* 0x000000ffff307224 */ /* 0x000fce00078e002d */
.L_x_2010:
        /* <DEDUP_REMOVED lines=29> */
.L_x_4221:
[----:B------:R-:W-:Y:S05]  /*2509f0*/  @P5 BRA `(.L_x_2010) ;  /* 0xfffffffc00885947 */ /* 0x000fea000383ffff */
.L_x_2008:
[----:B------:R-:W-:Y:S01]  /*250a00*/  UMOV UR5, 0xffffffff ;  /* 0xffffffff00057882 */ /* 0x000fe20000000000 */
[----:B------:R-:W-:Y:S02]  /*250a10*/  ISETP.NE.AND P5, PT, R20, 0x65, PT ;  /* 0x000000651400780c */ /* 0x000fe40003fa5270 */
[----:B------:R-:W-:Y:S11]  /*250a20*/  BRA.DIV UR5, `(.L_x_2011) ;  /* 0x0000257e05747947 */ /* 0x000ff6000b800000 */
[----:B------:R-:W-:Y:S01]  /*250a30*/  VOTE.ANY R15, PT, !P5 ;  /* 0x00000000000f7806 */ /* 0x000fe200068e0100 */
[----:B------:R-:W-:-:S03]  /*250a40*/  VIADD R30, R30, 0xffffffe0 ;  /* 0xffffffe01e1e7836 */ /* 0x000fc60000000000 */
[----:B------:R-:W-:-:S05]  /*250a50*/  LOP3.LUT R15, R15, 0x80000000, R47, 0xec, !PT ;  /* 0x800000000f0f7812 */ /* 0x000fca00078eec2f */
[----:B------:R-:W-:-:S05]  /*250a60*/  VIADD R28, R15, 0xffffffff ;  /* 0xffffffff0f1c7836 */ /* 0x000fca0000000000 */
[----:B------:R-:W-:-:S04]  /*250a70*/  LOP3.LUT R28, R15, R28, RZ, 0xc, !PT ;  /* 0x0000001c0f1c7212 */ /* 0x000fc800078e0cff */
[----:B------:R-:W2:Y:S02]  /*250a80*/  POPC R11, R28 ;  /* 0x0000001c000b7309 */ /* 0x000ea40000000000 */
[----:B--2---:R-:W2:Y:S01]  /*250a90*/  SHFL.DOWN PT, R17, R21, 0x1, R11 ;  /* 0x0820000015117989 */ /* 0x004ea200000e000b */
[----:B------:R-:W-:-:S04]  /*250aa0*/  ISETP.GE.AND P5, PT, R53, R11, PT ;  /* 0x0000000b3500720c */ /* 0x000fc80003fa6270 */
[----:B--2---:R-:W-:Y:S02]  /*250ab0*/  SEL R48, R17, RZ, !P5 ;  /* 0x000000ff11307207 */ /* 0x004fe40006800000 */
[----:B------:R-:W-:-:S03]  /*250ac0*/  ISETP.GT.AND P5, PT, R40, R11, PT ;  /* 0x0000000b2800720c */ /* 0x000fc60003fa4270 */
[----:B------:R-:W-:-:S05]  /*250ad0*/  IMAD.IADD R48, R48, 0x1, R21 ;  /* 0x0000000130307824 */ /* 0x000fca00078e0215 */
[----:B------:R-:W2:Y:S02]  /*250ae0*/  SHFL.DOWN PT, R17, R48, 0x2, R11 ;  /* 0x0840000030117989 */ /* 0x000ea400000e000b */
        /* <DEDUP_REMOVED lines=13> */
[----:B------:R-:W-:Y:S02]  /*250bc0*/  ISETP.NE.AND P5, PT, R20, 0x65, PT ;  /* 0x000000651400780c */ /* 0x000fe40003fa5270 */
[----:B------:R-:W-:-:S11]  /*250bd0*/  IADD3 R42, PT, PT, R21, R17, R42 ;  /* 0x00000011152a7210 */ /* 0x000fd60007ffe02a */
[----:B------:R-:W-:-:S13]  /*250be0*/  VOTE.ALL P5, P5 ;  /* 0x0000000000ff7806 */ /* 0x000fda00028a0000 */
.L_x_4230:
[----:B------:R-:W-:Y:S05]  /*250bf0*/  @P5 BRA `(.L_x_2012) ;  /* 0xfffffff800d85947 */ /* 0x000fea000383ffff */
.L_x_2006:
[----:B------:R-:W2:Y:S02]  /*250c00*/  S2R R11, SR_TID.X ;  /* 0x00000000000b7919 */ /* 0x000ea40000002100 */
[----:B--2---:R-:W-:-:S13]  /*250c10*/  ISETP.NE.AND P5, PT, R11, RZ, PT ;  /* 0x000000ff0b00720c */ /* 0x004fda0003fa5270 */
[----:B------:R-:W2:Y:S01]  /*250c20*/  @!P5 S2R R20, SR_CgaCtaId ;  /* 0x000000000014d919 */ /* 0x000ea20000008800 */
[----:B------:R-:W-:Y:S01]  /*250c30*/  @!P5 MOV R11, 0x400 ;  /* 0x00000400000bd802 */ /* 0x000fe20000000f00 */
[----:B------:R-:W-:Y:S02]  /*250c40*/  @!P5 IMAD.IADD R31, R31, 0x1, R42 ;  /* 0x000000011f1fd824 */ /* 0x000fe400078e022a */
[----:B------:R-:W-:-:S05]  /*250c50*/  @!P5 IMAD.MOV.U32 R30, RZ, RZ, 0x65 ;  /* 0x00000065ff1ed424 */ /* 0x000fca00078e00ff */
[----:B------:R3:W-:Y:S01]  /*250c60*/  @!P5 ST.E.64.STRONG.GPU desc[UR6][R36.64+0x100], R30 ;  /* 0x0001001e2400d985 */ /* 0x0007e2000c10fb06 */
[----:B--2---:R-:W-:-:S05]  /*250c70*/  @!P5 LEA R20, R20, R11, 0x18 ;  /* 0x0000000b1414d211 */ /* 0x004fca00078ec0ff */
[----:B------:R3:W-:Y:S04]  /*250c80*/  @!P5 STS [R20+0x48], R31 ;  /* 0x0000481f1400d388 */ /* 0x0007e80000000800 */
[----:B------:R3:W-:Y:S01]  /*250c90*/  @!P5 STS [R20+0x44], R42 ;  /* 0x0000442a1400d388 */ /* 0x0007e20000000800 */
[----:B------:R-:W-:-:S13]  /*250ca0*/  ISETP.NE.AND P5, PT, R53, RZ, PT ;  /* 0x000000ff3500720c */ /* 0x000fda0003fa5270 */
[----:B------:R-:W2:Y:S01]  /*250cb0*/  @!P5 S2R R26, SR_CgaCtaId ;  /* 0x00000000001ad919 */ /* 0x000ea20000008800 */
[----:B------:R-:W-:-:S04]  /*250cc0*/  @!P5 MOV R11, 0x400 ;  /* 0x00000400000bd802 */ /* 0x000fc80000000f00 */
[----:B--2---:R-:W-:Y:S01]  /*250cd0*/  @!P5 LEA R13, R26, R11, 0x18 ;  /* 0x0000000b1a0dd211 */ /* 0x004fe200078ec0ff */
[----:B------:R-:W-:Y:S02]  /*250ce0*/  IMAD.MOV.U32 R11, RZ, RZ, R46 ;  /* 0x000000ffff0b7224 */ /* 0x000fe400078e002e */
[----:B------:R-:W-:Y:S02]  /*250cf0*/  @!P5 IMAD.MOV.U32 R11, RZ, RZ, R42 ;  /* 0x000000ffff0bd224 */ /* 0x000fe400078e002a */
[----:B------:R3:W-:Y:S05]  /*250d00*/  @!P5 STS [R13+0x3c], R42 ;  /* 0x00003c2a0d00d388 */ /* 0x0007ea0000000800 */
.L_x_2000:
[----:B------:R-:W-:Y:S05]  /*250d10*/  WARPSYNC.ALL ;  /* 0x0000000000007948 */ /* 0x000fea0003800000 */
[----:B------:R-:W2:Y:S08]  /*250d20*/  S2UR UR5, SR_CgaCtaId ;  /* 0x00000000000579c3 */ /* 0x000eb00000008800 */
[----:B------:R-:W-:Y:S06]  /*250d30*/  BAR.SYNC.DEFER_BLOCKING 0x0 ;  /* 0x0000000000007b1d */ /* 0x000fec0000010000 */
[----:B------:R-:W-:Y:S01]  /*250d40*/  UMOV UR4, 0x400 ;  /* 0x0000040000047882 */ /* 0x000fe20000000000 */
[----:B------:R-:W4:Y:S01]  /*250d50*/  S2R R15, SR_TID.X ;  /* 0x00000000000f7919 */ /* 0x000f220000002100 */
[----:B--2---:R-:W-:-:S09]  /*250d60*/  ULEA UR4, UR5, UR4, 0x18 ;  /* 0x0000000405047291 */ /* 0x004fd2000f8ec0ff */
[----:B---3--:R-:W2:Y:S04]  /*250d70*/  LDS R13, [UR4+0x3c] ;  /* 0x00003c04ff0d7984 */ /* 0x008ea80008000800 */
[----:B------:R-:W-:Y:S01]  /*250d80*/  LDS R20, [UR4+0x44] ;  /* 0x00004404ff147984 */ /* 0x000fe20008000800 */
[----:B----4-:R-:W-:-:S04]  /*250d90*/  ISETP.NE.AND P5, PT, R15, RZ, PT ;  /* 0x000000ff0f00720c */ /* 0x010fc80003fa5270 */
[----:B--2---:R-:W-:Y:S02]  /*250da0*/  SEL R26, R13, RZ, P5 ;  /* 0x000000ff0d1a7207 */ /* 0x004fe40002800000 */
[----:B------:R-:W2:Y:S03]  /*250db0*/  LDS R13, [UR4+0x4c] ;  /* 0x00004c04ff0d7984 */ /* 0x000ea60008000800 */
[----:B------:R-:W-:-:S04]  /*250dc0*/  IMAD.IADD R26, R26, 0x1, R11 ;  /* 0x000000011a1a7824 */ /* 0x000fc800078e020b */
[--C-:B------:R-:W-:Y:S02]  /*250dd0*/  IMAD.IADD R27, R27, 0x1, R26.reuse ;  /* 0x000000011b1b7824 */ /* 0x100fe400078e021a */
[--C-:B------:R-:W-:Y:S02]  /*250de0*/  IMAD.IADD R11, R9, 0x1, R26.reuse ;  /* 0x00000001090b7824 */ /* 0x100fe400078e021a */
[--C-:B------:R-:W-:Y:S02]  /*250df0*/  IMAD.IADD R9, R7, 0x1, R26.reuse ;  /* 0x0000000107097824 */ /* 0x100fe400078e021a */
[----:B------:R-:W-:Y:S02]  /*250e00*/  VIADD R17, R26, 0x1 ;  /* 0x000000011a117836 */ /* 0x000fe40000000000 */
[----:B------:R-:W-:Y:S02]  /*250e10*/  VIADD R7, R27, 0x1 ;  /* 0x000000011b077836 */ /* 0x000fe40000000000 */
        /* <DEDUP_REMOVED lines=8> */
[--C-:B------:R-:W-:Y:S02]  /*250ea0*/  IMAD.IADD R3, R3, 0x1, R26.reuse ;  /* 0x0000000103037824 */ /* 0x100fe400078e021a */
[----:B------:R-:W-:Y:S02]  /*250eb0*/  @!P0 IMAD.MOV R17, RZ, RZ, R26 ;  /* 0x000000ffff118224 */ /* 0x000fe400078e021a */
[----:B------:R-:W-:Y:S01]  /*250ec0*/  @!P1 IMAD.MOV R7, RZ, RZ, R27 ;  /* 0x000000ffff079224 */ /* 0x000fe200078e021b */
[----:B--2---:R-:W-:-:S13]  /*250ed0*/  ISETP.GT.AND P5, PT, R13, 0x180, PT ;  /* 0x000001800d00780c */ /* 0x004fda0003fa4270 */
        /* <DEDUP_REMOVED lines=9> */
.L_x_2016:
[----:B------:R-:W2:Y:S01]  /*250f70*/  LDL.LU R15, [R1+0x9dc] ;  /* 0x0009dc00010f7983 */ /* 0x000ea20000300800 */
[----:B------:R-:W3:Y:S01]  /*250f80*/  LDCU.64 UR8, c[0x0][0x390] ;  /* 0x00007200ff0877ac */ /* 0x000ee20008000a00 */
[----:B-----5:R-:W-:-:S04]  /*250f90*/  IADD3 R13, P0, PT, R26, R20, RZ ;  /* 0x000000141a0d7210 */ /* 0x020fc80007f1e0ff */
[----:B------:R-:W-:Y:S02]  /*250fa0*/  LEA.HI.X.SX32 R26, R26, R21, 0x1, P0 ;  /* 0x000000151a1a7211 */ /* 0x000fe400000f0eff */
[----:B---3--:R-:W-:-:S04]  /*250fb0*/  LEA R20, P0, R13, UR8, 0x2 ;  /* 0x000000080d147c11 */ /* 0x008fc8000f8010ff */
[----:B------:R-:W-:-:S05]  /*250fc0*/  LEA.HI.X R21, R13, UR9, R26, 0x2, P0 ;  /* 0x000000090d157c11 */ /* 0x000fca00080f141a */
[----:B--2---:R3:W-:Y:S04]  /*250fd0*/  STG.E desc[UR6][R20.64], R15 ;  /* 0x0000000f14007986 */ /* 0x0047e8000c101906 */
.L_x_2015:
[----:B--2---:R-:W-:Y:S05]  /*250fe0*/  BSYNC.RECONVERGENT B0 ;  /* 0x0000000000007941 */ /* 0x004fea0003800200 */
.L_x_2014:
        /* <DEDUP_REMOVED lines=8> */
.L_x_2019:
[----:B------:R-:W2:Y:S01]  /*251070*/  LDL.LU R15, [R1+0x9d4] ;  /* 0x0009d400010f7983 */ /* 0x000ea20000300800 */
[----:B------:R-:W3:Y:S01]  /*251080*/  LDCU.64 UR8, c[0x0][0x390] ;  /* 0x00007200ff0877ac */ /* 0x000ee20008000a00 */
[----:B-----5:R-:W-:-:S04]  /*251090*/  IADD3 R13, P0, PT, R17, R20, RZ ;  /* 0x00000014110d7210 */ /* 0x020fc80007f1e0ff */
[----:B------:R-:W-:Y:S02]  /*2510a0*/  LEA.HI.X.SX32 R26, R17, R21, 0x1, P0 ;  /* 0x00000015111a7211 */ /* 0x000fe400000f0eff */
[----:B---3--:R-:W-:-:S04]  /*2510b0*/  LEA R20, P0, R13, UR8, 0x2 ;  /* 0x000000080d147c11 */ /* 0x008fc8000f8010ff */
[----:B------:R-:W-:-:S05]  /*2510c0*/  LEA.HI.X R21, R13, UR9, R26, 0x2, P0 ;  /* 0x000000090d157c11 */ /* 0x000fca00080f141a */
[----:B--2---:R2:W-:Y:S04]  /*2510d0*/  STG.E desc[UR6][R20.64], R15 ;  /* 0x0000000f14007986 */ /* 0x0045e8000c101906 */
.L_x_2018:
[----:B------:R-:W-:Y:S05]  /*2510e0*/  BSYNC.RECONVERGENT B0 ;  /* 0x0000000000007941 */ /* 0x000fea0003800200 */
.L_x_2017:
[----:B------:R-:W-:Y:S01]  /*2510f0*/  LOP3.LUT P0, RZ, R0, 0x8, RZ, 0xc0, !PT ;  /* 0x0000000800ff7812 */ /* 0x000fe2000780c0ff */
[----:B------:R-:W-:-:S12]  /*251100*/  BSSY.RECONVERGENT B0, `(.L_x_2020) ;  /* 0x000000e000007945 */ /* 0x000fd80003800200 */
[----:B------:R-:W-:Y:S05]  /*251110*/  @!P0 BRA `(.L_x_2021) ;  /* 0x0000000000308947 */ /* 0x000fea0003800000 */
[----:B------:R-:W-:Y:S01]  /*251120*/  UISETP.NE.AND UP0, UPT, UR4, URZ, UPT ;  /* 0x000000ff0400728c */ /* 0x000fe2000bf05270 */
[----:B--23--:R-:W-:-:S08]  /*251130*/  CS2R R20, SRZ ;  /* 0x0000000000147805 */ /* 0x00cfd0000001ff00 */
[----:B------:R-:W-:Y:S05]  /*251140*/  BRA.U UP0, `(.L_x_2022) ;  /* 0x0000000100087547 */ /* 0x000fea000b800000 */
[----:B------:R-:W2:Y:S02]  /*251150*/  LDC.64 R20, c[0x0][0x3e8] ;  /* 0x0000fa00ff147b82 */ /* 0x000ea40000000a00 */
[----:B--2---:R-:W5:Y:S02]  /*251160*/  LDG.E.64 R20, desc[UR6][R20.64] ;  /* 0x0000000614147981 */ /* 0x004f64000c1e1b00 */
.L_x_2022:
[----:B------:R-:W2:Y:S01]  /*251170*/  LDL.LU R15, [R1+0x9cc] ;  /* 0x0009cc00010f7983 */ /* 0x000ea20000300800 */
[----:B------:R-:W3:Y:S01]  /*251180*/  LDCU.64 UR8, c[0x0][0x390] ;  /* 0x00007200ff0877ac */ /* 0x000ee20008000a00 */
[----:B-----5:R-:W-:-:S04]  /*251190*/  IADD3 R13, P0, PT, R32, R20, RZ ;  /* 0x00000014200d7210 */ /* 0x020fc80007f1e0ff */
[----:B------:R-:W-:Y:S02]  /*2511a0*/  LEA.HI.X.SX32 R32, R32, R21, 0x1, P0 ;  /* 0x0000001520207211 */ /* 0x000fe400000f0eff */
[----:B---3--:R-:W-:-:S04]  /*2511b0*/  LEA R20, P0, R13, UR8, 0x2 ;  /* 0x000000080d147c11 */ /* 0x008fc8000f8010ff */
[----:B------:R-:W-:-:S05]  /*2511c0*/  LEA.HI.X R21, R13, UR9, R32, 0x2, P0 ;  /* 0x000000090d157c11 */ /* 0x000fca00080f1420 */
[----:B--2---:R4:W-:Y:S04]  /*2511d0*/  STG.E desc[UR6][R20.64], R15 ;  /* 0x0000000f14007986 */ /* 0x0049e8000c101906 */
.L_x_2021:
[----:B------:R-:W-:Y:S05]  /*2511e0*/  BSYNC.RECONVERGENT B0 ;  /* 0x0000000000007941 */ /* 0x000fea0003800200 */
.L_x_2020:
        /* <DEDUP_REMOVED lines=8> */
.L_x_2025:
[----:B------:R-:W2:Y:S01]  /*251270*/  LDL.LU R15, [R1+0x9c8] ;  /* 0x0009c800010f7983 */ /* 0x000ea20000300800 */
[----:B------:R-:W3:Y:S01]  /*251280*/  LDCU.64 UR8, c[0x0][0x390] ;  /* 0x00007200ff0877ac */ /* 0x000ee20008000a00 */
[----:B-----5:R-:W-:-:S04]  /*251290*/  IADD3 R13, P0, PT, R35, R20, RZ ;  /* 0x00000014230d7210 */ /* 0x020fc80007f1e0ff */
[----:B------:R-:W-:Y:S02]  /*2512a0*/  LEA.HI.X.SX32 R26, R35, R21, 0x1, P0 ;  /* 0x00000015231a7211 */ /* 0x000fe400000f0eff */
[----:B---3--:R-:W-:-:S04]  /*2512b0*/  LEA R20, P0, R13, UR8, 0x2 ;  /* 0x000000080d147c11 */ /* 0x008fc8000f8010ff */
[----:B------:R-:W-:-:S05]  /*2512c0*/  LEA.HI.X R21, R13, UR9, R26, 0x2, P0 ;  /* 0x000000090d157c11 */ /* 0x000fca00080f141a */
[----:B--2---:R2:W-:Y:S04]  /*2512d0*/  STG.E desc[UR6][R20.64], R15 ;  /* 0x0000000f14007986 */ /* 0x0045e8000c101906 */
.L_x_2024:
[----:B------:R-:W-:Y:S05]  /*2512e0*/  BSYNC.RECONVERGENT B0 ;  /* 0x0000000000007941 */ /* 0x000fea0003800200 */
.L_x_2023:
        /* <DEDUP_REMOVED lines=8> */
.L_x_2028:
[----:B------:R-:W2:Y:S01]  /*251370*/  LDCU.64 UR8, c[0x0][0x390] ;  /* 0x00007200ff0877ac */ /* 0x000ea20008000a00 */
[----:B-----5:R-:W-:-:S04]  /*251380*/  IADD3 R13, P0, PT, R34, R20, RZ ;  /* 0x00000014220d7210 */ /* 0x020fc80007f1e0ff */
[----:B------:R-:W-:Y:S02]  /*251390*/  LEA.HI.X.SX32 R34, R34, R21, 0x1, P0 ;  /* 0x0000001522227211 */ /* 0x000fe400000f0eff */
[----:B--2---:R-:W-:-:S04]  /*2513a0*/  LEA R20, P0, R13, UR8, 0x2 ;  /* 0x000000080d147c11 */ /* 0x004fc8000f8010ff */
[----:B------:R-:W-:-:S05]  /*2513b0*/  LEA.HI.X R21, R13, UR9, R34, 0x2, P0 ;  /* 0x000000090d157c11 */ /* 0x000fca00080f1422 */
[----:B------:R2:W-:Y:S04]  /*2513c0*/  STG.E desc[UR6][R20.64], R24 ;  /* 0x0000001814007986 */ /* 0x0005e8000c101906 */
.L_x_2027:
[----:B------:R-:W-:Y:S05]  /*2513d0*/  BSYNC.RECONVERGENT B0 ;  /* 0x0000000000007941 */ /* 0x000fea0003800200 */
.L_x_2026:
        /* <DEDUP_REMOVED lines=8> */
.L_x_2031:
[----:B------:R-:W2:Y:S01]  /*251460*/  LDCU.64 UR8, c[0x0][0x390] ;  /* 0x00007200ff0877ac */ /* 0x000ea20008000a00 */
[----:B-----5:R-:W-:-:S04]  /*251470*/  IADD3 R13, P0, PT, R33, R20, RZ ;  /* 0x00000014210d7210 */ /* 0x020fc80007f1e0ff */
[----:B------:R-:W-:Y:S02]  /*251480*/  LEA.HI.X.SX32 R24, R33, R21, 0x1, P0 ;  /* 0x0000001521187211 */ /* 0x000fe400000f0eff */
[----:B--2---:R-:W-:-:S04]  /*251490*/  LEA R20, P0, R13, UR8, 0x2 ;  /* 0x000000080d147c11 */ /* 0x004fc8000f8010ff */
[----:B------:R-:W-:-:S05]  /*2514a0*/  LEA.HI.X R21, R13, UR9, R24, 0x2, P0 ;  /* 0x000000090d157c11 */ /* 0x000fca00080f1418 */
[----:B------:R2:W-:Y:S04]  /*2514b0*/  STG.E desc[UR6][R20.64], R22 ;  /* 0x0000001614007986 */ /* 0x0005e8000c101906 */
.L_x_2030:
[----:B------:R-:W-:Y:S05]  /*2514c0*/  BSYNC.RECONVERGENT B0 ;  /* 0x0000000000007941 */ /* 0x000fea0003800200 */
.L_x_2029:
[----:B------:R-:W-:Y:S04]  /*2514d0*/  BSSY.RECONVERGENT B0, `(.L_x_2032) ;  /* 0x000000d000007945 */ /* 0x000fe80003800200 */
[----:B------:R-:W-:Y:S05]  /*2514e0*/  @!P1 BRA `(.L_x_2033) ;  /* 0x00000000002c9947 */ /* 0x000fea0003800000 */
[----:B------:R-:W-:Y:S01]  /*2514f0*/  UISETP.NE.AND UP0, UPT, UR4, URZ, UPT ;  /* 0x000000ff0400728c */ /* 0x000fe2000bf05270 */
[----:B--234-:R-:W-:-:S08]  /*251500*/  CS2R R20, SRZ ;  /* 0x0000000000147805 */ /* 0x01cfd0000001ff00 */
[----:B------:R-:W-:Y:S05]  /*251510*/  BRA.U UP0, `(.L_x_2034) ;  /* 0x0000000100087547 */ /* 0x000fea000b800000 */
[----:B------:R-:W2:Y:S02]  /*251520*/  LDC.64 R20, c[0x0][0x3e8] ;  /* 0x0000fa00ff147b82 */ /* 0x000ea40000000a00 */
[----:B--2---:R-:W5:Y:S02]  /*251530*/  LDG.E.64 R20, desc[UR6][R20.64] ;  /* 0x0000000614147981 */ /* 0x004f64000c1e1b00 */
.L_x_2034:
[----:B------:R-:W2:Y:S01]  /*251540*/  LDCU.64 UR8, c[0x0][0x390] ;  /* 0x00007200ff0877ac */ /* 0x000ea20008000a00 */
[----:B-----5:R-:W-:-:S04]  /*251550*/  IADD3 R13, P0, PT, R27, R20, RZ ;  /* 0x000000141b0d7210 */ /* 0x020fc80007f1e0ff */
[----:B------:R-:W-:Y:S02]  /*251560*/  LEA.HI.X.SX32 R22, R27, R21, 0x1, P0 ;  /* 0x000000151b167211 */ /* 0x000fe400000f0eff */
[----:B--2---:R-:W-:-:S04]  /*251570*/  LEA R20, P0, R13, UR8, 0x2 ;  /* 0x000000080d147c11 */ /* 0x004fc8000f8010ff */
[----:B------:R-:W-:-:S05]  /*251580*/  LEA.HI.X R21, R13, UR9, R22, 0x2, P0 ;  /* 0x000000090d157c11 */ /* 0x000fca00080f1416 */
[----:B------:R2:W-:Y:S04]  /*251590*/  STG.E desc[UR6][R20.64], R18 ;  /* 0x0000001214007986 */ /* 0x0005e8000c101906 */
.L_x_2033:
[----:B------:R-:W-:Y:S05]  /*2515a0*/  BSYNC.RECONVERGENT B0 ;  /* 0x0000000000007941 */ /* 0x000fea0003800200 */
.L_x_2032:
        /* <DEDUP_REMOVED lines=8> */
.L_x_2037:
[----:B------:R-:W2:Y:S01]  /*251630*/  LDCU.64 UR8, c[0x0][0x390] ;  /* 0x00007200ff0877ac */ /* 0x000ea20008000a00 */
[----:B-----5:R-:W-:-:S04]  /*251640*/  IADD3 R13, P0, PT, R7, R20, RZ ;  /* 0x00000014070d7210 */ /* 0x020fc80007f1e0ff */
[----:B------:R-:W-:Y:S02]  /*251650*/  LEA.HI.X.SX32 R18, R7, R21, 0x1, P0 ;  /* 0x0000001507127211 */ /* 0x000fe400000f0eff */
[----:B--2---:R-:W-:-:S04]  /*251660*/  LEA R20, P0, R13, UR8, 0x2 ;  /* 0x000000080d147c11 */ /* 0x004fc8000f8010ff */
[----:B------:R-:W-:-:S05]  /*251670*/  LEA.HI.X R21, R13, UR9, R18, 0x2, P0 ;  /* 0x000000090d157c11 */ /* 0x000fca00080f1412 */
[----:B------:R2:W-:Y:S04]  /*251680*/  STG.E desc[UR6][R20.64], R16 ;  /* 0x0000001014007986 */ /* 0x0005e8000c101906 */
.L_x_2036:
[----:B------:R-:W-:Y:S05]  /*251690*/  BSYNC.RECONVERGENT B0 ;  /* 0x0000000000007941 */ /* 0x000fea0003800200 */
.L_x_2035:
        /* <DEDUP_REMOVED lines=9> */
.L_x_2040:
[----:B-----5:R-:W-:-:S04]  /*251730*/  IADD3 R7, P0, PT, R25, R16, RZ ;  /* 0x0000001019077210 */ /* 0x020fc80007f1e0ff */
[----:B------:R-:W-:Y:S02]  /*251740*/  LEA.HI.X.SX32 R18, R25, R17, 0x1, P0 ;  /* 0x0000001119127211 */ /* 0x000fe400000f0eff */
[----:B--2---:R-:W-:-:S04]  /*251750*/  LEA R16, P0, R7, UR8, 0x2 ;  /* 0x0000000807107c11 */ /* 0x004fc8000f8010ff */
[----:B------:R-:W-:-:S05]  /*251760*/  LEA.HI.X R17, R7, UR9, R18, 0x2, P0 ;  /* 0x0000000907117c11 */ /* 0x000fca00080f1412 */
[----:B------:R2:W-:Y:S04]  /*251770*/  STG.E desc[UR6][R16.64], R14 ;  /* 0x0000000e10007986 */ /* 0x0005e8000c101906 */
.L_x_2039:
[----:B------:R-:W-:Y:S05]  /*251780*/  BSYNC.RECONVERGENT B0 ;  /* 0x0000000000007941 */ /* 0x000fea0003800200 */
.L_x_2038:
[----:B------:R-:W-:Y:S01]  /*251790*/  LOP3.LUT P0, RZ, R0, 0x10, RZ, 0xc0, !PT ;  /* 0x0000001000ff7812 */ /* 0x000fe2000780c0ff */
[----:B------:R-:W-:-:S12]  /*2517a0*/  BSSY.RECONVERGENT B0, `(.L_x_2041) ;  /* 0x000000d000007945 */ /* 0x000fd80003800200 */
[----:B------:R-:W-:Y:S05]  /*2517b0*/  @!P0 BRA `(.L_x_2042) ;  /* 0x00000000002c8947 */ /* 0x000fea0003800000 */
[----:B------:R-:W-:Y:S01]  /*2517c0*/  UISETP.NE.AND UP0, UPT, UR4, URZ, UPT ;  /* 0x000000ff0400728c */ /* 0x000fe2000bf05270 */
[----:B--234-:R-:W-:Y:S01]  /*2517d0*/  CS2R R14, SRZ ;  /* 0x00000000000e7805 */ /* 0x01cfe2000001ff00 */
[----:B------:R-:W2:Y:S07]  /*2517e0*/  LDCU.64 UR8, c[0x0][0x390] ;  /* 0x00007200ff0877ac */ /* 0x000eae0008000a00 */
[----:B------:R-:W-:Y:S05]  /*2517f0*/  BRA.U UP0, `(.L_x_2043) ;  /* 0x0000000100087547 */ /* 0x000fea000b800000 */
[----:B------:R-:W3:Y:S02]  /*251800*/  LDC.64 R14, c[0x0][0x3e8] ;  /* 0x0000fa00ff0e7b82 */ /* 0x000ee40000000a00 */
[----:B---3--:R-:W5:Y:S02]  /*251810*/  LDG.E.64 R14, desc[UR6][R14.64] ;  /* 0x000000060e0e7981 */ /* 0x008f64000c1e1b00 */
.L_x_2043:
[----:B-----5:R-:W-:-:S04]  /*251820*/  IADD3 R7, P0, PT, R23, R14, RZ ;  /* 0x0000000e17077210 */ /* 0x020fc80007f1e0ff */
[----:B------:R-:W-:Y:S02]  /*251830*/  LEA.HI.X.SX32 R16, R23, R15, 0x1, P0 ;  /* 0x0000000f17107211 */ /* 0x000fe400000f0eff */
[----:B--2---:R-:W-:-:S04]  /*251840*/  LEA R14, P0, R7, UR8, 0x2 ;  /* 0x00000008070e7c11 */ /* 0x004fc8000f8010ff */
[----:B------:R-:W-:-:S05]  /*251850*/  LEA.HI.X R15, R7, UR9, R16, 0x2, P0 ;  /* 0x00000009070f7c11 */ /* 0x000fca00080f1410 */
[----:B------:R2:W-:Y:S04]  /*251860*/  STG.E desc[UR6][R14.64], R12 ;  /* 0x0000000c0e007986 */ /* 0x0005e8000c101906 */
.L_x_2042:
[----:B------:R-:W-:Y:S05]  /*251870*/  BSYNC.RECONVERGENT B0 ;  /* 0x0000000000007941 */ /* 0x000fea0003800200 */
.L_x_2041:
        /* <DEDUP_REMOVED lines=9> */
.L_x_2046:
[----:B-----5:R-:W-:-:S04]  /*251910*/  IADD3 R7, P0, PT, R19, R12, RZ ;  /* 0x0000000c13077210 */ /* 0x020fc80007f1e0ff */
[----:B------:R-:W-:Y:S02]  /*251920*/  LEA.HI.X.SX32 R14, R19, R13, 0x1, P0 ;  /* 0x0000000d130e7211 */ /* 0x000fe400000f0eff */
[----:B--2---:R-:W-:-:S04]  /*251930*/  LEA R12, P0, R7, UR8, 0x2 ;  /* 0x00000008070c7c11 */ /* 0x004fc8000f8010ff */
[----:B------:R-:W-:-:S05]  /*251940*/  LEA.HI.X R13, R7, UR9, R14, 0x2, P0 ;  /* 0x00000009070d7c11 */ /* 0x000fca00080f140e */
[----:B------:R2:W-:Y:S04]  /*251950*/  STG.E desc[UR6][R12.64], R10 ;  /* 0x0000000a0c007986 */ /* 0x0005e8000c101906 */
.L_x_2045:
[----:B------:R-:W-:Y:S05]  /*251960*/  BSYNC.RECONVERGENT B0 ;  /* 0x0000000000007941 */ /* 0x000fea0003800200 */
.L_x_2044:
        /* <DEDUP_REMOVED lines=9> */
.L_x_2049:
[----:B-----5:R-:W-:-:S04]  /*251a00*/  IADD3 R0, P0, PT, R11, R12, RZ ;  /* 0x0000000c0b007210 */ /* 0x020fc80007f1e0ff */
[----:B------:R-:W-:Y:S02]  /*251a10*/  LEA.HI.X.SX32 R11, R11, R13, 0x1, P0 ;  /* 0x0000000d0b0b7211 */ /* 0x000fe400000f0eff */
[----:B--2---:R-:W-:-:S04]  /*251a20*/  LEA R10, P0, R0, UR8, 0x2 ;  /* 0x00000008000a7c11 */ /* 0x004fc8000f8010ff */
[----:B------:R-:W-:-:S05]  /*251a30*/  LEA.HI.X R11, R0, UR9, R11, 0x2, P0 ;  /* 0x00000009000b7c11 */ /* 0x000fca00080f140b */
[----:B------:R2:W-:Y:S04]  /*251a40*/  STG.E desc[UR6][R10.64], R8 ;  /* 0x000000080a007986 */ /* 0x0005e8000c101906 */
.L_x_2048:
[----:B------:R-:W-:Y:S05]  /*251a50*/  BSYNC.RECONVERGENT B0 ;  /* 0x0000000000007941 */ /* 0x000fea0003800200 */
.L_x_2047:
        /* <DEDUP_REMOVED lines=8> */
.L_x_2052:
[----:B-----5:R-:W-:-:S04]  /*251ae0*/  IADD3 R0, P0, PT, R9, R10, RZ ;  /* 0x0000000a09007210 */ /* 0x020fc80007f1e0ff */
[----:B------:R-:W-:Y:S02]  /*251af0*/  LEA.HI.X.SX32 R9, R9, R11, 0x1, P0 ;  /* 0x0000000b09097211 */ /* 0x000fe400000f0eff */
[----:B--2---:R-:W-:-:S04]  /*251b00*/  LEA R8, P0, R0, UR8, 0x2 ;  /* 0x0000000800087c11 */ /* 0x004fc8000f8010ff */
[----:B------:R-:W-:-:S05]  /*251b10*/  LEA.HI.X R9, R0, UR9, R9, 0x2, P0 ;  /* 0x0000000900097c11 */ /* 0x000fca00080f1409 */
[----:B------:R2:W-:Y:S04]  /*251b20*/  STG.E desc[UR6][R8.64], R6 ;  /* 0x0000000608007986 */ /* 0x0005e8000c101906 */
.L_x_2051:
[----:B------:R-:W-:Y:S05]  /*251b30*/  BSYNC.RECONVERGENT B0 ;  /* 0x0000000000007941 */ /* 0x000fea0003800200 */
.L_x_2050:
        /* <DEDUP_REMOVED lines=8> */
.L_x_2055:
[----:B-----5:R-:W-:-:S04]  /*251bc0*/  IADD3 R0, P0, PT, R5, R6, RZ ;  /* 0x0000000605007210 */ /* 0x020fc80007f1e0ff */
[----:B------:R-:W-:Y:S02]  /*251bd0*/  LEA.HI.X.SX32 R5, R5, R7, 0x1, P0 ;  /* 0x0000000705057211 */ /* 0x000fe400000f0eff */
[----:B--2---:R-:W-:-:S04]  /*251be0*/  LEA R6, P0, R0, UR8, 0x2 ;  /* 0x0000000800067c11 */ /* 0x004fc8000f8010ff */
[----:B------:R-:W-:-:S05]  /*251bf0*/  LEA.HI.X R7, R0, UR9, R5, 0x2, P0 ;  /* 0x0000000900077c11 */ /* 0x000fca00080f1405 */
[----:B------:R2:W-:Y:S04]  /*251c00*/  STG.E desc[UR6][R6.64], R4 ;  /* 0x0000000406007986 */ /* 0x0005e8000c101906 */
.L_x_2054:
[----:B------:R-:W-:Y:S05]  /*251c10*/  BSYNC.RECONVERGENT B0 ;  /* 0x0000000000007941 */ /* 0x000fea0003800200 */
.L_x_2053:
[----:B------:R-:W-:Y:S05]  /*251c20*/  @!P4 EXIT ;  /* 0x000000000000c94d */ /* 0x000fea0003800000 */
[----:B------:R-:W-:Y:S01]  /*251c30*/  UISETP.NE.AND UP0, UPT, UR4, URZ, UPT ;  /* 0x000000ff0400728c */ /* 0x000fe2000bf05270 */
[----:B--2---:R-:W-:-:S08]  /*251c40*/  CS2R R4, SRZ ;  /* 0x0000000000047805 */ /* 0x004fd0000001ff00 */
[----:B------:R-:W-:Y:S05]  /*251c50*/  BRA.U UP0, `(.L_x_2056) ;  /* 0x0000000100087547 */ /* 0x000fea000b800000 */
[----:B------:R-:W2:Y:S02]  /*251c60*/  LDC.64 R4, c[0x0][0x3e8] ;  /* 0x0000fa00ff047b82 */ /* 0x000ea40000000a00 */
[----:B--2---:R-:W5:Y:S02]  /*251c70*/  LDG.E.64 R4, desc[UR6][R4.64] ;  /* 0x0000000604047981 */ /* 0x004f64000c1e1b00 */
.L_x_2056:
[----:B------:R-:W2:Y:S01]  /*251c80*/  LDCU.64 UR4, c[0x0][0x390] ;  /* 0x00007200ff0477ac */ /* 0x000ea20008000a00 */
[----:B-----5:R-:W-:-:S04]  /*251c90*/  IADD3 R0, P0, PT, R3, R4, RZ ;  /* 0x0000000403007210 */ /* 0x020fc80007f1e0ff */
[----:B------:R-:W-:Y:S02]  /*251ca0*/  LEA.HI.X.SX32 R3, R3, R5, 0x1, P0 ;  /* 0x0000000503037211 */ /* 0x000fe400000f0eff */
[----:B--2---:R-:W-:-:S04]  /*251cb0*/  LEA R4, P0, R0, UR4, 0x2 ;  /* 0x0000000400047c11 */ /* 0x004fc8000f8010ff */
[----:B------:R-:W-:-:S05]  /*251cc0*/  LEA.HI.X R5, R0, UR5, R3, 0x2, P0 ;  /* 0x0000000500057c11 */ /* 0x000fca00080f1403 */
[----:B------:R-:W-:Y:S01]  /*251cd0*/  STG.E desc[UR6][R4.64], R2 ;  /* 0x0000000204007986 */ /* 0x000fe2000c101906 */
[----:B------:R-:W-:Y:S05]  /*251ce0*/  EXIT ;  /* 0x000000000000794d */ /* 0x000fea0003800000 */
.L_x_2013:
[----:B------:R-:W2:Y:S04]  /*251cf0*/  LDL.LU R40, [R1+0x9dc] ;  /* 0x0009dc0001287983 */ /* 0x000ea80000300800 */
[----:B------:R-:W3:Y:S04]  /*251d00*/  LDL.LU R39, [R1+0x9d4] ;  /* 0x0009d40001277983 */ /* 0x000ee80000300800 */
[----:B------:R-:W4:Y:S04]  /*251d10*/  LDL.LU R38, [R1+0x9cc] ;  /* 0x0009cc0001267983 */ /* 0x000f280000300800 */
[----:B------:R-:W5:Y:S01]  /*251d20*/  LDL.LU R37, [R1+0x9c8] ;  /* 0x0009c80001257983 */ /* 0x000f620000300800 */
[----:B------:R-:W-:Y:S01]  /*251d30*/  P2R R30, PR, RZ, 0x2 ;  /* 0x00000002ff1e7803 */ /* 0x000fe20000000000 */
[----:B------:R-:W-:Y:S01]  /*251d40*/  @P0 IMAD.IADD R26, R26, 0x1, -R20 ;  /* 0x000000011a1a0824 */ /* 0x000fe200078e0a14 */
[----:B------:R-:W-:Y:S01]  /*251d50*/  BAR.SYNC.DEFER_BLOCKING 0x0 ;  /* 0x0000000000007b1d */ /* 0x000fe20000010000 */
[----:B------:R-:W-:-:S03]  /*251d60*/  LOP3.LUT P1, RZ, R0, 0x80, RZ, 0xc0, !PT ;  /* 0x0000008000ff7812 */ /* 0x000fc6000782c0ff */
        /* <DEDUP_REMOVED lines=10> */
[C---:B------:R-:W-:Y:S02]  /*251e10*/  LOP3.LUT P4, RZ, R0.reuse, 0x40, RZ, 0xc0, !PT ;  /* 0x0000004000ff7812 */ /* 0x040fe4000788c0ff */
[C---:B------:R-:W-:Y:S01]  /*251e20*/  LOP3.LUT P6, RZ, R0.reuse, 0x2, RZ, 0xc0, !PT ;  /* 0x0000000200ff7812 */ /* 0x040fe200078cc0ff */
[--C-:B------:R-:W-:Y:S01]  /*251e30*/  @P1 IMAD.IADD R17, R17, 0x1, -R20.reuse ;  /* 0x0000000111111824 */ /* 0x100fe200078e0a14 */
[----:B------:R-:W-:Y:S01]  /*251e40*/  LOP3.LUT P5, RZ, R0, 0x1, RZ, 0xc0, !PT ;  /* 0x0000000100ff7812 */ /* 0x000fe200078ac0ff */
[----:B------:R-:W-:-:S03]  /*251e50*/  @P2 IMAD.IADD R34, R34, 0x1, -R20 ;  /* 0x0000000122222824 */ /* 0x000fc600078e0a14 */
[----:B------:R-:W-:Y:S01]  /*251e60*/  @P1 LEA R17, R17, UR4, 0x2 ;  /* 0x0000000411111c11 */ /* 0x000fe2000f8e10ff */
[----:B------:R-:W-:-:S04]  /*251e70*/  @P3 IMAD.IADD R33, R33, 0x1, -R20 ;  /* 0x0000000121213824 */ /* 0x000fc800078e0a14 */
[--C-:B------:R-:W-:Y:S01]  /*251e80*/  @P4 IMAD.IADD R7, R7, 0x1, -R20.reuse ;  /* 0x0000000107074824 */ /* 0x100fe200078e0a14 */
[----:B------:R-:W-:Y:S01]  /*251e90*/  @P3 LEA R33, R33, UR4, 0x2 ;  /* 0x0000000421213c11 */ /* 0x000fe2000f8e10ff */
[--C-:B------:R-:W-:Y:S02]  /*251ea0*/  @P6 IMAD.IADD R19, R19, 0x1, -R20.reuse ;  /* 0x0000000113136824 */ /* 0x100fe400078e0a14 */
[----:B------:R-:W-:Y:S01]  /*251eb0*/  @P5 IMAD.IADD R11, R11, 0x1, -R20 ;  /* 0x000000010b0b5824 */ /* 0x000fe200078e0a14 */
[----:B------:R-:W-:Y:S02]  /*251ec0*/  @P4 LEA R7, R7, UR4, 0x2 ;  /* 0x0000000407074c11 */ /* 0x000fe4000f8e10ff */
[----:B------:R-:W-:Y:S02]  /*251ed0*/  @P6 LEA R19, R19, UR4, 0x2 ;  /* 0x0000000413136c11 */ /* 0x000fe4000f8e10ff */
[----:B------:R-:W-:Y:S01]  /*251ee0*/  @P5 LEA R11, R11, UR4, 0x2 ;  /* 0x000000040b0b5c11 */ /* 0x000fe2000f8e10ff */
[----:B--2---:R2:W-:Y:S01]  /*251ef0*/  @P0 STS [R26], R40 ;  /* 0x000000281a000388 */ /* 0x0045e20000000800 */
[----:B------:R-:W-:-:S03]  /*251f00*/  LOP3.LUT P0, RZ, R0, 0x10, RZ, 0xc0, !PT ;  /* 0x0000001000ff7812 */ /* 0x000fc6000780c0ff */
[----:B---3--:R2:W-:Y:S01]  /*251f10*/  @P1 STS [R17], R39 ;  /* 0x0000002711001388 */ /* 0x0085e20000000800 */
[----:B------:R-:W-:Y:S02]  /*251f20*/  ISETP.NE.AND P1, PT, R21, RZ, PT ;  /* 0x000000ff1500720c */ /* 0x000fe40003f25270 */
[----:B------:R-:W-:-:S07]  /*251f30*/  @P2 LEA R21, R34, UR4, 0x2 ;  /* 0x0000000422152c11 */ /* 0x000fce000f8e10ff */
[----:B------:R-:W-:-:S04]  /*251f40*/  @P0 IMAD.IADD R23, R23, 0x1, -R20 ;  /* 0x0000000117170824 */ /* 0x000fc800078e0a14 */
[----:B------:R-:W-:Y:S01]  /*251f50*/  @P1 IMAD.IADD R32, R32, 0x1, -R20 ;  /* 0x0000000120201824 */ /* 0x000fe200078e0a14 */
[----:B------:R-:W-:-:S04]  /*251f60*/  @P0 LEA R23, R23, UR4, 0x2 ;  /* 0x0000000417170c11 */ /* 0x000fc8000f8e10ff */
[----:B------:R-:W-:-:S05]  /*251f70*/  @P1 LEA R32, R32, UR4, 0x2 ;  /* 0x0000000420201c11 */ /* 0x000fca000f8e10ff */
[----:B----4-:R2:W-:Y:S01]  /*251f80*/  @P1 STS [R32], R38 ;  /* 0x0000002620001388 */ /* 0x0105e20000000800 */
[----:B------:R-:W-:-:S13]  /*251f90*/  ISETP.NE.AND P1, PT, R29, RZ, PT ;  /* 0x000000ff1d00720c */ /* 0x000fda0003f25270 */
[----:B------:R-:W-:-:S05]  /*251fa0*/  @P1 IMAD.IADD R35, R35, 0x1, -R20 ;  /* 0x0000000123231824 */ /* 0x000fca00078e0a14 */
[----:B------:R-:W-:-:S05]  /*251fb0*/  @P1 LEA R35, R35, UR4, 0x2 ;  /* 0x0000000423231c11 */ /* 0x000fca000f8e10ff */
[----:B-----5:R2:W-:Y:S01]  /*251fc0*/  @P1 STS [R35], R37 ;  /* 0x0000002523001388 */ /* 0x0205e20000000800 */
[----:B------:R-:W-:-:S03]  /*251fd0*/  ISETP.NE.AND P1, PT, R30, RZ, PT ;  /* 0x000000ff1e00720c */ /* 0x000fc60003f25270 */
[----:B------:R2:W-:Y:S01]  /*251fe0*/  @P2 STS [R21], R24 ;  /* 0x0000001815002388 */ /* 0x0005e20000000800 */
[----:B------:R-:W-:-:S03]  /*251ff0*/  ISETP.NE.AND P2, PT, R31, RZ, PT ;  /* 0x000000ff1f00720c */ /* 0x000fc60003f45270 */
[----:B------:R2:W-:Y:S01]  /*252000*/  @P3 STS [R33], R22 ;  /* 0x0000001621003388 */ /* 0x0005e20000000800 */
[----:B------:R-:W-:-:S05]  /*252010*/  ISETP.NE.AND P3, PT, R36, RZ, PT ;  /* 0x000000ff2400720c */ /* 0x000fca0003f65270 */
[----:B------:R-:W-:-:S04]  /*252020*/  @P1 IMAD.IADD R27, R27, 0x1, -R20 ;  /* 0x000000011b1b1824 */ /* 0x000fc800078e0a14 */
[----:B------:R-:W-:Y:S01]  /*252030*/  @P2 IMAD.IADD R9, R9, 0x1, -R20 ;  /* 0x0000000109092824 */ /* 0x000fe200078e0a14 */
[----:B------:R-:W-:-:S03]  /*252040*/  @P1 LEA R27, R27, UR4, 0x2 ;  /* 0x000000041b1b1c11 */ /* 0x000fc6000f8e10ff */
[----:B------:R-:W-:Y:S01]  /*252050*/  @P3 IMAD.IADD R5, R5, 0x1, -R20 ;  /* 0x0000000105053824 */ /* 0x000fe200078e0a14 */
[----:B------:R-:W-:Y:S01]  /*252060*/  @P2 LEA R9, R9, UR4, 0x2 ;  /* 0x0000000409092c11 */ /* 0x000fe2000f8e10ff */
[----:B------:R2:W-:Y:S01]  /*252070*/  @P1 STS [R27], R18 ;  /* 0x000000121b001388 */ /* 0x0005e20000000800 */
[----:B------:R-:W-:Y:S02]  /*252080*/  LOP3.LUT P1, RZ, R0, 0x20, RZ, 0xc0, !PT ;  /* 0x0000002000ff7812 */ /* 0x000fe4000782c0ff */
[----:B------:R-:W-:Y:S01]  /*252090*/  @P3 LEA R5, R5, UR4, 0x2 ;  /* 0x0000000405053c11 */ /* 0x000fe2000f8e10ff */
[----:B------:R2:W-:Y:S01]  /*2520a0*/  @P4 STS [R7], R16 ;  /* 0x0000001007004388 */ /* 0x0005e20000000800 */
[----:B------:R-:W-:-:S09]  /*2520b0*/  ISETP.NE.AND P4, PT, R28, RZ, PT ;  /* 0x000000ff1c00720c */ /* 0x000fd20003f85270 */
[----:B------:R-:W-:-:S04]  /*2520c0*/  @P1 IMAD.IADD R25, R25, 0x1, -R20 ;  /* 0x0000000119191824 */ /* 0x000fc800078e0a14 */
[----:B------:R-:W-:Y:S01]  /*2520d0*/  @P4 IMAD.IADD R3, R3, 0x1, -R20 ;  /* 0x0000000103034824 */ /* 0x000fe200078e0a14 */
[----:B------:R-:W-:-:S04]  /*2520e0*/  @P1 LEA R25, R25, UR4, 0x2 ;  /* 0x0000000419191c11 */ /* 0x000fc8000f8e10ff */
[----:B------:R-:W-:Y:S01]  /*2520f0*/  @P4 LEA R3, R3, UR4, 0x2 ;  /* 0x0000000403034c11 */ /* 0x000fe2000f8e10ff */
[----:B------:R2:W-:Y:S04]  /*252100*/  @P1 STS [R25], R14 ;  /* 0x0000000e19001388 */ /* 0x0005e80000000800 */
[----:B------:R2:W-:Y:S01]  /*252110*/  @P0 STS [R23], R12 ;  /* 0x0000000c17000388 */ /* 0x0005e20000000800 */
[----:B------:R-:W-:-:S03]  /*252120*/  ISETP.GE.AND P0, PT, R15, R13, PT ;  /* 0x0000000d0f00720c */ /* 0x000fc60003f06270 */
[----:B------:R2:W-:Y:S04]  /*252130*/  @P6 STS [R19], R10 ;  /* 0x0000000a13006388 */ /* 0x0005e80000000800 */
[----:B------:R2:W-:Y:S04]  /*252140*/  @P5 STS [R11], R8 ;  /* 0x000000080b005388 */ /* 0x0005e80000000800 */
[----:B------:R2:W-:Y:S04]  /*252150*/  @P2 STS [R9], R6 ;  /* 0x0000000609002388 */ /* 0x0005e80000000800 */
[----:B------:R2:W-:Y:S04]  /*252160*/  @P3 STS [R5], R4 ;  /* 0x0000000405003388 */ /* 0x0005e80000000800 */
[----:B------:R2:W-:Y:S01]  /*252170*/  @P4 STS [R3], R2 ;  /* 0x0000000203004388 */ /* 0x0005e20000000800 */
[----:B------:R-:W-:Y:S06]  /*252180*/  BAR.SYNC.DEFER_BLOCKING 0x0 ;  /* 0x0000000000007b1d */ /* 0x000fec0000010000 */
[----:B------:R-:W-:Y:S05]  /*252190*/  @P0 EXIT ;  /* 0x000000000000094d */ /* 0x000fea0003800000 */
[----:B------:R-:W-:Y:S01]  /*2521a0*/  LOP3.LUT R0, RZ, R15, RZ, 0x33, !PT ;  /* 0x0000000fff007212 */ /* 0x000fe200078e33ff */
[----:B------:R-:W3:Y:S01]  /*2521b0*/  LDCU.U8 UR8, c[0x0][0x3d0] ;  /* 0x00007a00ff0877ac */ /* 0x000ee20008000000 */
[----:B------:R-:W-:Y:S03]  /*2521c0*/  BSSY.RECONVERGENT B0, `(.L_x_2057) ;  /* 0x000001c000007945 */ /* 0x000fe60003800200 */
[----:B--2---:R-:W-:Y:S01]  /*2521d0*/  IMAD.IADD R2, R13, 0x1, R0 ;  /* 0x000000010d027824 */ /* 0x004fe200078e0200 */
[----:B------:R-:W2:Y:S03]  /*2521e0*/  LDCU.64 UR10, c[0x0][0x390] ;  /* 0x00007200ff0a77ac */ /* 0x000ea60008000a00 */
[C---:B------:R-:W-:Y:S01]  /*2521f0*/  IMAD.HI.U32 R0, R2.reuse, -0x55555555, RZ ;  /* 0xaaaaaaab02007827 */ /* 0x040fe200078e00ff */
[----:B------:R-:W-:-:S04]  /*252200*/  ISETP.GE.U32.AND P1, PT, R2, 0x480, PT ;  /* 0x000004800200780c */ /* 0x000fc80003f26070 */
[----:B------:R-:W-:-:S04]  /*252210*/  SHF.R.U32.HI R0, RZ, 0x8, R0 ;  /* 0x00000008ff007819 */ /* 0x000fc80000011600 */
[----:B------:R-:W-:-:S04]  /*252220*/  LOP3.LUT R3, R0, 0x3, RZ, 0xc0, !PT ;  /* 0x0000000300037812 */ /* 0x000fc800078ec0ff */
[----:B------:R-:W-:-:S13]  /*252230*/  ISETP.NE.AND P0, PT, R3, 0x3, PT ;  /* 0x000000030300780c */ /* 0x000fda0003f05270 */
[----:B--23--:R-:W-:Y:S05]  /*252240*/  @!P0 BRA `(.L_x_2058) ;  /* 0x00000000004c8947 */ /* 0x00cfea0003800000 */
[----:B------:R-:W-:Y:S01]  /*252250*/  VIADD R2, R0, 0x1 ;  /* 0x0000000100027836 */ /* 0x000fe20000000000 */
[----:B------:R-:W-:Y:S01]  /*252260*/  ISETP.NE.AND P2, PT, RZ, UR8, PT ;  /* 0x00000008ff007c0c */ /* 0x000fe2000bf45270 */
[----:B------:R-:W-:-:S03]  /*252270*/  IMAD.MOV.U32 R0, RZ, RZ, RZ ;  /* 0x000000ffff007224 */ /* 0x000fc600078e00ff */
[----:B------:R-:W-:-:S09]  /*252280*/  LOP3.LUT R11, R2, 0x3, RZ, 0xc0, !PT ;  /* 0x00000003020b7812 */ /* 0x000fd200078ec0ff */
.L_x_2059:
[----:B--2---:R-:W2:Y:S01]  /*252290*/  @!P2 LDC.64 R4, c[0x0][0x3e8] ;  /* 0x0000fa00ff04ab82 */ /* 0x004ea20000000a00 */
[----:B------:R-:W-:-:S06]  /*2522a0*/  CS2R R2, SRZ ;  /* 0x0000000000027805 */ /* 0x000fcc000001ff00 */
[----:B--2---:R-:W2:Y:S01]  /*2522b0*/  @!P2 LDG.E.64 R2, desc[UR6][R4.64] ;  /* 0x000000060402a981 */ /* 0x004ea2000c1e1b00 */
[C---:B------:R-:W-:Y:S01]  /*2522c0*/  LEA R6, R15.reuse, UR4, 0x2 ;  /* 0x000000040f067c11 */ /* 0x040fe2000f8e10ff */
[----:B------:R-:W-:Y:S02]  /*2522d0*/  IMAD.IADD R7, R20, 0x1, R15 ;  /* 0x0000000114077824 */ /* 0x000fe400078e020f */
[----:B------:R-:W-:Y:S02]  /*2522e0*/  VIADD R0, R0, 0x1 ;  /* 0x0000000100007836 */ /* 0x000fe40000000000 */
[----:B------:R-:W3:Y:S01]  /*2522f0*/  LDS R9, [R6] ;  /* 0x0000000006097984 */ /* 0x000ee20000000800 */
[----:B------:R-:W-:Y:S01]  /*252300*/  VIADD R15, R15, 0x180 ;  /* 0x000001800f0f7836 */ /* 0x000fe20000000000 */
[----:B--2---:R-:W-:-:S04]  /*252310*/  IADD3 R8, P0, PT, R7, R2, RZ ;  /* 0x0000000207087210 */ /* 0x004fc80007f1e0ff */
[----:B------:R-:W-:Y:S02]  /*252320*/  LEA.HI.X.SX32 R3, R7, R3, 0x1, P0 ;  /* 0x0000000307037211 */ /* 0x000fe400000f0eff */
[----:B------:R-:W-:-:S04]  /*252330*/  LEA R2, P0, R8, UR10, 0x2 ;  /* 0x0000000a08027c11 */ /* 0x000fc8000f8010ff */
[----:B------:R-:W-:Y:S02]  /*252340*/  LEA.HI.X R3, R8, UR11, R3, 0x2, P0 ;  /* 0x0000000b08037c11 */ /* 0x000fe400080f1403 */
[----:B------:R-:W-:-:S03]  /*252350*/  ISETP.NE.AND P0, PT, R0, R11, PT ;  /* 0x0000000b0000720c */ /* 0x000fc60003f05270 */
[----:B---3--:R2:W-:Y:S10]  /*252360*/  STG.E desc[UR6][R2.64], R9 ;  /* 0x0000000902007986 */ /* 0x0085f4000c101906 */
[----:B------:R-:W-:Y:S05]  /*252370*/  @P0 BRA `(.L_x_2059) ;  /* 0xfffffffc00c40947 */ /* 0x000fea000383ffff */
.L_x_2058:
[----:B------:R-:W-:Y:S05]  /*252380*/  BSYNC.RECONVERGENT B0 ;  /* 0x0000000000007941 */ /* 0x000fea0003800200 */
.L_x_2057:
[----:B------:R-:W-:Y:S05]  /*252390*/  @!P1 EXIT ;  /* 0x000000000000994d */ /* 0x000fea0003800000 */
[----:B------:R-:W3:Y:S01]  /*2523a0*/  S2UR UR5, SR_CgaCtaId ;  /* 0x00000000000579c3 */ /* 0x000ee20000008800 */
[----:B------:R-:W-:Y:S01]  /*2523b0*/  UISETP.NE.AND UP0, UPT, UR8, URZ, UPT ;  /* 0x000000ff0800728c */ /* 0x000fe2000bf05270 */
[----:B------:R-:W-:Y:S01]  /*2523c0*/  UMOV UR4, 0x400 ;  /* 0x0000040000047882 */ /* 0x000fe20000000000 */
[----:B------:R-:W4:Y:S04]  /*2523d0*/  LDCU.64 UR10, c[0x0][0x390] ;  /* 0x00007200ff0a77ac */ /* 0x000f280008000a00 */
[----:B------:R-:W-:Y:S01]  /*2523e0*/  PLOP3.LUT P0, PT, PT, PT, UP0, 0x80, 0x8 ;  /* 0x000000000008781c */ /* 0x000fe20003f0f008 */
[----:B---34-:R-:W-:-:S12]  /*2523f0*/  ULEA UR4, UR5, UR4, 0x18 ;  /* 0x0000000405047291 */ /* 0x018fd8000f8ec0ff */
.L_x_2063:
[----:B---3--:R-:W3:Y:S01]  /*252400*/  @!P0 LDC.64 R6, c[0x0][0x3e8] ;  /* 0x0000fa00ff068b82 */ /* 0x008ee20000000a00 */
[----:B--2---:R-:W-:-:S06]  /*252410*/  CS2R R2, SRZ ;  /* 0x0000000000027805 */ /* 0x004fcc000001ff00 */
[----:B---3--:R-:W2:Y:S01]  /*252420*/  @!P0 LDG.E.64 R2, desc[UR6][R6.64] ;  /* 0x0000000606028981 */ /* 0x008ea2000c1e1b00 */
[----:B------:R-:W-:Y:S01]  /*252430*/  LEA R8, R15, UR4, 0x2 ;  /* 0x000000040f087c11 */ /* 0x000fe2000f8e10ff */
[----:B------:R-:W-:Y:S01]  /*252440*/  IMAD.IADD R19, R20, 0x1, R15 ;  /* 0x0000000114137824 */ /* 0x000fe200078e020f */
[----:B------:R-:W-:-:S03]  /*252450*/  UISETP.NE.AND UP0, UPT, UR8, URZ, UPT ;  /* 0x000000ff0800728c */ /* 0x000fc6000bf05270 */
[----:B------:R-:W3:Y:S01]  /*252460*/  LDS R9, [R8] ;  /* 0x0000000008097984 */ /* 0x000ee20000000800 */
[----:B------:R-:W-:-:S03]  /*252470*/  SHF.R.S32.HI R21, RZ, 0x1f, R19 ;  /* 0x0000001fff157819 */ /* 0x000fc60000011413 */
[----:B------:R4:W0:Y:S04]  /*252480*/  LDS R11, [R8+0x600] ;  /* 0x00060000080b7984 */ /* 0x0008280000000800 */
[----:B------:R4:W0:Y:S01]  /*252490*/  LDS R17, [R8+0xc00] ;  /* 0x000c000008117984 */ /* 0x0008220000000800 */
[----:B--2---:R-:W-:-:S04]  /*2524a0*/  IADD3 R0, P0, PT, R19, R2, RZ ;  /* 0x0000000213007210 */ /* 0x004fc80007f1e0ff */
[----:B------:R-:W-:Y:S01]  /*2524b0*/  LEA R4, P1, R0, UR10, 0x2 ;  /* 0x0000000a00047c11 */ /* 0x000fe2000f8210ff */
[----:B------:R-:W-:Y:S01]  /*2524c0*/  IMAD.X R3, R21, 0x1, R3, P0 ;  /* 0x0000000115037824 */ /* 0x000fe200000e0603 */
[----:B------:R-:W-:-:S04]  /*2524d0*/  PLOP3.LUT P0, PT, PT, PT, UP0, 0x80, 0x8 ;  /* 0x000000000008781c */ /* 0x000fc80003f0f008 */
[----:B------:R-:W-:Y:S02]  /*2524e0*/  LEA.HI.X R5, R0, UR11, R3, 0x2, P1 ;  /* 0x0000000b00057c11 */ /* 0x000fe400088f1403 */
[----:B------:R-:W-:-:S03]  /*2524f0*/  CS2R R2, SRZ ;  /* 0x0000000000027805 */ /* 0x000fc6000001ff00 */
[----:B---3--:R4:W-:Y:S04]  /*252500*/  STG.E desc[UR6][R4.64], R9 ;  /* 0x0000000904007986 */ /* 0x0089e8000c101906 */
[----:B0-----:R-:W-:Y:S05]  /*252510*/  @P0 BRA `(.L_x_2060) ;  /* 0x0000000000080947 */ /* 0x001fea0003800000 */
[----:B------:R-:W0:Y:S02]  /*252520*/  LDC.64 R2, c[0x0][0x3e8] ;  /* 0x0000fa00ff027b82 */ /* 0x000e240000000a00 */
[----:B0-----:R-:W5:Y:S02]  /*252530*/  LDG.E.64 R2, desc[UR6][R2.64] ;  /* 0x0000000602027981 */ /* 0x001f64000c1e1b00 */
.L_x_2060:
[----:B-----5:R-:W-:-:S05]  /*252540*/  IADD3 R0, P1, PT, R19, R2, RZ ;  /* 0x0000000213007210 */ /* 0x020fca0007f3e0ff */
[----:B------:R-:W-:Y:S01]  /*252550*/  IMAD.X R3, R21, 0x1, R3, P1 ;  /* 0x0000000115037824 */ /* 0x000fe200008e0603 */
[----:B----4-:R-:W-:-:S04]  /*252560*/  LEA R4, P1, R0, UR10, 0x2 ;  /* 0x0000000a00047c11 */ /* 0x010fc8000f8210ff */
[----:B------:R-:W-:Y:S02]  /*252570*/  LEA.HI.X R5, R0, UR11, R3, 0x2, P1 ;  /* 0x0000000b00057c11 */ /* 0x000fe400088f1403 */
[----:B------:R-:W-:-:S03]  /*252580*/  CS2R R2, SRZ ;  /* 0x0000000000027805 */ /* 0x000fc6000001ff00 */
[----:B------:R0:W-:Y:S01]  /*252590*/  STG.E desc[UR6][R4.64+0x600], R11 ;  /* 0x0006000b04007986 */ /* 0x0001e2000c101906 */
[----:B------:R-:W-:Y:S05]  /*2525a0*/  @P0 BRA `(.L_x_2061) ;  /* 0x0000000000080947 */ /* 0x000fea0003800000 */
[----:B------:R-:W2:Y:S02]  /*2525b0*/  LDC.64 R2, c[0x0][0x3e8] ;  /* 0x0000fa00ff027b82 */ /* 0x000ea40000000a00 */
[----:B--2---:R-:W5:Y:S02]  /*2525c0*/  LDG.E.64 R2, desc[UR6][R2.64] ;  /* 0x0000000602027981 */ /* 0x004f64000c1e1b00 */
.L_x_2061:
[----:B-----5:R-:W-:-:S05]  /*2525d0*/  IADD3 R0, P1, PT, R19, R2, RZ ;  /* 0x0000000213007210 */ /* 0x020fca0007f3e0ff */
[----:B------:R-:W-:Y:S01]  /*2525e0*/  IMAD.X R3, R21, 0x1, R3, P1 ;  /* 0x0000000115037824 */ /* 0x000fe200008e0603 */
[----:B0-----:R-:W-:-:S04]  /*2525f0*/  LEA R4, P1, R0, UR10, 0x2 ;  /* 0x0000000a00047c11 */ /* 0x001fc8000f8210ff */
[----:B------:R-:W-:Y:S02]  /*252600*/  LEA.HI.X R5, R0, UR11, R3, 0x2, P1 ;  /* 0x0000000b00057c11 */ /* 0x000fe400088f1403 */
[----:B------:R-:W-:-:S03]  /*252610*/  CS2R R2, SRZ ;  /* 0x0000000000027805 */ /* 0x000fc6000001ff00 */
[----:B------:R0:W-:Y:S01]  /*252620*/  STG.E desc[UR6][R4.64+0xc00], R17 ;  /* 0x000c001104007986 */ /* 0x0001e2000c101906 */
[----:B------:R-:W-:Y:S05]  /*252630*/  @P0 BRA `(.L_x_2062) ;  /* 0x0000000000080947 */ /* 0x000fea0003800000 */
[----:B------:R-:W2:Y:S02]  /*252640*/  LDC.64 R2, c[0x0][0x3e8] ;  /* 0x0000fa00ff027b82 */ /* 0x000ea40000000a00 */
[----:B--2---:R-:W5:Y:S02]  /*252650*/  LDG.E.64 R2, desc[UR6][R2.64] ;  /* 0x0000000602027981 */ /* 0x004f64000c1e1b00 */
.L_x_2062:
[----:B0-----:R-:W0:Y:S01]  /*252660*/  LDS R5, [R8+0x1200] ;  /* 0x0012000008057984 */ /* 0x001e220000000800 */
[----:B-----5:R-:W-:Y:S01]  /*252670*/  IADD3 R0, P1, PT, R19, R2, RZ ;  /* 0x0000000213007210 */ /* 0x020fe20007f3e0ff */
[----:B------:R-:W-:-:S04]  /*252680*/  VIADD R15, R15, 0x600 ;  /* 0x000006000f0f7836 */ /* 0x000fc80000000000 */
[----:B------:R-:W-:Y:S01]  /*252690*/  IMAD.X R3, R21, 0x1, R3, P1 ;  /* 0x0000000115037824 */ /* 0x000fe200008e0603 */
[----:B------:R-:W-:-:S04]  /*2526a0*/  LEA R2, P1, R0, UR10, 0x2 ;  /* 0x0000000a00027c11 */ /* 0x000fc8000f8210ff */
[----:B------:R-:W-:Y:S02]  /*2526b0*/  LEA.HI.X R3, R0, UR11, R3, 0x2, P1 ;  /* 0x0000000b00037c11 */ /* 0x000fe400088f1403 */
[----:B------:R-:W-:-:S03]  /*2526c0*/  ISETP.GE.AND P1, PT, R15, R13, PT ;  /* 0x0000000d0f00720c */ /* 0x000fc60003f26270 */
[----:B0-----:R3:W-:Y:S10]  /*2526d0*/  STG.E desc[UR6][R2.64+0x1200], R5 ;  /* 0x0012000502007986 */ /* 0x0017f4000c101906 */
[----:B------:R-:W-:Y:S05]  /*2526e0*/  @!P1 BRA `(.L_x_2063) ;  /* 0xfffffffc00449947 */ /* 0x000fea000383ffff */
[----:B------:R-:W-:Y:S05]  /*2526f0*/  EXIT ;  /* 0x000000000000794d */ /* 0x000fea0003800000 */
.L_x_0:
[----:B------:R-:W0:Y:S01]  /*252700*/  LDC R3, c[0x0][0x3c4] ;  /* 0x0000f100ff037b82 */ /* 0x000e220000000800 */
[C---:B------:R-:W-:Y:S01]  /*252710*/  ISETP.NE.AND P0, PT, R26.reuse, RZ, PT ;  /* 0x000000ff1a00720c */ /* 0x040fe20003f05270 */
[----:B------:R-:W-:Y:S06]  /*252720*/  BSSY.RECONVERGENT B0, `(.L_x_2064) ;  /* 0x0025590000007945 */ /* 0x000fec0003800200 */
[----:B------:R-:W1:Y:S01]  /*252730*/  LDC R5, c[0x0][0x3b0] ;  /* 0x0000ec00ff057b82 */ /* 0x000e620000000800 */
[----:B0-----:R-:W-:-:S05]  /*252740*/  IMAD R3, R26, -0x1680, R3 ;  /* 0xffffe9801a037824 */ /* 0x001fca00078e0203 */
[----:B------:R-:W-:Y:S05]  /*252750*/  @P0 BRA `(.L_x_2065) ;  /* 0x000012a4001c0947 */ /* 0x000fea0003800000 */
[----:B------:R-:W0:Y:S01]  /*252760*/  S2R R15, SR_TID.X ;  /* 0x00000000000f7919 */ /* 0x000e220000002100 */
[----:B------:R-:W2:Y:S01]  /*252770*/  LDC R9, c[0x0][0x380] ;  /* 0x0000e000ff097b82 */ /* 0x000ea20000000800 */
[----:B------:R-:W3:Y:S01]  /*252780*/  LDCU.U8 UR5, c[0x0][0x3d0] ;  /* 0x00007a00ff0577ac */ /* 0x000ee20008000000 */
[----:B-1----:R-:W-:Y:S01]  /*252790*/  VIADD R24, R5, 0x3e ;  /* 0x0000003e05187836 */ /* 0x002fe20000000000 */
[----:B------:R-:W1:Y:S01]  /*2527a0*/  S2R R14, SR_LANEID ;  /* 0x00000000000e7919 */ /* 0x000e620000000000 */
[----:B------:R-:W-:Y:S01]  /*2527b0*/  BSSY.RECONVERGENT B1, `(.L_x_2066) ;  /* 0x00013fa000017945 */ /* 0x000fe20003800200 */
[----:B------:R-:W4:Y:S01]  /*2527c0*/  LDCU UR4, c[0x0][0x3e0] ;  /* 0x00007c00ff0477ac */ /* 0x000f220008000800 */
[----:B------:R-:W-:Y:S01]  /*2527d0*/  IMAD.MOV.U32 R53, RZ, RZ, 0x1 ;  /* 0x00000001ff357424 */ /* 0x000fe200078e00ff */
[----:B------:R-:W-:Y:S01]  /*2527e0*/  VIMNMX R24, PT, PT, RZ, R24, !PT ;  /* 0x00000018ff187248 */ /* 0x000fe20007fe0100 */
[----:B------:R-:W5:Y:S08]  /*2527f0*/  S2UR UR8, SR_CgaCtaId ;  /* 0x00000000000879c3 */ /* 0x000f700000008800 */
[----:B------:R-:W1:Y:S01]  /*252800*/  LDC R25, c[0x0][0x3b4] ;  /* 0x0000ed00ff197b82 */ /* 0x000e620000000800 */
[----:B---3--:R-:W-:-:S03]  /*252810*/  UISETP.NE.AND UP0, UPT, UR5, URZ, UPT ;  /* 0x000000ff0500728c */ /* 0x008fc6000bf05270 */
[----:B------:R-:W-:Y:S01]  /*252820*/  UMOV UR5, 0x400 ;  /* 0x0000040000057882 */ /* 0x000fe20000000000 */
[----:B----4-:R-:W-:Y:S01]  /*252830*/  USEL UR4, UR4, URZ, !UP0 ;  /* 0x000000ff04047287 */ /* 0x010fe2000c000000 */
[----:B--2---:R-:W-:Y:S01]  /*252840*/  IMAD R26, R26, 0x1680, R9 ;  /* 0x000016801a1a7824 */ /* 0x004fe200078e0209 */
[C---:B0-----:R-:W-:Y:S01]  /*252850*/  LOP3.LUT R0, R15.reuse, 0x1f, RZ, 0xc0, !PT ;  /* 0x0000001f0f007812 */ /* 0x041fe200078ec0ff */
[----:B-----5:R-:W-:Y:S01]  /*252860*/  ULEA UR5, UR8, UR5, 0x18 ;  /* 0x0000000508057291 */ /* 0x020fe2000f8ec0ff */
[----:B------:R-:W-:-:S05]  /*252870*/  LOP3.LUT R7, R15, 0x3e0, RZ, 0xc0, !PT ;  /* 0x000003e00f077812 */ /* 0x000fca00078ec0ff */
[----:B------:R-:W-:Y:S01]  /*252880*/  IMAD R7, R7, 0xf, R0 ;  /* 0x0000000f07077824 */ /* 0x000fe200078e0200 */
[----:B------:R-:W-:-:S04]  /*252890*/  SHF.R.U32.HI R0, RZ, 0x5, R15 ;  /* 0x00000005ff007819 */ /* 0x000fc8000001160f */
[----:B------:R-:W-:Y:S01]  /*2528a0*/  IADD3 R26, PT, PT, R7, UR4, R26 ;  /* 0x00000004071a7c10 */ /* 0x000fe2000fffe01a */
[----:B-1----:R-:W-:Y:S01]  /*2528b0*/  IMAD R0, R0, 0x1e0, R14 ;  /* 0x000001e000007824 */ /* 0x002fe200078e020e */
[----:B------:R-:W0:Y:S03]  /*2528c0*/  LDCU UR4, c[0x0][0x3b8] ;  /* 0x00007700ff0477ac */ /* 0x000e260008000800 */
[----:B------:R-:W-:Y:S01]  /*2528d0*/  VIADD R2, R26, 0x40 ;  /* 0x000000401a027836 */ /* 0x000fe20000000000 */
[----:B------:R-:W-:Y:S01]  /*2528e0*/  LEA R13, R0, UR5, 0x2 ;  /* 0x00000005000d7c11 */ /* 0x000fe2000f8e10ff */
[C---:B------:R-:W-:Y:S02]  /*2528f0*/  VIADD R0, R26.reuse, 0x20 ;  /* 0x000000201a007836 */ /* 0x040fe40000000000 */
[C---:B------:R-:W-:Y:S02]  /*252900*/  VIADD R4, R26.reuse, 0x60 ;  /* 0x000000601a047836 */ /* 0x040fe40000000000 */
[C---:B------:R-:W-:Y:S01]  /*252910*/  VIADD R6, R26.reuse, 0x80 ;  /* 0x000000801a067836 */ /* 0x040fe20000000000 */
[----:B------:R1:W-:Y:S01]  /*252920*/  STS [R13+0x80], R0 ;  /* 0x000080000d007388 */ /* 0x0003e20000000800 */
[----:B------:R-:W-:-:S02]  /*252930*/  VIADD R7, R26, 0xa0 ;  /* 0x000000a01a077836 */ /* 0x000fc40000000000 */
[C---:B------:R-:W-:Y:S01]  /*252940*/  VIADD R8, R26.reuse, 0xc0 ;  /* 0x000000c01a087836 */ /* 0x040fe20000000000 */
[----:B------:R2:W-:Y:S01]  /*252950*/  STS [R13+0x100], R2 ;  /* 0x000100020d007388 */ /* 0x0005e20000000800 */
[C---:B------:R-:W-:Y:S02]  /*252960*/  VIADD R9, R26.reuse, 0xe0 ;  /* 0x000000e01a097836 */ /* 0x040fe40000000000 */
[C---:B------:R-:W-:Y:S01]  /*252970*/  VIADD R10, R26.reuse, 0x100 ;  /* 0x000001001a0a7836 */ /* 0x040fe20000000000 */
[----:B------:R3:W-:Y:S01]  /*252980*/  STS [R13+0x180], R4 ;  /* 0x000180040d007388 */ /* 0x0007e20000000800 */
[C---:B------:R-:W-:Y:S01]  /*252990*/  VIADD R11, R26.reuse, 0x120 ;  /* 0x000001201a0b7836 */ /* 0x040fe20000000000 */
[----:B0-----:R-:W-:Y:S01]  /*2529a0*/  IADD3 R25, PT, PT, -R25, UR4, RZ ;  /* 0x0000000419197c10 */ /* 0x001fe2000fffe1ff */
[C---:B-1----:R-:W-:Y:S01]  /*2529b0*/  VIADD R0, R26.reuse, 0x140 ;  /* 0x000001401a007836 */ /* 0x042fe20000000000 */
[----:B------:R0:W-:Y:S01]  /*2529c0*/  STS [R13+0x200], R6 ;  /* 0x000200060d007388 */ /* 0x0001e20000000800 */
[----:B------:R-:W-:-:S02]  /*2529d0*/  VIADD R12, R26, 0x1c0 ;  /* 0x000001c01a0c7836 */ /* 0x000fc40000000000 */
[C---:B--2---:R-:W-:Y:S01]  /*2529e0*/  VIADD R2, R26.reuse, 0x160 ;  /* 0x000001601a027836 */ /* 0x044fe20000000000 */
[----:B------:R1:W-:Y:S01]  /*2529f0*/  STS [R13+0x280], R7 ;  /* 0x000280070d007388 */ /* 0x0003e20000000800 */
[----:B---3--:R-:W-:-:S03]  /*252a00*/  VIADD R4, R26, 0x180 ;  /* 0x000001801a047836 */ /* 0x008fc60000000000 */
[----:B------:R-:W-:Y:S01]  /*252a10*/  STS [R13+0x300], R8 ;  /* 0x000300080d007388 */ /* 0x000fe20000000800 */
[----:B0-----:R-:W-:-:S03]  /*252a20*/  VIADD R6, R26, 0x1a0 ;  /* 0x000001a01a067836 */ /* 0x001fc60000000000 */
[----:B------:R-:W-:Y:S01]  /*252a30*/  STS [R13+0x380], R9 ;  /* 0x000380090d007388 */ /* 0x000fe20000000800 */
[----:B-1----:R-:W-:-:S03]  /*252a40*/  IMAD R7, R14, 0x38, R13 ;  /* 0x000000380e077824 */ /* 0x002fc600078e020d */
[----:B------:R-:W-:Y:S04]  /*252a50*/  STS [R13+0x400], R10 ;  /* 0x0004000a0d007388 */ /* 0x000fe80000000800 */
[----:B------:R-:W-:Y:S04]  /*252a60*/  STS [R13+0x480], R11 ;  /* 0x0004800b0d007388 */ /* 0x000fe80000000800 */
[----:B------:R-:W-:Y:S04]  /*252a70*/  STS [R13], R26 ;  /* 0x0000001a0d007388 */ /* 0x000fe80000000800 */
[----:B------:R-:W-:Y:S04]  /*252a80*/  STS [R13+0x500], R0 ;  /* 0x000500000d007388 */ /* 0x000fe80000000800 */
[----:B------:R-:W-:Y:S04]  /*252a90*/  STS [R13+0x580], R2 ;  /* 0x000580020d007388 */ /* 0x000fe80000000800 */
[----:B------:R-:W-:Y:S04]  /*252aa0*/  STS [R13+0x600], R4 ;  /* 0x000600040d007388 */ /* 0x000fe80000000800 */
[----:B------:R-:W-:Y:S04]  /*252ab0*/  STS [R13+0x680], R6 ;  /* 0x000680060d007388 */ /* 0x000fe80000000800 */
[----:B------:R-:W-:Y:S01]  /*252ac0*/  STS [R13+0x700], R12 ;  /* 0x0007000c0d007388 */ /* 0x000fe20000000800 */
[----:B------:R-:W-:-:S03]  /*252ad0*/  NOP ;  /* 0x0000000000007918 */ /* 0x000fc60000000000 */
[----:B------:R-:W0:Y:S04]  /*252ae0*/  LDS R2, [R7+0x18] ;  /* 0x0000180007027984 */ /* 0x000e280000000800 */
[----:B------:R-:W1:Y:S04]  /*252af0*/  LDS R0, [R7+0x1c] ;  /* 0x00001c0007007984 */ /* 0x000e680000000800 */
[----:B------:R-:W2:Y:S04]  /*252b00*/  LDS R38, [R7] ;  /* 0x0000000007267984 */ /* 0x000ea80000000800 */
[----:B------:R-:W3:Y:S04]  /*252b10*/  LDS R36, [R7+0x4] ;  /* 0x0000040007247984 */ /* 0x000ee80000000800 */
[----:B------:R-:W4:Y:S04]  /*252b20*/  LDS R34, [R7+0x8] ;  /* 0x0000080007227984 */ /* 0x000f280000000800 */
[----:B------:R-:W1:Y:S04]  /*252b30*/  LDS R32, [R7+0xc] ;  /* 0x00000c0007207984 */ /* 0x000e680000000800 */
[----:B------:R-:W1:Y:S04]  /*252b40*/  LDS R18, [R7+0x10] ;  /* 0x0000100007127984 */ /* 0x000e680000000800 */
[----:B------:R-:W2:Y:S04]  /*252b50*/  LDS R16, [R7+0x14] ;  /* 0x0000140007107984 */ /* 0x000ea80000000800 */
[----:B------:R-:W2:Y:S04]  /*252b60*/  LDS R14, [R7+0x20] ;  /* 0x00002000070e7984 */ /* 0x000ea80000000800 */
[----:B------:R-:W2:Y:S04]  /*252b70*/  LDS R12, [R7+0x24] ;  /* 0x00002400070c7984 */ /* 0x000ea80000000800 */
[----:B0-----:R-:W-:Y:S04]  /*252b80*/  STL [R1+0x9cc], R2 ;  /* 0x0009cc0201007387 */ /* 0x001fe80000100800 */
[----:B------:R-:W0:Y:S04]  /*252b90*/  LDS R10, [R7+0x28] ;  /* 0x00002800070a7984 */ /* 0x000e280000000800 */
[----:B------:R-:W0:Y:S04]  /*252ba0*/  LDS R8, [R7+0x2c] ;  /* 0x00002c0007087984 */ /* 0x000e280000000800 */
[----:B------:R-:W0:Y:S04]  /*252bb0*/  LDS R6, [R7+0x30] ;  /* 0x0000300007067984 */ /* 0x000e280000000800 */
[----:B------:R-:W0:Y:S04]  /*252bc0*/  LDS R4, [R7+0x34] ;  /* 0x0000340007047984 */ /* 0x000e280000000800 */
[----:B------:R-:W0:Y:S04]  /*252bd0*/  LDS R2, [R7+0x38] ;  /* 0x0000380007027984 */ /* 0x000e280000000800 */
[----:B-1----:R1:W-:Y:S02]  /*252be0*/  STL [R1+0x9c8], R0 ;  /* 0x0009c80001007387 */ /* 0x0023e40000100800 */
[----:B-1----:R-:W-:-:S02]  /*252bf0*/  IMAD R0, R15, 0xf, RZ ;  /* 0x0000000f0f007824 */ /* 0x002fc400078e02ff */
[----:B------:R-:W-:-:S03]  /*252c00*/  VIADD R15, R25, 0xfffffffa ;  /* 0xfffffffa190f7836 */ /* 0x000fc60000000000 */
[----:B------:R-:W-:-:S13]  /*252c10*/  ISETP.GE.AND P0, PT, R0, R3, PT ;  /* 0x000000030000720c */ /* 0x000fda0003f06270 */
[----:B--234-:R-:W-:Y:S05]  /*252c20*/  @P0 BRA `(.L_x_2067) ;  /* 0x0000013800c80947 */ /* 0x01cfea0003800000 */
[----:B------:R-:W-:Y:S01]  /*252c30*/  SHF.R.U32.HI R7, RZ, 0x1e, R38 ;  /* 0x0000001eff077819 */ /* 0x000fe20000011626 */
[----:B------:R-:W-:Y:S02]  /*252c40*/  IMAD.MOV.U32 R26, RZ, RZ, 0x1 ;  /* 0x00000001ff1a7424 */ /* 0x000fe400078e00ff */
[----:B------:R-:W-:Y:S01]  /*252c50*/  IMAD.MOV.U32 R28, RZ, RZ, 0x270 ;  /* 0x00000270ff1c7424 */ /* 0x000fe200078e00ff */
[----:B------:R-:W-:-:S04]  /*252c60*/  LOP3.LUT R7, R7, R38, RZ, 0x3c, !PT ;  /* 0x0000002607077212 */ /* 0x000fc800078e3cff */
[----:B------:R1:W-:Y:S01]  /*252c70*/  STL [R1+0x9c0], R28 ;  /* 0x0009c01c01007387 */ /* 0x0003e20000100800 */
[----:B------:R-:W-:-:S05]  /*252c80*/  IMAD R39, R7, 0x6c078965, R26 ;  /* 0x6c07896507277824 */ /* 0x000fca00078e021a */
[----:B------:R-:W-:Y:S01]  /*252c90*/  SHF.R.U32.HI R0, RZ, 0x1e, R39 ;  /* 0x0000001eff007819 */ /* 0x000fe20000011627 */
[----:B------:R1:W-:Y:S03]  /*252ca0*/  STL.64 [R1], R38 ;  /* 0x0000002601007387 */ /* 0x0003e60000100a00 */
[----:B------:R-:W-:-:S05]  /*252cb0*/  LOP3.LUT R0, R0, R39, RZ, 0x3c, !PT ;  /* 0x0000002700007212 */ /* 0x000fca00078e3cff */
[----:B------:R-:W-:-:S04]  /*252cc0*/  IMAD R0, R0, 0x6c078965, R26 ;  /* 0x6c07896500007824 */ /* 0x000fc800078e021a */
[----:B------:R-:W-:Y:S02]  /*252cd0*/  VIADD R22, R0, 0x1 ;  /* 0x0000000100167836 */ /* 0x000fe40000000000 */
[----:B------:R-:W-:-:S03]  /*252ce0*/  IMAD.MOV.U32 R0, RZ, RZ, 0x1 ;  /* 0x00000001ff007424 */ /* 0x000fc600078e00ff */
[----:B------:R-:W-:-:S04]  /*252cf0*/  SHF.R.U32.HI R7, RZ, 0x1e, R22 ;  /* 0x0000001eff077819 */ /* 0x000fc80000011616 */
[----:B------:R-:W-:-:S05]  /*252d00*/  LOP3.LUT R7, R7, R22, RZ, 0x3c, !PT ;  /* 0x0000001607077212 */ /* 0x000fca00078e3cff */
[----:B------:R-:W-:Y:S02]  /*252d10*/  IMAD R7, R7, 0x6c078965, R26 ;  /* 0x6c07896507077824 */ /* 0x000fe400078e021a */
[----:B------:R-:W-:Y:S02]  /*252d20*/  VIADD R26, R1, 0x4 ;  /* 0x00000004011a7836 */ /* 0x000fe40000000000 */
[----:B------:R-:W-:Y:S02]  /*252d30*/  VIADD R23, R7, 0x2 ;  /* 0x0000000207177836 */ /* 0x000fe40000000000 */
[----:B------:R-:W-:-:S03]  /*252d40*/  IMAD.MOV.U32 R7, RZ, RZ, 0x4 ;  /* 0x00000004ff077424 */ /* 0x000fc600078e00ff */
[----:B------:R1:W-:Y:S04]  /*252d50*/  STL.64 [R1+0x8], R22 ;  /* 0x0000081601007387 */ /* 0x0003e80000100a00 */
.L_x_2068:
        /* <DEDUP_REMOVED lines=25> */
[----:B------:R-:W-:Y:S01]  /*252ef0*/  ISETP.GE.AND P0, PT, R5, -0x3e, PT ;  /* 0xffffffc20500780c */ /* 0x000fe20003f06270 */
[----:B------:R-:W-:-:S12]  /*252f00*/  IMAD.MOV.U32 R17, RZ, RZ, R38 ;  /* 0x000000ffff117224 */ /* 0x000fd800078e0026 */
[----:B-1----:R-:W-:Y:S05]  /*252f10*/  @!P0 BRA `(.L_x_2069) ;  /* 0x00000014007c8947 */ /* 0x002fea0003800000 */
[----:B------:R-:W-:Y:S02]  /*252f20*/  IMAD.MOV.U32 R5, RZ, RZ, RZ ;  /* 0x000000ffff057224 */ /* 0x000fe400078e00ff */
[----:B------:R-:W-:-:S07]  /*252f30*/  IMAD.MOV.U32 R17, RZ, RZ, R38 ;  /* 0x000000ffff117224 */ /* 0x000fce00078e0026 */
.L_x_2074:
[----:B-----5:R-:W-:Y:S01]  /*252f40*/  ISETP.GE.AND P1, PT, R0, 0x270, PT ;  /* 0x000002700000780c */ /* 0x020fe20003f26270 */
[----:B------:R-:W-:Y:S01]  /*252f50*/  BSSY.RECONVERGENT B2, `(.L_x_2070) ;  /* 0x0000158000027945 */ /* 0x000fe20003800200 */
[C---:B------:R-:W-:Y:S01]  /*252f60*/  ISETP.NE.AND P0, PT, R5.reuse, R24, PT ;  /* 0x000000180500720c */ /* 0x040fe20003f05270 */
[----:B------:R-:W-:-:S10]  /*252f70*/  VIADD R5, R5, 0x1 ;  /* 0x0000000105057836 */ /* 0x000fd40000000000 */
[----:B-123--:R-:W-:Y:S05]  /*252f80*/  @!P1 BRA `(.L_x_2071) ;  /* 0x0000001400509947 */ /* 0x00efea0003800000 */
        /* <DEDUP_REMOVED lines=32> */
.L_x_2072:
        /* <DEDUP_REMOVED lines=27> */
[----:B------:R-:W-:Y:S02]  /*253340*/  LOP3.LUT R47, R49, 0x80000000, R47, 0xf8, !PT ;  /* 0x80000000312f7812 */ /* 0x000fe400078ef82f */
[----:B------:R-:W-:Y:S02]  /*253350*/  LOP3.LUT R49, R48, 0x1, RZ, 0xc0, !PT ;  /* 0x0000000130317812 */ /* 0x000fe400078ec0ff */
[----:B---3--:R-:W-:Y:S02]  /*253360*/  LOP3.LUT R50, R43, 0x7ffffffe, RZ, 0xc0, !PT ;  /* 0x7ffffffe2b327812 */ /* 0x008fe400078ec0ff */
[----:B------:R-:W-:Y:S02]  /*253370*/  ISETP.NE.U32.AND P1, PT, R49, 0x1, PT ;  /* 0x000000013100780c */ /* 0x000fe40003f25070 */
[----:B------:R-:W-:Y:S02]  /*253380*/  LOP3.LUT R50, R50, 0x80000000, R48, 0xf8, !PT ;  /* 0x8000000032327812 */ /* 0x000fe400078ef830 */
[----:B------:R-:W-:-:S02]  /*253390*/  LOP3.LUT R48, R43, 0x1, RZ, 0xc0, !PT ;  /* 0x000000012b307812 */ /* 0x000fc400078ec0ff */
[----:B------:R-:W-:Y:S02]  /*2533a0*/  SHF.R.U32.HI R47, RZ, 0x1, R47 ;  /* 0x00000001ff2f7819 */ /* 0x000fe4000001162f */
[----:B------:R-:W-:Y:S02]  /*2533b0*/  SEL R49, RZ, 0x9908b0df, P1 ;  /* 0x9908b0dfff317807 */ /* 0x000fe40000800000 */
        /* <DEDUP_REMOVED lines=31> */
[----:B------:R-:W-:Y:S02]  /*2535b0*/  ISETP.NE.U32.AND P2, PT, R43, 0x1, PT ;  /* 0x000000012b00780c */ /* 0x000fe40003f45070 */
[C---:B------:R-:W-:Y:S02]  /*2535c0*/  LOP3.LUT R42, R17.reuse, 0x7ffffffe, RZ, 0xc0, !PT ;  /* 0x7ffffffe112a7812 */ /* 0x040fe400078ec0ff */
[----:B------:R-:W-:Y:S01]  /*2535d0*/  LOP3.LUT R43, R17, 0x1, RZ, 0xc0, !PT ;  /* 0x00000001112b7812 */ /* 0x000fe200078ec0ff */
[----:B------:R1:W-:Y:S01]  /*2535e0*/  STL [R0+0x18], R39 ;  /* 0x0000182700007387 */ /* 0x0003e20000100800 */
[----:B------:R-:W-:-:S02]  /*2535f0*/  LOP3.LUT R31, R40, 0x80000000, R31, 0xf8, !PT ;  /* 0x80000000281f7812 */ /* 0x000fc400078ef81f */
[----:B------:R-:W-:Y:S02]  /*253600*/  LOP3.LUT R44, R44, 0x80000000, R27, 0xf8, !PT ;  /* 0x800000002c2c7812 */ /* 0x000fe400078ef81b */
[C---:B------:R-:W-:Y:S02]  /*253610*/  LOP3.LUT R40, R35.reuse, 0x7ffffffe, RZ, 0xc0, !PT ;  /* 0x7ffffffe23287812 */ /* 0x040fe400078ec0ff */
[----:B------:R-:W-:Y:S02]  /*253620*/  LOP3.LUT R27, R35, 0x1, RZ, 0xc0, !PT ;  /* 0x00000001231b7812 */ /* 0x000fe400078ec0ff */
[----:B------:R-:W-:Y:S02]  /*253630*/  ISETP.NE.U32.AND P4, PT, R43, 0x1, PT ;  /* 0x000000012b00780c */ /* 0x000fe40003f85070 */
[----:B-1----:R-:W-:Y:S02]  /*253640*/  LOP3.LUT R39, R42, 0x80000000, R35, 0xf8, !PT ;  /* 0x800000002a277812 */ /* 0x002fe400078ef823 */
        /* <DEDUP_REMOVED lines=8> */
[----:B------:R-:W-:Y:S02]  /*2536d0*/  SHF.R.U32.HI R42, RZ, 0x1, R37 ;  /* 0x00000001ff2a7819 */ /* 0x000fe40000011625 */
[----:B------:R-:W-:Y:S02]  /*2536e0*/  SEL R37, RZ, 0x9908b0df, P3 ;  /* 0x9908b0dfff257807 */ /* 0x000fe40001800000 */
[----:B------:R-:W-:Y:S02]  /*2536f0*/  LOP3.LUT R27, R40, R27, R33, 0x96, !PT ;  /* 0x0000001b281b7212 */ /* 0x000fe400078e9621 */
[----:B------:R-:W-:Y:S02]  /*253700*/  LOP3.LUT R39, R39, R43, R28, 0x96, !PT ;  /* 0x0000002b27277212 */ /* 0x000fe400078e961c */
[----:B------:R-:W-:-:S02]  /*253710*/  LOP3.LUT R31, R31, R35, R30, 0x96, !PT ;  /* 0x000000231f1f7212 */ /* 0x000fc400078e961e */
[C---:B------:R-:W-:Y:S02]  /*253720*/  LOP3.LUT R28, R26.reuse, 0x7ffffffe, RZ, 0xc0, !PT ;  /* 0x7ffffffe1a1c7812 */ /* 0x040fe400078ec0ff */
[----:B------:R-:W-:Y:S02]  /*253730*/  LOP3.LUT R33, R23, 0x7ffffffe, RZ, 0xc0, !PT ;  /* 0x7ffffffe17217812 */ /* 0x000fe400078ec0ff */
[----:B------:R-:W-:Y:S02]  /*253740*/  LOP3.LUT R30, R26, 0x1, RZ, 0xc0, !PT ;  /* 0x000000011a1e7812 */ /* 0x000fe400078ec0ff */
[----:B------:R-:W-:Y:S01]  /*253750*/  LOP3.LUT R29, R42, R37, R29, 0x96, !PT ;  /* 0x000000252a1d7212 */ /* 0x000fe200078e961d */
[----:B------:R1:W-:Y:S01]  /*253760*/  STL [R0+0x20], R27 ;  /* 0x0000201b00007387 */ /* 0x0003e20000100800 */
[----:B------:R-:W-:Y:S02]  /*253770*/  LOP3.LUT R28, R28, 0x80000000, R17, 0xf8, !PT ;  /* 0x800000001c1c7812 */ /* 0x000fe400078ef811 */
[----:B------:R-:W-:-:S02]  /*253780*/  LOP3.LUT R33, R33, 0x80000000, R26, 0xf8, !PT ;  /* 0x8000000021217812 */ /* 0x000fc400078ef81a */
[----:B------:R-:W-:Y:S02]  /*253790*/  ISETP.NE.U32.AND P1, PT, R30, 0x1, PT ;  /* 0x000000011e00780c */ /* 0x000fe40003f25070 */
[C---:B------:R-:W-:Y:S02]  /*2537a0*/  LOP3.LUT R26, R22.reuse, 0x7ffffffe, RZ, 0xc0, !PT ;  /* 0x7ffffffe161a7812 */ /* 0x040fe400078ec0ff */
[----:B------:R-:W-:Y:S02]  /*2537b0*/  LOP3.LUT R17, R7, 0x7ffffffe, RZ, 0xc0, !PT ;  /* 0x7ffffffe07117812 */ /* 0x000fe400078ec0ff */
[----:B------:R-:W-:Y:S02]  /*2537c0*/  LOP3.LUT R35, R23, 0x1, RZ, 0xc0, !PT ;  /* 0x0000000117237812 */ /* 0x000fe400078ec0ff */
[----:B-1----:R-:W-:Y:S02]  /*2537d0*/  LOP3.LUT R27, R22, 0x1, RZ, 0xc0, !PT ;  /* 0x00000001161b7812 */ /* 0x002fe400078ec0ff */
[----:B------:R-:W-:Y:S01]  /*2537e0*/  LOP3.LUT R30, R7, 0x1, RZ, 0xc0, !PT ;  /* 0x00000001071e7812 */ /* 0x000fe200078ec0ff */
[----:B------:R1:W-:Y:S01]  /*2537f0*/  STL [R0+0x28], R29 ;  /* 0x0000281d00007387 */ /* 0x0003e20000100800 */
[----:B------:R-:W-:-:S02]  /*253800*/  LOP3.LUT R17, R17, 0x80000000, R22, 0xf8, !PT ;  /* 0x8000000011117812 */ /* 0x000fc400078ef816 */
[----:B------:R-:W-:Y:S02]  /*253810*/  ISETP.NE.U32.AND P2, PT, R35, 0x1, PT ;  /* 0x000000012300780c */ /* 0x000fe40003f45070 */
[----:B------:R-:W-:Y:S02]  /*253820*/  ISETP.NE.U32.AND P3, PT, R27, 0x1, PT ;  /* 0x000000011b00780c */ /* 0x000fe40003f65070 */
[----:B------:R-:W-:Y:S02]  /*253830*/  ISETP.NE.U32.AND P4, PT, R30, 0x1, PT ;  /* 0x000000011e00780c */ /* 0x000fe40003f85070 */
[----:B-1----:R-:W-:Y:S02]  /*253840*/  LOP3.LUT R29, R26, 0x80000000, R23, 0xf8, !PT ;  /* 0x800000001a1d7812 */ /* 0x002fe400078ef817 */
[----:B------:R-:W-:Y:S02]  /*253850*/  SHF.R.U32.HI R22, RZ, 0x1, R17 ;  /* 0x00000001ff167819 */ /* 0x000fe40000011611 */
[----:B------:R-:W-:-:S02]  /*253860*/  SHF.R.U32.HI R30, RZ, 0x1, R29 ;  /* 0x00000001ff1e7819 */ /* 0x000fc4000001161d */
[----:B------:R-:W-:Y:S02]  /*253870*/  SHF.R.U32.HI R28, RZ, 0x1, R28 ;  /* 0x00000001ff1c7819 */ /* 0x000fe4000001161c */
[----:B------:R-:W-:Y:S02]  /*253880*/  SEL R23, RZ, 0x9908b0df, P1 ;  /* 0x9908b0dfff177807 */ /* 0x000fe40000800000 */
        /* <DEDUP_REMOVED lines=8> */
[----:B-1----:R-:W-:Y:S01]  /*253910*/  LOP3.LUT R31, R26, R27, R9, 0x96, !PT ;  /* 0x0000001b1a1f7212 */ /* 0x002fe200078e9609 */
        /* <DEDUP_REMOVED lines=22> */
[C---:B---3--:R-:W-:Y:S02]  /*253a80*/  LOP3.LUT R26, R23.reuse, 0x7ffffffe, RZ, 0xc0, !PT ;  /* 0x7ffffffe171a7812 */ /* 0x048fe400078ec0ff */
[----:B------:R-:W-:-:S02]  /*253a90*/  LOP3.LUT R7, R23, 0x1, RZ, 0xc0, !PT ;  /* 0x0000000117077812 */ /* 0x000fc400078ec0ff */
[C---:B----4-:R-:W-:Y:S02]  /*253aa0*/  LOP3.LUT R28, R47.reuse, 0x7ffffffe, RZ, 0xc0, !PT ;  /* 0x7ffffffe2f1c7812 */ /* 0x050fe400078ec0ff */
[----:B------:R-:W-:Y:S02]  /*253ab0*/  LOP3.LUT R13, R47, 0x1, RZ, 0xc0, !PT ;  /* 0x000000012f0d7812 */ /* 0x000fe400078ec0ff */
[----:B------:R-:W-:Y:S02]  /*253ac0*/  ISETP.NE.U32.AND P1, PT, R19, 0x1, PT ;  /* 0x000000011300780c */ /* 0x000fe40003f25070 */
        /* <DEDUP_REMOVED lines=19> */
.L_x_2073:
[----:B------:R-:W-:-:S05]  /*253c00*/  IMAD R11, R0, 0x4, R1 ;  /* 0x00000004000b7824 */ /* 0x000fca00078e0201 */
[----:B--23--:R-:W2:Y:S04]  /*253c10*/  LDL R22, [R11+0x4] ;  /* 0x000004000b167983 */ /* 0x00cea80000100800 */
[----:B------:R-:W3:Y:S04]  /*253c20*/  LDL R28, [R11+0x8] ;  /* 0x000008000b1c7983 */ /* 0x000ee80000100800 */
        /* <DEDUP_REMOVED lines=8> */
[----:B------:R-:W-:Y:S02]  /*253cb0*/  LOP3.LUT R27, R22, 0x1, RZ, 0xc0, !PT ;  /* 0x00000001161b7812 */ /* 0x000fe400078ec0ff */
[----:B-----5:R-:W-:Y:S02]  /*253cc0*/  LOP3.LUT R26, R26, 0x80000000, R7, 0xf8, !PT ;  /* 0x800000001a1a7812 */ /* 0x020fe400078ef807 */
[----:B------:R-:W-:Y:S02]  /*253cd0*/  ISETP.NE.U32.AND P1, PT, R27, 0x1, PT ;  /* 0x000000011b00780c */ /* 0x000fe40003f25070 */
[----:B------:R-:W-:Y:S02]  /*253ce0*/  SHF.R.U32.HI R26, RZ, 0x1, R26 ;  /* 0x00000001ff1a7819 */ /* 0x000fe4000001161a */
[----:B------:R-:W-:Y:S02]  /*253cf0*/  SEL R7, RZ, 0x9908b0df, P1 ;  /* 0x9908b0dfff077807 */ /* 0x000fe40000800000 */
[----:B---3--:R-:W-:-:S02]  /*253d00*/  LOP3.LUT R27, R28, 0x7ffffffe, RZ, 0xc0, !PT ;  /* 0x7ffffffe1c1b7812 */ /* 0x008fc400078ec0ff */
[----:B------:R-:W-:Y:S02]  /*253d10*/  LOP3.LUT R29, R28, 0x1, RZ, 0xc0, !PT ;  /* 0x000000011c1d7812 */ /* 0x000fe400078ec0ff */
[----:B----4-:R-:W-:Y:S02]  /*253d20*/  LOP3.LUT R26, R26, R7, R23, 0x96, !PT ;  /* 0x000000071a1a7212 */ /* 0x010fe400078e9617 */
[----:B------:R-:W-:Y:S02]  /*253d30*/  LOP3.LUT R27, R27, 0x80000000, R22, 0xf8, !PT ;  /* 0x800000001b1b7812 */ /* 0x000fe400078ef816 */
[C---:B------:R-:W-:Y:S01]  /*253d40*/  LOP3.LUT R7, R30.reuse, 0x7ffffffe, RZ, 0xc0, !PT ;  /* 0x7ffffffe1e077812 */ /* 0x040fe200078ec0ff */
[----:B------:R-:W-:Y:S01]  /*253d50*/  STL [R11], R26 ;  /* 0x0000001a0b007387 */ /* 0x000fe20000100800 */
        /* <DEDUP_REMOVED lines=77> */
[----:B------:R-:W-:Y:S02]  /*254230*/  ISETP.NE.U32.AND P1, PT, R26, 0x1, PT ;  /* 0x000000011a00780c */ /* 0x000fe40003f25070 */
[----:B------:R-:W-:-:S02]  /*254240*/  LOP3.LUT R30, R30, 0x80000000, R27, 0xf8, !PT ;  /* 0x800000001e1e7812 */ /* 0x000fc400078ef81b */
[----:B------:R-:W-:Y:S02]  /*254250*/  ISETP.NE.U32.AND P2, PT, R23, 0x1, PT ;  /* 0x000000011700780c */ /* 0x000fe40003f45070 */
        /* <DEDUP_REMOVED lines=28> */
[----:B---3--:R-:W3:Y:S04]  /*254420*/  LDL R9, [R1+0x630] ;  /* 0x0006300001097983 */ /* 0x008ee80000100800 */
[----:B------:R0:W-:Y:S01]  /*254430*/  STL [R1+0x9c0], RZ ;  /* 0x0009c0ff01007387 */ /* 0x0001e20000100800 */
[----:B--2---:R-:W-:-:S02]  /*254440*/  LOP3.LUT R7, R17, 0x7ffffffe, RZ, 0xc0, !PT ;  /* 0x7ffffffe11077812 */ /* 0x004fc400078ec0ff */
[----:B------:R-:W-:Y:S02]  /*254450*/  LOP3.LUT R11, R17, 0x1, RZ, 0xc0, !PT ;  /* 0x00000001110b7812 */ /* 0x000fe400078ec0ff */
[----:B----4-:R-:W-:Y:S02]  /*254460*/  LOP3.LUT R0, R7, 0x80000000, R0, 0xf8, !PT ;  /* 0x8000000007007812 */ /* 0x010fe400078ef800 */
[----:B------:R-:W-:Y:S02]  /*254470*/  ISETP.NE.U32.AND P1, PT, R11, 0x1, PT ;  /* 0x000000010b00780c */ /* 0x000fe40003f25070 */
[----:B------:R-:W-:Y:S02]  /*254480*/  SHF.R.U32.HI R0, RZ, 0x1, R0 ;  /* 0x00000001ff007819 */ /* 0x000fe40000011600 */
[----:B------:R-:W-:-:S04]  /*254490*/  SEL R7, RZ, 0x9908b0df, P1 ;  /* 0x9908b0dfff077807 */ /* 0x000fc80000800000 */
[----:B---3--:R-:W-:Y:S01]  /*2544a0*/  LOP3.LUT R22, R0, R7, R9, 0x96, !PT ;  /* 0x0000000700167212 */ /* 0x008fe200078e9609 */
[----:B------:R-:W-:-:S04]  /*2544b0*/  IMAD.MOV.U32 R0, RZ, RZ, RZ ;  /* 0x000000ffff007224 */ /* 0x000fc800078e00ff */
[----:B0-----:R2:W-:Y:S03]  /*2544c0*/  STL [R1+0x9bc], R22 ;  /* 0x0009bc1601007387 */ /* 0x0015e60000100800 */
.L_x_2071:
[----:B------:R-:W-:Y:S05]  /*2544d0*/  BSYNC.RECONVERGENT B2 ;  /* 0x0000000000027941 */ /* 0x000fea0003800200 */
.L_x_2070:
[----:B------:R-:W-:-:S05]  /*2544e0*/  VIADD R0, R0, 0x1 ;  /* 0x0000000100007836 */ /* 0x000fca0000000000 */
[----:B------:R3:W-:Y:S01]  /*2544f0*/  STL [R1+0x9c0], R0 ;  /* 0x0009c00001007387 */ /* 0x0007e20000100800 */
[----:B------:R-:W-:Y:S05]  /*254500*/  @P0 BRA `(.L_x_2074) ;  /* 0xffffffe8008c0947 */ /* 0x000fea000383ffff */
.L_x_2069:
        /* <DEDUP_REMOVED lines=14> */
[----:B------:R-:W-:Y:S02]  /*2545f0*/  LOP3.LUT R0, R0, 0x80000000, R17, 0xf8, !PT ;  /* 0x8000000000007812 */ /* 0x000fe400078ef811 */
[----:B-----5:R-:W-:Y:S02]  /*254600*/  LOP3.LUT R7, R9, 0x7ffffffe, RZ, 0xc0, !PT ;  /* 0x7ffffffe09077812 */ /* 0x020fe400078ec0ff */
[----:B--2---:R-:W-:Y:S02]  /*254610*/  LOP3.LUT R22, R47, 0x7ffffffe, RZ, 0xc0, !PT ;  /* 0x7ffffffe2f167812 */ /* 0x004fe400078ec0ff */
        /* <DEDUP_REMOVED lines=19> */
.L_x_2077:
        /* <DEDUP_REMOVED lines=58> */
[C---:B------:R-:W-:Y:S02]  /*254af0*/  LOP3.LUT R9, R27.reuse, 0x1, RZ, 0xc0, !PT ;  /* 0x000000011b097812 */ /* 0x040fe400078ec0ff */
[----:B------:R-:W-:Y:S02]  /*254b00*/  LOP3.LUT R22, R27, 0x7ffffffe, RZ, 0xc0, !PT ;  /* 0x7ffffffe1b167812 */ /* 0x000fe400078ec0ff */
[C---:B------:R-:W-:Y:S02]  /*254b10*/  LOP3.LUT R26, R28.reuse, 0x7ffffffe, RZ, 0xc0, !PT ;  /* 0x7ffffffe1c1a7812 */ /* 0x040fe400078ec0ff */
[----:B------:R-:W-:Y:S01]  /*254b20*/  LOP3.LUT R17, R28, 0x1, RZ, 0xc0, !PT ;  /* 0x000000011c117812 */ /* 0x000fe200078ec0ff */
[----:B------:R2:W-:Y:S01]  /*254b30*/  STL [R0+0x14], R7 ;  /* 0x0000140700007387 */ /* 0x0005e20000100800 */
[----:B------:R-:W-:-:S02]  /*254b40*/  SHF.R.U32.HI R50, RZ, 0x1, R13 ;  /* 0x00000001ff327819 */ /* 0x000fc4000001160d */
[----:B------:R-:W-:Y:S02]  /*254b50*/  ISETP.NE.U32.AND P0, PT, R9, 0x1, PT ;  /* 0x000000010900780c */ /* 0x000fe40003f05070 */
[----:B------:R-:W-:Y:S02]  /*254b60*/  SEL R13, RZ, 0x9908b0df, P1 ;  /* 0x9908b0dfff0d7807 */ /* 0x000fe40000800000 */
[C---:B------:R-:W-:Y:S02]  /*254b70*/  LOP3.LUT R9, R29.reuse, 0x1, RZ, 0xc0, !PT ;  /* 0x000000011d097812 */ /* 0x040fe400078ec0ff */
[----:B------:R-:W-:Y:S02]  /*254b80*/  LOP3.LUT R22, R22, 0x80000000, R19, 0xf8, !PT ;  /* 0x8000000016167812 */ /* 0x000fe400078ef813 */
[----:B--2---:R-:W-:Y:S02]  /*254b90*/  LOP3.LUT R7, R29, 0x7ffffffe, RZ, 0xc0, !PT ;  /* 0x7ffffffe1d077812 */ /* 0x004fe400078ec0ff */
[----:B------:R-:W-:-:S02]  /*254ba0*/  LOP3.LUT R26, R26, 0x80000000, R27, 0xf8, !PT ;  /* 0x800000001a1a7812 */ /* 0x000fc400078ef81b */
[----:B------:R-:W-:Y:S01]  /*254bb0*/  ISETP.NE.U32.AND P1, PT, R17, 0x1, PT ;  /* 0x000000011100780c */ /* 0x000fe20003f25070 */
[----:B------:R2:W-:Y:S01]  /*254bc0*/  STL [R0+0x10], R11 ;  /* 0x0000100b00007387 */ /* 0x0005e20000100800 */
[----:B------:R-:W-:Y:S02]  /*254bd0*/  LOP3.LUT R28, R7, 0x80000000, R28, 0xf8, !PT ;  /* 0x80000000071c7812 */ /* 0x000fe400078ef81c */
[----:B------:R-:W-:Y:S02]  /*254be0*/  ISETP.NE.U32.AND P2, PT, R9, 0x1, PT ;  /* 0x000000010900780c */ /* 0x000fe40003f45070 */
[----:B------:R-:W-:Y:S02]  /*254bf0*/  LOP3.LUT R48, R30, 0x7ffffffe, RZ, 0xc0, !PT ;  /* 0x7ffffffe1e307812 */ /* 0x000fe400078ec0ff */
[----:B------:R-:W-:Y:S02]  /*254c00*/  SHF.R.U32.HI R22, RZ, 0x1, R22 ;  /* 0x00000001ff167819 */ /* 0x000fe40000011616 */
[----:B------:R-:W-:-:S02]  /*254c10*/  SEL R7, RZ, 0x9908b0df, P0 ;  /* 0x9908b0dfff077807 */ /* 0x000fc40000000000 */
[----:B--2---:R-:W-:Y:S02]  /*254c20*/  LOP3.LUT R11, R30, 0x1, RZ, 0xc0, !PT ;  /* 0x000000011e0b7812 */ /* 0x004fe400078ec0ff */
[----:B------:R-:W-:Y:S02]  /*254c30*/  SHF.R.U32.HI R26, RZ, 0x1, R26 ;  /* 0x00000001ff1a7819 */ /* 0x000fe4000001161a */
[----:B------:R-:W-:Y:S02]  /*254c40*/  SEL R9, RZ, 0x9908b0df, P1 ;  /* 0x9908b0dfff097807 */ /* 0x000fe40000800000 */
[----:B------:R-:W-:Y:S02]  /*254c50*/  LOP3.LUT R13, R50, R13, R23, 0x96, !PT ;  /* 0x0000000d320d7212 */ /* 0x000fe400078e9617 */
[----:B------:R-:W-:Y:S02]  /*254c60*/  LOP3.LUT R48, R48, 0x80000000, R29, 0xf8, !PT ;  /* 0x8000000030307812 */ /* 0x000fe400078ef81d */
[----:B------:R-:W-:-:S02]  /*254c70*/  ISETP.NE.U32.AND P3, PT, R11, 0x1, PT ;  /* 0x000000010b00780c */ /* 0x000fc40003f65070 */
[----:B------:R-:W-:Y:S02]  /*254c80*/  LOP3.LUT R7, R22, R7, R31, 0x96, !PT ;  /* 0x0000000716077212 */ /* 0x000fe400078e961f */
[----:B------:R-:W-:Y:S02]  /*254c90*/  LOP3.LUT R9, R26, R9, R33, 0x96, !PT ;  /* 0x000000091a097212 */ /* 0x000fe400078e9621 */
[----:B------:R-:W-:Y:S01]  /*254ca0*/  LOP3.LUT R22, R40, 0x7ffffffe, RZ, 0xc0, !PT ;  /* 0x7ffffffe28167812 */ /* 0x000fe200078ec0ff */
[----:B------:R2:W-:Y:S01]  /*254cb0*/  STL [R0+0x18], R13 ;  /* 0x0000180d00007387 */ /* 0x0005e20000100800 */
[----:B------:R-:W-:Y:S02]  /*254cc0*/  SHF.R.U32.HI R28, RZ, 0x1, R28 ;  /* 0x00000001ff1c7819 */ /* 0x000fe4000001161c */
[----:B------:R-:W-:Y:S01]  /*254cd0*/  SEL R11, RZ, 0x9908b0df, P2 ;  /* 0x9908b0dfff0b7807 */ /* 0x000fe20001000000 */
[----:B------:R3:W-:Y:S01]  /*254ce0*/  STL [R0+0x1c], R5 ;  /* 0x00001c0500007387 */ /* 0x0007e20000100800 */
[----:B------:R-:W-:-:S02]  /*254cf0*/  SHF.R.U32.HI R48, RZ, 0x1, R48 ;  /* 0x00000001ff307819 */ /* 0x000fc40000011630 */
[C---:B------:R-:W-:Y:S01]  /*254d00*/  LOP3.LUT R17, R39.reuse, 0x7ffffffe, RZ, 0xc0, !PT ;  /* 0x7ffffffe27117812 */ /* 0x040fe200078ec0ff */
[----:B------:R4:W-:Y:S01]  /*254d10*/  STL [R0+0x20], R7 ;  /* 0x0000200700007387 */ /* 0x0009e20000100800 */
[----:B------:R-:W-:Y:S02]  /*254d20*/  LOP3.LUT R19, R39, 0x1, RZ, 0xc0, !PT ;  /* 0x0000000127137812 */ /* 0x000fe400078ec0ff */
[----:B--2---:R-:W-:Y:S01]  /*254d30*/  SEL R13, RZ, 0x9908b0df, P3 ;  /* 0x9908b0dfff0d7807 */ /* 0x004fe20001800000 */
[----:B------:R2:W-:Y:S01]  /*254d40*/  STL [R0+0x24], R9 ;  /* 0x0000240900007387 */ /* 0x0005e20000100800 */
[----:B------:R-:W-:Y:S02]  /*254d50*/  LOP3.LUT R39, R22, 0x80000000, R39, 0xf8, !PT ;  /* 0x8000000016277812 */ /* 0x000fe400078ef827 */
[----:B---3--:R-:W-:Y:S02]  /*254d60*/  LOP3.LUT R5, R41, 0x7ffffffe, RZ, 0xc0, !PT ;  /* 0x7ffffffe29057812 */ /* 0x008fe400078ec0ff */
[----:B------:R-:W-:-:S02]  /*254d70*/  LOP3.LUT R23, R40, 0x1, RZ, 0xc0, !PT ;  /* 0x0000000128177812 */ /* 0x000fc400078ec0ff */
[----:B----4-:R-:W-:Y:S02]  /*254d80*/  LOP3.LUT R7, R41, 0x1, RZ, 0xc0, !PT ;  /* 0x0000000129077812 */ /* 0x010fe400078ec0ff */
[C---:B------:R-:W-:Y:S02]  /*254d90*/  LOP3.LUT R22, R42.reuse, 0x7ffffffe, RZ, 0xc0, !PT ;  /* 0x7ffffffe2a167812 */ /* 0x040fe400078ec0ff */
[----:B--2---:R-:W-:Y:S02]  /*254da0*/  LOP3.LUT R9, R42, 0x1, RZ, 0xc0, !PT ;  /* 0x000000012a097812 */ /* 0x004fe400078ec0ff */
[----:B------:R-:W-:Y:S02]  /*254db0*/  LOP3.LUT R11, R28, R11, R35, 0x96, !PT ;  /* 0x0000000b1c0b7212 */ /* 0x000fe400078e9623 */
[----:B------:R-:W-:Y:S02]  /*254dc0*/  LOP3.LUT R13, R48, R13, R37, 0x96, !PT ;  /* 0x0000000d300d7212 */ /* 0x000fe400078e9625 */
[----:B------:R-:W-:-:S02]  /*254dd0*/  LOP3.LUT R5, R5, 0x80000000, R40, 0xf8, !PT ;  /* 0x8000000005057812 */ /* 0x000fc400078ef828 */
[----:B------:R-:W-:Y:S02]  /*254de0*/  LOP3.LUT R17, R17, 0x80000000, R30, 0xf8, !PT ;  /* 0x8000000011117812 */ /* 0x000fe400078ef81e */
[----:B------:R-:W-:Y:S02]  /*254df0*/  ISETP.NE.U32.AND P0, PT, R19, 0x1, PT ;  /* 0x000000011300780c */ /* 0x000fe40003f05070 */
[----:B------:R-:W-:Y:S02]  /*254e00*/  ISETP.NE.U32.AND P1, PT, R23, 0x1, PT ;  /* 0x000000011700780c */ /* 0x000fe40003f25070 */
[----:B------:R-:W-:Y:S02]  /*254e10*/  ISETP.NE.U32.AND P2, PT, R7, 0x1, PT ;  /* 0x000000010700780c */ /* 0x000fe40003f45070 */
[----:B------:R-:W-:Y:S02]  /*254e20*/  LOP3.LUT R22, R22, 0x80000000, R41, 0xf8, !PT ;  /* 0x8000000016167812 */ /* 0x000fe400078ef829 */
[----:B------:R-:W-:Y:S01]  /*254e30*/  ISETP.NE.U32.AND P3, PT, R9, 0x1, PT ;  /* 0x000000010900780c */ /* 0x000fe20003f65070 */
[----:B------:R2:W-:Y:S01]  /*254e40*/  STL [R0+0x28], R11 ;  /* 0x0000280b00007387 */ /* 0x0005e20000100800 */
[----:B------:R-:W-:-:S02]  /*254e50*/  SHF.R.U32.HI R28, RZ, 0x1, R5 ;  /* 0x00000001ff1c7819 */ /* 0x000fc40000011605 */
[----:B------:R-:W-:Y:S01]  /*254e60*/  SHF.R.U32.HI R26, RZ, 0x1, R17 ;  /* 0x00000001ff1a7819 */ /* 0x000fe20000011611 */
[----:B------:R3:W-:Y:S01]  /*254e70*/  STL [R0+0x2c], R13 ;  /* 0x00002c0d00007387 */ /* 0x0007e20000100800 */
[----:B------:R-:W-:Y:S02]  /*254e80*/  SEL R9, RZ, 0x9908b0df, P0 ;  /* 0x9908b0dfff097807 */ /* 0x000fe40000000000 */
[----:B------:R-:W-:Y:S02]  /*254e90*/  SHF.R.U32.HI R39, RZ, 0x1, R39 ;  /* 0x00000001ff277819 */ /* 0x000fe40000011627 */
[----:B------:R-:W-:Y:S02]  /*254ea0*/  SHF.R.U32.HI R5, RZ, 0x1, R22 ;  /* 0x00000001ff057819 */ /* 0x000fe40000011616 */
[----:B--2---:R-:W-:Y:S02]  /*254eb0*/  SEL R11, RZ, 0x9908b0df, P1 ;  /* 0x9908b0dfff0b7807 */ /* 0x004fe40000800000 */
[----:B------:R-:W-:-:S02]  /*254ec0*/  SEL R7, RZ, 0x9908b0df, P3 ;  /* 0x9908b0dfff077807 */ /* 0x000fc40001800000 */
[----:B---3--:R-:W-:Y:S02]  /*254ed0*/  SEL R13, RZ, 0x9908b0df, P2 ;  /* 0x9908b0dfff0d7807 */ /* 0x008fe40001000000 */
        /* <DEDUP_REMOVED lines=47> */
.L_x_2078:
        /* <DEDUP_REMOVED lines=68> */
[----:B------:R-:W-:Y:S01]  /*255610*/  LOP3.LUT R41, R17, 0x1, RZ, 0xc0, !PT ;  /* 0x0000000111297812 */ /* 0x000fe200078ec0ff */
[----:B------:R2:W-:Y:S01]  /*255620*/  STL [R0+-0x8], R37 ;  /* 0xfffff82500007387 */ /* 0x0005e20000100800 */
[----:B------:R-:W-:Y:S02]  /*255630*/  SHF.R.U32.HI R30, RZ, 0x1, R39 ;  /* 0x00000001ff1e7819 */ /* 0x000fe40000011627 */
[----:B------:R-:W-:Y:S01]  /*255640*/  SEL R29, RZ, 0x9908b0df, P0 ;  /* 0x9908b0dfff1d7807 */ /* 0x000fe20000000000 */
[----:B------:R4:W-:Y:S01]  /*255650*/  STL [R0+-0x4], R33 ;  /* 0xfffffc2100007387 */ /* 0x0009e20000100800 */
[----:B------:R-:W-:Y:S02]  /*255660*/  LOP3.LUT R40, R40, 0x80000000, R31, 0xf8, !PT ;  /* 0x8000000028287812 */ /* 0x000fe400078ef81f */
[----:B------:R-:W-:-:S02]  /*255670*/  ISETP.NE.U32.AND P0, PT, R41, 0x1, PT ;  /* 0x000000012900780c */ /* 0x000fc40003f05070 */
[----:B--2---:R-:W-:Y:S02]  /*255680*/  SEL R37, RZ, 0x9908b0df, P1 ;  /* 0x9908b0dfff257807 */ /* 0x004fe40000800000 */
[----:B----4-:R-:W-:Y:S02]  /*255690*/  SHF.R.U32.HI R33, RZ, 0x1, R42 ;  /* 0x00000001ff217819 */ /* 0x010fe4000001162a */
        /* <DEDUP_REMOVED lines=8> */
[----:B------:R-:W-:Y:S02]  /*255720*/  LOP3.LUT R29, R23, 0x1, RZ, 0xc0, !PT ;  /* 0x00000001171d7812 */ /* 0x000fe400078ec0ff */
[----:B------:R-:W-:-:S02]  /*255730*/  ISETP.NE.U32.AND P0, PT, R28, 0x1, PT ;  /* 0x000000011c00780c */ /* 0x000fc40003f05070 */
[----:B------:R-:W-:Y:S02]  /*255740*/  LOP3.LUT R30, R30, 0x80000000, R7, 0xf8, !PT ;  /* 0x800000001e1e7812 */ /* 0x000fe400078ef807 */
[----:B------:R-:W-:Y:S02]  /*255750*/  LOP3.LUT R28, R22, 0x7ffffffe, RZ, 0xc0, !PT ;  /* 0x7ffffffe161c7812 */ /* 0x000fe400078ec0ff */
[----:B------:R-:W-:Y:S02]  /*255760*/  LOP3.LUT R26, R26, 0x80000000, R17, 0xf8, !PT ;  /* 0x800000001a1a7812 */ /* 0x000fe400078ef811 */
[----:B------:R-:W-:Y:S02]  /*255770*/  ISETP.NE.U32.AND P1, PT, R29, 0x1, PT ;  /* 0x000000011d00780c */ /* 0x000fe40003f25070 */
[----:B------:R-:W-:Y:S01]  /*255780*/  LOP3.LUT R17, R22, 0x1, RZ, 0xc0, !PT ;  /* 0x0000000116117812 */ /* 0x000fe200078ec0ff */
[----:B------:R-:W-:Y:S01]  /*255790*/  UIADD3 UR4, UPT, UPT, UR4, 0xc, URZ ;  /* 0x0000000c04047890 */ /* 0x000fe2000fffe0ff */
[----:B------:R-:W-:-:S02]  /*2557a0*/  LOP3.LUT R28, R28, 0x80000000, R23, 0xf8, !PT ;  /* 0x800000001c1c7812 */ /* 0x000fc400078ef817 */
[----:B------:R-:W-:Y:S01]  /*2557b0*/  ISETP.NE.U32.AND P2, PT, R17, 0x1, PT ;  /* 0x000000011100780c */ /* 0x000fe20003f45070 */
        /* <DEDUP_REMOVED lines=8> */
[----:B------:R-:W-:Y:S04]  /*255840*/  STL [R0], R35 ;  /* 0x0000002300007387 */ /* 0x000fe80000100800 */
        /* <DEDUP_REMOVED lines=23> */
[----:B------:R-:W-:-:S03]  /*2559c0*/  IMAD.MOV.U32 R26, RZ, RZ, RZ ;  /* 0x000000ffff1a7224 */ /* 0x000fc600078e00ff */
[----:B------:R0:W-:Y:S01]  /*2559d0*/  STL [R1+0x9c0], RZ ;  /* 0x0009c0ff01007387 */ /* 0x0001e20000100800 */
[C---:B--2---:R-:W-:Y:S02]  /*2559e0*/  LOP3.LUT R5, R17.reuse, 0x7ffffffe, RZ, 0xc0, !PT ;  /* 0x7ffffffe11057812 */ /* 0x044fe400078ec0ff */
[----:B------:R-:W-:Y:S02]  /*2559f0*/  LOP3.LUT R9, R17, 0x1, RZ, 0xc0, !PT ;  /* 0x0000000111097812 */ /* 0x000fe400078ec0ff */
[----:B---3--:R-:W-:Y:S02]  /*255a00*/  LOP3.LUT R0, R5, 0x80000000, R0, 0xf8, !PT ;  /* 0x8000000005007812 */ /* 0x008fe400078ef800 */
[----:B------:R-:W-:Y:S02]  /*255a10*/  ISETP.NE.U32.AND P0, PT, R9, 0x1, PT ;  /* 0x000000010900780c */ /* 0x000fe40003f05070 */
[----:B------:R-:W-:Y:S02]  /*255a20*/  SHF.R.U32.HI R0, RZ, 0x1, R0 ;  /* 0x00000001ff007819 */ /* 0x000fe40000011600 */
[----:B------:R-:W-:-:S04]  /*255a30*/  SEL R5, RZ, 0x9908b0df, P0 ;  /* 0x9908b0dfff057807 */ /* 0x000fc80000000000 */
[----:B----4-:R-:W-:-:S05]  /*255a40*/  LOP3.LUT R0, R0, R5, R7, 0x96, !PT ;  /* 0x0000000500007212 */ /* 0x010fca00078e9607 */
[----:B0-----:R4:W-:Y:S02]  /*255a50*/  STL [R1+0x9bc], R0 ;  /* 0x0009bc0001007387 */ /* 0x0019e40000100800 */
.L_x_2076:
[----:B------:R-:W-:Y:S05]  /*255a60*/  BSYNC.RECONVERGENT B2 ;  /* 0x0000000000027941 */ /* 0x000fea0003800200 */
.L_x_2075:
        /* <DEDUP_REMOVED lines=43> */
.L_x_2081:
        /* <DEDUP_REMOVED lines=61> */
[----:B------:R-:W-:Y:S02]  /*2560f0*/  LOP3.LUT R50, R37, 0x7ffffffe, RZ, 0xc0, !PT ;  /* 0x7ffffffe25327812 */ /* 0x000fe400078ec0ff */
[----:B------:R-:W-:-:S02]  /*256100*/  LOP3.LUT R40, R40, R39, R41, 0x96, !PT ;  /* 0x0000002728287212 */ /* 0x000fc400078e9629 */
[----:B------:R-:W-:Y:S02]  /*256110*/  LOP3.LUT R39, R27, 0x1, RZ, 0xc0, !PT ;  /* 0x000000011b277812 */ /* 0x000fe400078ec0ff */
[----:B------:R-:W-:Y:S02]  /*256120*/  LOP3.LUT R41, R37, 0x1, RZ, 0xc0, !PT ;  /* 0x0000000125297812 */ /* 0x000fe400078ec0ff */
[----:B------:R-:W-:Y:S02]  /*256130*/  LOP3.LUT R31, R44, 0x80000000, R31, 0xf8, !PT ;  /* 0x800000002c1f7812 */ /* 0x000fe400078ef81f */
[----:B------:R-:W-:Y:S01]  /*256140*/  LOP3.LUT R50, R50, 0x80000000, R27, 0xf8, !PT ;  /* 0x8000000032327812 */ /* 0x000fe200078ef81b */
[----:B------:R3:W-:Y:S01]  /*256150*/  STL [R5+0x18], R42 ;  /* 0x0000182a05007387 */ /* 0x0007e20000100800 */
[C---:B------:R-:W-:Y:S02]  /*256160*/  LOP3.LUT R44, R35.reuse, 0x7ffffffe, RZ, 0xc0, !PT ;  /* 0x7ffffffe232c7812 */ /* 0x040fe400078ec0ff */
[----:B------:R-:W-:-:S02]  /*256170*/  LOP3.LUT R27, R35, 0x1, RZ, 0xc0, !PT ;  /* 0x00000001231b7812 */ /* 0x000fc400078ec0ff */
[----:B------:R-:W-:Y:S02]  /*256180*/  ISETP.NE.U32.AND P1, PT, R41, 0x1, PT ;  /* 0x000000012900780c */ /* 0x000fe40003f25070 */
[----:B------:R-:W-:Y:S02]  /*256190*/  ISETP.NE.U32.AND P0, PT, R39, 0x1, PT ;  /* 0x000000012700780c */ /* 0x000fe40003f05070 */
[C---:B---3--:R-:W-:Y:S02]  /*2561a0*/  LOP3.LUT R42, R17.reuse, 0x7ffffffe, RZ, 0xc0, !PT ;  /* 0x7ffffffe112a7812 */ /* 0x048fe400078ec0ff */
[----:B------:R-:W-:Y:S02]  /*2561b0*/  LOP3.LUT R41, R17, 0x1, RZ, 0xc0, !PT ;  /* 0x0000000111297812 */ /* 0x000fe400078ec0ff */
[----:B------:R-:W-:Y:S02]  /*2561c0*/  LOP3.LUT R44, R44, 0x80000000, R37, 0xf8, !PT ;  /* 0x800000002c2c7812 */ /* 0x000fe400078ef825 */
[----:B------:R-:W-:-:S02]  /*2561d0*/  ISETP.NE.U32.AND P2, PT, R27, 0x1, PT ;  /* 0x000000011b00780c */ /* 0x000fc40003f45070 */
[----:B------:R-:W-:Y:S02]  /*2561e0*/  LOP3.LUT R39, R42, 0x80000000, R35, 0xf8, !PT ;  /* 0x800000002a277812 */ /* 0x000fe400078ef823 */
[----:B------:R-:W-:Y:S02]  /*2561f0*/  SHF.R.U32.HI R42, RZ, 0x1, R31 ;  /* 0x00000001ff2a7819 */ /* 0x000fe4000001161f */
[----:B------:R-:W-:Y:S02]  /*256200*/  ISETP.NE.U32.AND P3, PT, R41, 0x1, PT ;  /* 0x000000012900780c */ /* 0x000fe40003f65070 */
[----:B------:R-:W-:Y:S02]  /*256210*/  SEL R27, RZ, 0x9908b0df, P0 ;  /* 0x9908b0dfff1b7807 */ /* 0x000fe40000000000 */
[----:B------:R-:W-:Y:S02]  /*256220*/  SHF.R.U32.HI R31, RZ, 0x1, R50 ;  /* 0x00000001ff1f7819 */ /* 0x000fe40000011632 */
[----:B------:R-:W-:-:S02]  /*256230*/  SEL R35, RZ, 0x9908b0df, P1 ;  /* 0x9908b0dfff237807 */ /* 0x000fc40000800000 */
[----:B------:R-:W-:Y:S02]  /*256240*/  SHF.R.U32.HI R44, RZ, 0x1, R44 ;  /* 0x00000001ff2c7819 */ /* 0x000fe4000001162c */
[----:B------:R-:W-:Y:S01]  /*256250*/  SEL R37, RZ, 0x9908b0df, P2 ;  /* 0x9908b0dfff257807 */ /* 0x000fe20001000000 */
[----:B------:R2:W-:Y:S01]  /*256260*/  STL [R5+0x10], R46 ;  /* 0x0000102e05007387 */ /* 0x0005e20000100800 */
        /* <DEDUP_REMOVED lines=83> */
.L_x_2082:
        /* <DEDUP_REMOVED lines=73> */
[----:B------:R-:W-:Y:S01]  /*256c30*/  ISETP.NE.U32.AND P0, PT, R17, 0x1, PT ;  /* 0x000000011100780c */ /* 0x000fe20003f05070 */
[----:B------:R2:W-:Y:S01]  /*256c40*/  STL [R5+-0xc], R46 ;  /* 0xfffff42e05007387 */ /* 0x0005e20000100800 */
[----:B------:R-:W-:-:S02]  /*256c50*/  SHF.R.U32.HI R50, RZ, 0x1, R50 ;  /* 0x00000001ff327819 */ /* 0x000fc40000011632 */
[----:B------:R-:W-:Y:S02]  /*256c60*/  SEL R11, RZ, 0x9908b0df, P1 ;  /* 0x9908b0dfff0b7807 */ /* 0x000fe40000800000 */
[----:B--2---:R-:W-:Y:S02]  /*256c70*/  LOP3.LUT R46, R22, R9, R33, 0x96, !PT ;  /* 0x00000009162e7212 */ /* 0x004fe400078e9621 */
[----:B------:R-:W-:Y:S02]  /*256c80*/  SHF.R.U32.HI R22, RZ, 0x1, R13 ;  /* 0x00000001ff167819 */ /* 0x000fe4000001160d */
[----:B------:R-:W-:Y:S02]  /*256c90*/  SEL R9, RZ, 0x9908b0df, P0 ;  /* 0x9908b0dfff097807 */ /* 0x000fe40000000000 */
[----:B------:R-:W-:Y:S02]  /*256ca0*/  LOP3.LUT R50, R50, R11, R35, 0x96, !PT ;  /* 0x0000000b32327212 */ /* 0x000fe400078e9623 */
[----:B------:R-:W-:-:S02]  /*256cb0*/  LOP3.LUT R22, R22, R9, R37, 0x96, !PT ;  /* 0x0000000916167212 */ /* 0x000fc400078e9625 */
[----:B------:R-:W-:Y:S02]  /*256cc0*/  LOP3.LUT R9, R39, 0x1, RZ, 0xc0, !PT ;  /* 0x0000000127097812 */ /* 0x000fe400078ec0ff */
[C---:B------:R-:W-:Y:S01]  /*256cd0*/  LOP3.LUT R11, R40.reuse, 0x1, RZ, 0xc0, !PT ;  /* 0x00000001280b7812 */ /* 0x040fe200078ec0ff */
[----:B------:R2:W-:Y:S01]  /*256ce0*/  STL [R5+-0x8], R26 ;  /* 0xfffff81a05007387 */ /* 0x0005e20000100800 */
[----:B------:R-:W-:Y:S02]  /*256cf0*/  ISETP.NE.U32.AND P0, PT, R9, 0x1, PT ;  /* 0x000000010900780c */ /* 0x000fe40003f05070 */
[----:B------:R-:W-:Y:S01]  /*256d00*/  ISETP.NE.U32.AND P1, PT, R11, 0x1, PT ;  /* 0x000000010b00780c */ /* 0x000fe20003f25070 */
[----:B------:R3:W-:Y:S01]  /*256d10*/  STL [R5], R28 ;  /* 0x0000001c05007387 */ /* 0x0007e20000100800 */
[----:B------:R-:W-:Y:S02]  /*256d20*/  LOP3.LUT R30, R40, 0x7ffffffe, RZ, 0xc0, !PT ;  /* 0x7ffffffe281e7812 */ /* 0x000fe400078ec0ff */
[----:B------:R-:W-:-:S02]  /*256d30*/  LOP3.LUT R9, R41, 0x7ffffffe, RZ, 0xc0, !PT ;  /* 0x7ffffffe29097812 */ /* 0x000fc400078ec0ff */
[----:B------:R-:W-:Y:S02]  /*256d40*/  LOP3.LUT R11, R41, 0x1, RZ, 0xc0, !PT ;  /* 0x00000001290b7812 */ /* 0x000fe400078ec0ff */
[----:B--2---:R-:W-:Y:S01]  /*256d50*/  LOP3.LUT R26, R39, 0x7ffffffe, RZ, 0xc0, !PT ;  /* 0x7ffffffe271a7812 */ /* 0x004fe200078ec0ff */
[----:B------:R-:W-:Y:S01]  /*256d60*/  UIADD3 UR4, UPT, UPT, UR4, 0xc, URZ ;  /* 0x0000000c04047890 */ /* 0x000fe2000fffe0ff */
[----:B------:R-:W-:Y:S02]  /*256d70*/  LOP3.LUT R30, R30, 0x80000000, R39, 0xf8, !PT ;  /* 0x800000001e1e7812 */ /* 0x000fe400078ef827 */
[----:B------:R-:W-:Y:S02]  /*256d80*/  LOP3.LUT R26, R26, 0x80000000, R31, 0xf8, !PT ;  /* 0x800000001a1a7812 */ /* 0x000fe400078ef81f */
[----:B------:R-:W-:Y:S02]  /*256d90*/  LOP3.LUT R40, R9, 0x80000000, R40, 0xf8, !PT ;  /* 0x8000000009287812 */ /* 0x000fe400078ef828 */
[----:B------:R-:W-:Y:S01]  /*256da0*/  ISETP.NE.U32.AND P2, PT, R11, 0x1, PT ;  /* 0x000000010b00780c */ /* 0x000fe20003f45070 */
[----:B------:R-:W-:Y:S01]  /*256db0*/  UISETP.NE.AND UP0, UPT, UR4, 0x18c, UPT ;  /* 0x0000018c0400788c */ /* 0x000fe2000bf05270 */
[----:B------:R-:W-:-:S02]  /*256dc0*/  SHF.R.U32.HI R9, RZ, 0x1, R26 ;  /* 0x00000001ff097819 */ /* 0x000fc4000001161a */
[----:B------:R-:W-:Y:S02]  /*256dd0*/  SEL R11, RZ, 0x9908b0df, P0 ;  /* 0x9908b0dfff0b7807 */ /* 0x000fe40000000000 */
        /* <DEDUP_REMOVED lines=26> */
[----:B------:R-:W4:Y:S04]  /*256f80*/  LDL R7, [R1+0x630] ;  /* 0x0006300001077983 */ /* 0x000f280000100800 */
[----:B------:R0:W-:Y:S01]  /*256f90*/  STL [R1+0x9c0], RZ ;  /* 0x0009c0ff01007387 */ /* 0x0001e20000100800 */
[----:B--2---:R-:W-:-:S02]  /*256fa0*/  LOP3.LUT R22, R17, 0x7ffffffe, RZ, 0xc0, !PT ;  /* 0x7ffffffe11167812 */ /* 0x004fc400078ec0ff */
[----:B------:R-:W-:Y:S02]  /*256fb0*/  LOP3.LUT R9, R17, 0x1, RZ, 0xc0, !PT ;  /* 0x0000000111097812 */ /* 0x000fe400078ec0ff */
[----:B---3--:R-:W-:Y:S02]  /*256fc0*/  LOP3.LUT R5, R22, 0x80000000, R5, 0xf8, !PT ;  /* 0x8000000016057812 */ /* 0x008fe400078ef805 */
[----:B------:R-:W-:Y:S02]  /*256fd0*/  ISETP.NE.U32.AND P0, PT, R9, 0x1, PT ;  /* 0x000000010900780c */ /* 0x000fe40003f05070 */
[----:B------:R-:W-:Y:S02]  /*256fe0*/  SHF.R.U32.HI R22, RZ, 0x1, R5 ;  /* 0x00000001ff167819 */ /* 0x000fe40000011605 */
[----:B------:R-:W-:-:S04]  /*256ff0*/  SEL R5, RZ, 0x9908b0df, P0 ;  /* 0x9908b0dfff057807 */ /* 0x000fc80000000000 */
[----:B----4-:R-:W-:Y:S01]  /*257000*/  LOP3.LUT R26, R22, R5, R7, 0x96, !PT ;  /* 0x00000005161a7212 */ /* 0x010fe200078e9607 */
[----:B------:R-:W-:-:S04]  /*257010*/  IMAD.MOV.U32 R22, RZ, RZ, RZ ;  /* 0x000000ffff167224 */ /* 0x000fc800078e00ff */
[----:B0-----:R2:W-:Y:S03]  /*257020*/  STL [R1+0x9bc], R26 ;  /* 0x0009bc1a01007387 */ /* 0x0015e60000100800 */
.L_x_2080:
[----:B------:R-:W-:Y:S05]  /*257030*/  BSYNC.RECONVERGENT B2 ;  /* 0x0000000000027941 */ /* 0x000fea0003800200 */
.L_x_2079:
        /* <DEDUP_REMOVED lines=43> */
.L_x_2085:
        /* <DEDUP_REMOVED lines=55> */
[----:B------:R-:W-:Y:S02]  /*257660*/  SEL R9, RZ, 0x9908b0df, P0 ;  /* 0x9908b0dfff097807 */ /* 0x000fe40000000000 */
[----:B------:R-:W-:Y:S02]  /*257670*/  SHF.R.U32.HI R50, RZ, 0x1, R50 ;  /* 0x00000001ff327819 */ /* 0x000fe40000011632 */
[----:B------:R-:W-:Y:S02]  /*257680*/  SHF.R.U32.HI R48, RZ, 0x1, R48 ;  /* 0x00000001ff307819 */ /* 0x000fe40000011630 */
[----:B------:R-:W-:-:S02]  /*257690*/  SEL R49, RZ, 0x9908b0df, P1 ;  /* 0x9908b0dfff317807 */ /* 0x000fc40000800000 */
[----:B------:R-:W-:Y:S02]  /*2576a0*/  LOP3.LUT R44, R44, R9, R43, 0x96, !PT ;  /* 0x000000092c2c7212 */ /* 0x000fe400078e962b */
[C---:B------:R-:W-:Y:S02]  /*2576b0*/  LOP3.LUT R9, R29.reuse, 0x1, RZ, 0xc0, !PT ;  /* 0x000000011d097812 */ /* 0x040fe400078ec0ff */
[----:B------:R-:W-:Y:S02]  /*2576c0*/  LOP3.LUT R42, R50, R45, R42, 0x96, !PT ;  /* 0x0000002d322a7212 */ /* 0x000fe400078e962a */
[----:B------:R-:W-:Y:S02]  /*2576d0*/  LOP3.LUT R48, R48, R49, R41, 0x96, !PT ;  /* 0x0000003130307212 */ /* 0x000fe400078e9629 */
[----:B------:R-:W-:Y:S02]  /*2576e0*/  LOP3.LUT R46, R29, 0x7ffffffe, RZ, 0xc0, !PT ;  /* 0x7ffffffe1d2e7812 */ /* 0x000fe400078ec0ff */
[----:B------:R-:W-:-:S02]  /*2576f0*/  LOP3.LUT R50, R40, 0x7ffffffe, RZ, 0xc0, !PT ;  /* 0x7ffffffe28327812 */ /* 0x000fc400078ec0ff */
[----:B------:R-:W-:Y:S02]  /*257700*/  LOP3.LUT R41, R40, 0x1, RZ, 0xc0, !PT ;  /* 0x0000000128297812 */ /* 0x000fe400078ec0ff */
[----:B------:R-:W-:Y:S01]  /*257710*/  ISETP.NE.U32.AND P0, PT, R9, 0x1, PT ;  /* 0x000000010900780c */ /* 0x000fe20003f05070 */
[----:B------:R2:W-:Y:S01]  /*257720*/  STL [R7+0x14], R42 ;  /* 0x0000142a07007387 */ /* 0x0005e20000100800 */
[C---:B------:R-:W-:Y:S02]  /*257730*/  LOP3.LUT R9, R39.reuse, 0x7ffffffe, RZ, 0xc0, !PT ;  /* 0x7ffffffe27097812 */ /* 0x040fe400078ec0ff */
[----:B------:R-:W-:Y:S02]  /*257740*/  LOP3.LUT R43, R39, 0x1, RZ, 0xc0, !PT ;  /* 0x00000001272b7812 */ /* 0x000fe400078ec0ff */
[----:B------:R-:W-:Y:S02]  /*257750*/  LOP3.LUT R35, R46, 0x80000000, R35, 0xf8, !PT ;  /* 0x800000002e237812 */ /* 0x000fe400078ef823 */
[----:B------:R-:W-:-:S02]  /*257760*/  LOP3.LUT R29, R50, 0x80000000, R29, 0xf8, !PT ;  /* 0x80000000321d7812 */ /* 0x000fc400078ef81d */
[----:B------:R-:W-:Y:S02]  /*257770*/  ISETP.NE.U32.AND P1, PT, R41, 0x1, PT ;  /* 0x000000012900780c */ /* 0x000fe40003f25070 */
[C---:B--2---:R-:W-:Y:S02]  /*257780*/  LOP3.LUT R42, R22.reuse, 0x7ffffffe, RZ, 0xc0, !PT ;  /* 0x7ffffffe162a7812 */ /* 0x044fe400078ec0ff */
[----:B------:R-:W-:Y:S02]  /*257790*/  LOP3.LUT R45, R22, 0x1, RZ, 0xc0, !PT ;  /* 0x00000001162d7812 */ /* 0x000fe400078ec0ff */
[----:B------:R-:W-:Y:S02]  /*2577a0*/  LOP3.LUT R41, R9, 0x80000000, R40, 0xf8, !PT ;  /* 0x8000000009297812 */ /* 0x000fe400078ef828 */
[----:B------:R-:W-:Y:S02]  /*2577b0*/  ISETP.NE.U32.AND P2, PT, R43, 0x1, PT ;  /* 0x000000012b00780c */ /* 0x000fe40003f45070 */
[----:B------:R-:W-:-:S02]  /*2577c0*/  LOP3.LUT R39, R42, 0x80000000, R39, 0xf8, !PT ;  /* 0x800000002a277812 */ /* 0x000fc400078ef827 */
[----:B------:R-:W-:Y:S02]  /*2577d0*/  SHF.R.U32.HI R40, RZ, 0x1, R35 ;  /* 0x00000001ff287819 */ /* 0x000fe40000011623 */
[----:B------:R-:W-:Y:S02]  /*2577e0*/  SEL R9, RZ, 0x9908b0df, P0 ;  /* 0x9908b0dfff097807 */ /* 0x000fe40000000000 */
[----:B------:R-:W-:Y:S02]  /*2577f0*/  SHF.R.U32.HI R42, RZ, 0x1, R29 ;  /* 0x00000001ff2a7819 */ /* 0x000fe4000001161d */
[----:B------:R-:W-:Y:S02]  /*257800*/  ISETP.NE.U32.AND P3, PT, R45, 0x1, PT ;  /* 0x000000012d00780c */ /* 0x000fe40003f65070 */
[----:B------:R-:W-:Y:S02]  /*257810*/  SEL R29, RZ, 0x9908b0df, P1 ;  /* 0x9908b0dfff1d7807 */ /* 0x000fe40000800000 */
[----:B------:R-:W-:-:S02]  /*257820*/  SHF.R.U32.HI R46, RZ, 0x1, R41 ;  /* 0x00000001ff2e7819 */ /* 0x000fc40000011629 */
[----:B------:R-:W-:Y:S02]  /*257830*/  SEL R35, RZ, 0x9908b0df, P2 ;  /* 0x9908b0dfff237807 */ /* 0x000fe40001000000 */
[----:B------:R-:W-:Y:S02]  /*257840*/  LOP3.LUT R40, R40, R9, R37, 0x96, !PT ;  /* 0x0000000928287212 */ /* 0x000fe400078e9625 */
[----:B------:R-:W-:Y:S02]  /*257850*/  SHF.R.U32.HI R39, RZ, 0x1, R39 ;  /* 0x00000001ff277819 */ /* 0x000fe40000011627 */
[----:B------:R-:W-:Y:S02]  /*257860*/  SEL R41, RZ, 0x9908b0df, P3 ;  /* 0x9908b0dfff297807 */ /* 0x000fe40001800000 */
[----:B------:R-:W-:Y:S02]  /*257870*/  LOP3.LUT R42, R42, R29, R33, 0x96, !PT ;  /* 0x0000001d2a2a7212 */ /* 0x000fe400078e9621 */
[----:B------:R-:W-:-:S02]  /*257880*/  LOP3.LUT R46, R46, R35, R31, 0x96, !PT ;  /* 0x000000232e2e7212 */ /* 0x000fc400078e961f */
[C---:B------:R-:W-:Y:S02]  /*257890*/  LOP3.LUT R9, R28.reuse, 0x7ffffffe, RZ, 0xc0, !PT ;  /* 0x7ffffffe1c097812 */ /* 0x040fe400078ec0ff */
[----:B------:R-:W-:Y:S02]  /*2578a0*/  LOP3.LUT R29, R28, 0x1, RZ, 0xc0, !PT ;  /* 0x000000011c1d7812 */ /* 0x000fe400078ec0ff */
[C---:B------:R-:W-:Y:S02]  /*2578b0*/  LOP3.LUT R31, R27.reuse, 0x7ffffffe, RZ, 0xc0, !PT ;  /* 0x7ffffffe1b1f7812 */ /* 0x040fe400078ec0ff */
[----:B------:R-:W-:Y:S02]  /*2578c0*/  LOP3.LUT R33, R27, 0x1, RZ, 0xc0, !PT ;  /* 0x000000011b217812 */ /* 0x000fe400078ec0ff */
[----:B------:R-:W-:Y:S02]  /*2578d0*/  LOP3.LUT R30, R39, R41, R30, 0x96, !PT ;  /* 0x00000029271e7212 */ /* 0x000fe400078e961e */
[----:B------:R-:W-:-:S02]  /*2578e0*/  LOP3.LUT R22, R9, 0x80000000, R22, 0xf8, !PT ;  /* 0x8000000009167812 */ /* 0x000fc400078ef816 */
[----:B------:R-:W-:Y:S02]  /*2578f0*/  ISETP.NE.U32.AND P0, PT, R29, 0x1, PT ;  /* 0x000000011d00780c */ /* 0x000fe40003f05070 */
        /* <DEDUP_REMOVED lines=71> */
.L_x_2086:
        /* <DEDUP_REMOVED lines=54> */
[----:B------:R-:W-:Y:S02]  /*2580d0*/  LOP3.LUT R52, R52, R11, R27, 0x96, !PT ;  /* 0x0000000b34347212 */ /* 0x000fe400078e961b */
[----:B------:R-:W-:Y:S02]  /*2580e0*/  LOP3.LUT R22, R17, R19, R28, 0x96, !PT ;  /* 0x0000001311167212 */ /* 0x000fe400078e961c */
[----:B------:R-:W-:Y:S02]  /*2580f0*/  SHF.R.U32.HI R28, RZ, 0x1, R50 ;  /* 0x00000001ff1c7819 */ /* 0x000fe40000011632 */
[----:B------:R-:W-:Y:S02]  /*258100*/  SEL R11, RZ, 0x9908b0df, P0 ;  /* 0x9908b0dfff0b7807 */ /* 0x000fe40000000000 */
        /* <DEDUP_REMOVED lines=8> */
[----:B------:R-:W-:Y:S01]  /*258190*/  ISETP.NE.U32.AND P1, PT, R19, 0x1, PT ;  /* 0x000000011300780c */ /* 0x000fe20003f25070 */
[----:B------:R2:W-:Y:S01]  /*2581a0*/  STL [R7+-0x4], R22 ;  /* 0xfffffc1607007387 */ /* 0x0005e20000100800 */
[C---:B------:R-:W-:Y:S02]  /*2581b0*/  LOP3.LUT R30, R33.reuse, 0x7ffffffe, RZ, 0xc0, !PT ;  /* 0x7ffffffe211e7812 */ /* 0x040fe400078ec0ff */
[----:B------:R-:W-:Y:S02]  /*2581c0*/  LOP3.LUT R19, R33, 0x1, RZ, 0xc0, !PT ;  /* 0x0000000121137812 */ /* 0x000fe400078ec0ff */
[----:B------:R-:W-:Y:S02]  /*2581d0*/  LOP3.LUT R31, R30, 0x80000000, R31, 0xf8, !PT ;  /* 0x800000001e1f7812 */ /* 0x000fe400078ef81f */
[----:B--2---:R-:W-:-:S02]  /*2581e0*/  SHF.R.U32.HI R22, RZ, 0x1, R11 ;  /* 0x00000001ff167819 */ /* 0x004fc4000001160b */
[----:B------:R-:W-:Y:S02]  /*2581f0*/  SEL R11, RZ, 0x9908b0df, P0 ;  /* 0x9908b0dfff0b7807 */ /* 0x000fe40000000000 */
[----:B------:R-:W-:Y:S02]  /*258200*/  ISETP.NE.U32.AND P0, PT, R19, 0x1, PT ;  /* 0x000000011300780c */ /* 0x000fe40003f05070 */
[----:B------:R-:W-:Y:S02]  /*258210*/  LOP3.LUT R30, R22, R11, R35, 0x96, !PT ;  /* 0x0000000b161e7212 */ /* 0x000fe400078e9623 */
[----:B------:R-:W-:Y:S02]  /*258220*/  SHF.R.U32.HI R22, RZ, 0x1, R31 ;  /* 0x00000001ff167819 */ /* 0x000fe4000001161f */
[----:B------:R-:W-:Y:S02]  /*258230*/  SEL R11, RZ, 0x9908b0df, P0 ;  /* 0x9908b0dfff0b7807 */ /* 0x000fe40000000000 */
[----:B------:R-:W-:-:S02]  /*258240*/  SHF.R.U32.HI R26, RZ, 0x1, R17 ;  /* 0x00000001ff1a7819 */ /* 0x000fc40000011611 */
[----:B------:R-:W-:Y:S02]  /*258250*/  LOP3.LUT R22, R22, R11, R39, 0x96, !PT ;  /* 0x0000000b16167212 */ /* 0x000fe400078e9627 */
[----:B------:R-:W-:Y:S02]  /*258260*/  SEL R13, RZ, 0x9908b0df, P1 ;  /* 0x9908b0dfff0d7807 */ /* 0x000fe40000800000 */
[----:B------:R-:W-:Y:S02]  /*258270*/  LOP3.LUT R11, R40, 0x1, RZ, 0xc0, !PT ;  /* 0x00000001280b7812 */ /* 0x000fe400078ec0ff */
[----:B------:R-:W-:Y:S01]  /*258280*/  LOP3.LUT R17, R41, 0x1, RZ, 0xc0, !PT ;  /* 0x0000000129117812 */ /* 0x000fe200078ec0ff */
[----:B------:R2:W-:Y:S01]  /*258290*/  STL [R7+-0xc], R48 ;  /* 0xfffff43007007387 */ /* 0x0005e20000100800 */
[----:B------:R-:W-:Y:S02]  /*2582a0*/  ISETP.NE.U32.AND P0, PT, R11, 0x1, PT ;  /* 0x000000010b00780c */ /* 0x000fe40003f05070 */
[----:B------:R-:W-:Y:S01]  /*2582b0*/  ISETP.NE.U32.AND P1, PT, R17, 0x1, PT ;  /* 0x000000011100780c */ /* 0x000fe20003f25070 */
[----:B------:R3:W-:Y:S01]  /*2582c0*/  STL [R7], R28 ;  /* 0x0000001c07007387 */ /* 0x0007e20000100800 */
[----:B------:R-:W-:Y:S01]  /*2582d0*/  LOP3.LUT R17, R42, 0x1, RZ, 0xc0, !PT ;  /* 0x000000012a117812 */ /* 0x000fe200078ec0ff */
[----:B------:R-:W-:Y:S01]  /*2582e0*/  UIADD3 UR4, UPT, UPT, UR4, 0xc, URZ ;  /* 0x0000000c04047890 */ /* 0x000fe2000fffe0ff */
[----:B--2---:R-:W-:-:S02]  /*2582f0*/  LOP3.LUT R48, R26, R13, R37, 0x96, !PT ;  /* 0x0000000d1a307212 */ /* 0x004fc400078e9625 */
[----:B------:R-:W-:Y:S02]  /*258300*/  LOP3.LUT R26, R40, 0x7ffffffe, RZ, 0xc0, !PT ;  /* 0x7ffffffe281a7812 */ /* 0x000fe400078ec0ff */
[----:B------:R-:W-:Y:S02]  /*258310*/  LOP3.LUT R13, R41, 0x7ffffffe, RZ, 0xc0, !PT ;  /* 0x7ffffffe290d7812 */ /* 0x000fe400078ec0ff */
[----:B---3--:R-:W-:Y:S02]  /*258320*/  LOP3.LUT R28, R42, 0x7ffffffe, RZ, 0xc0, !PT ;  /* 0x7ffffffe2a1c7812 */ /* 0x008fe400078ec0ff */
[----:B------:R-:W-:Y:S02]  /*258330*/  LOP3.LUT R26, R26, 0x80000000, R33, 0xf8, !PT ;  /* 0x800000001a1a7812 */ /* 0x000fe400078ef821 */
[----:B------:R-:W-:Y:S02]  /*258340*/  LOP3.LUT R13, R13, 0x80000000, R40, 0xf8, !PT ;  /* 0x800000000d0d7812 */ /* 0x000fe400078ef828 */
[----:B------:R-:W-:-:S02]  /*258350*/  LOP3.LUT R28, R28, 0x80000000, R41, 0xf8, !PT ;  /* 0x800000001c1c7812 */ /* 0x000fc400078ef829 */
[----:B------:R-:W-:Y:S01]  /*258360*/  ISETP.NE.U32.AND P2, PT, R17, 0x1, PT ;  /* 0x000000011100780c */ /* 0x000fe20003f45070 */
[----:B------:R-:W-:Y:S01]  /*258370*/  UISETP.NE.AND UP0, UPT, UR4, 0x18c, UPT ;  /* 0x0000018c0400788c */ /* 0x000fe2000bf05270 */
[----:B------:R-:W-:Y:S02]  /*258380*/  SHF.R.U32.HI R26, RZ, 0x1, R26 ;  /* 0x00000001ff1a7819 */ /* 0x000fe4000001161a */
[----:B------:R-:W-:Y:S02]  /*258390*/  SHF.R.U32.HI R13, RZ, 0x1, R13 ;  /* 0x00000001ff0d7819 */ /* 0x000fe4000001160d */
[----:B------:R-:W-:Y:S02]  /*2583a0*/  SEL R17, RZ, 0x9908b0df, P1 ;  /* 0x9908b0dfff117807 */ /* 0x000fe40000800000 */
[----:B------:R-:W-:Y:S01]  /*2583b0*/  SHF.R.U32.HI R28, RZ, 0x1, R28 ;  /* 0x00000001ff1c7819 */ /* 0x000fe2000001161c */
[----:B------:R-:W-:Y:S04]  /*2583c0*/  STL [R7+-0x10], R49 ;  /* 0xfffff03107007387 */ /* 0x000fe80000100800 */
[----:B------:R-:W-:Y:S04]  /*2583d0*/  STL [R7+-0x8], R52 ;  /* 0xfffff83407007387 */ /* 0x000fe80000100800 */
        /* <DEDUP_REMOVED lines=13> */
[----:B------:R-:W-:Y:S02]  /*2584b0*/  LOP3.LUT R28, R28, R19, R45, 0x96, !PT ;  /* 0x000000131c1c7212 */ /* 0x000fe400078e962d */
[----:B------:R-:W-:Y:S01]  /*2584c0*/  LOP3.LUT R46, R23, R27, R46, 0x96, !PT ;  /* 0x0000001b172e7212 */ /* 0x000fe200078e962e */
[----:B------:R-:W-:Y:S04]  /*2584d0*/  STL [R7+0x10], R26 ;  /* 0x0000101a07007387 */ /* 0x000fe80000100800 */
        /* <DEDUP_REMOVED lines=18> */
.L_x_2084:
[----:B------:R-:W-:Y:S05]  /*258600*/  BSYNC.RECONVERGENT B2 ;  /* 0x0000000000027941 */ /* 0x000fea0003800200 */
.L_x_2083:
        /* <DEDUP_REMOVED lines=43> */
.L_x_2089:
        /* <DEDUP_REMOVED lines=28> */
[----:B------:R-:W-:-:S04]  /*258a80*/  LOP3.LUT R11, R50, 0x1, RZ, 0xc0, !PT ;  /* 0x00000001320b7812 */ /* 0x000fc800078ec0ff */
[----:B------:R-:W-:Y:S02]  /*258a90*/  ISETP.NE.U32.AND P0, PT, R11, 0x1, PT ;  /* 0x000000010b00780c */ /* 0x000fe40003f05070 */
[----:B----4-:R-:W-:-:S04]  /*258aa0*/  LOP3.LUT R11, R43, 0x7ffffffe, RZ, 0xc0, !PT ;  /* 0x7ffffffe2b0b7812 */ /* 0x010fc800078ec0ff */
[----:B------:R-:W-:Y:S02]  /*258ab0*/  LOP3.LUT R11, R11, 0x80000000, R50, 0xf8, !PT ;  /* 0x800000000b0b7812 */ /* 0x000fe400078ef832 */
[----:B------:R-:W-:Y:S02]  /*258ac0*/  LOP3.LUT R50, R43, 0x1, RZ, 0xc0, !PT ;  /* 0x000000012b327812 */ /* 0x000fe400078ec0ff */
[----:B------:R-:W-:Y:S02]  /*258ad0*/  SHF.R.U32.HI R51, RZ, 0x1, R51 ;  /* 0x00000001ff337819 */ /* 0x000fe40000011633 */
[----:B------:R-:W-:Y:S02]  /*258ae0*/  ISETP.NE.U32.AND P1, PT, R50, 0x1, PT ;  /* 0x000000013200780c */ /* 0x000fe40003f25070 */
[----:B------:R-:W-:Y:S02]  /*258af0*/  SEL R50, RZ, 0x9908b0df, P0 ;  /* 0x9908b0dfff327807 */ /* 0x000fe40000000000 */
[----:B------:R-:W-:-:S02]  /*258b00*/  SHF.R.U32.HI R11, RZ, 0x1, R11 ;  /* 0x00000001ff0b7819 */ /* 0x000fc4000001160b */
[----:B-----5:R-:W-:Y:S02]  /*258b10*/  LOP3.LUT R49, R51, R50, R49, 0x96, !PT ;  /* 0x0000003233317212 */ /* 0x020fe400078e9631 */
[----:B------:R-:W-:-:S04]  /*258b20*/  SEL R50, RZ, 0x9908b0df, P1 ;  /* 0x9908b0dfff327807 */ /* 0x000fc80000800000 */
[----:B------:R-:W-:Y:S02]  /*258b30*/  LOP3.LUT R11, R11, R50, R48, 0x96, !PT ;  /* 0x000000320b0b7212 */ /* 0x000fe400078e9630 */
[C---:B------:R-:W-:Y:S02]  /*258b40*/  LOP3.LUT R50, R47.reuse, 0x7ffffffe, RZ, 0xc0, !PT ;  /* 0x7ffffffe2f327812 */ /* 0x040fe400078ec0ff */
[----:B------:R-:W-:Y:S02]  /*258b50*/  LOP3.LUT R48, R47, 0x1, RZ, 0xc0, !PT ;  /* 0x000000012f307812 */ /* 0x000fe400078ec0ff */
[----:B------:R-:W-:Y:S02]  /*258b60*/  LOP3.LUT R50, R50, 0x80000000, R43, 0xf8, !PT ;  /* 0x8000000032327812 */ /* 0x000fe400078ef82b */
[----:B------:R-:W-:Y:S01]  /*258b70*/  LOP3.LUT R43, R37, 0x7ffffffe, RZ, 0xc0, !PT ;  /* 0x7ffffffe252b7812 */ /* 0x000fe200078ec0ff */
[----:B------:R3:W-:Y:S01]  /*258b80*/  STL [R9+0xc], R49 ;  /* 0x00000c3109007387 */ /* 0x0007e20000100800 */
[----:B------:R-:W-:-:S02]  /*258b90*/  ISETP.NE.U32.AND P0, PT, R48, 0x1, PT ;  /* 0x000000013000780c */ /* 0x000fc40003f05070 */
[----:B------:R-:W-:Y:S02]  /*258ba0*/  LOP3.LUT R48, R45, 0x1, RZ, 0xc0, !PT ;  /* 0x000000012d307812 */ /* 0x000fe400078ec0ff */
[----:B------:R-:W-:Y:S02]  /*258bb0*/  LOP3.LUT R43, R43, 0x80000000, R45, 0xf8, !PT ;  /* 0x800000002b2b7812 */ /* 0x000fe400078ef82d */
[----:B---3--:R-:W-:Y:S02]  /*258bc0*/  LOP3.LUT R49, R45, 0x7ffffffe, RZ, 0xc0, !PT ;  /* 0x7ffffffe2d317812 */ /* 0x008fe400078ec0ff */
[----:B------:R-:W-:Y:S02]  /*258bd0*/  LOP3.LUT R45, R37, 0x1, RZ, 0xc0, !PT ;  /* 0x00000001252d7812 */ /* 0x000fe400078ec0ff */
[----:B------:R-:W-:Y:S02]  /*258be0*/  LOP3.LUT R49, R49, 0x80000000, R47, 0xf8, !PT ;  /* 0x8000000031317812 */ /* 0x000fe400078ef82f */
[----:B------:R-:W-:-:S02]  /*258bf0*/  SEL R47, RZ, 0x9908b0df, P0 ;  /* 0x9908b0dfff2f7807 */ /* 0x000fc40000000000 */
[----:B------:R-:W-:Y:S02]  /*258c00*/  ISETP.NE.U32.AND P1, PT, R48, 0x1, PT ;  /* 0x000000013000780c */ /* 0x000fe40003f25070 */
[----:B------:R-:W-:Y:S02]  /*258c10*/  ISETP.NE.U32.AND P0, PT, R45, 0x1, PT ;  /* 0x000000012d00780c */ /* 0x000fe40003f05070 */
[----:B------:R-:W-:Y:S02]  /*258c20*/  SHF.R.U32.HI R49, RZ, 0x1, R49 ;  /* 0x00000001ff317819 */ /* 0x000fe40000011631 */
[----:B------:R-:W-:Y:S02]  /*258c30*/  SEL R48, RZ, 0x9908b0df, P1 ;  /* 0x9908b0dfff307807 */ /* 0x000fe40000800000 */
[----:B------:R-:W-:Y:S02]  /*258c40*/  SHF.R.U32.HI R43, RZ, 0x1, R43 ;  /* 0x00000001ff2b7819 */ /* 0x000fe4000001162b */
[----:B------:R-:W-:-:S02]  /*258c50*/  SEL R45, RZ, 0x9908b0df, P0 ;  /* 0x9908b0dfff2d7807 */ /* 0x000fc40000000000 */
[----:B------:R-:W-:Y:S02]  /*258c60*/  SHF.R.U32.HI R50, RZ, 0x1, R50 ;  /* 0x00000001ff327819 */ /* 0x000fe40000011632 */
[----:B------:R-:W-:Y:S02]  /*258c70*/  LOP3.LUT R42, R49, R48, R42, 0x96, !PT ;  /* 0x00000030312a7212 */ /* 0x000fe400078e962a */
[----:B------:R-:W-:Y:S02]  /*258c80*/  LOP3.LUT R44, R43, R45, R44, 0x96, !PT ;  /* 0x0000002d2b2c7212 */ /* 0x000fe400078e962c */
[----:B------:R-:W-:Y:S02]  /*258c90*/  LOP3.LUT R46, R50, R47, R46, 0x96, !PT ;  /* 0x0000002f322e7212 */ /* 0x000fe400078e962e */
[C---:B------:R-:W-:Y:S02]  /*258ca0*/  LOP3.LUT R48, R30.reuse, 0x7ffffffe, RZ, 0xc0, !PT ;  /* 0x7ffffffe1e307812 */ /* 0x040fe400078ec0ff */
[----:B------:R-:W-:Y:S01]  /*258cb0*/  LOP3.LUT R43, R30, 0x1, RZ, 0xc0, !PT ;  /* 0x000000011e2b7812 */ /* 0x000fe200078ec0ff */
[----:B------:R3:W-:Y:S01]  /*258cc0*/  STL [R9+0x10], R11 ;  /* 0x0000100b09007387 */ /* 0x0007e20000100800 */
[----:B------:R-:W-:-:S02]  /*258cd0*/  LOP3.LUT R45, R41, 0x7ffffffe, RZ, 0xc0, !PT ;  /* 0x7ffffffe292d7812 */ /* 0x000fc400078ec0ff */
[----:B------:R-:W-:Y:S02]  /*258ce0*/  LOP3.LUT R47, R41, 0x1, RZ, 0xc0, !PT ;  /* 0x00000001292f7812 */ /* 0x000fe400078ec0ff */
[----:B------:R-:W-:Y:S02]  /*258cf0*/  LOP3.LUT R37, R48, 0x80000000, R37, 0xf8, !PT ;  /* 0x8000000030257812 */ /* 0x000fe400078ef825 */
[----:B------:R-:W-:Y:S02]  /*258d00*/  ISETP.NE.U32.AND P0, PT, R43, 0x1, PT ;  /* 0x000000012b00780c */ /* 0x000fe40003f05070 */
[----:B---3--:R-:W-:Y:S01]  /*258d10*/  LOP3.LUT R11, R23, 0x7ffffffe, RZ, 0xc0, !PT ;  /* 0x7ffffffe170b7812 */ /* 0x008fe200078ec0ff */
[----:B------:R3:W-:Y:S01]  /*258d20*/  STL [R9+0x14], R46 ;  /* 0x0000142e09007387 */ /* 0x0007e20000100800 */
[----:B------:R-:W-:Y:S02]  /*258d30*/  LOP3.LUT R30, R45, 0x80000000, R30, 0xf8, !PT ;  /* 0x800000002d1e7812 */ /* 0x000fe400078ef81e */
[----:B------:R-:W-:Y:S01]  /*258d40*/  ISETP.NE.U32.AND P1, PT, R47, 0x1, PT ;  /* 0x000000012f00780c */ /* 0x000fe20003f25070 */
[----:B------:R4:W-:Y:S01]  /*258d50*/  STL [R9+0x18], R42 ;  /* 0x0000182a09007387 */ /* 0x0009e20000100800 */
[----:B------:R-:W-:-:S02]  /*258d60*/  LOP3.LUT R45, R23, 0x1, RZ, 0xc0, !PT ;  /* 0x00000001172d7812 */ /* 0x000fc400078ec0ff */
[----:B------:R-:W-:Y:S02]  /*258d70*/  LOP3.LUT R43, R11, 0x80000000, R40, 0xf8, !PT ;  /* 0x800000000b2b7812 */ /* 0x000fe400078ef828 */
[----:B------:R-:W-:Y:S02]  /*258d80*/  SEL R11, RZ, 0x9908b0df, P0 ;  /* 0x9908b0dfff0b7807 */ /* 0x000fe40000000000 */
[C---:B---3--:R-:W-:Y:S02]  /*258d90*/  LOP3.LUT R46, R40.reuse, 0x7ffffffe, RZ, 0xc0, !PT ;  /* 0x7ffffffe282e7812 */ /* 0x048fe400078ec0ff */
[----:B----4-:R-:W-:Y:S02]  /*258da0*/  LOP3.LUT R42, R40, 0x1, RZ, 0xc0, !PT ;  /* 0x00000001282a7812 */ /* 0x010fe400078ec0ff */
[----:B------:R-:W-:Y:S02]  /*258db0*/  SHF.R.U32.HI R40, RZ, 0x1, R37 ;  /* 0x00000001ff287819 */ /* 0x000fe40000011625 */
[----:B------:R-:W-:-:S02]  /*258dc0*/  SHF.R.U32.HI R30, RZ, 0x1, R30 ;  /* 0x00000001ff1e7819 */ /* 0x000fc4000001161e */
[----:B------:R-:W-:Y:S02]  /*258dd0*/  SEL R37, RZ, 0x9908b0df, P1 ;  /* 0x9908b0dfff257807 */ /* 0x000fe40000800000 */
[----:B------:R-:W-:Y:S02]  /*258de0*/  ISETP.NE.U32.AND P3, PT, R45, 0x1, PT ;  /* 0x000000012d00780c */ /* 0x000fe40003f65070 */
[----:B------:R-:W-:Y:S02]  /*258df0*/  LOP3.LUT R41, R46, 0x80000000, R41, 0xf8, !PT ;  /* 0x800000002e297812 */ /* 0x000fe400078ef829 */
[----:B------:R-:W-:Y:S02]  /*258e00*/  ISETP.NE.U32.AND P2, PT, R42, 0x1, PT ;  /* 0x000000012a00780c */ /* 0x000fe40003f45070 */
[----:B------:R-:W-:Y:S02]  /*258e10*/  LOP3.LUT R40, R40, R11, R39, 0x96, !PT ;  /* 0x0000000b28287212 */ /* 0x000fe400078e9627 */
[----:B------:R-:W-:-:S02]  /*258e20*/  SHF.R.U32.HI R46, RZ, 0x1, R43 ;  /* 0x00000001ff2e7819 */ /* 0x000fc4000001162b */
[----:B------:R-:W-:Y:S02]  /*258e30*/  LOP3.LUT R30, R30, R37, R35, 0x96, !PT ;  /* 0x000000251e1e7212 */ /* 0x000fe400078e9623 */
[C---:B------:R-:W-:Y:S02]  /*258e40*/  LOP3.LUT R11, R29.reuse, 0x1, RZ, 0xc0, !PT ;  /* 0x000000011d0b7812 */ /* 0x040fe400078ec0ff */
[----:B------:R-:W-:Y:S02]  /*258e50*/  SEL R43, RZ, 0x9908b0df, P3 ;  /* 0x9908b0dfff2b7807 */ /* 0x000fe40001800000 */
[----:B------:R-:W-:Y:S02]  /*258e60*/  LOP3.LUT R48, R29, 0x7ffffffe, RZ, 0xc0, !PT ;  /* 0x7ffffffe1d307812 */ /* 0x000fe400078ec0ff */
[----:B--2---:R-:W-:Y:S02]  /*258e70*/  LOP3.LUT R50, R28, 0x7ffffffe, RZ, 0xc0, !PT ;  /* 0x7ffffffe1c327812 */ /* 0x004fe400078ec0ff */
[----:B------:R-:W-:-:S02]  /*258e80*/  SHF.R.U32.HI R42, RZ, 0x1, R41 ;  /* 0x00000001ff2a7819 */ /* 0x000fc40000011629 */
[----:B------:R-:W-:Y:S01]  /*258e90*/  SEL R41, RZ, 0x9908b0df, P2 ;  /* 0x9908b0dfff297807 */ /* 0x000fe20001000000 */
[----:B------:R2:W-:Y:S01]  /*258ea0*/  STL [R9+0x24], R30 ;  /* 0x0000241e09007387 */ /* 0x0005e20000100800 */
[----:B------:R-:W-:Y:S02]  /*258eb0*/  ISETP.NE.U32.AND P0, PT, R11, 0x1, PT ;  /* 0x000000010b00780c */ /* 0x000fe40003f05070 */
[----:B------:R-:W-:Y:S02]  /*258ec0*/  LOP3.LUT R46, R46, R43, R31, 0x96, !PT ;  /* 0x0000002b2e2e7212 */ /* 0x000fe400078e961f */
[----:B------:R-:W-:Y:S02]  /*258ed0*/  LOP3.LUT R48, R48, 0x80000000, R23, 0xf8, !PT ;  /* 0x8000000030307812 */ /* 0x000fe400078ef817 */
[----:B------:R-:W-:Y:S02]  /*258ee0*/  LOP3.LUT R50, R50, 0x80000000, R29, 0xf8, !PT ;  /* 0x8000000032327812 */ /* 0x000fe400078ef81d */
[----:B------:R-:W-:-:S02]  /*258ef0*/  LOP3.LUT R11, R27, 0x7ffffffe, RZ, 0xc0, !PT ;  /* 0x7ffffffe1b0b7812 */ /* 0x000fc400078ec0ff */
[----:B------:R-:W-:Y:S02]  /*258f00*/  LOP3.LUT R31, R28, 0x1, RZ, 0xc0, !PT ;  /* 0x000000011c1f7812 */ /* 0x000fe400078ec0ff */
[----:B------:R-:W-:Y:S02]  /*258f10*/  LOP3.LUT R23, R27, 0x1, RZ, 0xc0, !PT ;  /* 0x000000011b177812 */ /* 0x000fe400078ec0ff */
[C---:B--2---:R-:W-:Y:S02]  /*258f20*/  LOP3.LUT R30, R13.reuse, 0x7ffffffe, RZ, 0xc0, !PT ;  /* 0x7ffffffe0d1e7812 */ /* 0x044fe400078ec0ff */
[----:B------:R-:W-:Y:S02]  /*258f30*/  LOP3.LUT R29, R13, 0x1, RZ, 0xc0, !PT ;  /* 0x000000010d1d7812 */ /* 0x000fe400078ec0ff */
[----:B------:R-:W-:Y:S02]  /*258f40*/  LOP3.LUT R42, R42, R41, R33, 0x96, !PT ;  /* 0x000000292a2a7212 */ /* 0x000fe400078e9621 */
        /* <DEDUP_REMOVED lines=13> */
[----:B------:R-:W-:Y:S01]  /*259020*/  SEL R23, RZ, 0x9908b0df, P3 ;  /* 0x9908b0dfff177807 */ /* 0x000fe20001800000 */
[----:B------:R2:W-:Y:S01]  /*259030*/  STL [R9+0x20], R40 ;  /* 0x0000202809007387 */ /* 0x0005e20000100800 */
[----:B------:R-:W-:Y:S01]  /*259040*/  LOP3.LUT R50, R50, R29, R17, 0x96, !PT ;  /* 0x0000001d32327212 */ /* 0x000fe200078e9611 */
[----:B------:R-:W-:Y:S01]  /*259050*/  IMAD.MOV.U32 R17, RZ, RZ, R9 ;  /* 0x000000ffff117224 */ /* 0x000fe200078e0009 */
[----:B------:R-:W-:-:S02]  /*259060*/  LOP3.LUT R42, R42, R31, R19, 0x96, !PT ;  /* 0x0000001f2a2a7212 */ /* 0x000fc400078e9613 */
[----:B------:R-:W-:Y:S02]  /*259070*/  LOP3.LUT R22, R11, R23, R22, 0x96, !PT ;  /* 0x000000170b167212 */ /* 0x000fe400078e9616 */
[----:B--2---:R-:W-:Y:S01]  /*259080*/  LOP3.LUT R40, R27, R28, R26, 0x96, !PT ;  /* 0x0000001c1b287212 */ /* 0x004fe200078e961a */
        /* <DEDUP_REMOVED lines=43> */
.L_x_2090:
[----:B------:R-:W4:Y:S04]  /*259340*/  LDL R48, [R9+-0xc] ;  /* 0xfffff40009307983 */ /* 0x000f280000100800 */
[----:B------:R-:W2:Y:S04]  /*259350*/  LDL R43, [R9+-0x8] ;  /* 0xfffff800092b7983 */ /* 0x000ea80000100800 */
        /* <DEDUP_REMOVED lines=13> */
[----:B---3--:R-:W3:Y:S04]  /*259430*/  LDL R28, [R9+0x18] ;  /* 0x00001800091c7983 */ /* 0x008ee80000100800 */
[----:B------:R-:W3:Y:S04]  /*259440*/  LDL R13, [R9+0x14] ;  /* 0x00001400090d7983 */ /* 0x000ee80000100800 */
[----:B------:R-:W3:Y:S04]  /*259450*/  LDL R31, [R9+-0x380] ;  /* 0xfffc8000091f7983 */ /* 0x000ee80000100800 */
[----:B------:R-:W3:Y:S04]  /*259460*/  LDL R27, [R9+0x1c] ;  /* 0x00001c00091b7983 */ /* 0x000ee80000100800 */
[----:B------:R-:W3:Y:S04]  /*259470*/  LDL R26, [R9+-0x37c] ;  /* 0xfffc8400091a7983 */ /* 0x000ee80000100800 */
[----:B------:R-:W3:Y:S04]  /*259480*/  LDL R19, [R9+-0x374] ;  /* 0xfffc8c0009137983 */ /* 0x000ee80000100800 */
[----:B------:R-:W3:Y:S01]  /*259490*/  LDL R17, [R9+-0x370] ;  /* 0xfffc900009117983 */ /* 0x000ee20000100800 */
[----:B----4-:R-:W-:-:S04]  /*2594a0*/  LOP3.LUT R22, R48, 0x7ffffffe, RZ, 0xc0, !PT ;  /* 0x7ffffffe30167812 */ /* 0x010fc800078ec0ff */
[----:B-----5:R-:W-:Y:S02]  /*2594b0*/  LOP3.LUT R47, R22, 0x80000000, R11, 0xf8, !PT ;  /* 0x80000000162f7812 */ /* 0x020fe400078ef80b */
[----:B------:R-:W4:Y:S04]  /*2594c0*/  LDL R11, [R9+0x20] ;  /* 0x00002000090b7983 */ /* 0x000f280000100800 */
[----:B------:R-:W4:Y:S01]  /*2594d0*/  LDL R22, [R9+-0x378] ;  /* 0xfffc880009167983 */ /* 0x000f220000100800 */
[----:B------:R-:W-:Y:S02]  /*2594e0*/  LOP3.LUT R49, R48, 0x1, RZ, 0xc0, !PT ;  /* 0x0000000130317812 */ /* 0x000fe400078ec0ff */
[----:B--2---:R-:W-:Y:S02]  /*2594f0*/  LOP3.LUT R50, R43, 0x7ffffffe, RZ, 0xc0, !PT ;  /* 0x7ffffffe2b327812 */ /* 0x004fe400078ec0ff */
[----:B------:R-:W-:-:S02]  /*259500*/  ISETP.NE.U32.AND P0, PT, R49, 0x1, PT ;  /* 0x000000013100780c */ /* 0x000fc40003f05070 */
[----:B------:R-:W-:Y:S02]  /*259510*/  LOP3.LUT R50, R50, 0x80000000, R48, 0xf8, !PT ;  /* 0x8000000032327812 */ /* 0x000fe400078ef830 */
[----:B------:R-:W-:Y:S02]  /*259520*/  LOP3.LUT R48, R43, 0x1, RZ, 0xc0, !PT ;  /* 0x000000012b307812 */ /* 0x000fe400078ec0ff */
[----:B------:R-:W-:Y:S02]  /*259530*/  SHF.R.U32.HI R47, RZ, 0x1, R47 ;  /* 0x00000001ff2f7819 */ /* 0x000fe4000001162f */
[----:B------:R-:W-:Y:S02]  /*259540*/  SEL R49, RZ, 0x9908b0df, P0 ;  /* 0x9908b0dfff317807 */ /* 0x000fe40000000000 */
        /* <DEDUP_REMOVED lines=44> */
[----:B------:R-:W-:Y:S01]  /*259810*/  LOP3.LUT R50, R50, R39, R29, 0x96, !PT ;  /* 0x0000002732327212 */ /* 0x000fe200078e961d */
[----:B------:R2:W-:Y:S01]  /*259820*/  STL [R9+-0x4], R42 ;  /* 0xfffffc2a09007387 */ /* 0x0005e20000100800 */
[----:B------:R-:W-:-:S02]  /*259830*/  SHF.R.U32.HI R30, RZ, 0x1, R37 ;  /* 0x00000001ff1e7819 */ /* 0x000fc40000011625 */
[----:B------:R-:W-:Y:S02]  /*259840*/  SEL R29, RZ, 0x9908b0df, P0 ;  /* 0x9908b0dfff1d7807 */ /* 0x000fe40000000000 */
[----:B---3--:R-:W-:Y:S01]  /*259850*/  LOP3.LUT R44, R28, 0x7ffffffe, RZ, 0xc0, !PT ;  /* 0x7ffffffe1c2c7812 */ /* 0x008fe200078ec0ff */
[----:B------:R4:W-:Y:S01]  /*259860*/  STL [R9], R40 ;  /* 0x0000002809007387 */ /* 0x0009e20000100800 */
[----:B------:R-:W-:Y:S02]  /*259870*/  LOP3.LUT R30, R30, R29, R31, 0x96, !PT ;  /* 0x0000001d1e1e7212 */ /* 0x000fe400078e961f */
[C---:B--2---:R-:W-:Y:S02]  /*259880*/  LOP3.LUT R42, R13.reuse, 0x7ffffffe, RZ, 0xc0, !PT ;  /* 0x7ffffffe0d2a7812 */ /* 0x044fe400078ec0ff */
[----:B------:R-:W-:Y:S02]  /*259890*/  LOP3.LUT R29, R13, 0x1, RZ, 0xc0, !PT ;  /* 0x000000010d1d7812 */ /* 0x000fe400078ec0ff */
[----:B------:R-:W-:-:S02]  /*2598a0*/  LOP3.LUT R31, R28, 0x1, RZ, 0xc0, !PT ;  /* 0x000000011c1f7812 */ /* 0x000fc400078ec0ff */
[----:B------:R-:W-:Y:S02]  /*2598b0*/  LOP3.LUT R44, R44, 0x80000000, R13, 0xf8, !PT ;  /* 0x800000002c2c7812 */ /* 0x000fe400078ef80d */
[----:B------:R-:W-:Y:S02]  /*2598c0*/  LOP3.LUT R42, R42, 0x80000000, R23, 0xf8, !PT ;  /* 0x800000002a2a7812 */ /* 0x000fe400078ef817 */
[C---:B------:R-:W-:Y:S02]  /*2598d0*/  LOP3.LUT R13, R27.reuse, 0x7ffffffe, RZ, 0xc0, !PT ;  /* 0x7ffffffe1b0d7812 */ /* 0x040fe400078ec0ff */
[----:B------:R-:W-:Y:S01]  /*2598e0*/  LOP3.LUT R23, R27, 0x1, RZ, 0xc0, !PT ;  /* 0x000000011b177812 */ /* 0x000fe200078ec0ff */
[----:B------:R-:W-:Y:S01]  /*2598f0*/  UIADD3 UR4, UPT, UPT, UR4, 0xc, URZ ;  /* 0x0000000c04047890 */ /* 0x000fe2000fffe0ff */
[----:B------:R-:W-:Y:S02]  /*259900*/  ISETP.NE.U32.AND P0, PT, R29, 0x1, PT ;  /* 0x000000011d00780c */ /* 0x000fe40003f05070 */
[----:B------:R-:W-:-:S02]  /*259910*/  ISETP.NE.U32.AND P1, PT, R31, 0x1, PT ;  /* 0x000000011f00780c */ /* 0x000fc40003f25070 */
[----:B------:R-:W-:Y:S02]  /*259920*/  LOP3.LUT R29, R13, 0x80000000, R28, 0xf8, !PT ;  /* 0x800000000d1d7812 */ /* 0x000fe400078ef81c */
[----:B------:R-:W-:Y:S01]  /*259930*/  ISETP.NE.U32.AND P2, PT, R23, 0x1, PT ;  /* 0x000000011700780c */ /* 0x000fe20003f45070 */
[----:B------:R-:W-:Y:S01]  /*259940*/  UISETP.NE.AND UP0, UPT, UR4, 0x18c, UPT ;  /* 0x0000018c0400788c */ /* 0x000fe2000bf05270 */
[----:B------:R-:W-:Y:S02]  /*259950*/  SHF.R.U32.HI R13, RZ, 0x1, R42 ;  /* 0x00000001ff0d7819 */ /* 0x000fe4000001162a */
[----:B------:R-:W-:Y:S02]  /*259960*/  SEL R23, RZ, 0x9908b0df, P0 ;  /* 0x9908b0dfff177807 */ /* 0x000fe40000000000 */
[----:B------:R-:W-:Y:S02]  /*259970*/  SEL R28, RZ, 0x9908b0df, P1 ;  /* 0x9908b0dfff1c7807 */ /* 0x000fe40000800000 */
        /* <DEDUP_REMOVED lines=11> */
[----:B------:R-:W-:Y:S02]  /*259a30*/  SHF.R.U32.HI R40, RZ, 0x1, R29 ;  /* 0x00000001ff287819 */ /* 0x000fe4000001161d */
[----:B------:R-:W-:Y:S02]  /*259a40*/  SHF.R.U32.HI R42, RZ, 0x1, R31 ;  /* 0x00000001ff2a7819 */ /* 0x000fe4000001161f */
[----:B------:R-:W-:-:S02]  /*259a50*/  SHF.R.U32.HI R27, RZ, 0x1, R44 ;  /* 0x00000001ff1b7819 */ /* 0x000fc4000001162c */
[----:B------:R-:W-:Y:S02]  /*259a60*/  SEL R29, RZ, 0x9908b0df, P2 ;  /* 0x9908b0dfff1d7807 */ /* 0x000fe40001000000 */
        /* <DEDUP_REMOVED lines=22> */
.L_x_2088:
[----:B------:R-:W-:Y:S05]  /*259bd0*/  BSYNC.RECONVERGENT B2 ;  /* 0x0000000000027941 */ /* 0x000fea0003800200 */
.L_x_2087:
        /* <DEDUP_REMOVED lines=43> */
.L_x_2093:
        /* <DEDUP_REMOVED lines=30> */
[----:B------:R-:W-:Y:S02]  /*25a070*/  SHF.R.U32.HI R52, RZ, 0x1, R52 ;  /* 0x00000001ff347819 */ /* 0x000fe40000011634 */
[----:B------:R-:W-:-:S04]  /*25a080*/  SEL R13, RZ, 0x9908b0df, P0 ;  /* 0x9908b0dfff0d7807 */ /* 0x000fc80000000000 */
[----:B----4-:R-:W-:Y:S02]  /*25a090*/  LOP3.LUT R13, R52, R13, R51, 0x96, !PT ;  /* 0x0000000d340d7212 */ /* 0x010fe400078e9633 */
[----:B-----5:R-:W-:-:S04]  /*25a0a0*/  LOP3.LUT R51, R44, 0x7ffffffe, RZ, 0xc0, !PT ;  /* 0x7ffffffe2c337812 */ /* 0x020fc800078ec0ff */
[----:B------:R-:W-:Y:S02]  /*25a0b0*/  LOP3.LUT R51, R51, 0x80000000, R47, 0xf8, !PT ;  /* 0x8000000033337812 */ /* 0x000fe400078ef82f */
[----:B------:R-:W-:-:S04]  /*25a0c0*/  LOP3.LUT R47, R44, 0x1, RZ, 0xc0, !PT ;  /* 0x000000012c2f7812 */ /* 0x000fc800078ec0ff */
[----:B------:R-:W-:Y:S02]  /*25a0d0*/  ISETP.NE.U32.AND P0, PT, R47, 0x1, PT ;  /* 0x000000012f00780c */ /* 0x000fe40003f05070 */
[----:B------:R-:W-:-:S04]  /*25a0e0*/  LOP3.LUT R47, R43, 0x7ffffffe, RZ, 0xc0, !PT ;  /* 0x7ffffffe2b2f7812 */ /* 0x000fc800078ec0ff */
[----:B------:R-:W-:Y:S02]  /*25a0f0*/  LOP3.LUT R47, R47, 0x80000000, R44, 0xf8, !PT ;  /* 0x800000002f2f7812 */ /* 0x000fe400078ef82c */
[----:B------:R-:W-:Y:S02]  /*25a100*/  LOP3.LUT R44, R43, 0x1, RZ, 0xc0, !PT ;  /* 0x000000012b2c7812 */ /* 0x000fe400078ec0ff */
[----:B------:R-:W-:Y:S02]  /*25a110*/  SHF.R.U32.HI R51, RZ, 0x1, R51 ;  /* 0x00000001ff337819 */ /* 0x000fe40000011633 */
[----:B------:R-:W-:Y:S02]  /*25a120*/  ISETP.NE.U32.AND P1, PT, R44, 0x1, PT ;  /* 0x000000012c00780c */ /* 0x000fe40003f25070 */
[----:B------:R-:W-:-:S04]  /*25a130*/  SEL R44, RZ, 0x9908b0df, P0 ;  /* 0x9908b0dfff2c7807 */ /* 0x000fc80000000000 */
[----:B------:R-:W-:Y:S02]  /*25a140*/  LOP3.LUT R44, R51, R44, R50, 0x96, !PT ;  /* 0x0000002c332c7212 */ /* 0x000fe400078e9632 */
[C---:B------:R-:W-:Y:S02]  /*25a150*/  LOP3.LUT R51, R48.reuse, 0x7ffffffe, RZ, 0xc0, !PT ;  /* 0x7ffffffe30337812 */ /* 0x040fe400078ec0ff */
[----:B------:R-:W-:Y:S02]  /*25a160*/  SHF.R.U32.HI R47, RZ, 0x1, R47 ;  /* 0x00000001ff2f7819 */ /* 0x000fe4000001162f */
[----:B------:R-:W-:Y:S02]  /*25a170*/  SEL R50, RZ, 0x9908b0df, P1 ;  /* 0x9908b0dfff327807 */ /* 0x000fe40000800000 */
[----:B------:R-:W-:Y:S02]  /*25a180*/  LOP3.LUT R51, R51, 0x80000000, R43, 0xf8, !PT ;  /* 0x8000000033337812 */ /* 0x000fe400078ef82b */
[----:B------:R-:W-:-:S02]  /*25a190*/  LOP3.LUT R43, R48, 0x1, RZ, 0xc0, !PT ;  /* 0x00000001302b7812 */ /* 0x000fc400078ec0ff */
[----:B------:R-:W-:Y:S02]  /*25a1a0*/  LOP3.LUT R47, R47, R50, R49, 0x96, !PT ;  /* 0x000000322f2f7212 */ /* 0x000fe400078e9631 */
[----:B------:R-:W-:Y:S02]  /*25a1b0*/  LOP3.LUT R49, R39, 0x7ffffffe, RZ, 0xc0, !PT ;  /* 0x7ffffffe27317812 */ /* 0x000fe400078ec0ff */
[----:B------:R-:W-:Y:S02]  /*25a1c0*/  ISETP.NE.U32.AND P0, PT, R43, 0x1, PT ;  /* 0x000000012b00780c */ /* 0x000fe40003f05070 */
[----:B------:R-:W-:Y:S02]  /*25a1d0*/  LOP3.LUT R43, R39, 0x1, RZ, 0xc0, !PT ;  /* 0x00000001272b7812 */ /* 0x000fe400078ec0ff */
[----:B------:R-:W-:Y:S02]  /*25a1e0*/  LOP3.LUT R49, R49, 0x80000000, R48, 0xf8, !PT ;  /* 0x8000000031317812 */ /* 0x000fe400078ef830 */
[----:B------:R-:W-:-:S02]  /*25a1f0*/  SHF.R.U32.HI R51, RZ, 0x1, R51 ;  /* 0x00000001ff337819 */ /* 0x000fc40000011633 */
[----:B------:R-:W-:Y:S02]  /*25a200*/  SEL R48, RZ, 0x9908b0df, P0 ;  /* 0x9908b0dfff307807 */ /* 0x000fe40000000000 */
[----:B------:R-:W-:Y:S02]  /*25a210*/  ISETP.NE.U32.AND P0, PT, R43, 0x1, PT ;  /* 0x000000012b00780c */ /* 0x000fe40003f05070 */
[----:B------:R-:W-:Y:S02]  /*25a220*/  LOP3.LUT R48, R51, R48, R46, 0x96, !PT ;  /* 0x0000003033307212 */ /* 0x000fe400078e962e */
[----:B------:R-:W-:Y:S02]  /*25a230*/  SHF.R.U32.HI R46, RZ, 0x1, R49 ;  /* 0x00000001ff2e7819 */ /* 0x000fe40000011631 */
[----:B------:R-:W-:Y:S02]  /*25a240*/  SEL R43, RZ, 0x9908b0df, P0 ;  /* 0x9908b0dfff2b7807 */ /* 0x000fe40000000000 */
[----:B------:R-:W-:-:S02]  /*25a250*/  LOP3.LUT R50, R31, 0x7ffffffe, RZ, 0xc0, !PT ;  /* 0x7ffffffe1f327812 */ /* 0x000fc400078ec0ff */
[----:B------:R-:W-:Y:S02]  /*25a260*/  LOP3.LUT R46, R46, R43, R45, 0x96, !PT ;  /* 0x0000002b2e2e7212 */ /* 0x000fe400078e962d */
[C---:B------:R-:W-:Y:S02]  /*25a270*/  LOP3.LUT R45, R42.reuse, 0x1, RZ, 0xc0, !PT ;  /* 0x000000012a2d7812 */ /* 0x040fe400078ec0ff */
[----:B------:R-:W-:Y:S01]  /*25a280*/  LOP3.LUT R52, R42, 0x7ffffffe, RZ, 0xc0, !PT ;  /* 0x7ffffffe2a347812 */ /* 0x000fe200078ec0ff */
[----:B------:R3:W-:Y:S01]  /*25a290*/  STL [R11+0xc], R13 ;  /* 0x00000c0d0b007387 */ /* 0x0007e20000100800 */
[----:B------:R-:W-:Y:S02]  /*25a2a0*/  LOP3.LUT R43, R31, 0x1, RZ, 0xc0, !PT ;  /* 0x000000011f2b7812 */ /* 0x000fe400078ec0ff */
[----:B------:R-:W-:Y:S01]  /*25a2b0*/  ISETP.NE.U32.AND P1, PT, R45, 0x1, PT ;  /* 0x000000012d00780c */ /* 0x000fe20003f25070 */
[----:B------:R4:W-:Y:S01]  /*25a2c0*/  STL [R11+0x18], R48 ;  /* 0x000018300b007387 */ /* 0x0009e20000100800 */
[----:B--2---:R-:W-:-:S02]  /*25a2d0*/  LOP3.LUT R45, R26, 0x1, RZ, 0xc0, !PT ;  /* 0x000000011a2d7812 */ /* 0x004fc400078ec0ff */
[----:B------:R-:W-:Y:S02]  /*25a2e0*/  ISETP.NE.U32.AND P0, PT, R43, 0x1, PT ;  /* 0x000000012b00780c */ /* 0x000fe40003f05070 */
[----:B---3--:R-:W-:Y:S02]  /*25a2f0*/  LOP3.LUT R13, R50, 0x80000000, R39, 0xf8, !PT ;  /* 0x80000000320d7812 */ /* 0x008fe400078ef827 */
[----:B------:R-:W-:Y:S02]  /*25a300*/  LOP3.LUT R39, R52, 0x80000000, R31, 0xf8, !PT ;  /* 0x8000000034277812 */ /* 0x000fe400078ef81f */
[----:B----4-:R-:W-:Y:S02]  /*25a310*/  LOP3.LUT R48, R26, 0x7ffffffe, RZ, 0xc0, !PT ;  /* 0x7ffffffe1a307812 */ /* 0x010fe400078ec0ff */
[C---:B------:R-:W-:Y:S02]  /*25a320*/  LOP3.LUT R31, R41.reuse, 0x7ffffffe, RZ, 0xc0, !PT ;  /* 0x7ffffffe291f7812 */ /* 0x040fe400078ec0ff */
[----:B------:R-:W-:Y:S01]  /*25a330*/  LOP3.LUT R43, R41, 0x1, RZ, 0xc0, !PT ;  /* 0x00000001292b7812 */ /* 0x000fe200078ec0ff */
[----:B------:R2:W-:Y:S01]  /*25a340*/  STL [R11+0x10], R44 ;  /* 0x0000102c0b007387 */ /* 0x0005e20000100800 */
[----:B------:R-:W-:-:S02]  /*25a350*/  LOP3.LUT R48, R48, 0x80000000, R41, 0xf8, !PT ;  /* 0x8000000030307812 */ /* 0x000fc400078ef829 */
[----:B------:R-:W-:Y:S02]  /*25a360*/  ISETP.NE.U32.AND P3, PT, R45, 0x1, PT ;  /* 0x000000012d00780c */ /* 0x000fe40003f65070 */
[----:B------:R-:W-:Y:S02]  /*25a370*/  ISETP.NE.U32.AND P2, PT, R43, 0x1, PT ;  /* 0x000000012b00780c */ /* 0x000fe40003f45070 */
[----:B------:R-:W-:Y:S02]  /*25a380*/  SHF.R.U32.HI R13, RZ, 0x1, R13 ;  /* 0x00000001ff0d7819 */ /* 0x000fe4000001160d */
[----:B--2---:R-:W-:Y:S02]  /*25a390*/  LOP3.LUT R44, R31, 0x80000000, R42, 0xf8, !PT ;  /* 0x800000001f2c7812 */ /* 0x004fe400078ef82a */
[----:B------:R-:W-:Y:S02]  /*25a3a0*/  SEL R31, RZ, 0x9908b0df, P0 ;  /* 0x9908b0dfff1f7807 */ /* 0x000fe40000000000 */
[----:B------:R-:W-:-:S02]  /*25a3b0*/  SHF.R.U32.HI R48, RZ, 0x1, R48 ;  /* 0x00000001ff307819 */ /* 0x000fc40000011630 */
[----:B------:R-:W-:Y:S02]  /*25a3c0*/  SEL R43, RZ, 0x9908b0df, P3 ;  /* 0x9908b0dfff2b7807 */ /* 0x000fe40001800000 */
[----:B------:R-:W-:Y:S02]  /*25a3d0*/  LOP3.LUT R40, R13, R31, R40, 0x96, !PT ;  /* 0x0000001f0d287212 */ /* 0x000fe400078e9628 */
[----:B------:R-:W-:Y:S02]  /*25a3e0*/  SHF.R.U32.HI R42, RZ, 0x1, R39 ;  /* 0x00000001ff2a7819 */ /* 0x000fe40000011627 */
[----:B------:R-:W-:Y:S02]  /*25a3f0*/  SHF.R.U32.HI R44, RZ, 0x1, R44 ;  /* 0x00000001ff2c7819 */ /* 0x000fe4000001162c */
[----:B------:R-:W-:Y:S02]  /*25a400*/  SEL R41, RZ, 0x9908b0df, P2 ;  /* 0x9908b0dfff297807 */ /* 0x000fe40001000000 */
[----:B------:R-:W-:-:S02]  /*25a410*/  LOP3.LUT R48, R48, R43, R33, 0x96, !PT ;  /* 0x0000002b30307212 */ /* 0x000fc400078e9621 */
[C---:B------:R-:W-:Y:S02]  /*25a420*/  LOP3.LUT R13, R30.reuse, 0x7ffffffe, RZ, 0xc0, !PT ;  /* 0x7ffffffe1e0d7812 */ /* 0x040fe400078ec0ff */
[----:B------:R-:W-:Y:S02]  /*25a430*/  SEL R39, RZ, 0x9908b0df, P1 ;  /* 0x9908b0dfff277807 */ /* 0x000fe40000800000 */
[----:B------:R-:W-:Y:S02]  /*25a440*/  LOP3.LUT R31, R30, 0x1, RZ, 0xc0, !PT ;  /* 0x000000011e1f7812 */ /* 0x000fe400078ec0ff */
[----:B------:R-:W-:Y:S02]  /*25a450*/  LOP3.LUT R33, R29, 0x7ffffffe, RZ, 0xc0, !PT ;  /* 0x7ffffffe1d217812 */ /* 0x000fe400078ec0ff */
[----:B------:R-:W-:Y:S02]  /*25a460*/  LOP3.LUT R44, R44, R41, R35, 0x96, !PT ;  /* 0x000000292c2c7212 */ /* 0x000fe400078e9623 */
[----:B------:R-:W-:-:S02]  /*25a470*/  LOP3.LUT R26, R13, 0x80000000, R26, 0xf8, !PT ;  /* 0x800000000d1a7812 */ /* 0x000fc400078ef81a */
[----:B------:R-:W-:Y:S02]  /*25a480*/  LOP3.LUT R42, R42, R39, R37, 0x96, !PT ;  /* 0x000000272a2a7212 */ /* 0x000fe400078e9625 */
[----:B------:R-:W-:Y:S02]  /*25a490*/  LOP3.LUT R35, R29, 0x1, RZ, 0xc0, !PT ;  /* 0x000000011d237812 */ /* 0x000fe400078ec0ff */
[----:B------:R-:W-:Y:S02]  /*25a4a0*/  ISETP.NE.U32.AND P0, PT, R31, 0x1, PT ;  /* 0x000000011f00780c */ /* 0x000fe40003f05070 */
[----:B------:R-:W-:Y:S02]  /*25a4b0*/  LOP3.LUT R33, R33, 0x80000000, R30, 0xf8, !PT ;  /* 0x8000000021217812 */ /* 0x000fe400078ef81e */
[----:B------:R-:W-:Y:S02]  /*25a4c0*/  LOP3.LUT R13, R17, 0x7ffffffe, RZ, 0xc0, !PT ;  /* 0x7ffffffe110d7812 */ /* 0x000fe400078ec0ff */
[----:B------:R-:W-:-:S02]  /*25a4d0*/  LOP3.LUT R30, R28, 0x7ffffffe, RZ, 0xc0, !PT ;  /* 0x7ffffffe1c1e7812 */ /* 0x000fc400078ec0ff */
[----:B------:R-:W-:Y:S02]  /*25a4e0*/  LOP3.LUT R31, R28, 0x1, RZ, 0xc0, !PT ;  /* 0x000000011c1f7812 */ /* 0x000fe400078ec0ff */
[----:B------:R-:W-:Y:S02]  /*25a4f0*/  LOP3.LUT R37, R17, 0x1, RZ, 0xc0, !PT ;  /* 0x0000000111257812 */ /* 0x000fe400078ec0ff */
[----:B------:R-:W-:Y:S02]  /*25a500*/  ISETP.NE.U32.AND P1, PT, R35, 0x1, PT ;  /* 0x000000012300780c */ /* 0x000fe40003f25070 */
[----:B------:R-:W-:Y:S02]  /*25a510*/  LOP3.LUT R13, R13, 0x80000000, R28, 0xf8, !PT ;  /* 0x800000000d0d7812 */ /* 0x000fe400078ef81c */
[----:B------:R-:W-:Y:S02]  /*25a520*/  LOP3.LUT R35, R30, 0x80000000, R29, 0xf8, !PT ;  /* 0x800000001e237812 */ /* 0x000fe400078ef81d */
[----:B------:R-:W-:-:S02]  /*25a530*/  ISETP.NE.U32.AND P2, PT, R31, 0x1, PT ;  /* 0x000000011f00780c */ /* 0x000fc40003f45070 */
[----:B------:R-:W-:Y:S02]  /*25a540*/  ISETP.NE.U32.AND P3, PT, R37, 0x1, PT ;  /* 0x000000012500780c */ /* 0x000fe40003f65070 */
[----:B------:R-:W-:Y:S02]  /*25a550*/  SHF.R.U32.HI R28, RZ, 0x1, R26 ;  /* 0x00000001ff1c7819 */ /* 0x000fe4000001161a */
[----:B------:R-:W-:Y:S02]  /*25a560*/  SHF.R.U32.HI R30, RZ, 0x1, R33 ;  /* 0x00000001ff1e7819 */ /* 0x000fe40000011621 */
[----:B------:R-:W-:Y:S02]  /*25a570*/  SHF.R.U32.HI R26, RZ, 0x1, R13 ;  /* 0x00000001ff1a7819 */ /* 0x000fe4000001160d */
[----:B------:R-:W-:Y:S02]  /*25a580*/  SEL R29, RZ, 0x9908b0df, P0 ;  /* 0x9908b0dfff1d7807 */ /* 0x000fe40000000000 */
[----:B------:R-:W-:-:S02]  /*25a590*/  SEL R31, RZ, 0x9908b0df, P1 ;  /* 0x9908b0dfff1f7807 */ /* 0x000fc40000800000 */
[----:B------:R-:W-:Y:S02]  /*25a5a0*/  SHF.R.U32.HI R35, RZ, 0x1, R35 ;  /* 0x00000001ff237819 */ /* 0x000fe40000011623 */
[----:B------:R-:W-:Y:S02]  /*25a5b0*/  SEL R33, RZ, 0x9908b0df, P2 ;  /* 0x9908b0dfff217807 */ /* 0x000fe40001000000 */
[----:B------:R-:W-:Y:S01]  /*25a5c0*/  SEL R13, RZ, 0x9908b0df, P3 ;  /* 0x9908b0dfff0d7807 */ /* 0x000fe20001800000 */
[----:B------:R2:W-:Y:S03]  /*25a5d0*/  STL [R11+0x20], R40 ;  /* 0x000020280b007387 */ /* 0x0005e60000100800 */
[----:B------:R-:W-:Y:S01]  /*25a5e0*/  LOP3.LUT R26, R26, R13, R23, 0x96, !PT ;  /* 0x0000000d1a1a7212 */ /* 0x000fe200078e9617 */
[----:B------:R3:W-:Y:S04]  /*25a5f0*/  STL [R11+0x24], R42 ;  /* 0x0000242a0b007387 */ /* 0x0007e80000100800 */
[----:B------:R4:W-:Y:S01]  /*25a600*/  STL [R11+0x28], R44 ;  /* 0x0000282c0b007387 */ /* 0x0009e20000100800 */
[----:B--2---:R-:W-:-:S02]  /*25a610*/  LOP3.LUT R40, R28, R29, R27, 0x96, !PT ;  /* 0x0000001d1c287212 */ /* 0x004fc400078e961b */
[----:B---3--:R-:W-:Y:S01]  /*25a620*/  LOP3.LUT R42, R30, R31, R19, 0x96, !PT ;  /* 0x0000001f1e2a7212 */ /* 0x008fe200078e9613 */
[----:B------:R-:W-:Y:S01]  /*25a630*/  IMAD.MOV.U32 R19, RZ, RZ, R11 ;  /* 0x000000ffff137224 */ /* 0x000fe200078e000b */
[----:B----4-:R-:W-:Y:S01]  /*25a640*/  LOP3.LUT R44, R35, R33, R22, 0x96, !PT ;  /* 0x00000021232c7212 */ /* 0x010fe200078e9616 */
        /* <DEDUP_REMOVED lines=43> */
.L_x_2094:
        /* <DEDUP_REMOVED lines=29> */
[----:B------:R-:W-:Y:S01]  /*25aad0*/  SHF.R.U32.HI R11, RZ, 0x1, R30 ;  /* 0x00000001ff0b7819 */ /* 0x000fe2000001161e */
[----:B------:R-:W-:Y:S01]  /*25aae0*/  VIADD R30, R22, 0x4 ;  /* 0x00000004161e7836 */ /* 0x000fe20000000000 */
        /* <DEDUP_REMOVED lines=9> */
[----:B------:R2:W-:Y:S04]  /*25ab80*/  STL [R17+0x4], R26 ;  /* 0x0000041a11007387 */ /* 0x0005e80000100800 */
[----:B------:R-:W-:Y:S04]  /*25ab90*/  STL [R17+0x8], R40 ;  /* 0x0000082811007387 */ /* 0x000fe80000100800 */
[----:B------:R3:W-:Y:S04]  /*25aba0*/  STL [R17+0xc], R42 ;  /* 0x00000c2a11007387 */ /* 0x0007e80000100800 */
[----:B------:R-:W2:Y:S04]  /*25abb0*/  LDL R30, [R29+0x4] ;  /* 0x000004001d1e7983 */ /* 0x000ea80000100800 */
[----:B------:R-:W4:Y:S04]  /*25abc0*/  LDL R33, [R29+0x8] ;  /* 0x000008001d217983 */ /* 0x000f280000100800 */
[----:B------:R-:W3:Y:S04]  /*25abd0*/  LDL R31, [R29+-0x38c] ;  /* 0xfffc74001d1f7983 */ /* 0x000ee80000100800 */
[----:B------:R-:W3:Y:S04]  /*25abe0*/  LDL R35, [R29+0xc] ;  /* 0x00000c001d237983 */ /* 0x000ee80000100800 */
[----:B------:R-:W3:Y:S04]  /*25abf0*/  LDL R27, [R29+0x10] ;  /* 0x000010001d1b7983 */ /* 0x000ee80000100800 */
[----:B------:R-:W3:Y:S04]  /*25ac00*/  LDL R23, [R29+-0x388] ;  /* 0xfffc78001d177983 */ /* 0x000ee80000100800 */
[----:B------:R-:W3:Y:S04]  /*25ac10*/  LDL R19, [R29+-0x384] ;  /* 0xfffc7c001d137983 */ /* 0x000ee80000100800 */
[----:B------:R-:W3:Y:S01]  /*25ac20*/  LDL R11, [R29+-0x380] ;  /* 0xfffc80001d0b7983 */ /* 0x000ee20000100800 */
[----:B------:R-:W-:Y:S01]  /*25ac30*/  VIADD R44, R22, 0x8 ;  /* 0x00000008162c7836 */ /* 0x000fe20000000000 */
[----:B--2---:R-:W-:-:S02]  /*25ac40*/  LOP3.LUT R26, R30, 0x7ffffffe, RZ, 0xc0, !PT ;  /* 0x7ffffffe1e1a7812 */ /* 0x004fc400078ec0ff */
[----:B------:R-:W-:Y:S02]  /*25ac50*/  LOP3.LUT R28, R30, 0x1, RZ, 0xc0, !PT ;  /* 0x000000011e1c7812 */ /* 0x000fe400078ec0ff */
[----:B------:R-:W-:Y:S02]  /*25ac60*/  LOP3.LUT R26, R26, 0x80000000, R13, 0xf8, !PT ;  /* 0x800000001a1a7812 */ /* 0x000fe400078ef80d */
[----:B------:R-:W-:Y:S02]  /*25ac70*/  ISETP.NE.U32.AND P0, PT, R28, 0x1, PT ;  /* 0x000000011c00780c */ /* 0x000fe40003f05070 */
[----:B------:R-:W-:Y:S02]  /*25ac80*/  SHF.R.U32.HI R26, RZ, 0x1, R26 ;  /* 0x00000001ff1a7819 */ /* 0x000fe4000001161a */
[----:B------:R-:W-:Y:S02]  /*25ac90*/  SEL R28, RZ, 0x9908b0df, P0 ;  /* 0x9908b0dfff1c7807 */ /* 0x000fe40000000000 */
[----:B----4-:R-:W-:-:S02]  /*25aca0*/  LOP3.LUT R13, R33, 0x7ffffffe, RZ, 0xc0, !PT ;  /* 0x7ffffffe210d7812 */ /* 0x010fc400078ec0ff */
[----:B---3--:R-:W-:Y:S02]  /*25acb0*/  LOP3.LUT R17, R33, 0x1, RZ, 0xc0, !PT ;  /* 0x0000000121117812 */ /* 0x008fe400078ec0ff */
[----:B------:R-:W-:Y:S02]  /*25acc0*/  LOP3.LUT R28, R26, R28, R31, 0x96, !PT ;  /* 0x0000001c1a1c7212 */ /* 0x000fe400078e961f */
[----:B------:R-:W-:Y:S02]  /*25acd0*/  LOP3.LUT R13, R13, 0x80000000, R30, 0xf8, !PT ;  /* 0x800000000d0d7812 */ /* 0x000fe400078ef81e */
[----:B------:R-:W-:Y:S01]  /*25ace0*/  ISETP.NE.U32.AND P0, PT, R17, 0x1, PT ;  /* 0x000000011100780c */ /* 0x000fe20003f05070 */
[----:B------:R-:W-:Y:S01]  /*25acf0*/  STL [R29], R28 ;  /* 0x0000001c1d007387 */ /* 0x000fe20000100800 */
        /* <DEDUP_REMOVED lines=31> */
[C---:B---3--:R-:W-:Y:S02]  /*25aef0*/  LOP3.LUT R28, R30.reuse, 0x7ffffffe, RZ, 0xc0, !PT ;  /* 0x7ffffffe1e1c7812 */ /* 0x048fe400078ec0ff */
[----:B------:R-:W-:Y:S02]  /*25af00*/  LOP3.LUT R31, R30, 0x1, RZ, 0xc0, !PT ;  /* 0x000000011e1f7812 */ /* 0x000fe400078ec0ff */
[----:B------:R-:W-:Y:S02]  /*25af10*/  LOP3.LUT R29, R29, 0x80000000, R30, 0xf8, !PT ;  /* 0x800000001d1d7812 */ /* 0x000fe400078ef81e */
[----:B------:R-:W-:Y:S02]  /*25af20*/  LOP3.LUT R28, R28, 0x80000000, R27, 0xf8, !PT ;  /* 0x800000001c1c7812 */ /* 0x000fe400078ef81b */
[----:B------:R-:W-:Y:S02]  /*25af30*/  ISETP.NE.U32.AND P0, PT, R31, 0x1, PT ;  /* 0x000000011f00780c */ /* 0x000fe40003f05070 */
[----:B----4-:R-:W-:-:S02]  /*25af40*/  LOP3.LUT R30, R37, 0x7ffffffe, RZ, 0xc0, !PT ;  /* 0x7ffffffe251e7812 */ /* 0x010fc400078ec0ff */
[----:B------:R-:W-:Y:S02]  /*25af50*/  LOP3.LUT R35, R33, 0x1, RZ, 0xc0, !PT ;  /* 0x0000000121237812 */ /* 0x000fe400078ec0ff */
[----:B------:R-:W-:Y:S02]  /*25af60*/  LOP3.LUT R27, R37, 0x1, RZ, 0xc0, !PT ;  /* 0x00000001251b7812 */ /* 0x000fe400078ec0ff */
[C---:B------:R-:W-:Y:S02]  /*25af70*/  LOP3.LUT R40, R11.reuse, 0x7ffffffe, RZ, 0xc0, !PT ;  /* 0x7ffffffe0b287812 */ /* 0x040fe400078ec0ff */
[----:B------:R-:W-:Y:S02]  /*25af80*/  LOP3.LUT R31, R11, 0x1, RZ, 0xc0, !PT ;  /* 0x000000010b1f7812 */ /* 0x000fe400078ec0ff */
[----:B------:R-:W-:Y:S02]  /*25af90*/  LOP3.LUT R33, R30, 0x80000000, R33, 0xf8, !PT ;  /* 0x800000001e217812 */ /* 0x000fe400078ef821 */
[----:B------:R-:W-:-:S02]  /*25afa0*/  ISETP.NE.U32.AND P1, PT, R35, 0x1, PT ;  /* 0x000000012300780c */ /* 0x000fc40003f25070 */
[----:B------:R-:W-:Y:S02]  /*25afb0*/  ISETP.NE.U32.AND P2, PT, R27, 0x1, PT ;  /* 0x000000011b00780c */ /* 0x000fe40003f45070 */
[----:B------:R-:W-:Y:S02]  /*25afc0*/  LOP3.LUT R37, R40, 0x80000000, R37, 0xf8, !PT ;  /* 0x8000000028257812 */ /* 0x000fe400078ef825 */
[----:B------:R-:W-:Y:S02]  /*25afd0*/  ISETP.NE.U32.AND P3, PT, R31, 0x1, PT ;  /* 0x000000011f00780c */ /* 0x000fe40003f65070 */
[----:B------:R-:W-:Y:S02]  /*25afe0*/  SHF.R.U32.HI R27, RZ, 0x1, R28 ;  /* 0x00000001ff1b7819 */ /* 0x000fe4000001161c */
[----:B------:R-:W-:Y:S02]  /*25aff0*/  SHF.R.U32.HI R30, RZ, 0x1, R29 ;  /* 0x00000001ff1e7819 */ /* 0x000fe4000001161d */
[----:B------:R-:W-:-:S02]  /*25b000*/  SHF.R.U32.HI R40, RZ, 0x1, R33 ;  /* 0x00000001ff287819 */ /* 0x000fc40000011621 */
[----:B------:R-:W-:Y:S02]  /*25b010*/  SEL R28, RZ, 0x9908b0df, P0 ;  /* 0x9908b0dfff1c7807 */ /* 0x000fe40000000000 */
[----:B------:R-:W-:Y:S02]  /*25b020*/  SEL R29, RZ, 0x9908b0df, P1 ;  /* 0x9908b0dfff1d7807 */ /* 0x000fe40000800000 */
[----:B------:R-:W-:Y:S02]  /*25b030*/  SEL R31, RZ, 0x9908b0df, P2 ;  /* 0x9908b0dfff1f7807 */ /* 0x000fe40001000000 */
        /* <DEDUP_REMOVED lines=25> */
.L_x_2092:
[----:B------:R-:W-:Y:S05]  /*25b1d0*/  BSYNC.RECONVERGENT B2 ;  /* 0x0000000000027941 */ /* 0x000fea0003800200 */
.L_x_2091:
        /* <DEDUP_REMOVED lines=31> */
[----:B------:R-:W2:Y:S01]  /*25b3d0*/  LDCU UR4, c[0x0][0x3b0] ;  /* 0x00007600ff0477ac */ /* 0x000ea20008000800 */
[----:B------:R-:W-:Y:S01]  /*25b3e0*/  PLOP3.LUT P0, PT, PT, PT, PT, 0x8, 0x80 ;  /* 0x000000000080781c */ /* 0x000fe20003f0e170 */
[----:B------:R-:W-:Y:S02]  /*25b3f0*/  IMAD.MOV.U32 R23, RZ, RZ, R0 ;  /* 0x000000ffff177224 */ /* 0x000fe400078e0000 */
[----:B--2---:R-:W-:-:S10]  /*25b400*/  IMAD.U32 R27, RZ, RZ, UR4 ;  /* 0x00000004ff1b7e24 */ /* 0x004fd4000f8e00ff */
.L_x_2100:
        /* <DEDUP_REMOVED lines=8> */
[----:B------:R-:W5:Y:S04]  /*25b490*/  LDL R11, [R1+0x638] ;  /* 0x00063800010b7983 */ /* 0x000f680000100800 */
[----:B------:R-:W5:Y:S01]  /*25b4a0*/  LDL R19, [R1+0x63c] ;  /* 0x00063c0001137983 */ /* 0x000f620000100800 */
        /* <DEDUP_REMOVED lines=19> */
[----:B------:R-:W-:Y:S01]  /*25b5e0*/  IMAD.MOV.U32 R22, RZ, RZ, RZ ;  /* 0x000000ffff167224 */ /* 0x000fe200078e00ff */
[----:B------:R-:W-:Y:S01]  /*25b5f0*/  LOP3.LUT R28, R28, R7, R11, 0x96, !PT ;  /* 0x000000071c1c7212 */ /* 0x000fe200078e960b */
[----:B------:R-:W-:Y:S01]  /*25b600*/  IMAD.MOV.U32 R5, RZ, RZ, R1 ;  /* 0x000000ffff057224 */ /* 0x000fe200078e0001 */
[----:B------:R-:W-:Y:S01]  /*25b610*/  LOP3.LUT R30, R30, R9, R19, 0x96, !PT ;  /* 0x000000091e1e7212 */ /* 0x000fe200078e9613 */
[----:B------:R2:W-:Y:S04]  /*25b620*/  STL [R1], R26 ;  /* 0x0000001a01007387 */ /* 0x0005e80000100800 */
[----:B------:R2:W-:Y:S04]  /*25b630*/  STL [R1+0x4], R28 ;  /* 0x0000041c01007387 */ /* 0x0005e80000100800 */
[----:B------:R2:W-:Y:S02]  /*25b640*/  STL [R1+0x8], R30 ;  /* 0x0000081e01007387 */ /* 0x0005e40000100800 */
.L_x_2098:
        /* <DEDUP_REMOVED lines=24> */
[----:B--2---:R-:W-:Y:S02]  /*25b7d0*/  SHF.R.U32.HI R26, RZ, 0x1, R28 ;  /* 0x00000001ff1a7819 */ /* 0x004fe4000001161c */
[----:B------:R-:W-:Y:S02]  /*25b7e0*/  SEL R5, RZ, 0x9908b0df, P1 ;  /* 0x9908b0dfff057807 */ /* 0x000fe40000800000 */
        /* <DEDUP_REMOVED lines=33> */
[----:B------:R-:W5:Y:S04]  /*25ba00*/  LDL R17, [R5+0x638] ;  /* 0x0006380005117983 */ /* 0x000f680000100800 */
[----:B------:R-:W5:Y:S04]  /*25ba10*/  LDL R13, [R5+0x63c] ;  /* 0x00063c00050d7983 */ /* 0x000f680000100800 */
[----:B------:R-:W5:Y:S01]  /*25ba20*/  LDL R11, [R5+0x640] ;  /* 0x00064000050b7983 */ /* 0x000f620000100800 */
[----:B----4-:R-:W-:-:S02]  /*25ba30*/  LOP3.LUT R29, R19, 0x7ffffffe, RZ, 0xc0, !PT ;  /* 0x7ffffffe131d7812 */ /* 0x010fc400078ec0ff */
[----:B--2---:R-:W-:Y:S02]  /*25ba40*/  LOP3.LUT R26, R19, 0x1, RZ, 0xc0, !PT ;  /* 0x00000001131a7812 */ /* 0x004fe400078ec0ff */
[----:B------:R-:W-:Y:S02]  /*25ba50*/  LOP3.LUT R29, R29, 0x80000000, R0, 0xf8, !PT ;  /* 0x800000001d1d7812 */ /* 0x000fe400078ef800 */
[----:B------:R-:W-:Y:S02]  /*25ba60*/  ISETP.NE.U32.AND P1, PT, R26, 0x1, PT ;  /* 0x000000011a00780c */ /* 0x000fe40003f25070 */
[----:B------:R-:W-:Y:S02]  /*25ba70*/  SHF.R.U32.HI R0, RZ, 0x1, R29 ;  /* 0x00000001ff007819 */ /* 0x000fe4000001161d */
[----:B---3--:R-:W-:Y:S02]  /*25ba80*/  SEL R7, RZ, 0x9908b0df, P1 ;  /* 0x9908b0dfff077807 */ /* 0x008fe40000800000 */
[----:B-----5:R-:W-:-:S02]  /*25ba90*/  LOP3.LUT R26, R33, 0x7ffffffe, RZ, 0xc0, !PT ;  /* 0x7ffffffe211a7812 */ /* 0x020fc400078ec0ff */
[----:B------:R-:W-:Y:S02]  /*25baa0*/  LOP3.LUT R28, R33, 0x1, RZ, 0xc0, !PT ;  /* 0x00000001211c7812 */ /* 0x000fe400078ec0ff */
[----:B------:R-:W-:Y:S02]  /*25bab0*/  LOP3.LUT R0, R0, R7, R31, 0x96, !PT ;  /* 0x0000000700007212 */ /* 0x000fe400078e961f */
        /* <DEDUP_REMOVED lines=23> */
[----:B------:R4:W-:Y:S04]  /*25bc30*/  STL [R5+0x8], R28 ;  /* 0x0000081c05007387 */ /* 0x0009e80000100800 */
        /* <DEDUP_REMOVED lines=11> */
[----:B----4-:R-:W-:Y:S02]  /*25bcf0*/  LOP3.LUT R28, R19, 0x1, RZ, 0xc0, !PT ;  /* 0x00000001131c7812 */ /* 0x010fe400078ec0ff */
[----:B------:R-:W-:Y:S02]  /*25bd00*/  LOP3.LUT R26, R26, 0x80000000, R9, 0xf8, !PT ;  /* 0x800000001a1a7812 */ /* 0x000fe400078ef809 */
[----:B------:R-:W-:Y:S02]  /*25bd10*/  ISETP.NE.U32.AND P1, PT, R28, 0x1, PT ;  /* 0x000000011c00780c */ /* 0x000fe40003f25070 */
[----:B-----5:R-:W-:Y:S02]  /*25bd20*/  LOP3.LUT R9, R30, 0x1, RZ, 0xc0, !PT ;  /* 0x000000011e097812 */ /* 0x020fe400078ec0ff */
[----:B------:R-:W-:Y:S02]  /*25bd30*/  SHF.R.U32.HI R26, RZ, 0x1, R26 ;  /* 0x00000001ff1a7819 */ /* 0x000fe4000001161a */
[----:B------:R-:W-:-:S02]  /*25bd40*/  SEL R5, RZ, 0x9908b0df, P1 ;  /* 0x9908b0dfff057807 */ /* 0x000fc40000800000 */
[----:B------:R-:W-:Y:S02]  /*25bd50*/  LOP3.LUT R28, R30, 0x7ffffffe, RZ, 0xc0, !PT ;  /* 0x7ffffffe1e1c7812 */ /* 0x000fe400078ec0ff */
[----:B------:R-:W-:Y:S02]  /*25bd60*/  ISETP.NE.U32.AND P1, PT, R9, 0x1, PT ;  /* 0x000000010900780c */ /* 0x000fe40003f25070 */
[----:B------:R-:W-:Y:S02]  /*25bd70*/  LOP3.LUT R26, R26, R5, R29, 0x96, !PT ;  /* 0x000000051a1a7212 */ /* 0x000fe400078e961d */
[----:B------:R-:W-:Y:S02]  /*25bd80*/  LOP3.LUT R28, R28, 0x80000000, R19, 0xf8, !PT ;  /* 0x800000001c1c7812 */ /* 0x000fe400078ef813 */
[C---:B------:R-:W-:Y:S01]  /*25bd90*/  LOP3.LUT R9, R42.reuse, 0x7ffffffe, RZ, 0xc0, !PT ;  /* 0x7ffffffe2a097812 */ /* 0x040fe200078ec0ff */
[----:B------:R3:W-:Y:S01]  /*25bda0*/  STL [R11], R26 ;  /* 0x0000001a0b007387 */ /* 0x0007e20000100800 */
        /* <DEDUP_REMOVED lines=17> */
[----:B------:R-:W-:Y:S04]  /*25bec0*/  STL [R11+0x4], R40 ;  /* 0x000004280b007387 */ /* 0x000fe80000100800 */
[----:B------:R-:W-:Y:S04]  /*25bed0*/  STL [R11+0x8], R42 ;  /* 0x0000082a0b007387 */ /* 0x000fe80000100800 */
[----:B------:R2:W-:Y:S04]  /*25bee0*/  STL [R11+0xc], R28 ;  /* 0x00000c1c0b007387 */ /* 0x0005e80000100800 */
[----:B------:R-:W4:Y:S04]  /*25bef0*/  LDL R9, [R5+0x4] ;  /* 0x0000040005097983 */ /* 0x000f280000100800 */
[----:B------:R-:W3:Y:S04]  /*25bf00*/  LDL R19, [R5+0x8] ;  /* 0x0000080005137983 */ /* 0x000ee80000100800 */
[----:B------:R-:W2:Y:S04]  /*25bf10*/  LDL R0, [R5+0xc] ;  /* 0x00000c0005007983 */ /* 0x000ea80000100800 */
[----:B------:R-:W5:Y:S04]  /*25bf20*/  LDL R13, [R5+0x634] ;  /* 0x00063400050d7983 */ /* 0x000f680000100800 */
[----:B------:R-:W5:Y:S04]  /*25bf30*/  LDL R29, [R5+0x638] ;  /* 0x00063800051d7983 */ /* 0x000f680000100800 */
[----:B------:R-:W5:Y:S01]  /*25bf40*/  LDL R31, [R5+0x63c] ;  /* 0x00063c00051f7983 */ /* 0x000f620000100800 */
[----:B----4-:R-:W-:-:S02]  /*25bf50*/  LOP3.LUT R30, R9, 0x7ffffffe, RZ, 0xc0, !PT ;  /* 0x7ffffffe091e7812 */ /* 0x010fc400078ec0ff */
[----:B------:R-:W-:Y:S02]  /*25bf60*/  LOP3.LUT R17, R9, 0x1, RZ, 0xc0, !PT ;  /* 0x0000000109117812 */ /* 0x000fe400078ec0ff */
[----:B------:R-:W-:Y:S02]  /*25bf70*/  LOP3.LUT R30, R30, 0x80000000, R7, 0xf8, !PT ;  /* 0x800000001e1e7812 */ /* 0x000fe400078ef807 */
[C---:B---3--:R-:W-:Y:S02]  /*25bf80*/  LOP3.LUT R26, R19.reuse, 0x7ffffffe, RZ, 0xc0, !PT ;  /* 0x7ffffffe131a7812 */ /* 0x048fe400078ec0ff */
[----:B------:R-:W-:Y:S02]  /*25bf90*/  LOP3.LUT R7, R19, 0x1, RZ, 0xc0, !PT ;  /* 0x0000000113077812 */ /* 0x000fe400078ec0ff */
[C---:B--2---:R-:W-:Y:S02]  /*25bfa0*/  LOP3.LUT R28, R0.reuse, 0x7ffffffe, RZ, 0xc0, !PT ;  /* 0x7ffffffe001c7812 */ /* 0x044fe400078ec0ff */
        /* <DEDUP_REMOVED lines=22> */
.L_x_2099:
        /* <DEDUP_REMOVED lines=9> */
[----:B------:R-:W-:Y:S01]  /*25c1a0*/  VIADD R40, R0, 0x4 ;  /* 0x0000000400287836 */ /* 0x000fe20000000000 */
        /* <DEDUP_REMOVED lines=46> */
[----:B----4-:R-:W-:Y:S02]  /*25c490*/  SEL R9, RZ, 0x9908b0df, P1 ;  /* 0x9908b0dfff097807 */ /* 0x010fe40000800000 */
[----:B------:R-:W-:-:S02]  /*25c4a0*/  LOP3.LUT R28, R31, 0x7ffffffe, RZ, 0xc0, !PT ;  /* 0x7ffffffe1f1c7812 */ /* 0x000fc400078ec0ff */
        /* <DEDUP_REMOVED lines=27> */
[----:B------:R-:W3:Y:S04]  /*25c660*/  LDL R22, [R7+0x4] ;  /* 0x0000040007167983 */ /* 0x000ee80000100800 */
[----:B------:R-:W4:Y:S04]  /*25c670*/  LDL R30, [R7+0x8] ;  /* 0x00000800071e7983 */ /* 0x000f280000100800 */
[----:B------:R-:W4:Y:S04]  /*25c680*/  LDL R33, [R7+0xc] ;  /* 0x00000c0007217983 */ /* 0x000f280000100800 */
[----:B------:R-:W4:Y:S04]  /*25c690*/  LDL R5, [R7+0x10] ;  /* 0x0000100007057983 */ /* 0x000f280000100800 */
[----:B------:R-:W4:Y:S04]  /*25c6a0*/  LDL R17, [R7+-0x38c] ;  /* 0xfffc740007117983 */ /* 0x000f280000100800 */
[----:B------:R-:W4:Y:S04]  /*25c6b0*/  LDL R13, [R7+-0x388] ;  /* 0xfffc7800070d7983 */ /* 0x000f280000100800 */
[----:B------:R-:W4:Y:S04]  /*25c6c0*/  LDL R11, [R7+-0x384] ;  /* 0xfffc7c00070b7983 */ /* 0x000f280000100800 */
[----:B--2---:R-:W2:Y:S01]  /*25c6d0*/  LDL R9, [R7+-0x380] ;  /* 0xfffc800007097983 */ /* 0x004ea20000100800 */
[----:B------:R-:W-:Y:S01]  /*25c6e0*/  VIADD R0, R0, 0xc ;  /* 0x0000000c00007836 */ /* 0x000fe20000000000 */
[----:B---3--:R-:W-:-:S02]  /*25c6f0*/  LOP3.LUT R28, R22, 0x7ffffffe, RZ, 0xc0, !PT ;  /* 0x7ffffffe161c7812 */ /* 0x008fc400078ec0ff */
[----:B------:R-:W-:Y:S02]  /*25c700*/  LOP3.LUT R29, R22, 0x1, RZ, 0xc0, !PT ;  /* 0x00000001161d7812 */ /* 0x000fe400078ec0ff */
[C---:B----4-:R-:W-:Y:S02]  /*25c710*/  LOP3.LUT R31, R30.reuse, 0x7ffffffe, RZ, 0xc0, !PT ;  /* 0x7ffffffe1e1f7812 */ /* 0x050fe400078ec0ff */
[----:B0-----:R-:W-:Y:S02]  /*25c720*/  LOP3.LUT R26, R30, 0x1, RZ, 0xc0, !PT ;  /* 0x000000011e1a7812 */ /* 0x001fe400078ec0ff */
        /* <DEDUP_REMOVED lines=24> */
[----:B--2---:R-:W-:Y:S02]  /*25c8b0*/  LOP3.LUT R40, R40, R31, R9, 0x96, !PT ;  /* 0x0000001f28287212 */ /* 0x004fe400078e9609 */
        /* <DEDUP_REMOVED lines=8> */
[----:B------:R-:W-:-:S03]  /*25c940*/  IMAD.MOV.U32 R22, RZ, RZ, RZ ;  /* 0x000000ffff167224 */ /* 0x000fc600078e00ff */
[----:B------:R0:W-:Y:S01]  /*25c950*/  STL [R1+0x9c0], RZ ;  /* 0x0009c0ff01007387 */ /* 0x0001e20000100800 */
[C---:B--2---:R-:W-:Y:S02]  /*25c960*/  LOP3.LUT R5, R17.reuse, 0x7ffffffe, RZ, 0xc0, !PT ;  /* 0x7ffffffe11057812 */ /* 0x044fe400078ec0ff */
[----:B------:R-:W-:Y:S02]  /*25c970*/  LOP3.LUT R9, R17, 0x1, RZ, 0xc0, !PT ;  /* 0x0000000111097812 */ /* 0x000fe400078ec0ff */
[----:B----4-:R-:W-:Y:S02]  /*25c980*/  LOP3.LUT R0, R5, 0x80000000, R0, 0xf8, !PT ;  /* 0x8000000005007812 */ /* 0x010fe400078ef800 */
[----:B------:R-:W-:Y:S02]  /*25c990*/  ISETP.NE.U32.AND P1, PT, R9, 0x1, PT ;  /* 0x000000010900780c */ /* 0x000fe40003f25070 */
[----:B------:R-:W-:Y:S02]  /*25c9a0*/  SHF.R.U32.HI R0, RZ, 0x1, R0 ;  /* 0x00000001ff007819 */ /* 0x000fe40000011600 */
[----:B------:R-:W-:-:S04]  /*25c9b0*/  SEL R5, RZ, 0x9908b0df, P1 ;  /* 0x9908b0dfff057807 */ /* 0x000fc80000800000 */
[----:B---3--:R-:W-:-:S05]  /*25c9c0*/  LOP3.LUT R0, R0, R5, R7, 0x96, !PT ;  /* 0x0000000500007212 */ /* 0x008fca00078e9607 */
[----:B------:R0:W-:Y:S02]  /*25c9d0*/  STL [R1+0x9bc], R0 ;  /* 0x0009bc0001007387 */ /* 0x0001e40000100800 */
.L_x_2097:
[----:B------:R-:W-:Y:S05]  /*25c9e0*/  BSYNC.RECONVERGENT B2 ;  /* 0x0000000000027941 */ /* 0x000fea0003800200 */
.L_x_2096:
[C---:B0-----:R-:W-:Y:S01]  /*25c9f0*/  VIADD R0, R22.reuse, 0x1 ;  /* 0x0000000116007836 */ /* 0x041fe20000000000 */
[----:B------:R-:W0:Y:S01]  /*25ca00*/  LDCU UR5, c[0x0][0x3b4] ;  /* 0x00007680ff0577ac */ /* 0x000e220008000800 */
[----:B------:R-:W-:-:S03]  /*25ca10*/  IMAD R7, R22, 0x4, R1 ;  /* 0x0000000416077824 */ /* 0x000fc600078e0201 */
[----:B------:R2:W-:Y:S01]  /*25ca20*/  STL [R1+0x9c0], R0 ;  /* 0x0009c00001007387 */ /* 0x0005e20000100800 */
[----:B------:R-:W3:Y:S03]  /*25ca30*/  LDCU UR4, c[0x0][0x3a8] ;  /* 0x00007500ff0477ac */ /* 0x000ee60008000800 */
[----:B------:R-:W4:Y:S01]  /*25ca40*/  LDL R5, [R7] ;  /* 0x0000000007057983 */ /* 0x000f220000100800 */
[----:B------:R-:W-:Y:S01]  /*25ca50*/  VIADD R27, R27, 0x1 ;  /* 0x000000011b1b7836 */ /* 0x000fe20000000000 */
[----:B------:R-:W-:-:S04]  /*25ca60*/  LOP3.LUT R23, R23, 0x3fffffe0, RZ, 0xc0, !PT ;  /* 0x3fffffe017177812 */ /* 0x000fc800078ec0ff */
[----:B0-----:R-:W-:Y:S02]  /*25ca70*/  ISETP.GT.U32.AND P1, PT, R27, UR5, PT ;  /* 0x000000051b007c0c */ /* 0x001fe4000bf24070 */
[----:B----4-:R-:W-:-:S04]  /*25ca80*/  SHF.R.U32.HI R22, RZ, 0xb, R5 ;  /* 0x0000000bff167819 */ /* 0x010fc80000011605 */
[----:B------:R-:W-:-:S05]  /*25ca90*/  LOP3.LUT R22, R22, R5, RZ, 0x3c, !PT ;  /* 0x0000000516167212 */ /* 0x000fca00078e3cff */
[----:B------:R-:W-:-:S05]  /*25caa0*/  IMAD.SHL.U32 R5, R22, 0x80, RZ ;  /* 0x0000008016057824 */ /* 0x000fca00078e00ff */
[----:B------:R-:W-:-:S05]  /*25cab0*/  LOP3.LUT R5, R22, 0x9d2c5680, R5, 0x78, !PT ;  /* 0x9d2c568016057812 */ /* 0x000fca00078e7805 */
[----:B------:R-:W-:-:S05]  /*25cac0*/  IMAD.SHL.U32 R22, R5, 0x8000, RZ ;  /* 0x0000800005167824 */ /* 0x000fca00078e00ff */
[----:B------:R-:W-:-:S04]  /*25cad0*/  LOP3.LUT R22, R5, 0xe8000000, R22, 0x78, !PT ;  /* 0xe800000005167812 */ /* 0x000fc800078e7816 */
[----:B------:R-:W-:Y:S01]  /*25cae0*/  LEA.HI R23, R22, R23, RZ, 0x5 ;  /* 0x0000001716177211 */ /* 0x000fe200078f28ff */
[----:B------:R-:W-:-:S03]  /*25caf0*/  IMAD.MOV.U32 R22, RZ, RZ, R0 ;  /* 0x000000ffff167224 */ /* 0x000fc600078e0000 */
[----:B---3--:R-:W-:Y:S01]  /*25cb00*/  ISETP.EQ.OR P0, PT, R23, UR4, P0 ;  /* 0x0000000417007c0c */ /* 0x008fe20008702670 */
[----:B--2---:R-:W-:-:S12]  /*25cb10*/  @!P1 BRA `(.L_x_2100) ;  /* 0xffffffe8003c9947 */ /* 0x004fd8000383ffff */
[----:B------:R-:W-:-:S07]  /*25cb20*/  IMAD.MOV.U32 R22, RZ, RZ, R0 ;  /* 0x000000ffff167224 */ /* 0x000fce00078e0000 */
.L_x_2095:
[----:B------:R-:W-:-:S13]  /*25cb30*/  ISETP.GE.AND P1, PT, R15, 0x1, PT ;  /* 0x000000010f00780c */ /* 0x000fda0003f26270 */
[----:B------:R-:W-:Y:S05]  /*25cb40*/  @!P1 BRA `(.L_x_2101) ;  /* 0x0000001400789947 */ /* 0x000fea0003800000 */
[----:B------:R-:W-:-:S07]  /*25cb50*/  IMAD.MOV.U32 R5, RZ, RZ, RZ ;  /* 0x000000ffff057224 */ /* 0x000fce00078e00ff */
.L_x_2106:
[----:B------:R-:W-:Y:S01]  /*25cb60*/  ISETP.GE.AND P2, PT, R22, 0x270, PT ;  /* 0x000002701600780c */ /* 0x000fe20003f46270 */
[----:B------:R-:W-:Y:S01]  /*25cb70*/  VIADD R5, R5, 0x1 ;  /* 0x0000000105057836 */ /* 0x000fe20000000000 */
[----:B------:R-:W-:Y:S04]  /*25cb80*/  BSSY.RECONVERGENT B2, `(.L_x_2102) ;  /* 0x0000157000027945 */ /* 0x000fe80003800200 */
[----:B------:R-:W-:-:S07]  /*25cb90*/  ISETP.NE.AND P1, PT, R5, R15, PT ;  /* 0x0000000f0500720c */ /* 0x000fce0003f25270 */
[----:B--23--:R-:W-:Y:S06]  /*25cba0*/  @!P2 BRA `(.L_x_2103) ;  /* 0x000000140050a947 */ /* 0x00cfec0003800000 */
        /* <DEDUP_REMOVED lines=32> */
.L_x_2104:
        /* <DEDUP_REMOVED lines=75> */
[----:B---3--:R-:W-:Y:S02]  /*25d260*/  LOP3.LUT R39, R42, 0x80000000, R35, 0xf8, !PT ;  /* 0x800000002a277812 */ /* 0x008fe400078ef823 */
        /* <DEDUP_REMOVED lines=11> */
[----:B--2---:R-:W-:Y:S02]  /*25d320*/  LOP3.LUT R39, R39, R43, R28, 0x96, !PT ;  /* 0x0000002b27277212 */ /* 0x004fe400078e961c */
        /* <DEDUP_REMOVED lines=12> */
[----:B--2---:R-:W-:Y:S02]  /*25d3f0*/  LOP3.LUT R27, R22, 0x1, RZ, 0xc0, !PT ;  /* 0x00000001161b7812 */ /* 0x004fe400078ec0ff */
[----:B------:R-:W-:Y:S01]  /*25d400*/  LOP3.LUT R30, R7, 0x1, RZ, 0xc0, !PT ;  /* 0x00000001071e7812 */ /* 0x000fe200078ec0ff */
[----:B------:R2:W-:Y:S01]  /*25d410*/  STL [R0+0x28], R29 ;  /* 0x0000281d00007387 */ /* 0x0005e20000100800 */
[----:B------:R-:W-:-:S02]  /*25d420*/  LOP3.LUT R17, R17, 0x80000000, R22, 0xf8, !PT ;  /* 0x8000000011117812 */ /* 0x000fc400078ef816 */
[----:B------:R-:W-:Y:S02]  /*25d430*/  ISETP.NE.U32.AND P3, PT, R35, 0x1, PT ;  /* 0x000000012300780c */ /* 0x000fe40003f65070 */
[----:B------:R-:W-:Y:S02]  /*25d440*/  ISETP.NE.U32.AND P4, PT, R27, 0x1, PT ;  /* 0x000000011b00780c */ /* 0x000fe40003f85070 */
[----:B------:R-:W-:Y:S02]  /*25d450*/  ISETP.NE.U32.AND P5, PT, R30, 0x1, PT ;  /* 0x000000011e00780c */ /* 0x000fe40003fa5070 */
[----:B--2---:R-:W-:Y:S02]  /*25d460*/  LOP3.LUT R29, R26, 0x80000000, R23, 0xf8, !PT ;  /* 0x800000001a1d7812 */ /* 0x004fe400078ef817 */
        /* <DEDUP_REMOVED lines=35> */
[C---:B----4-:R-:W-:Y:S02]  /*25d6a0*/  LOP3.LUT R26, R23.reuse, 0x7ffffffe, RZ, 0xc0, !PT ;  /* 0x7ffffffe171a7812 */ /* 0x050fe400078ec0ff */
[----:B------:R-:W-:-:S02]  /*25d6b0*/  LOP3.LUT R7, R23, 0x1, RZ, 0xc0, !PT ;  /* 0x0000000117077812 */ /* 0x000fc400078ec0ff */
[C---:B-----5:R-:W-:Y:S02]  /*25d6c0*/  LOP3.LUT R28, R47.reuse, 0x7ffffffe, RZ, 0xc0, !PT ;  /* 0x7ffffffe2f1c7812 */ /* 0x060fe400078ec0ff */
        /* <DEDUP_REMOVED lines=21> */
.L_x_2105:
[----:B------:R-:W-:-:S05]  /*25d820*/  IMAD R11, R0, 0x4, R1 ;  /* 0x00000004000b7824 */ /* 0x000fca00078e0201 */
[----:B---34-:R-:W3:Y:S04]  /*25d830*/  LDL R22, [R11+0x4] ;  /* 0x000004000b167983 */ /* 0x018ee80000100800 */
        /* <DEDUP_REMOVED lines=139> */
.L_x_2103:
[----:B------:R-:W-:Y:S05]  /*25e0f0*/  BSYNC.RECONVERGENT B2 ;  /* 0x0000000000027941 */ /* 0x000fea0003800200 */
.L_x_2102:
[----:B------:R-:W-:-:S05]  /*25e100*/  VIADD R22, R22, 0x1 ;  /* 0x0000000116167836 */ /* 0x000fca0000000000 */
[----:B------:R3:W-:Y:S01]  /*25e110*/  STL [R1+0x9c0], R22 ;  /* 0x0009c01601007387 */ /* 0x0007e20000100800 */
[----:B------:R-:W-:Y:S05]  /*25e120*/  @P1 BRA `(.L_x_2106) ;  /* 0xffffffe8008c1947 */ /* 0x000fea000383ffff */
.L_x_2101:
[----:B------:R-:W-:Y:S01]  /*25e130*/  ISETP.GE.AND P1, PT, R22, 0x270, PT ;  /* 0x000002701600780c */ /* 0x000fe20003f26270 */
[----:B------:R-:W-:-:S12]  /*25e140*/  BSSY.RECONVERGENT B2, `(.L_x_2107) ;  /* 0x0000153000027945 */ /* 0x000fd80003800200 */
[----:B------:R-:W-:Y:S05]  /*25e150*/  @!P1 BRA `(.L_x_2108) ;  /* 0x0000001400449947 */ /* 0x000fea0003800000 */
[----:B------:R-:W4:Y:S04]  /*25e160*/  LDL R26, [R1+0x4] ;  /* 0x00000400011a7983 */ /* 0x000f280000100800 */
[----:B------:R-:W5:Y:S04]  /*25e170*/  LDL R9, [R1+0x8] ;  /* 0x0000080001097983 */ /* 0x000f680000100800 */
[----:B------:R-:W3:Y:S04]  /*25e180*/  LDL R47, [R1+0xc] ;  /* 0x00000c00012f7983 */ /* 0x000ee80000100800 */
[----:B------:R-:W3:Y:S04]  /*25e190*/  LDL R5, [R1+0x634] ;  /* 0x0006340001057983 */ /* 0x000ee80000100800 */
[----:B------:R-:W3:Y:S04]  /*25e1a0*/  LDL R11, [R1+0x638] ;  /* 0x00063800010b7983 */ /* 0x000ee80000100800 */
[----:B------:R-:W3:Y:S01]  /*25e1b0*/  LDL R19, [R1+0x63c] ;  /* 0x00063c0001137983 */ /* 0x000ee20000100800 */
[----:B------:R-:W-:Y:S01]  /*25e1c0*/  UMOV UR4, URZ ;  /* 0x000000ff00047c82 */ /* 0x000fe20008000000 */
[----:B----4-:R-:W-:-:S02]  /*25e1d0*/  LOP3.LUT R7, R26, 0x1, RZ, 0xc0, !PT ;  /* 0x000000011a077812 */ /* 0x010fc400078ec0ff */
[----:B--2---:R-:W-:Y:S02]  /*25e1e0*/  LOP3.LUT R0, R26, 0x7ffffffe, RZ, 0xc0, !PT ;  /* 0x7ffffffe1a007812 */ /* 0x004fe400078ec0ff */
[----:B------:R-:W-:Y:S02]  /*25e1f0*/  ISETP.NE.U32.AND P1, PT, R7, 0x1, PT ;  /* 0x000000010700780c */ /* 0x000fe40003f25070 */
[----:B------:R-:W-:Y:S02]  /*25e200*/  LOP3.LUT R0, R0, 0x80000000, R17, 0xf8, !PT ;  /* 0x8000000000007812 */ /* 0x000fe400078ef811 */
[----:B-----5:R-:W-:Y:S02]  /*25e210*/  LOP3.LUT R7, R9, 0x7ffffffe, RZ, 0xc0, !PT ;  /* 0x7ffffffe09077812 */ /* 0x020fe400078ec0ff */
[----:B---3--:R-:W-:Y:S02]  /*25e220*/  LOP3.LUT R22, R47, 0x7ffffffe, RZ, 0xc0, !PT ;  /* 0x7ffffffe2f167812 */ /* 0x008fe400078ec0ff */
        /* <DEDUP_REMOVED lines=19> */
.L_x_2109:
        /* <DEDUP_REMOVED lines=168> */
.L_x_2110:
        /* <DEDUP_REMOVED lines=137> */
.L_x_2108:
[----:B------:R-:W-:Y:S05]  /*25f670*/  BSYNC.RECONVERGENT B2 ;  /* 0x0000000000027941 */ /* 0x000fea0003800200 */
.L_x_2107:
        /* <DEDUP_REMOVED lines=21> */
[C---:B----4-:R-:W-:Y:S02]  /*25f7d0*/  LOP3.LUT R13, R9.reuse, 0x1, RZ, 0xc0, !PT ;  /* 0x00000001090d7812 */ /* 0x050fe400078ec0ff */
[----:B------:R-:W-:Y:S02]  /*25f7e0*/  LOP3.LUT R22, R22, 0x80000000, R17, 0xf8, !PT ;  /* 0x8000000016167812 */ /* 0x000fe400078ef811 */
        /* <DEDUP_REMOVED lines=20> */
.L_x_2113:
        /* <DEDUP_REMOVED lines=72> */
[C---:B0-----:R-:W-:Y:S02]  /*25fdb0*/  LOP3.LUT R42, R17.reuse, 0x7ffffffe, RZ, 0xc0, !PT ;  /* 0x7ffffffe112a7812 */ /* 0x041fe400078ec0ff */
        /* <DEDUP_REMOVED lines=17> */
[C---:B0-----:R-:W-:Y:S02]  /*25fed0*/  LOP3.LUT R46, R26.reuse, 0x7ffffffe, RZ, 0xc0, !PT ;  /* 0x7ffffffe1a2e7812 */ /* 0x041fe400078ec0ff */
        /* <DEDUP_REMOVED lines=11> */
[----:B0-----:R-:W-:Y:S01]  /*25ff90*/  LOP3.LUT R30, R7, 0x1, RZ, 0xc0, !PT ;  /* 0x00000001071e7812 */ /* 0x001fe200078ec0ff */
[----:B------:R0:W-:Y:S01]  /*25ffa0*/  STL [R5+0x2c], R28 ;  /* 0x00002c1c05007387 */ /* 0x0001e20000100800 */
[----:B------:R-:W-:Y:S02]  /*25ffb0*/  LOP3.LUT R17, R17, 0x80000000, R22, 0xf8, !PT ;  /* 0x8000000011117812 */ /* 0x000fe400078ef816 */
[----:B------:R-:W-:Y:S02]  /*25ffc0*/  ISETP.NE.U32.AND P2, PT, R31, 0x1, PT ;  /* 0x000000011f00780c */ /* 0x000fe40003f45070 */
[----:B------:R-:W-:Y:S02]  /*25ffd0*/  ISETP.NE.U32.AND P3, PT, R27, 0x1, PT ;  /* 0x000000011b00780c */ /* 0x000fe40003f65070 */
[----:B------:R-:W-:Y:S02]  /*25ffe0*/  ISETP.NE.U32.AND P4, PT, R30, 0x1, PT ;  /* 0x000000011e00780c */ /* 0x000fe40003f85070 */
[----:B0-----:R-:W-:-:S02]  /*25fff0*/  LOP3.LUT R28, R26, 0x80000000, R23, 0xf8, !PT ;  /* 0x800000001a1c7812 */ /* 0x001fc400078ef817 */
        /* <DEDUP_REMOVED lines=59> */
.L_x_2114:
[----:B--2---:R-:W2:Y:S04]  /*2603b0*/  LDL R9, [R5+-0xc] ;  /* 0xfffff40005097983 */ /* 0x004ea80000100800 */
        /* <DEDUP_REMOVED lines=76> */
[----:B---3--:R-:W-:Y:S02]  /*260880*/  LOP3.LUT R46, R22, R9, R33, 0x96, !PT ;  /* 0x00000009162e7212 */ /* 0x008fe400078e9621 */
        /* <DEDUP_REMOVED lines=13> */
[----:B---3--:R-:W-:Y:S01]  /*260960*/  LOP3.LUT R26, R39, 0x7ffffffe, RZ, 0xc0, !PT ;  /* 0x7ffffffe271a7812 */ /* 0x008fe200078ec0ff */
        /* <DEDUP_REMOVED lines=44> */
[----:B------:R0:W-:Y:S02]  /*260c30*/  STL [R1+0x9bc], R22 ;  /* 0x0009bc1601007387 */ /* 0x0001e40000100800 */
.L_x_2112:
[----:B------:R-:W-:Y:S05]  /*260c40*/  BSYNC.RECONVERGENT B2 ;  /* 0x0000000000027941 */ /* 0x000fea0003800200 */
.L_x_2111:
        /* <DEDUP_REMOVED lines=43> */
.L_x_2117:
        /* <DEDUP_REMOVED lines=29> */
[C---:B---3--:R-:W-:Y:S02]  /*2610d0*/  LOP3.LUT R9, R45.reuse, 0x7ffffffe, RZ, 0xc0, !PT ;  /* 0x7ffffffe2d097812 */ /* 0x048fe400078ec0ff */
[----:B------:R-:W-:Y:S02]  /*2610e0*/  ISETP.NE.U32.AND P1, PT, R50, 0x1, PT ;  /* 0x000000013200780c */ /* 0x000fe40003f25070 */
[----:B------:R-:W-:Y:S02]  /*2610f0*/  LOP3.LUT R50, R45, 0x1, RZ, 0xc0, !PT ;  /* 0x000000012d327812 */ /* 0x000fe400078ec0ff */
[----:B------:R-:W-:-:S02]  /*261100*/  LOP3.LUT R9, R9, 0x80000000, R48, 0xf8, !PT ;  /* 0x8000000009097812 */ /* 0x000fc400078ef830 */
[----:B------:R-:W-:Y:S02]  /*261110*/  SHF.R.U32.HI R51, RZ, 0x1, R51 ;  /* 0x00000001ff337819 */ /* 0x000fe40000011633 */
[----:B------:R-:W-:Y:S02]  /*261120*/  SEL R48, RZ, 0x9908b0df, P1 ;  /* 0x9908b0dfff307807 */ /* 0x000fe40000800000 */
[----:B------:R-:W-:Y:S02]  /*261130*/  ISETP.NE.U32.AND P2, PT, R50, 0x1, PT ;  /* 0x000000013200780c */ /* 0x000fe40003f45070 */
[----:B----4-:R-:W-:Y:S02]  /*261140*/  LOP3.LUT R48, R51, R48, R49, 0x96, !PT ;  /* 0x0000003033307212 */ /* 0x010fe400078e9631 */
[----:B------:R-:W-:Y:S02]  /*261150*/  SHF.R.U32.HI R9, RZ, 0x1, R9 ;  /* 0x00000001ff097819 */ /* 0x000fe40000011609 */
[----:B------:R-:W-:Y:S01]  /*261160*/  SEL R49, RZ, 0x9908b0df, P2 ;  /* 0x9908b0dfff317807 */ /* 0x000fe20001000000 */
[----:B------:R0:W-:Y:S03]  /*261170*/  STL [R7+0xc], R48 ;  /* 0x00000c3007007387 */ /* 0x0001e60000100800 */
[----:B-----5:R-:W-:-:S02]  /*261180*/  LOP3.LUT R47, R9, R49, R47, 0x96, !PT ;  /* 0x00000031092f7212 */ /* 0x020fc400078e962f */
[----:B------:R-:W-:Y:S02]  /*261190*/  LOP3.LUT R49, R44, 0x1, RZ, 0xc0, !PT ;  /* 0x000000012c317812 */ /* 0x000fe400078ec0ff */
[C---:B------:R-:W-:Y:S02]  /*2611a0*/  LOP3.LUT R9, R46.reuse, 0x1, RZ, 0xc0, !PT ;  /* 0x000000012e097812 */ /* 0x040fe400078ec0ff */
[----:B0-----:R-:W-:Y:S02]  /*2611b0*/  LOP3.LUT R48, R46, 0x7ffffffe, RZ, 0xc0, !PT ;  /* 0x7ffffffe2e307812 */ /* 0x001fe400078ec0ff */
        /* <DEDUP_REMOVED lines=29> */
[C---:B0-----:R-:W-:Y:S02]  /*261390*/  LOP3.LUT R42, R22.reuse, 0x7ffffffe, RZ, 0xc0, !PT ;  /* 0x7ffffffe162a7812 */ /* 0x041fe400078ec0ff */
        /* <DEDUP_REMOVED lines=35> */
[----:B0-----:R-:W-:-:S02]  /*2615d0*/  LOP3.LUT R30, R28, 0x80000000, R27, 0xf8, !PT ;  /* 0x800000001c1e7812 */ /* 0x001fc400078ef81b */
[----:B------:R-:W-:Y:S02]  /*2615e0*/  SHF.R.U32.HI R28, RZ, 0x1, R31 ;  /* 0x00000001ff1c7819 */ /* 0x000fe4000001161f */
[----:B------:R-:W-:Y:S02]  /*2615f0*/  SHF.R.U32.HI R22, RZ, 0x1, R9 ;  /* 0x00000001ff167819 */ /* 0x000fe40000011609 */
[----:B------:R-:W-:Y:S02]  /*261600*/  SEL R27, RZ, 0x9908b0df, P1 ;  /* 0x9908b0dfff1b7807 */ /* 0x000fe40000800000 */
[----:B------:R-:W-:Y:S02]  /*261610*/  SEL R29, RZ, 0x9908b0df, P2 ;  /* 0x9908b0dfff1d7807 */ /* 0x000fe40001000000 */
[----:B--2---:R-:W-:Y:S02]  /*261620*/  SHF.R.U32.HI R42, RZ, 0x1, R30 ;  /* 0x00000001ff2a7819 */ /* 0x004fe4000001161e */
[----:B------:R-:W-:-:S02]  /*261630*/  SEL R31, RZ, 0x9908b0df, P3 ;  /* 0x9908b0dfff1f7807 */ /* 0x000fc40001800000 */
[----:B------:R-:W-:Y:S01]  /*261640*/  SEL R9, RZ, 0x9908b0df, P4 ;  /* 0x9908b0dfff097807 */ /* 0x000fe20002000000 */
[----:B------:R0:W-:Y:S01]  /*261650*/  STL [R7+0x20], R40 ;  /* 0x0000202807007387 */ /* 0x0001e20000100800 */
[----:B------:R-:W-:Y:S02]  /*261660*/  LOP3.LUT R30, R26, R27, R23, 0x96, !PT ;  /* 0x0000001b1a1e7212 */ /* 0x000fe400078e9617 */
[----:B------:R-:W-:Y:S02]  /*261670*/  LOP3.LUT R42, R42, R31, R17, 0x96, !PT ;  /* 0x0000001f2a2a7212 */ /* 0x000fe400078e9611 */
[----:B------:R-:W-:Y:S02]  /*261680*/  LOP3.LUT R22, R22, R9, R19, 0x96, !PT ;  /* 0x0000000916167212 */ /* 0x000fe400078e9613 */
[----:B0-----:R-:W-:Y:S01]  /*261690*/  LOP3.LUT R40, R28, R29, R13, 0x96, !PT ;  /* 0x0000001d1c287212 */ /* 0x001fe200078e960d */
        /* <DEDUP_REMOVED lines=46> */
.L_x_2118:
        /* <DEDUP_REMOVED lines=21> */
[----:B------:R-:W4:Y:S01]  /*261ad0*/  LDL R46, [R7+-0x370] ;  /* 0xfffc9000072e7983 */ /* 0x000f220000100800 */
[----:B---3--:R-:W-:-:S04]  /*261ae0*/  LOP3.LUT R44, R11, 0x7ffffffe, RZ, 0xc0, !PT ;  /* 0x7ffffffe0b2c7812 */ /* 0x008fc800078ec0ff */
[----:B-----5:R-:W-:Y:S02]  /*261af0*/  LOP3.LUT R49, R44, 0x80000000, R9, 0xf8, !PT ;  /* 0x800000002c317812 */ /* 0x020fe400078ef809 */
[----:B------:R-:W3:Y:S04]  /*261b00*/  LDL R9, [R7+0x20] ;  /* 0x0000200007097983 */ /* 0x000ee80000100800 */
[----:B------:R-:W3:Y:S01]  /*261b10*/  LDL R44, [R7+-0x378] ;  /* 0xfffc8800072c7983 */ /* 0x000ee20000100800 */
[----:B------:R-:W-:Y:S02]  /*261b20*/  LOP3.LUT R47, R11, 0x1, RZ, 0xc0, !PT ;  /* 0x000000010b2f7812 */ /* 0x000fe400078ec0ff */
[----:B--2---:R-:W-:Y:S02]  /*261b30*/  LOP3.LUT R48, R13, 0x1, RZ, 0xc0, !PT ;  /* 0x000000010d307812 */ /* 0x004fe400078ec0ff */
        /* <DEDUP_REMOVED lines=8> */
[----:B----4-:R-:W-:Y:S02]  /*261bc0*/  LOP3.LUT R49, R49, R50, R17, 0x96, !PT ;  /* 0x0000003231317212 */ /* 0x010fe400078e9611 */
        /* <DEDUP_REMOVED lines=54> */
[----:B----4-:R-:W-:Y:S02]  /*261f30*/  LOP3.LUT R28, R42, 0x7ffffffe, RZ, 0xc0, !PT ;  /* 0x7ffffffe2a1c7812 */ /* 0x010fe400078ec0ff */
        /* <DEDUP_REMOVED lines=45> */
.L_x_2116:
[----:B------:R-:W-:Y:S05]  /*262210*/  BSYNC.RECONVERGENT B2 ;  /* 0x0000000000027941 */ /* 0x000fea0003800200 */
.L_x_2115:
[C---:B------:R-:W-:Y:S02]  /*262220*/  VIADD R26, R28.reuse, 0x1 ;  /* 0x000000011c1a7836 */ /* 0x040fe40000000000 */
[----:B------:R-:W-:-:S03]  /*262230*/  IMAD R9, R28, 0x4, R1 ;  /* 0x000000041c097824 */ /* 0x000fc600078e0201 */
[----:B------:R2:W-:Y:S04]  /*262240*/  STL [R1+0x9c0], R26 ;  /* 0x0009c01a01007387 */ /* 0x0005e80000100800 */
[----:B------:R-:W0:Y:S01]  /*262250*/  LDL R7, [R9] ;  /* 0x0000000009077983 */ /* 0x000e220000100800 */
[----:B------:R-:W-:Y:S01]  /*262260*/  ISETP.GE.AND P1, PT, R28, 0x26f, PT ;  /* 0x0000026f1c00780c */ /* 0x000fe20003f26270 */
[----:B------:R-:W-:Y:S01]  /*262270*/  BSSY.RECONVERGENT B2, `(.L_x_2119) ;  /* 0x0000157000027945 */ /* 0x000fe20003800200 */
[----:B0-----:R-:W-:-:S04]  /*262280*/  SHF.R.U32.HI R22, RZ, 0xb, R7 ;  /* 0x0000000bff167819 */ /* 0x001fc80000011607 */
        /* <DEDUP_REMOVED lines=36> */
.L_x_2121:
        /* <DEDUP_REMOVED lines=28> */
[----:B------:R-:W-:-:S04]  /*262690*/  LOP3.LUT R11, R50, 0x1, RZ, 0xc0, !PT ;  /* 0x00000001320b7812 */ /* 0x000fc800078ec0ff */
[----:B------:R-:W-:Y:S02]  /*2626a0*/  ISETP.NE.U32.AND P1, PT, R11, 0x1, PT ;  /* 0x000000010b00780c */ /* 0x000fe40003f25070 */
[----:B---3--:R-:W-:-:S04]  /*2626b0*/  LOP3.LUT R11, R43, 0x7ffffffe, RZ, 0xc0, !PT ;  /* 0x7ffffffe2b0b7812 */ /* 0x008fc800078ec0ff */
[----:B------:R-:W-:Y:S02]  /*2626c0*/  LOP3.LUT R11, R11, 0x80000000, R50, 0xf8, !PT ;  /* 0x800000000b0b7812 */ /* 0x000fe400078ef832 */
[----:B------:R-:W-:Y:S02]  /*2626d0*/  LOP3.LUT R50, R43, 0x1, RZ, 0xc0, !PT ;  /* 0x000000012b327812 */ /* 0x000fe400078ec0ff */
[----:B------:R-:W-:Y:S02]  /*2626e0*/  SHF.R.U32.HI R51, RZ, 0x1, R51 ;  /* 0x00000001ff337819 */ /* 0x000fe40000011633 */
[----:B------:R-:W-:Y:S02]  /*2626f0*/  ISETP.NE.U32.AND P2, PT, R50, 0x1, PT ;  /* 0x000000013200780c */ /* 0x000fe40003f45070 */
[----:B------:R-:W-:Y:S02]  /*262700*/  SEL R50, RZ, 0x9908b0df, P1 ;  /* 0x9908b0dfff327807 */ /* 0x000fe40000800000 */
[----:B------:R-:W-:-:S02]  /*262710*/  SHF.R.U32.HI R11, RZ, 0x1, R11 ;  /* 0x00000001ff0b7819 */ /* 0x000fc4000001160b */
[----:B----4-:R-:W-:Y:S02]  /*262720*/  LOP3.LUT R49, R51, R50, R49, 0x96, !PT ;  /* 0x0000003233317212 */ /* 0x010fe400078e9631 */
[----:B------:R-:W-:-:S04]  /*262730*/  SEL R50, RZ, 0x9908b0df, P2 ;  /* 0x9908b0dfff327807 */ /* 0x000fc80001000000 */
[----:B-----5:R-:W-:Y:S02]  /*262740*/  LOP3.LUT R11, R11, R50, R48, 0x96, !PT ;  /* 0x000000320b0b7212 */ /* 0x020fe400078e9630 */
        /* <DEDUP_REMOVED lines=8> */
[----:B0-----:R-:W-:Y:S02]  /*2627d0*/  LOP3.LUT R49, R45, 0x7ffffffe, RZ, 0xc0, !PT ;  /* 0x7ffffffe2d317812 */ /* 0x001fe400078ec0ff */
        /* <DEDUP_REMOVED lines=20> */
[----:B0-----:R-:W-:Y:S01]  /*262920*/  LOP3.LUT R11, R23, 0x7ffffffe, RZ, 0xc0, !PT ;  /* 0x7ffffffe170b7812 */ /* 0x001fe200078ec0ff */
[----:B------:R0:W-:Y:S01]  /*262930*/  STL [R9+0x14], R46 ;  /* 0x0000142e09007387 */ /* 0x0001e20000100800 */
[----:B------:R-:W-:Y:S02]  /*262940*/  LOP3.LUT R30, R45, 0x80000000, R30, 0xf8, !PT ;  /* 0x800000002d1e7812 */ /* 0x000fe400078ef81e */
[----:B------:R-:W-:Y:S01]  /*262950*/  ISETP.NE.U32.AND P2, PT, R47, 0x1, PT ;  /* 0x000000012f00780c */ /* 0x000fe20003f45070 */
[----:B------:R2:W-:Y:S01]  /*262960*/  STL [R9+0x18], R42 ;  /* 0x0000182a09007387 */ /* 0x0005e20000100800 */
[----:B------:R-:W-:-:S02]  /*262970*/  LOP3.LUT R45, R23, 0x1, RZ, 0xc0, !PT ;  /* 0x00000001172d7812 */ /* 0x000fc400078ec0ff */
[----:B------:R-:W-:Y:S02]  /*262980*/  LOP3.LUT R43, R11, 0x80000000, R40, 0xf8, !PT ;  /* 0x800000000b2b7812 */ /* 0x000fe400078ef828 */
[----:B------:R-:W-:Y:S02]  /*262990*/  SEL R11, RZ, 0x9908b0df, P1 ;  /* 0x9908b0dfff0b7807 */ /* 0x000fe40000800000 */
[C---:B0-----:R-:W-:Y:S02]  /*2629a0*/  LOP3.LUT R46, R40.reuse, 0x7ffffffe, RZ, 0xc0, !PT ;  /* 0x7ffffffe282e7812 */ /* 0x041fe400078ec0ff */
[----:B--2---:R-:W-:Y:S02]  /*2629b0*/  LOP3.LUT R42, R40, 0x1, RZ, 0xc0, !PT ;  /* 0x00000001282a7812 */ /* 0x004fe400078ec0ff */
        /* <DEDUP_REMOVED lines=12> */
[----:B------:R-:W-:Y:S02]  /*262a80*/  LOP3.LUT R50, R28, 0x7ffffffe, RZ, 0xc0, !PT ;  /* 0x7ffffffe1c327812 */ /* 0x000fe400078ec0ff */
        /* <DEDUP_REMOVED lines=10> */
[C---:B0-----:R-:W-:Y:S02]  /*262b30*/  LOP3.LUT R30, R13.reuse, 0x7ffffffe, RZ, 0xc0, !PT ;  /* 0x7ffffffe0d1e7812 */ /* 0x041fe400078ec0ff */
        /* <DEDUP_REMOVED lines=13> */
[----:B0-----:R-:W-:Y:S02]  /*262c10*/  SHF.R.U32.HI R42, RZ, 0x1, R11 ;  /* 0x00000001ff2a7819 */ /* 0x001fe4000001160b */
[----:B------:R-:W-:Y:S02]  /*262c20*/  SHF.R.U32.HI R11, RZ, 0x1, R30 ;  /* 0x00000001ff0b7819 */ /* 0x000fe4000001161e */
[----:B------:R-:W-:Y:S01]  /*262c30*/  SEL R23, RZ, 0x9908b0df, P4 ;  /* 0x9908b0dfff177807 */ /* 0x000fe20002000000 */
[----:B------:R0:W-:Y:S01]  /*262c40*/  STL [R9+0x20], R40 ;  /* 0x0000202809007387 */ /* 0x0001e20000100800 */
[----:B------:R-:W-:Y:S01]  /*262c50*/  LOP3.LUT R50, R50, R29, R17, 0x96, !PT ;  /* 0x0000001d32327212 */ /* 0x000fe200078e9611 */
[----:B------:R-:W-:Y:S01]  /*262c60*/  IMAD.MOV.U32 R17, RZ, RZ, R9 ;  /* 0x000000ffff117224 */ /* 0x000fe200078e0009 */
[----:B------:R-:W-:-:S02]  /*262c70*/  LOP3.LUT R42, R42, R31, R19, 0x96, !PT ;  /* 0x0000001f2a2a7212 */ /* 0x000fc400078e9613 */
[----:B------:R-:W-:Y:S02]  /*262c80*/  LOP3.LUT R22, R11, R23, R22, 0x96, !PT ;  /* 0x000000170b167212 */ /* 0x000fe400078e9616 */
[----:B0-----:R-:W-:Y:S01]  /*262c90*/  LOP3.LUT R40, R27, R28, R26, 0x96, !PT ;  /* 0x0000001c1b287212 */ /* 0x001fe200078e961a */
        /* <DEDUP_REMOVED lines=43> */
.L_x_2122:
[----:B------:R-:W3:Y:S04]  /*262f50*/  LDL R48, [R9+-0xc] ;  /* 0xfffff40009307983 */ /* 0x000ee80000100800 */
[----:B------:R-:W4:Y:S04]  /*262f60*/  LDL R43, [R9+-0x8] ;  /* 0xfffff800092b7983 */ /* 0x000f280000100800 */
        /* <DEDUP_REMOVED lines=13> */
[----:B--2---:R-:W2:Y:S04]  /*263040*/  LDL R28, [R9+0x18] ;  /* 0x00001800091c7983 */ /* 0x004ea80000100800 */
        /* <DEDUP_REMOVED lines=53> */
[----:B----4-:R-:W-:Y:S02]  /*2633a0*/  LOP3.LUT R46, R23, 0x7ffffffe, RZ, 0xc0, !PT ;  /* 0x7ffffffe172e7812 */ /* 0x010fe400078ec0ff */
        /* <DEDUP_REMOVED lines=11> */
[----:B--2---:R-:W-:Y:S01]  /*263460*/  LOP3.LUT R44, R28, 0x7ffffffe, RZ, 0xc0, !PT ;  /* 0x7ffffffe1c2c7812 */ /* 0x004fe200078ec0ff */
[----:B------:R3:W-:Y:S01]  /*263470*/  STL [R9], R40 ;  /* 0x0000002809007387 */ /* 0x0007e20000100800 */
[----:B------:R-:W-:Y:S02]  /*263480*/  LOP3.LUT R30, R30, R29, R31, 0x96, !PT ;  /* 0x0000001d1e1e7212 */ /* 0x000fe400078e961f */
[C---:B----4-:R-:W-:Y:S02]  /*263490*/  LOP3.LUT R42, R13.reuse, 0x7ffffffe, RZ, 0xc0, !PT ;  /* 0x7ffffffe0d2a7812 */ /* 0x050fe400078ec0ff */
        /* <DEDUP_REMOVED lines=52> */
.L_x_2120:
[----:B------:R-:W-:Y:S05]  /*2637e0*/  BSYNC.RECONVERGENT B2 ;  /* 0x0000000000027941 */ /* 0x000fea0003800200 */
.L_x_2119:
        /* <DEDUP_REMOVED lines=43> */
.L_x_2125:
        /* <DEDUP_REMOVED lines=30> */
[----:B------:R-:W-:Y:S02]  /*263c80*/  SHF.R.U32.HI R52, RZ, 0x1, R52 ;  /* 0x00000001ff347819 */ /* 0x000fe40000011634 */
[----:B------:R-:W-:-:S04]  /*263c90*/  SEL R13, RZ, 0x9908b0df, P1 ;  /* 0x9908b0dfff0d7807 */ /* 0x000fc80000800000 */
[----:B---3--:R-:W-:Y:S02]  /*263ca0*/  LOP3.LUT R13, R52, R13, R51, 0x96, !PT ;  /* 0x0000000d340d7212 */ /* 0x008fe400078e9633 */
[----:B----4-:R-:W-:-:S04]  /*263cb0*/  LOP3.LUT R51, R44, 0x7ffffffe, RZ, 0xc0, !PT ;  /* 0x7ffffffe2c337812 */ /* 0x010fc800078ec0ff */
[----:B------:R-:W-:Y:S02]  /*263cc0*/  LOP3.LUT R51, R51, 0x80000000, R47, 0xf8, !PT ;  /* 0x8000000033337812 */ /* 0x000fe400078ef82f */
[----:B------:R-:W-:-:S04]  /*263cd0*/  LOP3.LUT R47, R44, 0x1, RZ, 0xc0, !PT ;  /* 0x000000012c2f7812 */ /* 0x000fc800078ec0ff */
[----:B------:R-:W-:Y:S02]  /*263ce0*/  ISETP.NE.U32.AND P1, PT, R47, 0x1, PT ;  /* 0x000000012f00780c */ /* 0x000fe40003f25070 */
[----:B-----5:R-:W-:-:S04]  /*263cf0*/  LOP3.LUT R47, R43, 0x7ffffffe, RZ, 0xc0, !PT ;  /* 0x7ffffffe2b2f7812 */ /* 0x020fc800078ec0ff */
        /* <DEDUP_REMOVED lines=30> */
[----:B------:R-:W-:-:S02]  /*263ee0*/  LOP3.LUT R45, R26, 0x1, RZ, 0xc0, !PT ;  /* 0x000000011a2d7812 */ /* 0x000fc400078ec0ff */
[----:B------:R-:W-:Y:S02]  /*263ef0*/  ISETP.NE.U32.AND P1, PT, R43, 0x1, PT ;  /* 0x000000012b00780c */ /* 0x000fe40003f25070 */
[----:B0-----:R-:W-:Y:S02]  /*263f00*/  LOP3.LUT R13, R50, 0x80000000, R39, 0xf8, !PT ;  /* 0x80000000320d7812 */ /* 0x001fe400078ef827 */
[----:B------:R-:W-:Y:S02]  /*263f10*/  LOP3.LUT R39, R52, 0x80000000, R31, 0xf8, !PT ;  /* 0x8000000034277812 */ /* 0x000fe400078ef81f */
[----:B--2---:R-:W-:Y:S02]  /*263f20*/  LOP3.LUT R48, R26, 0x7ffffffe, RZ, 0xc0, !PT ;  /* 0x7ffffffe1a307812 */ /* 0x004fe400078ec0ff */
[C---:B------:R-:W-:Y:S02]  /*263f30*/  LOP3.LUT R31, R41.reuse, 0x7ffffffe, RZ, 0xc0, !PT ;  /* 0x7ffffffe291f7812 */ /* 0x040fe400078ec0ff */
[----:B------:R-:W-:Y:S01]  /*263f40*/  LOP3.LUT R43, R41, 0x1, RZ, 0xc0, !PT ;  /* 0x00000001292b7812 */ /* 0x000fe200078ec0ff */
[----:B------:R0:W-:Y:S01]  /*263f50*/  STL [R11+0x10], R44 ;  /* 0x0000102c0b007387 */ /* 0x0001e20000100800 */
[----:B------:R-:W-:-:S02]  /*263f60*/  LOP3.LUT R48, R48, 0x80000000, R41, 0xf8, !PT ;  /* 0x8000000030307812 */ /* 0x000fc400078ef829 */
[----:B------:R-:W-:Y:S02]  /*263f70*/  ISETP.NE.U32.AND P4, PT, R45, 0x1, PT ;  /* 0x000000012d00780c */ /* 0x000fe40003f85070 */
[----:B------:R-:W-:Y:S02]  /*263f80*/  ISETP.NE.U32.AND P3, PT, R43, 0x1, PT ;  /* 0x000000012b00780c */ /* 0x000fe40003f65070 */
[----:B------:R-:W-:Y:S02]  /*263f90*/  SHF.R.U32.HI R13, RZ, 0x1, R13 ;  /* 0x00000001ff0d7819 */ /* 0x000fe4000001160d */
[----:B0-----:R-:W-:Y:S02]  /*263fa0*/  LOP3.LUT R44, R31, 0x80000000, R42, 0xf8, !PT ;  /* 0x800000001f2c7812 */ /* 0x001fe400078ef82a */
        /* <DEDUP_REMOVED lines=39> */
[----:B0-----:R-:W-:-:S02]  /*264220*/  LOP3.LUT R40, R28, R29, R27, 0x96, !PT ;  /* 0x0000001d1c287212 */ /* 0x001fc400078e961b */
[----:B--2---:R-:W-:Y:S01]  /*264230*/  LOP3.LUT R42, R30, R31, R19, 0x96, !PT ;  /* 0x0000001f1e2a7212 */ /* 0x004fe200078e9613 */
[----:B------:R-:W-:Y:S01]  /*264240*/  IMAD.MOV.U32 R19, RZ, RZ, R11 ;  /* 0x000000ffff137224 */ /* 0x000fe200078e000b */
[----:B---3--:R-:W-:Y:S01]  /*264250*/  LOP3.LUT R44, R35, R33, R22, 0x96, !PT ;  /* 0x00000021232c7212 */ /* 0x008fe200078e9616 */
        /* <DEDUP_REMOVED lines=42> */
[----:B--2---:R-:W-:-:S07]  /*264500*/  IMAD.MOV.U32 R22, RZ, RZ, 0xe3 ;  /* 0x000000e3ff167424 */ /* 0x004fce00078e00ff */
.L_x_2126:
[----:B------:R-:W-:-:S05]  /*264510*/  IMAD R17, R22, 0x4, R1 ;  /* 0x0000000416117824 */ /* 0x000fca00078e0201 */
        /* <DEDUP_REMOVED lines=126> */
[----:B--2---:R-:W-:Y:S05]  /*264d00*/  @P1 BRA `(.L_x_2126) ;  /* 0xfffffff800001947 */ /* 0x004fea000383ffff */
        /* <DEDUP_REMOVED lines=13> */
.L_x_2124:
[----:B------:R-:W-:Y:S05]  /*264de0*/  BSYNC.RECONVERGENT B2 ;  /* 0x0000000000027941 */ /* 0x000fea0003800200 */
.L_x_2123:
[C---:B0-----:R-:W-:Y:S01]  /*264df0*/  VIADD R22, R28.reuse, 0x1 ;  /* 0x000000011c167836 */ /* 0x041fe20000000000 */
[----:B------:R-:W0:Y:S01]  /*264e00*/  LDCU.64 UR4, c[0x0][0x3b8] ;  /* 0x00007700ff0477ac */ /* 0x000e220008000a00 */
[----:B------:R-:W-:-:S03]  /*264e10*/  IMAD R11, R28, 0x4, R1 ;  /* 0x000000041c0b7824 */ /* 0x000fc600078e0201 */
[----:B------:R2:W-:Y:S04]  /*264e20*/  STL [R1+0x9c0], R22 ;  /* 0x0009c01601007387 */ /* 0x0005e80000100800 */
[----:B------:R-:W3:Y:S01]  /*264e30*/  LDL R11, [R11] ;  /* 0x000000000b0b7983 */ /* 0x000ee20000100800 */
        /* <DEDUP_REMOVED lines=8> */
[----:B0-----:R-:W-:Y:S01]  /*264ec0*/  UISETP.GT.U32.AND UP0, UPT, UR4, UR5, UPT ;  /* 0x000000050400728c */ /* 0x001fe2000bf04070 */
        /* <DEDUP_REMOVED lines=16> */
[----:B--2---:R-:W-:Y:S06]  /*264fd0*/  BRA.U UP0, `(.L_x_2127) ;  /* 0x0000001500d47547 */ /* 0x004fec000b800000 */
[----:B------:R-:W0:Y:S01]  /*264fe0*/  LDCU UR4, c[0x0][0x3b8] ;  /* 0x00007700ff0477ac */ /* 0x000e220008000800 */
[----:B------:R-:W-:Y:S01]  /*264ff0*/  PLOP3.LUT P1, PT, PT, PT, PT, 0x8, 0x80 ;  /* 0x000000000080781c */ /* 0x000fe20003f2e170 */
[----:B------:R-:W-:Y:S02]  /*265000*/  IMAD.MOV.U32 R23, RZ, RZ, R0 ;  /* 0x000000ffff177224 */ /* 0x000fe400078e0000 */
[----:B0-----:R-:W-:-:S10]  /*265010*/  IMAD.U32 R27, RZ, RZ, UR4 ;  /* 0x00000004ff1b7e24 */ /* 0x001fd4000f8e00ff */
.L_x_2132:
        /* <DEDUP_REMOVED lines=36> */
.L_x_2130:
[----:B--2---:R-:W2:Y:S04]  /*265260*/  LDL R17, [R5+0x10] ;  /* 0x0000100005117983 */ /* 0x004ea80000100800 */
[----:B------:R-:W3:Y:S01]  /*265270*/  LDL R9, [R5+0x640] ;  /* 0x0006400005097983 */ /* 0x000ee20000100800 */
[C---:B--2---:R-:W-:Y:S02]  /*265280*/  LOP3.LUT R7, R17.reuse, 0x7ffffffe, RZ, 0xc0, !PT ;  /* 0x7ffffffe11077812 */ /* 0x044fe400078ec0ff */
[----:B------:R-:W-:Y:S02]  /*265290*/  LOP3.LUT R11, R17, 0x1, RZ, 0xc0, !PT ;  /* 0x00000001110b7812 */ /* 0x000fe400078ec0ff */
[----:B------:R-:W-:Y:S01]  /*2652a0*/  LOP3.LUT R7, R7, 0x80000000, R0, 0xf8, !PT ;  /* 0x8000000007077812 */ /* 0x000fe200078ef800 */
[----:B------:R-:W-:Y:S01]  /*2652b0*/  VIADD R0, R22, 0x4 ;  /* 0x0000000416007836 */ /* 0x000fe20000000000 */
[----:B------:R-:W-:-:S02]  /*2652c0*/  ISETP.NE.U32.AND P2, PT, R11, 0x1, PT ;  /* 0x000000010b00780c */ /* 0x000fc40003f45070 */
[----:B0-----:R-:W-:Y:S02]  /*2652d0*/  SHF.R.U32.HI R26, RZ, 0x1, R7 ;  /* 0x00000001ff1a7819 */ /* 0x001fe40000011607 */
[----:B------:R-:W-:-:S04]  /*2652e0*/  SEL R7, RZ, 0x9908b0df, P2 ;  /* 0x9908b0dfff077807 */ /* 0x000fc80001000000 */
[----:B---3--:R-:W-:Y:S01]  /*2652f0*/  LOP3.LUT R26, R26, R7, R9, 0x96, !PT ;  /* 0x000000071a1a7212 */ /* 0x008fe200078e9609 */
[----:B------:R-:W-:-:S04]  /*265300*/  IMAD R7, R0, 0x4, R1 ;  /* 0x0000000400077824 */ /* 0x000fc800078e0201 */
        /* <DEDUP_REMOVED lines=13> */
[----:B0-----:R-:W-:Y:S02]  /*2653e0*/  SHF.R.U32.HI R26, RZ, 0x1, R28 ;  /* 0x00000001ff1a7819 */ /* 0x001fe4000001161c */
        /* <DEDUP_REMOVED lines=38> */
[----:B0-----:R-:W-:Y:S02]  /*265650*/  LOP3.LUT R26, R19, 0x1, RZ, 0xc0, !PT ;  /* 0x00000001131a7812 */ /* 0x001fe400078ec0ff */
[----:B------:R-:W-:Y:S02]  /*265660*/  LOP3.LUT R29, R29, 0x80000000, R0, 0xf8, !PT ;  /* 0x800000001d1d7812 */ /* 0x000fe400078ef800 */
[----:B------:R-:W-:Y:S02]  /*265670*/  ISETP.NE.U32.AND P2, PT, R26, 0x1, PT ;  /* 0x000000011a00780c */ /* 0x000fe40003f45070 */
[----:B------:R-:W-:Y:S02]  /*265680*/  SHF.R.U32.HI R0, RZ, 0x1, R29 ;  /* 0x00000001ff007819 */ /* 0x000fe4000001161d */
[----:B--2---:R-:W-:Y:S02]  /*265690*/  SEL R7, RZ, 0x9908b0df, P2 ;  /* 0x9908b0dfff077807 */ /* 0x004fe40001000000 */
[----:B----4-:R-:W-:-:S02]  /*2656a0*/  LOP3.LUT R26, R33, 0x7ffffffe, RZ, 0xc0, !PT ;  /* 0x7ffffffe211a7812 */ /* 0x010fc400078ec0ff */
[----:B------:R-:W-:Y:S02]  /*2656b0*/  LOP3.LUT R28, R33, 0x1, RZ, 0xc0, !PT ;  /* 0x00000001211c7812 */ /* 0x000fe400078ec0ff */
[----:B-----5:R-:W-:Y:S02]  /*2656c0*/  LOP3.LUT R0, R0, R7, R31, 0x96, !PT ;  /* 0x0000000700007212 */ /* 0x020fe400078e961f */
        /* <DEDUP_REMOVED lines=25> */
[----:B------:R-:W2:Y:S04]  /*265860*/  LDL R19, [R11+0x4] ;  /* 0x000004000b137983 */ /* 0x000ea80000100800 */
[----:B------:R-:W5:Y:S04]  /*265870*/  LDL R30, [R11+0x8] ;  /* 0x000008000b1e7983 */ /* 0x000f680000100800 */
[----:B------:R-:W4:Y:S04]  /*265880*/  LDL R29, [R11+0x634] ;  /* 0x000634000b1d7983 */ /* 0x000f280000100800 */
[----:B------:R-:W4:Y:S04]  /*265890*/  LDL R42, [R11+0xc] ;  /* 0x00000c000b2a7983 */ /* 0x000f280000100800 */
[----:B------:R-:W4:Y:S04]  /*2658a0*/  LDL R7, [R11+0x10] ;  /* 0x000010000b077983 */ /* 0x000f280000100800 */
[----:B------:R-:W4:Y:S04]  /*2658b0*/  LDL R17, [R11+0x638] ;  /* 0x000638000b117983 */ /* 0x000f280000100800 */
[----:B------:R-:W4:Y:S04]  /*2658c0*/  LDL R13, [R11+0x63c] ;  /* 0x00063c000b0d7983 */ /* 0x000f280000100800 */
[----:B0-----:R-:W4:Y:S01]  /*2658d0*/  LDL R0, [R11+0x640] ;  /* 0x000640000b007983 */ /* 0x001f220000100800 */
[----:B------:R-:W-:Y:S01]  /*2658e0*/  VIADD R22, R22, 0x10 ;  /* 0x0000001016167836 */ /* 0x000fe20000000000 */
[----:B--2---:R-:W-:-:S02]  /*2658f0*/  LOP3.LUT R26, R19, 0x7ffffffe, RZ, 0xc0, !PT ;  /* 0x7ffffffe131a7812 */ /* 0x004fc400078ec0ff */
[----:B---3--:R-:W-:Y:S02]  /*265900*/  LOP3.LUT R28, R19, 0x1, RZ, 0xc0, !PT ;  /* 0x00000001131c7812 */ /* 0x008fe400078ec0ff */
[----:B------:R-:W-:Y:S02]  /*265910*/  LOP3.LUT R26, R26, 0x80000000, R9, 0xf8, !PT ;  /* 0x800000001a1a7812 */ /* 0x000fe400078ef809 */
[----:B------:R-:W-:Y:S02]  /*265920*/  ISETP.NE.U32.AND P2, PT, R28, 0x1, PT ;  /* 0x000000011c00780c */ /* 0x000fe40003f45070 */
[----:B-----5:R-:W-:Y:S02]  /*265930*/  LOP3.LUT R9, R30, 0x1, RZ, 0xc0, !PT ;  /* 0x000000011e097812 */ /* 0x020fe400078ec0ff */
[----:B------:R-:W-:Y:S02]  /*265940*/  SHF.R.U32.HI R26, RZ, 0x1, R26 ;  /* 0x00000001ff1a7819 */ /* 0x000fe4000001161a */
[----:B----4-:R-:W-:-:S02]  /*265950*/  SEL R5, RZ, 0x9908b0df, P2 ;  /* 0x9908b0dfff057807 */ /* 0x010fc40001000000 */
        /* <DEDUP_REMOVED lines=27> */
[----:B------:R-:W0:Y:S04]  /*265b10*/  LDL R19, [R5+0x8] ;  /* 0x0000080005137983 */ /* 0x000e280000100800 */
[----:B------:R-:W2:Y:S04]  /*265b20*/  LDL R0, [R5+0xc] ;  /* 0x00000c0005007983 */ /* 0x000ea80000100800 */
[----:B------:R-:W4:Y:S04]  /*265b30*/  LDL R13, [R5+0x634] ;  /* 0x00063400050d7983 */ /* 0x000f280000100800 */
[----:B------:R-:W5:Y:S04]  /*265b40*/  LDL R29, [R5+0x638] ;  /* 0x00063800051d7983 */ /* 0x000f680000100800 */
[----:B------:R-:W5:Y:S01]  /*265b50*/  LDL R31, [R5+0x63c] ;  /* 0x00063c00051f7983 */ /* 0x000f620000100800 */
[----:B---3--:R-:W-:-:S02]  /*265b60*/  LOP3.LUT R30, R9, 0x7ffffffe, RZ, 0xc0, !PT ;  /* 0x7ffffffe091e7812 */ /* 0x008fc400078ec0ff */
[----:B------:R-:W-:Y:S02]  /*265b70*/  LOP3.LUT R17, R9, 0x1, RZ, 0xc0, !PT ;  /* 0x0000000109117812 */ /* 0x000fe400078ec0ff */
[----:B------:R-:W-:Y:S02]  /*265b80*/  LOP3.LUT R30, R30, 0x80000000, R7, 0xf8, !PT ;  /* 0x800000001e1e7812 */ /* 0x000fe400078ef807 */
[C---:B0-----:R-:W-:Y:S02]  /*265b90*/  LOP3.LUT R26, R19.reuse, 0x7ffffffe, RZ, 0xc0, !PT ;  /* 0x7ffffffe131a7812 */ /* 0x041fe400078ec0ff */
        /* <DEDUP_REMOVED lines=14> */
[----:B----4-:R-:W-:-:S02]  /*265c80*/  LOP3.LUT R30, R30, R7, R13, 0x96, !PT ;  /* 0x000000071e1e7212 */ /* 0x010fc400078e960d */
[----:B-----5:R-:W-:Y:S02]  /*265c90*/  LOP3.LUT R26, R26, R9, R29, 0x96, !PT ;  /* 0x000000091a1a7212 */ /* 0x020fe400078e961d */
[----:B------:R-:W-:Y:S01]  /*265ca0*/  LOP3.LUT R28, R28, R11, R31, 0x96, !PT ;  /* 0x0000000b1c1c7212 */ /* 0x000fe200078e961f */
[----:B------:R2:W-:Y:S01]  /*265cb0*/  STL [R5], R30 ;  /* 0x0000001e05007387 */ /* 0x0005e20000100800 */
[----:B------:R-:W-:-:S03]  /*265cc0*/  ISETP.NE.AND P2, PT, R22, 0xe0, PT ;  /* 0x000000e01600780c */ /* 0x000fc60003f45270 */
[----:B------:R2:W-:Y:S04]  /*265cd0*/  STL [R5+0x4], R26 ;  /* 0x0000041a05007387 */ /* 0x0005e80000100800 */
[----:B------:R2:W-:Y:S06]  /*265ce0*/  STL [R5+0x8], R28 ;  /* 0x0000081c05007387 */ /* 0x0005ec0000100800 */
[----:B------:R-:W-:Y:S05]  /*265cf0*/  @P2 BRA `(.L_x_2130) ;  /* 0xfffffff400582947 */ /* 0x000fea000383ffff */
[----:B--2---:R0:W5:Y:S01]  /*265d00*/  LDL R5, [R1+0x38c] ;  /* 0x00038c0001057983 */ /* 0x0041620000100800 */
[----:B------:R-:W-:-:S07]  /*265d10*/  IMAD.MOV.U32 R0, RZ, RZ, 0xe3 ;  /* 0x000000e3ff007424 */ /* 0x000fce00078e00ff */
.L_x_2131:
[----:B------:R-:W-:-:S05]  /*265d20*/  IMAD R9, R0, 0x4, R1 ;  /* 0x0000000400097824 */ /* 0x000fca00078e0201 */
        /* <DEDUP_REMOVED lines=140> */
.L_x_2129:
[----:B------:R-:W-:Y:S05]  /*2665f0*/  BSYNC.RECONVERGENT B2 ;  /* 0x0000000000027941 */ /* 0x000fea0003800200 */
.L_x_2128:
        /* <DEDUP_REMOVED lines=19> */
.L_x_2127:
[----:B------:R-:W-:-:S04]  /*266730*/  PLOP3.LUT P0, PT, P0, P1, PT, 0x80, 0x8 ;  /* 0x000000000008781c */ /* 0x000fc80000703070 */
[----:B------:R-:W-:-:S09]  /*266740*/  SEL R53, RZ, 0x1, !P0 ;  /* 0x00000001ff357807 */ /* 0x000fd20004000000 */
.L_x_2067:
[----:B------:R-:W-:Y:S05]  /*266750*/  BSYNC.RECONVERGENT B1 ;  /* 0x0000000000017941 */ /* 0x000fea0003800200 */
.L_x_2066:
[----:B------:R-:W2:Y:S01]  /*266760*/  S2R R0, SR_TID.X ;  /* 0x0000000000007919 */ /* 0x000ea20000002100 */
[----:B------:R-:W-:Y:S01]  /*266770*/  IMAD.MOV.U32 R26, RZ, RZ, 0x1 ;  /* 0x00000001ff1a7424 */ /* 0x000fe200078e00ff */
[----:B------:R-:W-:Y:S03]  /*266780*/  BSSY.RECONVERGENT B1, `(.L_x_2133) ;  /* 0x00013b9000017945 */ /* 0x000fe60003800200 */
[----:B--2---:R-:W-:-:S05]  /*266790*/  IMAD R0, R0, 0xf, R26 ;  /* 0x0000000f00007824 */ /* 0x004fca00078e021a */
[----:B------:R-:W-:Y:S01]  /*2667a0*/  ISETP.GE.AND P0, PT, R0, R3, PT ;  /* 0x000000030000720c */ /* 0x000fe20003f06270 */
[----:B------:R-:W-:-:S05]  /*2667b0*/  IMAD.MOV.U32 R0, RZ, RZ, 0x1 ;  /* 0x00000001ff007424 */ /* 0x000fca00078e00ff */
[----:B------:R2:W-:Y:S07]  /*2667c0*/  STL [R1+0x9e0], R0 ;  /* 0x0009e00001007387 */ /* 0x0005ee0000100800 */
[----:B------:R-:W-:Y:S05]  /*2667d0*/  @P0 BRA `(.L_x_2134) ;  /* 0x0000013800cc0947 */ /* 0x000fea0003800000 */
[----:B------:R-:W-:Y:S01]  /*2667e0*/  SHF.R.U32.HI R5, RZ, 0x1e, R36 ;  /* 0x0000001eff057819 */ /* 0x000fe20000011624 */
[----:B------:R-:W-:-:S03]  /*2667f0*/  IMAD.MOV.U32 R28, RZ, RZ, 0x270 ;  /* 0x00000270ff1c7424 */ /* 0x000fc600078e00ff */
[----:B------:R-:W-:Y:S02]  /*266800*/  LOP3.LUT R5, R5, R36, RZ, 0x3c, !PT ;  /* 0x0000002405057212 */ /* 0x000fe400078e3cff */
[----:B------:R3:W-:Y:S03]  /*266810*/  STL [R1+0x9c0], R28 ;  /* 0x0009c01c01007387 */ /* 0x0007e60000100800 */
[----:B------:R-:W-:-:S05]  /*266820*/  IMAD R37, R5, 0x6c078965, R26 ;  /* 0x6c07896505257824 */ /* 0x000fca00078e021a */
[----:B--2---:R-:W-:Y:S01]  /*266830*/  SHF.R.U32.HI R0, RZ, 0x1e, R37 ;  /* 0x0000001eff007819 */ /* 0x004fe20000011625 */
        /* <DEDUP_REMOVED lines=12> */
.L_x_2135:
[----:B---3--:R-:W-:Y:S01]  /*266900*/  SHF.R.U32.HI R22, RZ, 0x1e, R23 ;  /* 0x0000001eff167819 */ /* 0x008fe20000011617 */
        /* <DEDUP_REMOVED lines=24> */
[----:B------:R-:W3:Y:S01]  /*266a90*/  LDCU UR4, c[0x0][0x3b0] ;  /* 0x00007600ff0477ac */ /* 0x000ee20008000800 */
[----:B------:R-:W-:Y:S01]  /*266aa0*/  IMAD.MOV.U32 R17, RZ, RZ, R36 ;  /* 0x000000ffff117224 */ /* 0x000fe200078e0024 */
[----:B---3--:R-:W-:-:S09]  /*266ab0*/  UISETP.GE.AND UP0, UPT, UR4, -0x3e, UPT ;  /* 0xffffffc20400788c */ /* 0x008fd2000bf06270 */
[----:B--2---:R-:W-:Y:S05]  /*266ac0*/  BRA.U !UP0, `(.L_x_2136) ;  /* 0x00000015087c7547 */ /* 0x004fea000b800000 */
[----:B------:R-:W-:Y:S02]  /*266ad0*/  IMAD.MOV.U32 R7, RZ, RZ, RZ ;  /* 0x000000ffff077224 */ /* 0x000fe400078e00ff */
[----:B------:R-:W-:-:S07]  /*266ae0*/  IMAD.MOV.U32 R17, RZ, RZ, R36 ;  /* 0x000000ffff117224 */ /* 0x000fce00078e0024 */
.L_x_2141:
[----:B-----5:R-:W-:Y:S01]  /*266af0*/  ISETP.GE.AND P1, PT, R0, 0x270, PT ;  /* 0x000002700000780c */ /* 0x020fe20003f26270 */
[----:B------:R-:W-:Y:S01]  /*266b00*/  BSSY.RECONVERGENT B2, `(.L_x_2137) ;  /* 0x0000158000027945 */ /* 0x000fe20003800200 */
[C---:B------:R-:W-:Y:S01]  /*266b10*/  ISETP.NE.AND P0, PT, R7.reuse, R24, PT ;  /* 0x000000180700720c */ /* 0x040fe20003f05270 */
[----:B------:R-:W-:-:S10]  /*266b20*/  VIADD R7, R7, 0x1 ;  /* 0x0000000107077836 */ /* 0x000fd40000000000 */
        /* <DEDUP_REMOVED lines=33> */
.L_x_2139:
        /* <DEDUP_REMOVED lines=60> */
[----:B------:R-:W-:Y:S02]  /*267100*/  LOP3.LUT R5, R5, R40, R42, 0x96, !PT ;  /* 0x0000002805057212 */ /* 0x000fe400078e962a */
[C---:B--2---:R-:W-:Y:S02]  /*267110*/  LOP3.LUT R42, R28.reuse, 0x1, RZ, 0xc0, !PT ;  /* 0x000000011c2a7812 */ /* 0x044fe400078ec0ff */
[----:B------:R-:W-:Y:S02]  /*267120*/  LOP3.LUT R43, R39, 0x7ffffffe, RZ, 0xc0, !PT ;  /* 0x7ffffffe272b7812 */ /* 0x000fe400078ec0ff */
[----:B------:R-:W-:Y:S02]  /*267130*/  LOP3.LUT R40, R28, 0x7ffffffe, RZ, 0xc0, !PT ;  /* 0x7ffffffe1c287812 */ /* 0x000fe400078ec0ff */
[----:B------:R-:W-:-:S02]  /*267140*/  LOP3.LUT R41, R49, R44, R41, 0x96, !PT ;  /* 0x0000002c31297212 */ /* 0x000fc400078e9629 */
[----:B------:R-:W-:Y:S02]  /*267150*/  ISETP.NE.U32.AND P1, PT, R42, 0x1, PT ;  /* 0x000000012a00780c */ /* 0x000fe40003f25070 */
[----:B------:R-:W-:Y:S02]  /*267160*/  LOP3.LUT R28, R43, 0x80000000, R28, 0xf8, !PT ;  /* 0x800000002b1c7812 */ /* 0x000fe400078ef81c */
[----:B------:R-:W-:Y:S02]  /*267170*/  LOP3.LUT R44, R39, 0x1, RZ, 0xc0, !PT ;  /* 0x00000001272c7812 */ /* 0x000fe400078ec0ff */
[C---:B------:R-:W-:Y:S02]  /*267180*/  LOP3.LUT R42, R19.reuse, 0x7ffffffe, RZ, 0xc0, !PT ;  /* 0x7ffffffe132a7812 */ /* 0x040fe400078ec0ff */
[----:B------:R-:W-:Y:S02]  /*267190*/  LOP3.LUT R43, R19, 0x1, RZ, 0xc0, !PT ;  /* 0x00000001132b7812 */ /* 0x000fe400078ec0ff */
[----:B------:R-:W-:Y:S01]  /*2671a0*/  LOP3.LUT R33, R40, 0x80000000, R33, 0xf8, !PT ;  /* 0x8000000028217812 */ /* 0x000fe200078ef821 */
[----:B------:R2:W-:Y:S01]  /*2671b0*/  STL [R0+0x14], R41 ;  /* 0x0000142900007387 */ /* 0x0005e20000100800 */
[----:B------:R-:W-:-:S02]  /*2671c0*/  LOP3.LUT R40, R37, 0x7ffffffe, RZ, 0xc0, !PT ;  /* 0x7ffffffe25287812 */ /* 0x000fc400078ec0ff */
[----:B------:R-:W-:Y:S02]  /*2671d0*/  ISETP.NE.U32.AND P2, PT, R44, 0x1, PT ;  /* 0x000000012c00780c */ /* 0x000fe40003f45070 */
[----:B------:R-:W-:Y:S02]  /*2671e0*/  LOP3.LUT R42, R42, 0x80000000, R37, 0xf8, !PT ;  /* 0x800000002a2a7812 */ /* 0x000fe400078ef825 */
[----:B------:R-:W-:Y:S02]  /*2671f0*/  ISETP.NE.U32.AND P4, PT, R43, 0x1, PT ;  /* 0x000000012b00780c */ /* 0x000fe40003f85070 */
[----:B--2---:R-:W-:Y:S02]  /*267200*/  LOP3.LUT R41, R37, 0x1, RZ, 0xc0, !PT ;  /* 0x0000000125297812 */ /* 0x004fe400078ec0ff */
[----:B------:R-:W-:Y:S02]  /*267210*/  LOP3.LUT R39, R40, 0x80000000, R39, 0xf8, !PT ;  /* 0x8000000028277812 */ /* 0x000fe400078ef827 */
[----:B------:R-:W-:-:S02]  /*267220*/  SHF.R.U32.HI R40, RZ, 0x1, R33 ;  /* 0x00000001ff287819 */ /* 0x000fc40000011621 */
[----:B------:R-:W-:Y:S02]  /*267230*/  ISETP.NE.U32.AND P3, PT, R41, 0x1, PT ;  /* 0x000000012900780c */ /* 0x000fe40003f65070 */
[----:B------:R-:W-:Y:S02]  /*267240*/  SEL R33, RZ, 0x9908b0df, P1 ;  /* 0x9908b0dfff217807 */ /* 0x000fe40000800000 */
[----:B------:R-:W-:Y:S02]  /*267250*/  SHF.R.U32.HI R28, RZ, 0x1, R28 ;  /* 0x00000001ff1c7819 */ /* 0x000fe4000001161c */
[----:B------:R-:W-:Y:S02]  /*267260*/  SEL R37, RZ, 0x9908b0df, P2 ;  /* 0x9908b0dfff257807 */ /* 0x000fe40001000000 */
[----:B------:R-:W-:Y:S02]  /*267270*/  SHF.R.U32.HI R42, RZ, 0x1, R42 ;  /* 0x00000001ff2a7819 */ /* 0x000fe4000001162a */
[----:B------:R-:W-:-:S02]  /*267280*/  SEL R43, RZ, 0x9908b0df, P4 ;  /* 0x9908b0dfff2b7807 */ /* 0x000fc40002000000 */
[----:B------:R-:W-:Y:S02]  /*267290*/  SHF.R.U32.HI R39, RZ, 0x1, R39 ;  /* 0x00000001ff277819 */ /* 0x000fe40000011627 */
[----:B------:R-:W-:Y:S02]  /*2672a0*/  SEL R41, RZ, 0x9908b0df, P3 ;  /* 0x9908b0dfff297807 */ /* 0x000fe40001800000 */
[----:B------:R-:W-:Y:S02]  /*2672b0*/  LOP3.LUT R33, R40, R33, R35, 0x96, !PT ;  /* 0x0000002128217212 */ /* 0x000fe400078e9623 */
[----:B------:R-:W-:Y:S02]  /*2672c0*/  LOP3.LUT R31, R28, R37, R31, 0x96, !PT ;  /* 0x000000251c1f7212 */ /* 0x000fe400078e961f */
[----:B------:R-:W-:Y:S02]  /*2672d0*/  LOP3.LUT R29, R42, R43, R29, 0x96, !PT ;  /* 0x0000002b2a1d7212 */ /* 0x000fe400078e961d */
[----:B------:R-:W-:-:S02]  /*2672e0*/  LOP3.LUT R28, R27, 0x7ffffffe, RZ, 0xc0, !PT ;  /* 0x7ffffffe1b1c7812 */ /* 0x000fc400078ec0ff */
[----:B------:R-:W-:Y:S01]  /*2672f0*/  LOP3.LUT R40, R26, 0x7ffffffe, RZ, 0xc0, !PT ;  /* 0x7ffffffe1a287812 */ /* 0x000fe200078ec0ff */
[----:B------:R2:W-:Y:S01]  /*267300*/  STL [R0+0x1c], R5 ;  /* 0x00001c0500007387 */ /* 0x0005e20000100800 */
[----:B------:R-:W-:Y:S02]  /*267310*/  LOP3.LUT R39, R39, R41, R30, 0x96, !PT ;  /* 0x0000002927277212 */ /* 0x000fe400078e961e */
[----:B------:R-:W-:Y:S01]  /*267320*/  LOP3.LUT R30, R27, 0x1, RZ, 0xc0, !PT ;  /* 0x000000011b1e7812 */ /* 0x000fe200078ec0ff */
[----:B------:R3:W-:Y:S01]  /*267330*/  STL [R0+0x2c], R29 ;  /* 0x00002c1d00007387 */ /* 0x0007e20000100800 */
[----:B------:R-:W-:Y:S02]  /*267340*/  LOP3.LUT R19, R28, 0x80000000, R19, 0xf8, !PT ;  /* 0x800000001c137812 */ /* 0x000fe400078ef813 */
[----:B------:R-:W-:Y:S02]  /*267350*/  LOP3.LUT R40, R40, 0x80000000, R27, 0xf8, !PT ;  /* 0x8000000028287812 */ /* 0x000fe400078ef81b */
[----:B------:R-:W-:-:S02]  /*267360*/  LOP3.LUT R35, R26, 0x1, RZ, 0xc0, !PT ;  /* 0x000000011a237812 */ /* 0x000fc400078ec0ff */
[C---:B--2---:R-:W-:Y:S02]  /*267370*/  LOP3.LUT R5, R23.reuse, 0x7ffffffe, RZ, 0xc0, !PT ;  /* 0x7ffffffe17057812 */ /* 0x044fe400078ec0ff */
[----:B------:R-:W-:Y:S02]  /*267380*/  LOP3.LUT R27, R23, 0x1, RZ, 0xc0, !PT ;  /* 0x00000001171b7812 */ /* 0x000fe400078ec0ff */
[C---:B------:R-:W-:Y:S02]  /*267390*/  LOP3.LUT R28, R9.reuse, 0x7ffffffe, RZ, 0xc0, !PT ;  /* 0x7ffffffe091c7812 */ /* 0x040fe400078ec0ff */
[----:B---3--:R-:W-:Y:S02]  /*2673a0*/  LOP3.LUT R29, R9, 0x1, RZ, 0xc0, !PT ;  /* 0x00000001091d7812 */ /* 0x008fe400078ec0ff */
[----:B------:R-:W-:Y:S02]  /*2673b0*/  LOP3.LUT R5, R5, 0x80000000, R26, 0xf8, !PT ;  /* 0x8000000005057812 */ /* 0x000fe400078ef81a */
[----:B------:R-:W-:-:S02]  /*2673c0*/  ISETP.NE.U32.AND P1, PT, R30, 0x1, PT ;  /* 0x000000011e00780c */ /* 0x000fc40003f25070 */
[----:B------:R-:W-:Y:S02]  /*2673d0*/  ISETP.NE.U32.AND P2, PT, R35, 0x1, PT ;  /* 0x000000012300780c */ /* 0x000fe40003f45070 */
[----:B------:R-:W-:Y:S02]  /*2673e0*/  ISETP.NE.U32.AND P3, PT, R27, 0x1, PT ;  /* 0x000000011b00780c */ /* 0x000fe40003f65070 */
[----:B------:R-:W-:Y:S02]  /*2673f0*/  LOP3.LUT R28, R28, 0x80000000, R23, 0xf8, !PT ;  /* 0x800000001c1c7812 */ /* 0x000fe400078ef817 */
[----:B------:R-:W-:Y:S02]  /*267400*/  ISETP.NE.U32.AND P4, PT, R29, 0x1, PT ;  /* 0x000000011d00780c */ /* 0x000fe40003f85070 */
[----:B------:R-:W-:Y:S02]  /*267410*/  SHF.R.U32.HI R30, RZ, 0x1, R5 ;  /* 0x00000001ff1e7819 */ /* 0x000fe40000011605 */
[----:B------:R-:W-:-:S02]  /*267420*/  SHF.R.U32.HI R19, RZ, 0x1, R19 ;  /* 0x00000001ff137819 */ /* 0x000fc40000011613 */
[----:B------:R-:W-:Y:S02]  /*267430*/  SEL R23, RZ, 0x9908b0df, P1 ;  /* 0x9908b0dfff177807 */ /* 0x000fe40000800000 */
[----:B------:R-:W-:Y:S02]  /*267440*/  SHF.R.U32.HI R40, RZ, 0x1, R40 ;  /* 0x00000001ff287819 */ /* 0x000fe40000011628 */
[----:B------:R-:W-:Y:S02]  /*267450*/  SEL R26, RZ, 0x9908b0df, P2 ;  /* 0x9908b0dfff1a7807 */ /* 0x000fe40001000000 */
[----:B------:R-:W-:Y:S02]  /*267460*/  SEL R27, RZ, 0x9908b0df, P3 ;  /* 0x9908b0dfff1b7807 */ /* 0x000fe40001800000 */
[----:B------:R-:W-:Y:S02]  /*267470*/  SHF.R.U32.HI R28, RZ, 0x1, R28 ;  /* 0x00000001ff1c7819 */ /* 0x000fe4000001161c */
[----:B------:R-:W-:Y:S01]  /*267480*/  SEL R5, RZ, 0x9908b0df, P4 ;  /* 0x9908b0dfff057807 */ /* 0x000fe20002000000 */
[----:B------:R2:W-:Y:S01]  /*267490*/  STL [R0+0x20], R33 ;  /* 0x0000202100007387 */ /* 0x0005e20000100800 */
[----:B------:R-:W-:-:S02]  /*2674a0*/  LOP3.LUT R23, R19, R23, R22, 0x96, !PT ;  /* 0x0000001713177212 */ /* 0x000fc400078e9616 */
[----:B------:R-:W-:Y:S01]  /*2674b0*/  LOP3.LUT R17, R28, R5, R17, 0x96, !PT ;  /* 0x000000051c117212 */ /* 0x000fe200078e9611 */
[----:B------:R3:W-:Y:S01]  /*2674c0*/  STL [R0+0x24], R31 ;  /* 0x0000241f00007387 */ /* 0x0007e20000100800 */
[----:B--2---:R-:W-:Y:S02]  /*2674d0*/  LOP3.LUT R33, R30, R27, R13, 0x96, !PT ;  /* 0x0000001b1e217212 */ /* 0x004fe400078e960d */
[----:B---3--:R-:W-:Y:S01]  /*2674e0*/  LOP3.LUT R31, R40, R26, R11, 0x96, !PT ;  /* 0x0000001a281f7212 */ /* 0x008fe200078e960b */
[----:B------:R-:W-:Y:S01]  /*2674f0*/  IMAD.MOV.U32 R11, RZ, RZ, R0 ;  /* 0x000000ffff0b7224 */ /* 0x000fe200078e0000 */
        /* <DEDUP_REMOVED lines=21> */
[C---:B-----5:R-:W-:Y:S02]  /*267650*/  LOP3.LUT R28, R26.reuse, 0x7ffffffe, RZ, 0xc0, !PT ;  /* 0x7ffffffe1a1c7812 */ /* 0x060fe400078ec0ff */
[----:B------:R-:W-:Y:S02]  /*267660*/  LOP3.LUT R9, R26, 0x1, RZ, 0xc0, !PT ;  /* 0x000000011a097812 */ /* 0x000fe400078ec0ff */
[----:B------:R-:W-:Y:S02]  /*267670*/  LOP3.LUT R23, R5, 0x1, RZ, 0xc0, !PT ;  /* 0x0000000105177812 */ /* 0x000fe400078ec0ff */
[----:B------:R-:W-:Y:S02]  /*267680*/  LOP3.LUT R17, R17, 0x80000000, R26, 0xf8, !PT ;  /* 0x8000000011117812 */ /* 0x000fe400078ef81a */
[----:B------:R-:W-:Y:S02]  /*267690*/  LOP3.LUT R28, R28, 0x80000000, R13, 0xf8, !PT ;  /* 0x800000001c1c7812 */ /* 0x000fe400078ef80d */
[----:B------:R-:W-:-:S02]  /*2676a0*/  ISETP.NE.U32.AND P2, PT, R9, 0x1, PT ;  /* 0x000000010900780c */ /* 0x000fc40003f45070 */
[----:B------:R-:W-:Y:S02]  /*2676b0*/  ISETP.NE.U32.AND P3, PT, R23, 0x1, PT ;  /* 0x000000011700780c */ /* 0x000fe40003f65070 */
[----:B------:R-:W-:Y:S02]  /*2676c0*/  SHF.R.U32.HI R26, RZ, 0x1, R17 ;  /* 0x00000001ff1a7819 */ /* 0x000fe40000011611 */
[----:B------:R-:W-:Y:S02]  /*2676d0*/  SHF.R.U32.HI R22, RZ, 0x1, R22 ;  /* 0x00000001ff167819 */ /* 0x000fe40000011616 */
[----:B------:R-:W-:Y:S02]  /*2676e0*/  SEL R9, RZ, 0x9908b0df, P1 ;  /* 0x9908b0dfff097807 */ /* 0x000fe40000800000 */
[----:B------:R-:W-:Y:S02]  /*2676f0*/  SHF.R.U32.HI R28, RZ, 0x1, R28 ;  /* 0x00000001ff1c7819 */ /* 0x000fe4000001161c */
[----:B------:R-:W-:-:S02]  /*267700*/  SEL R13, RZ, 0x9908b0df, P2 ;  /* 0x9908b0dfff0d7807 */ /* 0x000fc40001000000 */
        /* <DEDUP_REMOVED lines=10> */
.L_x_2140:
[----:B---3--:R-:W-:-:S05]  /*2677b0*/  IMAD R11, R0, 0x4, R1 ;  /* 0x00000004000b7824 */ /* 0x008fca00078e0201 */
        /* <DEDUP_REMOVED lines=94> */
[----:B----4-:R-:W-:Y:S02]  /*267da0*/  LOP3.LUT R26, R29, 0x1, RZ, 0xc0, !PT ;  /* 0x000000011d1a7812 */ /* 0x010fe400078ec0ff */
[C---:B------:R-:W-:Y:S02]  /*267db0*/  LOP3.LUT R28, R22.reuse, 0x7ffffffe, RZ, 0xc0, !PT ;  /* 0x7ffffffe161c7812 */ /* 0x040fe400078ec0ff */
[----:B------:R-:W-:Y:S02]  /*267dc0*/  LOP3.LUT R27, R22, 0x1, RZ, 0xc0, !PT ;  /* 0x00000001161b7812 */ /* 0x000fe400078ec0ff */
[----:B------:R-:W-:Y:S02]  /*267dd0*/  LOP3.LUT R31, R31, 0x80000000, R22, 0xf8, !PT ;  /* 0x800000001f1f7812 */ /* 0x000fe400078ef816 */
[----:B------:R-:W-:Y:S02]  /*267de0*/  LOP3.LUT R28, R28, 0x80000000, R23, 0xf8, !PT ;  /* 0x800000001c1c7812 */ /* 0x000fe400078ef817 */
[----:B------:R-:W-:-:S02]  /*267df0*/  ISETP.NE.U32.AND P1, PT, R27, 0x1, PT ;  /* 0x000000011b00780c */ /* 0x000fc40003f25070 */
        /* <DEDUP_REMOVED lines=12> */
[----:B------:R-:W-:Y:S02]  /*267ec0*/  SHF.R.U32.HI R26, RZ, 0x1, R31 ;  /* 0x00000001ff1a7819 */ /* 0x000fe4000001161f */
[----:B------:R-:W-:Y:S02]  /*267ed0*/  SEL R23, RZ, 0x9908b0df, P2 ;  /* 0x9908b0dfff177807 */ /* 0x000fe40001000000 */
[----:B------:R-:W-:Y:S02]  /*267ee0*/  SEL R27, RZ, 0x9908b0df, P3 ;  /* 0x9908b0dfff1b7807 */ /* 0x000fe40001800000 */
[----:B------:R-:W-:Y:S02]  /*267ef0*/  SHF.R.U32.HI R40, RZ, 0x1, R33 ;  /* 0x00000001ff287819 */ /* 0x000fe40000011621 */
[----:B------:R-:W-:Y:S02]  /*267f00*/  SEL R29, RZ, 0x9908b0df, P4 ;  /* 0x9908b0dfff1d7807 */ /* 0x000fe40002000000 */
[----:B------:R-:W-:-:S02]  /*267f10*/  LOP3.LUT R22, R28, R22, R19, 0x96, !PT ;  /* 0x000000161c167212 */ /* 0x000fc400078e9613 */
[----:B------:R-:W-:Y:S02]  /*267f20*/  LOP3.LUT R26, R26, R23, R17, 0x96, !PT ;  /* 0x000000171a1a7212 */ /* 0x000fe400078e9611 */
[----:B------:R-:W-:Y:S02]  /*267f30*/  LOP3.LUT R30, R30, R27, R13, 0x96, !PT ;  /* 0x0000001b1e1e7212 */ /* 0x000fe400078e960d */
[----:B--2---:R-:W-:Y:S01]  /*267f40*/  LOP3.LUT R40, R40, R29, R11, 0x96, !PT ;  /* 0x0000001d28287212 */ /* 0x004fe200078e960b */
        /* <DEDUP_REMOVED lines=19> */
.L_x_2138:
[----:B------:R-:W-:Y:S05]  /*268080*/  BSYNC.RECONVERGENT B2 ;  /* 0x0000000000027941 */ /* 0x000fea0003800200 */
.L_x_2137:
[----:B------:R-:W-:-:S05]  /*268090*/  VIADD R0, R0, 0x1 ;  /* 0x0000000100007836 */ /* 0x000fca0000000000 */
[----:B------:R3:W-:Y:S01]  /*2680a0*/  STL [R1+0x9c0], R0 ;  /* 0x0009c00001007387 */ /* 0x0007e20000100800 */
[----:B------:R-:W-:Y:S05]  /*2680b0*/  @P0 BRA `(.L_x_2141) ;  /* 0xffffffe8008c0947 */ /* 0x000fea000383ffff */
.L_x_2136:
        /* <DEDUP_REMOVED lines=15> */
[C---:B-----5:R-:W-:Y:S02]  /*2681b0*/  LOP3.LUT R7, R9.reuse, 0x7ffffffe, RZ, 0xc0, !PT ;  /* 0x7ffffffe09077812 */ /* 0x060fe400078ec0ff */
        /* <DEDUP_REMOVED lines=20> */
.L_x_2144:
        /* <DEDUP_REMOVED lines=55> */
[----:B------:R-:W-:Y:S02]  /*268670*/  SHF.R.U32.HI R44, RZ, 0x1, R44 ;  /* 0x00000001ff2c7819 */ /* 0x000fe4000001162c */
[----:B------:R-:W-:-:S02]  /*268680*/  LOP3.LUT R41, R41, R48, R37, 0x96, !PT ;  /* 0x0000003029297212 */ /* 0x000fc400078e9625 */
[----:B------:R-:W-:Y:S02]  /*268690*/  SHF.R.U32.HI R37, RZ, 0x1, R46 ;  /* 0x00000001ff257819 */ /* 0x000fe4000001162e */
[----:B------:R-:W-:Y:S02]  /*2686a0*/  SEL R42, RZ, 0x9908b0df, P0 ;  /* 0x9908b0dfff2a7807 */ /* 0x000fe40000000000 */
[----:B------:R-:W-:Y:S02]  /*2686b0*/  LOP3.LUT R39, R44, R47, R39, 0x96, !PT ;  /* 0x0000002f2c277212 */ /* 0x000fe400078e9627 */
[----:B------:R-:W-:Y:S02]  /*2686c0*/  LOP3.LUT R47, R35, 0x7ffffffe, RZ, 0xc0, !PT ;  /* 0x7ffffffe232f7812 */ /* 0x000fe400078ec0ff */
[----:B------:R-:W-:Y:S02]  /*2686d0*/  LOP3.LUT R37, R37, R42, R40, 0x96, !PT ;  /* 0x0000002a25257212 */ /* 0x000fe400078e9628 */
[----:B--2---:R-:W-:Y:S01]  /*2686e0*/  LOP3.LUT R40, R26, 0x1, RZ, 0xc0, !PT ;  /* 0x000000011a287812 */ /* 0x004fe200078ec0ff */
[----:B------:R2:W-:Y:S01]  /*2686f0*/  STL [R0+0x14], R39 ;  /* 0x0000142700007387 */ /* 0x0005e20000100800 */
[----:B------:R-:W-:-:S02]  /*268700*/  LOP3.LUT R42, R35, 0x1, RZ, 0xc0, !PT ;  /* 0x00000001232a7812 */ /* 0x000fc400078ec0ff */
[----:B------:R-:W-:Y:S02]  /*268710*/  LOP3.LUT R43, R26, 0x7ffffffe, RZ, 0xc0, !PT ;  /* 0x7ffffffe1a2b7812 */ /* 0x000fe400078ec0ff */
[----:B------:R-:W-:Y:S02]  /*268720*/  LOP3.LUT R47, R47, 0x80000000, R26, 0xf8, !PT ;  /* 0x800000002f2f7812 */ /* 0x000fe400078ef81a */
[C---:B------:R-:W-:Y:S02]  /*268730*/  LOP3.LUT R26, R33.reuse, 0x7ffffffe, RZ, 0xc0, !PT ;  /* 0x7ffffffe211a7812 */ /* 0x040fe400078ec0ff */
[----:B------:R-:W-:Y:S02]  /*268740*/  ISETP.NE.U32.AND P0, PT, R40, 0x1, PT ;  /* 0x000000012800780c */ /* 0x000fe40003f05070 */
[----:B--2---:R-:W-:Y:S02]  /*268750*/  LOP3.LUT R39, R33, 0x1, RZ, 0xc0, !PT ;  /* 0x0000000121277812 */ /* 0x004fe400078ec0ff */
[----:B------:R-:W-:-:S02]  /*268760*/  ISETP.NE.U32.AND P1, PT, R42, 0x1, PT ;  /* 0x000000012a00780c */ /* 0x000fc40003f25070 */
[----:B------:R-:W-:Y:S02]  /*268770*/  LOP3.LUT R40, R13, 0x7ffffffe, RZ, 0xc0, !PT ;  /* 0x7ffffffe0d287812 */ /* 0x000fe400078ec0ff */
[----:B------:R-:W-:Y:S02]  /*268780*/  LOP3.LUT R30, R43, 0x80000000, R30, 0xf8, !PT ;  /* 0x800000002b1e7812 */ /* 0x000fe400078ef81e */
[----:B------:R-:W-:Y:S01]  /*268790*/  LOP3.LUT R42, R13, 0x1, RZ, 0xc0, !PT ;  /* 0x000000010d2a7812 */ /* 0x000fe200078ec0ff */
[----:B------:R2:W-:Y:S01]  /*2687a0*/  STL [R0+0x18], R41 ;  /* 0x0000182900007387 */ /* 0x0005e20000100800 */
[----:B------:R-:W-:Y:S02]  /*2687b0*/  LOP3.LUT R35, R26, 0x80000000, R35, 0xf8, !PT ;  /* 0x800000001a237812 */ /* 0x000fe400078ef823 */
[----:B------:R-:W-:Y:S02]  /*2687c0*/  ISETP.NE.U32.AND P2, PT, R39, 0x1, PT ;  /* 0x000000012700780c */ /* 0x000fe40003f45070 */
[----:B------:R-:W-:-:S02]  /*2687d0*/  ISETP.NE.U32.AND P3, PT, R42, 0x1, PT ;  /* 0x000000012a00780c */ /* 0x000fc40003f65070 */
[----:B------:R-:W-:Y:S02]  /*2687e0*/  SHF.R.U32.HI R30, RZ, 0x1, R30 ;  /* 0x00000001ff1e7819 */ /* 0x000fe4000001161e */
[----:B------:R-:W-:Y:S02]  /*2687f0*/  SEL R26, RZ, 0x9908b0df, P0 ;  /* 0x9908b0dfff1a7807 */ /* 0x000fe40000000000 */
[----:B--2---:R-:W-:Y:S02]  /*268800*/  LOP3.LUT R41, R40, 0x80000000, R33, 0xf8, !PT ;  /* 0x8000000028297812 */ /* 0x004fe400078ef821 */
        /* <DEDUP_REMOVED lines=9> */
[----:B------:R-:W-:Y:S02]  /*2688a0*/  LOP3.LUT R30, R22, 0x7ffffffe, RZ, 0xc0, !PT ;  /* 0x7ffffffe161e7812 */ /* 0x000fe400078ec0ff */
[C---:B------:R-:W-:Y:S02]  /*2688b0*/  LOP3.LUT R26, R23.reuse, 0x7ffffffe, RZ, 0xc0, !PT ;  /* 0x7ffffffe171a7812 */ /* 0x040fe400078ec0ff */
        /* <DEDUP_REMOVED lines=9> */
[C---:B------:R-:W-:Y:S02]  /*268950*/  LOP3.LUT R26, R5.reuse, 0x7ffffffe, RZ, 0xc0, !PT ;  /* 0x7ffffffe051a7812 */ /* 0x040fe400078ec0ff */
[----:B--2---:R-:W-:Y:S01]  /*268960*/  LOP3.LUT R29, R5, 0x1, RZ, 0xc0, !PT ;  /* 0x00000001051d7812 */ /* 0x004fe200078ec0ff */
[----:B------:R2:W-:Y:S01]  /*268970*/  STL [R0+0x2c], R27 ;  /* 0x00002c1b00007387 */ /* 0x0005e20000100800 */
[----:B------:R-:W-:-:S02]  /*268980*/  ISETP.NE.U32.AND P1, PT, R33, 0x1, PT ;  /* 0x000000012100780c */ /* 0x000fc40003f25070 */
[----:B------:R-:W-:Y:S02]  /*268990*/  ISETP.NE.U32.AND P2, PT, R28, 0x1, PT ;  /* 0x000000011c00780c */ /* 0x000fe40003f45070 */
[----:B------:R-:W-:Y:S02]  /*2689a0*/  LOP3.LUT R26, R26, 0x80000000, R19, 0xf8, !PT ;  /* 0x800000001a1a7812 */ /* 0x000fe400078ef813 */
[----:B------:R-:W-:Y:S02]  /*2689b0*/  ISETP.NE.U32.AND P3, PT, R29, 0x1, PT ;  /* 0x000000011d00780c */ /* 0x000fe40003f65070 */
[----:B--2---:R-:W-:Y:S02]  /*2689c0*/  LOP3.LUT R27, R23, 0x80000000, R22, 0xf8, !PT ;  /* 0x80000000171b7812 */ /* 0x004fe400078ef816 */
        /* <DEDUP_REMOVED lines=59> */
.L_x_2145:
        /* <DEDUP_REMOVED lines=34> */
[----:B------:R-:W-:-:S02]  /*268fa0*/  SEL R7, RZ, 0x9908b0df, P0 ;  /* 0x9908b0dfff077807 */ /* 0x000fc40000000000 */
[----:B------:R-:W-:Y:S02]  /*268fb0*/  SHF.R.U32.HI R47, RZ, 0x1, R47 ;  /* 0x00000001ff2f7819 */ /* 0x000fe4000001162f */
        /* <DEDUP_REMOVED lines=11> */
[----:B------:R-:W-:Y:S01]  /*269070*/  LOP3.LUT R17, R22, 0x1, RZ, 0xc0, !PT ;  /* 0x0000000116117812 */ /* 0x000fe200078ec0ff */
[----:B------:R2:W-:Y:S01]  /*269080*/  STL [R0+-0x10], R11 ;  /* 0xfffff00b00007387 */ /* 0x0005e20000100800 */
[----:B------:R-:W-:Y:S02]  /*269090*/  SHF.R.U32.HI R48, RZ, 0x1, R9 ;  /* 0x00000001ff307819 */ /* 0x000fe40000011609 */
[----:B------:R-:W-:Y:S02]  /*2690a0*/  SHF.R.U32.HI R7, RZ, 0x1, R45 ;  /* 0x00000001ff077819 */ /* 0x000fe4000001162d */
[----:B------:R-:W-:Y:S02]  /*2690b0*/  SEL R9, RZ, 0x9908b0df, P1 ;  /* 0x9908b0dfff097807 */ /* 0x000fe40000800000 */
[----:B------:R-:W-:Y:S02]  /*2690c0*/  LOP3.LUT R46, R46, 0x80000000, R19, 0xf8, !PT ;  /* 0x800000002e2e7812 */ /* 0x000fe400078ef813 */
[----:B--2---:R-:W-:-:S02]  /*2690d0*/  SEL R11, RZ, 0x9908b0df, P0 ;  /* 0x9908b0dfff0b7807 */ /* 0x004fc40000000000 */
[----:B------:R-:W-:Y:S02]  /*2690e0*/  ISETP.NE.U32.AND P0, PT, R17, 0x1, PT ;  /* 0x000000011100780c */ /* 0x000fe40003f05070 */
        /* <DEDUP_REMOVED lines=8> */
[----:B------:R-:W-:Y:S01]  /*269170*/  LOP3.LUT R23, R29, 0x1, RZ, 0xc0, !PT ;  /* 0x000000011d177812 */ /* 0x000fe200078ec0ff */
[----:B------:R2:W-:Y:S01]  /*269180*/  STL [R0+-0x8], R11 ;  /* 0xfffff80b00007387 */ /* 0x0005e20000100800 */
[----:B------:R-:W-:Y:S02]  /*269190*/  LOP3.LUT R9, R9, 0x80000000, R22, 0xf8, !PT ;  /* 0x8000000009097812 */ /* 0x000fe400078ef816 */
[----:B------:R-:W-:-:S02]  /*2691a0*/  ISETP.NE.U32.AND P0, PT, R17, 0x1, PT ;  /* 0x000000011100780c */ /* 0x000fc40003f05070 */
[----:B------:R-:W-:Y:S02]  /*2691b0*/  LOP3.LUT R19, R19, 0x80000000, R28, 0xf8, !PT ;  /* 0x8000000013137812 */ /* 0x000fe400078ef81c */
[C---:B------:R-:W-:Y:S01]  /*2691c0*/  LOP3.LUT R28, R30.reuse, 0x7ffffffe, RZ, 0xc0, !PT ;  /* 0x7ffffffe1e1c7812 */ /* 0x040fe200078ec0ff */
[----:B------:R4:W-:Y:S01]  /*2691d0*/  STL [R0+-0x4], R7 ;  /* 0xfffffc0700007387 */ /* 0x0009e20000100800 */
[----:B------:R-:W-:Y:S02]  /*2691e0*/  ISETP.NE.U32.AND P1, PT, R23, 0x1, PT ;  /* 0x000000011700780c */ /* 0x000fe40003f25070 */
[----:B--2---:R-:W-:Y:S02]  /*2691f0*/  LOP3.LUT R11, R30, 0x1, RZ, 0xc0, !PT ;  /* 0x000000011e0b7812 */ /* 0x004fe400078ec0ff */
[----:B------:R-:W-:Y:S02]  /*269200*/  SHF.R.U32.HI R22, RZ, 0x1, R9 ;  /* 0x00000001ff167819 */ /* 0x000fe40000011609 */
[----:B------:R-:W-:-:S02]  /*269210*/  LOP3.LUT R28, R28, 0x80000000, R29, 0xf8, !PT ;  /* 0x800000001c1c7812 */ /* 0x000fc400078ef81d */
[----:B----4-:R-:W-:Y:S02]  /*269220*/  SEL R7, RZ, 0x9908b0df, P0 ;  /* 0x9908b0dfff077807 */ /* 0x010fe40000000000 */
[----:B------:R-:W-:Y:S02]  /*269230*/  ISETP.NE.U32.AND P0, PT, R11, 0x1, PT ;  /* 0x000000010b00780c */ /* 0x000fe40003f05070 */
[----:B------:R-:W-:Y:S02]  /*269240*/  SHF.R.U32.HI R26, RZ, 0x1, R19 ;  /* 0x00000001ff1a7819 */ /* 0x000fe40000011613 */
[----:B------:R-:W-:Y:S02]  /*269250*/  SEL R9, RZ, 0x9908b0df, P1 ;  /* 0x9908b0dfff097807 */ /* 0x000fe40000800000 */
[----:B------:R-:W-:Y:S02]  /*269260*/  LOP3.LUT R31, R22, R7, R31, 0x96, !PT ;  /* 0x00000007161f7212 */ /* 0x000fe400078e961f */
[----:B------:R-:W-:-:S02]  /*269270*/  SHF.R.U32.HI R28, RZ, 0x1, R28 ;  /* 0x00000001ff1c7819 */ /* 0x000fc4000001161c */
[----:B------:R-:W-:Y:S02]  /*269280*/  SEL R7, RZ, 0x9908b0df, P0 ;  /* 0x9908b0dfff077807 */ /* 0x000fe40000000000 */
[----:B------:R-:W-:Y:S02]  /*269290*/  LOP3.LUT R33, R26, R9, R33, 0x96, !PT ;  /* 0x000000091a217212 */ /* 0x000fe400078e9621 */
[----:B------:R-:W-:Y:S02]  /*2692a0*/  LOP3.LUT R9, R37, 0x1, RZ, 0xc0, !PT ;  /* 0x0000000125097812 */ /* 0x000fe400078ec0ff */
[C---:B------:R-:W-:Y:S02]  /*2692b0*/  LOP3.LUT R22, R39.reuse, 0x7ffffffe, RZ, 0xc0, !PT ;  /* 0x7ffffffe27167812 */ /* 0x040fe400078ec0ff */
[----:B------:R-:W-:Y:S02]  /*2692c0*/  LOP3.LUT R11, R39, 0x1, RZ, 0xc0, !PT ;  /* 0x00000001270b7812 */ /* 0x000fe400078ec0ff */
[----:B------:R-:W-:Y:S01]  /*2692d0*/  LOP3.LUT R35, R28, R7, R35, 0x96, !PT ;  /* 0x000000071c237212 */ /* 0x000fe200078e9623 */
[----:B------:R2:W-:Y:S01]  /*2692e0*/  STL [R0+-0xc], R13 ;  /* 0xfffff40d00007387 */ /* 0x0005e20000100800 */
[----:B------:R-:W-:-:S02]  /*2692f0*/  LOP3.LUT R7, R37, 0x7ffffffe, RZ, 0xc0, !PT ;  /* 0x7ffffffe25077812 */ /* 0x000fc400078ec0ff */
[----:B------:R-:W-:Y:S02]  /*269300*/  ISETP.NE.U32.AND P0, PT, R9, 0x1, PT ;  /* 0x000000010900780c */ /* 0x000fe40003f05070 */
        /* <DEDUP_REMOVED lines=8> */
[----:B------:R-:W-:Y:S01]  /*269390*/  UISETP.NE.AND UP0, UPT, UR4, 0x18c, UPT ;  /* 0x0000018c0400788c */ /* 0x000fe2000bf05270 */
[----:B------:R-:W-:Y:S02]  /*2693a0*/  SHF.R.U32.HI R22, RZ, 0x1, R7 ;  /* 0x00000001ff167819 */ /* 0x000fe40000011607 */
[----:B------:R-:W-:Y:S02]  /*2693b0*/  SEL R7, RZ, 0x9908b0df, P0 ;  /* 0x9908b0dfff077807 */ /* 0x000fe40000000000 */
[----:B------:R-:W-:Y:S02]  /*2693c0*/  SHF.R.U32.HI R37, RZ, 0x1, R37 ;  /* 0x00000001ff257819 */ /* 0x000fe40000011625 */
[----:B------:R-:W-:-:S02]  /*2693d0*/  SHF.R.U32.HI R26, RZ, 0x1, R39 ;  /* 0x00000001ff1a7819 */ /* 0x000fc40000011627 */
[----:B------:R-:W-:Y:S02]  /*2693e0*/  SEL R11, RZ, 0x9908b0df, P2 ;  /* 0x9908b0dfff0b7807 */ /* 0x000fe40001000000 */
[----:B------:R-:W-:Y:S02]  /*2693f0*/  LOP3.LUT R7, R22, R7, R41, 0x96, !PT ;  /* 0x0000000716077212 */ /* 0x000fe400078e9629 */
[----:B------:R-:W-:Y:S01]  /*269400*/  LOP3.LUT R11, R26, R11, R43, 0x96, !PT ;  /* 0x0000000b1a0b7212 */ /* 0x000fe200078e962b */
[----:B------:R-:W-:Y:S04]  /*269410*/  STL [R0], R27 ;  /* 0x0000001b00007387 */ /* 0x000fe80000100800 */
[----:B------:R-:W-:Y:S04]  /*269420*/  STL [R0+0x4], R31 ;  /* 0x0000041f00007387 */ /* 0x000fe80000100800 */
[----:B------:R-:W-:Y:S04]  /*269430*/  STL [R0+0x8], R33 ;  /* 0x0000082100007387 */ /* 0x000fe80000100800 */
[----:B------:R-:W-:Y:S04]  /*269440*/  STL [R0+0xc], R35 ;  /* 0x00000c2300007387 */ /* 0x000fe80000100800 */
[----:B------:R-:W-:Y:S04]  /*269450*/  STL [R0+0x10], R7 ;  /* 0x0000100700007387 */ /* 0x000fe80000100800 */
[----:B------:R-:W-:Y:S01]  /*269460*/  STL [R0+0x18], R11 ;  /* 0x0000180b00007387 */ /* 0x000fe20000100800 */
[----:B---3--:R-:W-:-:S02]  /*269470*/  LOP3.LUT R9, R5, 0x7ffffffe, RZ, 0xc0, !PT ;  /* 0x7ffffffe05097812 */ /* 0x008fc400078ec0ff */
[----:B--2---:R-:W-:Y:S02]  /*269480*/  LOP3.LUT R13, R5, 0x1, RZ, 0xc0, !PT ;  /* 0x00000001050d7812 */ /* 0x004fe400078ec0ff */
        /* <DEDUP_REMOVED lines=24> */
.L_x_2143:
[----:B------:R-:W-:Y:S05]  /*269610*/  BSYNC.RECONVERGENT B2 ;  /* 0x0000000000027941 */ /* 0x000fea0003800200 */
.L_x_2142:
        /* <DEDUP_REMOVED lines=43> */
.L_x_2148:
        /* <DEDUP_REMOVED lines=57> */
[----:B------:R-:W-:Y:S02]  /*269c60*/  SEL R7, RZ, 0x9908b0df, P0 ;  /* 0x9908b0dfff077807 */ /* 0x000fe40000000000 */
[----:B------:R-:W-:-:S02]  /*269c70*/  SHF.R.U32.HI R49, RZ, 0x1, R49 ;  /* 0x00000001ff317819 */ /* 0x000fc40000011631 */
[----:B------:R-:W-:Y:S02]  /*269c80*/  LOP3.LUT R40, R47, R48, R40, 0x96, !PT ;  /* 0x000000302f287212 */ /* 0x000fe400078e9628 */
[----:B------:R-:W-:Y:S02]  /*269c90*/  LOP3.LUT R42, R43, R7, R42, 0x96, !PT ;  /* 0x000000072b2a7212 */ /* 0x000fe400078e962a */
[----:B------:R-:W-:Y:S02]  /*269ca0*/  LOP3.LUT R44, R49, R44, R41, 0x96, !PT ;  /* 0x0000002c312c7212 */ /* 0x000fe400078e9629 */
[C---:B--2---:R-:W-:Y:S02]  /*269cb0*/  LOP3.LUT R7, R28.reuse, 0x1, RZ, 0xc0, !PT ;  /* 0x000000011c077812 */ /* 0x044fe400078ec0ff */
[----:B------:R-:W-:Y:S01]  /*269cc0*/  LOP3.LUT R48, R28, 0x7ffffffe, RZ, 0xc0, !PT ;  /* 0x7ffffffe1c307812 */ /* 0x000fe200078ec0ff */
[----:B------:R2:W-:Y:S01]  /*269cd0*/  STL [R5+0x18], R40 ;  /* 0x0000182805007387 */ /* 0x0005e20000100800 */
[----:B------:R-:W-:-:S02]  /*269ce0*/  LOP3.LUT R41, R39, 0x7ffffffe, RZ, 0xc0, !PT ;  /* 0x7ffffffe27297812 */ /* 0x000fc400078ec0ff */
[----:B------:R-:W-:Y:S01]  /*269cf0*/  LOP3.LUT R43, R39, 0x1, RZ, 0xc0, !PT ;  /* 0x00000001272b7812 */ /* 0x000fe200078ec0ff */
[----:B------:R3:W-:Y:S01]  /*269d00*/  STL [R5+0x14], R44 ;  /* 0x0000142c05007387 */ /* 0x0007e20000100800 */
[----:B------:R-:W-:Y:S02]  /*269d10*/  ISETP.NE.U32.AND P0, PT, R7, 0x1, PT ;  /* 0x000000010700780c */ /* 0x000fe40003f05070 */
[----:B------:R-:W-:Y:S02]  /*269d20*/  LOP3.LUT R7, R37, 0x1, RZ, 0xc0, !PT ;  /* 0x0000000125077812 */ /* 0x000fe400078ec0ff */
[----:B------:R-:W-:Y:S02]  /*269d30*/  LOP3.LUT R33, R48, 0x80000000, R33, 0xf8, !PT ;  /* 0x8000000030217812 */ /* 0x000fe400078ef821 */
[----:B--2---:R-:W-:Y:S02]  /*269d40*/  LOP3.LUT R40, R19, 0x7ffffffe, RZ, 0xc0, !PT ;  /* 0x7ffffffe13287812 */ /* 0x004fe400078ec0ff */
[----:B------:R-:W-:-:S02]  /*269d50*/  LOP3.LUT R28, R41, 0x80000000, R28, 0xf8, !PT ;  /* 0x80000000291c7812 */ /* 0x000fc400078ef81c */
[----:B---3--:R-:W-:Y:S02]  /*269d60*/  LOP3.LUT R44, R37, 0x7ffffffe, RZ, 0xc0, !PT ;  /* 0x7ffffffe252c7812 */ /* 0x008fe400078ec0ff */
[----:B------:R-:W-:Y:S02]  /*269d70*/  ISETP.NE.U32.AND P1, PT, R43, 0x1, PT ;  /* 0x000000012b00780c */ /* 0x000fe40003f25070 */
[----:B------:R-:W-:Y:S02]  /*269d80*/  LOP3.LUT R43, R19, 0x1, RZ, 0xc0, !PT ;  /* 0x00000001132b7812 */ /* 0x000fe400078ec0ff */
[----:B------:R-:W-:Y:S02]  /*269d90*/  ISETP.NE.U32.AND P2, PT, R7, 0x1, PT ;  /* 0x000000010700780c */ /* 0x000fe40003f45070 */
[----:B------:R-:W-:Y:S02]  /*269da0*/  LOP3.LUT R41, R40, 0x80000000, R37, 0xf8, !PT ;  /* 0x8000000028297812 */ /* 0x000fe400078ef825 */
[----:B------:R-:W-:-:S02]  /*269db0*/  LOP3.LUT R44, R44, 0x80000000, R39, 0xf8, !PT ;  /* 0x800000002c2c7812 */ /* 0x000fc400078ef827 */
[----:B------:R-:W-:Y:S02]  /*269dc0*/  SHF.R.U32.HI R40, RZ, 0x1, R33 ;  /* 0x00000001ff287819 */ /* 0x000fe40000011621 */
[----:B------:R-:W-:Y:S02]  /*269dd0*/  SEL R7, RZ, 0x9908b0df, P0 ;  /* 0x9908b0dfff077807 */ /* 0x000fe40000000000 */
[----:B------:R-:W-:Y:S02]  /*269de0*/  SHF.R.U32.HI R28, RZ, 0x1, R28 ;  /* 0x00000001ff1c7819 */ /* 0x000fe4000001161c */
[----:B------:R-:W-:Y:S02]  /*269df0*/  SEL R33, RZ, 0x9908b0df, P1 ;  /* 0x9908b0dfff217807 */ /* 0x000fe40000800000 */
[----:B------:R-:W-:Y:S01]  /*269e00*/  ISETP.NE.U32.AND P3, PT, R43, 0x1, PT ;  /* 0x000000012b00780c */ /* 0x000fe20003f65070 */
[----:B------:R2:W-:Y:S01]  /*269e10*/  STL [R5+0x10], R46 ;  /* 0x0000102e05007387 */ /* 0x0005e20000100800 */
[----:B------:R-:W-:-:S02]  /*269e20*/  SHF.R.U32.HI R37, RZ, 0x1, R44 ;  /* 0x00000001ff257819 */ /* 0x000fc4000001162c */
[----:B------:R-:W-:Y:S02]  /*269e30*/  LOP3.LUT R40, R40, R7, R35, 0x96, !PT ;  /* 0x0000000728287212 */ /* 0x000fe400078e9623 */
[----:B------:R-:W-:Y:S02]  /*269e40*/  SHF.R.U32.HI R44, RZ, 0x1, R41 ;  /* 0x00000001ff2c7819 */ /* 0x000fe40000011629 */
[----:B------:R-:W-:Y:S02]  /*269e50*/  LOP3.LUT R28, R28, R33, R31, 0x96, !PT ;  /* 0x000000211c1c7212 */ /* 0x000fe400078e961f */
[C---:B------:R-:W-:Y:S02]  /*269e60*/  LOP3.LUT R7, R27.reuse, 0x1, RZ, 0xc0, !PT ;  /* 0x000000011b077812 */ /* 0x040fe400078ec0ff */
[----:B------:R-:W-:Y:S02]  /*269e70*/  SEL R41, RZ, 0x9908b0df, P3 ;  /* 0x9908b0dfff297807 */ /* 0x000fe40001800000 */
[----:B--2---:R-:W-:-:S02]  /*269e80*/  LOP3.LUT R46, R27, 0x7ffffffe, RZ, 0xc0, !PT ;  /* 0x7ffffffe1b2e7812 */ /* 0x004fc400078ec0ff */
[----:B------:R-:W-:Y:S02]  /*269e90*/  LOP3.LUT R48, R26, 0x7ffffffe, RZ, 0xc0, !PT ;  /* 0x7ffffffe1a307812 */ /* 0x000fe400078ec0ff */
[----:B------:R-:W-:Y:S01]  /*269ea0*/  SEL R39, RZ, 0x9908b0df, P2 ;  /* 0x9908b0dfff277807 */ /* 0x000fe20001000000 */
        /* <DEDUP_REMOVED lines=10> */
[----:B------:R-:W-:-:S02]  /*269f50*/  LOP3.LUT R30, R37, R39, R30, 0x96, !PT ;  /* 0x00000027251e7212 */ /* 0x000fc400078e961e */
        /* <DEDUP_REMOVED lines=63> */
.L_x_2149:
        /* <DEDUP_REMOVED lines=55> */
[C---:B------:R-:W-:Y:S02]  /*26a6c0*/  LOP3.LUT R22, R29.reuse, 0x7ffffffe, RZ, 0xc0, !PT ;  /* 0x7ffffffe1d167812 */ /* 0x040fe400078ec0ff */
[----:B------:R-:W-:Y:S01]  /*26a6d0*/  LOP3.LUT R9, R29, 0x1, RZ, 0xc0, !PT ;  /* 0x000000011d097812 */ /* 0x000fe200078ec0ff */
[----:B------:R2:W-:Y:S01]  /*26a6e0*/  STL [R5+-0x10], R50 ;  /* 0xfffff03205007387 */ /* 0x0005e20000100800 */
[----:B------:R-:W-:Y:S02]  /*26a6f0*/  LOP3.LUT R19, R48, 0x80000000, R19, 0xf8, !PT ;  /* 0x8000000030137812 */ /* 0x000fe400078ef813 */
[----:B------:R-:W-:Y:S02]  /*26a700*/  LOP3.LUT R22, R22, 0x80000000, R23, 0xf8, !PT ;  /* 0x8000000016167812 */ /* 0x000fe400078ef817 */
[----:B------:R-:W-:Y:S02]  /*26a710*/  ISETP.NE.U32.AND P0, PT, R9, 0x1, PT ;  /* 0x000000010900780c */ /* 0x000fe40003f05070 */
[----:B------:R-:W-:-:S02]  /*26a720*/  LOP3.LUT R11, R30, 0x1, RZ, 0xc0, !PT ;  /* 0x000000011e0b7812 */ /* 0x000fc400078ec0ff */
[C---:B------:R-:W-:Y:S02]  /*26a730*/  LOP3.LUT R13, R31.reuse, 0x7ffffffe, RZ, 0xc0, !PT ;  /* 0x7ffffffe1f0d7812 */ /* 0x040fe400078ec0ff */
[----:B--2---:R-:W-:Y:S02]  /*26a740*/  LOP3.LUT R50, R30, 0x7ffffffe, RZ, 0xc0, !PT ;  /* 0x7ffffffe1e327812 */ /* 0x004fe400078ec0ff */
[----:B------:R-:W-:Y:S02]  /*26a750*/  LOP3.LUT R17, R31, 0x1, RZ, 0xc0, !PT ;  /* 0x000000011f117812 */ /* 0x000fe400078ec0ff */
[----:B------:R-:W-:Y:S02]  /*26a760*/  SHF.R.U32.HI R48, RZ, 0x1, R19 ;  /* 0x00000001ff307819 */ /* 0x000fe40000011613 */
[----:B------:R-:W-:Y:S02]  /*26a770*/  SEL R19, RZ, 0x9908b0df, P1 ;  /* 0x9908b0dfff137807 */ /* 0x000fe40000800000 */
[----:B------:R-:W-:-:S02]  /*26a780*/  SHF.R.U32.HI R22, RZ, 0x1, R22 ;  /* 0x00000001ff167819 */ /* 0x000fc40000011616 */
        /* <DEDUP_REMOVED lines=29> */
[----:B------:R-:W-:-:S02]  /*26a960*/  LOP3.LUT R48, R48, R19, R27, 0x96, !PT ;  /* 0x0000001330307212 */ /* 0x000fc400078e961b */
[----:B------:R-:W-:Y:S02]  /*26a970*/  SHF.R.U32.HI R9, RZ, 0x1, R26 ;  /* 0x00000001ff097819 */ /* 0x000fe4000001161a */
[----:B------:R-:W-:Y:S02]  /*26a980*/  SEL R11, RZ, 0x9908b0df, P0 ;  /* 0x9908b0dfff0b7807 */ /* 0x000fe40000000000 */
        /* <DEDUP_REMOVED lines=37> */
.L_x_2147:
[----:B------:R-:W-:Y:S05]  /*26abe0*/  BSYNC.RECONVERGENT B2 ;  /* 0x0000000000027941 */ /* 0x000fea0003800200 */
.L_x_2146:
        /* <DEDUP_REMOVED lines=43> */
.L_x_2152:
        /* <DEDUP_REMOVED lines=41> */
[----:B------:R-:W-:Y:S01]  /*26b130*/  LOP3.LUT R47, R46, 0x1, RZ, 0xc0, !PT ;  /* 0x000000012e2f7812 */ /* 0x000fe200078ec0ff */
[----:B------:R3:W-:Y:S01]  /*26b140*/  STL [R7+0xc], R48 ;  /* 0x00000c3007007387 */ /* 0x0007e20000100800 */
[----:B------:R-:W-:Y:S02]  /*26b150*/  LOP3.LUT R49, R49, 0x80000000, R42, 0xf8, !PT ;  /* 0x8000000031317812 */ /* 0x000fe400078ef82a */
[----:B------:R-:W-:Y:S02]  /*26b160*/  ISETP.NE.U32.AND P0, PT, R47, 0x1, PT ;  /* 0x000000012f00780c */ /* 0x000fe40003f05070 */
[----:B------:R-:W-:-:S02]  /*26b170*/  LOP3.LUT R47, R44, 0x1, RZ, 0xc0, !PT ;  /* 0x000000012c2f7812 */ /* 0x000fc400078ec0ff */
[----:B------:R-:W-:Y:S02]  /*26b180*/  LOP3.LUT R42, R35, 0x7ffffffe, RZ, 0xc0, !PT ;  /* 0x7ffffffe232a7812 */ /* 0x000fe400078ec0ff */
[----:B---3--:R-:W-:Y:S02]  /*26b190*/  LOP3.LUT R48, R44, 0x7ffffffe, RZ, 0xc0, !PT ;  /* 0x7ffffffe2c307812 */ /* 0x008fe400078ec0ff */
[----:B------:R-:W-:Y:S02]  /*26b1a0*/  ISETP.NE.U32.AND P1, PT, R47, 0x1, PT ;  /* 0x000000012f00780c */ /* 0x000fe40003f25070 */
[----:B------:R-:W-:Y:S02]  /*26b1b0*/  LOP3.LUT R48, R48, 0x80000000, R46, 0xf8, !PT ;  /* 0x8000000030307812 */ /* 0x000fe400078ef82e */
[----:B------:R-:W-:Y:S02]  /*26b1c0*/  LOP3.LUT R42, R42, 0x80000000, R44, 0xf8, !PT ;  /* 0x800000002a2a7812 */ /* 0x000fe400078ef82c */
[----:B------:R-:W-:-:S02]  /*26b1d0*/  LOP3.LUT R44, R35, 0x1, RZ, 0xc0, !PT ;  /* 0x00000001232c7812 */ /* 0x000fc400078ec0ff */
[----:B------:R-:W-:Y:S02]  /*26b1e0*/  SEL R46, RZ, 0x9908b0df, P0 ;  /* 0x9908b0dfff2e7807 */ /* 0x000fe40000000000 */
[----:B------:R-:W-:Y:S02]  /*26b1f0*/  SHF.R.U32.HI R48, RZ, 0x1, R48 ;  /* 0x00000001ff307819 */ /* 0x000fe40000011630 */
[----:B------:R-:W-:Y:S02]  /*26b200*/  SEL R47, RZ, 0x9908b0df, P1 ;  /* 0x9908b0dfff2f7807 */ /* 0x000fe40000800000 */
[----:B------:R-:W-:Y:S02]  /*26b210*/  ISETP.NE.U32.AND P0, PT, R44, 0x1, PT ;  /* 0x000000012c00780c */ /* 0x000fe40003f05070 */
[----:B------:R-:W-:Y:S02]  /*26b220*/  LOP3.LUT R48, R48, R47, R41, 0x96, !PT ;  /* 0x0000002f30307212 */ /* 0x000fe400078e9629 */
[----:B------:R-:W-:-:S02]  /*26b230*/  SHF.R.U32.HI R42, RZ, 0x1, R42 ;  /* 0x00000001ff2a7819 */ /* 0x000fc4000001162a */
[----:B------:R-:W-:-:S04]  /*26b240*/  SEL R41, RZ, 0x9908b0df, P0 ;  /* 0x9908b0dfff297807 */ /* 0x000fc80000000000 */
[----:B------:R-:W-:Y:S02]  /*26b250*/  LOP3.LUT R42, R42, R41, R43, 0x96, !PT ;  /* 0x000000292a2a7212 */ /* 0x000fe400078e962b */
[C---:B------:R-:W-:Y:S02]  /*26b260*/  LOP3.LUT R41, R29.reuse, 0x1, RZ, 0xc0, !PT ;  /* 0x000000011d297812 */ /* 0x040fe400078ec0ff */
[----:B------:R-:W-:Y:S02]  /*26b270*/  SHF.R.U32.HI R49, RZ, 0x1, R49 ;  /* 0x00000001ff317819 */ /* 0x000fe40000011631 */
[----:B------:R-:W-:Y:S01]  /*26b280*/  LOP3.LUT R44, R29, 0x7ffffffe, RZ, 0xc0, !PT ;  /* 0x7ffffffe1d2c7812 */ /* 0x000fe200078ec0ff */
[----:B------:R3:W-:Y:S01]  /*26b290*/  STL [R7+0x10], R9 ;  /* 0x0000100907007387 */ /* 0x0007e20000100800 */
[C---:B------:R-:W-:Y:S02]  /*26b2a0*/  LOP3.LUT R50, R40.reuse, 0x7ffffffe, RZ, 0xc0, !PT ;  /* 0x7ffffffe28327812 */ /* 0x040fe400078ec0ff */
[----:B------:R-:W-:-:S02]  /*26b2b0*/  LOP3.LUT R43, R40, 0x1, RZ, 0xc0, !PT ;  /* 0x00000001282b7812 */ /* 0x000fc400078ec0ff */
[----:B------:R-:W-:Y:S02]  /*26b2c0*/  ISETP.NE.U32.AND P0, PT, R41, 0x1, PT ;  /* 0x000000012900780c */ /* 0x000fe40003f05070 */
[----:B------:R-:W-:Y:S02]  /*26b2d0*/  LOP3.LUT R41, R39, 0x1, RZ, 0xc0, !PT ;  /* 0x0000000127297812 */ /* 0x000fe400078ec0ff */
[----:B------:R-:W-:Y:S02]  /*26b2e0*/  LOP3.LUT R46, R49, R46, R45, 0x96, !PT ;  /* 0x0000002e312e7212 */ /* 0x000fe400078e962d */
[----:B---3--:R-:W-:Y:S02]  /*26b2f0*/  LOP3.LUT R9, R39, 0x7ffffffe, RZ, 0xc0, !PT ;  /* 0x7ffffffe27097812 */ /* 0x008fe400078ec0ff */
[----:B------:R-:W-:Y:S02]  /*26b300*/  LOP3.LUT R35, R44, 0x80000000, R35, 0xf8, !PT ;  /* 0x800000002c237812 */ /* 0x000fe400078ef823 */
[----:B--2---:R-:W-:-:S02]  /*26b310*/  LOP3.LUT R44, R22, 0x7ffffffe, RZ, 0xc0, !PT ;  /* 0x7ffffffe162c7812 */ /* 0x004fc400078ec0ff */
[----:B------:R-:W-:Y:S02]  /*26b320*/  LOP3.LUT R29, R50, 0x80000000, R29, 0xf8, !PT ;  /* 0x80000000321d7812 */ /* 0x000fe400078ef81d */
[----:B------:R-:W-:Y:S02]  /*26b330*/  ISETP.NE.U32.AND P1, PT, R43, 0x1, PT ;  /* 0x000000012b00780c */ /* 0x000fe40003f25070 */
[----:B------:R-:W-:Y:S02]  /*26b340*/  LOP3.LUT R43, R22, 0x1, RZ, 0xc0, !PT ;  /* 0x00000001162b7812 */ /* 0x000fe400078ec0ff */
[----:B------:R-:W-:Y:S02]  /*26b350*/  LOP3.LUT R40, R9, 0x80000000, R40, 0xf8, !PT ;  /* 0x8000000009287812 */ /* 0x000fe400078ef828 */
[----:B------:R-:W-:Y:S01]  /*26b360*/  ISETP.NE.U32.AND P2, PT, R41, 0x1, PT ;  /* 0x000000012900780c */ /* 0x000fe20003f45070 */
[----:B------:R2:W-:Y:S01]  /*26b370*/  STL [R7+0x14], R46 ;  /* 0x0000142e07007387 */ /* 0x0005e20000100800 */
[----:B------:R-:W-:-:S02]  /*26b380*/  LOP3.LUT R39, R44, 0x80000000, R39, 0xf8, !PT ;  /* 0x800000002c277812 */ /* 0x000fc400078ef827 */
[----:B------:R-:W-:Y:S02]  /*26b390*/  SHF.R.U32.HI R44, RZ, 0x1, R35 ;  /* 0x00000001ff2c7819 */ /* 0x000fe40000011623 */
[----:B------:R-:W-:Y:S02]  /*26b3a0*/  SEL R9, RZ, 0x9908b0df, P0 ;  /* 0x9908b0dfff097807 */ /* 0x000fe40000000000 */
[----:B------:R-:W-:Y:S02]  /*26b3b0*/  ISETP.NE.U32.AND P3, PT, R43, 0x1, PT ;  /* 0x000000012b00780c */ /* 0x000fe40003f65070 */
[----:B------:R-:W-:Y:S02]  /*26b3c0*/  SHF.R.U32.HI R40, RZ, 0x1, R40 ;  /* 0x00000001ff287819 */ /* 0x000fe40000011628 */
[----:B--2---:R-:W-:Y:S02]  /*26b3d0*/  SHF.R.U32.HI R46, RZ, 0x1, R29 ;  /* 0x00000001ff2e7819 */ /* 0x004fe4000001161d */
[----:B------:R-:W-:-:S02]  /*26b3e0*/  SEL R29, RZ, 0x9908b0df, P1 ;  /* 0x9908b0dfff1d7807 */ /* 0x000fc40000800000 */
        /* <DEDUP_REMOVED lines=83> */
.L_x_2153:
        /* <DEDUP_REMOVED lines=12> */
[----:B---3--:R-:W3:Y:S04]  /*26b9e0*/  LDL R22, [R7+0x10] ;  /* 0x0000100007167983 */ /* 0x008ee80000100800 */
        /* <DEDUP_REMOVED lines=16> */
[----:B------:R-:W-:Y:S02]  /*26baf0*/  LOP3.LUT R49, R49, 0x80000000, R47, 0xf8, !PT ;  /* 0x8000000031317812 */ /* 0x000fe400078ef82f */
[----:B------:R-:W-:-:S02]  /*26bb00*/  LOP3.LUT R47, R42, 0x1, RZ, 0xc0, !PT ;  /* 0x000000012a2f7812 */ /* 0x000fc400078ec0ff */
[----:B------:R-:W-:Y:S02]  /*26bb10*/  SHF.R.U32.HI R46, RZ, 0x1, R46 ;  /* 0x00000001ff2e7819 */ /* 0x000fe4000001162e */
[----:B------:R-:W-:Y:S02]  /*26bb20*/  SEL R48, RZ, 0x9908b0df, P0 ;  /* 0x9908b0dfff307807 */ /* 0x000fe40000000000 */
[----:B------:R-:W-:Y:S02]  /*26bb30*/  ISETP.NE.U32.AND P0, PT, R47, 0x1, PT ;  /* 0x000000012f00780c */ /* 0x000fe40003f05070 */
[----:B------:R-:W-:Y:S02]  /*26bb40*/  LOP3.LUT R50, R46, R48, R45, 0x96, !PT ;  /* 0x000000302e327212 */ /* 0x000fe400078e962d */
        /* <DEDUP_REMOVED lines=28> */
[----:B------:R-:W-:Y:S02]  /*26bd10*/  LOP3.LUT R42, R31, 0x7ffffffe, RZ, 0xc0, !PT ;  /* 0x7ffffffe1f2a7812 */ /* 0x000fe400078ec0ff */
[----:B------:R-:W-:Y:S02]  /*26bd20*/  ISETP.NE.U32.AND P0, PT, R37, 0x1, PT ;  /* 0x000000012500780c */ /* 0x000fe40003f05070 */
[----:B------:R-:W-:Y:S02]  /*26bd30*/  LOP3.LUT R46, R46, 0x80000000, R31, 0xf8, !PT ;  /* 0x800000002e2e7812 */ /* 0x000fe400078ef81f */
[----:B------:R-:W-:Y:S02]  /*26bd40*/  ISETP.NE.U32.AND P1, PT, R39, 0x1, PT ;  /* 0x000000012700780c */ /* 0x000fe40003f25070 */
[----:B---3--:R-:W-:-:S02]  /*26bd50*/  LOP3.LUT R39, R22, 0x1, RZ, 0xc0, !PT ;  /* 0x0000000116277812 */ /* 0x008fc400078ec0ff */
[----:B--2---:R-:W-:Y:S02]  /*26bd60*/  LOP3.LUT R44, R22, 0x7ffffffe, RZ, 0xc0, !PT ;  /* 0x7ffffffe162c7812 */ /* 0x004fe400078ec0ff */
[----:B------:R-:W-:Y:S02]  /*26bd70*/  LOP3.LUT R42, R42, 0x80000000, R33, 0xf8, !PT ;  /* 0x800000002a2a7812 */ /* 0x000fe400078ef821 */
[----:B------:R-:W-:Y:S02]  /*26bd80*/  SEL R31, RZ, 0x9908b0df, P0 ;  /* 0x9908b0dfff1f7807 */ /* 0x000fe40000000000 */
[----:B------:R-:W-:Y:S02]  /*26bd90*/  SHF.R.U32.HI R33, RZ, 0x1, R46 ;  /* 0x00000001ff217819 */ /* 0x000fe4000001162e */
[----:B------:R-:W-:Y:S02]  /*26bda0*/  SEL R37, RZ, 0x9908b0df, P1 ;  /* 0x9908b0dfff257807 */ /* 0x000fe40000800000 */
[----:B------:R-:W-:-:S02]  /*26bdb0*/  LOP3.LUT R35, R44, 0x80000000, R35, 0xf8, !PT ;  /* 0x800000002c237812 */ /* 0x000fc400078ef823 */
[----:B------:R-:W-:Y:S02]  /*26bdc0*/  ISETP.NE.U32.AND P0, PT, R39, 0x1, PT ;  /* 0x000000012700780c */ /* 0x000fe40003f05070 */
[----:B------:R-:W-:Y:S02]  /*26bdd0*/  SHF.R.U32.HI R42, RZ, 0x1, R42 ;  /* 0x00000001ff2a7819 */ /* 0x000fe4000001162a */
[----:B------:R-:W-:Y:S02]  /*26bde0*/  LOP3.LUT R46, R33, R37, R28, 0x96, !PT ;  /* 0x00000025212e7212 */ /* 0x000fe400078e961c */
[----:B------:R-:W-:Y:S02]  /*26bdf0*/  SHF.R.U32.HI R35, RZ, 0x1, R35 ;  /* 0x00000001ff237819 */ /* 0x000fe40000011623 */
[----:B------:R-:W-:Y:S02]  /*26be00*/  SEL R28, RZ, 0x9908b0df, P0 ;  /* 0x9908b0dfff1c7807 */ /* 0x000fe40000000000 */
[----:B------:R-:W-:-:S02]  /*26be10*/  LOP3.LUT R44, R42, R31, R29, 0x96, !PT ;  /* 0x0000001f2a2c7212 */ /* 0x000fc400078e961d */
[----:B------:R-:W-:Y:S02]  /*26be20*/  LOP3.LUT R30, R35, R28, R30, 0x96, !PT ;  /* 0x0000001c231e7212 */ /* 0x000fe400078e961e */
[C---:B------:R-:W-:Y:S02]  /*26be30*/  LOP3.LUT R29, R11.reuse, 0x7ffffffe, RZ, 0xc0, !PT ;  /* 0x7ffffffe0b1d7812 */ /* 0x040fe400078ec0ff */
[----:B------:R-:W-:Y:S02]  /*26be40*/  LOP3.LUT R28, R11, 0x1, RZ, 0xc0, !PT ;  /* 0x000000010b1c7812 */ /* 0x000fe400078ec0ff */
[----:B------:R-:W-:Y:S02]  /*26be50*/  LOP3.LUT R42, R27, 0x7ffffffe, RZ, 0xc0, !PT ;  /* 0x7ffffffe1b2a7812 */ /* 0x000fe400078ec0ff */
[----:B------:R-:W-:Y:S02]  /*26be60*/  LOP3.LUT R29, R29, 0x80000000, R22, 0xf8, !PT ;  /* 0x800000001d1d7812 */ /* 0x000fe400078ef816 */
[----:B------:R-:W-:-:S02]  /*26be70*/  LOP3.LUT R31, R27, 0x1, RZ, 0xc0, !PT ;  /* 0x000000011b1f7812 */ /* 0x000fc400078ec0ff */
[----:B------:R-:W-:Y:S02]  /*26be80*/  ISETP.NE.U32.AND P0, PT, R28, 0x1, PT ;  /* 0x000000011c00780c */ /* 0x000fe40003f05070 */
[----:B------:R-:W-:Y:S02]  /*26be90*/  LOP3.LUT R42, R42, 0x80000000, R11, 0xf8, !PT ;  /* 0x800000002a2a7812 */ /* 0x000fe400078ef80b */
[C---:B------:R-:W-:Y:S02]  /*26bea0*/  LOP3.LUT R22, R26.reuse, 0x7ffffffe, RZ, 0xc0, !PT ;  /* 0x7ffffffe1a167812 */ /* 0x040fe400078ec0ff */
[----:B------:R-:W-:Y:S01]  /*26beb0*/  LOP3.LUT R28, R26, 0x1, RZ, 0xc0, !PT ;  /* 0x000000011a1c7812 */ /* 0x000fe200078ec0ff */
[----:B------:R-:W-:Y:S01]  /*26bec0*/  UIADD3 UR4, UPT, UPT, UR4, 0xc, URZ ;  /* 0x0000000c04047890 */ /* 0x000fe2000fffe0ff */
[----:B------:R-:W-:Y:S02]  /*26bed0*/  ISETP.NE.U32.AND P1, PT, R31, 0x1, PT ;  /* 0x000000011f00780c */ /* 0x000fe40003f25070 */
[----:B------:R-:W-:-:S02]  /*26bee0*/  LOP3.LUT R27, R22, 0x80000000, R27, 0xf8, !PT ;  /* 0x80000000161b7812 */ /* 0x000fc400078ef81b */
[----:B------:R-:W-:Y:S01]  /*26bef0*/  ISETP.NE.U32.AND P2, PT, R28, 0x1, PT ;  /* 0x000000011c00780c */ /* 0x000fe20003f45070 */
[----:B------:R2:W-:Y:S01]  /*26bf00*/  STL [R7], R40 ;  /* 0x0000002807007387 */ /* 0x0005e20000100800 */
[----:B------:R-:W-:Y:S01]  /*26bf10*/  SHF.R.U32.HI R22, RZ, 0x1, R29 ;  /* 0x00000001ff167819 */ /* 0x000fe2000001161d */
[----:B------:R-:W-:Y:S01]  /*26bf20*/  UISETP.NE.AND UP0, UPT, UR4, 0x18c, UPT ;  /* 0x0000018c0400788c */ /* 0x000fe2000bf05270 */
[----:B------:R-:W-:Y:S02]  /*26bf30*/  SHF.R.U32.HI R28, RZ, 0x1, R27 ;  /* 0x00000001ff1c7819 */ /* 0x000fe4000001161b */
        /* <DEDUP_REMOVED lines=39> */
.L_x_2151:
[----:B------:R-:W-:Y:S05]  /*26c1b0*/  BSYNC.RECONVERGENT B2 ;  /* 0x0000000000027941 */ /* 0x000fea0003800200 */
.L_x_2150:
        /* <DEDUP_REMOVED lines=43> */
.L_x_2156:
        /* <DEDUP_REMOVED lines=50> */
[C---:B------:R-:W-:Y:S02]  /*26c790*/  LOP3.LUT R48, R37.reuse, 0x7ffffffe, RZ, 0xc0, !PT ;  /* 0x7ffffffe25307812 */ /* 0x040fe400078ec0ff */
        /* <DEDUP_REMOVED lines=8> */
[----:B------:R-:W-:Y:S01]  /*26c820*/  SEL R42, RZ, 0x9908b0df, P0 ;  /* 0x9908b0dfff2a7807 */ /* 0x000fe20000000000 */
[----:B------:R3:W-:Y:S01]  /*26c830*/  STL [R9+0xc], R11 ;  /* 0x00000c0b09007387 */ /* 0x0007e20000100800 */
[----:B------:R-:W-:-:S02]  /*26c840*/  LOP3.LUT R47, R41, 0x7ffffffe, RZ, 0xc0, !PT ;  /* 0x7ffffffe292f7812 */ /* 0x000fc400078ec0ff */
[----:B------:R-:W-:Y:S02]  /*26c850*/  LOP3.LUT R44, R45, R42, R44, 0x96, !PT ;  /* 0x0000002a2d2c7212 */ /* 0x000fe400078e962c */
[C---:B------:R-:W-:Y:S02]  /*26c860*/  LOP3.LUT R42, R30.reuse, 0x7ffffffe, RZ, 0xc0, !PT ;  /* 0x7ffffffe1e2a7812 */ /* 0x040fe400078ec0ff */
[----:B------:R-:W-:Y:S02]  /*26c870*/  LOP3.LUT R45, R30, 0x1, RZ, 0xc0, !PT ;  /* 0x000000011e2d7812 */ /* 0x000fe400078ec0ff */
[----:B---3--:R-:W-:Y:S02]  /*26c880*/  LOP3.LUT R11, R41, 0x1, RZ, 0xc0, !PT ;  /* 0x00000001290b7812 */ /* 0x008fe400078ec0ff */
[----:B------:R-:W-:Y:S02]  /*26c890*/  LOP3.LUT R37, R42, 0x80000000, R37, 0xf8, !PT ;  /* 0x800000002a257812 */ /* 0x000fe400078ef825 */
[----:B------:R-:W-:-:S02]  /*26c8a0*/  LOP3.LUT R42, R47, 0x80000000, R30, 0xf8, !PT ;  /* 0x800000002f2a7812 */ /* 0x000fc400078ef81e */
[----:B------:R-:W-:Y:S02]  /*26c8b0*/  ISETP.NE.U32.AND P1, PT, R11, 0x1, PT ;  /* 0x000000010b00780c */ /* 0x000fe40003f25070 */
[----:B------:R-:W-:Y:S02]  /*26c8c0*/  LOP3.LUT R30, R40, 0x7ffffffe, RZ, 0xc0, !PT ;  /* 0x7ffffffe281e7812 */ /* 0x000fe400078ec0ff */
[----:B------:R-:W-:Y:S02]  /*26c8d0*/  LOP3.LUT R11, R23, 0x7ffffffe, RZ, 0xc0, !PT ;  /* 0x7ffffffe170b7812 */ /* 0x000fe400078ec0ff */
[----:B------:R-:W-:Y:S01]  /*26c8e0*/  ISETP.NE.U32.AND P0, PT, R45, 0x1, PT ;  /* 0x000000012d00780c */ /* 0x000fe20003f05070 */
[----:B------:R3:W-:Y:S01]  /*26c8f0*/  STL [R9+0x14], R46 ;  /* 0x0000142e09007387 */ /* 0x0007e20000100800 */
[----:B------:R-:W-:Y:S02]  /*26c900*/  LOP3.LUT R45, R23, 0x1, RZ, 0xc0, !PT ;  /* 0x00000001172d7812 */ /* 0x000fe400078ec0ff */
[----:B------:R-:W-:Y:S01]  /*26c910*/  LOP3.LUT R41, R30, 0x80000000, R41, 0xf8, !PT ;  /* 0x800000001e297812 */ /* 0x000fe200078ef829 */
[----:B------:R4:W-:Y:S01]  /*26c920*/  STL [R9+0x10], R43 ;  /* 0x0000102b09007387 */ /* 0x0009e20000100800 */
[----:B------:R-:W-:-:S02]  /*26c930*/  SHF.R.U32.HI R30, RZ, 0x1, R37 ;  /* 0x00000001ff1e7819 */ /* 0x000fc40000011625 */
[----:B------:R-:W-:Y:S02]  /*26c940*/  ISETP.NE.U32.AND P3, PT, R45, 0x1, PT ;  /* 0x000000012d00780c */ /* 0x000fe40003f65070 */
[----:B---3--:R-:W-:Y:S02]  /*26c950*/  LOP3.LUT R46, R11, 0x80000000, R40, 0xf8, !PT ;  /* 0x800000000b2e7812 */ /* 0x008fe400078ef828 */
[----:B------:R-:W-:Y:S02]  /*26c960*/  SEL R11, RZ, 0x9908b0df, P0 ;  /* 0x9908b0dfff0b7807 */ /* 0x000fe40000000000 */
[----:B----4-:R-:W-:Y:S01]  /*26c970*/  LOP3.LUT R43, R40, 0x1, RZ, 0xc0, !PT ;  /* 0x00000001282b7812 */ /* 0x010fe200078ec0ff */
[----:B------:R2:W-:Y:S01]  /*26c980*/  STL [R9+0x18], R50 ;  /* 0x0000183209007387 */ /* 0x0005e20000100800 */
[----:B------:R-:W-:Y:S02]  /*26c990*/  LOP3.LUT R30, R30, R11, R39, 0x96, !PT ;  /* 0x0000000b1e1e7212 */ /* 0x000fe400078e9627 */
[----:B------:R-:W-:-:S02]  /*26c9a0*/  ISETP.NE.U32.AND P2, PT, R43, 0x1, PT ;  /* 0x000000012b00780c */ /* 0x000fc40003f45070 */
[C---:B------:R-:W-:Y:S02]  /*26c9b0*/  LOP3.LUT R11, R29.reuse, 0x1, RZ, 0xc0, !PT ;  /* 0x000000011d0b7812 */ /* 0x040fe400078ec0ff */
[----:B------:R-:W-:Y:S02]  /*26c9c0*/  SHF.R.U32.HI R46, RZ, 0x1, R46 ;  /* 0x00000001ff2e7819 */ /* 0x000fe4000001162e */
        /* <DEDUP_REMOVED lines=16> */
[----:B------:R-:W-:-:S02]  /*26cad0*/  SHF.R.U32.HI R42, RZ, 0x1, R41 ;  /* 0x00000001ff2a7819 */ /* 0x000fc40000011629 */
[----:B------:R-:W-:Y:S02]  /*26cae0*/  SEL R41, RZ, 0x9908b0df, P2 ;  /* 0x9908b0dfff297807 */ /* 0x000fe40001000000 */
        /* <DEDUP_REMOVED lines=64> */
.L_x_2157:
        /* <DEDUP_REMOVED lines=26> */
[----:B------:R-:W-:-:S04]  /*26d090*/  LOP3.LUT R49, R13, 0x1, RZ, 0xc0, !PT ;  /* 0x000000010d317812 */ /* 0x000fc800078ec0ff */
[----:B------:R-:W-:Y:S02]  /*26d0a0*/  ISETP.NE.U32.AND P0, PT, R49, 0x1, PT ;  /* 0x000000013100780c */ /* 0x000fe40003f05070 */
[C---:B---3--:R-:W-:Y:S02]  /*26d0b0*/  LOP3.LUT R49, R17.reuse, 0x7ffffffe, RZ, 0xc0, !PT ;  /* 0x7ffffffe11317812 */ /* 0x048fe400078ec0ff */
[----:B------:R-:W-:Y:S02]  /*26d0c0*/  LOP3.LUT R50, R17, 0x1, RZ, 0xc0, !PT ;  /* 0x0000000111327812 */ /* 0x000fe400078ec0ff */
[----:B------:R-:W-:Y:S02]  /*26d0d0*/  LOP3.LUT R49, R49, 0x80000000, R13, 0xf8, !PT ;  /* 0x8000000031317812 */ /* 0x000fe400078ef80d */
[----:B------:R-:W-:Y:S02]  /*26d0e0*/  SHF.R.U32.HI R44, RZ, 0x1, R44 ;  /* 0x00000001ff2c7819 */ /* 0x000fe4000001162c */
[----:B------:R-:W-:-:S02]  /*26d0f0*/  SEL R13, RZ, 0x9908b0df, P0 ;  /* 0x9908b0dfff0d7807 */ /* 0x000fc40000000000 */
[----:B------:R-:W-:Y:S02]  /*26d100*/  ISETP.NE.U32.AND P1, PT, R50, 0x1, PT ;  /* 0x000000013200780c */ /* 0x000fe40003f25070 */
[----:B--2---:R-:W-:Y:S02]  /*26d110*/  LOP3.LUT R13, R44, R13, R19, 0x96, !PT ;  /* 0x0000000d2c0d7212 */ /* 0x004fe400078e9613 */
[----:B------:R-:W-:Y:S02]  /*26d120*/  SHF.R.U32.HI R49, RZ, 0x1, R49 ;  /* 0x00000001ff317819 */ /* 0x000fe40000011631 */
[----:B------:R-:W-:Y:S01]  /*26d130*/  SEL R19, RZ, 0x9908b0df, P1 ;  /* 0x9908b0dfff137807 */ /* 0x000fe20000800000 */
[----:B------:R2:W-:Y:S01]  /*26d140*/  STL [R9+-0x10], R13 ;  /* 0xfffff00d09007387 */ /* 0x0005e20000100800 */
[----:B------:R-:W-:Y:S02]  /*26d150*/  LOP3.LUT R44, R23, 0x1, RZ, 0xc0, !PT ;  /* 0x00000001172c7812 */ /* 0x000fe400078ec0ff */
[----:B------:R-:W-:-:S02]  /*26d160*/  LOP3.LUT R22, R49, R19, R22, 0x96, !PT ;  /* 0x0000001331167212 */ /* 0x000fc400078e9616 */
[----:B------:R-:W-:Y:S02]  /*26d170*/  LOP3.LUT R49, R23, 0x7ffffffe, RZ, 0xc0, !PT ;  /* 0x7ffffffe17317812 */ /* 0x000fe400078ec0ff */
[C---:B------:R-:W-:Y:S02]  /*26d180*/  LOP3.LUT R19, R26.reuse, 0x7ffffffe, RZ, 0xc0, !PT ;  /* 0x7ffffffe1a137812 */ /* 0x040fe400078ec0ff */
[----:B--2---:R-:W-:Y:S02]  /*26d190*/  LOP3.LUT R13, R26, 0x1, RZ, 0xc0, !PT ;  /* 0x000000011a0d7812 */ /* 0x004fe400078ec0ff */
[----:B------:R-:W-:Y:S02]  /*26d1a0*/  LOP3.LUT R49, R49, 0x80000000, R17, 0xf8, !PT ;  /* 0x8000000031317812 */ /* 0x000fe400078ef811 */
[----:B------:R-:W-:Y:S02]  /*26d1b0*/  ISETP.NE.U32.AND P0, PT, R44, 0x1, PT ;  /* 0x000000012c00780c */ /* 0x000fe40003f05070 */
[----:B------:R-:W-:-:S02]  /*26d1c0*/  ISETP.NE.U32.AND P1, PT, R13, 0x1, PT ;  /* 0x000000010d00780c */ /* 0x000fc40003f25070 */
[C---:B------:R-:W-:Y:S02]  /*26d1d0*/  LOP3.LUT R17, R27.reuse, 0x7ffffffe, RZ, 0xc0, !PT ;  /* 0x7ffffffe1b117812 */ /* 0x040fe400078ec0ff */
[----:B------:R-:W-:Y:S02]  /*26d1e0*/  LOP3.LUT R13, R27, 0x1, RZ, 0xc0, !PT ;  /* 0x000000011b0d7812 */ /* 0x000fe400078ec0ff */
[----:B------:R-:W-:Y:S02]  /*26d1f0*/  LOP3.LUT R19, R19, 0x80000000, R23, 0xf8, !PT ;  /* 0x8000000013137812 */ /* 0x000fe400078ef817 */
[----:B------:R-:W-:Y:S02]  /*26d200*/  SEL R23, RZ, 0x9908b0df, P0 ;  /* 0x9908b0dfff177807 */ /* 0x000fe40000000000 */
[----:B------:R-:W-:Y:S02]  /*26d210*/  LOP3.LUT R17, R17, 0x80000000, R26, 0xf8, !PT ;  /* 0x8000000011117812 */ /* 0x000fe400078ef81a */
[----:B------:R-:W-:-:S02]  /*26d220*/  ISETP.NE.U32.AND P0, PT, R13, 0x1, PT ;  /* 0x000000010d00780c */ /* 0x000fc40003f05070 */
[----:B------:R-:W-:Y:S02]  /*26d230*/  SHF.R.U32.HI R17, RZ, 0x1, R17 ;  /* 0x00000001ff117819 */ /* 0x000fe40000011611 */
[----:B------:R-:W-:Y:S02]  /*26d240*/  SEL R13, RZ, 0x9908b0df, P0 ;  /* 0x9908b0dfff0d7807 */ /* 0x000fe40000000000 */
[----:B------:R-:W-:Y:S02]  /*26d250*/  SHF.R.U32.HI R19, RZ, 0x1, R19 ;  /* 0x00000001ff137819 */ /* 0x000fe40000011613 */
[----:B------:R-:W-:Y:S02]  /*26d260*/  LOP3.LUT R30, R17, R13, R30, 0x96, !PT ;  /* 0x0000000d111e7212 */ /* 0x000fe400078e961e */
[----:B------:R-:W-:Y:S02]  /*26d270*/  SEL R44, RZ, 0x9908b0df, P1 ;  /* 0x9908b0dfff2c7807 */ /* 0x000fe40000800000 */
[----:B------:R-:W-:-:S02]  /*26d280*/  LOP3.LUT R26, R31, 0x7ffffffe, RZ, 0xc0, !PT ;  /* 0x7ffffffe1f1a7812 */ /* 0x000fc400078ec0ff */
[----:B------:R-:W-:Y:S02]  /*26d290*/  LOP3.LUT R13, R31, 0x1, RZ, 0xc0, !PT ;  /* 0x000000011f0d7812 */ /* 0x000fe400078ec0ff */
[C---:B------:R-:W-:Y:S02]  /*26d2a0*/  LOP3.LUT R50, R33.reuse, 0x7ffffffe, RZ, 0xc0, !PT ;  /* 0x7ffffffe21327812 */ /* 0x040fe400078ec0ff */
[----:B------:R-:W-:Y:S02]  /*26d2b0*/  LOP3.LUT R17, R33, 0x1, RZ, 0xc0, !PT ;  /* 0x0000000121117812 */ /* 0x000fe400078ec0ff */
[----:B------:R-:W-:Y:S01]  /*26d2c0*/  SHF.R.U32.HI R49, RZ, 0x1, R49 ;  /* 0x00000001ff317819 */ /* 0x000fe20000011631 */
[----:B------:R2:W-:Y:S01]  /*26d2d0*/  STL [R9+-0xc], R22 ;  /* 0xfffff41609007387 */ /* 0x0005e20000100800 */
[----:B------:R-:W-:Y:S02]  /*26d2e0*/  LOP3.LUT R44, R19, R44, R29, 0x96, !PT ;  /* 0x0000002c132c7212 */ /* 0x000fe400078e961d */
[----:B------:R-:W-:-:S02]  /*26d2f0*/  LOP3.LUT R26, R26, 0x80000000, R27, 0xf8, !PT ;  /* 0x800000001a1a7812 */ /* 0x000fc400078ef81b */
[----:B------:R-:W-:Y:S02]  /*26d300*/  ISETP.NE.U32.AND P0, PT, R13, 0x1, PT ;  /* 0x000000010d00780c */ /* 0x000fe40003f05070 */
[----:B------:R-:W-:Y:S02]  /*26d310*/  LOP3.LUT R50, R50, 0x80000000, R31, 0xf8, !PT ;  /* 0x8000000032327812 */ /* 0x000fe400078ef81f */
[----:B------:R-:W-:Y:S02]  /*26d320*/  ISETP.NE.U32.AND P1, PT, R17, 0x1, PT ;  /* 0x000000011100780c */ /* 0x000fe40003f25070 */
[C---:B--2---:R-:W-:Y:S02]  /*26d330*/  LOP3.LUT R22, R35.reuse, 0x7ffffffe, RZ, 0xc0, !PT ;  /* 0x7ffffffe23167812 */ /* 0x044fe400078ec0ff */
[----:B------:R-:W-:Y:S02]  /*26d340*/  LOP3.LUT R19, R35, 0x1, RZ, 0xc0, !PT ;  /* 0x0000000123137812 */ /* 0x000fe400078ec0ff */
[----:B------:R-:W-:-:S02]  /*26d350*/  LOP3.LUT R28, R49, R23, R28, 0x96, !PT ;  /* 0x00000017311c7212 */ /* 0x000fc400078e961c */
[----:B------:R-:W-:Y:S02]  /*26d360*/  SHF.R.U32.HI R26, RZ, 0x1, R26 ;  /* 0x00000001ff1a7819 */ /* 0x000fe4000001161a */
[----:B------:R-:W-:Y:S02]  /*26d370*/  SEL R13, RZ, 0x9908b0df, P0 ;  /* 0x9908b0dfff0d7807 */ /* 0x000fe40000000000 */
[----:B------:R-:W-:Y:S02]  /*26d380*/  SHF.R.U32.HI R50, RZ, 0x1, R50 ;  /* 0x00000001ff327819 */ /* 0x000fe40000011632 */
[----:B------:R-:W-:Y:S02]  /*26d390*/  SEL R17, RZ, 0x9908b0df, P1 ;  /* 0x9908b0dfff117807 */ /* 0x000fe40000800000 */
[----:B------:R-:W-:Y:S02]  /*26d3a0*/  LOP3.LUT R22, R22, 0x80000000, R33, 0xf8, !PT ;  /* 0x8000000016167812 */ /* 0x000fe400078ef821 */
[----:B------:R-:W-:Y:S01]  /*26d3b0*/  ISETP.NE.U32.AND P0, PT, R19, 0x1, PT ;  /* 0x000000011300780c */ /* 0x000fe20003f05070 */
[----:B------:R2:W-:Y:S01]  /*26d3c0*/  STL [R9+-0x8], R28 ;  /* 0xfffff81c09007387 */ /* 0x0005e20000100800 */
[----:B------:R-:W-:-:S02]  /*26d3d0*/  LOP3.LUT R50, R50, R17, R39, 0x96, !PT ;  /* 0x0000001132327212 */ /* 0x000fc400078e9627 */
[----:B------:R-:W-:Y:S02]  /*26d3e0*/  SEL R17, RZ, 0x9908b0df, P0 ;  /* 0x9908b0dfff117807 */ /* 0x000fe40000000000 */
[----:B--2---:R-:W-:Y:S02]  /*26d3f0*/  LOP3.LUT R28, R26, R13, R37, 0x96, !PT ;  /* 0x0000000d1a1c7212 */ /* 0x004fe400078e9625 */
[----:B------:R-:W-:-:S04]  /*26d400*/  SHF.R.U32.HI R13, RZ, 0x1, R22 ;  /* 0x00000001ff0d7819 */ /* 0x000fc80000011616 */
[----:B------:R-:W-:Y:S02]  /*26d410*/  LOP3.LUT R40, R13, R17, R40, 0x96, !PT ;  /* 0x000000110d287212 */ /* 0x000fe400078e9628 */
[----:B------:R-:W-:Y:S02]  /*26d420*/  LOP3.LUT R13, R41, 0x1, RZ, 0xc0, !PT ;  /* 0x00000001290d7812 */ /* 0x000fe400078ec0ff */
[C---:B------:R-:W-:Y:S01]  /*26d430*/  LOP3.LUT R17, R42.reuse, 0x1, RZ, 0xc0, !PT ;  /* 0x000000012a117812 */ /* 0x040fe200078ec0ff */
[----:B------:R4:W-:Y:S01]  /*26d440*/  STL [R9+0x4], R28 ;  /* 0x0000041c09007387 */ /* 0x0009e20000100800 */
[----:B------:R-:W-:Y:S02]  /*26d450*/  LOP3.LUT R26, R42, 0x7ffffffe, RZ, 0xc0, !PT ;  /* 0x7ffffffe2a1a7812 */ /* 0x000fe400078ec0ff */
[----:B------:R-:W-:Y:S02]  /*26d460*/  ISETP.NE.U32.AND P0, PT, R13, 0x1, PT ;  /* 0x000000010d00780c */ /* 0x000fe40003f05070 */
[----:B------:R-:W-:-:S02]  /*26d470*/  ISETP.NE.U32.AND P1, PT, R17, 0x1, PT ;  /* 0x000000011100780c */ /* 0x000fc40003f25070 */
[----:B------:R-:W-:Y:S02]  /*26d480*/  LOP3.LUT R22, R41, 0x7ffffffe, RZ, 0xc0, !PT ;  /* 0x7ffffffe29167812 */ /* 0x000fe400078ec0ff */
[C---:B------:R-:W-:Y:S02]  /*26d490*/  LOP3.LUT R13, R43.reuse, 0x7ffffffe, RZ, 0xc0, !PT ;  /* 0x7ffffffe2b0d7812 */ /* 0x040fe400078ec0ff */
        /* <DEDUP_REMOVED lines=46> */
.L_x_2155:
[----:B------:R-:W-:Y:S05]  /*26d780*/  BSYNC.RECONVERGENT B2 ;  /* 0x0000000000027941 */ /* 0x000fea0003800200 */
.L_x_2154:
        /* <DEDUP_REMOVED lines=43> */
.L_x_2160:
        /* <DEDUP_REMOVED lines=42> */
[----:B------:R-:W-:Y:S02]  /*26dce0*/  SEL R44, RZ, 0x9908b0df, P0 ;  /* 0x9908b0dfff2c7807 */ /* 0x000fe40000000000 */
[----:B------:R-:W-:-:S02]  /*26dcf0*/  SHF.R.U32.HI R48, RZ, 0x1, R48 ;  /* 0x00000001ff307819 */ /* 0x000fc40000011630 */
[----:B------:R-:W-:Y:S02]  /*26dd00*/  LOP3.LUT R44, R51, R44, R50, 0x96, !PT ;  /* 0x0000002c332c7212 */ /* 0x000fe400078e9632 */
[----:B------:R-:W-:-:S04]  /*26dd10*/  SEL R50, RZ, 0x9908b0df, P1 ;  /* 0x9908b0dfff327807 */ /* 0x000fc80000800000 */
[----:B------:R-:W-:Y:S02]  /*26dd20*/  LOP3.LUT R48, R48, R50, R49, 0x96, !PT ;  /* 0x0000003230307212 */ /* 0x000fe400078e9631 */
[C---:B------:R-:W-:Y:S02]  /*26dd30*/  LOP3.LUT R50, R46.reuse, 0x7ffffffe, RZ, 0xc0, !PT ;  /* 0x7ffffffe2e327812 */ /* 0x040fe400078ec0ff */
[----:B------:R-:W-:Y:S02]  /*26dd40*/  LOP3.LUT R49, R46, 0x1, RZ, 0xc0, !PT ;  /* 0x000000012e317812 */ /* 0x000fe400078ec0ff */
[----:B------:R-:W-:Y:S02]  /*26dd50*/  LOP3.LUT R50, R50, 0x80000000, R43, 0xf8, !PT ;  /* 0x8000000032327812 */ /* 0x000fe400078ef82b */
[----:B------:R-:W-:Y:S02]  /*26dd60*/  LOP3.LUT R43, R39, 0x7ffffffe, RZ, 0xc0, !PT ;  /* 0x7ffffffe272b7812 */ /* 0x000fe400078ec0ff */
[----:B------:R-:W-:-:S02]  /*26dd70*/  ISETP.NE.U32.AND P0, PT, R49, 0x1, PT ;  /* 0x000000013100780c */ /* 0x000fc40003f05070 */
[----:B------:R-:W-:Y:S02]  /*26dd80*/  LOP3.LUT R49, R39, 0x1, RZ, 0xc0, !PT ;  /* 0x0000000127317812 */ /* 0x000fe400078ec0ff */
[----:B------:R-:W-:Y:S02]  /*26dd90*/  LOP3.LUT R43, R43, 0x80000000, R46, 0xf8, !PT ;  /* 0x800000002b2b7812 */ /* 0x000fe400078ef82e */
[----:B------:R-:W-:Y:S02]  /*26dda0*/  SHF.R.U32.HI R50, RZ, 0x1, R50 ;  /* 0x00000001ff327819 */ /* 0x000fe40000011632 */
[----:B------:R-:W-:Y:S02]  /*26ddb0*/  SEL R46, RZ, 0x9908b0df, P0 ;  /* 0x9908b0dfff2e7807 */ /* 0x000fe40000000000 */
[----:B------:R-:W-:Y:S02]  /*26ddc0*/  ISETP.NE.U32.AND P1, PT, R49, 0x1, PT ;  /* 0x000000013100780c */ /* 0x000fe40003f25070 */
[----:B------:R-:W-:-:S02]  /*26ddd0*/  LOP3.LUT R50, R50, R46, R47, 0x96, !PT ;  /* 0x0000002e32327212 */ /* 0x000fc400078e962f */
[----:B------:R-:W-:Y:S02]  /*26dde0*/  SHF.R.U32.HI R46, RZ, 0x1, R43 ;  /* 0x00000001ff2e7819 */ /* 0x000fe4000001162b */
[----:B------:R-:W-:Y:S01]  /*26ddf0*/  SEL R43, RZ, 0x9908b0df, P1 ;  /* 0x9908b0dfff2b7807 */ /* 0x000fe20000800000 */
[----:B------:R3:W-:Y:S03]  /*26de00*/  STL [R11+0xc], R13 ;  /* 0x00000c0d0b007387 */ /* 0x0007e60000100800 */
[----:B------:R-:W-:Y:S02]  /*26de10*/  LOP3.LUT R46, R46, R43, R45, 0x96, !PT ;  /* 0x0000002b2e2e7212 */ /* 0x000fe400078e962d */
[----:B------:R-:W-:Y:S02]  /*26de20*/  LOP3.LUT R43, R31, 0x1, RZ, 0xc0, !PT ;  /* 0x000000011f2b7812 */ /* 0x000fe400078ec0ff */
[----:B------:R-:W-:-:S02]  /*26de30*/  LOP3.LUT R45, R42, 0x7ffffffe, RZ, 0xc0, !PT ;  /* 0x7ffffffe2a2d7812 */ /* 0x000fc400078ec0ff */
[----:B---3--:R-:W-:Y:S01]  /*26de40*/  LOP3.LUT R13, R42, 0x1, RZ, 0xc0, !PT ;  /* 0x000000012a0d7812 */ /* 0x008fe200078ec0ff */
[----:B------:R3:W-:Y:S01]  /*26de50*/  STL [R11+0x14], R48 ;  /* 0x000014300b007387 */ /* 0x0007e20000100800 */
[----:B------:R-:W-:Y:S02]  /*26de60*/  ISETP.NE.U32.AND P0, PT, R43, 0x1, PT ;  /* 0x000000012b00780c */ /* 0x000fe40003f05070 */
[----:B------:R-:W-:Y:S02]  /*26de70*/  LOP3.LUT R52, R31, 0x7ffffffe, RZ, 0xc0, !PT ;  /* 0x7ffffffe1f347812 */ /* 0x000fe400078ec0ff */
[----:B------:R-:W-:Y:S02]  /*26de80*/  LOP3.LUT R43, R45, 0x80000000, R31, 0xf8, !PT ;  /* 0x800000002d2b7812 */ /* 0x000fe400078ef81f */
[----:B------:R-:W-:Y:S02]  /*26de90*/  ISETP.NE.U32.AND P1, PT, R13, 0x1, PT ;  /* 0x000000010d00780c */ /* 0x000fe40003f25070 */
[----:B--2---:R-:W-:-:S02]  /*26dea0*/  LOP3.LUT R13, R41, 0x7ffffffe, RZ, 0xc0, !PT ;  /* 0x7ffffffe290d7812 */ /* 0x004fc400078ec0ff */
[C---:B---3--:R-:W-:Y:S02]  /*26deb0*/  LOP3.LUT R48, R26.reuse, 0x7ffffffe, RZ, 0xc0, !PT ;  /* 0x7ffffffe1a307812 */ /* 0x048fe400078ec0ff */
[----:B------:R-:W-:Y:S02]  /*26dec0*/  LOP3.LUT R45, R41, 0x1, RZ, 0xc0, !PT ;  /* 0x00000001292d7812 */ /* 0x000fe400078ec0ff */
[----:B------:R-:W-:Y:S01]  /*26ded0*/  LOP3.LUT R31, R26, 0x1, RZ, 0xc0, !PT ;  /* 0x000000011a1f7812 */ /* 0x000fe200078ec0ff */
[----:B------:R2:W-:Y:S01]  /*26dee0*/  STL [R11+0x10], R44 ;  /* 0x0000102c0b007387 */ /* 0x0005e20000100800 */
[----:B------:R-:W-:Y:S02]  /*26def0*/  LOP3.LUT R39, R52, 0x80000000, R39, 0xf8, !PT ;  /* 0x8000000034277812 */ /* 0x000fe400078ef827 */
[----:B------:R-:W-:Y:S02]  /*26df00*/  LOP3.LUT R41, R48, 0x80000000, R41, 0xf8, !PT ;  /* 0x8000000030297812 */ /* 0x000fe400078ef829 */
[----:B------:R-:W-:-:S02]  /*26df10*/  ISETP.NE.U32.AND P2, PT, R45, 0x1, PT ;  /* 0x000000012d00780c */ /* 0x000fc40003f45070 */
[----:B------:R-:W-:Y:S02]  /*26df20*/  ISETP.NE.U32.AND P3, PT, R31, 0x1, PT ;  /* 0x000000011f00780c */ /* 0x000fe40003f65070 */
[----:B--2---:R-:W-:Y:S02]  /*26df30*/  LOP3.LUT R44, R13, 0x80000000, R42, 0xf8, !PT ;  /* 0x800000000d2c7812 */ /* 0x004fe400078ef82a */
[----:B------:R-:W-:Y:S02]  /*26df40*/  SHF.R.U32.HI R13, RZ, 0x1, R39 ;  /* 0x00000001ff0d7819 */ /* 0x000fe40000011627 */
[----:B------:R-:W-:Y:S02]  /*26df50*/  SEL R31, RZ, 0x9908b0df, P0 ;  /* 0x9908b0dfff1f7807 */ /* 0x000fe40000000000 */
[----:B------:R-:W-:Y:S02]  /*26df60*/  SHF.R.U32.HI R42, RZ, 0x1, R43 ;  /* 0x00000001ff2a7819 */ /* 0x000fe4000001162b */
[----:B------:R-:W-:-:S02]  /*26df70*/  SHF.R.U32.HI R48, RZ, 0x1, R41 ;  /* 0x00000001ff307819 */ /* 0x000fc40000011629 */
[----:B------:R-:W-:Y:S02]  /*26df80*/  SHF.R.U32.HI R44, RZ, 0x1, R44 ;  /* 0x00000001ff2c7819 */ /* 0x000fe4000001162c */
[----:B------:R-:W-:Y:S02]  /*26df90*/  SEL R43, RZ, 0x9908b0df, P2 ;  /* 0x9908b0dfff2b7807 */ /* 0x000fe40001000000 */
[----:B------:R-:W-:Y:S02]  /*26dfa0*/  SEL R41, RZ, 0x9908b0df, P3 ;  /* 0x9908b0dfff297807 */ /* 0x000fe40001800000 */
        /* <DEDUP_REMOVED lines=11> */
[----:B------:R-:W-:Y:S02]  /*26e060*/  ISETP.NE.U32.AND P1, PT, R35, 0x1, PT ;  /* 0x000000012300780c */ /* 0x000fe40003f25070 */
[----:B------:R-:W-:Y:S02]  /*26e070*/  LOP3.LUT R13, R17, 0x7ffffffe, RZ, 0xc0, !PT ;  /* 0x7ffffffe110d7812 */ /* 0x000fe400078ec0ff */
[C---:B------:R-:W-:Y:S02]  /*26e080*/  LOP3.LUT R30, R28.reuse, 0x7ffffffe, RZ, 0xc0, !PT ;  /* 0x7ffffffe1c1e7812 */ /* 0x040fe400078ec0ff */
[----:B------:R-:W-:-:S02]  /*26e090*/  LOP3.LUT R31, R28, 0x1, RZ, 0xc0, !PT ;  /* 0x000000011c1f7812 */ /* 0x000fc400078ec0ff */
[----:B------:R-:W-:Y:S02]  /*26e0a0*/  LOP3.LUT R35, R17, 0x1, RZ, 0xc0, !PT ;  /* 0x0000000111237812 */ /* 0x000fe400078ec0ff */
[----:B------:R-:W-:Y:S02]  /*26e0b0*/  LOP3.LUT R13, R13, 0x80000000, R28, 0xf8, !PT ;  /* 0x800000000d0d7812 */ /* 0x000fe400078ef81c */
[----:B------:R-:W-:Y:S02]  /*26e0c0*/  LOP3.LUT R30, R30, 0x80000000, R29, 0xf8, !PT ;  /* 0x800000001e1e7812 */ /* 0x000fe400078ef81d */
[----:B------:R-:W-:Y:S02]  /*26e0d0*/  ISETP.NE.U32.AND P2, PT, R31, 0x1, PT ;  /* 0x000000011f00780c */ /* 0x000fe40003f45070 */
[----:B------:R-:W-:Y:S01]  /*26e0e0*/  ISETP.NE.U32.AND P3, PT, R35, 0x1, PT ;  /* 0x000000012300780c */ /* 0x000fe20003f65070 */
[----:B------:R2:W-:Y:S01]  /*26e0f0*/  STL [R11+0x20], R40 ;  /* 0x000020280b007387 */ /* 0x0005e20000100800 */
[----:B------:R-:W-:-:S02]  /*26e100*/  LOP3.LUT R42, R42, R39, R37, 0x96, !PT ;  /* 0x000000272a2a7212 */ /* 0x000fc400078e9625 */
[----:B------:R-:W-:Y:S02]  /*26e110*/  SHF.R.U32.HI R28, RZ, 0x1, R26 ;  /* 0x00000001ff1c7819 */ /* 0x000fe4000001161a */
[----:B------:R-:W-:Y:S02]  /*26e120*/  SHF.R.U32.HI R26, RZ, 0x1, R13 ;  /* 0x00000001ff1a7819 */ /* 0x000fe4000001160d */
[----:B------:R-:W-:Y:S02]  /*26e130*/  SEL R29, RZ, 0x9908b0df, P0 ;  /* 0x9908b0dfff1d7807 */ /* 0x000fe40000000000 */
[----:B------:R-:W-:Y:S02]  /*26e140*/  SEL R31, RZ, 0x9908b0df, P1 ;  /* 0x9908b0dfff1f7807 */ /* 0x000fe40000800000 */
[----:B--2---:R-:W-:Y:S02]  /*26e150*/  SHF.R.U32.HI R40, RZ, 0x1, R33 ;  /* 0x00000001ff287819 */ /* 0x004fe40000011621 */
[----:B------:R-:W-:-:S02]  /*26e160*/  SHF.R.U32.HI R33, RZ, 0x1, R30 ;  /* 0x00000001ff217819 */ /* 0x000fc4000001161e */
        /* <DEDUP_REMOVED lines=28> */
[----:B------:R-:W-:Y:S02]  /*26e330*/  LOP3.LUT R28, R28, 0x80000000, R17, 0xf8, !PT ;  /* 0x800000001c1c7812 */ /* 0x000fe400078ef811 */
        /* <DEDUP_REMOVED lines=23> */
.L_x_2161:
        /* <DEDUP_REMOVED lines=61> */
[----:B------:R-:W-:Y:S02]  /*26e880*/  ISETP.NE.U32.AND P0, PT, R17, 0x1, PT ;  /* 0x000000011100780c */ /* 0x000fe40003f05070 */
[----:B------:R-:W-:Y:S02]  /*26e890*/  LOP3.LUT R13, R27, 0x7ffffffe, RZ, 0xc0, !PT ;  /* 0x7ffffffe1b0d7812 */ /* 0x000fe400078ec0ff */
[C---:B------:R-:W-:Y:S02]  /*26e8a0*/  LOP3.LUT R40, R26.reuse, 0x7ffffffe, RZ, 0xc0, !PT ;  /* 0x7ffffffe1a287812 */ /* 0x040fe400078ec0ff */
[----:B------:R-:W-:-:S02]  /*26e8b0*/  LOP3.LUT R17, R26, 0x1, RZ, 0xc0, !PT ;  /* 0x000000011a117812 */ /* 0x000fc400078ec0ff */
[----:B------:R-:W-:Y:S02]  /*26e8c0*/  LOP3.LUT R33, R27, 0x1, RZ, 0xc0, !PT ;  /* 0x000000011b217812 */ /* 0x000fe400078ec0ff */
[----:B------:R-:W-:Y:S02]  /*26e8d0*/  LOP3.LUT R30, R30, 0x80000000, R31, 0xf8, !PT ;  /* 0x800000001e1e7812 */ /* 0x000fe400078ef81f */
[----:B------:R-:W-:Y:S02]  /*26e8e0*/  LOP3.LUT R31, R13, 0x80000000, R26, 0xf8, !PT ;  /* 0x800000000d1f7812 */ /* 0x000fe400078ef81a */
[----:B------:R-:W-:Y:S02]  /*26e8f0*/  LOP3.LUT R40, R40, 0x80000000, R35, 0xf8, !PT ;  /* 0x8000000028287812 */ /* 0x000fe400078ef823 */
[----:B------:R-:W-:Y:S02]  /*26e900*/  ISETP.NE.U32.AND P1, PT, R17, 0x1, PT ;  /* 0x000000011100780c */ /* 0x000fe40003f25070 */
[----:B------:R-:W-:-:S02]  /*26e910*/  ISETP.NE.U32.AND P2, PT, R33, 0x1, PT ;  /* 0x000000012100780c */ /* 0x000fc40003f45070 */
[----:B------:R-:W-:Y:S02]  /*26e920*/  SHF.R.U32.HI R46, RZ, 0x1, R31 ;  /* 0x00000001ff2e7819 */ /* 0x000fe4000001161f */
[----:B------:R-:W-:Y:S02]  /*26e930*/  SHF.R.U32.HI R30, RZ, 0x1, R30 ;  /* 0x00000001ff1e7819 */ /* 0x000fe4000001161e */
[----:B------:R-:W-:Y:S02]  /*26e940*/  SEL R13, RZ, 0x9908b0df, P0 ;  /* 0x9908b0dfff0d7807 */ /* 0x000fe40000000000 */
[----:B------:R-:W-:Y:S02]  /*26e950*/  SHF.R.U32.HI R26, RZ, 0x1, R40 ;  /* 0x00000001ff1a7819 */ /* 0x000fe40000011628 */
[----:B------:R-:W-:Y:S02]  /*26e960*/  SEL R17, RZ, 0x9908b0df, P1 ;  /* 0x9908b0dfff117807 */ /* 0x000fe40000800000 */
[----:B------:R-:W-:-:S02]  /*26e970*/  SEL R31, RZ, 0x9908b0df, P2 ;  /* 0x9908b0dfff1f7807 */ /* 0x000fc40001000000 */
[----:B------:R-:W-:Y:S01]  /*26e980*/  LOP3.LUT R40, R30, R13, R23, 0x96, !PT ;  /* 0x0000000d1e287212 */ /* 0x000fe200078e9617 */
[----:B------:R-:W-:Y:S01]  /*26e990*/  IMAD R13, R44, 0x4, R1 ;  /* 0x000000042c0d7824 */ /* 0x000fe200078e0201 */
        /* <DEDUP_REMOVED lines=62> */
.L_x_2159:
[----:B------:R-:W-:Y:S05]  /*26ed80*/  BSYNC.RECONVERGENT B2 ;  /* 0x0000000000027941 */ /* 0x000fea0003800200 */
.L_x_2158:
        /* <DEDUP_REMOVED lines=35> */
.L_x_2167:
        /* <DEDUP_REMOVED lines=36> */
.L_x_2165:
        /* <DEDUP_REMOVED lines=172> */
.L_x_2166:
        /* <DEDUP_REMOVED lines=141> */
.L_x_2164:
[----:B------:R-:W-:Y:S05]  /*270590*/  BSYNC.RECONVERGENT B2 ;  /* 0x0000000000027941 */ /* 0x000fea0003800200 */
.L_x_2163:
        /* <DEDUP_REMOVED lines=20> */
.L_x_2162:
[----:B------:R-:W-:-:S13]  /*2706e0*/  ISETP.GE.AND P1, PT, R15, 0x1, PT ;  /* 0x000000010f00780c */ /* 0x000fda0003f26270 */
[----:B------:R-:W-:Y:S05]  /*2706f0*/  @!P1 BRA `(.L_x_2168) ;  /* 0x0000001400789947 */ /* 0x000fea0003800000 */
[----:B------:R-:W-:-:S07]  /*270700*/  IMAD.MOV.U32 R7, RZ, RZ, RZ ;  /* 0x000000ffff077224 */ /* 0x000fce00078e00ff */
.L_x_2173:
        /* <DEDUP_REMOVED lines=37> */
.L_x_2171:
        /* <DEDUP_REMOVED lines=167> */
.L_x_2172:
        /* <DEDUP_REMOVED lines=141> */
.L_x_2170:
[----:B------:R-:W-:Y:S05]  /*271ca0*/  BSYNC.RECONVERGENT B2 ;  /* 0x0000000000027941 */ /* 0x000fea0003800200 */
.L_x_2169:
[----:B------:R-:W-:-:S05]  /*271cb0*/  VIADD R22, R22, 0x1 ;  /* 0x0000000116167836 */ /* 0x000fca0000000000 */
[----:B------:R3:W-:Y:S01]  /*271cc0*/  STL [R1+0x9c0], R22 ;  /* 0x0009c01601007387 */ /* 0x0007e20000100800 */
[----:B------:R-:W-:Y:S05]  /*271cd0*/  @P1 BRA `(.L_x_2173) ;  /* 0xffffffe8008c1947 */ /* 0x000fea000383ffff */
.L_x_2168:
        /* <DEDUP_REMOVED lines=14> */
[C---:B-----5:R-:W-:Y:S02]  /*271dc0*/  LOP3.LUT R7, R9.reuse, 0x7ffffffe, RZ, 0xc0, !PT ;  /* 0x7ffffffe09077812 */ /* 0x060fe400078ec0ff */
        /* <DEDUP_REMOVED lines=20> */
.L_x_2176:
        /* <DEDUP_REMOVED lines=168> */
.L_x_2177:
        /* <DEDUP_REMOVED lines=137> */
.L_x_2175:
[----:B------:R-:W-:Y:S05]  /*273220*/  BSYNC.RECONVERGENT B2 ;  /* 0x0000000000027941 */ /* 0x000fea0003800200 */
.L_x_2174:
        /* <DEDUP_REMOVED lines=43> */
.L_x_2180:
        /* <DEDUP_REMOVED lines=62> */
[C---:B------:R-:W-:Y:S02]  /*2738c0*/  LOP3.LUT R7, R28.reuse, 0x1, RZ, 0xc0, !PT ;  /* 0x000000011c077812 */ /* 0x040fe400078ec0ff */
        /* <DEDUP_REMOVED lines=8> */
[----:B0-----:R-:W-:Y:S02]  /*273950*/  LOP3.LUT R40, R19, 0x7ffffffe, RZ, 0xc0, !PT ;  /* 0x7ffffffe13287812 */ /* 0x001fe400078ec0ff */
[----:B------:R-:W-:-:S02]  /*273960*/  LOP3.LUT R28, R41, 0x80000000, R28, 0xf8, !PT ;  /* 0x80000000291c7812 */ /* 0x000fc400078ef81c */
[----:B--2---:R-:W-:Y:S02]  /*273970*/  LOP3.LUT R44, R37, 0x7ffffffe, RZ, 0xc0, !PT ;  /* 0x7ffffffe252c7812 */ /* 0x004fe400078ec0ff */
        /* <DEDUP_REMOVED lines=17> */
[----:B0-----:R-:W-:-:S02]  /*273a90*/  LOP3.LUT R46, R27, 0x7ffffffe, RZ, 0xc0, !PT ;  /* 0x7ffffffe1b2e7812 */ /* 0x001fc400078ec0ff */
        /* <DEDUP_REMOVED lines=10> */
[C---:B0-----:R-:W-:Y:S02]  /*273b40*/  LOP3.LUT R28, R9.reuse, 0x7ffffffe, RZ, 0xc0, !PT ;  /* 0x7ffffffe091c7812 */ /* 0x041fe400078ec0ff */
        /* <DEDUP_REMOVED lines=65> */
.L_x_2181:
        /* <DEDUP_REMOVED lines=137> */
.L_x_2179:
[----:B------:R-:W-:Y:S05]  /*2747f0*/  BSYNC.RECONVERGENT B2 ;  /* 0x0000000000027941 */ /* 0x000fea0003800200 */
.L_x_2178:
        /* <DEDUP_REMOVED lines=43> */
.L_x_2184:
        /* <DEDUP_REMOVED lines=41> */
[----:B------:R-:W-:Y:S01]  /*274d40*/  LOP3.LUT R47, R46, 0x1, RZ, 0xc0, !PT ;  /* 0x000000012e2f7812 */ /* 0x000fe200078ec0ff */
[----:B------:R0:W-:Y:S01]  /*274d50*/  STL [R7+0xc], R48 ;  /* 0x00000c3007007387 */ /* 0x0001e20000100800 */
[----:B------:R-:W-:Y:S02]  /*274d60*/  LOP3.LUT R49, R49, 0x80000000, R42, 0xf8, !PT ;  /* 0x8000000031317812 */ /* 0x000fe400078ef82a */
[----:B------:R-:W-:Y:S02]  /*274d70*/  ISETP.NE.U32.AND P1, PT, R47, 0x1, PT ;  /* 0x000000012f00780c */ /* 0x000fe40003f25070 */
[----:B------:R-:W-:-:S02]  /*274d80*/  LOP3.LUT R47, R44, 0x1, RZ, 0xc0, !PT ;  /* 0x000000012c2f7812 */ /* 0x000fc400078ec0ff */
[----:B------:R-:W-:Y:S02]  /*274d90*/  LOP3.LUT R42, R35, 0x7ffffffe, RZ, 0xc0, !PT ;  /* 0x7ffffffe232a7812 */ /* 0x000fe400078ec0ff */
[----:B0-----:R-:W-:Y:S02]  /*274da0*/  LOP3.LUT R48, R44, 0x7ffffffe, RZ, 0xc0, !PT ;  /* 0x7ffffffe2c307812 */ /* 0x001fe400078ec0ff */
        /* <DEDUP_REMOVED lines=21> */
[----:B0-----:R-:W-:Y:S02]  /*274f00*/  LOP3.LUT R9, R39, 0x7ffffffe, RZ, 0xc0, !PT ;  /* 0x7ffffffe27097812 */ /* 0x001fe400078ec0ff */
[----:B------:R-:W-:Y:S02]  /*274f10*/  LOP3.LUT R35, R44, 0x80000000, R35, 0xf8, !PT ;  /* 0x800000002c237812 */ /* 0x000fe400078ef823 */
[----:B------:R-:W-:-:S02]  /*274f20*/  LOP3.LUT R44, R22, 0x7ffffffe, RZ, 0xc0, !PT ;  /* 0x7ffffffe162c7812 */ /* 0x000fc400078ec0ff */
        /* <DEDUP_REMOVED lines=11> */
[----:B0-----:R-:W-:Y:S02]  /*274fe0*/  SHF.R.U32.HI R46, RZ, 0x1, R29 ;  /* 0x00000001ff2e7819 */ /* 0x001fe4000001161d */
        /* <DEDUP_REMOVED lines=84> */
.L_x_2185:
        /* <DEDUP_REMOVED lines=12> */
[----:B--2---:R-:W2:Y:S04]  /*2755f0*/  LDL R22, [R7+0x10] ;  /* 0x0000100007167983 */ /* 0x004ea80000100800 */
        /* <DEDUP_REMOVED lines=124> */
.L_x_2183:
[----:B------:R-:W-:Y:S05]  /*275dc0*/  BSYNC.RECONVERGENT B2 ;  /* 0x0000000000027941 */ /* 0x000fea0003800200 */
.L_x_2182:
        /* <DEDUP_REMOVED lines=43> */
.L_x_2188:
        /* <DEDUP_REMOVED lines=65> */
[----:B0-----:R-:W-:Y:S02]  /*276490*/  LOP3.LUT R11, R41, 0x1, RZ, 0xc0, !PT ;  /* 0x00000001290b7812 */ /* 0x001fe400078ec0ff */
        /* <DEDUP_REMOVED lines=12> */
[----:B0-----:R-:W-:Y:S02]  /*276560*/  LOP3.LUT R46, R11, 0x80000000, R40, 0xf8, !PT ;  /* 0x800000000b2e7812 */ /* 0x001fe400078ef828 */
[----:B------:R-:W-:Y:S02]  /*276570*/  SEL R11, RZ, 0x9908b0df, P1 ;  /* 0x9908b0dfff0b7807 */ /* 0x000fe40000800000 */
[----:B--2---:R-:W-:Y:S01]  /*276580*/  LOP3.LUT R43, R40, 0x1, RZ, 0xc0, !PT ;  /* 0x00000001282b7812 */ /* 0x004fe200078ec0ff */
[----:B------:R0:W-:Y:S01]  /*276590*/  STL [R9+0x18], R50 ;  /* 0x0000183209007387 */ /* 0x0001e20000100800 */
[----:B------:R-:W-:Y:S02]  /*2765a0*/  LOP3.LUT R30, R30, R11, R39, 0x96, !PT ;  /* 0x0000000b1e1e7212 */ /* 0x000fe400078e9627 */
[----:B------:R-:W-:-:S02]  /*2765b0*/  ISETP.NE.U32.AND P3, PT, R43, 0x1, PT ;  /* 0x000000012b00780c */ /* 0x000fc40003f65070 */
[C---:B------:R-:W-:Y:S02]  /*2765c0*/  LOP3.LUT R11, R29.reuse, 0x1, RZ, 0xc0, !PT ;  /* 0x000000011d0b7812 */ /* 0x040fe400078ec0ff */
[----:B------:R-:W-:Y:S02]  /*2765d0*/  SHF.R.U32.HI R46, RZ, 0x1, R46 ;  /* 0x00000001ff2e7819 */ /* 0x000fe4000001162e */
[----:B------:R-:W-:Y:S02]  /*2765e0*/  SEL R43, RZ, 0x9908b0df, P4 ;  /* 0x9908b0dfff2b7807 */ /* 0x000fe40002000000 */
[----:B------:R-:W-:Y:S02]  /*2765f0*/  LOP3.LUT R48, R29, 0x7ffffffe, RZ, 0xc0, !PT ;  /* 0x7ffffffe1d307812 */ /* 0x000fe400078ec0ff */
[----:B0-----:R-:W-:Y:S02]  /*276600*/  LOP3.LUT R50, R28, 0x7ffffffe, RZ, 0xc0, !PT ;  /* 0x7ffffffe1c327812 */ /* 0x001fe400078ec0ff */
        /* <DEDUP_REMOVED lines=79> */
.L_x_2189:
        /* <DEDUP_REMOVED lines=26> */
[----:B------:R-:W-:-:S04]  /*276ca0*/  LOP3.LUT R49, R13, 0x1, RZ, 0xc0, !PT ;  /* 0x000000010d317812 */ /* 0x000fc800078ec0ff */
[----:B------:R-:W-:Y:S02]  /*276cb0*/  ISETP.NE.U32.AND P1, PT, R49, 0x1, PT ;  /* 0x000000013100780c */ /* 0x000fe40003f25070 */
[C---:B--2---:R-:W-:Y:S02]  /*276cc0*/  LOP3.LUT R49, R17.reuse, 0x7ffffffe, RZ, 0xc0, !PT ;  /* 0x7ffffffe11317812 */ /* 0x044fe400078ec0ff */
[----:B------:R-:W-:Y:S02]  /*276cd0*/  LOP3.LUT R50, R17, 0x1, RZ, 0xc0, !PT ;  /* 0x0000000111327812 */ /* 0x000fe400078ec0ff */
[----:B------:R-:W-:Y:S02]  /*276ce0*/  LOP3.LUT R49, R49, 0x80000000, R13, 0xf8, !PT ;  /* 0x8000000031317812 */ /* 0x000fe400078ef80d */
[----:B------:R-:W-:Y:S02]  /*276cf0*/  SHF.R.U32.HI R44, RZ, 0x1, R44 ;  /* 0x00000001ff2c7819 */ /* 0x000fe4000001162c */
[----:B------:R-:W-:-:S02]  /*276d00*/  SEL R13, RZ, 0x9908b0df, P1 ;  /* 0x9908b0dfff0d7807 */ /* 0x000fc40000800000 */
[----:B------:R-:W-:Y:S02]  /*276d10*/  ISETP.NE.U32.AND P2, PT, R50, 0x1, PT ;  /* 0x000000013200780c */ /* 0x000fe40003f45070 */
[----:B----4-:R-:W-:Y:S02]  /*276d20*/  LOP3.LUT R13, R44, R13, R19, 0x96, !PT ;  /* 0x0000000d2c0d7212 */ /* 0x010fe400078e9613 */
        /* <DEDUP_REMOVED lines=102> */
.L_x_2187:
[----:B------:R-:W-:Y:S05]  /*277390*/  BSYNC.RECONVERGENT B2 ;  /* 0x0000000000027941 */ /* 0x000fea0003800200 */
.L_x_2186:
        /* <DEDUP_REMOVED lines=43> */
.L_x_2192:
        /* <DEDUP_REMOVED lines=64> */
[----:B0-----:R-:W-:Y:S01]  /*277a50*/  LOP3.LUT R13, R42, 0x1, RZ, 0xc0, !PT ;  /* 0x000000012a0d7812 */ /* 0x001fe200078ec0ff */
[----:B------:R0:W-:Y:S01]  /*277a60*/  STL [R11+0x14], R48 ;  /* 0x000014300b007387 */ /* 0x0001e20000100800 */
[----:B------:R-:W-:Y:S02]  /*277a70*/  ISETP.NE.U32.AND P1, PT, R43, 0x1, PT ;  /* 0x000000012b00780c */ /* 0x000fe40003f25070 */
[----:B------:R-:W-:Y:S02]  /*277a80*/  LOP3.LUT R52, R31, 0x7ffffffe, RZ, 0xc0, !PT ;  /* 0x7ffffffe1f347812 */ /* 0x000fe400078ec0ff */
[----:B------:R-:W-:Y:S02]  /*277a90*/  LOP3.LUT R43, R45, 0x80000000, R31, 0xf8, !PT ;  /* 0x800000002d2b7812 */ /* 0x000fe400078ef81f */
[----:B------:R-:W-:Y:S02]  /*277aa0*/  ISETP.NE.U32.AND P2, PT, R13, 0x1, PT ;  /* 0x000000010d00780c */ /* 0x000fe40003f45070 */
[----:B------:R-:W-:-:S02]  /*277ab0*/  LOP3.LUT R13, R41, 0x7ffffffe, RZ, 0xc0, !PT ;  /* 0x7ffffffe290d7812 */ /* 0x000fc400078ec0ff */
[C---:B0-----:R-:W-:Y:S02]  /*277ac0*/  LOP3.LUT R48, R26.reuse, 0x7ffffffe, RZ, 0xc0, !PT ;  /* 0x7ffffffe1a307812 */ /* 0x041fe400078ec0ff */
[----:B------:R-:W-:Y:S02]  /*277ad0*/  LOP3.LUT R45, R41, 0x1, RZ, 0xc0, !PT ;  /* 0x00000001292d7812 */ /* 0x000fe400078ec0ff */
[----:B------:R-:W-:Y:S01]  /*277ae0*/  LOP3.LUT R31, R26, 0x1, RZ, 0xc0, !PT ;  /* 0x000000011a1f7812 */ /* 0x000fe200078ec0ff */
[----:B------:R0:W-:Y:S01]  /*277af0*/  STL [R11+0x10], R44 ;  /* 0x0000102c0b007387 */ /* 0x0001e20000100800 */
[----:B------:R-:W-:Y:S02]  /*277b00*/  LOP3.LUT R39, R52, 0x80000000, R39, 0xf8, !PT ;  /* 0x8000000034277812 */ /* 0x000fe400078ef827 */
[----:B------:R-:W-:Y:S02]  /*277b10*/  LOP3.LUT R41, R48, 0x80000000, R41, 0xf8, !PT ;  /* 0x8000000030297812 */ /* 0x000fe400078ef829 */
[----:B------:R-:W-:-:S02]  /*277b20*/  ISETP.NE.U32.AND P3, PT, R45, 0x1, PT ;  /* 0x000000012d00780c */ /* 0x000fc40003f65070 */
[----:B------:R-:W-:Y:S02]  /*277b30*/  ISETP.NE.U32.AND P4, PT, R31, 0x1, PT ;  /* 0x000000011f00780c */ /* 0x000fe40003f85070 */
[----:B0-----:R-:W-:Y:S02]  /*277b40*/  LOP3.LUT R44, R13, 0x80000000, R42, 0xf8, !PT ;  /* 0x800000000d2c7812 */ /* 0x001fe400078ef82a */
        /* <DEDUP_REMOVED lines=33> */
[----:B0-----:R-:W-:Y:S02]  /*277d60*/  SHF.R.U32.HI R40, RZ, 0x1, R33 ;  /* 0x00000001ff287819 */ /* 0x001fe40000011621 */
        /* <DEDUP_REMOVED lines=29> */
[----:B------:R-:W-:Y:S02]  /*277f40*/  LOP3.LUT R28, R28, 0x80000000, R17, 0xf8, !PT ;  /* 0x800000001c1c7812 */ /* 0x000fe400078ef811 */
[----:B---3--:R-:W-:-:S02]  /*277f50*/  LOP3.LUT R30, R13, 0x7ffffffe, RZ, 0xc0, !PT ;  /* 0x7ffffffe0d1e7812 */ /* 0x008fc400078ec0ff */
[C---:B----4-:R-:W-:Y:S02]  /*277f60*/  LOP3.LUT R26, R31.reuse, 0x7ffffffe, RZ, 0xc0, !PT ;  /* 0x7ffffffe1f1a7812 */ /* 0x050fe400078ec0ff */
        /* <DEDUP_REMOVED lines=21> */
.L_x_2193:
        /* <DEDUP_REMOVED lines=141> */
.L_x_2191:
[----:B------:R-:W-:Y:S05]  /*278990*/  BSYNC.RECONVERGENT B2 ;  /* 0x0000000000027941 */ /* 0x000fea0003800200 */
.L_x_2190:
        /* <DEDUP_REMOVED lines=35> */
.L_x_2199:
        /* <DEDUP_REMOVED lines=36> */
.L_x_2197:
        /* <DEDUP_REMOVED lines=172> */
.L_x_2198:
        /* <DEDUP_REMOVED lines=141> */
.L_x_2196:
[----:B------:R-:W-:Y:S05]  /*27a1a0*/  BSYNC.RECONVERGENT B2 ;  /* 0x0000000000027941 */ /* 0x000fea0003800200 */
.L_x_2195:
        /* <DEDUP_REMOVED lines=19> */
.L_x_2194:
[----:B------:R-:W-:-:S04]  /*27a2e0*/  PLOP3.LUT P0, PT, P0, P1, PT, 0x80, 0x8 ;  /* 0x000000000008781c */ /* 0x000fc80000703070 */
[----:B------:R-:W-:-:S05]  /*27a2f0*/  SEL R0, RZ, 0x1, !P0 ;  /* 0x00000001ff007807 */ /* 0x000fca0004000000 */
[----:B------:R3:W-:Y:S04]  /*27a300*/  STL [R1+0x9e0], R0 ;  /* 0x0009e00001007387 */ /* 0x0007e80000100800 */
.L_x_2134:
[----:B------:R-:W-:Y:S05]  /*27a310*/  BSYNC.RECONVERGENT B1 ;  /* 0x0000000000017941 */ /* 0x000fea0003800200 */
.L_x_2133:
[----:B------:R-:W4:Y:S01]  /*27a320*/  S2R R5, SR_TID.X ;  /* 0x0000000000057919 */ /* 0x000f220000002100 */
[----:B--23--:R-:W-:Y:S01]  /*27a330*/  IMAD.MOV.U32 R0, RZ, RZ, 0xf ;  /* 0x0000000fff007424 */ /* 0x00cfe200078e00ff */
[----:B------:R-:W-:Y:S03]  /*27a340*/  BSSY.RECONVERGENT B1, `(.L_x_2200) ;  /* 0x00013bb000017945 */ /* 0x000fe60003800200 */
[----:B----4-:R-:W-:-:S05]  /*27a350*/  IMAD R0, R5, R0, 0x2 ;  /* 0x0000000205007424 */ /* 0x010fca00078e0200 */
[----:B------:R-:W-:Y:S01]  /*27a360*/  ISETP.GE.AND P0, PT, R0, R3, PT ;  /* 0x000000030000720c */ /* 0x000fe20003f06270 */
[----:B------:R-:W-:-:S05]  /*27a370*/  IMAD.MOV.U32 R0, RZ, RZ, 0x1 ;  /* 0x00000001ff007424 */ /* 0x000fca00078e00ff */
[----:B------:R2:W-:Y:S07]  /*27a380*/  STL [R1+0x9dc], R0 ;  /* 0x0009dc0001007387 */ /* 0x0005ee0000100800 */
[----:B------:R-:W-:Y:S05]  /*27a390*/  @P0 BRA `(.L_x_2201) ;  /* 0x0000013800d40947 */ /* 0x000fea0003800000 */
[----:B------:R-:W-:Y:S01]  /*27a3a0*/  SHF.R.U32.HI R5, RZ, 0x1e, R34 ;  /* 0x0000001eff057819 */ /* 0x000fe20000011622 */
[----:B------:R-:W-:Y:S02]  /*27a3b0*/  IMAD.MOV.U32 R26, RZ, RZ, 0x1 ;  /* 0x00000001ff1a7424 */ /* 0x000fe400078e00ff */
[----:B------:R-:W-:Y:S01]  /*27a3c0*/  IMAD.MOV.U32 R28, RZ, RZ, 0x270 ;  /* 0x00000270ff1c7424 */ /* 0x000fe200078e00ff */
[----:B------:R-:W-:-:S04]  /*27a3d0*/  LOP3.LUT R5, R5, R34, RZ, 0x3c, !PT ;  /* 0x0000002205057212 */ /* 0x000fc800078e3cff */
[----:B------:R3:W-:Y:S01]  /*27a3e0*/  STL [R1+0x9c0], R28 ;  /* 0x0009c01c01007387 */ /* 0x0007e20000100800 */
        /* <DEDUP_REMOVED lines=14> */
.L_x_2202:
        /* <DEDUP_REMOVED lines=31> */
.L_x_2208:
        /* <DEDUP_REMOVED lines=37> */
.L_x_2206:
        /* <DEDUP_REMOVED lines=57> */
[----:B------:R-:W-:Y:S02]  /*27aca0*/  LOP3.LUT R43, R48, R43, R40, 0x96, !PT ;  /* 0x0000002b302b7212 */ /* 0x000fe400078e9628 */
[----:B------:R-:W-:-:S02]  /*27acb0*/  SHF.R.U32.HI R46, RZ, 0x1, R46 ;  /* 0x00000001ff2e7819 */ /* 0x000fc4000001162e */
[----:B------:R-:W-:Y:S02]  /*27acc0*/  SEL R47, RZ, 0x9908b0df, P2 ;  /* 0x9908b0dfff2f7807 */ /* 0x000fe40001000000 */
[----:B------:R-:W-:Y:S02]  /*27acd0*/  LOP3.LUT R41, R42, R5, R41, 0x96, !PT ;  /* 0x000000052a297212 */ /* 0x000fe400078e9629 */
[C---:B------:R-:W-:Y:S02]  /*27ace0*/  LOP3.LUT R40, R27.reuse, 0x7ffffffe, RZ, 0xc0, !PT ;  /* 0x7ffffffe1b287812 */ /* 0x040fe400078ec0ff */
[----:B------:R-:W-:Y:S02]  /*27acf0*/  LOP3.LUT R5, R27, 0x1, RZ, 0xc0, !PT ;  /* 0x000000011b057812 */ /* 0x000fe400078ec0ff */
[----:B------:R-:W-:Y:S01]  /*27ad00*/  LOP3.LUT R42, R37, 0x7ffffffe, RZ, 0xc0, !PT ;  /* 0x7ffffffe252a7812 */ /* 0x000fe200078ec0ff */
[----:B------:R3:W-:Y:S01]  /*27ad10*/  STL [R0+0x14], R43 ;  /* 0x0000142b00007387 */ /* 0x0007e20000100800 */
[----:B------:R-:W-:-:S02]  /*27ad20*/  LOP3.LUT R39, R46, R47, R39, 0x96, !PT ;  /* 0x0000002f2e277212 */ /* 0x000fc400078e9627 */
[----:B------:R-:W-:Y:S02]  /*27ad30*/  LOP3.LUT R31, R40, 0x80000000, R31, 0xf8, !PT ;  /* 0x80000000281f7812 */ /* 0x000fe400078ef81f */
[----:B------:R-:W-:Y:S02]  /*27ad40*/  LOP3.LUT R44, R37, 0x1, RZ, 0xc0, !PT ;  /* 0x00000001252c7812 */ /* 0x000fe400078ec0ff */
[----:B------:R-:W-:Y:S02]  /*27ad50*/  ISETP.NE.U32.AND P1, PT, R5, 0x1, PT ;  /* 0x000000010500780c */ /* 0x000fe40003f25070 */
[----:B------:R-:W-:Y:S02]  /*27ad60*/  LOP3.LUT R27, R42, 0x80000000, R27, 0xf8, !PT ;  /* 0x800000002a1b7812 */ /* 0x000fe400078ef81b */
[C---:B------:R-:W-:Y:S02]  /*27ad70*/  LOP3.LUT R40, R35.reuse, 0x7ffffffe, RZ, 0xc0, !PT ;  /* 0x7ffffffe23287812 */ /* 0x040fe400078ec0ff */
[----:B------:R-:W-:-:S02]  /*27ad80*/  LOP3.LUT R5, R35, 0x1, RZ, 0xc0, !PT ;  /* 0x0000000123057812 */ /* 0x000fc400078ec0ff */
[C---:B------:R-:W-:Y:S02]  /*27ad90*/  LOP3.LUT R42, R17.reuse, 0x7ffffffe, RZ, 0xc0, !PT ;  /* 0x7ffffffe112a7812 */ /* 0x040fe400078ec0ff */
[----:B---3--:R-:W-:Y:S01]  /*27ada0*/  LOP3.LUT R43, R17, 0x1, RZ, 0xc0, !PT ;  /* 0x00000001112b7812 */ /* 0x008fe200078ec0ff */
[----:B------:R3:W-:Y:S01]  /*27adb0*/  STL [R0+0x18], R39 ;  /* 0x0000182700007387 */ /* 0x0007e20000100800 */
[----:B------:R-:W-:Y:S02]  /*27adc0*/  ISETP.NE.U32.AND P2, PT, R44, 0x1, PT ;  /* 0x000000012c00780c */ /* 0x000fe40003f45070 */
[----:B------:R-:W-:Y:S02]  /*27add0*/  LOP3.LUT R37, R40, 0x80000000, R37, 0xf8, !PT ;  /* 0x8000000028257812 */ /* 0x000fe400078ef825 */
[----:B------:R-:W-:Y:S02]  /*27ade0*/  ISETP.NE.U32.AND P3, PT, R5, 0x1, PT ;  /* 0x000000010500780c */ /* 0x000fe40003f65070 */
[----:B------:R-:W-:-:S02]  /*27adf0*/  ISETP.NE.U32.AND P4, PT, R43, 0x1, PT ;  /* 0x000000012b00780c */ /* 0x000fc40003f85070 */
[----:B---3--:R-:W-:Y:S02]  /*27ae00*/  LOP3.LUT R39, R42, 0x80000000, R35, 0xf8, !PT ;  /* 0x800000002a277812 */ /* 0x008fe400078ef823 */
        /* <DEDUP_REMOVED lines=11> */
[----:B--2---:R-:W-:Y:S02]  /*27aec0*/  LOP3.LUT R37, R39, R37, R28, 0x96, !PT ;  /* 0x0000002527257212 */ /* 0x004fe400078e961c */
[----:B------:R-:W-:Y:S02]  /*27aed0*/  LOP3.LUT R31, R23, 0x7ffffffe, RZ, 0xc0, !PT ;  /* 0x7ffffffe171f7812 */ /* 0x000fe400078ec0ff */
[C---:B------:R-:W-:Y:S01]  /*27aee0*/  LOP3.LUT R28, R26.reuse, 0x7ffffffe, RZ, 0xc0, !PT ;  /* 0x7ffffffe1a1c7812 */ /* 0x040fe200078ec0ff */
[----:B------:R2:W-:Y:S01]  /*27aef0*/  STL [R0+0x20], R5 ;  /* 0x0000200500007387 */ /* 0x0005e20000100800 */
[----:B------:R-:W-:Y:S02]  /*27af00*/  LOP3.LUT R30, R26, 0x1, RZ, 0xc0, !PT ;  /* 0x000000011a1e7812 */ /* 0x000fe400078ec0ff */
[----:B------:R-:W-:Y:S01]  /*27af10*/  LOP3.LUT R31, R31, 0x80000000, R26, 0xf8, !PT ;  /* 0x800000001f1f7812 */ /* 0x000fe200078ef81a */
[----:B------:R3:W-:Y:S01]  /*27af20*/  STL [R0+0x28], R29 ;  /* 0x0000281d00007387 */ /* 0x0007e20000100800 */
[----:B------:R-:W-:-:S02]  /*27af30*/  LOP3.LUT R28, R28, 0x80000000, R17, 0xf8, !PT ;  /* 0x800000001c1c7812 */ /* 0x000fc400078ef811 */
[C---:B------:R-:W-:Y:S02]  /*27af40*/  LOP3.LUT R26, R22.reuse, 0x7ffffffe, RZ, 0xc0, !PT ;  /* 0x7ffffffe161a7812 */ /* 0x040fe400078ec0ff */
[----:B------:R-:W-:Y:S02]  /*27af50*/  LOP3.LUT R33, R23, 0x1, RZ, 0xc0, !PT ;  /* 0x0000000117217812 */ /* 0x000fe400078ec0ff */
[C---:B--2---:R-:W-:Y:S02]  /*27af60*/  LOP3.LUT R5, R9.reuse, 0x7ffffffe, RZ, 0xc0, !PT ;  /* 0x7ffffffe09057812 */ /* 0x044fe400078ec0ff */
[----:B------:R-:W-:Y:S02]  /*27af70*/  LOP3.LUT R17, R22, 0x1, RZ, 0xc0, !PT ;  /* 0x0000000116117812 */ /* 0x000fe400078ec0ff */
[----:B---3--:R-:W-:Y:S01]  /*27af80*/  LOP3.LUT R29, R9, 0x1, RZ, 0xc0, !PT ;  /* 0x00000001091d7812 */ /* 0x008fe200078ec0ff */
[----:B------:R2:W-:Y:S01]  /*27af90*/  STL [R0+0x24], R27 ;  /* 0x0000241b00007387 */ /* 0x0005e20000100800 */
[----:B------:R-:W-:-:S02]  /*27afa0*/  LOP3.LUT R5, R5, 0x80000000, R22, 0xf8, !PT ;  /* 0x8000000005057812 */ /* 0x000fc400078ef816 */
[----:B------:R-:W-:Y:S02]  /*27afb0*/  ISETP.NE.U32.AND P1, PT, R30, 0x1, PT ;  /* 0x000000011e00780c */ /* 0x000fe40003f25070 */
[----:B------:R-:W-:Y:S02]  /*27afc0*/  ISETP.NE.U32.AND P2, PT, R33, 0x1, PT ;  /* 0x000000012100780c */ /* 0x000fe40003f45070 */
[----:B------:R-:W-:Y:S02]  /*27afd0*/  ISETP.NE.U32.AND P3, PT, R17, 0x1, PT ;  /* 0x000000011100780c */ /* 0x000fe40003f65070 */
[----:B------:R-:W-:Y:S02]  /*27afe0*/  ISETP.NE.U32.AND P4, PT, R29, 0x1, PT ;  /* 0x000000011d00780c */ /* 0x000fe40003f85070 */
[----:B--2---:R-:W-:Y:S02]  /*27aff0*/  LOP3.LUT R27, R26, 0x80000000, R23, 0xf8, !PT ;  /* 0x800000001a1b7812 */ /* 0x004fe400078ef817 */
[----:B------:R-:W-:-:S02]  /*27b000*/  SHF.R.U32.HI R22, RZ, 0x1, R5 ;  /* 0x00000001ff167819 */ /* 0x000fc40000011605 */
[----:B------:R-:W-:Y:S02]  /*27b010*/  SHF.R.U32.HI R30, RZ, 0x1, R27 ;  /* 0x00000001ff1e7819 */ /* 0x000fe4000001161b */
[----:B------:R-:W-:Y:S02]  /*27b020*/  SHF.R.U32.HI R28, RZ, 0x1, R28 ;  /* 0x00000001ff1c7819 */ /* 0x000fe4000001161c */
[----:B------:R-:W-:Y:S02]  /*27b030*/  SEL R17, RZ, 0x9908b0df, P1 ;  /* 0x9908b0dfff117807 */ /* 0x000fe40000800000 */
[----:B------:R-:W-:Y:S02]  /*27b040*/  SHF.R.U32.HI R26, RZ, 0x1, R31 ;  /* 0x00000001ff1a7819 */ /* 0x000fe4000001161f */
[----:B------:R-:W-:Y:S02]  /*27b050*/  SEL R23, RZ, 0x9908b0df, P2 ;  /* 0x9908b0dfff177807 */ /* 0x000fe40001000000 */
        /* <DEDUP_REMOVED lines=50> */
.L_x_2207:
        /* <DEDUP_REMOVED lines=97> */
[----:B------:R-:W-:Y:S02]  /*27b990*/  LOP3.LUT R29, R28, 0x1, RZ, 0xc0, !PT ;  /* 0x000000011c1d7812 */ /* 0x000fe400078ec0ff */
[----:B------:R-:W-:Y:S02]  /*27b9a0*/  LOP3.LUT R22, R22, 0x80000000, R19, 0xf8, !PT ;  /* 0x8000000016167812 */ /* 0x000fe400078ef813 */
[----:B------:R-:W-:Y:S02]  /*27b9b0*/  ISETP.NE.U32.AND P1, PT, R27, 0x1, PT ;  /* 0x000000011b00780c */ /* 0x000fe40003f25070 */
[----:B------:R-:W-:-:S02]  /*27b9c0*/  LOP3.LUT R23, R23, 0x80000000, R26, 0xf8, !PT ;  /* 0x8000000017177812 */ /* 0x000fc400078ef81a */
[----:B------:R-:W-:Y:S02]  /*27b9d0*/  ISETP.NE.U32.AND P2, PT, R29, 0x1, PT ;  /* 0x000000011d00780c */ /* 0x000fe40003f45070 */
[C---:B----4-:R-:W-:Y:S02]  /*27b9e0*/  LOP3.LUT R19, R30.reuse, 0x7ffffffe, RZ, 0xc0, !PT ;  /* 0x7ffffffe1e137812 */ /* 0x050fe400078ec0ff */
        /* <DEDUP_REMOVED lines=27> */
[----:B----4-:R-:W4:Y:S04]  /*27bba0*/  LDL R9, [R1+0x630] ;  /* 0x0006300001097983 */ /* 0x010f280000100800 */
        /* <DEDUP_REMOVED lines=10> */
.L_x_2205:
[----:B------:R-:W-:Y:S05]  /*27bc50*/  BSYNC.RECONVERGENT B2 ;  /* 0x0000000000027941 */ /* 0x000fea0003800200 */
.L_x_2204:
[----:B------:R-:W-:-:S05]  /*27bc60*/  VIADD R0, R0, 0x1 ;  /* 0x0000000100007836 */ /* 0x000fca0000000000 */
[----:B------:R3:W-:Y:S01]  /*27bc70*/  STL [R1+0x9c0], R0 ;  /* 0x0009c00001007387 */ /* 0x0007e20000100800 */
[----:B------:R-:W-:Y:S05]  /*27bc80*/  @P0 BRA `(.L_x_2208) ;  /* 0xffffffe8008c0947 */ /* 0x000fea000383ffff */
.L_x_2203:
        /* <DEDUP_REMOVED lines=16> */
[----:B------:R-:W-:Y:S02]  /*27bd90*/  LOP3.LUT R13, R9, 0x1, RZ, 0xc0, !PT ;  /* 0x00000001090d7812 */ /* 0x000fe400078ec0ff */
[----:B------:R-:W-:-:S02]  /*27bda0*/  LOP3.LUT R17, R45, 0x1, RZ, 0xc0, !PT ;  /* 0x000000012d117812 */ /* 0x000fc400078ec0ff */
[----:B------:R-:W-:Y:S02]  /*27bdb0*/  LOP3.LUT R7, R7, 0x80000000, R26, 0xf8, !PT ;  /* 0x8000000007077812 */ /* 0x000fe400078ef81a */
        /* <DEDUP_REMOVED lines=17> */
.L_x_2211:
        /* <DEDUP_REMOVED lines=69> */
[----:B------:R-:W-:Y:S01]  /*27c320*/  LOP3.LUT R23, R31, 0x1, RZ, 0xc0, !PT ;  /* 0x000000011f177812 */ /* 0x000fe200078ec0ff */
[----:B------:R4:W-:Y:S01]  /*27c330*/  STL [R0+0x18], R35 ;  /* 0x0000182300007387 */ /* 0x0009e20000100800 */
[----:B------:R-:W-:-:S02]  /*27c340*/  ISETP.NE.U32.AND P1, PT, R43, 0x1, PT ;  /* 0x000000012b00780c */ /* 0x000fc40003f25070 */
[----:B------:R-:W-:Y:S02]  /*27c350*/  ISETP.NE.U32.AND P0, PT, R41, 0x1, PT ;  /* 0x000000012900780c */ /* 0x000fe40003f05070 */
[C---:B---3--:R-:W-:Y:S02]  /*27c360*/  LOP3.LUT R44, R13.reuse, 0x7ffffffe, RZ, 0xc0, !PT ;  /* 0x7ffffffe0d2c7812 */ /* 0x048fe400078ec0ff */
[----:B------:R-:W-:Y:S02]  /*27c370*/  LOP3.LUT R40, R40, 0x80000000, R33, 0xf8, !PT ;  /* 0x8000000028287812 */ /* 0x000fe400078ef821 */
        /* <DEDUP_REMOVED lines=9> */
[----:B------:R-:W-:Y:S01]  /*27c410*/  SEL R35, RZ, 0x9908b0df, P2 ;  /* 0x9908b0dfff237807 */ /* 0x000fe20001000000 */
[----:B------:R3:W-:Y:S01]  /*27c420*/  STL [R0+0x14], R37 ;  /* 0x0000142500007387 */ /* 0x0007e20000100800 */
[----:B------:R-:W-:Y:S02]  /*27c430*/  SEL R41, RZ, 0x9908b0df, P3 ;  /* 0x9908b0dfff297807 */ /* 0x000fe40001800000 */
[----:B--2---:R-:W-:Y:S02]  /*27c440*/  LOP3.LUT R31, R31, R33, R28, 0x96, !PT ;  /* 0x000000211f1f7212 */ /* 0x004fe400078e961c */
[----:B------:R-:W-:Y:S02]  /*27c450*/  LOP3.LUT R23, R29, R23, R30, 0x96, !PT ;  /* 0x000000171d177212 */ /* 0x000fe400078e961e */
[----:B------:R-:W-:Y:S02]  /*27c460*/  LOP3.LUT R27, R40, R35, R27, 0x96, !PT ;  /* 0x00000023281b7212 */ /* 0x000fe400078e961b */
[----:B------:R-:W-:-:S02]  /*27c470*/  LOP3.LUT R28, R22, 0x1, RZ, 0xc0, !PT ;  /* 0x00000001161c7812 */ /* 0x000fc400078ec0ff */
[----:B---3--:R-:W-:Y:S02]  /*27c480*/  SHF.R.U32.HI R37, RZ, 0x1, R44 ;  /* 0x00000001ff257819 */ /* 0x008fe4000001162c */
[----:B------:R-:W-:Y:S02]  /*27c490*/  LOP3.LUT R29, R19, 0x7ffffffe, RZ, 0xc0, !PT ;  /* 0x7ffffffe131d7812 */ /* 0x000fe400078ec0ff */
[----:B------:R-:W-:Y:S01]  /*27c4a0*/  LOP3.LUT R37, R37, R41, R26, 0x96, !PT ;  /* 0x0000002925257212 */ /* 0x000fe200078e961a */
[----:B------:R2:W-:Y:S01]  /*27c4b0*/  STL [R0+0x20], R23 ;  /* 0x0000201700007387 */ /* 0x0005e20000100800 */
[----:B------:R-:W-:Y:S02]  /*27c4c0*/  LOP3.LUT R26, R22, 0x7ffffffe, RZ, 0xc0, !PT ;  /* 0x7ffffffe161a7812 */ /* 0x000fe400078ec0ff */
[----:B------:R-:W-:Y:S01]  /*27c4d0*/  ISETP.NE.U32.AND P0, PT, R28, 0x1, PT ;  /* 0x000000011c00780c */ /* 0x000fe20003f05070 */
[----:B------:R3:W-:Y:S01]  /*27c4e0*/  STL [R0+0x28], R27 ;  /* 0x0000281b00007387 */ /* 0x0007e20000100800 */
[----:B------:R-:W-:-:S02]  /*27c4f0*/  LOP3.LUT R29, R29, 0x80000000, R22, 0xf8, !PT ;  /* 0x800000001d1d7812 */ /* 0x000fc400078ef816 */
[----:B------:R-:W-:Y:S02]  /*27c500*/  LOP3.LUT R28, R17, 0x7ffffffe, RZ, 0xc0, !PT ;  /* 0x7ffffffe111c7812 */ /* 0x000fe400078ec0ff */
[----:B------:R-:W-:Y:S02]  /*27c510*/  LOP3.LUT R30, R19, 0x1, RZ, 0xc0, !PT ;  /* 0x00000001131e7812 */ /* 0x000fe400078ec0ff */
[----:B--2---:R-:W-:Y:S02]  /*27c520*/  LOP3.LUT R23, R17, 0x1, RZ, 0xc0, !PT ;  /* 0x0000000111177812 */ /* 0x004fe400078ec0ff */
[C---:B------:R-:W-:Y:S02]  /*27c530*/  LOP3.LUT R22, R5.reuse, 0x7ffffffe, RZ, 0xc0, !PT ;  /* 0x7ffffffe05167812 */ /* 0x040fe400078ec0ff */
[----:B---3--:R-:W-:Y:S02]  /*27c540*/  LOP3.LUT R27, R5, 0x1, RZ, 0xc0, !PT ;  /* 0x00000001051b7812 */ /* 0x008fe400078ec0ff */
[----:B------:R-:W-:-:S02]  /*27c550*/  LOP3.LUT R26, R26, 0x80000000, R13, 0xf8, !PT ;  /* 0x800000001a1a7812 */ /* 0x000fc400078ef80d */
[----:B------:R-:W-:Y:S02]  /*27c560*/  LOP3.LUT R13, R28, 0x80000000, R19, 0xf8, !PT ;  /* 0x800000001c0d7812 */ /* 0x000fe400078ef813 */
[----:B------:R-:W-:Y:S02]  /*27c570*/  ISETP.NE.U32.AND P1, PT, R30, 0x1, PT ;  /* 0x000000011e00780c */ /* 0x000fe40003f25070 */
[----:B------:R-:W-:Y:S02]  /*27c580*/  ISETP.NE.U32.AND P2, PT, R23, 0x1, PT ;  /* 0x000000011700780c */ /* 0x000fe40003f45070 */
[----:B------:R-:W-:Y:S02]  /*27c590*/  LOP3.LUT R22, R22, 0x80000000, R17, 0xf8, !PT ;  /* 0x8000000016167812 */ /* 0x000fe400078ef811 */
[----:B------:R-:W-:Y:S02]  /*27c5a0*/  ISETP.NE.U32.AND P3, PT, R27, 0x1, PT ;  /* 0x000000011b00780c */ /* 0x000fe40003f65070 */
[----:B------:R-:W-:-:S02]  /*27c5b0*/  SHF.R.U32.HI R30, RZ, 0x1, R13 ;  /* 0x00000001ff1e7819 */ /* 0x000fc4000001160d */
[----:B------:R-:W-:Y:S02]  /*27c5c0*/  SHF.R.U32.HI R26, RZ, 0x1, R26 ;  /* 0x00000001ff1a7819 */ /* 0x000fe4000001161a */
[----:B------:R-:W-:Y:S02]  /*27c5d0*/  SEL R17, RZ, 0x9908b0df, P0 ;  /* 0x9908b0dfff117807 */ /* 0x000fe40000000000 */
[----:B------:R-:W-:Y:S02]  /*27c5e0*/  SHF.R.U32.HI R28, RZ, 0x1, R29 ;  /* 0x00000001ff1c7819 */ /* 0x000fe4000001161d */
[----:B------:R-:W-:Y:S02]  /*27c5f0*/  SEL R19, RZ, 0x9908b0df, P1 ;  /* 0x9908b0dfff137807 */ /* 0x000fe40000800000 */
[----:B------:R-:W-:Y:S02]  /*27c600*/  SEL R23, RZ, 0x9908b0df, P2 ;  /* 0x9908b0dfff177807 */ /* 0x000fe40001000000 */
        /* <DEDUP_REMOVED lines=52> */
.L_x_2212:
        /* <DEDUP_REMOVED lines=50> */
[----:B------:R-:W-:Y:S02]  /*27cc70*/  SHF.R.U32.HI R46, RZ, 0x1, R46 ;  /* 0x00000001ff2e7819 */ /* 0x000fe4000001162e */
[----:B------:R-:W-:Y:S02]  /*27cc80*/  SEL R7, RZ, 0x9908b0df, P1 ;  /* 0x9908b0dfff077807 */ /* 0x000fe40000800000 */
[----:B------:R-:W-:Y:S02]  /*27cc90*/  LOP3.LUT R44, R44, 0x80000000, R17, 0xf8, !PT ;  /* 0x800000002c2c7812 */ /* 0x000fe400078ef811 */
[----:B--2---:R-:W-:Y:S02]  /*27cca0*/  SEL R11, RZ, 0x9908b0df, P0 ;  /* 0x9908b0dfff0b7807 */ /* 0x004fe40000000000 */
[----:B------:R-:W-:Y:S02]  /*27ccb0*/  ISETP.NE.U32.AND P0, PT, R15, 0x1, PT ;  /* 0x000000010f00780c */ /* 0x000fe40003f05070 */
[----:B------:R-:W-:-:S02]  /*27ccc0*/  LOP3.LUT R9, R9, R11, R22, 0x96, !PT ;  /* 0x0000000b09097212 */ /* 0x000fc400078e9616 */
[----:B------:R-:W-:Y:S02]  /*27ccd0*/  LOP3.LUT R23, R46, R7, R23, 0x96, !PT ;  /* 0x000000072e177212 */ /* 0x000fe400078e9617 */
[----:B------:R-:W-:Y:S02]  /*27cce0*/  SHF.R.U32.HI R7, RZ, 0x1, R44 ;  /* 0x00000001ff077819 */ /* 0x000fe4000001162c */
[----:B------:R-:W-:Y:S02]  /*27ccf0*/  SEL R11, RZ, 0x9908b0df, P0 ;  /* 0x9908b0dfff0b7807 */ /* 0x000fe40000000000 */
[----:B------:R-:W-:Y:S02]  /*27cd00*/  LOP3.LUT R22, R27, 0x7ffffffe, RZ, 0xc0, !PT ;  /* 0x7ffffffe1b167812 */ /* 0x000fe400078ec0ff */
[----:B------:R-:W-:Y:S02]  /*27cd10*/  LOP3.LUT R7, R7, R11, R26, 0x96, !PT ;  /* 0x0000000b07077212 */ /* 0x000fe400078e961a */
[----:B------:R-:W-:Y:S01]  /*27cd20*/  LOP3.LUT R11, R27, 0x1, RZ, 0xc0, !PT ;  /* 0x000000011b0b7812 */ /* 0x000fe200078ec0ff */
[----:B------:R2:W-:Y:S01]  /*27cd30*/  STL [R0+-0xc], R13 ;  /* 0xfffff40d00007387 */ /* 0x0005e20000100800 */
[----:B------:R-:W-:-:S02]  /*27cd40*/  LOP3.LUT R22, R22, 0x80000000, R19, 0xf8, !PT ;  /* 0x8000000016167812 */ /* 0x000fc400078ef813 */
[----:B------:R-:W-:Y:S02]  /*27cd50*/  ISETP.NE.U32.AND P0, PT, R11, 0x1, PT ;  /* 0x000000010b00780c */ /* 0x000fe40003f05070 */
[C---:B------:R-:W-:Y:S01]  /*27cd60*/  LOP3.LUT R17, R29.reuse, 0x1, RZ, 0xc0, !PT ;  /* 0x000000011d117812 */ /* 0x040fe200078ec0ff */
[----:B------:R4:W-:Y:S01]  /*27cd70*/  STL [R0+-0x8], R9 ;  /* 0xfffff80900007387 */ /* 0x0009e20000100800 */
[C---:B------:R-:W-:Y:S02]  /*27cd80*/  LOP3.LUT R26, R28.reuse, 0x7ffffffe, RZ, 0xc0, !PT ;  /* 0x7ffffffe1c1a7812 */ /* 0x040fe400078ec0ff */
[----:B--2---:R-:W-:Y:S02]  /*27cd90*/  LOP3.LUT R13, R29, 0x7ffffffe, RZ, 0xc0, !PT ;  /* 0x7ffffffe1d0d7812 */ /* 0x004fe400078ec0ff */
[----:B------:R-:W-:Y:S02]  /*27cda0*/  LOP3.LUT R15, R28, 0x1, RZ, 0xc0, !PT ;  /* 0x000000011c0f7812 */ /* 0x000fe400078ec0ff */
[----:B------:R-:W-:-:S02]  /*27cdb0*/  SEL R11, RZ, 0x9908b0df, P0 ;  /* 0x9908b0dfff0b7807 */ /* 0x000fc40000000000 */
[----:B----4-:R-:W-:Y:S02]  /*27cdc0*/  SHF.R.U32.HI R9, RZ, 0x1, R22 ;  /* 0x00000001ff097819 */ /* 0x010fe40000011616 */
[----:B------:R-:W-:Y:S02]  /*27cdd0*/  LOP3.LUT R28, R13, 0x80000000, R28, 0xf8, !PT ;  /* 0x800000000d1c7812 */ /* 0x000fe400078ef81c */
[----:B------:R-:W-:Y:S02]  /*27cde0*/  ISETP.NE.U32.AND P0, PT, R17, 0x1, PT ;  /* 0x000000011100780c */ /* 0x000fe40003f05070 */
[----:B------:R-:W-:Y:S02]  /*27cdf0*/  LOP3.LUT R13, R9, R11, R30, 0x96, !PT ;  /* 0x0000000b090d7212 */ /* 0x000fe400078e961e */
[----:B------:R-:W-:Y:S02]  /*27ce00*/  SHF.R.U32.HI R28, RZ, 0x1, R28 ;  /* 0x00000001ff1c7819 */ /* 0x000fe4000001161c */
[----:B------:R-:W-:-:S02]  /*27ce10*/  SEL R9, RZ, 0x9908b0df, P0 ;  /* 0x9908b0dfff097807 */ /* 0x000fc40000000000 */
[----:B------:R-:W-:Y:S02]  /*27ce20*/  LOP3.LUT R26, R26, 0x80000000, R27, 0xf8, !PT ;  /* 0x800000001a1a7812 */ /* 0x000fe400078ef81b */
[----:B------:R-:W-:Y:S02]  /*27ce30*/  ISETP.NE.U32.AND P1, PT, R15, 0x1, PT ;  /* 0x000000010f00780c */ /* 0x000fe40003f25070 */
[----:B------:R-:W-:Y:S02]  /*27ce40*/  LOP3.LUT R33, R28, R9, R33, 0x96, !PT ;  /* 0x000000091c217212 */ /* 0x000fe400078e9621 */
[----:B------:R-:W-:Y:S02]  /*27ce50*/  SHF.R.U32.HI R26, RZ, 0x1, R26 ;  /* 0x00000001ff1a7819 */ /* 0x000fe4000001161a */
[----:B------:R-:W-:Y:S02]  /*27ce60*/  SEL R15, RZ, 0x9908b0df, P1 ;  /* 0x9908b0dfff0f7807 */ /* 0x000fe40000800000 */
[----:B------:R-:W-:Y:S01]  /*27ce70*/  LOP3.LUT R9, R35, 0x1, RZ, 0xc0, !PT ;  /* 0x0000000123097812 */ /* 0x000fe200078ec0ff */
[----:B------:R2:W-:Y:S01]  /*27ce80*/  STL [R0], R7 ;  /* 0x0000000700007387 */ /* 0x0005e20000100800 */
[----:B------:R-:W-:-:S02]  /*27ce90*/  LOP3.LUT R15, R26, R15, R31, 0x96, !PT ;  /* 0x0000000f1a0f7212 */ /* 0x000fc400078e961f */
[----:B------:R-:W-:Y:S02]  /*27cea0*/  ISETP.NE.U32.AND P0, PT, R9, 0x1, PT ;  /* 0x000000010900780c */ /* 0x000fe40003f05070 */
[----:B------:R-:W-:Y:S02]  /*27ceb0*/  LOP3.LUT R22, R35, 0x7ffffffe, RZ, 0xc0, !PT ;  /* 0x7ffffffe23167812 */ /* 0x000fe400078ec0ff */
[C---:B------:R-:W-:Y:S02]  /*27cec0*/  LOP3.LUT R26, R37.reuse, 0x7ffffffe, RZ, 0xc0, !PT ;  /* 0x7ffffffe251a7812 */ /* 0x040fe400078ec0ff */
[----:B------:R-:W-:Y:S02]  /*27ced0*/  LOP3.LUT R11, R37, 0x1, RZ, 0xc0, !PT ;  /* 0x00000001250b7812 */ /* 0x000fe400078ec0ff */
[C---:B------:R-:W-:Y:S02]  /*27cee0*/  LOP3.LUT R28, R39.reuse, 0x7ffffffe, RZ, 0xc0, !PT ;  /* 0x7ffffffe271c7812 */ /* 0x040fe400078ec0ff */
[----:B--2---:R-:W-:Y:S01]  /*27cef0*/  LOP3.LUT R7, R39, 0x1, RZ, 0xc0, !PT ;  /* 0x0000000127077812 */ /* 0x004fe200078ec0ff */
[----:B------:R-:W-:Y:S01]  /*27cf00*/  UIADD3 UR4, UPT, UPT, UR4, 0xc, URZ ;  /* 0x0000000c04047890 */ /* 0x000fe2000fffe0ff */
[----:B------:R-:W-:-:S02]  /*27cf10*/  LOP3.LUT R22, R22, 0x80000000, R29, 0xf8, !PT ;  /* 0x8000000016167812 */ /* 0x000fc400078ef81d */
[----:B------:R-:W-:Y:S02]  /*27cf20*/  LOP3.LUT R26, R26, 0x80000000, R35, 0xf8, !PT ;  /* 0x800000001a1a7812 */ /* 0x000fe400078ef823 */
[----:B------:R-:W-:Y:S02]  /*27cf30*/  ISETP.NE.U32.AND P1, PT, R11, 0x1, PT ;  /* 0x000000010b00780c */ /* 0x000fe40003f25070 */
[----:B------:R-:W-:Y:S02]  /*27cf40*/  LOP3.LUT R28, R28, 0x80000000, R37, 0xf8, !PT ;  /* 0x800000001c1c7812 */ /* 0x000fe400078ef825 */
[----:B------:R-:W-:Y:S01]  /*27cf50*/  ISETP.NE.U32.AND P2, PT, R7, 0x1, PT ;  /* 0x000000010700780c */ /* 0x000fe20003f45070 */
[----:B------:R2:W-:Y:S01]  /*27cf60*/  STL [R0+0x4], R13 ;  /* 0x0000040d00007387 */ /* 0x0005e20000100800 */
[----:B------:R-:W-:Y:S01]  /*27cf70*/  UISETP.NE.AND UP0, UPT, UR4, 0x18c, UPT ;  /* 0x0000018c0400788c */ /* 0x000fe2000bf05270 */
[----:B------:R-:W-:Y:S02]  /*27cf80*/  SHF.R.U32.HI R7, RZ, 0x1, R22 ;  /* 0x00000001ff077819 */ /* 0x000fe40000011616 */
[----:B------:R4:W-:Y:S01]  /*27cf90*/  STL [R0+0x8], R15 ;  /* 0x0000080f00007387 */ /* 0x0009e20000100800 */
[----:B------:R-:W-:-:S02]  /*27cfa0*/  SHF.R.U32.HI R26, RZ, 0x1, R26 ;  /* 0x00000001ff1a7819 */ /* 0x000fc4000001161a */
[----:B------:R-:W-:Y:S02]  /*27cfb0*/  SEL R11, RZ, 0x9908b0df, P1 ;  /* 0x9908b0dfff0b7807 */ /* 0x000fe40000800000 */
[----:B--2---:R-:W-:Y:S02]  /*27cfc0*/  SHF.R.U32.HI R13, RZ, 0x1, R28 ;  /* 0x00000001ff0d7819 */ /* 0x004fe4000001161c */
[----:B----4-:R-:W-:Y:S02]  /*27cfd0*/  SEL R15, RZ, 0x9908b0df, P2 ;  /* 0x9908b0dfff0f7807 */ /* 0x010fe40001000000 */
[----:B------:R-:W-:Y:S02]  /*27cfe0*/  LOP3.LUT R11, R26, R11, R41, 0x96, !PT ;  /* 0x0000000b1a0b7212 */ /* 0x000fe400078e9629 */
[----:B------:R-:W-:Y:S01]  /*27cff0*/  LOP3.LUT R13, R13, R15, R42, 0x96, !PT ;  /* 0x0000000f0d0d7212 */ /* 0x000fe200078e962a */
        /* <DEDUP_REMOVED lines=30> */
.L_x_2210:
[----:B------:R-:W-:Y:S05]  /*27d1e0*/  BSYNC.RECONVERGENT B2 ;  /* 0x0000000000027941 */ /* 0x000fea0003800200 */
.L_x_2209:
        /* <DEDUP_REMOVED lines=43> */
.L_x_2215:
        /* <DEDUP_REMOVED lines=58> */
[----:B------:R-:W-:-:S02]  /*27d840*/  LOP3.LUT R42, R42, R7, R41, 0x96, !PT ;  /* 0x000000072a2a7212 */ /* 0x000fc400078e9629 */
[----:B------:R-:W-:Y:S02]  /*27d850*/  SHF.R.U32.HI R46, RZ, 0x1, R46 ;  /* 0x00000001ff2e7819 */ /* 0x000fe4000001162e */
[----:B------:R-:W-:Y:S02]  /*27d860*/  SEL R47, RZ, 0x9908b0df, P1 ;  /* 0x9908b0dfff2f7807 */ /* 0x000fe40000800000 */
[C---:B------:R-:W-:Y:S01]  /*27d870*/  LOP3.LUT R7, R27.reuse, 0x1, RZ, 0xc0, !PT ;  /* 0x000000011b077812 */ /* 0x040fe200078ec0ff */
[----:B------:R3:W-:Y:S01]  /*27d880*/  STL [R5+0x14], R40 ;  /* 0x0000142805007387 */ /* 0x0007e20000100800 */
[----:B------:R-:W-:Y:S02]  /*27d890*/  LOP3.LUT R44, R27, 0x7ffffffe, RZ, 0xc0, !PT ;  /* 0x7ffffffe1b2c7812 */ /* 0x000fe400078ec0ff */
[----:B------:R-:W-:Y:S02]  /*27d8a0*/  LOP3.LUT R46, R46, R47, R39, 0x96, !PT ;  /* 0x0000002f2e2e7212 */ /* 0x000fe400078e9627 */
[----:B------:R-:W-:-:S02]  /*27d8b0*/  ISETP.NE.U32.AND P0, PT, R7, 0x1, PT ;  /* 0x000000010700780c */ /* 0x000fc40003f05070 */
[C---:B------:R-:W-:Y:S02]  /*27d8c0*/  LOP3.LUT R48, R37.reuse, 0x7ffffffe, RZ, 0xc0, !PT ;  /* 0x7ffffffe25307812 */ /* 0x040fe400078ec0ff */
[----:B------:R-:W-:Y:S02]  /*27d8d0*/  LOP3.LUT R39, R37, 0x1, RZ, 0xc0, !PT ;  /* 0x0000000125277812 */ /* 0x000fe400078ec0ff */
[C---:B---3--:R-:W-:Y:S02]  /*27d8e0*/  LOP3.LUT R40, R35.reuse, 0x7ffffffe, RZ, 0xc0, !PT ;  /* 0x7ffffffe23287812 */ /* 0x048fe400078ec0ff */
[----:B------:R-:W-:Y:S02]  /*27d8f0*/  LOP3.LUT R7, R35, 0x1, RZ, 0xc0, !PT ;  /* 0x0000000123077812 */ /* 0x000fe400078ec0ff */
[----:B------:R-:W-:Y:S02]  /*27d900*/  LOP3.LUT R31, R44, 0x80000000, R31, 0xf8, !PT ;  /* 0x800000002c1f7812 */ /* 0x000fe400078ef81f */
        /* <DEDUP_REMOVED lines=8> */
[----:B------:R-:W-:Y:S02]  /*27d990*/  SEL R7, RZ, 0x9908b0df, P0 ;  /* 0x9908b0dfff077807 */ /* 0x000fe40000000000 */
[----:B------:R-:W-:Y:S02]  /*27d9a0*/  ISETP.NE.U32.AND P3, PT, R41, 0x1, PT ;  /* 0x000000012900780c */ /* 0x000fe40003f65070 */
[----:B------:R-:W-:Y:S02]  /*27d9b0*/  SHF.R.U32.HI R27, RZ, 0x1, R27 ;  /* 0x00000001ff1b7819 */ /* 0x000fe4000001161b */
[----:B------:R-:W-:Y:S02]  /*27d9c0*/  SEL R31, RZ, 0x9908b0df, P1 ;  /* 0x9908b0dfff1f7807 */ /* 0x000fe40000800000 */
[----:B------:R-:W-:-:S02]  /*27d9d0*/  SHF.R.U32.HI R44, RZ, 0x1, R37 ;  /* 0x00000001ff2c7819 */ /* 0x000fc40000011625 */
[----:B------:R-:W-:Y:S01]  /*27d9e0*/  SEL R35, RZ, 0x9908b0df, P2 ;  /* 0x9908b0dfff237807 */ /* 0x000fe20001000000 */
[----:B------:R3:W-:Y:S01]  /*27d9f0*/  STL [R5+0x18], R46 ;  /* 0x0000182e05007387 */ /* 0x0007e20000100800 */
[----:B------:R-:W-:Y:S02]  /*27da00*/  LOP3.LUT R40, R40, R7, R33, 0x96, !PT ;  /* 0x0000000728287212 */ /* 0x000fe400078e9621 */
[----:B------:R-:W-:Y:S02]  /*27da10*/  SHF.R.U32.HI R39, RZ, 0x1, R39 ;  /* 0x00000001ff277819 */ /* 0x000fe40000011627 */
[----:B------:R-:W-:Y:S02]  /*27da20*/  SEL R37, RZ, 0x9908b0df, P3 ;  /* 0x9908b0dfff257807 */ /* 0x000fe40001800000 */
[----:B------:R-:W-:Y:S02]  /*27da30*/  LOP3.LUT R30, R27, R31, R30, 0x96, !PT ;  /* 0x0000001f1b1e7212 */ /* 0x000fe400078e961e */
[----:B------:R-:W-:-:S02]  /*27da40*/  LOP3.LUT R44, R44, R35, R29, 0x96, !PT ;  /* 0x000000232c2c7212 */ /* 0x000fc400078e961d */
[C---:B--2---:R-:W-:Y:S02]  /*27da50*/  LOP3.LUT R7, R26.reuse, 0x1, RZ, 0xc0, !PT ;  /* 0x000000011a077812 */ /* 0x044fe400078ec0ff */
[----:B---3--:R-:W-:Y:S02]  /*27da60*/  LOP3.LUT R46, R26, 0x7ffffffe, RZ, 0xc0, !PT ;  /* 0x7ffffffe1a2e7812 */ /* 0x008fe400078ec0ff */
[C---:B------:R-:W-:Y:S02]  /*27da70*/  LOP3.LUT R27, R23.reuse, 0x7ffffffe, RZ, 0xc0, !PT ;  /* 0x7ffffffe171b7812 */ /* 0x040fe400078ec0ff */
[----:B------:R-:W-:Y:S02]  /*27da80*/  LOP3.LUT R29, R23, 0x1, RZ, 0xc0, !PT ;  /* 0x00000001171d7812 */ /* 0x000fe400078ec0ff */
[----:B------:R-:W-:Y:S02]  /*27da90*/  LOP3.LUT R28, R39, R37, R28, 0x96, !PT ;  /* 0x00000025271c7212 */ /* 0x000fe400078e961c */
        /* <DEDUP_REMOVED lines=72> */
.L_x_2216:
        /* <DEDUP_REMOVED lines=67> */
[----:B------:R-:W-:Y:S02]  /*27e350*/  ISETP.NE.U32.AND P1, PT, R15, 0x1, PT ;  /* 0x000000010f00780c */ /* 0x000fe40003f25070 */
[----:B------:R-:W-:Y:S02]  /*27e360*/  LOP3.LUT R13, R13, 0x80000000, R28, 0xf8, !PT ;  /* 0x800000000d0d7812 */ /* 0x000fe400078ef81c */
        /* <DEDUP_REMOVED lines=17> */
[----:B------:R-:W-:Y:S02]  /*27e480*/  LOP3.LUT R28, R39, 0x7ffffffe, RZ, 0xc0, !PT ;  /* 0x7ffffffe271c7812 */ /* 0x000fe400078ec0ff */
[----:B------:R-:W-:Y:S02]  /*27e490*/  ISETP.NE.U32.AND P0, PT, R11, 0x1, PT ;  /* 0x000000010b00780c */ /* 0x000fe40003f05070 */
[----:B------:R-:W-:Y:S02]  /*27e4a0*/  ISETP.NE.U32.AND P1, PT, R13, 0x1, PT ;  /* 0x000000010d00780c */ /* 0x000fe40003f25070 */
[C---:B--2---:R-:W-:Y:S02]  /*27e4b0*/  LOP3.LUT R26, R40.reuse, 0x7ffffffe, RZ, 0xc0, !PT ;  /* 0x7ffffffe281a7812 */ /* 0x044fe400078ec0ff */
[----:B------:R-:W-:Y:S01]  /*27e4c0*/  LOP3.LUT R13, R40, 0x1, RZ, 0xc0, !PT ;  /* 0x00000001280d7812 */ /* 0x000fe200078ec0ff */
[----:B------:R-:W-:Y:S01]  /*27e4d0*/  UIADD3 UR4, UPT, UPT, UR4, 0xc, URZ ;  /* 0x0000000c04047890 */ /* 0x000fe2000fffe0ff */
[----:B------:R-:W-:-:S02]  /*27e4e0*/  LOP3.LUT R9, R9, 0x80000000, R30, 0xf8, !PT ;  /* 0x8000000009097812 */ /* 0x000fc400078ef81e */
[----:B------:R-:W-:Y:S02]  /*27e4f0*/  LOP3.LUT R28, R28, 0x80000000, R37, 0xf8, !PT ;  /* 0x800000001c1c7812 */ /* 0x000fe400078ef825 */
[----:B------:R-:W-:Y:S02]  /*27e500*/  LOP3.LUT R39, R26, 0x80000000, R39, 0xf8, !PT ;  /* 0x800000001a277812 */ /* 0x000fe400078ef827 */
[----:B------:R-:W-:Y:S01]  /*27e510*/  ISETP.NE.U32.AND P2, PT, R13, 0x1, PT ;  /* 0x000000010d00780c */ /* 0x000fe20003f45070 */
[----:B------:R-:W-:Y:S01]  /*27e520*/  UISETP.NE.AND UP0, UPT, UR4, 0x18c, UPT ;  /* 0x0000018c0400788c */ /* 0x000fe2000bf05270 */
[----:B------:R-:W-:Y:S02]  /*27e530*/  SHF.R.U32.HI R26, RZ, 0x1, R9 ;  /* 0x00000001ff1a7819 */ /* 0x000fe40000011609 */
[----:B------:R-:W-:Y:S02]  /*27e540*/  SEL R9, RZ, 0x9908b0df, P0 ;  /* 0x9908b0dfff097807 */ /* 0x000fe40000000000 */
[----:B------:R-:W-:-:S02]  /*27e550*/  SEL R13, RZ, 0x9908b0df, P1 ;  /* 0x9908b0dfff0d7807 */ /* 0x000fc40000800000 */
        /* <DEDUP_REMOVED lines=13> */
[----:B------:R-:W-:-:S02]  /*27e630*/  SEL R15, RZ, 0x9908b0df, P2 ;  /* 0x9908b0dfff0f7807 */ /* 0x000fc40001000000 */
[----:B------:R-:W-:Y:S02]  /*27e640*/  SHF.R.U32.HI R17, RZ, 0x1, R40 ;  /* 0x00000001ff117819 */ /* 0x000fe40000011628 */
        /* <DEDUP_REMOVED lines=22> */
.L_x_2214:
[----:B------:R-:W-:Y:S05]  /*27e7b0*/  BSYNC.RECONVERGENT B2 ;  /* 0x0000000000027941 */ /* 0x000fea0003800200 */
.L_x_2213:
        /* <DEDUP_REMOVED lines=43> */
.L_x_2219:
        /* <DEDUP_REMOVED lines=51> */
[----:B------:R-:W-:-:S02]  /*27eda0*/  ISETP.NE.U32.AND P1, PT, R46, 0x1, PT ;  /* 0x000000012e00780c */ /* 0x000fc40003f25070 */
[----:B------:R-:W-:Y:S02]  /*27edb0*/  SEL R45, RZ, 0x9908b0df, P0 ;  /* 0x9908b0dfff2d7807 */ /* 0x000fe40000000000 */
        /* <DEDUP_REMOVED lines=15> */
[----:B------:R-:W-:Y:S02]  /*27eeb0*/  LOP3.LUT R33, R46, 0x80000000, R33, 0xf8, !PT ;  /* 0x800000002e217812 */ /* 0x000fe400078ef821 */
[----:B------:R-:W-:Y:S02]  /*27eec0*/  ISETP.NE.U32.AND P0, PT, R41, 0x1, PT ;  /* 0x000000012900780c */ /* 0x000fe40003f05070 */
[----:B--2---:R-:W-:Y:S02]  /*27eed0*/  LOP3.LUT R9, R37, 0x1, RZ, 0xc0, !PT ;  /* 0x0000000125097812 */ /* 0x004fe400078ec0ff */
[----:B------:R-:W-:Y:S02]  /*27eee0*/  LOP3.LUT R28, R43, 0x80000000, R28, 0xf8, !PT ;  /* 0x800000002b1c7812 */ /* 0x000fe400078ef81c */
[----:B---3--:R-:W-:-:S02]  /*27eef0*/  LOP3.LUT R40, R19, 0x7ffffffe, RZ, 0xc0, !PT ;  /* 0x7ffffffe13287812 */ /* 0x008fc400078ec0ff */
[----:B------:R-:W-:Y:S01]  /*27ef00*/  ISETP.NE.U32.AND P1, PT, R45, 0x1, PT ;  /* 0x000000012d00780c */ /* 0x000fe20003f25070 */
[----:B------:R2:W-:Y:S01]  /*27ef10*/  STL [R7+0x14], R44 ;  /* 0x0000142c07007387 */ /* 0x0005e20000100800 */
[----:B------:R-:W-:Y:S02]  /*27ef20*/  LOP3.LUT R43, R19, 0x1, RZ, 0xc0, !PT ;  /* 0x00000001132b7812 */ /* 0x000fe400078ec0ff */
[----:B------:R-:W-:Y:S02]  /*27ef30*/  ISETP.NE.U32.AND P2, PT, R9, 0x1, PT ;  /* 0x000000010900780c */ /* 0x000fe40003f45070 */
[----:B------:R-:W-:Y:S02]  /*27ef40*/  LOP3.LUT R41, R40, 0x80000000, R37, 0xf8, !PT ;  /* 0x8000000028297812 */ /* 0x000fe400078ef825 */
[----:B------:R-:W-:Y:S02]  /*27ef50*/  SHF.R.U32.HI R40, RZ, 0x1, R33 ;  /* 0x00000001ff287819 */ /* 0x000fe40000011621 */
[----:B------:R-:W-:-:S02]  /*27ef60*/  SEL R9, RZ, 0x9908b0df, P0 ;  /* 0x9908b0dfff097807 */ /* 0x000fc40000000000 */
[----:B--2---:R-:W-:Y:S02]  /*27ef70*/  LOP3.LUT R44, R37, 0x7ffffffe, RZ, 0xc0, !PT ;  /* 0x7ffffffe252c7812 */ /* 0x004fe400078ec0ff */
[----:B------:R-:W-:Y:S02]  /*27ef80*/  SHF.R.U32.HI R28, RZ, 0x1, R28 ;  /* 0x00000001ff1c7819 */ /* 0x000fe4000001161c */
[----:B------:R-:W-:Y:S02]  /*27ef90*/  SEL R33, RZ, 0x9908b0df, P1 ;  /* 0x9908b0dfff217807 */ /* 0x000fe40000800000 */
[----:B------:R-:W-:Y:S02]  /*27efa0*/  ISETP.NE.U32.AND P3, PT, R43, 0x1, PT ;  /* 0x000000012b00780c */ /* 0x000fe40003f65070 */
[----:B------:R-:W-:Y:S02]  /*27efb0*/  LOP3.LUT R39, R44, 0x80000000, R39, 0xf8, !PT ;  /* 0x800000002c277812 */ /* 0x000fe400078ef827 */
[----:B------:R-:W-:-:S02]  /*27efc0*/  LOP3.LUT R40, R40, R9, R35, 0x96, !PT ;  /* 0x0000000928287212 */ /* 0x000fc400078e9623 */
[----:B------:R-:W-:Y:S02]  /*27efd0*/  SHF.R.U32.HI R44, RZ, 0x1, R41 ;  /* 0x00000001ff2c7819 */ /* 0x000fe40000011629 */
[----:B------:R-:W-:Y:S02]  /*27efe0*/  LOP3.LUT R28, R28, R33, R31, 0x96, !PT ;  /* 0x000000211c1c7212 */ /* 0x000fe400078e961f */
[C---:B------:R-:W-:Y:S02]  /*27eff0*/  LOP3.LUT R9, R27.reuse, 0x1, RZ, 0xc0, !PT ;  /* 0x000000011b097812 */ /* 0x040fe400078ec0ff */
[----:B------:R-:W-:Y:S02]  /*27f000*/  SEL R41, RZ, 0x9908b0df, P3 ;  /* 0x9908b0dfff297807 */ /* 0x000fe40001800000 */
[----:B------:R-:W-:Y:S02]  /*27f010*/  LOP3.LUT R46, R27, 0x7ffffffe, RZ, 0xc0, !PT ;  /* 0x7ffffffe1b2e7812 */ /* 0x000fe400078ec0ff */
[----:B------:R-:W-:-:S02]  /*27f020*/  LOP3.LUT R48, R26, 0x7ffffffe, RZ, 0xc0, !PT ;  /* 0x7ffffffe1a307812 */ /* 0x000fc400078ec0ff */
[----:B------:R-:W-:Y:S02]  /*27f030*/  SHF.R.U32.HI R39, RZ, 0x1, R39 ;  /* 0x00000001ff277819 */ /* 0x000fe40000011627 */
        /* <DEDUP_REMOVED lines=75> */
.L_x_2220:
        /* <DEDUP_REMOVED lines=13> */
[----:B---3--:R-:W3:Y:S04]  /*27f5c0*/  LDL R28, [R7+-0x388] ;  /* 0xfffc7800071c7983 */ /* 0x008ee80000100800 */
[----:B------:R-:W3:Y:S04]  /*27f5d0*/  LDL R27, [R7+-0x384] ;  /* 0xfffc7c00071b7983 */ /* 0x000ee80000100800 */
[----:B------:R-:W3:Y:S04]  /*27f5e0*/  LDL R29, [R7+-0x380] ;  /* 0xfffc8000071d7983 */ /* 0x000ee80000100800 */
[----:B------:R-:W3:Y:S04]  /*27f5f0*/  LDL R11, [R7+0x14] ;  /* 0x00001400070b7983 */ /* 0x000ee80000100800 */
[----:B------:R-:W3:Y:S04]  /*27f600*/  LDL R26, [R7+0x18] ;  /* 0x00001800071a7983 */ /* 0x000ee80000100800 */
        /* <DEDUP_REMOVED lines=30> */
[----:B------:R-:W-:Y:S02]  /*27f7f0*/  SEL R46, RZ, 0x9908b0df, P0 ;  /* 0x9908b0dfff2e7807 */ /* 0x000fe40000000000 */
[----:B------:R-:W-:Y:S02]  /*27f800*/  SHF.R.U32.HI R40, RZ, 0x1, R40 ;  /* 0x00000001ff287819 */ /* 0x000fe40000011628 */
[----:B------:R-:W-:Y:S02]  /*27f810*/  SEL R47, RZ, 0x9908b0df, P1 ;  /* 0x9908b0dfff2f7807 */ /* 0x000fe40000800000 */
[----:B------:R-:W-:Y:S02]  /*27f820*/  LOP3.LUT R45, R45, 0x80000000, R42, 0xf8, !PT ;  /* 0x800000002d2d7812 */ /* 0x000fe400078ef82a */
[----:B------:R-:W-:-:S02]  /*27f830*/  ISETP.NE.U32.AND P0, PT, R41, 0x1, PT ;  /* 0x000000012900780c */ /* 0x000fc40003f05070 */
[----:B------:R-:W-:Y:S02]  /*27f840*/  LOP3.LUT R42, R40, R47, R35, 0x96, !PT ;  /* 0x0000002f282a7212 */ /* 0x000fe400078e9623 */
[----:B------:R-:W-:Y:S02]  /*27f850*/  SHF.R.U32.HI R43, RZ, 0x1, R43 ;  /* 0x00000001ff2b7819 */ /* 0x000fe4000001162b */
        /* <DEDUP_REMOVED lines=14> */
[----:B--2---:R-:W-:Y:S01]  /*27f940*/  LOP3.LUT R44, R19, 0x7ffffffe, RZ, 0xc0, !PT ;  /* 0x7ffffffe132c7812 */ /* 0x004fe200078ec0ff */
[----:B------:R2:W-:Y:S01]  /*27f950*/  STL [R7+-0x4], R42 ;  /* 0xfffffc2a07007387 */ /* 0x0005e20000100800 */
[----:B------:R-:W-:Y:S02]  /*27f960*/  SHF.R.U32.HI R31, RZ, 0x1, R48 ;  /* 0x00000001ff1f7819 */ /* 0x000fe40000011630 */
[----:B------:R-:W-:-:S02]  /*27f970*/  SEL R30, RZ, 0x9908b0df, P0 ;  /* 0x9908b0dfff1e7807 */ /* 0x000fc40000000000 */
[----:B------:R-:W-:Y:S02]  /*27f980*/  SEL R35, RZ, 0x9908b0df, P1 ;  /* 0x9908b0dfff237807 */ /* 0x000fe40000800000 */
[----:B------:R-:W-:Y:S02]  /*27f990*/  LOP3.LUT R33, R44, 0x80000000, R33, 0xf8, !PT ;  /* 0x800000002c217812 */ /* 0x000fe400078ef821 */
[----:B------:R-:W-:Y:S02]  /*27f9a0*/  ISETP.NE.U32.AND P0, PT, R39, 0x1, PT ;  /* 0x000000012700780c */ /* 0x000fe40003f05070 */
[----:B--2---:R-:W-:Y:S01]  /*27f9b0*/  SHF.R.U32.HI R42, RZ, 0x1, R37 ;  /* 0x00000001ff2a7819 */ /* 0x004fe20000011625 */
[----:B------:R2:W-:Y:S01]  /*27f9c0*/  STL [R7+-0x8], R46 ;  /* 0xfffff82e07007387 */ /* 0x0005e20000100800 */
[----:B---3--:R-:W-:Y:S02]  /*27f9d0*/  LOP3.LUT R44, R31, R30, R28, 0x96, !PT ;  /* 0x0000001e1f2c7212 */ /* 0x008fe400078e961c */
[----:B------:R-:W-:-:S02]  /*27f9e0*/  SHF.R.U32.HI R28, RZ, 0x1, R33 ;  /* 0x00000001ff1c7819 */ /* 0x000fc40000011621 */
[----:B--2---:R-:W-:Y:S02]  /*27f9f0*/  LOP3.LUT R46, R42, R35, R27, 0x96, !PT ;  /* 0x000000232a2e7212 */ /* 0x004fe400078e961b */
[----:B------:R-:W-:Y:S02]  /*27fa00*/  SEL R27, RZ, 0x9908b0df, P0 ;  /* 0x9908b0dfff1b7807 */ /* 0x000fe40000000000 */
[C---:B------:R-:W-:Y:S02]  /*27fa10*/  LOP3.LUT R30, R11.reuse, 0x7ffffffe, RZ, 0xc0, !PT ;  /* 0x7ffffffe0b1e7812 */ /* 0x040fe400078ec0ff */
[----:B------:R-:W-:Y:S02]  /*27fa20*/  LOP3.LUT R28, R28, R27, R29, 0x96, !PT ;  /* 0x0000001b1c1c7212 */ /* 0x000fe400078e961d */
[----:B------:R-:W-:Y:S02]  /*27fa30*/  LOP3.LUT R27, R11, 0x1, RZ, 0xc0, !PT ;  /* 0x000000010b1b7812 */ /* 0x000fe400078ec0ff */
[----:B------:R-:W-:Y:S01]  /*27fa40*/  LOP3.LUT R42, R26, 0x7ffffffe, RZ, 0xc0, !PT ;  /* 0x7ffffffe1a2a7812 */ /* 0x000fe200078ec0ff */
[----:B------:R4:W-:Y:S01]  /*27fa50*/  STL [R7], R40 ;  /* 0x0000002807007387 */ /* 0x0009e20000100800 */
[----:B------:R-:W-:-:S02]  /*27fa60*/  LOP3.LUT R30, R30, 0x80000000, R19, 0xf8, !PT ;  /* 0x800000001e1e7812 */ /* 0x000fc400078ef813 */
[----:B------:R-:W-:Y:S02]  /*27fa70*/  ISETP.NE.U32.AND P0, PT, R27, 0x1, PT ;  /* 0x000000011b00780c */ /* 0x000fe40003f05070 */
[----:B------:R-:W-:Y:S02]  /*27fa80*/  LOP3.LUT R42, R42, 0x80000000, R11, 0xf8, !PT ;  /* 0x800000002a2a7812 */ /* 0x000fe400078ef80b */
[----:B------:R-:W-:Y:S02]  /*27fa90*/  LOP3.LUT R29, R26, 0x1, RZ, 0xc0, !PT ;  /* 0x000000011a1d7812 */ /* 0x000fe400078ec0ff */
[C---:B------:R-:W-:Y:S02]  /*27faa0*/  LOP3.LUT R11, R23.reuse, 0x7ffffffe, RZ, 0xc0, !PT ;  /* 0x7ffffffe170b7812 */ /* 0x040fe400078ec0ff */
[----:B------:R-:W-:Y:S01]  /*27fab0*/  LOP3.LUT R19, R23, 0x1, RZ, 0xc0, !PT ;  /* 0x0000000117137812 */ /* 0x000fe200078ec0ff */
[----:B------:R-:W-:Y:S01]  /*27fac0*/  UIADD3 UR4, UPT, UPT, UR4, 0xc, URZ ;  /* 0x0000000c04047890 */ /* 0x000fe2000fffe0ff */
[----:B------:R-:W-:-:S02]  /*27fad0*/  ISETP.NE.U32.AND P1, PT, R29, 0x1, PT ;  /* 0x000000011d00780c */ /* 0x000fc40003f25070 */
[----:B------:R-:W-:Y:S02]  /*27fae0*/  LOP3.LUT R26, R11, 0x80000000, R26, 0xf8, !PT ;  /* 0x800000000b1a7812 */ /* 0x000fe400078ef81a */
[----:B------:R-:W-:Y:S01]  /*27faf0*/  ISETP.NE.U32.AND P2, PT, R19, 0x1, PT ;  /* 0x000000011300780c */ /* 0x000fe20003f45070 */
[----:B------:R-:W-:Y:S01]  /*27fb00*/  UISETP.NE.AND UP0, UPT, UR4, 0x18c, UPT ;  /* 0x0000018c0400788c */ /* 0x000fe2000bf05270 */
[----:B------:R-:W-:Y:S02]  /*27fb10*/  SHF.R.U32.HI R11, RZ, 0x1, R30 ;  /* 0x00000001ff0b7819 */ /* 0x000fe4000001161e */
[----:B------:R-:W-:Y:S02]  /*27fb20*/  SEL R19, RZ, 0x9908b0df, P0 ;  /* 0x9908b0dfff137807 */ /* 0x000fe40000000000 */
[----:B------:R-:W-:Y:S02]  /*27fb30*/  SHF.R.U32.HI R42, RZ, 0x1, R42 ;  /* 0x00000001ff2a7819 */ /* 0x000fe4000001162a */
[----:B------:R-:W-:Y:S01]  /*27fb40*/  SHF.R.U32.HI R26, RZ, 0x1, R26 ;  /* 0x00000001ff1a7819 */ /* 0x000fe2000001161a */
        /* <DEDUP_REMOVED lines=35> */
.L_x_2218:
[----:B------:R-:W-:Y:S05]  /*27fd80*/  BSYNC.RECONVERGENT B2 ;  /* 0x0000000000027941 */ /* 0x000fea0003800200 */
.L_x_2217:
        /* <DEDUP_REMOVED lines=43> */
.L_x_2223:
        /* <DEDUP_REMOVED lines=60> */
[----:B------:R3:W-:Y:S03]  /*280400*/  STL [R9+0xc], R11 ;  /* 0x00000c0b09007387 */ /* 0x0007e60000100800 */
[----:B------:R-:W-:-:S02]  /*280410*/  LOP3.LUT R44, R44, R41, R43, 0x96, !PT ;  /* 0x000000292c2c7212 */ /* 0x000fc400078e962b */
[C---:B------:R-:W-:Y:S02]  /*280420*/  LOP3.LUT R41, R29.reuse, 0x1, RZ, 0xc0, !PT ;  /* 0x000000011d297812 */ /* 0x040fe400078ec0ff */
[C---:B---3--:R-:W-:Y:S02]  /*280430*/  LOP3.LUT R11, R40.reuse, 0x1, RZ, 0xc0, !PT ;  /* 0x00000001280b7812 */ /* 0x048fe400078ec0ff */
[----:B------:R-:W-:Y:S02]  /*280440*/  LOP3.LUT R48, R29, 0x7ffffffe, RZ, 0xc0, !PT ;  /* 0x7ffffffe1d307812 */ /* 0x000fe400078ec0ff */
[----:B------:R-:W-:Y:S02]  /*280450*/  LOP3.LUT R50, R40, 0x7ffffffe, RZ, 0xc0, !PT ;  /* 0x7ffffffe28327812 */ /* 0x000fe400078ec0ff */
[----:B------:R-:W-:Y:S02]  /*280460*/  ISETP.NE.U32.AND P0, PT, R41, 0x1, PT ;  /* 0x000000012900780c */ /* 0x000fe40003f05070 */
[----:B------:R-:W-:Y:S01]  /*280470*/  ISETP.NE.U32.AND P1, PT, R11, 0x1, PT ;  /* 0x000000010b00780c */ /* 0x000fe20003f25070 */
[----:B------:R2:W-:Y:S01]  /*280480*/  STL [R9+0x10], R42 ;  /* 0x0000102a09007387 */ /* 0x0005e20000100800 */
[----:B------:R-:W-:-:S02]  /*280490*/  LOP3.LUT R11, R39, 0x7ffffffe, RZ, 0xc0, !PT ;  /* 0x7ffffffe270b7812 */ /* 0x000fc400078ec0ff */
[----:B------:R-:W-:Y:S01]  /*2804a0*/  LOP3.LUT R41, R39, 0x1, RZ, 0xc0, !PT ;  /* 0x0000000127297812 */ /* 0x000fe200078ec0ff */
[----:B------:R3:W-:Y:S01]  /*2804b0*/  STL [R9+0x18], R46 ;  /* 0x0000182e09007387 */ /* 0x0007e20000100800 */
[----:B------:R-:W-:Y:S02]  /*2804c0*/  LOP3.LUT R35, R48, 0x80000000, R35, 0xf8, !PT ;  /* 0x8000000030237812 */ /* 0x000fe400078ef823 */
[----:B------:R-:W-:Y:S02]  /*2804d0*/  LOP3.LUT R29, R50, 0x80000000, R29, 0xf8, !PT ;  /* 0x80000000321d7812 */ /* 0x000fe400078ef81d */
[C---:B--2---:R-:W-:Y:S02]  /*2804e0*/  LOP3.LUT R42, R22.reuse, 0x7ffffffe, RZ, 0xc0, !PT ;  /* 0x7ffffffe162a7812 */ /* 0x044fe400078ec0ff */
[----:B------:R-:W-:Y:S02]  /*2804f0*/  LOP3.LUT R43, R22, 0x1, RZ, 0xc0, !PT ;  /* 0x00000001162b7812 */ /* 0x000fe400078ec0ff */
[----:B---3--:R-:W-:-:S02]  /*280500*/  LOP3.LUT R46, R11, 0x80000000, R40, 0xf8, !PT ;  /* 0x800000000b2e7812 */ /* 0x008fc400078ef828 */
[----:B------:R-:W-:Y:S02]  /*280510*/  ISETP.NE.U32.AND P2, PT, R41, 0x1, PT ;  /* 0x000000012900780c */ /* 0x000fe40003f45070 */
[----:B------:R-:W-:Y:S02]  /*280520*/  LOP3.LUT R39, R42, 0x80000000, R39, 0xf8, !PT ;  /* 0x800000002a277812 */ /* 0x000fe400078ef827 */
[----:B------:R-:W-:Y:S02]  /*280530*/  SHF.R.U32.HI R40, RZ, 0x1, R35 ;  /* 0x00000001ff287819 */ /* 0x000fe40000011623 */
[----:B------:R-:W-:Y:S02]  /*280540*/  SEL R11, RZ, 0x9908b0df, P0 ;  /* 0x9908b0dfff0b7807 */ /* 0x000fe40000000000 */
[----:B------:R-:W-:Y:S02]  /*280550*/  SHF.R.U32.HI R42, RZ, 0x1, R29 ;  /* 0x00000001ff2a7819 */ /* 0x000fe4000001161d */
[----:B------:R-:W-:-:S02]  /*280560*/  ISETP.NE.U32.AND P3, PT, R43, 0x1, PT ;  /* 0x000000012b00780c */ /* 0x000fc40003f65070 */
[----:B------:R-:W-:Y:S02]  /*280570*/  SEL R29, RZ, 0x9908b0df, P1 ;  /* 0x9908b0dfff1d7807 */ /* 0x000fe40000800000 */
[----:B------:R-:W-:Y:S02]  /*280580*/  SHF.R.U32.HI R46, RZ, 0x1, R46 ;  /* 0x00000001ff2e7819 */ /* 0x000fe4000001162e */
[----:B------:R-:W-:Y:S02]  /*280590*/  SEL R35, RZ, 0x9908b0df, P2 ;  /* 0x9908b0dfff237807 */ /* 0x000fe40001000000 */
[----:B------:R-:W-:Y:S02]  /*2805a0*/  LOP3.LUT R40, R40, R11, R37, 0x96, !PT ;  /* 0x0000000b28287212 */ /* 0x000fe400078e9625 */
[----:B------:R-:W-:Y:S02]  /*2805b0*/  SHF.R.U32.HI R39, RZ, 0x1, R39 ;  /* 0x00000001ff277819 */ /* 0x000fe40000011627 */
[----:B------:R-:W-:-:S02]  /*2805c0*/  SEL R41, RZ, 0x9908b0df, P3 ;  /* 0x9908b0dfff297807 */ /* 0x000fc40001800000 */
[----:B------:R-:W-:Y:S02]  /*2805d0*/  LOP3.LUT R42, R42, R29, R33, 0x96, !PT ;  /* 0x0000001d2a2a7212 */ /* 0x000fe400078e9621 */
[----:B------:R-:W-:Y:S02]  /*2805e0*/  LOP3.LUT R46, R46, R35, R31, 0x96, !PT ;  /* 0x000000232e2e7212 */ /* 0x000fe400078e961f */
[C---:B------:R-:W-:Y:S02]  /*2805f0*/  LOP3.LUT R11, R28.reuse, 0x7ffffffe, RZ, 0xc0, !PT ;  /* 0x7ffffffe1c0b7812 */ /* 0x040fe400078ec0ff */
[----:B------:R-:W-:Y:S02]  /*280600*/  LOP3.LUT R29, R28, 0x1, RZ, 0xc0, !PT ;  /* 0x000000011c1d7812 */ /* 0x000fe400078ec0ff */
[C---:B------:R-:W-:Y:S02]  /*280610*/  LOP3.LUT R31, R27.reuse, 0x7ffffffe, RZ, 0xc0, !PT ;  /* 0x7ffffffe1b1f7812 */ /* 0x040fe400078ec0ff */
[----:B------:R-:W-:-:S02]  /*280620*/  LOP3.LUT R33, R27, 0x1, RZ, 0xc0, !PT ;  /* 0x000000011b217812 */ /* 0x000fc400078ec0ff */
[----:B------:R-:W-:Y:S02]  /*280630*/  LOP3.LUT R30, R39, R41, R30, 0x96, !PT ;  /* 0x00000029271e7212 */ /* 0x000fe400078e961e */
[----:B------:R-:W-:Y:S02]  /*280640*/  LOP3.LUT R22, R11, 0x80000000, R22, 0xf8, !PT ;  /* 0x800000000b167812 */ /* 0x000fe400078ef816 */
[----:B------:R-:W-:Y:S02]  /*280650*/  ISETP.NE.U32.AND P0, PT, R29, 0x1, PT ;  /* 0x000000011d00780c */ /* 0x000fe40003f05070 */
[----:B------:R-:W-:Y:S02]  /*280660*/  LOP3.LUT R31, R31, 0x80000000, R28, 0xf8, !PT ;  /* 0x800000001f1f7812 */ /* 0x000fe400078ef81c */
[----:B------:R-:W-:Y:S02]  /*280670*/  ISETP.NE.U32.AND P1, PT, R33, 0x1, PT ;  /* 0x000000012100780c */ /* 0x000fe40003f25070 */
[----:B------:R-:W-:-:S02]  /*280680*/  LOP3.LUT R11, R13, 0x7ffffffe, RZ, 0xc0, !PT ;  /* 0x7ffffffe0d0b7812 */ /* 0x000fc400078ec0ff */
[C---:B------:R-:W-:Y:S02]  /*280690*/  LOP3.LUT R28, R26.reuse, 0x7ffffffe, RZ, 0xc0, !PT ;  /* 0x7ffffffe1a1c7812 */ /* 0x040fe400078ec0ff */
[----:B------:R-:W-:Y:S02]  /*2806a0*/  LOP3.LUT R29, R26, 0x1, RZ, 0xc0, !PT ;  /* 0x000000011a1d7812 */ /* 0x000fe400078ec0ff */
[----:B------:R-:W-:Y:S01]  /*2806b0*/  LOP3.LUT R33, R13, 0x1, RZ, 0xc0, !PT ;  /* 0x000000010d217812 */ /* 0x000fe200078ec0ff */
[----:B------:R2:W-:Y:S01]  /*2806c0*/  STL [R9+0x2c], R30 ;  /* 0x00002c1e09007387 */ /* 0x0005e20000100800 */
[----:B------:R-:W-:Y:S02]  /*2806d0*/  LOP3.LUT R11, R11, 0x80000000, R26, 0xf8, !PT ;  /* 0x800000000b0b7812 */ /* 0x000fe400078ef81a */
[----:B------:R-:W-:Y:S02]  /*2806e0*/  ISETP.NE.U32.AND P2, PT, R29, 0x1, PT ;  /* 0x000000011d00780c */ /* 0x000fe40003f45070 */
[----:B------:R-:W-:Y:S01]  /*2806f0*/  ISETP.NE.U32.AND P3, PT, R33, 0x1, PT ;  /* 0x000000012100780c */ /* 0x000fe20003f65070 */
[----:B------:R3:W-:Y:S01]  /*280700*/  STL [R9+0x24], R42 ;  /* 0x0000242a09007387 */ /* 0x0007e20000100800 */
[----:B------:R-:W-:-:S02]  /*280710*/  SHF.R.U32.HI R26, RZ, 0x1, R22 ;  /* 0x00000001ff1a7819 */ /* 0x000fc40000011616 */
[----:B--2---:R-:W-:Y:S02]  /*280720*/  LOP3.LUT R30, R28, 0x80000000, R27, 0xf8, !PT ;  /* 0x800000001c1e7812 */ /* 0x004fe400078ef81b */
[----:B------:R-:W-:Y:S02]  /*280730*/  SHF.R.U32.HI R28, RZ, 0x1, R31 ;  /* 0x00000001ff1c7819 */ /* 0x000fe4000001161f */
[----:B------:R-:W-:Y:S02]  /*280740*/  SHF.R.U32.HI R22, RZ, 0x1, R11 ;  /* 0x00000001ff167819 */ /* 0x000fe4000001160b */
[----:B------:R-:W-:Y:S02]  /*280750*/  SEL R27, RZ, 0x9908b0df, P0 ;  /* 0x9908b0dfff1b7807 */ /* 0x000fe40000000000 */
[----:B------:R-:W-:Y:S02]  /*280760*/  SEL R29, RZ, 0x9908b0df, P1 ;  /* 0x9908b0dfff1d7807 */ /* 0x000fe40000800000 */
[----:B---3--:R-:W-:-:S02]  /*280770*/  SHF.R.U32.HI R42, RZ, 0x1, R30 ;  /* 0x00000001ff2a7819 */ /* 0x008fc4000001161e */
[----:B------:R-:W-:Y:S02]  /*280780*/  SEL R31, RZ, 0x9908b0df, P2 ;  /* 0x9908b0dfff1f7807 */ /* 0x000fe40001000000 */
        /* <DEDUP_REMOVED lines=51> */
.L_x_2224:
        /* <DEDUP_REMOVED lines=45> */
[----:B------:R-:W-:-:S02]  /*280d90*/  LOP3.LUT R17, R17, 0x80000000, R22, 0xf8, !PT ;  /* 0x8000000011117812 */ /* 0x000fc400078ef816 */
[----:B------:R-:W-:Y:S02]  /*280da0*/  ISETP.NE.U32.AND P1, PT, R13, 0x1, PT ;  /* 0x000000010d00780c */ /* 0x000fe40003f25070 */
[C---:B------:R-:W-:Y:S02]  /*280db0*/  LOP3.LUT R15, R26.reuse, 0x7ffffffe, RZ, 0xc0, !PT ;  /* 0x7ffffffe1a0f7812 */ /* 0x040fe400078ec0ff */
[----:B------:R-:W-:Y:S02]  /*280dc0*/  LOP3.LUT R13, R26, 0x1, RZ, 0xc0, !PT ;  /* 0x000000011a0d7812 */ /* 0x000fe400078ec0ff */
[----:B------:R-:W-:Y:S02]  /*280dd0*/  SHF.R.U32.HI R48, RZ, 0x1, R48 ;  /* 0x00000001ff307819 */ /* 0x000fe40000011630 */
[----:B------:R-:W-:Y:S02]  /*280de0*/  SEL R22, RZ, 0x9908b0df, P0 ;  /* 0x9908b0dfff167807 */ /* 0x000fe40000000000 */
[----:B------:R-:W-:-:S02]  /*280df0*/  SHF.R.U32.HI R17, RZ, 0x1, R17 ;  /* 0x00000001ff117819 */ /* 0x000fc40000011611 */
[----:B------:R-:W-:Y:S02]  /*280e00*/  SEL R43, RZ, 0x9908b0df, P1 ;  /* 0x9908b0dfff2b7807 */ /* 0x000fe40000800000 */
[----:B------:R-:W-:Y:S02]  /*280e10*/  LOP3.LUT R15, R15, 0x80000000, R23, 0xf8, !PT ;  /* 0x800000000f0f7812 */ /* 0x000fe400078ef817 */
[----:B------:R-:W-:Y:S02]  /*280e20*/  ISETP.NE.U32.AND P0, PT, R13, 0x1, PT ;  /* 0x000000010d00780c */ /* 0x000fe40003f05070 */
[----:B------:R-:W-:Y:S02]  /*280e30*/  LOP3.LUT R22, R48, R22, R27, 0x96, !PT ;  /* 0x0000001630167212 */ /* 0x000fe400078e961b */
[----:B------:R-:W-:Y:S02]  /*280e40*/  LOP3.LUT R48, R17, R43, R28, 0x96, !PT ;  /* 0x0000002b11307212 */ /* 0x000fe400078e961c */
[----:B------:R-:W-:-:S02]  /*280e50*/  SHF.R.U32.HI R28, RZ, 0x1, R15 ;  /* 0x00000001ff1c7819 */ /* 0x000fc4000001160f */
[----:B------:R-:W-:Y:S02]  /*280e60*/  SEL R13, RZ, 0x9908b0df, P0 ;  /* 0x9908b0dfff0d7807 */ /* 0x000fe40000000000 */
[----:B------:R-:W-:Y:S02]  /*280e70*/  LOP3.LUT R15, R30, 0x1, RZ, 0xc0, !PT ;  /* 0x000000011e0f7812 */ /* 0x000fe400078ec0ff */
[----:B------:R-:W-:Y:S02]  /*280e80*/  LOP3.LUT R28, R28, R13, R29, 0x96, !PT ;  /* 0x0000000d1c1c7212 */ /* 0x000fe400078e961d */
[----:B------:R-:W-:Y:S02]  /*280e90*/  LOP3.LUT R13, R30, 0x7ffffffe, RZ, 0xc0, !PT ;  /* 0x7ffffffe1e0d7812 */ /* 0x000fe400078ec0ff */
[----:B------:R-:W-:Y:S01]  /*280ea0*/  LOP3.LUT R17, R31, 0x7ffffffe, RZ, 0xc0, !PT ;  /* 0x7ffffffe1f117812 */ /* 0x000fe200078ec0ff */
[----:B------:R2:W-:Y:S01]  /*280eb0*/  STL [R9+-0xc], R19 ;  /* 0xfffff41309007387 */ /* 0x0005e20000100800 */
[----:B------:R-:W-:-:S02]  /*280ec0*/  LOP3.LUT R13, R13, 0x80000000, R26, 0xf8, !PT ;  /* 0x800000000d0d7812 */ /* 0x000fc400078ef81a */
[----:B------:R-:W-:Y:S02]  /*280ed0*/  ISETP.NE.U32.AND P0, PT, R15, 0x1, PT ;  /* 0x000000010f00780c */ /* 0x000fe40003f05070 */
[----:B------:R-:W-:Y:S01]  /*280ee0*/  LOP3.LUT R17, R17, 0x80000000, R30, 0xf8, !PT ;  /* 0x8000000011117812 */ /* 0x000fe200078ef81e */
[----:B------:R3:W-:Y:S01]  /*280ef0*/  STL [R9+-0x8], R22 ;  /* 0xfffff81609007387 */ /* 0x0007e20000100800 */
[----:B------:R-:W-:Y:S02]  /*280f00*/  LOP3.LUT R23, R31, 0x1, RZ, 0xc0, !PT ;  /* 0x000000011f177812 */ /* 0x000fe400078ec0ff */
[C---:B------:R-:W-:Y:S02]  /*280f10*/  LOP3.LUT R30, R33.reuse, 0x7ffffffe, RZ, 0xc0, !PT ;  /* 0x7ffffffe211e7812 */ /* 0x040fe400078ec0ff */
[----:B--2---:R-:W-:Y:S02]  /*280f20*/  LOP3.LUT R19, R33, 0x1, RZ, 0xc0, !PT ;  /* 0x0000000121137812 */ /* 0x004fe400078ec0ff */
[----:B------:R-:W-:-:S02]  /*280f30*/  ISETP.NE.U32.AND P1, PT, R23, 0x1, PT ;  /* 0x000000011700780c */ /* 0x000fc40003f25070 */
[----:B---3--:R-:W-:Y:S02]  /*280f40*/  SHF.R.U32.HI R22, RZ, 0x1, R13 ;  /* 0x00000001ff167819 */ /* 0x008fe4000001160d */
[----:B------:R-:W-:Y:S02]  /*280f50*/  SEL R13, RZ, 0x9908b0df, P0 ;  /* 0x9908b0dfff0d7807 */ /* 0x000fe40000000000 */
[----:B------:R-:W-:Y:S02]  /*280f60*/  LOP3.LUT R31, R30, 0x80000000, R31, 0xf8, !PT ;  /* 0x800000001e1f7812 */ /* 0x000fe400078ef81f */
[----:B------:R-:W-:Y:S02]  /*280f70*/  ISETP.NE.U32.AND P0, PT, R19, 0x1, PT ;  /* 0x000000011300780c */ /* 0x000fe40003f05070 */
[----:B------:R-:W-:Y:S02]  /*280f80*/  LOP3.LUT R30, R22, R13, R35, 0x96, !PT ;  /* 0x0000000d161e7212 */ /* 0x000fe400078e9623 */
[----:B------:R-:W-:-:S02]  /*280f90*/  SHF.R.U32.HI R26, RZ, 0x1, R17 ;  /* 0x00000001ff1a7819 */ /* 0x000fc40000011611 */
[----:B------:R-:W-:Y:S02]  /*280fa0*/  SEL R15, RZ, 0x9908b0df, P1 ;  /* 0x9908b0dfff0f7807 */ /* 0x000fe40000800000 */
[----:B------:R-:W-:Y:S02]  /*280fb0*/  SHF.R.U32.HI R22, RZ, 0x1, R31 ;  /* 0x00000001ff167819 */ /* 0x000fe4000001161f */
[----:B------:R-:W-:Y:S01]  /*280fc0*/  SEL R13, RZ, 0x9908b0df, P0 ;  /* 0x9908b0dfff0d7807 */ /* 0x000fe20000000000 */
[----:B------:R2:W-:Y:S01]  /*280fd0*/  STL [R9+-0x4], R48 ;  /* 0xfffffc3009007387 */ /* 0x0005e20000100800 */
[----:B------:R-:W-:Y:S02]  /*280fe0*/  LOP3.LUT R17, R41, 0x1, RZ, 0xc0, !PT ;  /* 0x0000000129117812 */ /* 0x000fe400078ec0ff */
[----:B------:R-:W-:Y:S02]  /*280ff0*/  LOP3.LUT R22, R22, R13, R39, 0x96, !PT ;  /* 0x0000000d16167212 */ /* 0x000fe400078e9627 */
[----:B------:R-:W-:-:S02]  /*281000*/  LOP3.LUT R13, R40, 0x1, RZ, 0xc0, !PT ;  /* 0x00000001280d7812 */ /* 0x000fc400078ec0ff */
[----:B--2---:R-:W-:Y:S02]  /*281010*/  LOP3.LUT R48, R26, R15, R37, 0x96, !PT ;  /* 0x0000000f1a307212 */ /* 0x004fe400078e9625 */
[----:B------:R-:W-:Y:S01]  /*281020*/  LOP3.LUT R15, R41, 0x7ffffffe, RZ, 0xc0, !PT ;  /* 0x7ffffffe290f7812 */ /* 0x000fe200078ec0ff */
[----:B------:R2:W-:Y:S01]  /*281030*/  STL [R9], R28 ;  /* 0x0000001c09007387 */ /* 0x0005e20000100800 */
[----:B------:R-:W-:Y:S02]  /*281040*/  LOP3.LUT R26, R40, 0x7ffffffe, RZ, 0xc0, !PT ;  /* 0x7ffffffe281a7812 */ /* 0x000fe400078ec0ff */
[----:B------:R-:W-:Y:S02]  /*281050*/  ISETP.NE.U32.AND P0, PT, R13, 0x1, PT ;  /* 0x000000010d00780c */ /* 0x000fe40003f05070 */
[----:B------:R-:W-:Y:S02]  /*281060*/  LOP3.LUT R40, R15, 0x80000000, R40, 0xf8, !PT ;  /* 0x800000000f287812 */ /* 0x000fe400078ef828 */
[----:B------:R-:W-:-:S02]  /*281070*/  ISETP.NE.U32.AND P1, PT, R17, 0x1, PT ;  /* 0x000000011100780c */ /* 0x000fc40003f25070 */
[C---:B------:R-:W-:Y:S02]  /*281080*/  LOP3.LUT R15, R42.reuse, 0x1, RZ, 0xc0, !PT ;  /* 0x000000012a0f7812 */ /* 0x040fe400078ec0ff */
[----:B--2---:R-:W-:Y:S01]  /*281090*/  LOP3.LUT R28, R42, 0x7ffffffe, RZ, 0xc0, !PT ;  /* 0x7ffffffe2a1c7812 */ /* 0x004fe200078ec0ff */
[----:B------:R-:W-:Y:S01]  /*2810a0*/  UIADD3 UR4, UPT, UPT, UR4, 0xc, URZ ;  /* 0x0000000c04047890 */ /* 0x000fe2000fffe0ff */
[----:B------:R-:W-:Y:S02]  /*2810b0*/  LOP3.LUT R26, R26, 0x80000000, R33, 0xf8, !PT ;  /* 0x800000001a1a7812 */ /* 0x000fe400078ef821 */
[----:B------:R-:W-:Y:S02]  /*2810c0*/  LOP3.LUT R28, R28, 0x80000000, R41, 0xf8, !PT ;  /* 0x800000001c1c7812 */ /* 0x000fe400078ef829 */
[----:B------:R-:W-:Y:S01]  /*2810d0*/  ISETP.NE.U32.AND P2, PT, R15, 0x1, PT ;  /* 0x000000010f00780c */ /* 0x000fe20003f45070 */
[----:B------:R-:W-:Y:S01]  /*2810e0*/  UISETP.NE.AND UP0, UPT, UR4, 0x18c, UPT ;  /* 0x0000018c0400788c */ /* 0x000fe2000bf05270 */
[----:B------:R-:W-:-:S02]  /*2810f0*/  SEL R15, RZ, 0x9908b0df, P0 ;  /* 0x9908b0dfff0f7807 */ /* 0x000fc40000000000 */
[----:B------:R-:W-:Y:S02]  /*281100*/  SHF.R.U32.HI R40, RZ, 0x1, R40 ;  /* 0x00000001ff287819 */ /* 0x000fe40000011628 */
[----:B------:R-:W-:Y:S02]  /*281110*/  SHF.R.U32.HI R19, RZ, 0x1, R28 ;  /* 0x00000001ff137819 */ /* 0x000fe4000001161c */
[----:B------:R-:W-:-:S04]  /*281120*/  SEL R23, RZ, 0x9908b0df, P2 ;  /* 0x9908b0dfff177807 */ /* 0x000fc80001000000 */
[----:B------:R-:W-:Y:S01]  /*281130*/  LOP3.LUT R46, R19, R23, R46, 0x96, !PT ;  /* 0x00000017132e7212 */ /* 0x000fe200078e962e */
        /* <DEDUP_REMOVED lines=33> */
.L_x_2222:
[----:B------:R-:W-:Y:S05]  /*281350*/  BSYNC.RECONVERGENT B2 ;  /* 0x0000000000027941 */ /* 0x000fea0003800200 */
.L_x_2221:
        /* <DEDUP_REMOVED lines=43> */
.L_x_2227:
        /* <DEDUP_REMOVED lines=60> */
[----:B------:R3:W-:Y:S01]  /*2819d0*/  STL [R11+0xc], R13 ;  /* 0x00000c0d0b007387 */ /* 0x0007e20000100800 */
[----:B------:R-:W-:Y:S02]  /*2819e0*/  LOP3.LUT R49, R41, 0x7ffffffe, RZ, 0xc0, !PT ;  /* 0x7ffffffe29317812 */ /* 0x000fe400078ec0ff */
[----:B------:R-:W-:Y:S02]  /*2819f0*/  LOP3.LUT R44, R45, R42, R44, 0x96, !PT ;  /* 0x0000002a2d2c7212 */ /* 0x000fe400078e962c */
[C---:B------:R-:W-:Y:S02]  /*281a00*/  LOP3.LUT R42, R30.reuse, 0x7ffffffe, RZ, 0xc0, !PT ;  /* 0x7ffffffe1e2a7812 */ /* 0x040fe400078ec0ff */
[----:B------:R-:W-:-:S02]  /*281a10*/  LOP3.LUT R45, R30, 0x1, RZ, 0xc0, !PT ;  /* 0x000000011e2d7812 */ /* 0x000fc400078ec0ff */
[----:B---3--:R-:W-:Y:S02]  /*281a20*/  LOP3.LUT R13, R41, 0x1, RZ, 0xc0, !PT ;  /* 0x00000001290d7812 */ /* 0x008fe400078ec0ff */
[----:B------:R-:W-:Y:S02]  /*281a30*/  LOP3.LUT R37, R42, 0x80000000, R37, 0xf8, !PT ;  /* 0x800000002a257812 */ /* 0x000fe400078ef825 */
[----:B------:R-:W-:Y:S02]  /*281a40*/  LOP3.LUT R42, R49, 0x80000000, R30, 0xf8, !PT ;  /* 0x80000000312a7812 */ /* 0x000fe400078ef81e */
[----:B------:R-:W-:Y:S02]  /*281a50*/  ISETP.NE.U32.AND P1, PT, R13, 0x1, PT ;  /* 0x000000010d00780c */ /* 0x000fe40003f25070 */
[----:B------:R-:W-:Y:S02]  /*281a60*/  LOP3.LUT R30, R40, 0x7ffffffe, RZ, 0xc0, !PT ;  /* 0x7ffffffe281e7812 */ /* 0x000fe400078ec0ff */
[----:B------:R-:W-:Y:S01]  /*281a70*/  LOP3.LUT R13, R23, 0x7ffffffe, RZ, 0xc0, !PT ;  /* 0x7ffffffe170d7812 */ /* 0x000fe200078ec0ff */
[----:B------:R3:W-:Y:S01]  /*281a80*/  STL [R11+0x10], R43 ;  /* 0x0000102b0b007387 */ /* 0x0007e20000100800 */
[----:B------:R-:W-:-:S02]  /*281a90*/  ISETP.NE.U32.AND P0, PT, R45, 0x1, PT ;  /* 0x000000012d00780c */ /* 0x000fc40003f05070 */
[----:B------:R-:W-:Y:S01]  /*281aa0*/  LOP3.LUT R45, R40, 0x1, RZ, 0xc0, !PT ;  /* 0x00000001282d7812 */ /* 0x000fe200078ec0ff */
[----:B------:R4:W-:Y:S01]  /*281ab0*/  STL [R11+0x18], R46 ;  /* 0x0000182e0b007387 */ /* 0x0009e20000100800 */
[----:B------:R-:W-:Y:S02]  /*281ac0*/  LOP3.LUT R40, R13, 0x80000000, R40, 0xf8, !PT ;  /* 0x800000000d287812 */ /* 0x000fe400078ef828 */
[----:B------:R-:W-:Y:S02]  /*281ad0*/  SEL R13, RZ, 0x9908b0df, P0 ;  /* 0x9908b0dfff0d7807 */ /* 0x000fe40000000000 */
[----:B---3--:R-:W-:Y:S02]  /*281ae0*/  LOP3.LUT R43, R23, 0x1, RZ, 0xc0, !PT ;  /* 0x00000001172b7812 */ /* 0x008fe400078ec0ff */
[----:B----4-:R-:W-:Y:S02]  /*281af0*/  LOP3.LUT R46, R30, 0x80000000, R41, 0xf8, !PT ;  /* 0x800000001e2e7812 */ /* 0x010fe400078ef829 */
[----:B------:R-:W-:-:S02]  /*281b00*/  SHF.R.U32.HI R30, RZ, 0x1, R37 ;  /* 0x00000001ff1e7819 */ /* 0x000fc40000011625 */
[----:B------:R-:W-:Y:S02]  /*281b10*/  ISETP.NE.U32.AND P3, PT, R43, 0x1, PT ;  /* 0x000000012b00780c */ /* 0x000fe40003f65070 */
[----:B------:R-:W-:Y:S02]  /*281b20*/  LOP3.LUT R30, R30, R13, R39, 0x96, !PT ;  /* 0x0000000d1e1e7212 */ /* 0x000fe400078e9627 */
[C---:B------:R-:W-:Y:S02]  /*281b30*/  LOP3.LUT R13, R29.reuse, 0x1, RZ, 0xc0, !PT ;  /* 0x000000011d0d7812 */ /* 0x040fe400078ec0ff */
[----:B------:R-:W-:Y:S02]  /*281b40*/  SHF.R.U32.HI R40, RZ, 0x1, R40 ;  /* 0x00000001ff287819 */ /* 0x000fe40000011628 */
[----:B------:R-:W-:Y:S02]  /*281b50*/  SEL R43, RZ, 0x9908b0df, P3 ;  /* 0x9908b0dfff2b7807 */ /* 0x000fe40001800000 */
[----:B------:R-:W-:-:S02]  /*281b60*/  LOP3.LUT R48, R29, 0x7ffffffe, RZ, 0xc0, !PT ;  /* 0x7ffffffe1d307812 */ /* 0x000fc400078ec0ff */
[----:B--2---:R-:W-:Y:S02]  /*281b70*/  LOP3.LUT R50, R28, 0x7ffffffe, RZ, 0xc0, !PT ;  /* 0x7ffffffe1c327812 */ /* 0x004fe400078ec0ff */
[----:B------:R-:W-:Y:S02]  /*281b80*/  SHF.R.U32.HI R42, RZ, 0x1, R42 ;  /* 0x00000001ff2a7819 */ /* 0x000fe4000001162a */
[----:B------:R-:W-:Y:S01]  /*281b90*/  SEL R37, RZ, 0x9908b0df, P1 ;  /* 0x9908b0dfff257807 */ /* 0x000fe20000800000 */
[----:B------:R2:W-:Y:S01]  /*281ba0*/  STL [R11+0x20], R30 ;  /* 0x0000201e0b007387 */ /* 0x0005e20000100800 */
[----:B------:R-:W-:Y:S02]  /*281bb0*/  ISETP.NE.U32.AND P0, PT, R13, 0x1, PT ;  /* 0x000000010d00780c */ /* 0x000fe40003f05070 */
[----:B------:R-:W-:Y:S02]  /*281bc0*/  ISETP.NE.U32.AND P2, PT, R45, 0x1, PT ;  /* 0x000000012d00780c */ /* 0x000fe40003f45070 */
[----:B------:R-:W-:-:S02]  /*281bd0*/  LOP3.LUT R40, R40, R43, R31, 0x96, !PT ;  /* 0x0000002b28287212 */ /* 0x000fc400078e961f */
[----:B------:R-:W-:Y:S02]  /*281be0*/  LOP3.LUT R48, R48, 0x80000000, R23, 0xf8, !PT ;  /* 0x8000000030307812 */ /* 0x000fe400078ef817 */
[----:B------:R-:W-:Y:S02]  /*281bf0*/  LOP3.LUT R50, R50, 0x80000000, R29, 0xf8, !PT ;  /* 0x8000000032327812 */ /* 0x000fe400078ef81d */
[C---:B------:R-:W-:Y:S02]  /*281c00*/  LOP3.LUT R13, R27.reuse, 0x7ffffffe, RZ, 0xc0, !PT ;  /* 0x7ffffffe1b0d7812 */ /* 0x040fe400078ec0ff */
[----:B------:R-:W-:Y:S02]  /*281c10*/  LOP3.LUT R31, R28, 0x1, RZ, 0xc0, !PT ;  /* 0x000000011c1f7812 */ /* 0x000fe400078ec0ff */
[----:B------:R-:W-:Y:S02]  /*281c20*/  LOP3.LUT R23, R27, 0x1, RZ, 0xc0, !PT ;  /* 0x000000011b177812 */ /* 0x000fe400078ec0ff */
[----:B--2---:R-:W-:-:S02]  /*281c30*/  LOP3.LUT R30, R15, 0x7ffffffe, RZ, 0xc0, !PT ;  /* 0x7ffffffe0f1e7812 */ /* 0x004fc400078ec0ff */
[----:B------:R-:W-:Y:S02]  /*281c40*/  LOP3.LUT R29, R15, 0x1, RZ, 0xc0, !PT ;  /* 0x000000010f1d7812 */ /* 0x000fe400078ec0ff */
[----:B------:R-:W-:Y:S02]  /*281c50*/  LOP3.LUT R42, R42, R37, R35, 0x96, !PT ;  /* 0x000000252a2a7212 */ /* 0x000fe400078e9623 */
[----:B------:R-:W-:Y:S02]  /*281c60*/  SEL R41, RZ, 0x9908b0df, P2 ;  /* 0x9908b0dfff297807 */ /* 0x000fe40001000000 */
[----:B------:R-:W-:Y:S02]  /*281c70*/  LOP3.LUT R13, R13, 0x80000000, R28, 0xf8, !PT ;  /* 0x800000000d0d7812 */ /* 0x000fe400078ef81c */
[----:B------:R-:W-:Y:S02]  /*281c80*/  ISETP.NE.U32.AND P1, PT, R31, 0x1, PT ;  /* 0x000000011f00780c */ /* 0x000fe40003f25070 */
[----:B------:R-:W-:-:S02]  /*281c90*/  ISETP.NE.U32.AND P2, PT, R23, 0x1, PT ;  /* 0x000000011700780c */ /* 0x000fc40003f45070 */
[----:B------:R-:W-:Y:S02]  /*281ca0*/  LOP3.LUT R30, R30, 0x80000000, R27, 0xf8, !PT ;  /* 0x800000001e1e7812 */ /* 0x000fe400078ef81b */
[----:B------:R-:W-:Y:S01]  /*281cb0*/  ISETP.NE.U32.AND P3, PT, R29, 0x1, PT ;  /* 0x000000011d00780c */ /* 0x000fe20003f65070 */
[----:B------:R2:W-:Y:S01]  /*281cc0*/  STL [R11+0x24], R42 ;  /* 0x0000242a0b007387 */ /* 0x0005e20000100800 */
[----:B------:R-:W-:Y:S02]  /*281cd0*/  SHF.R.U32.HI R27, RZ, 0x1, R48 ;  /* 0x00000001ff1b7819 */ /* 0x000fe40000011630 */
[----:B------:R-:W-:Y:S02]  /*281ce0*/  SEL R28, RZ, 0x9908b0df, P0 ;  /* 0x9908b0dfff1c7807 */ /* 0x000fe40000000000 */
[----:B------:R-:W-:Y:S02]  /*281cf0*/  SHF.R.U32.HI R46, RZ, 0x1, R46 ;  /* 0x00000001ff2e7819 */ /* 0x000fe4000001162e */
[----:B------:R-:W-:-:S02]  /*281d00*/  SHF.R.U32.HI R50, RZ, 0x1, R50 ;  /* 0x00000001ff327819 */ /* 0x000fc40000011632 */
[----:B------:R-:W-:Y:S02]  /*281d10*/  SEL R29, RZ, 0x9908b0df, P1 ;  /* 0x9908b0dfff1d7807 */ /* 0x000fe40000800000 */
[----:B--2---:R-:W-:Y:S02]  /*281d20*/  SHF.R.U32.HI R42, RZ, 0x1, R13 ;  /* 0x00000001ff2a7819 */ /* 0x004fe4000001160d */
        /* <DEDUP_REMOVED lines=8> */
[----:B--2---:R-:W-:Y:S02]  /*281db0*/  LOP3.LUT R40, R27, R28, R26, 0x96, !PT ;  /* 0x0000001c1b287212 */ /* 0x004fe400078e961a */
        /* <DEDUP_REMOVED lines=44> */
.L_x_2228:
        /* <DEDUP_REMOVED lines=141> */
.L_x_2226:
[----:B------:R-:W-:Y:S05]  /*282950*/  BSYNC.RECONVERGENT B2 ;  /* 0x0000000000027941 */ /* 0x000fea0003800200 */
.L_x_2225:
        /* <DEDUP_REMOVED lines=35> */
.L_x_2234:
        /* <DEDUP_REMOVED lines=13> */
[C---:B---3--:R-:W-:Y:S02]  /*282c60*/  LOP3.LUT R7, R9.reuse, 0x7ffffffe, RZ, 0xc0, !PT ;  /* 0x7ffffffe09077812 */ /* 0x048fe400078ec0ff */
[C---:B----4-:R-:W-:Y:S02]  /*282c70*/  LOP3.LUT R26, R0.reuse, 0x7ffffffe, RZ, 0xc0, !PT ;  /* 0x7ffffffe001a7812 */ /* 0x050fe400078ec0ff */
        /* <DEDUP_REMOVED lines=21> */
.L_x_2232:
        /* <DEDUP_REMOVED lines=69> */
[----:B------:R-:W-:Y:S02]  /*283220*/  LOP3.LUT R0, R0, R7, R29, 0x96, !PT ;  /* 0x0000000700007212 */ /* 0x000fe400078e961d */
        /* <DEDUP_REMOVED lines=39> */
[----:B------:R-:W-:Y:S02]  /*2834a0*/  SHF.R.U32.HI R26, RZ, 0x1, R26 ;  /* 0x00000001ff1a7819 */ /* 0x000fe4000001161a */
[----:B-----5:R-:W-:Y:S02]  /*2834b0*/  SEL R5, RZ, 0x9908b0df, P1 ;  /* 0x9908b0dfff057807 */ /* 0x020fe40000800000 */
        /* <DEDUP_REMOVED lines=61> */
.L_x_2233:
        /* <DEDUP_REMOVED lines=98> */
[----:B------:R-:W-:Y:S02]  /*283eb0*/  ISETP.NE.U32.AND P1, PT, R28, 0x1, PT ;  /* 0x000000011c00780c */ /* 0x000fe40003f25070 */
[----:B------:R-:W-:Y:S02]  /*283ec0*/  LOP3.LUT R19, R19, 0x80000000, R26, 0xf8, !PT ;  /* 0x8000000013137812 */ /* 0x000fe400078ef81a */
[----:B------:R-:W-:-:S02]  /*283ed0*/  LOP3.LUT R22, R22, 0x80000000, R17, 0xf8, !PT ;  /* 0x8000000016167812 */ /* 0x000fc400078ef811 */
[----:B------:R-:W-:Y:S02]  /*283ee0*/  ISETP.NE.U32.AND P2, PT, R30, 0x1, PT ;  /* 0x000000011e00780c */ /* 0x000fe40003f45070 */
[----:B----4-:R-:W-:Y:S02]  /*283ef0*/  LOP3.LUT R26, R31, 0x7ffffffe, RZ, 0xc0, !PT ;  /* 0x7ffffffe1f1a7812 */ /* 0x010fe400078ec0ff */
[----:B------:R-:W-:Y:S02]  /*283f00*/  LOP3.LUT R28, R5, 0x7ffffffe, RZ, 0xc0, !PT ;  /* 0x7ffffffe051c7812 */ /* 0x000fe400078ec0ff */
[----:B------:R-:W-:Y:S02]  /*283f10*/  LOP3.LUT R17, R31, 0x1, RZ, 0xc0, !PT ;  /* 0x000000011f117812 */ /* 0x000fe400078ec0ff */
[----:B------:R-:W-:Y:S02]  /*283f20*/  LOP3.LUT R30, R5, 0x1, RZ, 0xc0, !PT ;  /* 0x00000001051e7812 */ /* 0x000fe400078ec0ff */
[----:B------:R-:W-:-:S02]  /*283f30*/  LOP3.LUT R29, R26, 0x80000000, R29, 0xf8, !PT ;  /* 0x800000001a1d7812 */ /* 0x000fc400078ef81d */
[----:B------:R-:W-:Y:S02]  /*283f40*/  LOP3.LUT R31, R28, 0x80000000, R31, 0xf8, !PT ;  /* 0x800000001c1f7812 */ /* 0x000fe400078ef81f */
[----:B------:R-:W-:Y:S02]  /*283f50*/  ISETP.NE.U32.AND P3, PT, R17, 0x1, PT ;  /* 0x000000011100780c */ /* 0x000fe40003f65070 */
[----:B------:R-:W-:Y:S02]  /*283f60*/  ISETP.NE.U32.AND P4, PT, R30, 0x1, PT ;  /* 0x000000011e00780c */ /* 0x000fe40003f85070 */
[----:B------:R-:W-:Y:S02]  /*283f70*/  SHF.R.U32.HI R26, RZ, 0x1, R19 ;  /* 0x00000001ff1a7819 */ /* 0x000fe40000011613 */
[----:B------:R-:W-:Y:S02]  /*283f80*/  SHF.R.U32.HI R28, RZ, 0x1, R29 ;  /* 0x00000001ff1c7819 */ /* 0x000fe4000001161d */
[----:B------:R-:W-:-:S02]  /*283f90*/  SHF.R.U32.HI R30, RZ, 0x1, R31 ;  /* 0x00000001ff1e7819 */ /* 0x000fc4000001161f */
[----:B------:R-:W-:Y:S02]  /*283fa0*/  SHF.R.U32.HI R22, RZ, 0x1, R22 ;  /* 0x00000001ff167819 */ /* 0x000fe40000011616 */
[----:B------:R-:W-:Y:S02]  /*283fb0*/  SEL R17, RZ, 0x9908b0df, P1 ;  /* 0x9908b0dfff117807 */ /* 0x000fe40000800000 */
        /* <DEDUP_REMOVED lines=25> */
[----:B0-----:R2:W-:Y:S02]  /*284150*/  STL [R1+0x9bc], R0 ;  /* 0x0009bc0001007387 */ /* 0x0015e40000100800 */
.L_x_2231:
[----:B------:R-:W-:Y:S05]  /*284160*/  BSYNC.RECONVERGENT B2 ;  /* 0x0000000000027941 */ /* 0x000fea0003800200 */
.L_x_2230:
        /* <DEDUP_REMOVED lines=20> */
.L_x_2229:
[----:B------:R-:W-:-:S05]  /*2842b0*/  VIADD R15, R25, 0xfffffffa ;  /* 0xfffffffa190f7836 */ /* 0x000fca0000000000 */
[----:B------:R-:W-:-:S13]  /*2842c0*/  ISETP.GE.AND P1, PT, R15, 0x1, PT ;  /* 0x000000010f00780c */ /* 0x000fda0003f26270 */
[----:B------:R-:W-:Y:S05]  /*2842d0*/  @!P1 BRA `(.L_x_2235) ;  /* 0x0000001400789947 */ /* 0x000fea0003800000 */
[----:B------:R-:W-:-:S07]  /*2842e0*/  IMAD.MOV.U32 R7, RZ, RZ, RZ ;  /* 0x000000ffff077224 */ /* 0x000fce00078e00ff */
.L_x_2240:
        /* <DEDUP_REMOVED lines=37> */
.L_x_2238:
        /* <DEDUP_REMOVED lines=58> */
[----:B------:R-:W-:Y:S02]  /*2848e0*/  SEL R40, RZ, 0x9908b0df, P2 ;  /* 0x9908b0dfff287807 */ /* 0x000fe40001000000 */
[----:B------:R-:W-:Y:S02]  /*2848f0*/  SHF.R.U32.HI R48, RZ, 0x1, R48 ;  /* 0x00000001ff307819 */ /* 0x000fe40000011630 */
[----:B------:R-:W-:Y:S02]  /*284900*/  LOP3.LUT R41, R41, R40, R42, 0x96, !PT ;  /* 0x0000002829297212 */ /* 0x000fe400078e962a */
[C---:B--2---:R-:W-:Y:S02]  /*284910*/  LOP3.LUT R42, R28.reuse, 0x1, RZ, 0xc0, !PT ;  /* 0x000000011c2a7812 */ /* 0x044fe400078ec0ff */
[----:B------:R-:W-:Y:S02]  /*284920*/  LOP3.LUT R43, R39, 0x7ffffffe, RZ, 0xc0, !PT ;  /* 0x7ffffffe272b7812 */ /* 0x000fe400078ec0ff */
[----:B------:R-:W-:-:S02]  /*284930*/  LOP3.LUT R40, R28, 0x7ffffffe, RZ, 0xc0, !PT ;  /* 0x7ffffffe1c287812 */ /* 0x000fc400078ec0ff */
[----:B------:R-:W-:Y:S02]  /*284940*/  LOP3.LUT R45, R48, R45, R44, 0x96, !PT ;  /* 0x0000002d302d7212 */ /* 0x000fe400078e962c */
[----:B------:R-:W-:Y:S02]  /*284950*/  ISETP.NE.U32.AND P2, PT, R42, 0x1, PT ;  /* 0x000000012a00780c */ /* 0x000fe40003f45070 */
[----:B------:R-:W-:Y:S01]  /*284960*/  LOP3.LUT R28, R43, 0x80000000, R28, 0xf8, !PT ;  /* 0x800000002b1c7812 */ /* 0x000fe200078ef81c */
[----:B------:R2:W-:Y:S01]  /*284970*/  STL [R0+0x10], R5 ;  /* 0x0000100500007387 */ /* 0x0005e20000100800 */
[----:B------:R-:W-:Y:S02]  /*284980*/  LOP3.LUT R44, R39, 0x1, RZ, 0xc0, !PT ;  /* 0x00000001272c7812 */ /* 0x000fe400078ec0ff */
[C---:B------:R-:W-:Y:S02]  /*284990*/  LOP3.LUT R42, R19.reuse, 0x7ffffffe, RZ, 0xc0, !PT ;  /* 0x7ffffffe132a7812 */ /* 0x040fe400078ec0ff */
[----:B------:R-:W-:-:S02]  /*2849a0*/  LOP3.LUT R43, R19, 0x1, RZ, 0xc0, !PT ;  /* 0x00000001132b7812 */ /* 0x000fc400078ec0ff */
[----:B------:R-:W-:Y:S02]  /*2849b0*/  LOP3.LUT R33, R40, 0x80000000, R33, 0xf8, !PT ;  /* 0x8000000028217812 */ /* 0x000fe400078ef821 */
[C---:B------:R-:W-:Y:S02]  /*2849c0*/  LOP3.LUT R40, R37.reuse, 0x7ffffffe, RZ, 0xc0, !PT ;  /* 0x7ffffffe25287812 */ /* 0x040fe400078ec0ff */
[----:B--2---:R-:W-:Y:S02]  /*2849d0*/  LOP3.LUT R5, R37, 0x1, RZ, 0xc0, !PT ;  /* 0x0000000125057812 */ /* 0x004fe400078ec0ff */
        /* <DEDUP_REMOVED lines=11> */
[----:B------:R-:W-:Y:S02]  /*284a90*/  LOP3.LUT R5, R40, R5, R35, 0x96, !PT ;  /* 0x0000000528057212 */ /* 0x000fe400078e9623 */
[----:B------:R-:W-:Y:S02]  /*284aa0*/  SHF.R.U32.HI R39, RZ, 0x1, R39 ;  /* 0x00000001ff277819 */ /* 0x000fe40000011627 */
[----:B------:R-:W-:Y:S02]  /*284ab0*/  SEL R37, RZ, 0x9908b0df, P4 ;  /* 0x9908b0dfff257807 */ /* 0x000fe40002000000 */
[----:B------:R-:W-:-:S02]  /*284ac0*/  LOP3.LUT R31, R28, R33, R31, 0x96, !PT ;  /* 0x000000211c1f7212 */ /* 0x000fc400078e961f */
[----:B------:R-:W-:Y:S02]  /*284ad0*/  LOP3.LUT R29, R42, R43, R29, 0x96, !PT ;  /* 0x0000002b2a1d7212 */ /* 0x000fe400078e961d */
[----:B------:R-:W-:Y:S02]  /*284ae0*/  LOP3.LUT R28, R27, 0x7ffffffe, RZ, 0xc0, !PT ;  /* 0x7ffffffe1b1c7812 */ /* 0x000fe400078ec0ff */
[----:B------:R-:W-:Y:S01]  /*284af0*/  LOP3.LUT R40, R26, 0x7ffffffe, RZ, 0xc0, !PT ;  /* 0x7ffffffe1a287812 */ /* 0x000fe200078ec0ff */
[----:B------:R2:W-:Y:S01]  /*284b00*/  STL [R0+0x20], R5 ;  /* 0x0000200500007387 */ /* 0x0005e20000100800 */
[----:B------:R-:W-:Y:S02]  /*284b10*/  LOP3.LUT R37, R39, R37, R30, 0x96, !PT ;  /* 0x0000002527257212 */ /* 0x000fe400078e961e */
[----:B------:R-:W-:Y:S01]  /*284b20*/  LOP3.LUT R30, R27, 0x1, RZ, 0xc0, !PT ;  /* 0x000000011b1e7812 */ /* 0x000fe200078ec0ff */
[----:B------:R3:W-:Y:S01]  /*284b30*/  STL [R0+0x2c], R29 ;  /* 0x00002c1d00007387 */ /* 0x0007e20000100800 */
[----:B------:R-:W-:-:S02]  /*284b40*/  LOP3.LUT R19, R28, 0x80000000, R19, 0xf8, !PT ;  /* 0x800000001c137812 */ /* 0x000fc400078ef813 */
[----:B------:R-:W-:Y:S02]  /*284b50*/  LOP3.LUT R40, R40, 0x80000000, R27, 0xf8, !PT ;  /* 0x8000000028287812 */ /* 0x000fe400078ef81b */
[----:B------:R-:W-:Y:S02]  /*284b60*/  LOP3.LUT R33, R26, 0x1, RZ, 0xc0, !PT ;  /* 0x000000011a217812 */ /* 0x000fe400078ec0ff */
[C---:B--2---:R-:W-:Y:S02]  /*284b70*/  LOP3.LUT R5, R23.reuse, 0x7ffffffe, RZ, 0xc0, !PT ;  /* 0x7ffffffe17057812 */ /* 0x044fe400078ec0ff */
[----:B------:R-:W-:Y:S02]  /*284b80*/  LOP3.LUT R27, R23, 0x1, RZ, 0xc0, !PT ;  /* 0x00000001171b7812 */ /* 0x000fe400078ec0ff */
[C---:B------:R-:W-:Y:S02]  /*284b90*/  LOP3.LUT R28, R9.reuse, 0x7ffffffe, RZ, 0xc0, !PT ;  /* 0x7ffffffe091c7812 */ /* 0x040fe400078ec0ff */
[----:B---3--:R-:W-:-:S02]  /*284ba0*/  LOP3.LUT R29, R9, 0x1, RZ, 0xc0, !PT ;  /* 0x00000001091d7812 */ /* 0x008fc400078ec0ff */
[----:B------:R-:W-:Y:S02]  /*284bb0*/  LOP3.LUT R5, R5, 0x80000000, R26, 0xf8, !PT ;  /* 0x8000000005057812 */ /* 0x000fe400078ef81a */
[----:B------:R-:W-:Y:S02]  /*284bc0*/  ISETP.NE.U32.AND P2, PT, R30, 0x1, PT ;  /* 0x000000011e00780c */ /* 0x000fe40003f45070 */
[----:B------:R-:W-:Y:S02]  /*284bd0*/  ISETP.NE.U32.AND P3, PT, R33, 0x1, PT ;  /* 0x000000012100780c */ /* 0x000fe40003f65070 */
[----:B------:R-:W-:Y:S02]  /*284be0*/  ISETP.NE.U32.AND P4, PT, R27, 0x1, PT ;  /* 0x000000011b00780c */ /* 0x000fe40003f85070 */
[----:B------:R-:W-:Y:S02]  /*284bf0*/  LOP3.LUT R28, R28, 0x80000000, R23, 0xf8, !PT ;  /* 0x800000001c1c7812 */ /* 0x000fe400078ef817 */
[----:B------:R-:W-:-:S02]  /*284c00*/  ISETP.NE.U32.AND P5, PT, R29, 0x1, PT ;  /* 0x000000011d00780c */ /* 0x000fc40003fa5070 */
[----:B------:R-:W-:Y:S02]  /*284c10*/  SHF.R.U32.HI R30, RZ, 0x1, R5 ;  /* 0x00000001ff1e7819 */ /* 0x000fe40000011605 */
[----:B------:R-:W-:Y:S02]  /*284c20*/  SHF.R.U32.HI R19, RZ, 0x1, R19 ;  /* 0x00000001ff137819 */ /* 0x000fe40000011613 */
[----:B------:R-:W-:Y:S02]  /*284c30*/  SEL R23, RZ, 0x9908b0df, P2 ;  /* 0x9908b0dfff177807 */ /* 0x000fe40001000000 */
[----:B------:R-:W-:Y:S02]  /*284c40*/  SHF.R.U32.HI R40, RZ, 0x1, R40 ;  /* 0x00000001ff287819 */ /* 0x000fe40000011628 */
[----:B------:R-:W-:Y:S02]  /*284c50*/  SEL R26, RZ, 0x9908b0df, P3 ;  /* 0x9908b0dfff1a7807 */ /* 0x000fe40001800000 */
        /* <DEDUP_REMOVED lines=53> */
.L_x_2239:
        /* <DEDUP_REMOVED lines=141> */
.L_x_2237:
[----:B------:R-:W-:Y:S05]  /*285880*/  BSYNC.RECONVERGENT B2 ;  /* 0x0000000000027941 */ /* 0x000fea0003800200 */
.L_x_2236:
[----:B------:R-:W-:-:S05]  /*285890*/  VIADD R22, R22, 0x1 ;  /* 0x0000000116167836 */ /* 0x000fca0000000000 */
[----:B------:R3:W-:Y:S01]  /*2858a0*/  STL [R1+0x9c0], R22 ;  /* 0x0009c01601007387 */ /* 0x0007e20000100800 */
[----:B------:R-:W-:Y:S05]  /*2858b0*/  @P1 BRA `(.L_x_2240) ;  /* 0xffffffe8008c1947 */ /* 0x000fea000383ffff */
.L_x_2235:
        /* <DEDUP_REMOVED lines=35> */
.L_x_2243:
        /* <DEDUP_REMOVED lines=168> */
.L_x_2244:
        /* <DEDUP_REMOVED lines=45> */
[C---:B------:R-:W-:Y:S02]  /*286840*/  LOP3.LUT R46, R22.reuse, 0x7ffffffe, RZ, 0xc0, !PT ;  /* 0x7ffffffe162e7812 */ /* 0x040fe400078ec0ff */
[----:B------:R-:W-:-:S02]  /*286850*/  LOP3.LUT R9, R22, 0x1, RZ, 0xc0, !PT ;  /* 0x0000000116097812 */ /* 0x000fc400078ec0ff */
[----:B------:R-:W-:Y:S02]  /*286860*/  ISETP.NE.U32.AND P2, PT, R7, 0x1, PT ;  /* 0x000000010700780c */ /* 0x000fe40003f45070 */
[----:B------:R-:W-:Y:S02]  /*286870*/  SEL R7, RZ, 0x9908b0df, P1 ;  /* 0x9908b0dfff077807 */ /* 0x000fe40000800000 */
[----:B------:R-:W-:Y:S02]  /*286880*/  LOP3.LUT R46, R46, 0x80000000, R19, 0xf8, !PT ;  /* 0x800000002e2e7812 */ /* 0x000fe400078ef813 */
[----:B------:R-:W-:Y:S02]  /*286890*/  ISETP.NE.U32.AND P1, PT, R9, 0x1, PT ;  /* 0x000000010900780c */ /* 0x000fe40003f25070 */
[----:B------:R-:W-:Y:S02]  /*2868a0*/  SHF.R.U32.HI R17, RZ, 0x1, R17 ;  /* 0x00000001ff117819 */ /* 0x000fe40000011611 */
[----:B------:R-:W-:-:S02]  /*2868b0*/  SEL R11, RZ, 0x9908b0df, P2 ;  /* 0x9908b0dfff0b7807 */ /* 0x000fc40001000000 */
[----:B------:R-:W-:Y:S02]  /*2868c0*/  SHF.R.U32.HI R46, RZ, 0x1, R46 ;  /* 0x00000001ff2e7819 */ /* 0x000fe4000001162e */
[----:B------:R-:W-:Y:S02]  /*2868d0*/  SEL R9, RZ, 0x9908b0df, P1 ;  /* 0x9908b0dfff097807 */ /* 0x000fe40000800000 */
[----:B------:R-:W-:Y:S02]  /*2868e0*/  SHF.R.U32.HI R48, RZ, 0x1, R48 ;  /* 0x00000001ff307819 */ /* 0x000fe40000011630 */
[----:B------:R-:W-:Y:S02]  /*2868f0*/  LOP3.LUT R11, R17, R11, R26, 0x96, !PT ;  /* 0x0000000b110b7212 */ /* 0x000fe400078e961a */
[----:B------:R-:W-:Y:S02]  /*286900*/  LOP3.LUT R27, R46, R9, R27, 0x96, !PT ;  /* 0x000000092e1b7212 */ /* 0x000fe400078e961b */
[----:B------:R-:W-:-:S02]  /*286910*/  LOP3.LUT R9, R28, 0x7ffffffe, RZ, 0xc0, !PT ;  /* 0x7ffffffe1c097812 */ /* 0x000fc400078ec0ff */
[----:B------:R-:W-:Y:S02]  /*286920*/  LOP3.LUT R17, R28, 0x1, RZ, 0xc0, !PT ;  /* 0x000000011c117812 */ /* 0x000fe400078ec0ff */
[C---:B------:R-:W-:Y:S02]  /*286930*/  LOP3.LUT R19, R29.reuse, 0x7ffffffe, RZ, 0xc0, !PT ;  /* 0x7ffffffe1d137812 */ /* 0x040fe400078ec0ff */
[----:B------:R-:W-:Y:S02]  /*286940*/  LOP3.LUT R7, R48, R7, R23, 0x96, !PT ;  /* 0x0000000730077212 */ /* 0x000fe400078e9617 */
        /* <DEDUP_REMOVED lines=11> */
[----:B---3--:R-:W-:Y:S02]  /*286a00*/  SEL R7, RZ, 0x9908b0df, P1 ;  /* 0x9908b0dfff077807 */ /* 0x008fe40000800000 */
        /* <DEDUP_REMOVED lines=63> */
.L_x_2242:
[----:B------:R-:W-:Y:S05]  /*286e00*/  BSYNC.RECONVERGENT B2 ;  /* 0x0000000000027941 */ /* 0x000fea0003800200 */
.L_x_2241:
        /* <DEDUP_REMOVED lines=43> */
.L_x_2247:
        /* <DEDUP_REMOVED lines=68> */
[----:B------:R-:W-:Y:S02]  /*287500*/  LOP3.LUT R33, R46, 0x80000000, R33, 0xf8, !PT ;  /* 0x800000002e217812 */ /* 0x000fe400078ef821 */
[----:B------:R-:W-:Y:S02]  /*287510*/  ISETP.NE.U32.AND P1, PT, R41, 0x1, PT ;  /* 0x000000012900780c */ /* 0x000fe40003f25070 */
[----:B0-----:R-:W-:Y:S02]  /*287520*/  LOP3.LUT R7, R37, 0x1, RZ, 0xc0, !PT ;  /* 0x0000000125077812 */ /* 0x001fe400078ec0ff */
[----:B------:R-:W-:Y:S02]  /*287530*/  LOP3.LUT R28, R43, 0x80000000, R28, 0xf8, !PT ;  /* 0x800000002b1c7812 */ /* 0x000fe400078ef81c */
[----:B--2---:R-:W-:-:S02]  /*287540*/  LOP3.LUT R40, R19, 0x7ffffffe, RZ, 0xc0, !PT ;  /* 0x7ffffffe13287812 */ /* 0x004fc400078ec0ff */
[----:B------:R-:W-:Y:S01]  /*287550*/  ISETP.NE.U32.AND P2, PT, R45, 0x1, PT ;  /* 0x000000012d00780c */ /* 0x000fe20003f45070 */
[----:B------:R0:W-:Y:S01]  /*287560*/  STL [R5+0x14], R44 ;  /* 0x0000142c05007387 */ /* 0x0001e20000100800 */
[----:B------:R-:W-:Y:S02]  /*287570*/  LOP3.LUT R43, R19, 0x1, RZ, 0xc0, !PT ;  /* 0x00000001132b7812 */ /* 0x000fe400078ec0ff */
[----:B------:R-:W-:Y:S02]  /*287580*/  ISETP.NE.U32.AND P3, PT, R7, 0x1, PT ;  /* 0x000000010700780c */ /* 0x000fe40003f65070 */
[----:B------:R-:W-:Y:S02]  /*287590*/  LOP3.LUT R41, R40, 0x80000000, R37, 0xf8, !PT ;  /* 0x8000000028297812 */ /* 0x000fe400078ef825 */
[----:B------:R-:W-:Y:S02]  /*2875a0*/  SHF.R.U32.HI R40, RZ, 0x1, R33 ;  /* 0x00000001ff287819 */ /* 0x000fe40000011621 */
[----:B------:R-:W-:-:S02]  /*2875b0*/  SEL R7, RZ, 0x9908b0df, P1 ;  /* 0x9908b0dfff077807 */ /* 0x000fc40000800000 */
[----:B0-----:R-:W-:Y:S02]  /*2875c0*/  LOP3.LUT R44, R37, 0x7ffffffe, RZ, 0xc0, !PT ;  /* 0x7ffffffe252c7812 */ /* 0x001fe400078ec0ff */
        /* <DEDUP_REMOVED lines=87> */
.L_x_2248:
        /* <DEDUP_REMOVED lines=13> */
[----:B--2---:R-:W2:Y:S04]  /*287c10*/  LDL R28, [R5+-0x388] ;  /* 0xfffc7800051c7983 */ /* 0x004ea80000100800 */
        /* <DEDUP_REMOVED lines=55> */
[----:B----4-:R-:W-:Y:S01]  /*287f90*/  LOP3.LUT R44, R19, 0x7ffffffe, RZ, 0xc0, !PT ;  /* 0x7ffffffe132c7812 */ /* 0x010fe200078ec0ff */
[----:B------:R4:W-:Y:S01]  /*287fa0*/  STL [R5+-0x4], R42 ;  /* 0xfffffc2a05007387 */ /* 0x0009e20000100800 */
[----:B------:R-:W-:Y:S02]  /*287fb0*/  SHF.R.U32.HI R31, RZ, 0x1, R48 ;  /* 0x00000001ff1f7819 */ /* 0x000fe40000011630 */
[----:B------:R-:W-:-:S02]  /*287fc0*/  SEL R30, RZ, 0x9908b0df, P1 ;  /* 0x9908b0dfff1e7807 */ /* 0x000fc40000800000 */
[----:B------:R-:W-:Y:S02]  /*287fd0*/  SEL R35, RZ, 0x9908b0df, P2 ;  /* 0x9908b0dfff237807 */ /* 0x000fe40001000000 */
[----:B------:R-:W-:Y:S02]  /*287fe0*/  LOP3.LUT R33, R44, 0x80000000, R33, 0xf8, !PT ;  /* 0x800000002c217812 */ /* 0x000fe400078ef821 */
[----:B------:R-:W-:Y:S02]  /*287ff0*/  ISETP.NE.U32.AND P1, PT, R39, 0x1, PT ;  /* 0x000000012700780c */ /* 0x000fe40003f25070 */
[----:B----4-:R-:W-:Y:S01]  /*288000*/  SHF.R.U32.HI R42, RZ, 0x1, R37 ;  /* 0x00000001ff2a7819 */ /* 0x010fe20000011625 */
[----:B------:R4:W-:Y:S01]  /*288010*/  STL [R5+-0x8], R46 ;  /* 0xfffff82e05007387 */ /* 0x0009e20000100800 */
[----:B--2---:R-:W-:Y:S02]  /*288020*/  LOP3.LUT R44, R31, R30, R28, 0x96, !PT ;  /* 0x0000001e1f2c7212 */ /* 0x004fe400078e961c */
[----:B------:R-:W-:-:S02]  /*288030*/  SHF.R.U32.HI R28, RZ, 0x1, R33 ;  /* 0x00000001ff1c7819 */ /* 0x000fc40000011621 */
[----:B----4-:R-:W-:Y:S02]  /*288040*/  LOP3.LUT R46, R42, R35, R27, 0x96, !PT ;  /* 0x000000232a2e7212 */ /* 0x010fe400078e961b */
        /* <DEDUP_REMOVED lines=56> */
.L_x_2246:
[----:B------:R-:W-:Y:S05]  /*2883d0*/  BSYNC.RECONVERGENT B2 ;  /* 0x0000000000027941 */ /* 0x000fea0003800200 */
.L_x_2245:
        /* <DEDUP_REMOVED lines=43> */
.L_x_2251:
        /* <DEDUP_REMOVED lines=63> */
[C---:B0-----:R-:W-:Y:S02]  /*288a80*/  LOP3.LUT R9, R40.reuse, 0x1, RZ, 0xc0, !PT ;  /* 0x0000000128097812 */ /* 0x041fe400078ec0ff */
        /* <DEDUP_REMOVED lines=10> */
[C---:B0-----:R-:W-:Y:S02]  /*288b30*/  LOP3.LUT R42, R22.reuse, 0x7ffffffe, RZ, 0xc0, !PT ;  /* 0x7ffffffe162a7812 */ /* 0x041fe400078ec0ff */
[----:B------:R-:W-:Y:S02]  /*288b40*/  LOP3.LUT R43, R22, 0x1, RZ, 0xc0, !PT ;  /* 0x00000001162b7812 */ /* 0x000fe400078ec0ff */
[----:B--2---:R-:W-:-:S02]  /*288b50*/  LOP3.LUT R46, R9, 0x80000000, R40, 0xf8, !PT ;  /* 0x80000000092e7812 */ /* 0x004fc400078ef828 */
        /* <DEDUP_REMOVED lines=33> */
[----:B0-----:R-:W-:Y:S02]  /*288d70*/  LOP3.LUT R30, R28, 0x80000000, R27, 0xf8, !PT ;  /* 0x800000001c1e7812 */ /* 0x001fe400078ef81b */
[----:B------:R-:W-:Y:S02]  /*288d80*/  SHF.R.U32.HI R28, RZ, 0x1, R31 ;  /* 0x00000001ff1c7819 */ /* 0x000fe4000001161f */
[----:B------:R-:W-:Y:S02]  /*288d90*/  SHF.R.U32.HI R22, RZ, 0x1, R9 ;  /* 0x00000001ff167819 */ /* 0x000fe40000011609 */
[----:B------:R-:W-:Y:S02]  /*288da0*/  SEL R27, RZ, 0x9908b0df, P1 ;  /* 0x9908b0dfff1b7807 */ /* 0x000fe40000800000 */
[----:B------:R-:W-:Y:S02]  /*288db0*/  SEL R29, RZ, 0x9908b0df, P2 ;  /* 0x9908b0dfff1d7807 */ /* 0x000fe40001000000 */
[----:B--2---:R-:W-:-:S02]  /*288dc0*/  SHF.R.U32.HI R42, RZ, 0x1, R30 ;  /* 0x00000001ff2a7819 */ /* 0x004fc4000001161e */
[----:B------:R-:W-:Y:S02]  /*288dd0*/  SEL R31, RZ, 0x9908b0df, P3 ;  /* 0x9908b0dfff1f7807 */ /* 0x000fe40001800000 */
        /* <DEDUP_REMOVED lines=51> */
.L_x_2252:
        /* <DEDUP_REMOVED lines=72> */
[----:B----4-:R-:W-:Y:S02]  /*289590*/  SHF.R.U32.HI R22, RZ, 0x1, R11 ;  /* 0x00000001ff167819 */ /* 0x010fe4000001160b */
        /* <DEDUP_REMOVED lines=64> */
.L_x_2250:
[----:B------:R-:W-:Y:S05]  /*2899a0*/  BSYNC.RECONVERGENT B2 ;  /* 0x0000000000027941 */ /* 0x000fea0003800200 */
.L_x_2249:
        /* <DEDUP_REMOVED lines=43> */
.L_x_2255:
        /* <DEDUP_REMOVED lines=65> */
[----:B0-----:R-:W-:Y:S02]  /*28a070*/  LOP3.LUT R11, R41, 0x1, RZ, 0xc0, !PT ;  /* 0x00000001290b7812 */ /* 0x001fe400078ec0ff */
        /* <DEDUP_REMOVED lines=11> */
[----:B0-----:R-:W-:Y:S02]  /*28a130*/  LOP3.LUT R43, R23, 0x1, RZ, 0xc0, !PT ;  /* 0x00000001172b7812 */ /* 0x001fe400078ec0ff */
[----:B--2---:R-:W-:Y:S02]  /*28a140*/  LOP3.LUT R46, R30, 0x80000000, R41, 0xf8, !PT ;  /* 0x800000001e2e7812 */ /* 0x004fe400078ef829 */
[----:B------:R-:W-:-:S02]  /*28a150*/  SHF.R.U32.HI R30, RZ, 0x1, R37 ;  /* 0x00000001ff1e7819 */ /* 0x000fc40000011625 */
[----:B------:R-:W-:Y:S02]  /*28a160*/  ISETP.NE.U32.AND P4, PT, R43, 0x1, PT ;  /* 0x000000012b00780c */ /* 0x000fe40003f85070 */
[----:B------:R-:W-:Y:S02]  /*28a170*/  LOP3.LUT R30, R30, R11, R39, 0x96, !PT ;  /* 0x0000000b1e1e7212 */ /* 0x000fe400078e9627 */
[C---:B------:R-:W-:Y:S02]  /*28a180*/  LOP3.LUT R11, R29.reuse, 0x1, RZ, 0xc0, !PT ;  /* 0x000000011d0b7812 */ /* 0x040fe400078ec0ff */
[----:B------:R-:W-:Y:S02]  /*28a190*/  SHF.R.U32.HI R40, RZ, 0x1, R40 ;  /* 0x00000001ff287819 */ /* 0x000fe40000011628 */
[----:B------:R-:W-:Y:S02]  /*28a1a0*/  SEL R43, RZ, 0x9908b0df, P4 ;  /* 0x9908b0dfff2b7807 */ /* 0x000fe40002000000 */
[----:B------:R-:W-:-:S02]  /*28a1b0*/  LOP3.LUT R48, R29, 0x7ffffffe, RZ, 0xc0, !PT ;  /* 0x7ffffffe1d307812 */ /* 0x000fc400078ec0ff */
[----:B------:R-:W-:Y:S02]  /*28a1c0*/  LOP3.LUT R50, R28, 0x7ffffffe, RZ, 0xc0, !PT ;  /* 0x7ffffffe1c327812 */ /* 0x000fe400078ec0ff */
        /* <DEDUP_REMOVED lines=11> */
[----:B0-----:R-:W-:-:S02]  /*28a280*/  LOP3.LUT R30, R13, 0x7ffffffe, RZ, 0xc0, !PT ;  /* 0x7ffffffe0d1e7812 */ /* 0x001fc400078ec0ff */
        /* <DEDUP_REMOVED lines=14> */
[----:B0-----:R-:W-:Y:S02]  /*28a370*/  SHF.R.U32.HI R42, RZ, 0x1, R11 ;  /* 0x00000001ff2a7819 */ /* 0x001fe4000001160b */
        /* <DEDUP_REMOVED lines=8> */
[----:B0-----:R-:W-:Y:S02]  /*28a400*/  LOP3.LUT R40, R27, R28, R26, 0x96, !PT ;  /* 0x0000001c1b287212 */ /* 0x001fe400078e961a */
        /* <DEDUP_REMOVED lines=45> */
.L_x_2256:
        /* <DEDUP_REMOVED lines=35> */
[----:B------:R-:W-:Y:S02]  /*28a910*/  LOP3.LUT R44, R44, R48, R47, 0x96, !PT ;  /* 0x000000302c2c7212 */ /* 0x000fe400078e962f */
[----:B------:R-:W-:Y:S02]  /*28a920*/  SEL R47, RZ, 0x9908b0df, P2 ;  /* 0x9908b0dfff2f7807 */ /* 0x000fe40001000000 */
[----:B------:R-:W-:Y:S02]  /*28a930*/  LOP3.LUT R48, R45, 0x7ffffffe, RZ, 0xc0, !PT ;  /* 0x7ffffffe2d307812 */ /* 0x000fe400078ec0ff */
[----:B------:R-:W-:Y:S02]  /*28a940*/  LOP3.LUT R46, R49, R47, R46, 0x96, !PT ;  /* 0x0000002f312e7212 */ /* 0x000fe400078e962e */
[----:B------:R-:W-:Y:S01]  /*28a950*/  LOP3.LUT R47, R45, 0x1, RZ, 0xc0, !PT ;  /* 0x000000012d2f7812 */ /* 0x000fe200078ec0ff */
[----:B------:R4:W-:Y:S01]  /*28a960*/  STL [R9+-0x10], R44 ;  /* 0xfffff02c09007387 */ /* 0x0009e20000100800 */
[----:B------:R-:W-:-:S02]  /*28a970*/  LOP3.LUT R48, R48, 0x80000000, R40, 0xf8, !PT ;  /* 0x8000000030307812 */ /* 0x000fc400078ef828 */
[----:B------:R-:W-:Y:S02]  /*28a980*/  ISETP.NE.U32.AND P1, PT, R47, 0x1, PT ;  /* 0x000000012f00780c */ /* 0x000fe40003f25070 */
[C---:B------:R-:W-:Y:S02]  /*28a990*/  LOP3.LUT R47, R42.reuse, 0x7ffffffe, RZ, 0xc0, !PT ;  /* 0x7ffffffe2a2f7812 */ /* 0x040fe400078ec0ff */
[----:B------:R-:W-:Y:S02]  /*28a9a0*/  LOP3.LUT R40, R35, 0x7ffffffe, RZ, 0xc0, !PT ;  /* 0x7ffffffe23287812 */ /* 0x000fe400078ec0ff */
[----:B----4-:R-:W-:Y:S02]  /*28a9b0*/  LOP3.LUT R44, R42, 0x1, RZ, 0xc0, !PT ;  /* 0x000000012a2c7812 */ /* 0x010fe400078ec0ff */
[----:B------:R-:W-:Y:S02]  /*28a9c0*/  LOP3.LUT R47, R47, 0x80000000, R45, 0xf8, !PT ;  /* 0x800000002f2f7812 */ /* 0x000fe400078ef82d */
[----:B------:R-:W-:-:S02]  /*28a9d0*/  ISETP.NE.U32.AND P2, PT, R44, 0x1, PT ;  /* 0x000000012c00780c */ /* 0x000fc40003f45070 */
[----:B------:R-:W-:Y:S02]  /*28a9e0*/  LOP3.LUT R40, R40, 0x80000000, R42, 0xf8, !PT ;  /* 0x8000000028287812 */ /* 0x000fe400078ef82a */
[----:B------:R-:W-:Y:S02]  /*28a9f0*/  LOP3.LUT R42, R35, 0x1, RZ, 0xc0, !PT ;  /* 0x00000001232a7812 */ /* 0x000fe400078ec0ff */
[----:B------:R-:W-:Y:S02]  /*28aa00*/  SEL R44, RZ, 0x9908b0df, P1 ;  /* 0x9908b0dfff2c7807 */ /* 0x000fe40000800000 */
[----:B------:R-:W-:Y:S02]  /*28aa10*/  SHF.R.U32.HI R47, RZ, 0x1, R47 ;  /* 0x00000001ff2f7819 */ /* 0x000fe4000001162f */
[----:B------:R-:W-:Y:S02]  /*28aa20*/  SEL R45, RZ, 0x9908b0df, P2 ;  /* 0x9908b0dfff2d7807 */ /* 0x000fe40001000000 */
        /* <DEDUP_REMOVED lines=23> */
[----:B------:R-:W-:Y:S01]  /*28aba0*/  ISETP.NE.U32.AND P1, PT, R41, 0x1, PT ;  /* 0x000000012900780c */ /* 0x000fe20003f25070 */
[----:B------:R4:W-:Y:S01]  /*28abb0*/  STL [R9+-0xc], R46 ;  /* 0xfffff42e09007387 */ /* 0x0009e20000100800 */
[----:B--2---:R-:W-:Y:S02]  /*28abc0*/  LOP3.LUT R50, R50, R39, R29, 0x96, !PT ;  /* 0x0000002732327212 */ /* 0x004fe400078e961d */
[----:B------:R-:W-:Y:S01]  /*28abd0*/  SEL R29, RZ, 0x9908b0df, P1 ;  /* 0x9908b0dfff1d7807 */ /* 0x000fe20000800000 */
[----:B------:R2:W-:Y:S01]  /*28abe0*/  STL [R9+-0x4], R42 ;  /* 0xfffffc2a09007387 */ /* 0x0005e20000100800 */
[----:B----4-:R-:W-:-:S02]  /*28abf0*/  LOP3.LUT R46, R33, R35, R30, 0x96, !PT ;  /* 0x00000023212e7212 */ /* 0x010fc400078e961e */
[----:B------:R-:W-:Y:S02]  /*28ac00*/  SHF.R.U32.HI R30, RZ, 0x1, R44 ;  /* 0x00000001ff1e7819 */ /* 0x000fe4000001162c */
[----:B------:R-:W-:Y:S02]  /*28ac10*/  LOP3.LUT R44, R28, 0x7ffffffe, RZ, 0xc0, !PT ;  /* 0x7ffffffe1c2c7812 */ /* 0x000fe400078ec0ff */
[C---:B--2---:R-:W-:Y:S01]  /*28ac20*/  LOP3.LUT R42, R13.reuse, 0x7ffffffe, RZ, 0xc0, !PT ;  /* 0x7ffffffe0d2a7812 */ /* 0x044fe200078ec0ff */
[----:B------:R3:W-:Y:S01]  /*28ac30*/  STL [R9], R40 ;  /* 0x0000002809007387 */ /* 0x0007e20000100800 */
[----:B------:R-:W-:Y:S02]  /*28ac40*/  LOP3.LUT R30, R30, R29, R31, 0x96, !PT ;  /* 0x0000001d1e1e7212 */ /* 0x000fe400078e961f */
        /* <DEDUP_REMOVED lines=50> */
.L_x_2254:
[----:B------:R-:W-:Y:S05]  /*28af70*/  BSYNC.RECONVERGENT B2 ;  /* 0x0000000000027941 */ /* 0x000fea0003800200 */
.L_x_2253:
        /* <DEDUP_REMOVED lines=43> */
.L_x_2259:
        /* <DEDUP_REMOVED lines=27> */
[----:B------:R-:W-:Y:S01]  /*28b3e0*/  SHF.R.U32.HI R19, RZ, 0x1, R19 ;  /* 0x00000001ff137819 */ /* 0x000fe20000011613 */
[----:B------:R-:W2:Y:S01]  /*28b3f0*/  LDL R22, [R11+0x670] ;  /* 0x000670000b167983 */ /* 0x000ea20000100800 */
[----:B------:R-:W-:-:S04]  /*28b400*/  SEL R17, RZ, 0x9908b0df, P1 ;  /* 0x9908b0dfff117807 */ /* 0x000fc80000800000 */
[----:B---3--:R-:W-:Y:S02]  /*28b410*/  LOP3.LUT R45, R19, R17, R45, 0x96, !PT ;  /* 0x00000011132d7212 */ /* 0x008fe400078e962d */
[----:B------:R-:W3:Y:S04]  /*28b420*/  LDL R17, [R11+0x668] ;  /* 0x000668000b117983 */ /* 0x000ee80000100800 */
[----:B------:R-:W3:Y:S01]  /*28b430*/  LDL R19, [R11+0x66c] ;  /* 0x00066c000b137983 */ /* 0x000ee20000100800 */
[----:B----4-:R-:W-:-:S04]  /*28b440*/  LOP3.LUT R51, R43, 0x7ffffffe, RZ, 0xc0, !PT ;  /* 0x7ffffffe2b337812 */ /* 0x010fc800078ec0ff */
[----:B------:R-:W-:Y:S02]  /*28b450*/  LOP3.LUT R51, R51, 0x80000000, R50, 0xf8, !PT ;  /* 0x8000000033337812 */ /* 0x000fe400078ef832 */
[----:B------:R-:W-:-:S04]  /*28b460*/  LOP3.LUT R50, R43, 0x1, RZ, 0xc0, !PT ;  /* 0x000000012b327812 */ /* 0x000fc800078ec0ff */
[----:B------:R-:W-:Y:S02]  /*28b470*/  ISETP.NE.U32.AND P1, PT, R50, 0x1, PT ;  /* 0x000000013200780c */ /* 0x000fe40003f25070 */
[----:B------:R-:W-:Y:S02]  /*28b480*/  SHF.R.U32.HI R51, RZ, 0x1, R51 ;  /* 0x00000001ff337819 */ /* 0x000fe40000011633 */
[----:B------:R-:W-:-:S04]  /*28b490*/  SEL R50, RZ, 0x9908b0df, P1 ;  /* 0x9908b0dfff327807 */ /* 0x000fc80000800000 */
[----:B-----5:R-:W-:Y:S02]  /*28b4a0*/  LOP3.LUT R49, R51, R50, R49, 0x96, !PT ;  /* 0x0000003233317212 */ /* 0x020fe400078e9631 */
[----:B------:R-:W-:-:S04]  /*28b4b0*/  LOP3.LUT R50, R42, 0x7ffffffe, RZ, 0xc0, !PT ;  /* 0x7ffffffe2a327812 */ /* 0x000fc800078ec0ff */
        /* <DEDUP_REMOVED lines=16> */
[----:B------:R-:W-:Y:S01]  /*28b5c0*/  ISETP.NE.U32.AND P1, PT, R48, 0x1, PT ;  /* 0x000000013000780c */ /* 0x000fe20003f25070 */
[----:B------:R0:W-:Y:S01]  /*28b5d0*/  STL [R11+0xc], R45 ;  /* 0x00000c2d0b007387 */ /* 0x0001e20000100800 */
[----:B------:R-:W-:-:S02]  /*28b5e0*/  SHF.R.U32.HI R47, RZ, 0x1, R47 ;  /* 0x00000001ff2f7819 */ /* 0x000fc4000001162f */
[C---:B------:R-:W-:Y:S01]  /*28b5f0*/  LOP3.LUT R51, R41.reuse, 0x7ffffffe, RZ, 0xc0, !PT ;  /* 0x7ffffffe29337812 */ /* 0x040fe200078ec0ff */
[----:B------:R4:W-:Y:S01]  /*28b600*/  STL [R11+0x18], R43 ;  /* 0x0000182b0b007387 */ /* 0x0009e20000100800 */
[----:B------:R-:W-:Y:S02]  /*28b610*/  LOP3.LUT R46, R41, 0x1, RZ, 0xc0, !PT ;  /* 0x00000001292e7812 */ /* 0x000fe400078ec0ff */
[----:B0-----:R-:W-:Y:S02]  /*28b620*/  SEL R45, RZ, 0x9908b0df, P1 ;  /* 0x9908b0dfff2d7807 */ /* 0x001fe40000800000 */
[C---:B------:R-:W-:Y:S02]  /*28b630*/  LOP3.LUT R48, R30.reuse, 0x7ffffffe, RZ, 0xc0, !PT ;  /* 0x7ffffffe1e307812 */ /* 0x040fe400078ec0ff */
[----:B------:R-:W-:Y:S02]  /*28b640*/  LOP3.LUT R44, R47, R45, R44, 0x96, !PT ;  /* 0x0000002d2f2c7212 */ /* 0x000fe400078e962c */
[----:B------:R-:W-:-:S02]  /*28b650*/  LOP3.LUT R47, R30, 0x1, RZ, 0xc0, !PT ;  /* 0x000000011e2f7812 */ /* 0x000fc400078ec0ff */
[----:B------:R-:W-:Y:S01]  /*28b660*/  LOP3.LUT R45, R51, 0x80000000, R30, 0xf8, !PT ;  /* 0x80000000332d7812 */ /* 0x000fe200078ef81e */
[----:B------:R0:W-:Y:S01]  /*28b670*/  STL [R11+0x14], R42 ;  /* 0x0000142a0b007387 */ /* 0x0001e20000100800 */
[C---:B----4-:R-:W-:Y:S02]  /*28b680*/  LOP3.LUT R43, R23.reuse, 0x7ffffffe, RZ, 0xc0, !PT ;  /* 0x7ffffffe172b7812 */ /* 0x050fe400078ec0ff */
[----:B------:R-:W-:Y:S02]  /*28b690*/  LOP3.LUT R30, R23, 0x1, RZ, 0xc0, !PT ;  /* 0x00000001171e7812 */ /* 0x000fe400078ec0ff */
[----:B------:R-:W-:Y:S02]  /*28b6a0*/  ISETP.NE.U32.AND P2, PT, R46, 0x1, PT ;  /* 0x000000012e00780c */ /* 0x000fe40003f45070 */
[C---:B------:R-:W-:Y:S02]  /*28b6b0*/  LOP3.LUT R46, R40.reuse, 0x7ffffffe, RZ, 0xc0, !PT ;  /* 0x7ffffffe282e7812 */ /* 0x040fe400078ec0ff */
[----:B0-----:R-:W-:-:S02]  /*28b6c0*/  LOP3.LUT R42, R40, 0x1, RZ, 0xc0, !PT ;  /* 0x00000001282a7812 */ /* 0x001fc400078ec0ff */
[----:B------:R-:W-:Y:S02]  /*28b6d0*/  LOP3.LUT R37, R48, 0x80000000, R37, 0xf8, !PT ;  /* 0x8000000030257812 */ /* 0x000fe400078ef825 */
[----:B------:R-:W-:Y:S02]  /*28b6e0*/  ISETP.NE.U32.AND P1, PT, R47, 0x1, PT ;  /* 0x000000012f00780c */ /* 0x000fe40003f25070 */
[----:B------:R-:W-:Y:S02]  /*28b6f0*/  LOP3.LUT R40, R43, 0x80000000, R40, 0xf8, !PT ;  /* 0x800000002b287812 */ /* 0x000fe400078ef828 */
[----:B------:R-:W-:Y:S02]  /*28b700*/  ISETP.NE.U32.AND P4, PT, R30, 0x1, PT ;  /* 0x000000011e00780c */ /* 0x000fe40003f85070 */
[----:B------:R-:W-:Y:S02]  /*28b710*/  ISETP.NE.U32.AND P3, PT, R42, 0x1, PT ;  /* 0x000000012a00780c */ /* 0x000fe40003f65070 */
[----:B------:R-:W-:-:S02]  /*28b720*/  SHF.R.U32.HI R42, RZ, 0x1, R45 ;  /* 0x00000001ff2a7819 */ /* 0x000fc4000001162d */
[----:B------:R-:W-:Y:S02]  /*28b730*/  LOP3.LUT R41, R46, 0x80000000, R41, 0xf8, !PT ;  /* 0x800000002e297812 */ /* 0x000fe400078ef829 */
[----:B------:R-:W-:Y:S02]  /*28b740*/  SHF.R.U32.HI R37, RZ, 0x1, R37 ;  /* 0x00000001ff257819 */ /* 0x000fe40000011625 */
[----:B------:R-:W-:Y:S02]  /*28b750*/  SEL R30, RZ, 0x9908b0df, P1 ;  /* 0x9908b0dfff1e7807 */ /* 0x000fe40000800000 */
[----:B------:R-:W-:Y:S02]  /*28b760*/  SHF.R.U32.HI R40, RZ, 0x1, R40 ;  /* 0x00000001ff287819 */ /* 0x000fe40000011628 */
[----:B------:R-:W-:Y:S02]  /*28b770*/  SEL R45, RZ, 0x9908b0df, P4 ;  /* 0x9908b0dfff2d7807 */ /* 0x000fe40002000000 */
[----:B------:R-:W-:-:S02]  /*28b780*/  SHF.R.U32.HI R46, RZ, 0x1, R41 ;  /* 0x00000001ff2e7819 */ /* 0x000fc40000011629 */
[----:B------:R-:W-:Y:S02]  /*28b790*/  LOP3.LUT R30, R37, R30, R39, 0x96, !PT ;  /* 0x0000001e251e7212 */ /* 0x000fe400078e9627 */
[----:B------:R-:W-:Y:S02]  /*28b7a0*/  LOP3.LUT R40, R40, R45, R31, 0x96, !PT ;  /* 0x0000002d28287212 */ /* 0x000fe400078e961f */
[C---:B------:R-:W-:Y:S02]  /*28b7b0*/  LOP3.LUT R48, R29.reuse, 0x7ffffffe, RZ, 0xc0, !PT ;  /* 0x7ffffffe1d307812 */ /* 0x040fe400078ec0ff */
[----:B------:R-:W-:Y:S02]  /*28b7c0*/  SEL R41, RZ, 0x9908b0df, P3 ;  /* 0x9908b0dfff297807 */ /* 0x000fe40001800000 */
[----:B------:R-:W-:Y:S02]  /*28b7d0*/  LOP3.LUT R31, R29, 0x1, RZ, 0xc0, !PT ;  /* 0x000000011d1f7812 */ /* 0x000fe400078ec0ff */
[----:B------:R-:W-:-:S02]  /*28b7e0*/  LOP3.LUT R50, R28, 0x7ffffffe, RZ, 0xc0, !PT ;  /* 0x7ffffffe1c327812 */ /* 0x000fc400078ec0ff */
[----:B------:R-:W-:Y:S01]  /*28b7f0*/  SEL R43, RZ, 0x9908b0df, P2 ;  /* 0x9908b0dfff2b7807 */ /* 0x000fe20001000000 */
[----:B------:R0:W-:Y:S01]  /*28b800*/  STL [R11+0x20], R30 ;  /* 0x0000201e0b007387 */ /* 0x0001e20000100800 */
[----:B------:R-:W-:Y:S02]  /*28b810*/  LOP3.LUT R48, R48, 0x80000000, R23, 0xf8, !PT ;  /* 0x8000000030307812 */ /* 0x000fe400078ef817 */
[----:B------:R-:W-:Y:S02]  /*28b820*/  LOP3.LUT R46, R46, R41, R33, 0x96, !PT ;  /* 0x000000292e2e7212 */ /* 0x000fe400078e9621 */
[----:B------:R-:W-:Y:S02]  /*28b830*/  ISETP.NE.U32.AND P1, PT, R31, 0x1, PT ;  /* 0x000000011f00780c */ /* 0x000fe40003f25070 */
        /* <DEDUP_REMOVED lines=21> */
[----:B------:R0:W-:Y:S04]  /*28b990*/  STL [R11+0x2c], R40 ;  /* 0x00002c280b007387 */ /* 0x0001e80000100800 */
[----:B------:R-:W-:Y:S01]  /*28b9a0*/  STL [R11+0x10], R49 ;  /* 0x000010310b007387 */ /* 0x000fe20000100800 */
[----:B0-----:R-:W-:-:S03]  /*28b9b0*/  LOP3.LUT R40, R29, R28, R26, 0x96, !PT ;  /* 0x0000001c1d287212 */ /* 0x001fc600078e961a */
[----:B------:R-:W-:Y:S04]  /*28b9c0*/  STL [R11+0x1c], R44 ;  /* 0x00001c2c0b007387 */ /* 0x000fe80000100800 */
[----:B------:R-:W-:Y:S04]  /*28b9d0*/  STL [R11+0x28], R46 ;  /* 0x0000282e0b007387 */ /* 0x000fe80000100800 */
[----:B------:R-:W-:Y:S01]  /*28b9e0*/  STL [R11+0x30], R40 ;  /* 0x000030280b007387 */ /* 0x000fe20000100800 */
[----:B--2---:R-:W-:Y:S02]  /*28b9f0*/  LOP3.LUT R28, R23, R27, R22, 0x96, !PT ;  /* 0x0000001b171c7212 */ /* 0x004fe400078e9616 */
[----:B---3--:R-:W-:-:S02]  /*28ba00*/  LOP3.LUT R50, R50, R31, R17, 0x96, !PT ;  /* 0x0000001f32327212 */ /* 0x008fc400078e9611 */
[----:B------:R-:W-:Y:S01]  /*28ba10*/  LOP3.LUT R42, R42, R33, R19, 0x96, !PT ;  /* 0x000000212a2a7212 */ /* 0x000fe200078e9613 */
[----:B------:R-:W-:Y:S02]  /*28ba20*/  IMAD.MOV.U32 R19, RZ, RZ, R11 ;  /* 0x000000ffff137224 */ /* 0x000fe400078e000b */
        /* <DEDUP_REMOVED lines=39> */
.L_x_2260:
        /* <DEDUP_REMOVED lines=58> */
[----:B----4-:R-:W-:Y:S02]  /*28c040*/  LOP3.LUT R17, R30, 0x1, RZ, 0xc0, !PT ;  /* 0x000000011e117812 */ /* 0x010fe400078ec0ff */
        /* <DEDUP_REMOVED lines=82> */
.L_x_2258:
[----:B------:R-:W-:Y:S05]  /*28c570*/  BSYNC.RECONVERGENT B2 ;  /* 0x0000000000027941 */ /* 0x000fea0003800200 */
.L_x_2257:
        /* <DEDUP_REMOVED lines=35> */
.L_x_2266:
        /* <DEDUP_REMOVED lines=36> */
.L_x_2264:
        /* <DEDUP_REMOVED lines=172> */
.L_x_2265:
        /* <DEDUP_REMOVED lines=141> */
.L_x_2263:
[----:B------:R-:W-:Y:S05]  /*28dd80*/  BSYNC.RECONVERGENT B2 ;  /* 0x0000000000027941 */ /* 0x000fea0003800200 */
.L_x_2262:
        /* <DEDUP_REMOVED lines=19> */
.L_x_2261:
[----:B------:R-:W-:-:S04]  /*28dec0*/  PLOP3.LUT P0, PT, P0, P1, PT, 0x80, 0x8 ;  /* 0x000000000008781c */ /* 0x000fc80000703070 */
[----:B------:R-:W-:-:S05]  /*28ded0*/  SEL R0, RZ, 0x1, !P0 ;  /* 0x00000001ff007807 */ /* 0x000fca0004000000 */
[----:B------:R3:W-:Y:S04]  /*28dee0*/  STL [R1+0x9dc], R0 ;  /* 0x0009dc0001007387 */ /* 0x0007e80000100800 */
.L_x_2201:
[----:B------:R-:W-:Y:S05]  /*28def0*/  BSYNC.RECONVERGENT B1 ;  /* 0x0000000000017941 */ /* 0x000fea0003800200 */
.L_x_2200:
        /* <DEDUP_REMOVED lines=27> */
.L_x_2269:
        /* <DEDUP_REMOVED lines=31> */
.L_x_2275:
        /* <DEDUP_REMOVED lines=37> */
.L_x_2273:
        /* <DEDUP_REMOVED lines=53> */
[----:B------:R-:W-:Y:S02]  /*28e840*/  SHF.R.U32.HI R40, RZ, 0x1, R40 ;  /* 0x00000001ff287819 */ /* 0x000fe40000011628 */
[----:B------:R-:W-:Y:S02]  /*28e850*/  SEL R42, RZ, 0x9908b0df, P1 ;  /* 0x9908b0dfff2a7807 */ /* 0x000fe40000800000 */
[----:B------:R-:W-:Y:S02]  /*28e860*/  ISETP.NE.U32.AND P2, PT, R45, 0x1, PT ;  /* 0x000000012d00780c */ /* 0x000fe40003f45070 */
[----:B------:R-:W-:Y:S02]  /*28e870*/  SHF.R.U32.HI R47, RZ, 0x1, R47 ;  /* 0x00000001ff2f7819 */ /* 0x000fe4000001162f */
[----:B------:R-:W-:-:S02]  /*28e880*/  LOP3.LUT R41, R40, R42, R41, 0x96, !PT ;  /* 0x0000002a28297212 */ /* 0x000fc400078e9629 */
[----:B------:R-:W-:Y:S02]  /*28e890*/  SHF.R.U32.HI R46, RZ, 0x1, R46 ;  /* 0x00000001ff2e7819 */ /* 0x000fe4000001162e */
[----:B------:R-:W-:Y:S02]  /*28e8a0*/  SEL R45, RZ, 0x9908b0df, P2 ;  /* 0x9908b0dfff2d7807 */ /* 0x000fe40001000000 */
[----:B------:R-:W-:Y:S02]  /*28e8b0*/  LOP3.LUT R43, R47, R44, R43, 0x96, !PT ;  /* 0x0000002c2f2b7212 */ /* 0x000fe400078e962b */
[C---:B------:R-:W-:Y:S02]  /*28e8c0*/  LOP3.LUT R40, R27.reuse, 0x7ffffffe, RZ, 0xc0, !PT ;  /* 0x7ffffffe1b287812 */ /* 0x040fe400078ec0ff */
[----:B------:R-:W-:Y:S01]  /*28e8d0*/  LOP3.LUT R42, R27, 0x1, RZ, 0xc0, !PT ;  /* 0x000000011b2a7812 */ /* 0x000fe200078ec0ff */
[----:B------:R3:W-:Y:S01]  /*28e8e0*/  STL [R0+0x10], R5 ;  /* 0x0000100500007387 */ /* 0x0007e20000100800 */
[----:B------:R-:W-:-:S02]  /*28e8f0*/  LOP3.LUT R39, R46, R45, R39, 0x96, !PT ;  /* 0x0000002d2e277212 */ /* 0x000fc400078e9627 */
[----:B------:R-:W-:Y:S01]  /*28e900*/  LOP3.LUT R31, R40, 0x80000000, R31, 0xf8, !PT ;  /* 0x80000000281f7812 */ /* 0x000fe200078ef81f */
[----:B------:R4:W-:Y:S01]  /*28e910*/  STL [R0+0x14], R43 ;  /* 0x0000142b00007387 */ /* 0x0009e20000100800 */
[C---:B------:R-:W-:Y:S02]  /*28e920*/  LOP3.LUT R44, R37.reuse, 0x7ffffffe, RZ, 0xc0, !PT ;  /* 0x7ffffffe252c7812 */ /* 0x040fe400078ec0ff */
[----:B------:R-:W-:Y:S02]  /*28e930*/  LOP3.LUT R45, R37, 0x1, RZ, 0xc0, !PT ;  /* 0x00000001252d7812 */ /* 0x000fe400078ec0ff */
[----:B------:R-:W-:Y:S02]  /*28e940*/  ISETP.NE.U32.AND P1, PT, R42, 0x1, PT ;  /* 0x000000012a00780c */ /* 0x000fe40003f25070 */
[C---:B------:R-:W-:Y:S02]  /*28e950*/  LOP3.LUT R40, R35.reuse, 0x7ffffffe, RZ, 0xc0, !PT ;  /* 0x7ffffffe23287812 */ /* 0x040fe400078ec0ff */
[----:B---3--:R-:W-:-:S02]  /*28e960*/  LOP3.LUT R5, R35, 0x1, RZ, 0xc0, !PT ;  /* 0x0000000123057812 */ /* 0x008fc400078ec0ff */
[C---:B------:R-:W-:Y:S02]  /*28e970*/  LOP3.LUT R42, R17.reuse, 0x7ffffffe, RZ, 0xc0, !PT ;  /* 0x7ffffffe112a7812 */ /* 0x040fe400078ec0ff */
[----:B----4-:R-:W-:Y:S01]  /*28e980*/  LOP3.LUT R43, R17, 0x1, RZ, 0xc0, !PT ;  /* 0x00000001112b7812 */ /* 0x010fe200078ec0ff */
[----:B------:R3:W-:Y:S01]  /*28e990*/  STL [R0+0x18], R39 ;  /* 0x0000182700007387 */ /* 0x0007e20000100800 */
[----:B------:R-:W-:Y:S02]  /*28e9a0*/  LOP3.LUT R27, R44, 0x80000000, R27, 0xf8, !PT ;  /* 0x800000002c1b7812 */ /* 0x000fe400078ef81b */
[----:B------:R-:W-:Y:S02]  /*28e9b0*/  ISETP.NE.U32.AND P2, PT, R45, 0x1, PT ;  /* 0x000000012d00780c */ /* 0x000fe40003f45070 */
[----:B------:R-:W-:Y:S02]  /*28e9c0*/  LOP3.LUT R37, R40, 0x80000000, R37, 0xf8, !PT ;  /* 0x8000000028257812 */ /* 0x000fe400078ef825 */
[----:B------:R-:W-:-:S02]  /*28e9d0*/  ISETP.NE.U32.AND P3, PT, R5, 0x1, PT ;  /* 0x000000010500780c */ /* 0x000fc40003f65070 */
[----:B------:R-:W-:Y:S02]  /*28e9e0*/  ISETP.NE.U32.AND P4, PT, R43, 0x1, PT ;  /* 0x000000012b00780c */ /* 0x000fe40003f85070 */
[----:B---3--:R-:W-:Y:S02]  /*28e9f0*/  LOP3.LUT R39, R42, 0x80000000, R35, 0xf8, !PT ;  /* 0x800000002a277812 */ /* 0x008fe400078ef823 */
[----:B------:R-:W-:Y:S02]  /*28ea00*/  SHF.R.U32.HI R40, RZ, 0x1, R31 ;  /* 0x00000001ff287819 */ /* 0x000fe4000001161f */
[----:B------:R-:W-:Y:S02]  /*28ea10*/  SEL R5, RZ, 0x9908b0df, P1 ;  /* 0x9908b0dfff057807 */ /* 0x000fe40000800000 */
[----:B------:R-:W-:Y:S02]  /*28ea20*/  SHF.R.U32.HI R27, RZ, 0x1, R27 ;  /* 0x00000001ff1b7819 */ /* 0x000fe4000001161b */
[----:B------:R-:W-:-:S02]  /*28ea30*/  SEL R31, RZ, 0x9908b0df, P2 ;  /* 0x9908b0dfff1f7807 */ /* 0x000fc40001000000 */
[----:B------:R-:W-:Y:S02]  /*28ea40*/  SHF.R.U32.HI R42, RZ, 0x1, R37 ;  /* 0x00000001ff2a7819 */ /* 0x000fe40000011625 */
[----:B------:R-:W-:Y:S02]  /*28ea50*/  SEL R35, RZ, 0x9908b0df, P3 ;  /* 0x9908b0dfff237807 */ /* 0x000fe40001800000 */
[----:B------:R-:W-:Y:S02]  /*28ea60*/  SHF.R.U32.HI R39, RZ, 0x1, R39 ;  /* 0x00000001ff277819 */ /* 0x000fe40000011627 */
[----:B------:R-:W-:Y:S02]  /*28ea70*/  SEL R37, RZ, 0x9908b0df, P4 ;  /* 0x9908b0dfff257807 */ /* 0x000fe40002000000 */
[----:B------:R-:W-:Y:S02]  /*28ea80*/  LOP3.LUT R5, R40, R5, R33, 0x96, !PT ;  /* 0x0000000528057212 */ /* 0x000fe400078e9621 */
[----:B------:R-:W-:-:S02]  /*28ea90*/  LOP3.LUT R27, R27, R31, R30, 0x96, !PT ;  /* 0x0000001f1b1b7212 */ /* 0x000fc400078e961e */
[----:B------:R-:W-:Y:S02]  /*28eaa0*/  LOP3.LUT R29, R42, R35, R29, 0x96, !PT ;  /* 0x000000232a1d7212 */ /* 0x000fe400078e961d */
        /* <DEDUP_REMOVED lines=75> */
.L_x_2274:
        /* <DEDUP_REMOVED lines=141> */
.L_x_2272:
[----:B------:R-:W-:Y:S05]  /*28f830*/  BSYNC.RECONVERGENT B2 ;  /* 0x0000000000027941 */ /* 0x000fea0003800200 */
.L_x_2271:
[----:B------:R-:W-:-:S05]  /*28f840*/  VIADD R0, R0, 0x1 ;  /* 0x0000000100007836 */ /* 0x000fca0000000000 */
[----:B------:R3:W-:Y:S01]  /*28f850*/  STL [R1+0x9c0], R0 ;  /* 0x0009c00001007387 */ /* 0x0007e20000100800 */
[----:B------:R-:W-:Y:S05]  /*28f860*/  @P0 BRA `(.L_x_2275) ;  /* 0xffffffe8008c0947 */ /* 0x000fea000383ffff */
.L_x_2270:
        /* <DEDUP_REMOVED lines=36> */
.L_x_2278:
        /* <DEDUP_REMOVED lines=45> */
[----:B------:R-:W-:Y:S02]  /*28fd80*/  LOP3.LUT R45, R45, 0x80000000, R41, 0xf8, !PT ;  /* 0x800000002d2d7812 */ /* 0x000fe400078ef829 */
[----:B------:R-:W-:-:S02]  /*28fd90*/  ISETP.NE.U32.AND P0, PT, R46, 0x1, PT ;  /* 0x000000012e00780c */ /* 0x000fc40003f05070 */
        /* <DEDUP_REMOVED lines=13> */
[----:B------:R-:W-:Y:S02]  /*28fe70*/  LOP3.LUT R39, R47, R42, R39, 0x96, !PT ;  /* 0x0000002a2f277212 */ /* 0x000fe400078e9627 */
[----:B--2---:R-:W-:Y:S02]  /*28fe80*/  LOP3.LUT R40, R26, 0x1, RZ, 0xc0, !PT ;  /* 0x000000011a287812 */ /* 0x004fe400078ec0ff */
[----:B------:R-:W-:Y:S02]  /*28fe90*/  LOP3.LUT R42, R35, 0x1, RZ, 0xc0, !PT ;  /* 0x00000001232a7812 */ /* 0x000fe400078ec0ff */
[----:B------:R-:W-:Y:S01]  /*28fea0*/  LOP3.LUT R37, R45, R46, R37, 0x96, !PT ;  /* 0x0000002e2d257212 */ /* 0x000fe200078e9625 */
[----:B------:R2:W-:Y:S01]  /*28feb0*/  STL [R0+0x14], R39 ;  /* 0x0000142700007387 */ /* 0x0005e20000100800 */
[----:B------:R-:W-:-:S02]  /*28fec0*/  ISETP.NE.U32.AND P0, PT, R40, 0x1, PT ;  /* 0x000000012800780c */ /* 0x000fc40003f05070 */
[----:B------:R-:W-:Y:S02]  /*28fed0*/  ISETP.NE.U32.AND P1, PT, R42, 0x1, PT ;  /* 0x000000012a00780c */ /* 0x000fe40003f25070 */
[----:B------:R-:W-:Y:S01]  /*28fee0*/  LOP3.LUT R40, R33, 0x7ffffffe, RZ, 0xc0, !PT ;  /* 0x7ffffffe21287812 */ /* 0x000fe200078ec0ff */
[----:B------:R3:W-:Y:S01]  /*28fef0*/  STL [R0+0x18], R37 ;  /* 0x0000182500007387 */ /* 0x0007e20000100800 */
[----:B------:R-:W-:Y:S02]  /*28ff00*/  LOP3.LUT R41, R26, 0x7ffffffe, RZ, 0xc0, !PT ;  /* 0x7ffffffe1a297812 */ /* 0x000fe400078ec0ff */
[----:B------:R-:W-:Y:S02]  /*28ff10*/  LOP3.LUT R43, R35, 0x7ffffffe, RZ, 0xc0, !PT ;  /* 0x7ffffffe232b7812 */ /* 0x000fe400078ec0ff */
[C---:B------:R-:W-:Y:S02]  /*28ff20*/  LOP3.LUT R42, R15.reuse, 0x7ffffffe, RZ, 0xc0, !PT ;  /* 0x7ffffffe0f2a7812 */ /* 0x040fe400078ec0ff */
[----:B--2---:R-:W-:-:S02]  /*28ff30*/  LOP3.LUT R39, R15, 0x1, RZ, 0xc0, !PT ;  /* 0x000000010f277812 */ /* 0x004fc400078ec0ff */
[----:B------:R-:W-:Y:S02]  /*28ff40*/  LOP3.LUT R40, R40, 0x80000000, R35, 0xf8, !PT ;  /* 0x8000000028287812 */ /* 0x000fe400078ef823 */
[----:B---3--:R-:W-:Y:S02]  /*28ff50*/  LOP3.LUT R37, R33, 0x1, RZ, 0xc0, !PT ;  /* 0x0000000121257812 */ /* 0x008fe400078ec0ff */
[----:B------:R-:W-:Y:S02]  /*28ff60*/  LOP3.LUT R30, R41, 0x80000000, R30, 0xf8, !PT ;  /* 0x80000000291e7812 */ /* 0x000fe400078ef81e */
        /* <DEDUP_REMOVED lines=15> */
[----:B------:R-:W-:Y:S02]  /*290060*/  LOP3.LUT R26, R23, 0x7ffffffe, RZ, 0xc0, !PT ;  /* 0x7ffffffe171a7812 */ /* 0x000fe400078ec0ff */
[----:B------:R-:W-:Y:S01]  /*290070*/  LOP3.LUT R30, R22, 0x7ffffffe, RZ, 0xc0, !PT ;  /* 0x7ffffffe161e7812 */ /* 0x000fe200078ec0ff */
[----:B------:R2:W-:Y:S01]  /*290080*/  STL [R0+0x1c], R5 ;  /* 0x00001c0500007387 */ /* 0x0005e20000100800 */
[----:B------:R-:W-:Y:S02]  /*290090*/  LOP3.LUT R37, R37, R39, R28, 0x96, !PT ;  /* 0x0000002725257212 */ /* 0x000fe400078e961c */
[----:B------:R-:W-:Y:S01]  /*2900a0*/  LOP3.LUT R28, R23, 0x1, RZ, 0xc0, !PT ;  /* 0x00000001171c7812 */ /* 0x000fe200078ec0ff */
[----:B------:R3:W-:Y:S01]  /*2900b0*/  STL [R0+0x2c], R27 ;  /* 0x00002c1b00007387 */ /* 0x0007e20000100800 */
[----:B------:R-:W-:Y:S02]  /*2900c0*/  LOP3.LUT R15, R26, 0x80000000, R15, 0xf8, !PT ;  /* 0x800000001a0f7812 */ /* 0x000fe400078ef80f */
[----:B------:R-:W-:-:S02]  /*2900d0*/  LOP3.LUT R30, R30, 0x80000000, R23, 0xf8, !PT ;  /* 0x800000001e1e7812 */ /* 0x000fc400078ef817 */
[----:B------:R-:W-:Y:S02]  /*2900e0*/  LOP3.LUT R33, R22, 0x1, RZ, 0xc0, !PT ;  /* 0x0000000116217812 */ /* 0x000fe400078ec0ff */
[C---:B--2---:R-:W-:Y:S02]  /*2900f0*/  LOP3.LUT R5, R19.reuse, 0x7ffffffe, RZ, 0xc0, !PT ;  /* 0x7ffffffe13057812 */ /* 0x044fe400078ec0ff */
[----:B------:R-:W-:Y:S02]  /*290100*/  LOP3.LUT R23, R19, 0x1, RZ, 0xc0, !PT ;  /* 0x0000000113177812 */ /* 0x000fe400078ec0ff */
[C---:B------:R-:W-:Y:S02]  /*290110*/  LOP3.LUT R26, R7.reuse, 0x7ffffffe, RZ, 0xc0, !PT ;  /* 0x7ffffffe071a7812 */ /* 0x040fe400078ec0ff */
[----:B---3--:R-:W-:Y:S02]  /*290120*/  LOP3.LUT R27, R7, 0x1, RZ, 0xc0, !PT ;  /* 0x00000001071b7812 */ /* 0x008fe400078ec0ff */
[----:B------:R-:W-:-:S02]  /*290130*/  LOP3.LUT R5, R5, 0x80000000, R22, 0xf8, !PT ;  /* 0x8000000005057812 */ /* 0x000fc400078ef816 */
[----:B------:R-:W-:Y:S02]  /*290140*/  ISETP.NE.U32.AND P0, PT, R28, 0x1, PT ;  /* 0x000000011c00780c */ /* 0x000fe40003f05070 */
        /* <DEDUP_REMOVED lines=11> */
[----:B------:R-:W-:Y:S01]  /*290200*/  SEL R5, RZ, 0x9908b0df, P3 ;  /* 0x9908b0dfff057807 */ /* 0x000fe20001800000 */
[----:B------:R2:W-:Y:S01]  /*290210*/  STL [R0+0x20], R31 ;  /* 0x0000201f00007387 */ /* 0x0005e20000100800 */
[----:B------:R-:W-:Y:S02]  /*290220*/  LOP3.LUT R17, R22, R15, R17, 0x96, !PT ;  /* 0x0000000f16117212 */ /* 0x000fe400078e9611 */
        /* <DEDUP_REMOVED lines=48> */
.L_x_2279:
        /* <DEDUP_REMOVED lines=54> */
[----:B------:R-:W-:-:S02]  /*290890*/  LOP3.LUT R15, R46, 0x80000000, R15, 0xf8, !PT ;  /* 0x800000002e0f7812 */ /* 0x000fc400078ef80f */
[----:B------:R-:W-:Y:S02]  /*2908a0*/  LOP3.LUT R7, R7, R11, R26, 0x96, !PT ;  /* 0x0000000b07077212 */ /* 0x000fe400078e961a */
[C---:B------:R-:W-:Y:S02]  /*2908b0*/  LOP3.LUT R22, R27.reuse, 0x7ffffffe, RZ, 0xc0, !PT ;  /* 0x7ffffffe1b167812 */ /* 0x040fe400078ec0ff */
[----:B------:R-:W-:Y:S02]  /*2908c0*/  LOP3.LUT R11, R27, 0x1, RZ, 0xc0, !PT ;  /* 0x000000011b0b7812 */ /* 0x000fe400078ec0ff */
[----:B------:R-:W-:Y:S02]  /*2908d0*/  LOP3.LUT R17, R28, 0x1, RZ, 0xc0, !PT ;  /* 0x000000011c117812 */ /* 0x000fe400078ec0ff */
[----:B------:R-:W-:Y:S01]  /*2908e0*/  SHF.R.U32.HI R46, RZ, 0x1, R15 ;  /* 0x00000001ff2e7819 */ /* 0x000fe2000001160f */
[----:B------:R2:W-:Y:S01]  /*2908f0*/  STL [R0+-0xc], R13 ;  /* 0xfffff40d00007387 */ /* 0x0005e20000100800 */
[----:B------:R-:W-:-:S02]  /*290900*/  SEL R15, RZ, 0x9908b0df, P1 ;  /* 0x9908b0dfff0f7807 */ /* 0x000fc40000800000 */
[----:B------:R-:W-:Y:S02]  /*290910*/  LOP3.LUT R22, R22, 0x80000000, R19, 0xf8, !PT ;  /* 0x8000000016167812 */ /* 0x000fe400078ef813 */
[----:B------:R-:W-:Y:S02]  /*290920*/  ISETP.NE.U32.AND P0, PT, R11, 0x1, PT ;  /* 0x000000010b00780c */ /* 0x000fe40003f05070 */
[----:B------:R-:W-:Y:S02]  /*290930*/  ISETP.NE.U32.AND P1, PT, R17, 0x1, PT ;  /* 0x000000011100780c */ /* 0x000fe40003f25070 */
[C---:B------:R-:W-:Y:S02]  /*290940*/  LOP3.LUT R17, R29.reuse, 0x1, RZ, 0xc0, !PT ;  /* 0x000000011d117812 */ /* 0x040fe400078ec0ff */
[----:B--2---:R-:W-:Y:S01]  /*290950*/  LOP3.LUT R13, R29, 0x7ffffffe, RZ, 0xc0, !PT ;  /* 0x7ffffffe1d0d7812 */ /* 0x004fe200078ec0ff */
[----:B------:R2:W-:Y:S01]  /*290960*/  STL [R0+-0x8], R9 ;  /* 0xfffff80900007387 */ /* 0x0005e20000100800 */
[----:B------:R-:W-:-:S02]  /*290970*/  LOP3.LUT R26, R28, 0x7ffffffe, RZ, 0xc0, !PT ;  /* 0x7ffffffe1c1a7812 */ /* 0x000fc400078ec0ff */
[----:B------:R-:W-:Y:S02]  /*290980*/  SEL R11, RZ, 0x9908b0df, P0 ;  /* 0x9908b0dfff0b7807 */ /* 0x000fe40000000000 */
[----:B------:R-:W-:Y:S02]  /*290990*/  LOP3.LUT R28, R13, 0x80000000, R28, 0xf8, !PT ;  /* 0x800000000d1c7812 */ /* 0x000fe400078ef81c */
[----:B------:R-:W-:Y:S02]  /*2909a0*/  ISETP.NE.U32.AND P0, PT, R17, 0x1, PT ;  /* 0x000000011100780c */ /* 0x000fe40003f05070 */
[----:B--2---:R-:W-:Y:S02]  /*2909b0*/  SHF.R.U32.HI R9, RZ, 0x1, R22 ;  /* 0x00000001ff097819 */ /* 0x004fe40000011616 */
[----:B------:R-:W-:Y:S02]  /*2909c0*/  LOP3.LUT R15, R46, R15, R23, 0x96, !PT ;  /* 0x0000000f2e0f7212 */ /* 0x000fe400078e9617 */
[----:B------:R-:W-:-:S02]  /*2909d0*/  LOP3.LUT R13, R9, R11, R30, 0x96, !PT ;  /* 0x0000000b090d7212 */ /* 0x000fc400078e961e */
[----:B------:R-:W-:Y:S02]  /*2909e0*/  SHF.R.U32.HI R28, RZ, 0x1, R28 ;  /* 0x00000001ff1c7819 */ /* 0x000fe4000001161c */
[----:B------:R-:W-:Y:S02]  /*2909f0*/  SEL R9, RZ, 0x9908b0df, P0 ;  /* 0x9908b0dfff097807 */ /* 0x000fe40000000000 */
[----:B------:R-:W-:Y:S01]  /*290a00*/  LOP3.LUT R26, R26, 0x80000000, R27, 0xf8, !PT ;  /* 0x800000001a1a7812 */ /* 0x000fe200078ef81b */
[----:B------:R2:W-:Y:S01]  /*290a10*/  STL [R0+-0x4], R15 ;  /* 0xfffffc0f00007387 */ /* 0x0005e20000100800 */
[----:B------:R-:W-:Y:S02]  /*290a20*/  LOP3.LUT R33, R28, R9, R33, 0x96, !PT ;  /* 0x000000091c217212 */ /* 0x000fe400078e9621 */
[----:B------:R-:W-:Y:S02]  /*290a30*/  SHF.R.U32.HI R26, RZ, 0x1, R26 ;  /* 0x00000001ff1a7819 */ /* 0x000fe4000001161a */
[----:B------:R-:W-:Y:S01]  /*290a40*/  LOP3.LUT R9, R35, 0x1, RZ, 0xc0, !PT ;  /* 0x0000000123097812 */ /* 0x000fe200078ec0ff */
[----:B------:R3:W-:Y:S01]  /*290a50*/  STL [R0], R7 ;  /* 0x0000000700007387 */ /* 0x0007e20000100800 */
[----:B--2---:R-:W-:-:S02]  /*290a60*/  SEL R15, RZ, 0x9908b0df, P1 ;  /* 0x9908b0dfff0f7807 */ /* 0x004fc40000800000 */
[----:B------:R-:W-:Y:S02]  /*290a70*/  ISETP.NE.U32.AND P0, PT, R9, 0x1, PT ;  /* 0x000000010900780c */ /* 0x000fe40003f05070 */
[----:B------:R-:W-:Y:S02]  /*290a80*/  LOP3.LUT R15, R26, R15, R31, 0x96, !PT ;  /* 0x0000000f1a0f7212 */ /* 0x000fe400078e961f */
[----:B------:R-:W-:Y:S02]  /*290a90*/  LOP3.LUT R22, R35, 0x7ffffffe, RZ, 0xc0, !PT ;  /* 0x7ffffffe23167812 */ /* 0x000fe400078ec0ff */
[C---:B------:R-:W-:Y:S02]  /*290aa0*/  LOP3.LUT R26, R37.reuse, 0x7ffffffe, RZ, 0xc0, !PT ;  /* 0x7ffffffe251a7812 */ /* 0x040fe400078ec0ff */
[----:B------:R-:W-:Y:S02]  /*290ab0*/  LOP3.LUT R11, R37, 0x1, RZ, 0xc0, !PT ;  /* 0x00000001250b7812 */ /* 0x000fe400078ec0ff */
[----:B------:R-:W-:-:S02]  /*290ac0*/  LOP3.LUT R28, R39, 0x7ffffffe, RZ, 0xc0, !PT ;  /* 0x7ffffffe271c7812 */ /* 0x000fc400078ec0ff */
[----:B---3--:R-:W-:Y:S01]  /*290ad0*/  LOP3.LUT R7, R39, 0x1, RZ, 0xc0, !PT ;  /* 0x0000000127077812 */ /* 0x008fe200078ec0ff */
[----:B------:R-:W-:Y:S01]  /*290ae0*/  UIADD3 UR4, UPT, UPT, UR4, 0xc, URZ ;  /* 0x0000000c04047890 */ /* 0x000fe2000fffe0ff */
[----:B------:R-:W-:Y:S02]  /*290af0*/  LOP3.LUT R22, R22, 0x80000000, R29, 0xf8, !PT ;  /* 0x8000000016167812 */ /* 0x000fe400078ef81d */
[----:B------:R-:W-:Y:S02]  /*290b00*/  LOP3.LUT R26, R26, 0x80000000, R35, 0xf8, !PT ;  /* 0x800000001a1a7812 */ /* 0x000fe400078ef823 */
[----:B------:R-:W-:Y:S02]  /*290b10*/  ISETP.NE.U32.AND P1, PT, R11, 0x1, PT ;  /* 0x000000010b00780c */ /* 0x000fe40003f25070 */
[----:B------:R-:W-:Y:S02]  /*290b20*/  LOP3.LUT R28, R28, 0x80000000, R37, 0xf8, !PT ;  /* 0x800000001c1c7812 */ /* 0x000fe400078ef825 */
[----:B------:R-:W-:Y:S01]  /*290b30*/  ISETP.NE.U32.AND P2, PT, R7, 0x1, PT ;  /* 0x000000010700780c */ /* 0x000fe20003f45070 */
[----:B------:R2:W-:Y:S01]  /*290b40*/  STL [R0+0x4], R13 ;  /* 0x0000040d00007387 */ /* 0x0005e20000100800 */
[----:B------:R-:W-:Y:S01]  /*290b50*/  UISETP.NE.AND UP0, UPT, UR4, 0x18c, UPT ;  /* 0x0000018c0400788c */ /* 0x000fe2000bf05270 */
[----:B------:R-:W-:-:S02]  /*290b60*/  SHF.R.U32.HI R7, RZ, 0x1, R22 ;  /* 0x00000001ff077819 */ /* 0x000fc40000011616 */
[----:B------:R3:W-:Y:S01]  /*290b70*/  STL [R0+0x8], R15 ;  /* 0x0000080f00007387 */ /* 0x0007e20000100800 */
[----:B------:R-:W-:Y:S02]  /*290b80*/  SHF.R.U32.HI R26, RZ, 0x1, R26 ;  /* 0x00000001ff1a7819 */ /* 0x000fe4000001161a */
[----:B------:R-:W-:Y:S02]  /*290b90*/  SEL R11, RZ, 0x9908b0df, P1 ;  /* 0x9908b0dfff0b7807 */ /* 0x000fe40000800000 */
[----:B--2---:R-:W-:Y:S02]  /*290ba0*/  SHF.R.U32.HI R13, RZ, 0x1, R28 ;  /* 0x00000001ff0d7819 */ /* 0x004fe4000001161c */
[----:B---3--:R-:W-:Y:S02]  /*290bb0*/  SEL R15, RZ, 0x9908b0df, P2 ;  /* 0x9908b0dfff0f7807 */ /* 0x008fe40001000000 */
[----:B------:R-:W-:Y:S02]  /*290bc0*/  LOP3.LUT R11, R26, R11, R41, 0x96, !PT ;  /* 0x0000000b1a0b7212 */ /* 0x000fe400078e9629 */
[----:B------:R-:W-:Y:S01]  /*290bd0*/  LOP3.LUT R13, R13, R15, R42, 0x96, !PT ;  /* 0x0000000f0d0d7212 */ /* 0x000fe200078e962a */
        /* <DEDUP_REMOVED lines=30> */
.L_x_2277:
[----:B------:R-:W-:Y:S05]  /*290dc0*/  BSYNC.RECONVERGENT B2 ;  /* 0x0000000000027941 */ /* 0x000fea0003800200 */
.L_x_2276:
        /* <DEDUP_REMOVED lines=43> */
.L_x_2282:
        /* <DEDUP_REMOVED lines=56> */
[----:B------:R-:W-:Y:S02]  /*291400*/  SHF.R.U32.HI R47, RZ, 0x1, R47 ;  /* 0x00000001ff2f7819 */ /* 0x000fe4000001162f */
[----:B------:R-:W-:-:S02]  /*291410*/  LOP3.LUT R46, R46, R45, R39, 0x96, !PT ;  /* 0x0000002d2e2e7212 */ /* 0x000fc400078e9627 */
[----:B------:R-:W-:Y:S02]  /*291420*/  SHF.R.U32.HI R40, RZ, 0x1, R40 ;  /* 0x00000001ff287819 */ /* 0x000fe40000011628 */
[----:B------:R-:W-:Y:S02]  /*291430*/  SEL R39, RZ, 0x9908b0df, P0 ;  /* 0x9908b0dfff277807 */ /* 0x000fe40000000000 */
[----:B------:R-:W-:Y:S02]  /*291440*/  LOP3.LUT R42, R27, 0x7ffffffe, RZ, 0xc0, !PT ;  /* 0x7ffffffe1b2a7812 */ /* 0x000fe400078ec0ff */
[----:B------:R-:W-:Y:S01]  /*291450*/  LOP3.LUT R44, R47, R44, R43, 0x96, !PT ;  /* 0x0000002c2f2c7212 */ /* 0x000fe200078e962b */
[----:B------:R3:W-:Y:S01]  /*291460*/  STL [R5+0x10], R7 ;  /* 0x0000100705007387 */ /* 0x0007e20000100800 */
[----:B------:R-:W-:Y:S02]  /*291470*/  LOP3.LUT R40, R40, R39, R41, 0x96, !PT ;  /* 0x0000002728287212 */ /* 0x000fe400078e9629 */
[----:B------:R-:W-:-:S02]  /*291480*/  LOP3.LUT R39, R27, 0x1, RZ, 0xc0, !PT ;  /* 0x000000011b277812 */ /* 0x000fc400078ec0ff */
[C---:B------:R-:W-:Y:S02]  /*291490*/  LOP3.LUT R41, R37.reuse, 0x1, RZ, 0xc0, !PT ;  /* 0x0000000125297812 */ /* 0x040fe400078ec0ff */
[----:B------:R-:W-:Y:S02]  /*2914a0*/  LOP3.LUT R31, R42, 0x80000000, R31, 0xf8, !PT ;  /* 0x800000002a1f7812 */ /* 0x000fe400078ef81f */
[----:B------:R-:W-:Y:S02]  /*2914b0*/  LOP3.LUT R48, R37, 0x7ffffffe, RZ, 0xc0, !PT ;  /* 0x7ffffffe25307812 */ /* 0x000fe400078ec0ff */
[C---:B------:R-:W-:Y:S02]  /*2914c0*/  LOP3.LUT R42, R35.reuse, 0x7ffffffe, RZ, 0xc0, !PT ;  /* 0x7ffffffe232a7812 */ /* 0x040fe400078ec0ff */
[----:B---3--:R-:W-:Y:S01]  /*2914d0*/  LOP3.LUT R7, R35, 0x1, RZ, 0xc0, !PT ;  /* 0x0000000123077812 */ /* 0x008fe200078ec0ff */
[----:B------:R3:W-:Y:S01]  /*2914e0*/  STL [R5+0x14], R44 ;  /* 0x0000142c05007387 */ /* 0x0007e20000100800 */
[----:B------:R-:W-:-:S02]  /*2914f0*/  ISETP.NE.U32.AND P0, PT, R39, 0x1, PT ;  /* 0x000000012700780c */ /* 0x000fc40003f05070 */
[----:B------:R-:W-:Y:S02]  /*291500*/  ISETP.NE.U32.AND P1, PT, R41, 0x1, PT ;  /* 0x000000012900780c */ /* 0x000fe40003f25070 */
[----:B------:R-:W-:Y:S02]  /*291510*/  LOP3.LUT R27, R48, 0x80000000, R27, 0xf8, !PT ;  /* 0x80000000301b7812 */ /* 0x000fe400078ef81b */
[C---:B------:R-:W-:Y:S02]  /*291520*/  LOP3.LUT R41, R17.reuse, 0x1, RZ, 0xc0, !PT ;  /* 0x0000000111297812 */ /* 0x040fe400078ec0ff */
[----:B------:R-:W-:Y:S02]  /*291530*/  LOP3.LUT R37, R42, 0x80000000, R37, 0xf8, !PT ;  /* 0x800000002a257812 */ /* 0x000fe400078ef825 */
[----:B---3--:R-:W-:Y:S02]  /*291540*/  LOP3.LUT R44, R17, 0x7ffffffe, RZ, 0xc0, !PT ;  /* 0x7ffffffe112c7812 */ /* 0x008fe400078ec0ff */
[----:B------:R-:W-:-:S02]  /*291550*/  ISETP.NE.U32.AND P2, PT, R7, 0x1, PT ;  /* 0x000000010700780c */ /* 0x000fc40003f45070 */
[----:B------:R-:W-:Y:S02]  /*291560*/  LOP3.LUT R39, R44, 0x80000000, R35, 0xf8, !PT ;  /* 0x800000002c277812 */ /* 0x000fe400078ef823 */
[----:B------:R-:W-:Y:S02]  /*291570*/  SHF.R.U32.HI R42, RZ, 0x1, R31 ;  /* 0x00000001ff2a7819 */ /* 0x000fe4000001161f */
[----:B------:R-:W-:Y:S02]  /*291580*/  SEL R7, RZ, 0x9908b0df, P0 ;  /* 0x9908b0dfff077807 */ /* 0x000fe40000000000 */
[----:B------:R-:W-:Y:S02]  /*291590*/  ISETP.NE.U32.AND P3, PT, R41, 0x1, PT ;  /* 0x000000012900780c */ /* 0x000fe40003f65070 */
[----:B------:R-:W-:Y:S02]  /*2915a0*/  SHF.R.U32.HI R27, RZ, 0x1, R27 ;  /* 0x00000001ff1b7819 */ /* 0x000fe4000001161b */
[----:B------:R-:W-:-:S02]  /*2915b0*/  SEL R31, RZ, 0x9908b0df, P1 ;  /* 0x9908b0dfff1f7807 */ /* 0x000fc40000800000 */
[----:B------:R-:W-:Y:S02]  /*2915c0*/  SHF.R.U32.HI R44, RZ, 0x1, R37 ;  /* 0x00000001ff2c7819 */ /* 0x000fe40000011625 */
[----:B------:R-:W-:Y:S01]  /*2915d0*/  SEL R35, RZ, 0x9908b0df, P2 ;  /* 0x9908b0dfff237807 */ /* 0x000fe20001000000 */
[----:B------:R3:W-:Y:S01]  /*2915e0*/  STL [R5+0x18], R46 ;  /* 0x0000182e05007387 */ /* 0x0007e20000100800 */
[----:B------:R-:W-:Y:S02]  /*2915f0*/  LOP3.LUT R42, R42, R7, R33, 0x96, !PT ;  /* 0x000000072a2a7212 */ /* 0x000fe400078e9621 */
[----:B------:R-:W-:Y:S02]  /*291600*/  SHF.R.U32.HI R39, RZ, 0x1, R39 ;  /* 0x00000001ff277819 */ /* 0x000fe40000011627 */
[----:B------:R-:W-:Y:S02]  /*291610*/  SEL R37, RZ, 0x9908b0df, P3 ;  /* 0x9908b0dfff257807 */ /* 0x000fe40001800000 */
[----:B------:R-:W-:-:S02]  /*291620*/  LOP3.LUT R30, R27, R31, R30, 0x96, !PT ;  /* 0x0000001f1b1e7212 */ /* 0x000fc400078e961e */
[----:B------:R-:W-:Y:S02]  /*291630*/  LOP3.LUT R44, R44, R35, R29, 0x96, !PT ;  /* 0x000000232c2c7212 */ /* 0x000fe400078e961d */
[C---:B--2---:R-:W-:Y:S02]  /*291640*/  LOP3.LUT R7, R26.reuse, 0x1, RZ, 0xc0, !PT ;  /* 0x000000011a077812 */ /* 0x044fe400078ec0ff */
[----:B---3--:R-:W-:Y:S02]  /*291650*/  LOP3.LUT R46, R26, 0x7ffffffe, RZ, 0xc0, !PT ;  /* 0x7ffffffe1a2e7812 */ /* 0x008fe400078ec0ff */
[C---:B------:R-:W-:Y:S02]  /*291660*/  LOP3.LUT R27, R23.reuse, 0x7ffffffe, RZ, 0xc0, !PT ;  /* 0x7ffffffe171b7812 */ /* 0x040fe400078ec0ff */
[----:B------:R-:W-:Y:S02]  /*291670*/  LOP3.LUT R29, R23, 0x1, RZ, 0xc0, !PT ;  /* 0x00000001171d7812 */ /* 0x000fe400078ec0ff */
[----:B------:R-:W-:-:S02]  /*291680*/  LOP3.LUT R28, R39, R37, R28, 0x96, !PT ;  /* 0x00000025271c7212 */ /* 0x000fc400078e961c */
[----:B------:R-:W-:Y:S02]  /*291690*/  ISETP.NE.U32.AND P0, PT, R7, 0x1, PT ;  /* 0x000000010700780c */ /* 0x000fe40003f05070 */
[----:B------:R-:W-:Y:S02]  /*2916a0*/  LOP3.LUT R46, R46, 0x80000000, R17, 0xf8, !PT ;  /* 0x800000002e2e7812 */ /* 0x000fe400078ef811 */
[----:B------:R-:W-:Y:S02]  /*2916b0*/  LOP3.LUT R27, R27, 0x80000000, R26, 0xf8, !PT ;  /* 0x800000001b1b7812 */ /* 0x000fe400078ef81a */
[----:B------:R-:W-:Y:S02]  /*2916c0*/  ISETP.NE.U32.AND P1, PT, R29, 0x1, PT ;  /* 0x000000011d00780c */ /* 0x000fe40003f25070 */
[----:B------:R-:W-:Y:S02]  /*2916d0*/  LOP3.LUT R7, R9, 0x7ffffffe, RZ, 0xc0, !PT ;  /* 0x7ffffffe09077812 */ /* 0x000fe400078ec0ff */
[----:B------:R-:W-:-:S02]  /*2916e0*/  LOP3.LUT R26, R22, 0x7ffffffe, RZ, 0xc0, !PT ;  /* 0x7ffffffe161a7812 */ /* 0x000fc400078ec0ff */
        /* <DEDUP_REMOVED lines=65> */
.L_x_2283:
        /* <DEDUP_REMOVED lines=76> */
[----:B---3--:R-:W-:Y:S02]  /*291fc0*/  LOP3.LUT R44, R33, R35, R26, 0x96, !PT ;  /* 0x00000023212c7212 */ /* 0x008fe400078e961a */
        /* <DEDUP_REMOVED lines=60> */
.L_x_2281:
[----:B------:R-:W-:Y:S05]  /*292390*/  BSYNC.RECONVERGENT B2 ;  /* 0x0000000000027941 */ /* 0x000fea0003800200 */
.L_x_2280:
        /* <DEDUP_REMOVED lines=43> */
.L_x_2286:
        /* <DEDUP_REMOVED lines=61> */
[----:B--2---:R-:W-:-:S02]  /*292a20*/  LOP3.LUT R45, R39, 0x7ffffffe, RZ, 0xc0, !PT ;  /* 0x7ffffffe272d7812 */ /* 0x004fc400078ec0ff */
[----:B------:R-:W-:Y:S02]  /*292a30*/  LOP3.LUT R42, R43, R40, R42, 0x96, !PT ;  /* 0x000000282b2a7212 */ /* 0x000fe400078e962a */
[C---:B------:R-:W-:Y:S02]  /*292a40*/  LOP3.LUT R40, R28.reuse, 0x7ffffffe, RZ, 0xc0, !PT ;  /* 0x7ffffffe1c287812 */ /* 0x040fe400078ec0ff */
[----:B------:R-:W-:Y:S02]  /*292a50*/  LOP3.LUT R43, R28, 0x1, RZ, 0xc0, !PT ;  /* 0x000000011c2b7812 */ /* 0x000fe400078ec0ff */
[----:B---3--:R-:W-:Y:S02]  /*292a60*/  LOP3.LUT R9, R39, 0x1, RZ, 0xc0, !PT ;  /* 0x0000000127097812 */ /* 0x008fe400078ec0ff */
[----:B------:R-:W-:Y:S02]  /*292a70*/  LOP3.LUT R33, R40, 0x80000000, R33, 0xf8, !PT ;  /* 0x8000000028217812 */ /* 0x000fe400078ef821 */
[----:B------:R-:W-:-:S02]  /*292a80*/  LOP3.LUT R40, R45, 0x80000000, R28, 0xf8, !PT ;  /* 0x800000002d287812 */ /* 0x000fc400078ef81c */
[----:B------:R-:W-:Y:S02]  /*292a90*/  ISETP.NE.U32.AND P1, PT, R9, 0x1, PT ;  /* 0x000000010900780c */ /* 0x000fe40003f25070 */
[C---:B------:R-:W-:Y:S02]  /*292aa0*/  LOP3.LUT R28, R37.reuse, 0x7ffffffe, RZ, 0xc0, !PT ;  /* 0x7ffffffe251c7812 */ /* 0x040fe400078ec0ff */
[----:B------:R-:W-:Y:S01]  /*292ab0*/  LOP3.LUT R9, R37, 0x1, RZ, 0xc0, !PT ;  /* 0x0000000125097812 */ /* 0x000fe200078ec0ff */
[----:B------:R2:W-:Y:S01]  /*292ac0*/  STL [R7+0x10], R41 ;  /* 0x0000102907007387 */ /* 0x0005e20000100800 */
[----:B------:R-:W-:-:S03]  /*292ad0*/  ISETP.NE.U32.AND P0, PT, R43, 0x1, PT ;  /* 0x000000012b00780c */ /* 0x000fc60003f05070 */
[----:B------:R3:W-:Y:S01]  /*292ae0*/  STL [R7+0x14], R44 ;  /* 0x0000142c07007387 */ /* 0x0007e20000100800 */
[----:B------:R-:W-:Y:S02]  /*292af0*/  LOP3.LUT R39, R28, 0x80000000, R39, 0xf8, !PT ;  /* 0x800000001c277812 */ /* 0x000fe400078ef827 */
[----:B------:R-:W-:Y:S02]  /*292b00*/  ISETP.NE.U32.AND P2, PT, R9, 0x1, PT ;  /* 0x000000010900780c */ /* 0x000fe40003f45070 */
[C---:B--2---:R-:W-:Y:S02]  /*292b10*/  LOP3.LUT R41, R19.reuse, 0x1, RZ, 0xc0, !PT ;  /* 0x0000000113297812 */ /* 0x044fe400078ec0ff */
[----:B------:R-:W-:Y:S02]  /*292b20*/  SHF.R.U32.HI R28, RZ, 0x1, R33 ;  /* 0x00000001ff1c7819 */ /* 0x000fe40000011621 */
[----:B---3--:R-:W-:Y:S02]  /*292b30*/  LOP3.LUT R44, R19, 0x7ffffffe, RZ, 0xc0, !PT ;  /* 0x7ffffffe132c7812 */ /* 0x008fe400078ec0ff */
[----:B------:R-:W-:-:S02]  /*292b40*/  SEL R9, RZ, 0x9908b0df, P0 ;  /* 0x9908b0dfff097807 */ /* 0x000fc40000000000 */
[----:B------:R-:W-:Y:S02]  /*292b50*/  LOP3.LUT R44, R44, 0x80000000, R37, 0xf8, !PT ;  /* 0x800000002c2c7812 */ /* 0x000fe400078ef825 */
[----:B------:R-:W-:Y:S01]  /*292b60*/  ISETP.NE.U32.AND P3, PT, R41, 0x1, PT ;  /* 0x000000012900780c */ /* 0x000fe20003f65070 */
[----:B------:R2:W-:Y:S01]  /*292b70*/  STL [R7+0x18], R48 ;  /* 0x0000183007007387 */ /* 0x0005e20000100800 */
[----:B------:R-:W-:Y:S02]  /*292b80*/  LOP3.LUT R28, R28, R9, R35, 0x96, !PT ;  /* 0x000000091c1c7212 */ /* 0x000fe400078e9623 */
[----:B------:R-:W-:Y:S02]  /*292b90*/  LOP3.LUT R9, R27, 0x1, RZ, 0xc0, !PT ;  /* 0x000000011b097812 */ /* 0x000fe400078ec0ff */
[----:B------:R-:W-:Y:S02]  /*292ba0*/  SHF.R.U32.HI R44, RZ, 0x1, R44 ;  /* 0x00000001ff2c7819 */ /* 0x000fe4000001162c */
[----:B------:R-:W-:-:S02]  /*292bb0*/  SEL R41, RZ, 0x9908b0df, P3 ;  /* 0x9908b0dfff297807 */ /* 0x000fc40001800000 */
[----:B------:R-:W-:Y:S02]  /*292bc0*/  LOP3.LUT R46, R27, 0x7ffffffe, RZ, 0xc0, !PT ;  /* 0x7ffffffe1b2e7812 */ /* 0x000fe400078ec0ff */
[----:B--2---:R-:W-:Y:S02]  /*292bd0*/  LOP3.LUT R48, R26, 0x7ffffffe, RZ, 0xc0, !PT ;  /* 0x7ffffffe1a307812 */ /* 0x004fe400078ec0ff */
[----:B------:R-:W-:Y:S02]  /*292be0*/  SHF.R.U32.HI R40, RZ, 0x1, R40 ;  /* 0x00000001ff287819 */ /* 0x000fe40000011628 */
[----:B------:R-:W-:Y:S01]  /*292bf0*/  SEL R33, RZ, 0x9908b0df, P1 ;  /* 0x9908b0dfff217807 */ /* 0x000fe20000800000 */
[----:B------:R2:W-:Y:S01]  /*292c00*/  STL [R7+0x20], R28 ;  /* 0x0000201c07007387 */ /* 0x0005e20000100800 */
        /* <DEDUP_REMOVED lines=9> */
[----:B------:R-:W-:Y:S02]  /*292ca0*/  SHF.R.U32.HI R37, RZ, 0x1, R39 ;  /* 0x00000001ff257819 */ /* 0x000fe40000011627 */
[----:B------:R-:W-:Y:S02]  /*292cb0*/  LOP3.LUT R40, R40, R33, R31, 0x96, !PT ;  /* 0x0000002128287212 */ /* 0x000fe400078e961f */
[----:B------:R-:W-:Y:S02]  /*292cc0*/  SEL R39, RZ, 0x9908b0df, P2 ;  /* 0x9908b0dfff277807 */ /* 0x000fe40001000000 */
[----:B------:R-:W-:Y:S02]  /*292cd0*/  LOP3.LUT R9, R9, 0x80000000, R26, 0xf8, !PT ;  /* 0x8000000009097812 */ /* 0x000fe400078ef81a */
[----:B------:R-:W-:-:S02]  /*292ce0*/  ISETP.NE.U32.AND P1, PT, R29, 0x1, PT ;  /* 0x000000011d00780c */ /* 0x000fc40003f25070 */
[----:B------:R-:W-:Y:S02]  /*292cf0*/  ISETP.NE.U32.AND P2, PT, R19, 0x1, PT ;  /* 0x000000011300780c */ /* 0x000fe40003f45070 */
[----:B------:R-:W-:Y:S02]  /*292d00*/  LOP3.LUT R28, R28, 0x80000000, R23, 0xf8, !PT ;  /* 0x800000001c1c7812 */ /* 0x000fe400078ef817 */
[----:B------:R-:W-:Y:S01]  /*292d10*/  ISETP.NE.U32.AND P3, PT, R27, 0x1, PT ;  /* 0x000000011b00780c */ /* 0x000fe20003f65070 */
[----:B------:R2:W-:Y:S01]  /*292d20*/  STL [R7+0x24], R40 ;  /* 0x0000242807007387 */ /* 0x0005e20000100800 */
[----:B------:R-:W-:Y:S02]  /*292d30*/  LOP3.LUT R30, R37, R39, R30, 0x96, !PT ;  /* 0x00000027251e7212 */ /* 0x000fe400078e961e */
[----:B------:R-:W-:Y:S02]  /*292d40*/  SHF.R.U32.HI R19, RZ, 0x1, R46 ;  /* 0x00000001ff137819 */ /* 0x000fe4000001162e */
[----:B------:R-:W-:-:S02]  /*292d50*/  SEL R23, RZ, 0x9908b0df, P0 ;  /* 0x9908b0dfff177807 */ /* 0x000fc40000000000 */
[----:B------:R-:W-:Y:S02]  /*292d60*/  SHF.R.U32.HI R48, RZ, 0x1, R48 ;  /* 0x00000001ff307819 */ /* 0x000fe40000011630 */
[----:B------:R-:W-:Y:S02]  /*292d70*/  SEL R26, RZ, 0x9908b0df, P1 ;  /* 0x9908b0dfff1a7807 */ /* 0x000fe40000800000 */
[----:B--2---:R-:W-:Y:S02]  /*292d80*/  SHF.R.U32.HI R40, RZ, 0x1, R9 ;  /* 0x00000001ff287819 */ /* 0x004fe40000011609 */
[----:B------:R-:W-:Y:S02]  /*292d90*/  SEL R27, RZ, 0x9908b0df, P2 ;  /* 0x9908b0dfff1b7807 */ /* 0x000fe40001000000 */
        /* <DEDUP_REMOVED lines=51> */
.L_x_2287:
        /* <DEDUP_REMOVED lines=58> */
[----:B------:R-:W-:Y:S01]  /*293470*/  LOP3.LUT R11, R29, 0x1, RZ, 0xc0, !PT ;  /* 0x000000011d0b7812 */ /* 0x000fe200078ec0ff */
[----:B------:R2:W-:Y:S01]  /*293480*/  STL [R7+-0xc], R17 ;  /* 0xfffff41107007387 */ /* 0x0005e20000100800 */
[----:B------:R-:W-:Y:S02]  /*293490*/  LOP3.LUT R42, R15, R42, R27, 0x96, !PT ;  /* 0x0000002a0f2a7212 */ /* 0x000fe400078e961b */
[----:B------:R-:W-:Y:S02]  /*2934a0*/  LOP3.LUT R22, R22, 0x80000000, R23, 0xf8, !PT ;  /* 0x8000000016167812 */ /* 0x000fe400078ef817 */
[----:B------:R-:W-:Y:S02]  /*2934b0*/  ISETP.NE.U32.AND P0, PT, R11, 0x1, PT ;  /* 0x000000010b00780c */ /* 0x000fe40003f05070 */
[C---:B------:R-:W-:Y:S02]  /*2934c0*/  LOP3.LUT R48, R30.reuse, 0x7ffffffe, RZ, 0xc0, !PT ;  /* 0x7ffffffe1e307812 */ /* 0x040fe400078ec0ff */
[----:B------:R-:W-:-:S02]  /*2934d0*/  LOP3.LUT R13, R30, 0x1, RZ, 0xc0, !PT ;  /* 0x000000011e0d7812 */ /* 0x000fc400078ec0ff */
[C---:B------:R-:W-:Y:S02]  /*2934e0*/  LOP3.LUT R15, R31.reuse, 0x7ffffffe, RZ, 0xc0, !PT ;  /* 0x7ffffffe1f0f7812 */ /* 0x040fe400078ec0ff */
[----:B--2---:R-:W-:Y:S02]  /*2934f0*/  LOP3.LUT R17, R31, 0x1, RZ, 0xc0, !PT ;  /* 0x000000011f117812 */ /* 0x004fe400078ec0ff */
[----:B------:R-:W-:Y:S02]  /*293500*/  SHF.R.U32.HI R22, RZ, 0x1, R22 ;  /* 0x00000001ff167819 */ /* 0x000fe40000011616 */
[----:B------:R-:W-:Y:S02]  /*293510*/  SEL R11, RZ, 0x9908b0df, P0 ;  /* 0x9908b0dfff0b7807 */ /* 0x000fe40000000000 */
[----:B------:R-:W-:Y:S02]  /*293520*/  LOP3.LUT R48, R48, 0x80000000, R29, 0xf8, !PT ;  /* 0x8000000030307812 */ /* 0x000fe400078ef81d */
[----:B------:R-:W-:-:S02]  /*293530*/  ISETP.NE.U32.AND P1, PT, R13, 0x1, PT ;  /* 0x000000010d00780c */ /* 0x000fc40003f25070 */
[----:B------:R-:W-:Y:S02]  /*293540*/  LOP3.LUT R15, R15, 0x80000000, R30, 0xf8, !PT ;  /* 0x800000000f0f7812 */ /* 0x000fe400078ef81e */
[----:B------:R-:W-:Y:S01]  /*293550*/  ISETP.NE.U32.AND P0, PT, R17, 0x1, PT ;  /* 0x000000011100780c */ /* 0x000fe20003f05070 */
[----:B------:R2:W-:Y:S01]  /*293560*/  STL [R7+-0x4], R42 ;  /* 0xfffffc2a07007387 */ /* 0x0005e20000100800 */
[----:B------:R-:W-:Y:S02]  /*293570*/  SHF.R.U32.HI R47, RZ, 0x1, R47 ;  /* 0x00000001ff2f7819 */ /* 0x000fe4000001162f */
[----:B------:R-:W-:Y:S02]  /*293580*/  SHF.R.U32.HI R48, RZ, 0x1, R48 ;  /* 0x00000001ff307819 */ /* 0x000fe40000011630 */
[----:B------:R-:W-:Y:S02]  /*293590*/  SEL R13, RZ, 0x9908b0df, P1 ;  /* 0x9908b0dfff0d7807 */ /* 0x000fe40000800000 */
[----:B--2---:R-:W-:-:S02]  /*2935a0*/  LOP3.LUT R42, R22, R11, R33, 0x96, !PT ;  /* 0x0000000b162a7212 */ /* 0x004fc400078e9621 */
[----:B------:R-:W-:Y:S02]  /*2935b0*/  SHF.R.U32.HI R22, RZ, 0x1, R15 ;  /* 0x00000001ff167819 */ /* 0x000fe4000001160f */
[----:B------:R-:W-:Y:S02]  /*2935c0*/  SEL R11, RZ, 0x9908b0df, P0 ;  /* 0x9908b0dfff0b7807 */ /* 0x000fe40000000000 */
[----:B------:R-:W-:Y:S02]  /*2935d0*/  LOP3.LUT R26, R47, R19, R26, 0x96, !PT ;  /* 0x000000132f1a7212 */ /* 0x000fe400078e961a */
[----:B------:R-:W-:Y:S02]  /*2935e0*/  LOP3.LUT R48, R48, R13, R35, 0x96, !PT ;  /* 0x0000000d30307212 */ /* 0x000fe400078e9623 */
[----:B------:R-:W-:Y:S02]  /*2935f0*/  LOP3.LUT R22, R22, R11, R37, 0x96, !PT ;  /* 0x0000000b16167212 */ /* 0x000fe400078e9625 */
[----:B------:R-:W-:-:S02]  /*293600*/  LOP3.LUT R11, R39, 0x1, RZ, 0xc0, !PT ;  /* 0x00000001270b7812 */ /* 0x000fc400078ec0ff */
[C---:B------:R-:W-:Y:S01]  /*293610*/  LOP3.LUT R13, R40.reuse, 0x1, RZ, 0xc0, !PT ;  /* 0x00000001280d7812 */ /* 0x040fe200078ec0ff */
[----:B------:R2:W-:Y:S01]  /*293620*/  STL [R7+-0x8], R26 ;  /* 0xfffff81a07007387 */ /* 0x0005e20000100800 */
[----:B------:R-:W-:Y:S02]  /*293630*/  ISETP.NE.U32.AND P0, PT, R11, 0x1, PT ;  /* 0x000000010b00780c */ /* 0x000fe40003f05070 */
[----:B------:R-:W-:Y:S01]  /*293640*/  ISETP.NE.U32.AND P1, PT, R13, 0x1, PT ;  /* 0x000000010d00780c */ /* 0x000fe20003f25070 */
[----:B------:R4:W-:Y:S01]  /*293650*/  STL [R7], R28 ;  /* 0x0000001c07007387 */ /* 0x0009e20000100800 */
[----:B------:R-:W-:Y:S02]  /*293660*/  LOP3.LUT R30, R40, 0x7ffffffe, RZ, 0xc0, !PT ;  /* 0x7ffffffe281e7812 */ /* 0x000fe400078ec0ff */
[C---:B------:R-:W-:Y:S02]  /*293670*/  LOP3.LUT R11, R41.reuse, 0x7ffffffe, RZ, 0xc0, !PT ;  /* 0x7ffffffe290b7812 */ /* 0x040fe400078ec0ff */
[----:B------:R-:W-:-:S02]  /*293680*/  LOP3.LUT R13, R41, 0x1, RZ, 0xc0, !PT ;  /* 0x00000001290d7812 */ /* 0x000fc400078ec0ff */
        /* <DEDUP_REMOVED lines=45> */
.L_x_2285:
[----:B------:R-:W-:Y:S05]  /*293960*/  BSYNC.RECONVERGENT B2 ;  /* 0x0000000000027941 */ /* 0x000fea0003800200 */
.L_x_2284:
        /* <DEDUP_REMOVED lines=43> */
.L_x_2290:
        /* <DEDUP_REMOVED lines=62> */
[----:B------:R-:W-:Y:S01]  /*294000*/  LOP3.LUT R41, R29, 0x1, RZ, 0xc0, !PT ;  /* 0x000000011d297812 */ /* 0x000fe200078ec0ff */
[----:B------:R2:W-:Y:S01]  /*294010*/  STL [R9+0x10], R42 ;  /* 0x0000102a09007387 */ /* 0x0005e20000100800 */
[----:B---3--:R-:W-:-:S02]  /*294020*/  LOP3.LUT R11, R40, 0x1, RZ, 0xc0, !PT ;  /* 0x00000001280b7812 */ /* 0x008fc400078ec0ff */
[----:B------:R-:W-:Y:S02]  /*294030*/  LOP3.LUT R50, R29, 0x7ffffffe, RZ, 0xc0, !PT ;  /* 0x7ffffffe1d327812 */ /* 0x000fe400078ec0ff */
[----:B------:R-:W-:Y:S02]  /*294040*/  LOP3.LUT R52, R40, 0x7ffffffe, RZ, 0xc0, !PT ;  /* 0x7ffffffe28347812 */ /* 0x000fe400078ec0ff */
[----:B------:R-:W-:Y:S02]  /*294050*/  ISETP.NE.U32.AND P0, PT, R41, 0x1, PT ;  /* 0x000000012900780c */ /* 0x000fe40003f05070 */
[----:B------:R-:W-:Y:S02]  /*294060*/  ISETP.NE.U32.AND P1, PT, R11, 0x1, PT ;  /* 0x000000010b00780c */ /* 0x000fe40003f25070 */
[C---:B------:R-:W-:Y:S02]  /*294070*/  LOP3.LUT R11, R39.reuse, 0x7ffffffe, RZ, 0xc0, !PT ;  /* 0x7ffffffe270b7812 */ /* 0x040fe400078ec0ff */
[----:B------:R-:W-:-:S02]  /*294080*/  LOP3.LUT R43, R39, 0x1, RZ, 0xc0, !PT ;  /* 0x00000001272b7812 */ /* 0x000fc400078ec0ff */
[C---:B--2---:R-:W-:Y:S02]  /*294090*/  LOP3.LUT R42, R22.reuse, 0x7ffffffe, RZ, 0xc0, !PT ;  /* 0x7ffffffe162a7812 */ /* 0x044fe400078ec0ff */
[----:B------:R-:W-:Y:S01]  /*2940a0*/  LOP3.LUT R41, R22, 0x1, RZ, 0xc0, !PT ;  /* 0x0000000116297812 */ /* 0x000fe200078ec0ff */
[----:B------:R2:W-:Y:S01]  /*2940b0*/  STL [R9+0x14], R46 ;  /* 0x0000142e09007387 */ /* 0x0005e20000100800 */
[----:B------:R-:W-:Y:S02]  /*2940c0*/  LOP3.LUT R35, R50, 0x80000000, R35, 0xf8, !PT ;  /* 0x8000000032237812 */ /* 0x000fe400078ef823 */
[----:B------:R-:W-:Y:S02]  /*2940d0*/  LOP3.LUT R29, R52, 0x80000000, R29, 0xf8, !PT ;  /* 0x80000000341d7812 */ /* 0x000fe400078ef81d */
[----:B------:R-:W-:Y:S02]  /*2940e0*/  ISETP.NE.U32.AND P2, PT, R43, 0x1, PT ;  /* 0x000000012b00780c */ /* 0x000fe40003f45070 */
[----:B------:R-:W-:-:S02]  /*2940f0*/  LOP3.LUT R39, R42, 0x80000000, R39, 0xf8, !PT ;  /* 0x800000002a277812 */ /* 0x000fc400078ef827 */
[----:B------:R-:W-:Y:S02]  /*294100*/  ISETP.NE.U32.AND P3, PT, R41, 0x1, PT ;  /* 0x000000012900780c */ /* 0x000fe40003f65070 */
[----:B--2---:R-:W-:Y:S02]  /*294110*/  LOP3.LUT R46, R11, 0x80000000, R40, 0xf8, !PT ;  /* 0x800000000b2e7812 */ /* 0x004fe400078ef828 */
        /* <DEDUP_REMOVED lines=19> */
[----:B------:R-:W-:Y:S02]  /*294250*/  LOP3.LUT R11, R13, 0x7ffffffe, RZ, 0xc0, !PT ;  /* 0x7ffffffe0d0b7812 */ /* 0x000fe400078ec0ff */
[----:B------:R-:W-:Y:S02]  /*294260*/  LOP3.LUT R33, R27, 0x1, RZ, 0xc0, !PT ;  /* 0x000000011b217812 */ /* 0x000fe400078ec0ff */
[C---:B------:R-:W-:Y:S02]  /*294270*/  LOP3.LUT R28, R26.reuse, 0x7ffffffe, RZ, 0xc0, !PT ;  /* 0x7ffffffe1a1c7812 */ /* 0x040fe400078ec0ff */
[----:B------:R-:W-:-:S02]  /*294280*/  LOP3.LUT R29, R26, 0x1, RZ, 0xc0, !PT ;  /* 0x000000011a1d7812 */ /* 0x000fc400078ec0ff */
[----:B--2---:R-:W-:Y:S02]  /*294290*/  LOP3.LUT R30, R13, 0x1, RZ, 0xc0, !PT ;  /* 0x000000010d1e7812 */ /* 0x004fe400078ec0ff */
[----:B------:R-:W-:Y:S02]  /*2942a0*/  LOP3.LUT R11, R11, 0x80000000, R26, 0xf8, !PT ;  /* 0x800000000b0b7812 */ /* 0x000fe400078ef81a */
[----:B------:R-:W-:Y:S02]  /*2942b0*/  ISETP.NE.U32.AND P1, PT, R33, 0x1, PT ;  /* 0x000000012100780c */ /* 0x000fe40003f25070 */
[----:B------:R-:W-:Y:S02]  /*2942c0*/  LOP3.LUT R28, R28, 0x80000000, R27, 0xf8, !PT ;  /* 0x800000001c1c7812 */ /* 0x000fe400078ef81b */
[----:B------:R-:W-:Y:S02]  /*2942d0*/  ISETP.NE.U32.AND P2, PT, R29, 0x1, PT ;  /* 0x000000011d00780c */ /* 0x000fe40003f45070 */
[----:B------:R-:W-:Y:S01]  /*2942e0*/  ISETP.NE.U32.AND P3, PT, R30, 0x1, PT ;  /* 0x000000011e00780c */ /* 0x000fe20003f65070 */
[----:B------:R2:W-:Y:S01]  /*2942f0*/  STL [R9+0x20], R40 ;  /* 0x0000202809007387 */ /* 0x0005e20000100800 */
[----:B------:R-:W-:-:S02]  /*294300*/  SHF.R.U32.HI R26, RZ, 0x1, R22 ;  /* 0x00000001ff1a7819 */ /* 0x000fc40000011616 */
[----:B------:R-:W-:Y:S02]  /*294310*/  SHF.R.U32.HI R30, RZ, 0x1, R31 ;  /* 0x00000001ff1e7819 */ /* 0x000fe4000001161f */
[----:B------:R-:W-:Y:S02]  /*294320*/  SHF.R.U32.HI R22, RZ, 0x1, R11 ;  /* 0x00000001ff167819 */ /* 0x000fe4000001160b */
[----:B------:R-:W-:Y:S02]  /*294330*/  SEL R27, RZ, 0x9908b0df, P0 ;  /* 0x9908b0dfff1b7807 */ /* 0x000fe40000000000 */
[----:B------:R-:W-:Y:S02]  /*294340*/  SEL R29, RZ, 0x9908b0df, P1 ;  /* 0x9908b0dfff1d7807 */ /* 0x000fe40000800000 */
[----:B--2---:R-:W-:Y:S02]  /*294350*/  SHF.R.U32.HI R40, RZ, 0x1, R28 ;  /* 0x00000001ff287819 */ /* 0x004fe4000001161c */
        /* <DEDUP_REMOVED lines=52> */
.L_x_2291:
        /* <DEDUP_REMOVED lines=26> */
[----:B------:R-:W-:-:S04]  /*294840*/  LOP3.LUT R48, R47, 0x1, RZ, 0xc0, !PT ;  /* 0x000000012f307812 */ /* 0x000fc800078ec0ff */
[----:B------:R-:W-:Y:S02]  /*294850*/  ISETP.NE.U32.AND P0, PT, R48, 0x1, PT ;  /* 0x000000013000780c */ /* 0x000fe40003f05070 */
[----:B--2---:R-:W-:-:S04]  /*294860*/  LOP3.LUT R48, R39, 0x7ffffffe, RZ, 0xc0, !PT ;  /* 0x7ffffffe27307812 */ /* 0x004fc800078ec0ff */
        /* <DEDUP_REMOVED lines=14> */
[----:B------:R-:W-:Y:S02]  /*294950*/  LOP3.LUT R46, R41, 0x7ffffffe, RZ, 0xc0, !PT ;  /* 0x7ffffffe292e7812 */ /* 0x000fe400078ec0ff */
[----:B------:R-:W-:Y:S02]  /*294960*/  LOP3.LUT R39, R33, 0x7ffffffe, RZ, 0xc0, !PT ;  /* 0x7ffffffe21277812 */ /* 0x000fe400078ec0ff */
[----:B--2---:R-:W-:Y:S02]  /*294970*/  LOP3.LUT R43, R41, 0x1, RZ, 0xc0, !PT ;  /* 0x00000001292b7812 */ /* 0x004fe400078ec0ff */
        /* <DEDUP_REMOVED lines=23> */
[C---:B---3--:R-:W-:Y:S02]  /*294af0*/  LOP3.LUT R39, R22.reuse, 0x1, RZ, 0xc0, !PT ;  /* 0x0000000116277812 */ /* 0x048fe400078ec0ff */
[----:B--2---:R-:W-:Y:S02]  /*294b00*/  LOP3.LUT R42, R22, 0x7ffffffe, RZ, 0xc0, !PT ;  /* 0x7ffffffe162a7812 */ /* 0x004fe400078ec0ff */
[----:B------:R-:W-:Y:S02]  /*294b10*/  SHF.R.U32.HI R46, RZ, 0x1, R46 ;  /* 0x00000001ff2e7819 */ /* 0x000fe4000001162e */
[----:B------:R-:W-:-:S02]  /*294b20*/  SEL R31, RZ, 0x9908b0df, P0 ;  /* 0x9908b0dfff1f7807 */ /* 0x000fc40000000000 */
[----:B------:R-:W-:Y:S02]  /*294b30*/  SHF.R.U32.HI R33, RZ, 0x1, R48 ;  /* 0x00000001ff217819 */ /* 0x000fe40000011630 */
[----:B------:R-:W-:Y:S02]  /*294b40*/  SEL R37, RZ, 0x9908b0df, P1 ;  /* 0x9908b0dfff257807 */ /* 0x000fe40000800000 */
[----:B------:R-:W-:Y:S02]  /*294b50*/  LOP3.LUT R42, R42, 0x80000000, R35, 0xf8, !PT ;  /* 0x800000002a2a7812 */ /* 0x000fe400078ef823 */
[----:B------:R-:W-:Y:S01]  /*294b60*/  ISETP.NE.U32.AND P0, PT, R39, 0x1, PT ;  /* 0x000000012700780c */ /* 0x000fe20003f05070 */
[----:B------:R2:W-:Y:S01]  /*294b70*/  STL [R9+-0x4], R44 ;  /* 0xfffffc2c09007387 */ /* 0x0005e20000100800 */
[----:B------:R-:W-:Y:S02]  /*294b80*/  LOP3.LUT R46, R46, R31, R29, 0x96, !PT ;  /* 0x0000001f2e2e7212 */ /* 0x000fe400078e961d */
[----:B------:R-:W-:-:S02]  /*294b90*/  SHF.R.U32.HI R29, RZ, 0x1, R42 ;  /* 0x00000001ff1d7819 */ /* 0x000fc4000001162a */
[----:B--2---:R-:W-:Y:S02]  /*294ba0*/  LOP3.LUT R44, R33, R37, R28, 0x96, !PT ;  /* 0x00000025212c7212 */ /* 0x004fe400078e961c */
[----:B------:R-:W-:Y:S02]  /*294bb0*/  SEL R28, RZ, 0x9908b0df, P0 ;  /* 0x9908b0dfff1c7807 */ /* 0x000fe40000000000 */
[----:B------:R-:W-:Y:S02]  /*294bc0*/  LOP3.LUT R42, R27, 0x7ffffffe, RZ, 0xc0, !PT ;  /* 0x7ffffffe1b2a7812 */ /* 0x000fe400078ec0ff */
[----:B------:R-:W-:Y:S02]  /*294bd0*/  LOP3.LUT R30, R29, R28, R30, 0x96, !PT ;  /* 0x0000001c1d1e7212 */ /* 0x000fe400078e961e */
[C---:B------:R-:W-:Y:S02]  /*294be0*/  LOP3.LUT R29, R13.reuse, 0x7ffffffe, RZ, 0xc0, !PT ;  /* 0x7ffffffe0d1d7812 */ /* 0x040fe400078ec0ff */
[----:B------:R-:W-:-:S02]  /*294bf0*/  LOP3.LUT R28, R13, 0x1, RZ, 0xc0, !PT ;  /* 0x000000010d1c7812 */ /* 0x000fc400078ec0ff */
[----:B------:R-:W-:Y:S02]  /*294c00*/  LOP3.LUT R29, R29, 0x80000000, R22, 0xf8, !PT ;  /* 0x800000001d1d7812 */ /* 0x000fe400078ef816 */
[----:B------:R-:W-:Y:S02]  /*294c10*/  LOP3.LUT R31, R27, 0x1, RZ, 0xc0, !PT ;  /* 0x000000011b1f7812 */ /* 0x000fe400078ec0ff */
[----:B------:R-:W-:Y:S02]  /*294c20*/  ISETP.NE.U32.AND P0, PT, R28, 0x1, PT ;  /* 0x000000011c00780c */ /* 0x000fe40003f05070 */
[----:B------:R-:W-:Y:S02]  /*294c30*/  LOP3.LUT R42, R42, 0x80000000, R13, 0xf8, !PT ;  /* 0x800000002a2a7812 */ /* 0x000fe400078ef80d */
[C---:B------:R-:W-:Y:S02]  /*294c40*/  LOP3.LUT R22, R26.reuse, 0x7ffffffe, RZ, 0xc0, !PT ;  /* 0x7ffffffe1a167812 */ /* 0x040fe400078ec0ff */
[----:B------:R-:W-:Y:S01]  /*294c50*/  LOP3.LUT R28, R26, 0x1, RZ, 0xc0, !PT ;  /* 0x000000011a1c7812 */ /* 0x000fe200078ec0ff */
[----:B------:R-:W-:Y:S01]  /*294c60*/  UIADD3 UR4, UPT, UPT, UR4, 0xc, URZ ;  /* 0x0000000c04047890 */ /* 0x000fe2000fffe0ff */
[----:B------:R-:W-:-:S02]  /*294c70*/  ISETP.NE.U32.AND P1, PT, R31, 0x1, PT ;  /* 0x000000011f00780c */ /* 0x000fc40003f25070 */
[----:B------:R-:W-:Y:S02]  /*294c80*/  LOP3.LUT R27, R22, 0x80000000, R27, 0xf8, !PT ;  /* 0x80000000161b7812 */ /* 0x000fe400078ef81b */
        /* <DEDUP_REMOVED lines=42> */
.L_x_2289:
[----:B------:R-:W-:Y:S05]  /*294f30*/  BSYNC.RECONVERGENT B2 ;  /* 0x0000000000027941 */ /* 0x000fea0003800200 */
.L_x_2288:
        /* <DEDUP_REMOVED lines=43> */
.L_x_2294:
        /* <DEDUP_REMOVED lines=27> */
[----:B------:R-:W-:Y:S01]  /*2953a0*/  SHF.R.U32.HI R17, RZ, 0x1, R17 ;  /* 0x00000001ff117819 */ /* 0x000fe20000011611 */
[----:B------:R-:W3:Y:S01]  /*2953b0*/  LDL R19, [R11+0x670] ;  /* 0x000670000b137983 */ /* 0x000ee20000100800 */
[----:B------:R-:W-:-:S04]  /*2953c0*/  SEL R15, RZ, 0x9908b0df, P0 ;  /* 0x9908b0dfff0f7807 */ /* 0x000fc80000000000 */
[----:B----4-:R-:W-:Y:S02]  /*2953d0*/  LOP3.LUT R44, R17, R15, R44, 0x96, !PT ;  /* 0x0000000f112c7212 */ /* 0x010fe400078e962c */
[----:B------:R-:W4:Y:S04]  /*2953e0*/  LDL R15, [R11+0x668] ;  /* 0x000668000b0f7983 */ /* 0x000f280000100800 */
[----:B------:R-:W4:Y:S01]  /*2953f0*/  LDL R17, [R11+0x66c] ;  /* 0x00066c000b117983 */ /* 0x000f220000100800 */
[----:B-----5:R-:W-:-:S04]  /*295400*/  LOP3.LUT R50, R42, 0x7ffffffe, RZ, 0xc0, !PT ;  /* 0x7ffffffe2a327812 */ /* 0x020fc800078ec0ff */
[----:B------:R-:W-:Y:S02]  /*295410*/  LOP3.LUT R50, R50, 0x80000000, R49, 0xf8, !PT ;  /* 0x8000000032327812 */ /* 0x000fe400078ef831 */
[----:B------:R-:W-:-:S04]  /*295420*/  LOP3.LUT R49, R42, 0x1, RZ, 0xc0, !PT ;  /* 0x000000012a317812 */ /* 0x000fc800078ec0ff */
[----:B------:R-:W-:Y:S02]  /*295430*/  ISETP.NE.U32.AND P0, PT, R49, 0x1, PT ;  /* 0x000000013100780c */ /* 0x000fe40003f05070 */
[----:B------:R-:W-:Y:S02]  /*295440*/  SHF.R.U32.HI R50, RZ, 0x1, R50 ;  /* 0x00000001ff327819 */ /* 0x000fe40000011632 */
[----:B------:R-:W-:-:S04]  /*295450*/  SEL R49, RZ, 0x9908b0df, P0 ;  /* 0x9908b0dfff317807 */ /* 0x000fc80000000000 */
[----:B------:R-:W-:Y:S02]  /*295460*/  LOP3.LUT R48, R50, R49, R48, 0x96, !PT ;  /* 0x0000003132307212 */ /* 0x000fe400078e9630 */
        /* <DEDUP_REMOVED lines=20> */
[C---:B------:R-:W-:Y:S02]  /*2955b0*/  LOP3.LUT R52, R29.reuse, 0x7ffffffe, RZ, 0xc0, !PT ;  /* 0x7ffffffe1d347812 */ /* 0x040fe400078ec0ff */
[----:B-----5:R-:W-:Y:S02]  /*2955c0*/  SEL R44, RZ, 0x9908b0df, P0 ;  /* 0x9908b0dfff2c7807 */ /* 0x020fe40000000000 */
[----:B------:R-:W-:Y:S02]  /*2955d0*/  LOP3.LUT R50, R40, 0x7ffffffe, RZ, 0xc0, !PT ;  /* 0x7ffffffe28327812 */ /* 0x000fe400078ec0ff */
[----:B------:R-:W-:Y:S02]  /*2955e0*/  LOP3.LUT R46, R46, R44, R43, 0x96, !PT ;  /* 0x0000002c2e2e7212 */ /* 0x000fe400078e962b */
[----:B------:R-:W-:Y:S01]  /*2955f0*/  LOP3.LUT R43, R29, 0x1, RZ, 0xc0, !PT ;  /* 0x000000011d2b7812 */ /* 0x000fe200078ec0ff */
[----:B------:R5:W-:Y:S01]  /*295600*/  STL [R11+0x14], R41 ;  /* 0x000014290b007387 */ /* 0x000be20000100800 */
[----:B------:R-:W-:-:S02]  /*295610*/  LOP3.LUT R44, R52, 0x80000000, R35, 0xf8, !PT ;  /* 0x80000000342c7812 */ /* 0x000fc400078ef823 */
[----:B------:R-:W-:Y:S01]  /*295620*/  ISETP.NE.U32.AND P0, PT, R43, 0x1, PT ;  /* 0x000000012b00780c */ /* 0x000fe20003f05070 */
[----:B------:R0:W-:Y:S01]  /*295630*/  STL [R11+0x18], R42 ;  /* 0x0000182a0b007387 */ /* 0x0001e20000100800 */
[----:B------:R-:W-:Y:S02]  /*295640*/  LOP3.LUT R43, R50, 0x80000000, R29, 0xf8, !PT ;  /* 0x80000000322b7812 */ /* 0x000fe400078ef81d */
[C---:B------:R-:W-:Y:S02]  /*295650*/  LOP3.LUT R35, R39.reuse, 0x7ffffffe, RZ, 0xc0, !PT ;  /* 0x7ffffffe27237812 */ /* 0x040fe400078ec0ff */
[----:B------:R-:W-:Y:S02]  /*295660*/  LOP3.LUT R45, R40, 0x1, RZ, 0xc0, !PT ;  /* 0x00000001282d7812 */ /* 0x000fe400078ec0ff */
[----:B-----5:R-:W-:Y:S02]  /*295670*/  LOP3.LUT R41, R39, 0x1, RZ, 0xc0, !PT ;  /* 0x0000000127297812 */ /* 0x020fe400078ec0ff */
[----:B--2---:R-:W-:-:S02]  /*295680*/  LOP3.LUT R29, R22, 0x1, RZ, 0xc0, !PT ;  /* 0x00000001161d7812 */ /* 0x004fc400078ec0ff */
[----:B0-----:R-:W-:Y:S02]  /*295690*/  LOP3.LUT R42, R22, 0x7ffffffe, RZ, 0xc0, !PT ;  /* 0x7ffffffe162a7812 */ /* 0x001fe400078ec0ff */
[----:B------:R-:W-:Y:S02]  /*2956a0*/  LOP3.LUT R35, R35, 0x80000000, R40, 0xf8, !PT ;  /* 0x8000000023237812 */ /* 0x000fe400078ef828 */
[----:B------:R-:W-:Y:S02]  /*2956b0*/  ISETP.NE.U32.AND P1, PT, R45, 0x1, PT ;  /* 0x000000012d00780c */ /* 0x000fe40003f25070 */
[----:B------:R-:W-:Y:S02]  /*2956c0*/  ISETP.NE.U32.AND P2, PT, R41, 0x1, PT ;  /* 0x000000012900780c */ /* 0x000fe40003f45070 */
[----:B------:R-:W-:Y:S02]  /*2956d0*/  LOP3.LUT R39, R42, 0x80000000, R39, 0xf8, !PT ;  /* 0x800000002a277812 */ /* 0x000fe400078ef827 */
[----:B------:R-:W-:-:S02]  /*2956e0*/  ISETP.NE.U32.AND P3, PT, R29, 0x1, PT ;  /* 0x000000011d00780c */ /* 0x000fc40003f65070 */
[----:B------:R-:W-:Y:S02]  /*2956f0*/  SHF.R.U32.HI R29, RZ, 0x1, R44 ;  /* 0x00000001ff1d7819 */ /* 0x000fe4000001162c */
[----:B------:R-:W-:Y:S02]  /*295700*/  SHF.R.U32.HI R42, RZ, 0x1, R43 ;  /* 0x00000001ff2a7819 */ /* 0x000fe4000001162b */
[----:B------:R-:W-:Y:S02]  /*295710*/  SHF.R.U32.HI R44, RZ, 0x1, R35 ;  /* 0x00000001ff2c7819 */ /* 0x000fe40000011623 */
[----:B------:R-:W-:Y:S02]  /*295720*/  SEL R40, RZ, 0x9908b0df, P0 ;  /* 0x9908b0dfff287807 */ /* 0x000fe40000000000 */
[----:B------:R-:W-:Y:S02]  /*295730*/  SEL R41, RZ, 0x9908b0df, P1 ;  /* 0x9908b0dfff297807 */ /* 0x000fe40000800000 */
[----:B------:R-:W-:-:S02]  /*295740*/  SEL R35, RZ, 0x9908b0df, P2 ;  /* 0x9908b0dfff237807 */ /* 0x000fc40001000000 */
[----:B------:R-:W-:Y:S02]  /*295750*/  SHF.R.U32.HI R39, RZ, 0x1, R39 ;  /* 0x00000001ff277819 */ /* 0x000fe40000011627 */
[----:B------:R-:W-:Y:S02]  /*295760*/  SEL R43, RZ, 0x9908b0df, P3 ;  /* 0x9908b0dfff2b7807 */ /* 0x000fe40001800000 */
[----:B------:R-:W-:Y:S02]  /*295770*/  LOP3.LUT R40, R29, R40, R37, 0x96, !PT ;  /* 0x000000281d287212 */ /* 0x000fe400078e9625 */
[----:B------:R-:W-:Y:S02]  /*295780*/  LOP3.LUT R42, R42, R41, R33, 0x96, !PT ;  /* 0x000000292a2a7212 */ /* 0x000fe400078e9621 */
[----:B------:R-:W-:Y:S02]  /*295790*/  LOP3.LUT R44, R44, R35, R31, 0x96, !PT ;  /* 0x000000232c2c7212 */ /* 0x000fe400078e961f */
[----:B------:R-:W-:-:S02]  /*2957a0*/  LOP3.LUT R30, R39, R43, R30, 0x96, !PT ;  /* 0x0000002b271e7212 */ /* 0x000fc400078e961e */
[C---:B------:R-:W-:Y:S02]  /*2957b0*/  LOP3.LUT R29, R28.reuse, 0x7ffffffe, RZ, 0xc0, !PT ;  /* 0x7ffffffe1c1d7812 */ /* 0x040fe400078ec0ff */
[----:B------:R-:W-:Y:S02]  /*2957c0*/  LOP3.LUT R31, R28, 0x1, RZ, 0xc0, !PT ;  /* 0x000000011c1f7812 */ /* 0x000fe400078ec0ff */
[C---:B------:R-:W-:Y:S01]  /*2957d0*/  LOP3.LUT R33, R27.reuse, 0x7ffffffe, RZ, 0xc0, !PT ;  /* 0x7ffffffe1b217812 */ /* 0x040fe200078ec0ff */
[----:B------:R0:W-:Y:S01]  /*2957e0*/  STL [R11+0x2c], R30 ;  /* 0x00002c1e0b007387 */ /* 0x0001e20000100800 */
[----:B------:R-:W-:Y:S02]  /*2957f0*/  LOP3.LUT R35, R27, 0x1, RZ, 0xc0, !PT ;  /* 0x000000011b237812 */ /* 0x000fe400078ec0ff */
[----:B------:R-:W-:Y:S02]  /*295800*/  LOP3.LUT R22, R29, 0x80000000, R22, 0xf8, !PT ;  /* 0x800000001d167812 */ /* 0x000fe400078ef816 */
[----:B------:R-:W-:-:S02]  /*295810*/  ISETP.NE.U32.AND P0, PT, R31, 0x1, PT ;  /* 0x000000011f00780c */ /* 0x000fc40003f05070 */
[----:B------:R-:W-:Y:S02]  /*295820*/  LOP3.LUT R33, R33, 0x80000000, R28, 0xf8, !PT ;  /* 0x8000000021217812 */ /* 0x000fe400078ef81c */
[C---:B------:R-:W-:Y:S02]  /*295830*/  LOP3.LUT R28, R26.reuse, 0x7ffffffe, RZ, 0xc0, !PT ;  /* 0x7ffffffe1a1c7812 */ /* 0x040fe400078ec0ff */
[----:B------:R-:W-:Y:S02]  /*295840*/  LOP3.LUT R31, R26, 0x1, RZ, 0xc0, !PT ;  /* 0x000000011a1f7812 */ /* 0x000fe400078ec0ff */
[C---:B------:R-:W-:Y:S02]  /*295850*/  LOP3.LUT R29, R13.reuse, 0x7ffffffe, RZ, 0xc0, !PT ;  /* 0x7ffffffe0d1d7812 */ /* 0x040fe400078ec0ff */
[----:B0-----:R-:W-:Y:S02]  /*295860*/  LOP3.LUT R30, R13, 0x1, RZ, 0xc0, !PT ;  /* 0x000000010d1e7812 */ /* 0x001fe400078ec0ff */
[----:B------:R-:W-:-:S02]  /*295870*/  ISETP.NE.U32.AND P1, PT, R35, 0x1, PT ;  /* 0x000000012300780c */ /* 0x000fc40003f25070 */
[----:B------:R-:W-:Y:S02]  /*295880*/  LOP3.LUT R35, R28, 0x80000000, R27, 0xf8, !PT ;  /* 0x800000001c237812 */ /* 0x000fe400078ef81b */
[----:B------:R-:W-:Y:S02]  /*295890*/  ISETP.NE.U32.AND P2, PT, R31, 0x1, PT ;  /* 0x000000011f00780c */ /* 0x000fe40003f45070 */
[----:B------:R-:W-:Y:S02]  /*2958a0*/  LOP3.LUT R29, R29, 0x80000000, R26, 0xf8, !PT ;  /* 0x800000001d1d7812 */ /* 0x000fe400078ef81a */
[----:B------:R-:W-:Y:S01]  /*2958b0*/  ISETP.NE.U32.AND P3, PT, R30, 0x1, PT ;  /* 0x000000011e00780c */ /* 0x000fe20003f65070 */
[----:B------:R0:W-:Y:S01]  /*2958c0*/  STL [R11+0x28], R44 ;  /* 0x0000282c0b007387 */ /* 0x0001e20000100800 */
[----:B------:R-:W-:Y:S02]  /*2958d0*/  SHF.R.U32.HI R28, RZ, 0x1, R22 ;  /* 0x00000001ff1c7819 */ /* 0x000fe40000011616 */
[----:B------:R-:W-:-:S02]  /*2958e0*/  SHF.R.U32.HI R30, RZ, 0x1, R33 ;  /* 0x00000001ff1e7819 */ /* 0x000fc40000011621 */
[----:B------:R-:W-:Y:S02]  /*2958f0*/  SEL R27, RZ, 0x9908b0df, P0 ;  /* 0x9908b0dfff1b7807 */ /* 0x000fe40000000000 */
[----:B------:R-:W-:Y:S02]  /*295900*/  SEL R31, RZ, 0x9908b0df, P1 ;  /* 0x9908b0dfff1f7807 */ /* 0x000fe40000800000 */
[----:B------:R-:W-:Y:S02]  /*295910*/  SEL R33, RZ, 0x9908b0df, P2 ;  /* 0x9908b0dfff217807 */ /* 0x000fe40001000000 */
[----:B0-----:R-:W-:Y:S02]  /*295920*/  SHF.R.U32.HI R44, RZ, 0x1, R35 ;  /* 0x00000001ff2c7819 */ /* 0x001fe40000011623 */
[----:B------:R-:W-:Y:S02]  /*295930*/  SHF.R.U32.HI R22, RZ, 0x1, R29 ;  /* 0x00000001ff167819 */ /* 0x000fe4000001161d */
[----:B------:R-:W-:Y:S01]  /*295940*/  SEL R26, RZ, 0x9908b0df, P3 ;  /* 0x9908b0dfff1a7807 */ /* 0x000fe20001800000 */
[----:B------:R0:W-:Y:S04]  /*295950*/  STL [R11+0x20], R40 ;  /* 0x000020280b007387 */ /* 0x0001e80000100800 */
[----:B------:R4:W-:Y:S01]  /*295960*/  STL [R11+0x24], R42 ;  /* 0x0000242a0b007387 */ /* 0x0009e20000100800 */
[----:B0-----:R-:W-:-:S03]  /*295970*/  LOP3.LUT R40, R28, R27, R23, 0x96, !PT ;  /* 0x0000001b1c287212 */ /* 0x001fc600078e9617 */
[----:B------:R-:W-:Y:S04]  /*295980*/  STL [R11+0x10], R48 ;  /* 0x000010300b007387 */ /* 0x000fe80000100800 */
[----:B------:R-:W-:Y:S04]  /*295990*/  STL [R11+0x1c], R46 ;  /* 0x00001c2e0b007387 */ /* 0x000fe80000100800 */
[----:B------:R-:W-:Y:S01]  /*2959a0*/  STL [R11+0x30], R40 ;  /* 0x000030280b007387 */ /* 0x000fe20000100800 */
[----:B---3--:R-:W-:Y:S02]  /*2959b0*/  LOP3.LUT R26, R22, R26, R19, 0x96, !PT ;  /* 0x0000001a161a7212 */ /* 0x008fe400078e9613 */
[----:B----4-:R-:W-:-:S02]  /*2959c0*/  LOP3.LUT R42, R30, R31, R15, 0x96, !PT ;  /* 0x0000001f1e2a7212 */ /* 0x010fc400078e960f */
        /* <DEDUP_REMOVED lines=41> */
.L_x_2295:
        /* <DEDUP_REMOVED lines=141> */
.L_x_2293:
[----:B------:R-:W-:Y:S05]  /*296530*/  BSYNC.RECONVERGENT B2 ;  /* 0x0000000000027941 */ /* 0x000fea0003800200 */
.L_x_2292:
        /* <DEDUP_REMOVED lines=35> */
.L_x_2301:
        /* <DEDUP_REMOVED lines=36> */
.L_x_2299:
        /* <DEDUP_REMOVED lines=27> */
[----:B------:R-:W-:Y:S02]  /*296b60*/  LOP3.LUT R15, R30, 0x1, RZ, 0xc0, !PT ;  /* 0x000000011e0f7812 */ /* 0x000fe400078ec0ff */
[----:B----4-:R-:W-:Y:S02]  /*296b70*/  LOP3.LUT R26, R26, R5, R27, 0x96, !PT ;  /* 0x000000051a1a7212 */ /* 0x010fe400078e961b */
[----:B------:R-:W-:Y:S02]  /*296b80*/  LOP3.LUT R28, R28, 0x80000000, R17, 0xf8, !PT ;  /* 0x800000001c1c7812 */ /* 0x000fe400078ef811 */
[----:B------:R-:W-:Y:S01]  /*296b90*/  ISETP.NE.U32.AND P1, PT, R15, 0x1, PT ;  /* 0x000000010f00780c */ /* 0x000fe20003f25070 */
[----:B------:R0:W-:Y:S01]  /*296ba0*/  STL [R7], R26 ;  /* 0x0000001a07007387 */ /* 0x0001e20000100800 */
[C---:B-----5:R-:W-:Y:S02]  /*296bb0*/  LOP3.LUT R5, R31.reuse, 0x7ffffffe, RZ, 0xc0, !PT ;  /* 0x7ffffffe1f057812 */ /* 0x060fe400078ec0ff */
        /* <DEDUP_REMOVED lines=65> */
[----:B------:R-:W5:Y:S04]  /*296fd0*/  LDL R27, [R13+0x634] ;  /* 0x000634000d1b7983 */ /* 0x000f680000100800 */
[----:B------:R-:W5:Y:S04]  /*296fe0*/  LDL R30, [R13+0xc] ;  /* 0x00000c000d1e7983 */ /* 0x000f680000100800 */
[----:B------:R-:W5:Y:S04]  /*296ff0*/  LDL R11, [R13+0x10] ;  /* 0x000010000d0b7983 */ /* 0x000f680000100800 */
[----:B------:R-:W5:Y:S04]  /*297000*/  LDL R15, [R13+0x638] ;  /* 0x000638000d0f7983 */ /* 0x000f680000100800 */
[----:B------:R-:W5:Y:S04]  /*297010*/  LDL R7, [R13+0x63c] ;  /* 0x00063c000d077983 */ /* 0x000f680000100800 */
[----:B0-----:R-:W5:Y:S01]  /*297020*/  LDL R0, [R13+0x640] ;  /* 0x000640000d007983 */ /* 0x001f620000100800 */
[----:B------:R-:W-:Y:S01]  /*297030*/  VIADD R22, R22, 0x10 ;  /* 0x0000001016167836 */ /* 0x000fe20000000000 */
[----:B--2---:R-:W-:-:S02]  /*297040*/  LOP3.LUT R26, R17, 0x7ffffffe, RZ, 0xc0, !PT ;  /* 0x7ffffffe111a7812 */ /* 0x004fc400078ec0ff */
[----:B---3--:R-:W-:Y:S02]  /*297050*/  LOP3.LUT R28, R17, 0x1, RZ, 0xc0, !PT ;  /* 0x00000001111c7812 */ /* 0x008fe400078ec0ff */
        /* <DEDUP_REMOVED lines=65> */
.L_x_2300:
        /* <DEDUP_REMOVED lines=141> */
.L_x_2298:
[----:B------:R-:W-:Y:S05]  /*297d40*/  BSYNC.RECONVERGENT B2 ;  /* 0x0000000000027941 */ /* 0x000fea0003800200 */
.L_x_2297:
        /* <DEDUP_REMOVED lines=20> */
.L_x_2296:
[----:B------:R-:W-:-:S05]  /*297e90*/  VIADD R15, R25, 0xfffffffa ;  /* 0xfffffffa190f7836 */ /* 0x000fca0000000000 */
[----:B------:R-:W-:-:S13]  /*297ea0*/  ISETP.GE.AND P1, PT, R15, 0x1, PT ;  /* 0x000000010f00780c */ /* 0x000fda0003f26270 */
[----:B------:R-:W-:Y:S05]  /*297eb0*/  @!P1 BRA `(.L_x_2302) ;  /* 0x0000001400789947 */ /* 0x000fea0003800000 */
[----:B------:R-:W-:-:S07]  /*297ec0*/  IMAD.MOV.U32 R7, RZ, RZ, RZ ;  /* 0x000000ffff077224 */ /* 0x000fce00078e00ff */
.L_x_2307:
[----:B------:R-:W-:Y:S01]  /*297ed0*/  ISETP.GE.AND P2, PT, R22, 0x270, PT ;  /* 0x000002701600780c */ /* 0x000fe20003f46270 */
[----:B------:R-:W-:Y:S01]  /*297ee0*/  VIADD R7, R7, 0x1 ;  /* 0x0000000107077836 */ /* 0x000fe20000000000 */
[----:B------:R-:W-:Y:S04]  /*297ef0*/  BSSY.RECONVERGENT B2, `(.L_x_2303) ;  /* 0x0000157000027945 */ /* 0x000fe80003800200 */
[----:B------:R-:W-:-:S07]  /*297f00*/  ISETP.NE.AND P1, PT, R7, R15, PT ;  /* 0x0000000f0700720c */ /* 0x000fce0003f25270 */
[----:B0-2---:R-:W-:Y:S06]  /*297f10*/  @!P2 BRA `(.L_x_2304) ;  /* 0x000000140050a947 */ /* 0x005fec0003800000 */
        /* <DEDUP_REMOVED lines=32> */
.L_x_2305:
        /* <DEDUP_REMOVED lines=63> */
[----:B------:R-:W-:Y:S02]  /*298510*/  LOP3.LUT R40, R28, 0x7ffffffe, RZ, 0xc0, !PT ;  /* 0x7ffffffe1c287812 */ /* 0x000fe400078ec0ff */
[C---:B------:R-:W-:Y:S02]  /*298520*/  LOP3.LUT R47, R39.reuse, 0x7ffffffe, RZ, 0xc0, !PT ;  /* 0x7ffffffe272f7812 */ /* 0x040fe400078ec0ff */
[----:B0-----:R-:W-:Y:S01]  /*298530*/  LOP3.LUT R5, R39, 0x1, RZ, 0xc0, !PT ;  /* 0x0000000127057812 */ /* 0x001fe200078ec0ff */
[----:B------:R0:W-:Y:S01]  /*298540*/  STL [R0+0x10], R41 ;  /* 0x0000102900007387 */ /* 0x0001e20000100800 */
[----:B------:R-:W-:Y:S02]  /*298550*/  ISETP.NE.U32.AND P2, PT, R42, 0x1, PT ;  /* 0x000000012a00780c */ /* 0x000fe40003f45070 */
[----:B------:R-:W-:-:S02]  /*298560*/  LOP3.LUT R33, R40, 0x80000000, R33, 0xf8, !PT ;  /* 0x8000000028217812 */ /* 0x000fc400078ef821 */
[----:B------:R-:W-:Y:S02]  /*298570*/  LOP3.LUT R42, R19, 0x7ffffffe, RZ, 0xc0, !PT ;  /* 0x7ffffffe132a7812 */ /* 0x000fe400078ec0ff */
[----:B------:R-:W-:Y:S02]  /*298580*/  LOP3.LUT R40, R47, 0x80000000, R28, 0xf8, !PT ;  /* 0x800000002f287812 */ /* 0x000fe400078ef81c */
[----:B------:R-:W-:Y:S02]  /*298590*/  ISETP.NE.U32.AND P3, PT, R5, 0x1, PT ;  /* 0x000000010500780c */ /* 0x000fe40003f65070 */
[----:B0-----:R-:W-:Y:S02]  /*2985a0*/  LOP3.LUT R41, R19, 0x1, RZ, 0xc0, !PT ;  /* 0x0000000113297812 */ /* 0x001fe400078ec0ff */
[C---:B------:R-:W-:Y:S02]  /*2985b0*/  LOP3.LUT R28, R37.reuse, 0x7ffffffe, RZ, 0xc0, !PT ;  /* 0x7ffffffe251c7812 */ /* 0x040fe400078ec0ff */
[----:B------:R-:W-:-:S02]  /*2985c0*/  LOP3.LUT R5, R37, 0x1, RZ, 0xc0, !PT ;  /* 0x0000000125057812 */ /* 0x000fc400078ec0ff */
[----:B------:R-:W-:Y:S02]  /*2985d0*/  LOP3.LUT R42, R42, 0x80000000, R37, 0xf8, !PT ;  /* 0x800000002a2a7812 */ /* 0x000fe400078ef825 */
[----:B------:R-:W-:Y:S02]  /*2985e0*/  ISETP.NE.U32.AND P5, PT, R41, 0x1, PT ;  /* 0x000000012900780c */ /* 0x000fe40003fa5070 */
[----:B------:R-:W-:Y:S02]  /*2985f0*/  LOP3.LUT R39, R28, 0x80000000, R39, 0xf8, !PT ;  /* 0x800000001c277812 */ /* 0x000fe400078ef827 */
[----:B------:R-:W-:Y:S02]  /*298600*/  ISETP.NE.U32.AND P4, PT, R5, 0x1, PT ;  /* 0x000000010500780c */ /* 0x000fe40003f85070 */
[----:B------:R-:W-:Y:S02]  /*298610*/  SHF.R.U32.HI R28, RZ, 0x1, R33 ;  /* 0x00000001ff1c7819 */ /* 0x000fe40000011621 */
[----:B------:R-:W-:-:S02]  /*298620*/  SEL R5, RZ, 0x9908b0df, P2 ;  /* 0x9908b0dfff057807 */ /* 0x000fc40001000000 */
[----:B------:R-:W-:Y:S02]  /*298630*/  SHF.R.U32.HI R40, RZ, 0x1, R40 ;  /* 0x00000001ff287819 */ /* 0x000fe40000011628 */
[----:B------:R-:W-:Y:S02]  /*298640*/  SEL R33, RZ, 0x9908b0df, P3 ;  /* 0x9908b0dfff217807 */ /* 0x000fe40001800000 */
[----:B------:R-:W-:Y:S02]  /*298650*/  SHF.R.U32.HI R42, RZ, 0x1, R42 ;  /* 0x00000001ff2a7819 */ /* 0x000fe4000001162a */
[----:B------:R-:W-:Y:S02]  /*298660*/  SEL R41, RZ, 0x9908b0df, P5 ;  /* 0x9908b0dfff297807 */ /* 0x000fe40002800000 */
[----:B------:R-:W-:Y:S02]  /*298670*/  SHF.R.U32.HI R37, RZ, 0x1, R39 ;  /* 0x00000001ff257819 */ /* 0x000fe40000011627 */
[----:B------:R-:W-:-:S02]  /*298680*/  LOP3.LUT R5, R28, R5, R35, 0x96, !PT ;  /* 0x000000051c057212 */ /* 0x000fc400078e9623 */
[----:B------:R-:W-:Y:S02]  /*298690*/  SEL R39, RZ, 0x9908b0df, P4 ;  /* 0x9908b0dfff277807 */ /* 0x000fe40002000000 */
[----:B------:R-:W-:Y:S02]  /*2986a0*/  LOP3.LUT R31, R40, R33, R31, 0x96, !PT ;  /* 0x00000021281f7212 */ /* 0x000fe400078e961f */
[----:B------:R-:W-:Y:S02]  /*2986b0*/  LOP3.LUT R29, R42, R41, R29, 0x96, !PT ;  /* 0x000000292a1d7212 */ /* 0x000fe400078e961d */
        /* <DEDUP_REMOVED lines=9> */
[C---:B0-----:R-:W-:Y:S02]  /*298750*/  LOP3.LUT R5, R23.reuse, 0x7ffffffe, RZ, 0xc0, !PT ;  /* 0x7ffffffe17057812 */ /* 0x041fe400078ec0ff */
[----:B------:R-:W-:-:S02]  /*298760*/  LOP3.LUT R27, R23, 0x1, RZ, 0xc0, !PT ;  /* 0x00000001171b7812 */ /* 0x000fc400078ec0ff */
[C---:B------:R-:W-:Y:S02]  /*298770*/  LOP3.LUT R28, R9.reuse, 0x7ffffffe, RZ, 0xc0, !PT ;  /* 0x7ffffffe091c7812 */ /* 0x040fe400078ec0ff */
[----:B--2---:R-:W-:Y:S02]  /*298780*/  LOP3.LUT R29, R9, 0x1, RZ, 0xc0, !PT ;  /* 0x00000001091d7812 */ /* 0x004fe400078ec0ff */
[----:B------:R-:W-:Y:S02]  /*298790*/  LOP3.LUT R5, R5, 0x80000000, R26, 0xf8, !PT ;  /* 0x8000000005057812 */ /* 0x000fe400078ef81a */
[----:B------:R-:W-:Y:S02]  /*2987a0*/  ISETP.NE.U32.AND P2, PT, R30, 0x1, PT ;  /* 0x000000011e00780c */ /* 0x000fe40003f45070 */
[----:B------:R-:W-:Y:S02]  /*2987b0*/  ISETP.NE.U32.AND P3, PT, R33, 0x1, PT ;  /* 0x000000012100780c */ /* 0x000fe40003f65070 */
        /* <DEDUP_REMOVED lines=8> */
[----:B------:R-:W-:Y:S02]  /*298840*/  SEL R27, RZ, 0x9908b0df, P4 ;  /* 0x9908b0dfff1b7807 */ /* 0x000fe40002000000 */
[----:B------:R-:W-:Y:S02]  /*298850*/  SHF.R.U32.HI R28, RZ, 0x1, R28 ;  /* 0x00000001ff1c7819 */ /* 0x000fe4000001161c */
[----:B------:R-:W-:Y:S01]  /*298860*/  SEL R5, RZ, 0x9908b0df, P5 ;  /* 0x9908b0dfff057807 */ /* 0x000fe20002800000 */
[----:B------:R0:W-:Y:S01]  /*298870*/  STL [R0+0x24], R31 ;  /* 0x0000241f00007387 */ /* 0x0001e20000100800 */
[----:B------:R-:W-:Y:S02]  /*298880*/  LOP3.LUT R29, R19, R23, R22, 0x96, !PT ;  /* 0x00000017131d7212 */ /* 0x000fe400078e9616 */
[----:B------:R-:W-:-:S02]  /*298890*/  LOP3.LUT R33, R30, R27, R13, 0x96, !PT ;  /* 0x0000001b1e217212 */ /* 0x000fc400078e960d */
        /* <DEDUP_REMOVED lines=47> */
.L_x_2306:
[----:B--2---:R-:W-:-:S05]  /*298b90*/  IMAD R11, R0, 0x4, R1 ;  /* 0x00000004000b7824 */ /* 0x004fca00078e0201 */
        /* <DEDUP_REMOVED lines=140> */
.L_x_2304:
[----:B------:R-:W-:Y:S05]  /*299460*/  BSYNC.RECONVERGENT B2 ;  /* 0x0000000000027941 */ /* 0x000fea0003800200 */
.L_x_2303:
[----:B------:R-:W-:-:S05]  /*299470*/  VIADD R22, R22, 0x1 ;  /* 0x0000000116167836 */ /* 0x000fca0000000000 */
[----:B------:R2:W-:Y:S01]  /*299480*/  STL [R1+0x9c0], R22 ;  /* 0x0009c01601007387 */ /* 0x0005e20000100800 */
[----:B------:R-:W-:Y:S05]  /*299490*/  @P1 BRA `(.L_x_2307) ;  /* 0xffffffe8008c1947 */ /* 0x000fea000383ffff */
.L_x_2302:
        /* <DEDUP_REMOVED lines=11> */
[----:B0-----:R-:W-:Y:S02]  /*299550*/  LOP3.LUT R0, R26, 0x7ffffffe, RZ, 0xc0, !PT ;  /* 0x7ffffffe1a007812 */ /* 0x001fe400078ec0ff */
[----:B------:R-:W-:Y:S02]  /*299560*/  ISETP.NE.U32.AND P1, PT, R9, 0x1, PT ;  /* 0x000000010900780c */ /* 0x000fe40003f25070 */
[----:B------:R-:W-:Y:S02]  /*299570*/  LOP3.LUT R0, R0, 0x80000000, R17, 0xf8, !PT ;  /* 0x8000000000007812 */ /* 0x000fe400078ef811 */
[----:B----4-:R-:W-:Y:S02]  /*299580*/  LOP3.LUT R9, R11, 0x7ffffffe, RZ, 0xc0, !PT ;  /* 0x7ffffffe0b097812 */ /* 0x010fe400078ec0ff */
        /* <DEDUP_REMOVED lines=20> */
.L_x_2310:
        /* <DEDUP_REMOVED lines=71> */
[----:B0-----:R-:W-:-:S02]  /*299b40*/  LOP3.LUT R5, R35, 0x1, RZ, 0xc0, !PT ;  /* 0x0000000123057812 */ /* 0x001fc400078ec0ff */
[C---:B------:R-:W-:Y:S02]  /*299b50*/  LOP3.LUT R42, R17.reuse, 0x7ffffffe, RZ, 0xc0, !PT ;  /* 0x7ffffffe112a7812 */ /* 0x040fe400078ec0ff */
[----:B--2---:R-:W-:Y:S01]  /*299b60*/  LOP3.LUT R43, R17, 0x1, RZ, 0xc0, !PT ;  /* 0x00000001112b7812 */ /* 0x004fe200078ec0ff */
[----:B------:R0:W-:Y:S01]  /*299b70*/  STL [R0+0x18], R39 ;  /* 0x0000182700007387 */ /* 0x0001e20000100800 */
[----:B------:R-:W-:Y:S02]  /*299b80*/  LOP3.LUT R27, R44, 0x80000000, R27, 0xf8, !PT ;  /* 0x800000002c1b7812 */ /* 0x000fe400078ef81b */
[----:B------:R-:W-:Y:S02]  /*299b90*/  ISETP.NE.U32.AND P2, PT, R45, 0x1, PT ;  /* 0x000000012d00780c */ /* 0x000fe40003f45070 */
[----:B------:R-:W-:Y:S02]  /*299ba0*/  LOP3.LUT R37, R40, 0x80000000, R37, 0xf8, !PT ;  /* 0x8000000028257812 */ /* 0x000fe400078ef825 */
[----:B------:R-:W-:-:S02]  /*299bb0*/  ISETP.NE.U32.AND P3, PT, R5, 0x1, PT ;  /* 0x000000010500780c */ /* 0x000fc40003f65070 */
[----:B------:R-:W-:Y:S02]  /*299bc0*/  ISETP.NE.U32.AND P4, PT, R43, 0x1, PT ;  /* 0x000000012b00780c */ /* 0x000fe40003f85070 */
[----:B0-----:R-:W-:Y:S02]  /*299bd0*/  LOP3.LUT R39, R42, 0x80000000, R35, 0xf8, !PT ;  /* 0x800000002a277812 */ /* 0x001fe400078ef823 */
        /* <DEDUP_REMOVED lines=21> */
[C---:B0-----:R-:W-:Y:S02]  /*299d30*/  LOP3.LUT R5, R7.reuse, 0x7ffffffe, RZ, 0xc0, !PT ;  /* 0x7ffffffe07057812 */ /* 0x041fe400078ec0ff */
[----:B------:R-:W-:Y:S02]  /*299d40*/  LOP3.LUT R17, R22, 0x1, RZ, 0xc0, !PT ;  /* 0x0000000116117812 */ /* 0x000fe400078ec0ff */
[----:B--2---:R-:W-:Y:S01]  /*299d50*/  LOP3.LUT R29, R7, 0x1, RZ, 0xc0, !PT ;  /* 0x00000001071d7812 */ /* 0x004fe200078ec0ff */
[----:B------:R0:W-:Y:S01]  /*299d60*/  STL [R0+0x24], R27 ;  /* 0x0000241b00007387 */ /* 0x0001e20000100800 */
[----:B------:R-:W-:-:S02]  /*299d70*/  LOP3.LUT R5, R5, 0x80000000, R22, 0xf8, !PT ;  /* 0x8000000005057812 */ /* 0x000fc400078ef816 */
[----:B------:R-:W-:Y:S02]  /*299d80*/  ISETP.NE.U32.AND P1, PT, R30, 0x1, PT ;  /* 0x000000011e00780c */ /* 0x000fe40003f25070 */
[----:B------:R-:W-:Y:S02]  /*299d90*/  ISETP.NE.U32.AND P2, PT, R33, 0x1, PT ;  /* 0x000000012100780c */ /* 0x000fe40003f45070 */
[----:B------:R-:W-:Y:S02]  /*299da0*/  ISETP.NE.U32.AND P3, PT, R17, 0x1, PT ;  /* 0x000000011100780c */ /* 0x000fe40003f65070 */
[----:B------:R-:W-:Y:S02]  /*299db0*/  ISETP.NE.U32.AND P4, PT, R29, 0x1, PT ;  /* 0x000000011d00780c */ /* 0x000fe40003f85070 */
[----:B0-----:R-:W-:Y:S02]  /*299dc0*/  LOP3.LUT R27, R26, 0x80000000, R23, 0xf8, !PT ;  /* 0x800000001a1b7812 */ /* 0x001fe400078ef817 */
        /* <DEDUP_REMOVED lines=56> */
.L_x_2311:
        /* <DEDUP_REMOVED lines=14> */
[----:B--2---:R-:W2:Y:S04]  /*29a230*/  LDL R26, [R0+-0x384] ;  /* 0xfffc7c00001a7983 */ /* 0x004ea80000100800 */
        /* <DEDUP_REMOVED lines=60> */
[----:B----4-:R-:W-:Y:S02]  /*29a600*/  SEL R35, RZ, 0x9908b0df, P2 ;  /* 0x9908b0dfff237807 */ /* 0x010fe40001000000 */
[----:B0-----:R-:W-:Y:S02]  /*29a610*/  SHF.R.U32.HI R33, RZ, 0x1, R42 ;  /* 0x00000001ff217819 */ /* 0x001fe4000001162a */
[----:B------:R-:W-:Y:S02]  /*29a620*/  LOP3.LUT R31, R30, R29, R27, 0x96, !PT ;  /* 0x0000001d1e1f7212 */ /* 0x000fe400078e961b */
[----:B--2---:R-:W-:Y:S02]  /*29a630*/  LOP3.LUT R33, R33, R35, R26, 0x96, !PT ;  /* 0x0000002321217212 */ /* 0x004fe400078e961a */
        /* <DEDUP_REMOVED lines=43> */
[----:B0-----:R-:W-:Y:S01]  /*29a8f0*/  VIADD R0, R0, 0x30 ;  /* 0x0000003000007836 */ /* 0x001fe20000000000 */
        /* <DEDUP_REMOVED lines=14> */
.L_x_2309:
[----:B------:R-:W-:Y:S05]  /*29a9e0*/  BSYNC.RECONVERGENT B2 ;  /* 0x0000000000027941 */ /* 0x000fea0003800200 */
.L_x_2308:
[C---:B------:R-:W-:Y:S02]  /*29a9f0*/  VIADD R26, R22.reuse, 0x1 ;  /* 0x00000001161a7836 */ /* 0x040fe40000000000 */
[----:B------:R-:W-:-:S03]  /*29aa00*/  IMAD R7, R22, 0x4, R1 ;  /* 0x0000000416077824 */ /* 0x000fc600078e0201 */
[----:B------:R3:W-:Y:S04]  /*29aa10*/  STL [R1+0x9c0], R26 ;  /* 0x0009c01a01007387 */ /* 0x0007e80000100800 */
[----:B0-----:R-:W4:Y:S01]  /*29aa20*/  LDL R0, [R7] ;  /* 0x0000000007007983 */ /* 0x001f220000100800 */
[----:B------:R-:W-:Y:S01]  /*29aa30*/  ISETP.GE.AND P1, PT, R22, 0x26f, PT ;  /* 0x0000026f1600780c */ /* 0x000fe20003f26270 */
[----:B------:R-:W-:Y:S01]  /*29aa40*/  BSSY.RECONVERGENT B2, `(.L_x_2312) ;  /* 0x0000157000027945 */ /* 0x000fe20003800200 */
[----:B----4-:R-:W-:-:S04]  /*29aa50*/  SHF.R.U32.HI R5, RZ, 0xb, R0 ;  /* 0x0000000bff057819 */ /* 0x010fc80000011600 */
        /* <DEDUP_REMOVED lines=36> */
.L_x_2314:
        /* <DEDUP_REMOVED lines=76> */
[C---:B0-----:R-:W-:Y:S02]  /*29b160*/  LOP3.LUT R41, R19.reuse, 0x1, RZ, 0xc0, !PT ;  /* 0x0000000113297812 */ /* 0x041fe400078ec0ff */
[----:B------:R-:W-:Y:S02]  /*29b170*/  SHF.R.U32.HI R28, RZ, 0x1, R33 ;  /* 0x00000001ff1c7819 */ /* 0x000fe40000011621 */
[----:B--2---:R-:W-:Y:S02]  /*29b180*/  LOP3.LUT R44, R19, 0x7ffffffe, RZ, 0xc0, !PT ;  /* 0x7ffffffe132c7812 */ /* 0x004fe400078ec0ff */
        /* <DEDUP_REMOVED lines=9> */
[----:B0-----:R-:W-:Y:S02]  /*29b220*/  LOP3.LUT R48, R26, 0x7ffffffe, RZ, 0xc0, !PT ;  /* 0x7ffffffe1a307812 */ /* 0x001fe400078ec0ff */
        /* <DEDUP_REMOVED lines=26> */
[----:B0-----:R-:W-:Y:S02]  /*29b3d0*/  SHF.R.U32.HI R40, RZ, 0x1, R7 ;  /* 0x00000001ff287819 */ /* 0x001fe40000011607 */
        /* <DEDUP_REMOVED lines=52> */
.L_x_2315:
        /* <DEDUP_REMOVED lines=137> */
.L_x_2313:
[----:B------:R-:W-:Y:S05]  /*29bfb0*/  BSYNC.RECONVERGENT B2 ;  /* 0x0000000000027941 */ /* 0x000fea0003800200 */
.L_x_2312:
[C---:B------:R-:W-:Y:S02]  /*29bfc0*/  VIADD R28, R26.reuse, 0x1 ;  /* 0x000000011a1c7836 */ /* 0x040fe40000000000 */
[----:B------:R-:W-:-:S03]  /*29bfd0*/  IMAD R7, R26, 0x4, R1 ;  /* 0x000000041a077824 */ /* 0x000fc600078e0201 */
[----:B------:R3:W-:Y:S04]  /*29bfe0*/  STL [R1+0x9c0], R28 ;  /* 0x0009c01c01007387 */ /* 0x0007e80000100800 */
[----:B------:R-:W0:Y:S01]  /*29bff0*/  LDL R5, [R7] ;  /* 0x0000000007057983 */ /* 0x000e220000100800 */
[----:B------:R-:W-:Y:S01]  /*29c000*/  ISETP.GE.AND P1, PT, R26, 0x26f, PT ;  /* 0x0000026f1a00780c */ /* 0x000fe20003f26270 */
[----:B------:R-:W-:Y:S01]  /*29c010*/  BSSY.RECONVERGENT B2, `(.L_x_2316) ;  /* 0x0000157000027945 */ /* 0x000fe20003800200 */
[----:B0-2---:R-:W-:-:S04]  /*29c020*/  SHF.R.U32.HI R22, RZ, 0xb, R5 ;  /* 0x0000000bff167819 */ /* 0x005fc80000011605 */
        /* <DEDUP_REMOVED lines=36> */
.L_x_2318:
        /* <DEDUP_REMOVED lines=64> */
[----:B0-----:R-:W-:-:S02]  /*29c670*/  LOP3.LUT R9, R40, 0x1, RZ, 0xc0, !PT ;  /* 0x0000000128097812 */ /* 0x001fc400078ec0ff */
        /* <DEDUP_REMOVED lines=38> */
[----:B0-----:R-:W-:Y:S02]  /*29c8e0*/  LOP3.LUT R30, R11, 0x1, RZ, 0xc0, !PT ;  /* 0x000000010b1e7812 */ /* 0x001fe400078ec0ff */
        /* <DEDUP_REMOVED lines=11> */
[----:B0-----:R-:W-:Y:S02]  /*29c9a0*/  SHF.R.U32.HI R40, RZ, 0x1, R28 ;  /* 0x00000001ff287819 */ /* 0x001fe4000001161c */
        /* <DEDUP_REMOVED lines=52> */
.L_x_2319:
        /* <DEDUP_REMOVED lines=69> */
[C---:B--2---:R-:W-:Y:S02]  /*29d140*/  LOP3.LUT R39, R22.reuse, 0x1, RZ, 0xc0, !PT ;  /* 0x0000000116277812 */ /* 0x044fe400078ec0ff */
        /* <DEDUP_REMOVED lines=67> */
.L_x_2317:
[----:B------:R-:W-:Y:S05]  /*29d580*/  BSYNC.RECONVERGENT B2 ;  /* 0x0000000000027941 */ /* 0x000fea0003800200 */
.L_x_2316:
        /* <DEDUP_REMOVED lines=43> */
.L_x_2322:
        /* <DEDUP_REMOVED lines=61> */
[----:B0-----:R-:W-:Y:S02]  /*29dc10*/  SEL R44, RZ, 0x9908b0df, P1 ;  /* 0x9908b0dfff2c7807 */ /* 0x001fe40000800000 */
        /* <DEDUP_REMOVED lines=10> */
[----:B0-----:R-:W-:Y:S02]  /*29dcc0*/  LOP3.LUT R41, R39, 0x1, RZ, 0xc0, !PT ;  /* 0x0000000127297812 */ /* 0x001fe400078ec0ff */
[----:B------:R-:W-:-:S02]  /*29dcd0*/  LOP3.LUT R29, R22, 0x1, RZ, 0xc0, !PT ;  /* 0x00000001161d7812 */ /* 0x000fc400078ec0ff */
[----:B----4-:R-:W-:Y:S02]  /*29dce0*/  LOP3.LUT R42, R22, 0x7ffffffe, RZ, 0xc0, !PT ;  /* 0x7ffffffe162a7812 */ /* 0x010fe400078ec0ff */
        /* <DEDUP_REMOVED lines=93> */
.L_x_2323:
[----:B------:R-:W3:Y:S04]  /*29e2c0*/  LDL R43, [R9+-0xc] ;  /* 0xfffff400092b7983 */ /* 0x000ee80000100800 */
[----:B------:R-:W4:Y:S04]  /*29e2d0*/  LDL R47, [R9+-0x39c] ;  /* 0xfffc6400092f7983 */ /* 0x000f280000100800 */
[----:B------:R-:W4:Y:S04]  /*29e2e0*/  LDL R40, [R9+-0x8] ;  /* 0xfffff80009287983 */ /* 0x000f280000100800 */
[----:B------:R-:W4:Y:S04]  /*29e2f0*/  LDL R39, [R9+-0x4] ;  /* 0xfffffc0009277983 */ /* 0x000f280000100800 */
[----:B------:R-:W4:Y:S04]  /*29e300*/  LDL R46, [R9+-0x398] ;  /* 0xfffc6800092e7983 */ /* 0x000f280000100800 */
[----:B------:R-:W4:Y:S04]  /*29e310*/  LDL R44, [R9] ;  /* 0x00000000092c7983 */ /* 0x000f280000100800 */
[----:B------:R-:W4:Y:S04]  /*29e320*/  LDL R45, [R9+-0x394] ;  /* 0xfffc6c00092d7983 */ /* 0x000f280000100800 */
[----:B------:R-:W4:Y:S04]  /*29e330*/  LDL R35, [R9+0x4] ;  /* 0x0000040009237983 */ /* 0x000f280000100800 */
        /* <DEDUP_REMOVED lines=20> */
[----:B------:R-:W-:Y:S02]  /*29e480*/  SHF.R.U32.HI R48, RZ, 0x1, R48 ;  /* 0x00000001ff307819 */ /* 0x000fe40000011630 */
[----:B------:R-:W-:-:S04]  /*29e490*/  SEL R49, RZ, 0x9908b0df, P1 ;  /* 0x9908b0dfff317807 */ /* 0x000fc80000800000 */
[----:B----4-:R-:W-:Y:S02]  /*29e4a0*/  LOP3.LUT R47, R48, R49, R47, 0x96, !PT ;  /* 0x00000031302f7212 */ /* 0x010fe400078e962f */
        /* <DEDUP_REMOVED lines=11> */
[----:B------:R-:W-:Y:S02]  /*29e560*/  LOP3.LUT R48, R44, 0x7ffffffe, RZ, 0xc0, !PT ;  /* 0x7ffffffe2c307812 */ /* 0x000fe400078ec0ff */
        /* <DEDUP_REMOVED lines=33> */
[----:B--2---:R-:W-:Y:S02]  /*29e780*/  LOP3.LUT R46, R33, R35, R30, 0x96, !PT ;  /* 0x00000023212e7212 */ /* 0x004fe400078e961e */
[----:B------:R-:W-:-:S02]  /*29e790*/  LOP3.LUT R48, R48, R39, R29, 0x96, !PT ;  /* 0x0000002730307212 */ /* 0x000fc400078e961d */
[----:B------:R-:W-:Y:S02]  /*29e7a0*/  SHF.R.U32.HI R30, RZ, 0x1, R40 ;  /* 0x00000001ff1e7819 */ /* 0x000fe40000011628 */
[----:B------:R-:W-:Y:S01]  /*29e7b0*/  SEL R29, RZ, 0x9908b0df, P1 ;  /* 0x9908b0dfff1d7807 */ /* 0x000fe20000800000 */
[----:B------:R2:W-:Y:S01]  /*29e7c0*/  STL [R9+-0x4], R44 ;  /* 0xfffffc2c09007387 */ /* 0x0005e20000100800 */
[C---:B------:R-:W-:Y:S02]  /*29e7d0*/  LOP3.LUT R40, R13.reuse, 0x7ffffffe, RZ, 0xc0, !PT ;  /* 0x7ffffffe0d287812 */ /* 0x040fe400078ec0ff */
[----:B------:R-:W-:Y:S02]  /*29e7e0*/  LOP3.LUT R30, R30, R29, R31, 0x96, !PT ;  /* 0x0000001d1e1e7212 */ /* 0x000fe400078e961f */
[C---:B------:R-:W-:Y:S02]  /*29e7f0*/  LOP3.LUT R31, R28.reuse, 0x1, RZ, 0xc0, !PT ;  /* 0x000000011c1f7812 */ /* 0x040fe400078ec0ff */
[----:B--2---:R-:W-:Y:S01]  /*29e800*/  LOP3.LUT R44, R28, 0x7ffffffe, RZ, 0xc0, !PT ;  /* 0x7ffffffe1c2c7812 */ /* 0x004fe200078ec0ff */
[----:B------:R3:W-:Y:S01]  /*29e810*/  STL [R9], R42 ;  /* 0x0000002a09007387 */ /* 0x0007e20000100800 */
[----:B------:R-:W-:-:S02]  /*29e820*/  LOP3.LUT R29, R13, 0x1, RZ, 0xc0, !PT ;  /* 0x000000010d1d7812 */ /* 0x000fc400078ec0ff */
[----:B------:R-:W-:Y:S02]  /*29e830*/  LOP3.LUT R44, R44, 0x80000000, R13, 0xf8, !PT ;  /* 0x800000002c2c7812 */ /* 0x000fe400078ef80d */
[----:B------:R-:W-:Y:S02]  /*29e840*/  LOP3.LUT R40, R40, 0x80000000, R23, 0xf8, !PT ;  /* 0x8000000028287812 */ /* 0x000fe400078ef817 */
[----:B------:R-:W-:Y:S02]  /*29e850*/  ISETP.NE.U32.AND P2, PT, R31, 0x1, PT ;  /* 0x000000011f00780c */ /* 0x000fe40003f45070 */
        /* <DEDUP_REMOVED lines=8> */
[----:B------:R-:W-:Y:S02]  /*29e8e0*/  SHF.R.U32.HI R40, RZ, 0x1, R29 ;  /* 0x00000001ff287819 */ /* 0x000fe4000001161d */
[----:B------:R-:W-:Y:S02]  /*29e8f0*/  SEL R23, RZ, 0x9908b0df, P1 ;  /* 0x9908b0dfff177807 */ /* 0x000fe40000800000 */
[----:B------:R-:W-:-:S02]  /*29e900*/  SEL R28, RZ, 0x9908b0df, P2 ;  /* 0x9908b0dfff1c7807 */ /* 0x000fc40001000000 */
[----:B------:R-:W-:Y:S02]  /*29e910*/  SEL R29, RZ, 0x9908b0df, P3 ;  /* 0x9908b0dfff1d7807 */ /* 0x000fe40001800000 */
        /* <DEDUP_REMOVED lines=35> */
.L_x_2321:
[----:B------:R-:W-:Y:S05]  /*29eb50*/  BSYNC.RECONVERGENT B2 ;  /* 0x0000000000027941 */ /* 0x000fea0003800200 */
.L_x_2320:
        /* <DEDUP_REMOVED lines=43> */
.L_x_2326:
        /* <DEDUP_REMOVED lines=24> */
[----:B------:R-:W-:Y:S02]  /*29ef90*/  ISETP.NE.U32.AND P1, PT, R13, 0x1, PT ;  /* 0x000000010d00780c */ /* 0x000fe40003f25070 */
[C---:B---3--:R-:W-:Y:S02]  /*29efa0*/  LOP3.LUT R13, R49.reuse, 0x1, RZ, 0xc0, !PT ;  /* 0x00000001310d7812 */ /* 0x048fe400078ec0ff */
[----:B------:R-:W-:Y:S02]  /*29efb0*/  LOP3.LUT R19, R22, 0x80000000, R19, 0xf8, !PT ;  /* 0x8000000016137812 */ /* 0x000fe400078ef813 */
[----:B------:R-:W-:Y:S02]  /*29efc0*/  LOP3.LUT R22, R49, 0x7ffffffe, RZ, 0xc0, !PT ;  /* 0x7ffffffe31167812 */ /* 0x000fe400078ec0ff */
[----:B------:R-:W-:-:S02]  /*29efd0*/  ISETP.NE.U32.AND P2, PT, R13, 0x1, PT ;  /* 0x000000010d00780c */ /* 0x000fc40003f45070 */
[----:B------:R-:W-:Y:S01]  /*29efe0*/  LOP3.LUT R17, R22, 0x80000000, R17, 0xf8, !PT ;  /* 0x8000000016117812 */ /* 0x000fe200078ef811 */
[----:B------:R-:W2:Y:S01]  /*29eff0*/  LDL R13, [R11+0x40] ;  /* 0x000040000b0d7983 */ /* 0x000ea20000100800 */
[----:B------:R-:W-:Y:S02]  /*29f000*/  SHF.R.U32.HI R19, RZ, 0x1, R19 ;  /* 0x00000001ff137819 */ /* 0x000fe40000011613 */
[----:B------:R-:W-:Y:S02]  /*29f010*/  SEL R22, RZ, 0x9908b0df, P1 ;  /* 0x9908b0dfff167807 */ /* 0x000fe40000800000 */
[----:B------:R-:W-:Y:S02]  /*29f020*/  SHF.R.U32.HI R17, RZ, 0x1, R17 ;  /* 0x00000001ff117819 */ /* 0x000fe40000011611 */
[----:B----4-:R-:W-:Y:S02]  /*29f030*/  LOP3.LUT R44, R19, R22, R44, 0x96, !PT ;  /* 0x00000016132c7212 */ /* 0x010fe400078e962c */
[----:B------:R-:W-:Y:S01]  /*29f040*/  SEL R19, RZ, 0x9908b0df, P2 ;  /* 0x9908b0dfff137807 */ /* 0x000fe20001000000 */
[----:B------:R-:W3:Y:S03]  /*29f050*/  LDL R22, [R11+0x670] ;  /* 0x000670000b167983 */ /* 0x000ee60000100800 */
[----:B-----5:R-:W-:-:S02]  /*29f060*/  LOP3.LUT R45, R17, R19, R45, 0x96, !PT ;  /* 0x00000013112d7212 */ /* 0x020fc400078e962d */
[----:B------:R-:W4:Y:S04]  /*29f070*/  LDL R17, [R11+0x668] ;  /* 0x000668000b117983 */ /* 0x000f280000100800 */
[----:B------:R-:W5:Y:S01]  /*29f080*/  LDL R19, [R11+0x66c] ;  /* 0x00066c000b137983 */ /* 0x000f620000100800 */
        /* <DEDUP_REMOVED lines=14> */
[----:B------:R-:W-:-:S04]  /*29f170*/  LOP3.LUT R48, R37, 0x7ffffffe, RZ, 0xc0, !PT ;  /* 0x7ffffffe25307812 */ /* 0x000fc800078ec0ff */
[----:B------:R-:W-:Y:S02]  /*29f180*/  LOP3.LUT R48, R48, 0x80000000, R42, 0xf8, !PT ;  /* 0x8000000030307812 */ /* 0x000fe400078ef82a */
[----:B------:R-:W-:-:S04]  /*29f190*/  LOP3.LUT R42, R37, 0x1, RZ, 0xc0, !PT ;  /* 0x00000001252a7812 */ /* 0x000fc800078ec0ff */
[----:B------:R-:W-:Y:S02]  /*29f1a0*/  ISETP.NE.U32.AND P1, PT, R42, 0x1, PT ;  /* 0x000000012a00780c */ /* 0x000fe40003f25070 */
[----:B------:R-:W-:Y:S02]  /*29f1b0*/  SHF.R.U32.HI R48, RZ, 0x1, R48 ;  /* 0x00000001ff307819 */ /* 0x000fe40000011630 */
[----:B------:R-:W-:Y:S01]  /*29f1c0*/  SEL R42, RZ, 0x9908b0df, P1 ;  /* 0x9908b0dfff2a7807 */ /* 0x000fe20000800000 */
[----:B------:R0:W-:Y:S03]  /*29f1d0*/  STL [R11+0x10], R45 ;  /* 0x0000102d0b007387 */ /* 0x0001e60000100800 */
[----:B------:R-:W-:Y:S01]  /*29f1e0*/  LOP3.LUT R43, R48, R42, R43, 0x96, !PT ;  /* 0x0000002a302b7212 */ /* 0x000fe200078e962b */
[----:B------:R1:W-:Y:S01]  /*29f1f0*/  STL [R11+0xc], R44 ;  /* 0x00000c2c0b007387 */ /* 0x0003e20000100800 */
[----:B------:R-:W-:-:S02]  /*29f200*/  LOP3.LUT R42, R30, 0x7ffffffe, RZ, 0xc0, !PT ;  /* 0x7ffffffe1e2a7812 */ /* 0x000fc400078ec0ff */
[C---:B0-----:R-:W-:Y:S01]  /*29f210*/  LOP3.LUT R45, R41.reuse, 0x7ffffffe, RZ, 0xc0, !PT ;  /* 0x7ffffffe292d7812 */ /* 0x041fe200078ec0ff */
[----:B------:R0:W-:Y:S01]  /*29f220*/  STL [R11+0x18], R46 ;  /* 0x0000182e0b007387 */ /* 0x0001e20000100800 */
[----:B-1----:R-:W-:Y:S02]  /*29f230*/  LOP3.LUT R44, R41, 0x1, RZ, 0xc0, !PT ;  /* 0x00000001292c7812 */ /* 0x002fe400078ec0ff */
[----:B------:R-:W-:Y:S02]  /*29f240*/  LOP3.LUT R45, R45, 0x80000000, R30, 0xf8, !PT ;  /* 0x800000002d2d7812 */ /* 0x000fe400078ef81e */
[----:B------:R-:W-:Y:S02]  /*29f250*/  ISETP.NE.U32.AND P2, PT, R44, 0x1, PT ;  /* 0x000000012c00780c */ /* 0x000fe40003f45070 */
[----:B0-----:R-:W-:Y:S02]  /*29f260*/  LOP3.LUT R46, R30, 0x1, RZ, 0xc0, !PT ;  /* 0x000000011e2e7812 */ /* 0x001fe400078ec0ff */
[----:B------:R-:W-:-:S02]  /*29f270*/  LOP3.LUT R30, R40, 0x7ffffffe, RZ, 0xc0, !PT ;  /* 0x7ffffffe281e7812 */ /* 0x000fc400078ec0ff */
[----:B------:R-:W-:Y:S02]  /*29f280*/  LOP3.LUT R42, R42, 0x80000000, R37, 0xf8, !PT ;  /* 0x800000002a2a7812 */ /* 0x000fe400078ef825 */
[C---:B------:R-:W-:Y:S02]  /*29f290*/  LOP3.LUT R44, R23.reuse, 0x7ffffffe, RZ, 0xc0, !PT ;  /* 0x7ffffffe172c7812 */ /* 0x040fe400078ec0ff */
[----:B------:R-:W-:Y:S02]  /*29f2a0*/  LOP3.LUT R37, R23, 0x1, RZ, 0xc0, !PT ;  /* 0x0000000117257812 */ /* 0x000fe400078ec0ff */
[----:B------:R-:W-:Y:S02]  /*29f2b0*/  LOP3.LUT R30, R30, 0x80000000, R41, 0xf8, !PT ;  /* 0x800000001e1e7812 */ /* 0x000fe400078ef829 */
[----:B------:R-:W-:Y:S02]  /*29f2c0*/  LOP3.LUT R44, R44, 0x80000000, R40, 0xf8, !PT ;  /* 0x800000002c2c7812 */ /* 0x000fe400078ef828 */
[----:B------:R-:W-:-:S02]  /*29f2d0*/  ISETP.NE.U32.AND P4, PT, R37, 0x1, PT ;  /* 0x000000012500780c */ /* 0x000fc40003f85070 */
[----:B------:R-:W-:Y:S02]  /*29f2e0*/  ISETP.NE.U32.AND P1, PT, R46, 0x1, PT ;  /* 0x000000012e00780c */ /* 0x000fe40003f25070 */
[----:B------:R-:W-:Y:S02]  /*29f2f0*/  LOP3.LUT R46, R40, 0x1, RZ, 0xc0, !PT ;  /* 0x00000001282e7812 */ /* 0x000fe400078ec0ff */
[----:B------:R-:W-:Y:S02]  /*29f300*/  SHF.R.U32.HI R41, RZ, 0x1, R30 ;  /* 0x00000001ff297819 */ /* 0x000fe4000001161e */
[----:B------:R-:W-:Y:S02]  /*29f310*/  SHF.R.U32.HI R30, RZ, 0x1, R44 ;  /* 0x00000001ff1e7819 */ /* 0x000fe4000001162c */
[----:B------:R-:W-:Y:S02]  /*29f320*/  SEL R44, RZ, 0x9908b0df, P4 ;  /* 0x9908b0dfff2c7807 */ /* 0x000fe40002000000 */
[----:B------:R-:W-:-:S02]  /*29f330*/  ISETP.NE.U32.AND P3, PT, R46, 0x1, PT ;  /* 0x000000012e00780c */ /* 0x000fc40003f65070 */
[----:B------:R-:W-:Y:S02]  /*29f340*/  LOP3.LUT R30, R30, R44, R31, 0x96, !PT ;  /* 0x0000002c1e1e7212 */ /* 0x000fe400078e961f */
[C---:B------:R-:W-:Y:S02]  /*29f350*/  LOP3.LUT R44, R29.reuse, 0x7ffffffe, RZ, 0xc0, !PT ;  /* 0x7ffffffe1d2c7812 */ /* 0x040fe400078ec0ff */
[----:B------:R-:W-:Y:S02]  /*29f360*/  SEL R46, RZ, 0x9908b0df, P3 ;  /* 0x9908b0dfff2e7807 */ /* 0x000fe40001800000 */
[----:B------:R-:W-:Y:S02]  /*29f370*/  LOP3.LUT R31, R29, 0x1, RZ, 0xc0, !PT ;  /* 0x000000011d1f7812 */ /* 0x000fe400078ec0ff */
[----:B------:R-:W-:Y:S02]  /*29f380*/  LOP3.LUT R48, R28, 0x7ffffffe, RZ, 0xc0, !PT ;  /* 0x7ffffffe1c307812 */ /* 0x000fe400078ec0ff */
[----:B------:R-:W-:-:S02]  /*29f390*/  SHF.R.U32.HI R42, RZ, 0x1, R42 ;  /* 0x00000001ff2a7819 */ /* 0x000fc4000001162a */
[----:B------:R-:W-:Y:S01]  /*29f3a0*/  SEL R37, RZ, 0x9908b0df, P1 ;  /* 0x9908b0dfff257807 */ /* 0x000fe20000800000 */
[----:B------:R-:W-:Y:S01]  /*29f3b0*/  STL [R11+0x2c], R30 ;  /* 0x00002c1e0b007387 */ /* 0x000fe20000100800 */
[----:B------:R-:W-:Y:S02]  /*29f3c0*/  LOP3.LUT R44, R44, 0x80000000, R23, 0xf8, !PT ;  /* 0x800000002c2c7812 */ /* 0x000fe400078ef817 */
[----:B------:R-:W-:Y:S02]  /*29f3d0*/  LOP3.LUT R46, R41, R46, R33, 0x96, !PT ;  /* 0x0000002e292e7212 */ /* 0x000fe400078e9621 */
[----:B------:R-:W-:Y:S02]  /*29f3e0*/  ISETP.NE.U32.AND P1, PT, R31, 0x1, PT ;  /* 0x000000011f00780c */ /* 0x000fe40003f25070 */
[----:B------:R-:W-:Y:S02]  /*29f3f0*/  LOP3.LUT R48, R48, 0x80000000, R29, 0xf8, !PT ;  /* 0x8000000030307812 */ /* 0x000fe400078ef81d */
[----:B------:R-:W-:-:S02]  /*29f400*/  LOP3.LUT R23, R27, 0x7ffffffe, RZ, 0xc0, !PT ;  /* 0x7ffffffe1b177812 */ /* 0x000fc400078ec0ff */
[----:B------:R-:W-:Y:S02]  /*29f410*/  LOP3.LUT R33, R28, 0x1, RZ, 0xc0, !PT ;  /* 0x000000011c217812 */ /* 0x000fe400078ec0ff */
[----:B------:R-:W-:Y:S02]  /*29f420*/  LOP3.LUT R29, R27, 0x1, RZ, 0xc0, !PT ;  /* 0x000000011b1d7812 */ /* 0x000fe400078ec0ff */
[----:B------:R-:W-:Y:S02]  /*29f430*/  SHF.R.U32.HI R45, RZ, 0x1, R45 ;  /* 0x00000001ff2d7819 */ /* 0x000fe4000001162d */
[----:B------:R-:W-:Y:S02]  /*29f440*/  SEL R40, RZ, 0x9908b0df, P2 ;  /* 0x9908b0dfff287807 */ /* 0x000fe40001000000 */
[----:B------:R-:W-:Y:S02]  /*29f450*/  LOP3.LUT R42, R42, R37, R39, 0x96, !PT ;  /* 0x000000252a2a7212 */ /* 0x000fe400078e9627 */
[----:B------:R-:W-:-:S02]  /*29f460*/  LOP3.LUT R23, R23, 0x80000000, R28, 0xf8, !PT ;  /* 0x8000000017177812 */ /* 0x000fc400078ef81c */
[----:B------:R-:W-:Y:S02]  /*29f470*/  ISETP.NE.U32.AND P2, PT, R33, 0x1, PT ;  /* 0x000000012100780c */ /* 0x000fe40003f45070 */
[----:B------:R-:W-:Y:S01]  /*29f480*/  ISETP.NE.U32.AND P3, PT, R29, 0x1, PT ;  /* 0x000000011d00780c */ /* 0x000fe20003f65070 */
[----:B------:R0:W-:Y:S01]  /*29f490*/  STL [R11+0x20], R42 ;  /* 0x0000202a0b007387 */ /* 0x0001e20000100800 */
[----:B------:R-:W-:Y:S02]  /*29f4a0*/  LOP3.LUT R40, R45, R40, R35, 0x96, !PT ;  /* 0x000000282d287212 */ /* 0x000fe400078e9623 */
[----:B------:R-:W-:Y:S02]  /*29f4b0*/  SHF.R.U32.HI R29, RZ, 0x1, R44 ;  /* 0x00000001ff1d7819 */ /* 0x000fe4000001162c */
[----:B------:R-:W-:Y:S02]  /*29f4c0*/  SEL R28, RZ, 0x9908b0df, P1 ;  /* 0x9908b0dfff1c7807 */ /* 0x000fe40000800000 */
[----:B------:R-:W-:-:S02]  /*29f4d0*/  SHF.R.U32.HI R48, RZ, 0x1, R48 ;  /* 0x00000001ff307819 */ /* 0x000fc40000011630 */
[----:B------:R-:W-:Y:S02]  /*29f4e0*/  SEL R33, RZ, 0x9908b0df, P3 ;  /* 0x9908b0dfff217807 */ /* 0x000fe40001800000 */
[----:B0-----:R-:W-:Y:S01]  /*29f4f0*/  SHF.R.U32.HI R42, RZ, 0x1, R23 ;  /* 0x00000001ff2a7819 */ /* 0x001fe20000011617 */
[----:B------:R0:W-:Y:S04]  /*29f500*/  STL [R11+0x24], R40 ;  /* 0x000024280b007387 */ /* 0x0001e80000100800 */
[----:B------:R-:W-:Y:S01]  /*29f510*/  STL [R11+0x14], R47 ;  /* 0x0000142f0b007387 */ /* 0x000fe20000100800 */
[----:B0-----:R-:W-:-:S03]  /*29f520*/  LOP3.LUT R40, R29, R28, R26, 0x96, !PT ;  /* 0x0000001c1d287212 */ /* 0x001fc600078e961a */
[----:B------:R-:W-:Y:S04]  /*29f530*/  STL [R11+0x1c], R43 ;  /* 0x00001c2b0b007387 */ /* 0x000fe80000100800 */
[----:B------:R-:W-:Y:S04]  /*29f540*/  STL [R11+0x28], R46 ;  /* 0x0000282e0b007387 */ /* 0x000fe80000100800 */
[----:B------:R-:W-:Y:S01]  /*29f550*/  STL [R11+0x30], R40 ;  /* 0x000030280b007387 */ /* 0x000fe20000100800 */
[C---:B--2---:R-:W-:Y:S02]  /*29f560*/  LOP3.LUT R30, R13.reuse, 0x7ffffffe, RZ, 0xc0, !PT ;  /* 0x7ffffffe0d1e7812 */ /* 0x044fe400078ec0ff */
[----:B------:R-:W-:-:S02]  /*29f570*/  LOP3.LUT R31, R13, 0x1, RZ, 0xc0, !PT ;  /* 0x000000010d1f7812 */ /* 0x000fc400078ec0ff */
[----:B------:R-:W-:Y:S02]  /*29f580*/  LOP3.LUT R30, R30, 0x80000000, R27, 0xf8, !PT ;  /* 0x800000001e1e7812 */ /* 0x000fe400078ef81b */
[----:B------:R-:W-:Y:S02]  /*29f590*/  ISETP.NE.U32.AND P4, PT, R31, 0x1, PT ;  /* 0x000000011f00780c */ /* 0x000fe40003f85070 */
[----:B------:R-:W-:Y:S02]  /*29f5a0*/  SEL R31, RZ, 0x9908b0df, P2 ;  /* 0x9908b0dfff1f7807 */ /* 0x000fe40001000000 */
[----:B------:R-:W-:Y:S02]  /*29f5b0*/  SHF.R.U32.HI R23, RZ, 0x1, R30 ;  /* 0x00000001ff177819 */ /* 0x000fe4000001161e */
[----:B------:R-:W-:Y:S02]  /*29f5c0*/  SEL R27, RZ, 0x9908b0df, P4 ;  /* 0x9908b0dfff1b7807 */ /* 0x000fe40002000000 */
[----:B----4-:R-:W-:Y:S01]  /*29f5d0*/  LOP3.LUT R48, R48, R31, R17, 0x96, !PT ;  /* 0x0000001f30307212 */ /* 0x010fe200078e9611 */
[----:B------:R-:W-:Y:S01]  /*29f5e0*/  IMAD.MOV.U32 R17, RZ, RZ, R11 ;  /* 0x000000ffff117224 */ /* 0x000fe200078e000b */
[----:B---3--:R-:W-:-:S02]  /*29f5f0*/  LOP3.LUT R28, R23, R27, R22, 0x96, !PT ;  /* 0x0000001b171c7212 */ /* 0x008fc400078e9616 */
[----:B-----5:R-:W-:Y:S01]  /*29f600*/  LOP3.LUT R42, R42, R33, R19, 0x96, !PT ;  /* 0x000000212a2a7212 */ /* 0x020fe200078e9613 */
        /* <DEDUP_REMOVED lines=39> */
.L_x_2327:
        /* <DEDUP_REMOVED lines=43> */
[----:B------:R-:W1:Y:S04]  /*29fb30*/  LDL R31, [R29+0x4] ;  /* 0x000004001d1f7983 */ /* 0x000e680000100800 */
[----:B------:R-:W2:Y:S04]  /*29fb40*/  LDL R30, [R29+0x8] ;  /* 0x000008001d1e7983 */ /* 0x000ea80000100800 */
[----:B------:R-:W4:Y:S04]  /*29fb50*/  LDL R33, [R29+-0x38c] ;  /* 0xfffc74001d217983 */ /* 0x000f280000100800 */
[----:B------:R-:W4:Y:S04]  /*29fb60*/  LDL R27, [R29+0xc] ;  /* 0x00000c001d1b7983 */ /* 0x000f280000100800 */
[----:B------:R-:W4:Y:S04]  /*29fb70*/  LDL R17, [R29+0x10] ;  /* 0x000010001d117983 */ /* 0x000f280000100800 */
[----:B------:R-:W4:Y:S04]  /*29fb80*/  LDL R26, [R29+-0x388] ;  /* 0xfffc78001d1a7983 */ /* 0x000f280000100800 */
[----:B------:R-:W4:Y:S04]  /*29fb90*/  LDL R23, [R29+-0x384] ;  /* 0xfffc7c001d177983 */ /* 0x000f280000100800 */
[----:B------:R-:W4:Y:S01]  /*29fba0*/  LDL R11, [R29+-0x380] ;  /* 0xfffc80001d0b7983 */ /* 0x000f220000100800 */
[----:B------:R-:W-:Y:S01]  /*29fbb0*/  VIADD R44, R22, 0x8 ;  /* 0x00000008162c7836 */ /* 0x000fe20000000000 */
[----:B-1----:R-:W-:-:S02]  /*29fbc0*/  LOP3.LUT R28, R31, 0x7ffffffe, RZ, 0xc0, !PT ;  /* 0x7ffffffe1f1c7812 */ /* 0x002fc400078ec0ff */
[----:B------:R-:W-:Y:S02]  /*29fbd0*/  LOP3.LUT R35, R31, 0x1, RZ, 0xc0, !PT ;  /* 0x000000011f237812 */ /* 0x000fe400078ec0ff */
[----:B------:R-:W-:Y:S02]  /*29fbe0*/  LOP3.LUT R28, R28, 0x80000000, R13, 0xf8, !PT ;  /* 0x800000001c1c7812 */ /* 0x000fe400078ef80d */
[----:B------:R-:W-:Y:S02]  /*29fbf0*/  ISETP.NE.U32.AND P1, PT, R35, 0x1, PT ;  /* 0x000000012300780c */ /* 0x000fe40003f25070 */
[----:B------:R-:W-:Y:S02]  /*29fc00*/  SHF.R.U32.HI R28, RZ, 0x1, R28 ;  /* 0x00000001ff1c7819 */ /* 0x000fe4000001161c */
[----:B------:R-:W-:Y:S02]  /*29fc10*/  SEL R13, RZ, 0x9908b0df, P1 ;  /* 0x9908b0dfff0d7807 */ /* 0x000fe40000800000 */
[----:B--2---:R-:W-:-:S02]  /*29fc20*/  LOP3.LUT R40, R30, 0x7ffffffe, RZ, 0xc0, !PT ;  /* 0x7ffffffe1e287812 */ /* 0x004fc400078ec0ff */
[----:B---3--:R-:W-:Y:S02]  /*29fc30*/  LOP3.LUT R19, R30, 0x1, RZ, 0xc0, !PT ;  /* 0x000000011e137812 */ /* 0x008fe400078ec0ff */
[----:B----4-:R-:W-:Y:S02]  /*29fc40*/  LOP3.LUT R28, R28, R13, R33, 0x96, !PT ;  /* 0x0000000d1c1c7212 */ /* 0x010fe400078e9621 */
        /* <DEDUP_REMOVED lines=34> */
[C---:B--2---:R-:W-:Y:S02]  /*29fe70*/  LOP3.LUT R28, R30.reuse, 0x7ffffffe, RZ, 0xc0, !PT ;  /* 0x7ffffffe1e1c7812 */ /* 0x044fe400078ec0ff */
[----:B------:R-:W-:Y:S02]  /*29fe80*/  LOP3.LUT R31, R30, 0x1, RZ, 0xc0, !PT ;  /* 0x000000011e1f7812 */ /* 0x000fe400078ec0ff */
[----:B------:R-:W-:Y:S02]  /*29fe90*/  LOP3.LUT R29, R29, 0x80000000, R30, 0xf8, !PT ;  /* 0x800000001d1d7812 */ /* 0x000fe400078ef81e */
[----:B------:R-:W-:Y:S02]  /*29fea0*/  LOP3.LUT R28, R28, 0x80000000, R17, 0xf8, !PT ;  /* 0x800000001c1c7812 */ /* 0x000fe400078ef811 */
[----:B------:R-:W-:Y:S02]  /*29feb0*/  ISETP.NE.U32.AND P1, PT, R31, 0x1, PT ;  /* 0x000000011f00780c */ /* 0x000fe40003f25070 */
[----:B---3--:R-:W-:-:S02]  /*29fec0*/  LOP3.LUT R30, R37, 0x7ffffffe, RZ, 0xc0, !PT ;  /* 0x7ffffffe251e7812 */ /* 0x008fc400078ec0ff */
[----:B------:R-:W-:Y:S02]  /*29fed0*/  LOP3.LUT R35, R33, 0x1, RZ, 0xc0, !PT ;  /* 0x0000000121237812 */ /* 0x000fe400078ec0ff */
[----:B------:R-:W-:Y:S02]  /*29fee0*/  LOP3.LUT R17, R37, 0x1, RZ, 0xc0, !PT ;  /* 0x0000000125117812 */ /* 0x000fe400078ec0ff */
[C---:B----4-:R-:W-:Y:S02]  /*29fef0*/  LOP3.LUT R40, R11.reuse, 0x7ffffffe, RZ, 0xc0, !PT ;  /* 0x7ffffffe0b287812 */ /* 0x050fe400078ec0ff */
        /* <DEDUP_REMOVED lines=37> */
.L_x_2325:
[----:B------:R-:W-:Y:S05]  /*2a0150*/  BSYNC.RECONVERGENT B2 ;  /* 0x0000000000027941 */ /* 0x000fea0003800200 */
.L_x_2324:
[C---:B-1----:R-:W-:Y:S01]  /*2a0160*/  VIADD R22, R28.reuse, 0x1 ;  /* 0x000000011c167836 */ /* 0x042fe20000000000 */
[----:B------:R-:W1:Y:S01]  /*2a0170*/  LDCU.64 UR4, c[0x0][0x3b8] ;  /* 0x00007700ff0477ac */ /* 0x000e620008000a00 */
        /* <DEDUP_REMOVED lines=11> */
[----:B-1----:R-:W-:Y:S01]  /*2a0230*/  UISETP.GT.U32.AND UP0, UPT, UR4, UR5, UPT ;  /* 0x000000050400728c */ /* 0x002fe2000bf04070 */
        /* <DEDUP_REMOVED lines=17> */
[----:B------:R-:W1:Y:S01]  /*2a0350*/  LDCU UR4, c[0x0][0x3b8] ;  /* 0x00007700ff0477ac */ /* 0x000e620008000800 */
[----:B------:R-:W-:Y:S01]  /*2a0360*/  PLOP3.LUT P1, PT, PT, PT, PT, 0x8, 0x80 ;  /* 0x000000000080781c */ /* 0x000fe20003f2e170 */
[----:B------:R-:W-:Y:S02]  /*2a0370*/  IMAD.MOV.U32 R27, RZ, RZ, R0 ;  /* 0x000000ffff1b7224 */ /* 0x000fe400078e0000 */
[----:B-1----:R-:W-:-:S10]  /*2a0380*/  IMAD.U32 R29, RZ, RZ, UR4 ;  /* 0x00000004ff1d7e24 */ /* 0x002fd4000f8e00ff */
.L_x_2333:
[----:B------:R-:W-:Y:S01]  /*2a0390*/  ISETP.GE.AND P2, PT, R22, 0x270, PT ;  /* 0x000002701600780c */ /* 0x000fe20003f46270 */
[----:B------:R-:W-:Y:S01]  /*2a03a0*/  BSSY.RECONVERGENT B2, `(.L_x_2329) ;  /* 0x000015c000027945 */ /* 0x000fe20003800200 */
[----:B------:R-:W-:-:S11]  /*2a03b0*/  IMAD.SHL.U32 R27, R27, 0x20, RZ ;  /* 0x000000201b1b7824 */ /* 0x000fd600078e00ff */
[----:B-1----:R-:W-:Y:S05]  /*2a03c0*/  @!P2 BRA `(.L_x_2330) ;  /* 0x000000140064a947 */ /* 0x002fea0003800000 */
        /* <DEDUP_REMOVED lines=32> */
.L_x_2331:
[----:B------:R-:W1:Y:S04]  /*2a05d0*/  LDL R23, [R7+0x10] ;  /* 0x0000100007177983 */ /* 0x000e680000100800 */
[----:B------:R-:W2:Y:S01]  /*2a05e0*/  LDL R9, [R7+0x640] ;  /* 0x0006400007097983 */ /* 0x000ea20000100800 */
[C---:B-1----:R-:W-:Y:S02]  /*2a05f0*/  LOP3.LUT R22, R23.reuse, 0x7ffffffe, RZ, 0xc0, !PT ;  /* 0x7ffffffe17167812 */ /* 0x042fe400078ec0ff */
[----:B------:R-:W-:Y:S02]  /*2a0600*/  LOP3.LUT R11, R23, 0x1, RZ, 0xc0, !PT ;  /* 0x00000001170b7812 */ /* 0x000fe400078ec0ff */
[----:B------:R-:W-:Y:S02]  /*2a0610*/  LOP3.LUT R22, R22, 0x80000000, R5, 0xf8, !PT ;  /* 0x8000000016167812 */ /* 0x000fe400078ef805 */
[----:B------:R-:W-:-:S02]  /*2a0620*/  ISETP.NE.U32.AND P2, PT, R11, 0x1, PT ;  /* 0x000000010b00780c */ /* 0x000fc40003f45070 */
[----:B------:R-:W-:Y:S01]  /*2a0630*/  SHF.R.U32.HI R26, RZ, 0x1, R22 ;  /* 0x00000001ff1a7819 */ /* 0x000fe20000011616 */
[----:B------:R-:W-:Y:S01]  /*2a0640*/  VIADD R22, R0, 0x4 ;  /* 0x0000000400167836 */ /* 0x000fe20000000000 */
[----:B------:R-:W-:-:S04]  /*2a0650*/  SEL R5, RZ, 0x9908b0df, P2 ;  /* 0x9908b0dfff057807 */ /* 0x000fc80001000000 */
[----:B--2---:R-:W-:Y:S01]  /*2a0660*/  LOP3.LUT R26, R26, R5, R9, 0x96, !PT ;  /* 0x000000051a1a7212 */ /* 0x004fe200078e9609 */
        /* <DEDUP_REMOVED lines=14> */
[----:B-1----:R-:W-:Y:S02]  /*2a0750*/  SHF.R.U32.HI R7, RZ, 0x1, R22 ;  /* 0x00000001ff077819 */ /* 0x002fe40000011616 */
        /* <DEDUP_REMOVED lines=30> */
[----:B------:R-:W3:Y:S04]  /*2a0940*/  LDL R33, [R11+0x8] ;  /* 0x000008000b217983 */ /* 0x000ee80000100800 */
[----:B------:R-:W4:Y:S04]  /*2a0950*/  LDL R31, [R11+0x634] ;  /* 0x000634000b1f7983 */ /* 0x000f280000100800 */
[----:B------:R-:W5:Y:S04]  /*2a0960*/  LDL R7, [R11+0x10] ;  /* 0x000010000b077983 */ /* 0x000f680000100800 */
[----:B------:R-:W5:Y:S04]  /*2a0970*/  LDL R23, [R11+0xc] ;  /* 0x00000c000b177983 */ /* 0x000f680000100800 */
[----:B------:R-:W5:Y:S04]  /*2a0980*/  LDL R19, [R11+0x638] ;  /* 0x000638000b137983 */ /* 0x000f680000100800 */
[----:B------:R-:W5:Y:S04]  /*2a0990*/  LDL R17, [R11+0x63c] ;  /* 0x00063c000b117983 */ /* 0x000f680000100800 */
[----:B------:R-:W5:Y:S01]  /*2a09a0*/  LDL R13, [R11+0x640] ;  /* 0x000640000b0d7983 */ /* 0x000f620000100800 */
[----:B-1----:R-:W-:-:S02]  /*2a09b0*/  LOP3.LUT R22, R30, 0x7ffffffe, RZ, 0xc0, !PT ;  /* 0x7ffffffe1e167812 */ /* 0x002fc400078ec0ff */
[----:B--2---:R-:W-:Y:S02]  /*2a09c0*/  LOP3.LUT R26, R30, 0x1, RZ, 0xc0, !PT ;  /* 0x000000011e1a7812 */ /* 0x004fe400078ec0ff */
[----:B------:R-:W-:Y:S02]  /*2a09d0*/  LOP3.LUT R22, R22, 0x80000000, R5, 0xf8, !PT ;  /* 0x8000000016167812 */ /* 0x000fe400078ef805 */
[----:B------:R-:W-:Y:S02]  /*2a09e0*/  ISETP.NE.U32.AND P2, PT, R26, 0x1, PT ;  /* 0x000000011a00780c */ /* 0x000fe40003f45070 */
[----:B------:R-:W-:Y:S02]  /*2a09f0*/  SHF.R.U32.HI R22, RZ, 0x1, R22 ;  /* 0x00000001ff167819 */ /* 0x000fe40000011616 */
[----:B------:R-:W-:Y:S02]  /*2a0a00*/  SEL R5, RZ, 0x9908b0df, P2 ;  /* 0x9908b0dfff057807 */ /* 0x000fe40001000000 */
[----:B---3--:R-:W-:-:S02]  /*2a0a10*/  LOP3.LUT R9, R33, 0x7ffffffe, RZ, 0xc0, !PT ;  /* 0x7ffffffe21097812 */ /* 0x008fc400078ec0ff */
[----:B------:R-:W-:Y:S02]  /*2a0a20*/  LOP3.LUT R26, R33, 0x1, RZ, 0xc0, !PT ;  /* 0x00000001211a7812 */ /* 0x000fe400078ec0ff */
[----:B----4-:R-:W-:Y:S02]  /*2a0a30*/  LOP3.LUT R22, R22, R5, R31, 0x96, !PT ;  /* 0x0000000516167212 */ /* 0x010fe400078e961f */
[----:B------:R-:W-:Y:S02]  /*2a0a40*/  LOP3.LUT R9, R9, 0x80000000, R30, 0xf8, !PT ;  /* 0x8000000009097812 */ /* 0x000fe400078ef81e */
[----:B------:R-:W-:Y:S02]  /*2a0a50*/  ISETP.NE.U32.AND P2, PT, R26, 0x1, PT ;  /* 0x000000011a00780c */ /* 0x000fe40003f45070 */
[----:B-----5:R-:W-:Y:S02]  /*2a0a60*/  LOP3.LUT R28, R7, 0x7ffffffe, RZ, 0xc0, !PT ;  /* 0x7ffffffe071c7812 */ /* 0x020fe400078ec0ff */
        /* <DEDUP_REMOVED lines=8> */
[----:B------:R-:W-:Y:S01]  /*2a0af0*/  SHF.R.U32.HI R40, RZ, 0x1, R23 ;  /* 0x00000001ff287819 */ /* 0x000fe20000011617 */
[----:B------:R-:W-:Y:S01]  /*2a0b00*/  VIADD R30, R0, 0xc ;  /* 0x0000000c001e7836 */ /* 0x000fe20000000000 */
[----:B------:R-:W-:Y:S02]  /*2a0b10*/  SEL R5, RZ, 0x9908b0df, P2 ;  /* 0x9908b0dfff057807 */ /* 0x000fe40001000000 */
[----:B------:R-:W-:Y:S02]  /*2a0b20*/  SHF.R.U32.HI R28, RZ, 0x1, R33 ;  /* 0x00000001ff1c7819 */ /* 0x000fe40000011621 */
[----:B------:R-:W-:Y:S02]  /*2a0b30*/  SEL R9, RZ, 0x9908b0df, P3 ;  /* 0x9908b0dfff097807 */ /* 0x000fe40001800000 */
[----:B------:R-:W-:-:S02]  /*2a0b40*/  SEL R23, RZ, 0x9908b0df, P4 ;  /* 0x9908b0dfff177807 */ /* 0x000fc40002000000 */
[----:B------:R-:W-:Y:S02]  /*2a0b50*/  LOP3.LUT R26, R26, R5, R19, 0x96, !PT ;  /* 0x000000051a1a7212 */ /* 0x000fe400078e9613 */
[----:B------:R-:W-:Y:S01]  /*2a0b60*/  LOP3.LUT R28, R28, R9, R17, 0x96, !PT ;  /* 0x000000091c1c7212 */ /* 0x000fe200078e9611 */
[----:B------:R-:W-:Y:S01]  /*2a0b70*/  IMAD R17, R30, 0x4, R1 ;  /* 0x000000041e117824 */ /* 0x000fe200078e0201 */
[----:B------:R-:W-:Y:S01]  /*2a0b80*/  LOP3.LUT R40, R40, R23, R13, 0x96, !PT ;  /* 0x0000001728287212 */ /* 0x000fe200078e960d */
[----:B------:R1:W-:Y:S04]  /*2a0b90*/  STL [R11], R22 ;  /* 0x000000160b007387 */ /* 0x0003e80000100800 */
        /* <DEDUP_REMOVED lines=11> */
[----:B------:R-:W-:Y:S01]  /*2a0c50*/  VIADD R0, R0, 0x10 ;  /* 0x0000001000007836 */ /* 0x000fe20000000000 */
        /* <DEDUP_REMOVED lines=33> */
[----:B------:R-:W3:Y:S04]  /*2a0e70*/  LDL R19, [R7+0x4] ;  /* 0x0000040007137983 */ /* 0x000ee80000100800 */
[----:B------:R-:W4:Y:S04]  /*2a0e80*/  LDL R30, [R7+0x8] ;  /* 0x00000800071e7983 */ /* 0x000f280000100800 */
[----:B------:R-:W2:Y:S04]  /*2a0e90*/  LDL R5, [R7+0xc] ;  /* 0x00000c0007057983 */ /* 0x000ea80000100800 */
[----:B------:R-:W5:Y:S04]  /*2a0ea0*/  LDL R23, [R7+0x634] ;  /* 0x0006340007177983 */ /* 0x000f680000100800 */
[----:B------:R-:W5:Y:S04]  /*2a0eb0*/  LDL R11, [R7+0x638] ;  /* 0x00063800070b7983 */ /* 0x000f680000100800 */
[----:B------:R-:W5:Y:S01]  /*2a0ec0*/  LDL R9, [R7+0x63c] ;  /* 0x00063c0007097983 */ /* 0x000f620000100800 */
[----:B---3--:R-:W-:-:S02]  /*2a0ed0*/  LOP3.LUT R28, R19, 0x7ffffffe, RZ, 0xc0, !PT ;  /* 0x7ffffffe131c7812 */ /* 0x008fc400078ec0ff */
[----:B-1----:R-:W-:Y:S02]  /*2a0ee0*/  LOP3.LUT R22, R19, 0x1, RZ, 0xc0, !PT ;  /* 0x0000000113167812 */ /* 0x002fe400078ec0ff */
[----:B------:R-:W-:Y:S02]  /*2a0ef0*/  LOP3.LUT R28, R28, 0x80000000, R13, 0xf8, !PT ;  /* 0x800000001c1c7812 */ /* 0x000fe400078ef80d */
[----:B------:R-:W-:Y:S02]  /*2a0f00*/  ISETP.NE.U32.AND P2, PT, R22, 0x1, PT ;  /* 0x000000011600780c */ /* 0x000fe40003f45070 */
[C---:B----4-:R-:W-:Y:S02]  /*2a0f10*/  LOP3.LUT R22, R30.reuse, 0x7ffffffe, RZ, 0xc0, !PT ;  /* 0x7ffffffe1e167812 */ /* 0x050fe400078ec0ff */
[----:B------:R-:W-:Y:S02]  /*2a0f20*/  LOP3.LUT R13, R30, 0x1, RZ, 0xc0, !PT ;  /* 0x000000011e0d7812 */ /* 0x000fe400078ec0ff */
[----:B--2---:R-:W-:-:S02]  /*2a0f30*/  LOP3.LUT R17, R5, 0x7ffffffe, RZ, 0xc0, !PT ;  /* 0x7ffffffe05117812 */ /* 0x004fc400078ec0ff */
        /* <DEDUP_REMOVED lines=18> */
[----:B--2---:R-:W-:Y:S05]  /*2a1060*/  @P2 BRA `(.L_x_2331) ;  /* 0xfffffff400582947 */ /* 0x004fea000383ffff */
[----:B------:R1:W5:Y:S01]  /*2a1070*/  LDL R5, [R1+0x38c] ;  /* 0x00038c0001057983 */ /* 0x0003620000100800 */
[----:B------:R-:W-:-:S07]  /*2a1080*/  IMAD.MOV.U32 R0, RZ, RZ, 0xe3 ;  /* 0x000000e3ff007424 */ /* 0x000fce00078e00ff */
.L_x_2332:
[----:B------:R-:W-:-:S05]  /*2a1090*/  IMAD R9, R0, 0x4, R1 ;  /* 0x0000000400097824 */ /* 0x000fca00078e0201 */
        /* <DEDUP_REMOVED lines=95> */
[C---:B----4-:R-:W-:Y:S02]  /*2a1690*/  LOP3.LUT R23, R30.reuse, 0x7ffffffe, RZ, 0xc0, !PT ;  /* 0x7ffffffe1e177812 */ /* 0x050fe400078ec0ff */
[----:B------:R-:W-:Y:S02]  /*2a16a0*/  LOP3.LUT R31, R30, 0x1, RZ, 0xc0, !PT ;  /* 0x000000011e1f7812 */ /* 0x000fe400078ec0ff */
        /* <DEDUP_REMOVED lines=33> */
[----:B------:R-:W-:-:S03]  /*2a18c0*/  IMAD.MOV.U32 R22, RZ, RZ, RZ ;  /* 0x000000ffff167224 */ /* 0x000fc600078e00ff */
[----:B------:R0:W-:Y:S01]  /*2a18d0*/  STL [R1+0x9c0], RZ ;  /* 0x0009c0ff01007387 */ /* 0x0001e20000100800 */
[C---:B---3--:R-:W-:Y:S02]  /*2a18e0*/  LOP3.LUT R5, R17.reuse, 0x7ffffffe, RZ, 0xc0, !PT ;  /* 0x7ffffffe11057812 */ /* 0x048fe400078ec0ff */
[----:B------:R-:W-:Y:S02]  /*2a18f0*/  LOP3.LUT R9, R17, 0x1, RZ, 0xc0, !PT ;  /* 0x0000000111097812 */ /* 0x000fe400078ec0ff */
[----:B----4-:R-:W-:Y:S02]  /*2a1900*/  LOP3.LUT R0, R5, 0x80000000, R0, 0xf8, !PT ;  /* 0x8000000005007812 */ /* 0x010fe400078ef800 */
[----:B------:R-:W-:Y:S02]  /*2a1910*/  ISETP.NE.U32.AND P2, PT, R9, 0x1, PT ;  /* 0x000000010900780c */ /* 0x000fe40003f45070 */
[----:B------:R-:W-:Y:S02]  /*2a1920*/  SHF.R.U32.HI R0, RZ, 0x1, R0 ;  /* 0x00000001ff007819 */ /* 0x000fe40000011600 */
[----:B------:R-:W-:-:S04]  /*2a1930*/  SEL R5, RZ, 0x9908b0df, P2 ;  /* 0x9908b0dfff057807 */ /* 0x000fc80001000000 */
[----:B--2---:R-:W-:-:S05]  /*2a1940*/  LOP3.LUT R0, R0, R5, R7, 0x96, !PT ;  /* 0x0000000500007212 */ /* 0x004fca00078e9607 */
[----:B------:R0:W-:Y:S02]  /*2a1950*/  STL [R1+0x9bc], R0 ;  /* 0x0009bc0001007387 */ /* 0x0001e40000100800 */
.L_x_2330:
[----:B------:R-:W-:Y:S05]  /*2a1960*/  BSYNC.RECONVERGENT B2 ;  /* 0x0000000000027941 */ /* 0x000fea0003800200 */
.L_x_2329:
        /* <DEDUP_REMOVED lines=19> */
.L_x_2328:
[----:B------:R-:W-:-:S04]  /*2a1aa0*/  PLOP3.LUT P0, PT, P0, P1, PT, 0x80, 0x8 ;  /* 0x000000000008781c */ /* 0x000fc80000703070 */
[----:B------:R-:W-:-:S05]  /*2a1ab0*/  SEL R0, RZ, 0x1, !P0 ;  /* 0x00000001ff007807 */ /* 0x000fca0004000000 */
[----:B------:R3:W-:Y:S04]  /*2a1ac0*/  STL [R1+0x9d8], R0 ;  /* 0x0009d80001007387 */ /* 0x0007e80000100800 */
.L_x_2268:
[----:B------:R-:W-:Y:S05]  /*2a1ad0*/  BSYNC.RECONVERGENT B1 ;  /* 0x0000000000017941 */ /* 0x000fea0003800200 */
.L_x_2267:
        /* <DEDUP_REMOVED lines=27> */
.L_x_2336:
        /* <DEDUP_REMOVED lines=31> */
.L_x_2342:
        /* <DEDUP_REMOVED lines=37> */
.L_x_2340:
        /* <DEDUP_REMOVED lines=63> */
[----:B------:R-:W-:Y:S01]  /*2a24c0*/  LOP3.LUT R39, R27, 0x1, RZ, 0xc0, !PT ;  /* 0x000000011b277812 */ /* 0x000fe200078ec0ff */
[----:B------:R4:W-:Y:S01]  /*2a24d0*/  STL [R0+0x10], R40 ;  /* 0x0000102800007387 */ /* 0x0009e20000100800 */
[----:B------:R-:W-:Y:S02]  /*2a24e0*/  LOP3.LUT R31, R42, 0x80000000, R31, 0xf8, !PT ;  /* 0x800000002a1f7812 */ /* 0x000fe400078ef81f */
[----:B---3--:R-:W-:Y:S02]  /*2a24f0*/  LOP3.LUT R5, R37, 0x1, RZ, 0xc0, !PT ;  /* 0x0000000125057812 */ /* 0x008fe400078ec0ff */
[----:B------:R-:W-:Y:S02]  /*2a2500*/  ISETP.NE.U32.AND P1, PT, R39, 0x1, PT ;  /* 0x000000012700780c */ /* 0x000fe40003f25070 */
[----:B------:R-:W-:-:S02]  /*2a2510*/  LOP3.LUT R42, R35, 0x7ffffffe, RZ, 0xc0, !PT ;  /* 0x7ffffffe232a7812 */ /* 0x000fc400078ec0ff */
[----:B------:R-:W-:Y:S02]  /*2a2520*/  LOP3.LUT R44, R37, 0x7ffffffe, RZ, 0xc0, !PT ;  /* 0x7ffffffe252c7812 */ /* 0x000fe400078ec0ff */
[C---:B----4-:R-:W-:Y:S02]  /*2a2530*/  LOP3.LUT R40, R17.reuse, 0x7ffffffe, RZ, 0xc0, !PT ;  /* 0x7ffffffe11287812 */ /* 0x050fe400078ec0ff */
[----:B------:R-:W-:Y:S02]  /*2a2540*/  LOP3.LUT R39, R17, 0x1, RZ, 0xc0, !PT ;  /* 0x0000000111277812 */ /* 0x000fe400078ec0ff */
[----:B------:R-:W-:Y:S02]  /*2a2550*/  ISETP.NE.U32.AND P2, PT, R5, 0x1, PT ;  /* 0x000000010500780c */ /* 0x000fe40003f45070 */
[----:B------:R-:W-:Y:S02]  /*2a2560*/  LOP3.LUT R5, R35, 0x1, RZ, 0xc0, !PT ;  /* 0x0000000123057812 */ /* 0x000fe400078ec0ff */
[----:B------:R-:W-:-:S02]  /*2a2570*/  LOP3.LUT R42, R42, 0x80000000, R37, 0xf8, !PT ;  /* 0x800000002a2a7812 */ /* 0x000fc400078ef825 */
[----:B------:R-:W-:Y:S02]  /*2a2580*/  LOP3.LUT R27, R44, 0x80000000, R27, 0xf8, !PT ;  /* 0x800000002c1b7812 */ /* 0x000fe400078ef81b */
[----:B------:R-:W-:Y:S02]  /*2a2590*/  LOP3.LUT R37, R40, 0x80000000, R35, 0xf8, !PT ;  /* 0x8000000028257812 */ /* 0x000fe400078ef823 */
[----:B------:R-:W-:Y:S02]  /*2a25a0*/  ISETP.NE.U32.AND P4, PT, R39, 0x1, PT ;  /* 0x000000012700780c */ /* 0x000fe40003f85070 */
[----:B------:R-:W-:Y:S02]  /*2a25b0*/  ISETP.NE.U32.AND P3, PT, R5, 0x1, PT ;  /* 0x000000010500780c */ /* 0x000fe40003f65070 */
        /* <DEDUP_REMOVED lines=8> */
[----:B--2---:R-:W-:Y:S02]  /*2a2640*/  LOP3.LUT R37, R37, R39, R28, 0x96, !PT ;  /* 0x0000002725257212 */ /* 0x004fe400078e961c */
[C---:B------:R-:W-:Y:S02]  /*2a2650*/  LOP3.LUT R28, R26.reuse, 0x7ffffffe, RZ, 0xc0, !PT ;  /* 0x7ffffffe1a1c7812 */ /* 0x040fe400078ec0ff */
[----:B------:R-:W-:Y:S01]  /*2a2660*/  LOP3.LUT R31, R23, 0x7ffffffe, RZ, 0xc0, !PT ;  /* 0x7ffffffe171f7812 */ /* 0x000fe200078ec0ff */
[----:B------:R2:W-:Y:S01]  /*2a2670*/  STL [R0+0x20], R5 ;  /* 0x0000200500007387 */ /* 0x0005e20000100800 */
[----:B------:R-:W-:Y:S02]  /*2a2680*/  LOP3.LUT R30, R26, 0x1, RZ, 0xc0, !PT ;  /* 0x000000011a1e7812 */ /* 0x000fe400078ec0ff */
[----:B------:R-:W-:Y:S01]  /*2a2690*/  LOP3.LUT R28, R28, 0x80000000, R17, 0xf8, !PT ;  /* 0x800000001c1c7812 */ /* 0x000fe200078ef811 */
[----:B------:R3:W-:Y:S01]  /*2a26a0*/  STL [R0+0x24], R27 ;  /* 0x0000241b00007387 */ /* 0x0007e20000100800 */
[----:B------:R-:W-:-:S02]  /*2a26b0*/  LOP3.LUT R31, R31, 0x80000000, R26, 0xf8, !PT ;  /* 0x800000001f1f7812 */ /* 0x000fc400078ef81a */
[----:B------:R-:W-:Y:S02]  /*2a26c0*/  LOP3.LUT R33, R23, 0x1, RZ, 0xc0, !PT ;  /* 0x0000000117217812 */ /* 0x000fe400078ec0ff */
[C---:B------:R-:W-:Y:S02]  /*2a26d0*/  LOP3.LUT R26, R22.reuse, 0x7ffffffe, RZ, 0xc0, !PT ;  /* 0x7ffffffe161a7812 */ /* 0x040fe400078ec0ff */
[C---:B--2---:R-:W-:Y:S02]  /*2a26e0*/  LOP3.LUT R5, R9.reuse, 0x7ffffffe, RZ, 0xc0, !PT ;  /* 0x7ffffffe09057812 */ /* 0x044fe400078ec0ff */
[----:B------:R-:W-:Y:S02]  /*2a26f0*/  LOP3.LUT R17, R22, 0x1, RZ, 0xc0, !PT ;  /* 0x0000000116117812 */ /* 0x000fe400078ec0ff */
[----:B---3--:R-:W-:Y:S02]  /*2a2700*/  LOP3.LUT R27, R9, 0x1, RZ, 0xc0, !PT ;  /* 0x00000001091b7812 */ /* 0x008fe400078ec0ff */
[----:B------:R-:W-:-:S02]  /*2a2710*/  SHF.R.U32.HI R42, RZ, 0x1, R42 ;  /* 0x00000001ff2a7819 */ /* 0x000fc4000001162a */
[----:B------:R-:W-:Y:S02]  /*2a2720*/  SEL R35, RZ, 0x9908b0df, P3 ;  /* 0x9908b0dfff237807 */ /* 0x000fe40001800000 */
[----:B------:R-:W-:Y:S02]  /*2a2730*/  LOP3.LUT R5, R5, 0x80000000, R22, 0xf8, !PT ;  /* 0x8000000005057812 */ /* 0x000fe400078ef816 */
[----:B------:R-:W-:Y:S02]  /*2a2740*/  ISETP.NE.U32.AND P1, PT, R30, 0x1, PT ;  /* 0x000000011e00780c */ /* 0x000fe40003f25070 */
[----:B------:R-:W-:Y:S02]  /*2a2750*/  ISETP.NE.U32.AND P2, PT, R33, 0x1, PT ;  /* 0x000000012100780c */ /* 0x000fe40003f45070 */
[----:B------:R-:W-:Y:S02]  /*2a2760*/  LOP3.LUT R23, R26, 0x80000000, R23, 0xf8, !PT ;  /* 0x800000001a177812 */ /* 0x000fe400078ef817 */
[----:B------:R-:W-:-:S02]  /*2a2770*/  ISETP.NE.U32.AND P3, PT, R17, 0x1, PT ;  /* 0x000000011100780c */ /* 0x000fc40003f65070 */
[----:B------:R-:W-:Y:S02]  /*2a2780*/  ISETP.NE.U32.AND P4, PT, R27, 0x1, PT ;  /* 0x000000011b00780c */ /* 0x000fe40003f85070 */
[----:B------:R-:W-:Y:S02]  /*2a2790*/  LOP3.LUT R29, R42, R35, R29, 0x96, !PT ;  /* 0x000000232a1d7212 */ /* 0x000fe400078e961d */
[----:B------:R-:W-:Y:S02]  /*2a27a0*/  SHF.R.U32.HI R26, RZ, 0x1, R31 ;  /* 0x00000001ff1a7819 */ /* 0x000fe4000001161f */
[----:B------:R-:W-:Y:S02]  /*2a27b0*/  SHF.R.U32.HI R22, RZ, 0x1, R5 ;  /* 0x00000001ff167819 */ /* 0x000fe40000011605 */
[----:B------:R-:W-:Y:S02]  /*2a27c0*/  SHF.R.U32.HI R28, RZ, 0x1, R28 ;  /* 0x00000001ff1c7819 */ /* 0x000fe4000001161c */
[----:B------:R-:W-:-:S02]  /*2a27d0*/  SEL R17, RZ, 0x9908b0df, P1 ;  /* 0x9908b0dfff117807 */ /* 0x000fc40000800000 */
[----:B------:R-:W-:Y:S02]  /*2a27e0*/  SEL R27, RZ, 0x9908b0df, P2 ;  /* 0x9908b0dfff1b7807 */ /* 0x000fe40001000000 */
[----:B------:R-:W-:Y:S02]  /*2a27f0*/  SHF.R.U32.HI R30, RZ, 0x1, R23 ;  /* 0x00000001ff1e7819 */ /* 0x000fe40000011617 */
[----:B------:R-:W-:Y:S02]  /*2a2800*/  SEL R31, RZ, 0x9908b0df, P3 ;  /* 0x9908b0dfff1f7807 */ /* 0x000fe40001800000 */
[----:B------:R-:W-:Y:S01]  /*2a2810*/  SEL R5, RZ, 0x9908b0df, P4 ;  /* 0x9908b0dfff057807 */ /* 0x000fe20002000000 */
[----:B------:R2:W-:Y:S01]  /*2a2820*/  STL [R0+0x28], R29 ;  /* 0x0000281d00007387 */ /* 0x0005e20000100800 */
[----:B------:R-:W-:Y:S02]  /*2a2830*/  LOP3.LUT R23, R28, R17, R19, 0x96, !PT ;  /* 0x000000111c177212 */ /* 0x000fe400078e9613 */
[----:B------:R-:W-:-:S02]  /*2a2840*/  LOP3.LUT R31, R30, R31, R13, 0x96, !PT ;  /* 0x0000001f1e1f7212 */ /* 0x000fc400078e960d */
        /* <DEDUP_REMOVED lines=47> */
.L_x_2341:
        /* <DEDUP_REMOVED lines=141> */
.L_x_2339:
[----:B------:R-:W-:Y:S05]  /*2a3410*/  BSYNC.RECONVERGENT B2 ;  /* 0x0000000000027941 */ /* 0x000fea0003800200 */
.L_x_2338:
[----:B------:R-:W-:-:S05]  /*2a3420*/  VIADD R0, R0, 0x1 ;  /* 0x0000000100007836 */ /* 0x000fca0000000000 */
[----:B------:R3:W-:Y:S01]  /*2a3430*/  STL [R1+0x9c0], R0 ;  /* 0x0009c00001007387 */ /* 0x0007e20000100800 */
[----:B------:R-:W-:Y:S05]  /*2a3440*/  @P0 BRA `(.L_x_2342) ;  /* 0xffffffe8008c0947 */ /* 0x000fea000383ffff */
.L_x_2337:
        /* <DEDUP_REMOVED lines=36> */
.L_x_2345:
        /* <DEDUP_REMOVED lines=43> */
[----:B------:R-:W-:Y:S02]  /*2a3940*/  ISETP.NE.U32.AND P0, PT, R44, 0x1, PT ;  /* 0x000000012c00780c */ /* 0x000fe40003f05070 */
[----:B------:R-:W-:Y:S02]  /*2a3950*/  LOP3.LUT R46, R46, 0x80000000, R39, 0xf8, !PT ;  /* 0x800000002e2e7812 */ /* 0x000fe400078ef827 */
[----:B------:R-:W-:-:S02]  /*2a3960*/  LOP3.LUT R44, R41, 0x1, RZ, 0xc0, !PT ;  /* 0x00000001292c7812 */ /* 0x000fc400078ec0ff */
[----:B------:R-:W-:Y:S02]  /*2a3970*/  LOP3.LUT R39, R30, 0x7ffffffe, RZ, 0xc0, !PT ;  /* 0x7ffffffe1e277812 */ /* 0x000fe400078ec0ff */
[----:B---3--:R-:W-:Y:S02]  /*2a3980*/  LOP3.LUT R45, R41, 0x7ffffffe, RZ, 0xc0, !PT ;  /* 0x7ffffffe292d7812 */ /* 0x008fe400078ec0ff */
[----:B------:R-:W-:Y:S02]  /*2a3990*/  ISETP.NE.U32.AND P1, PT, R44, 0x1, PT ;  /* 0x000000012c00780c */ /* 0x000fe40003f25070 */
[----:B------:R-:W-:Y:S02]  /*2a39a0*/  LOP3.LUT R45, R45, 0x80000000, R43, 0xf8, !PT ;  /* 0x800000002d2d7812 */ /* 0x000fe400078ef82b */
[----:B------:R-:W-:Y:S02]  /*2a39b0*/  LOP3.LUT R39, R39, 0x80000000, R41, 0xf8, !PT ;  /* 0x8000000027277812 */ /* 0x000fe400078ef829 */
[----:B------:R-:W-:-:S02]  /*2a39c0*/  LOP3.LUT R41, R30, 0x1, RZ, 0xc0, !PT ;  /* 0x000000011e297812 */ /* 0x000fc400078ec0ff */
[----:B------:R-:W-:Y:S02]  /*2a39d0*/  SHF.R.U32.HI R45, RZ, 0x1, R45 ;  /* 0x00000001ff2d7819 */ /* 0x000fe4000001162d */
[----:B------:R-:W-:Y:S02]  /*2a39e0*/  SEL R44, RZ, 0x9908b0df, P1 ;  /* 0x9908b0dfff2c7807 */ /* 0x000fe40000800000 */
[----:B------:R-:W-:Y:S02]  /*2a39f0*/  SEL R43, RZ, 0x9908b0df, P0 ;  /* 0x9908b0dfff2b7807 */ /* 0x000fe40000000000 */
[----:B------:R-:W-:Y:S02]  /*2a3a00*/  ISETP.NE.U32.AND P0, PT, R41, 0x1, PT ;  /* 0x000000012900780c */ /* 0x000fe40003f05070 */
[----:B------:R-:W-:Y:S02]  /*2a3a10*/  LOP3.LUT R45, R45, R44, R37, 0x96, !PT ;  /* 0x0000002c2d2d7212 */ /* 0x000fe400078e9625 */
[----:B------:R-:W-:-:S02]  /*2a3a20*/  SHF.R.U32.HI R37, RZ, 0x1, R39 ;  /* 0x00000001ff257819 */ /* 0x000fc40000011627 */
[----:B------:R-:W-:Y:S02]  /*2a3a30*/  SHF.R.U32.HI R46, RZ, 0x1, R46 ;  /* 0x00000001ff2e7819 */ /* 0x000fe4000001162e */
[----:B------:R-:W-:Y:S02]  /*2a3a40*/  SEL R39, RZ, 0x9908b0df, P0 ;  /* 0x9908b0dfff277807 */ /* 0x000fe40000000000 */
[----:B------:R-:W-:Y:S02]  /*2a3a50*/  LOP3.LUT R43, R46, R43, R42, 0x96, !PT ;  /* 0x0000002b2e2b7212 */ /* 0x000fe400078e962a */
[----:B------:R-:W-:Y:S02]  /*2a3a60*/  LOP3.LUT R37, R37, R39, R40, 0x96, !PT ;  /* 0x0000002725257212 */ /* 0x000fe400078e9628 */
[----:B--2---:R-:W-:Y:S02]  /*2a3a70*/  LOP3.LUT R39, R26, 0x7ffffffe, RZ, 0xc0, !PT ;  /* 0x7ffffffe1a277812 */ /* 0x004fe400078ec0ff */
[----:B------:R-:W-:-:S02]  /*2a3a80*/  LOP3.LUT R42, R35, 0x1, RZ, 0xc0, !PT ;  /* 0x00000001232a7812 */ /* 0x000fc400078ec0ff */
[----:B------:R-:W-:Y:S02]  /*2a3a90*/  LOP3.LUT R40, R26, 0x1, RZ, 0xc0, !PT ;  /* 0x000000011a287812 */ /* 0x000fe400078ec0ff */
[----:B------:R-:W-:Y:S02]  /*2a3aa0*/  LOP3.LUT R30, R39, 0x80000000, R30, 0xf8, !PT ;  /* 0x80000000271e7812 */ /* 0x000fe400078ef81e */
[----:B------:R-:W-:Y:S01]  /*2a3ab0*/  ISETP.NE.U32.AND P1, PT, R42, 0x1, PT ;  /* 0x000000012a00780c */ /* 0x000fe20003f25070 */
[----:B------:R2:W-:Y:S01]  /*2a3ac0*/  STL [R0+0x10], R5 ;  /* 0x0000100500007387 */ /* 0x0005e20000100800 */
[----:B------:R-:W-:Y:S02]  /*2a3ad0*/  LOP3.LUT R41, R35, 0x7ffffffe, RZ, 0xc0, !PT ;  /* 0x7ffffffe23297812 */ /* 0x000fe400078ec0ff */
[C---:B------:R-:W-:Y:S02]  /*2a3ae0*/  LOP3.LUT R42, R15.reuse, 0x7ffffffe, RZ, 0xc0, !PT ;  /* 0x7ffffffe0f2a7812 */ /* 0x040fe400078ec0ff */
[----:B------:R-:W-:-:S02]  /*2a3af0*/  LOP3.LUT R39, R15, 0x1, RZ, 0xc0, !PT ;  /* 0x000000010f277812 */ /* 0x000fc400078ec0ff */
[----:B------:R-:W-:Y:S02]  /*2a3b00*/  ISETP.NE.U32.AND P0, PT, R40, 0x1, PT ;  /* 0x000000012800780c */ /* 0x000fe40003f05070 */
[C---:B------:R-:W-:Y:S02]  /*2a3b10*/  LOP3.LUT R40, R33.reuse, 0x7ffffffe, RZ, 0xc0, !PT ;  /* 0x7ffffffe21287812 */ /* 0x040fe400078ec0ff */
[----:B--2---:R-:W-:Y:S02]  /*2a3b20*/  LOP3.LUT R5, R33, 0x1, RZ, 0xc0, !PT ;  /* 0x0000000121057812 */ /* 0x004fe400078ec0ff */
[----:B------:R-:W-:Y:S02]  /*2a3b30*/  LOP3.LUT R26, R41, 0x80000000, R26, 0xf8, !PT ;  /* 0x80000000291a7812 */ /* 0x000fe400078ef81a */
[----:B------:R-:W-:Y:S02]  /*2a3b40*/  LOP3.LUT R42, R42, 0x80000000, R33, 0xf8, !PT ;  /* 0x800000002a2a7812 */ /* 0x000fe400078ef821 */
[----:B------:R-:W-:-:S02]  /*2a3b50*/  ISETP.NE.U32.AND P3, PT, R39, 0x1, PT ;  /* 0x000000012700780c */ /* 0x000fc40003f65070 */
[----:B------:R-:W-:Y:S02]  /*2a3b60*/  ISETP.NE.U32.AND P2, PT, R5, 0x1, PT ;  /* 0x000000010500780c */ /* 0x000fe40003f45070 */
[----:B------:R-:W-:Y:S02]  /*2a3b70*/  LOP3.LUT R35, R40, 0x80000000, R35, 0xf8, !PT ;  /* 0x8000000028237812 */ /* 0x000fe400078ef823 */
        /* <DEDUP_REMOVED lines=89> */
.L_x_2346:
        /* <DEDUP_REMOVED lines=10> */
[----:B---3--:R-:W3:Y:S04]  /*2a41b0*/  LDL R28, [R0+0x8] ;  /* 0x00000800001c7983 */ /* 0x008ee80000100800 */
        /* <DEDUP_REMOVED lines=26> */
[C---:B------:R-:W-:Y:S02]  /*2a4360*/  LOP3.LUT R45, R37.reuse, 0x1, RZ, 0xc0, !PT ;  /* 0x00000001252d7812 */ /* 0x040fe400078ec0ff */
        /* <DEDUP_REMOVED lines=21> */
[C---:B---3--:R-:W-:Y:S02]  /*2a44c0*/  LOP3.LUT R40, R28.reuse, 0x7ffffffe, RZ, 0xc0, !PT ;  /* 0x7ffffffe1c287812 */ /* 0x048fe400078ec0ff */
        /* <DEDUP_REMOVED lines=26> */
[----:B------:R-:W-:-:S02]  /*2a4670*/  ISETP.NE.U32.AND P0, PT, R23, 0x1, PT ;  /* 0x000000011700780c */ /* 0x000fc40003f05070 */
[----:B------:R-:W-:Y:S02]  /*2a4680*/  LOP3.LUT R28, R28, 0x80000000, R7, 0xf8, !PT ;  /* 0x800000001c1c7812 */ /* 0x000fe400078ef807 */
[----:B------:R-:W-:Y:S02]  /*2a4690*/  LOP3.LUT R29, R22, 0x1, RZ, 0xc0, !PT ;  /* 0x00000001161d7812 */ /* 0x000fe400078ec0ff */
[C---:B------:R-:W-:Y:S02]  /*2a46a0*/  LOP3.LUT R7, R19.reuse, 0x7ffffffe, RZ, 0xc0, !PT ;  /* 0x7ffffffe13077812 */ /* 0x040fe400078ec0ff */
[----:B------:R-:W-:Y:S01]  /*2a46b0*/  LOP3.LUT R15, R19, 0x1, RZ, 0xc0, !PT ;  /* 0x00000001130f7812 */ /* 0x000fe200078ec0ff */
[----:B------:R-:W-:Y:S01]  /*2a46c0*/  UIADD3 UR4, UPT, UPT, UR4, 0xc, URZ ;  /* 0x0000000c04047890 */ /* 0x000fe2000fffe0ff */
[----:B------:R-:W-:Y:S02]  /*2a46d0*/  ISETP.NE.U32.AND P1, PT, R29, 0x1, PT ;  /* 0x000000011d00780c */ /* 0x000fe40003f25070 */
[----:B------:R-:W-:-:S02]  /*2a46e0*/  LOP3.LUT R22, R7, 0x80000000, R22, 0xf8, !PT ;  /* 0x8000000007167812 */ /* 0x000fc400078ef816 */
[----:B------:R-:W-:Y:S01]  /*2a46f0*/  ISETP.NE.U32.AND P2, PT, R15, 0x1, PT ;  /* 0x000000010f00780c */ /* 0x000fe20003f45070 */
[----:B------:R-:W-:Y:S01]  /*2a4700*/  UISETP.NE.AND UP0, UPT, UR4, 0x18c, UPT ;  /* 0x0000018c0400788c */ /* 0x000fe2000bf05270 */
[----:B------:R-:W-:Y:S02]  /*2a4710*/  SHF.R.U32.HI R26, RZ, 0x1, R26 ;  /* 0x00000001ff1a7819 */ /* 0x000fe4000001161a */
[----:B------:R-:W-:Y:S02]  /*2a4720*/  SEL R7, RZ, 0x9908b0df, P0 ;  /* 0x9908b0dfff077807 */ /* 0x000fe40000000000 */
[----:B------:R-:W-:Y:S02]  /*2a4730*/  SHF.R.U32.HI R28, RZ, 0x1, R28 ;  /* 0x00000001ff1c7819 */ /* 0x000fe4000001161c */
[----:B------:R-:W-:Y:S02]  /*2a4740*/  SEL R15, RZ, 0x9908b0df, P1 ;  /* 0x9908b0dfff0f7807 */ /* 0x000fe40000800000 */
[----:B------:R-:W-:-:S02]  /*2a4750*/  SHF.R.U32.HI R22, RZ, 0x1, R22 ;  /* 0x00000001ff167819 */ /* 0x000fc40000011616 */
        /* <DEDUP_REMOVED lines=36> */
.L_x_2344:
[----:B------:R-:W-:Y:S05]  /*2a49a0*/  BSYNC.RECONVERGENT B2 ;  /* 0x0000000000027941 */ /* 0x000fea0003800200 */
.L_x_2343:
        /* <DEDUP_REMOVED lines=43> */
.L_x_2349:
        /* <DEDUP_REMOVED lines=56> */
[----:B------:R-:W-:Y:S01]  /*2a4fe0*/  ISETP.NE.U32.AND P0, PT, R39, 0x1, PT ;  /* 0x000000012700780c */ /* 0x000fe20003f05070 */
[----:B------:R3:W-:Y:S01]  /*2a4ff0*/  STL [R5+0xc], R7 ;  /* 0x00000c0705007387 */ /* 0x0007e20000100800 */
[----:B------:R-:W-:Y:S02]  /*2a5000*/  LOP3.LUT R44, R47, R44, R42, 0x96, !PT ;  /* 0x0000002c2f2c7212 */ /* 0x000fe400078e962a */
[----:B------:R-:W-:Y:S02]  /*2a5010*/  SHF.R.U32.HI R42, RZ, 0x1, R45 ;  /* 0x00000001ff2a7819 */ /* 0x000fe4000001162d */
[----:B------:R-:W-:Y:S01]  /*2a5020*/  SEL R39, RZ, 0x9908b0df, P0 ;  /* 0x9908b0dfff277807 */ /* 0x000fe20000000000 */
[----:B------:R4:W-:Y:S01]  /*2a5030*/  STL [R5+0x10], R40 ;  /* 0x0000102805007387 */ /* 0x0009e20000100800 */
[----:B------:R-:W-:-:S02]  /*2a5040*/  LOP3.LUT R46, R27, 0x7ffffffe, RZ, 0xc0, !PT ;  /* 0x7ffffffe1b2e7812 */ /* 0x000fc400078ec0ff */
[----:B---3--:R-:W-:Y:S02]  /*2a5050*/  LOP3.LUT R7, R37, 0x1, RZ, 0xc0, !PT ;  /* 0x0000000125077812 */ /* 0x008fe400078ec0ff */
[----:B------:R-:W-:Y:S02]  /*2a5060*/  LOP3.LUT R42, R42, R39, R41, 0x96, !PT ;  /* 0x000000272a2a7212 */ /* 0x000fe400078e9629 */
[----:B------:R-:W-:Y:S02]  /*2a5070*/  LOP3.LUT R39, R27, 0x1, RZ, 0xc0, !PT ;  /* 0x000000011b277812 */ /* 0x000fe400078ec0ff */
[----:B------:R-:W-:Y:S02]  /*2a5080*/  ISETP.NE.U32.AND P1, PT, R7, 0x1, PT ;  /* 0x000000010700780c */ /* 0x000fe40003f25070 */
[----:B------:R-:W-:Y:S02]  /*2a5090*/  LOP3.LUT R48, R37, 0x7ffffffe, RZ, 0xc0, !PT ;  /* 0x7ffffffe25307812 */ /* 0x000fe400078ec0ff */
[----:B----4-:R-:W-:-:S02]  /*2a50a0*/  LOP3.LUT R40, R35, 0x7ffffffe, RZ, 0xc0, !PT ;  /* 0x7ffffffe23287812 */ /* 0x010fc400078ec0ff */
[----:B------:R-:W-:Y:S01]  /*2a50b0*/  LOP3.LUT R7, R35, 0x1, RZ, 0xc0, !PT ;  /* 0x0000000123077812 */ /* 0x000fe200078ec0ff */
[----:B------:R3:W-:Y:S01]  /*2a50c0*/  STL [R5+0x18], R44 ;  /* 0x0000182c05007387 */ /* 0x0007e20000100800 */
[----:B------:R-:W-:Y:S02]  /*2a50d0*/  LOP3.LUT R31, R46, 0x80000000, R31, 0xf8, !PT ;  /* 0x800000002e1f7812 */ /* 0x000fe400078ef81f */
[----:B------:R-:W-:Y:S02]  /*2a50e0*/  ISETP.NE.U32.AND P0, PT, R39, 0x1, PT ;  /* 0x000000012700780c */ /* 0x000fe40003f05070 */
[C---:B------:R-:W-:Y:S02]  /*2a50f0*/  LOP3.LUT R46, R17.reuse, 0x7ffffffe, RZ, 0xc0, !PT ;  /* 0x7ffffffe112e7812 */ /* 0x040fe400078ec0ff */
[----:B------:R-:W-:Y:S02]  /*2a5100*/  LOP3.LUT R27, R48, 0x80000000, R27, 0xf8, !PT ;  /* 0x80000000301b7812 */ /* 0x000fe400078ef81b */
[----:B------:R-:W-:-:S02]  /*2a5110*/  LOP3.LUT R39, R17, 0x1, RZ, 0xc0, !PT ;  /* 0x0000000111277812 */ /* 0x000fc400078ec0ff */
[----:B---3--:R-:W-:Y:S02]  /*2a5120*/  LOP3.LUT R44, R40, 0x80000000, R37, 0xf8, !PT ;  /* 0x80000000282c7812 */ /* 0x008fe400078ef825 */
[----:B------:R-:W-:Y:S02]  /*2a5130*/  ISETP.NE.U32.AND P2, PT, R7, 0x1, PT ;  /* 0x000000010700780c */ /* 0x000fe40003f45070 */
[----:B------:R-:W-:Y:S02]  /*2a5140*/  LOP3.LUT R37, R46, 0x80000000, R35, 0xf8, !PT ;  /* 0x800000002e257812 */ /* 0x000fe400078ef823 */
[----:B------:R-:W-:Y:S02]  /*2a5150*/  SHF.R.U32.HI R40, RZ, 0x1, R31 ;  /* 0x00000001ff287819 */ /* 0x000fe4000001161f */
[----:B------:R-:W-:Y:S02]  /*2a5160*/  SEL R7, RZ, 0x9908b0df, P0 ;  /* 0x9908b0dfff077807 */ /* 0x000fe40000000000 */
[----:B------:R-:W-:-:S02]  /*2a5170*/  ISETP.NE.U32.AND P3, PT, R39, 0x1, PT ;  /* 0x000000012700780c */ /* 0x000fc40003f65070 */
[----:B------:R-:W-:Y:S02]  /*2a5180*/  SHF.R.U32.HI R27, RZ, 0x1, R27 ;  /* 0x00000001ff1b7819 */ /* 0x000fe4000001161b */
[----:B------:R-:W-:Y:S02]  /*2a5190*/  SEL R31, RZ, 0x9908b0df, P1 ;  /* 0x9908b0dfff1f7807 */ /* 0x000fe40000800000 */
[----:B------:R-:W-:Y:S02]  /*2a51a0*/  SHF.R.U32.HI R44, RZ, 0x1, R44 ;  /* 0x00000001ff2c7819 */ /* 0x000fe4000001162c */
[----:B------:R-:W-:Y:S02]  /*2a51b0*/  SEL R35, RZ, 0x9908b0df, P2 ;  /* 0x9908b0dfff237807 */ /* 0x000fe40001000000 */
[----:B------:R-:W-:Y:S02]  /*2a51c0*/  LOP3.LUT R40, R40, R7, R33, 0x96, !PT ;  /* 0x0000000728287212 */ /* 0x000fe400078e9621 */
[----:B------:R-:W-:-:S02]  /*2a51d0*/  SHF.R.U32.HI R37, RZ, 0x1, R37 ;  /* 0x00000001ff257819 */ /* 0x000fc40000011625 */
[----:B------:R-:W-:Y:S02]  /*2a51e0*/  SEL R39, RZ, 0x9908b0df, P3 ;  /* 0x9908b0dfff277807 */ /* 0x000fe40001800000 */
[----:B------:R-:W-:Y:S02]  /*2a51f0*/  LOP3.LUT R30, R27, R31, R30, 0x96, !PT ;  /* 0x0000001f1b1e7212 */ /* 0x000fe400078e961e */
[----:B------:R-:W-:Y:S02]  /*2a5200*/  LOP3.LUT R44, R44, R35, R29, 0x96, !PT ;  /* 0x000000232c2c7212 */ /* 0x000fe400078e961d */
[C---:B--2---:R-:W-:Y:S02]  /*2a5210*/  LOP3.LUT R7, R26.reuse, 0x1, RZ, 0xc0, !PT ;  /* 0x000000011a077812 */ /* 0x044fe400078ec0ff */
[----:B------:R-:W-:Y:S02]  /*2a5220*/  LOP3.LUT R46, R26, 0x7ffffffe, RZ, 0xc0, !PT ;  /* 0x7ffffffe1a2e7812 */ /* 0x000fe400078ec0ff */
[----:B------:R-:W-:-:S02]  /*2a5230*/  LOP3.LUT R27, R23, 0x7ffffffe, RZ, 0xc0, !PT ;  /* 0x7ffffffe171b7812 */ /* 0x000fc400078ec0ff */
[----:B------:R-:W-:Y:S02]  /*2a5240*/  LOP3.LUT R29, R23, 0x1, RZ, 0xc0, !PT ;  /* 0x00000001171d7812 */ /* 0x000fe400078ec0ff */
[----:B------:R-:W-:Y:S02]  /*2a5250*/  LOP3.LUT R28, R37, R39, R28, 0x96, !PT ;  /* 0x00000027251c7212 */ /* 0x000fe400078e961c */
[----:B------:R-:W-:Y:S02]  /*2a5260*/  ISETP.NE.U32.AND P0, PT, R7, 0x1, PT ;  /* 0x000000010700780c */ /* 0x000fe40003f05070 */
[----:B------:R-:W-:Y:S02]  /*2a5270*/  LOP3.LUT R46, R46, 0x80000000, R17, 0xf8, !PT ;  /* 0x800000002e2e7812 */ /* 0x000fe400078ef811 */
[----:B------:R-:W-:Y:S02]  /*2a5280*/  LOP3.LUT R27, R27, 0x80000000, R26, 0xf8, !PT ;  /* 0x800000001b1b7812 */ /* 0x000fe400078ef81a */
[----:B------:R-:W-:-:S02]  /*2a5290*/  ISETP.NE.U32.AND P1, PT, R29, 0x1, PT ;  /* 0x000000011d00780c */ /* 0x000fc40003f25070 */
[C---:B------:R-:W-:Y:S02]  /*2a52a0*/  LOP3.LUT R7, R9.reuse, 0x7ffffffe, RZ, 0xc0, !PT ;  /* 0x7ffffffe09077812 */ /* 0x040fe400078ec0ff */
[C---:B------:R-:W-:Y:S02]  /*2a52b0*/  LOP3.LUT R26, R22.reuse, 0x7ffffffe, RZ, 0xc0, !PT ;  /* 0x7ffffffe161a7812 */ /* 0x040fe400078ec0ff */
[----:B------:R-:W-:Y:S02]  /*2a52c0*/  LOP3.LUT R17, R22, 0x1, RZ, 0xc0, !PT ;  /* 0x0000000116117812 */ /* 0x000fe400078ec0ff */
[----:B------:R-:W-:Y:S01]  /*2a52d0*/  LOP3.LUT R29, R9, 0x1, RZ, 0xc0, !PT ;  /* 0x00000001091d7812 */ /* 0x000fe200078ec0ff */
[----:B------:R2:W-:Y:S01]  /*2a52e0*/  STL [R5+0x2c], R28 ;  /* 0x00002c1c05007387 */ /* 0x0005e20000100800 */
[----:B------:R-:W-:Y:S02]  /*2a52f0*/  LOP3.LUT R7, R7, 0x80000000, R22, 0xf8, !PT ;  /* 0x8000000007077812 */ /* 0x000fe400078ef816 */
[----:B------:R-:W-:-:S02]  /*2a5300*/  ISETP.NE.U32.AND P2, PT, R17, 0x1, PT ;  /* 0x000000011100780c */ /* 0x000fc40003f45070 */
[----:B------:R-:W-:Y:S01]  /*2a5310*/  ISETP.NE.U32.AND P3, PT, R29, 0x1, PT ;  /* 0x000000011d00780c */ /* 0x000fe20003f65070 */
[----:B------:R3:W-:Y:S01]  /*2a5320*/  STL [R5+0x24], R30 ;  /* 0x0000241e05007387 */ /* 0x0007e20000100800 */
[----:B------:R-:W-:Y:S02]  /*2a5330*/  SHF.R.U32.HI R22, RZ, 0x1, R7 ;  /* 0x00000001ff167819 */ /* 0x000fe40000011607 */
[----:B--2---:R-:W-:Y:S02]  /*2a5340*/  LOP3.LUT R28, R26, 0x80000000, R23, 0xf8, !PT ;  /* 0x800000001a1c7812 */ /* 0x004fe400078ef817 */
[----:B------:R-:W-:Y:S02]  /*2a5350*/  SHF.R.U32.HI R26, RZ, 0x1, R27 ;  /* 0x00000001ff1a7819 */ /* 0x000fe4000001161b */
[----:B------:R-:W-:Y:S02]  /*2a5360*/  SHF.R.U32.HI R46, RZ, 0x1, R46 ;  /* 0x00000001ff2e7819 */ /* 0x000fe4000001162e */
[----:B------:R-:W-:-:S02]  /*2a5370*/  SEL R17, RZ, 0x9908b0df, P0 ;  /* 0x9908b0dfff117807 */ /* 0x000fc40000000000 */
[----:B------:R-:W-:Y:S02]  /*2a5380*/  SEL R23, RZ, 0x9908b0df, P1 ;  /* 0x9908b0dfff177807 */ /* 0x000fe40000800000 */
[----:B---3--:R-:W-:Y:S02]  /*2a5390*/  SHF.R.U32.HI R30, RZ, 0x1, R28 ;  /* 0x00000001ff1e7819 */ /* 0x008fe4000001161c */
[----:B------:R-:W-:Y:S02]  /*2a53a0*/  SEL R27, RZ, 0x9908b0df, P2 ;  /* 0x9908b0dfff1b7807 */ /* 0x000fe40001000000 */
[----:B------:R-:W-:Y:S02]  /*2a53b0*/  SEL R7, RZ, 0x9908b0df, P3 ;  /* 0x9908b0dfff077807 */ /* 0x000fe40001800000 */
        /* <DEDUP_REMOVED lines=50> */
.L_x_2350:
        /* <DEDUP_REMOVED lines=57> */
[----:B------:R-:W-:-:S02]  /*2a5a70*/  SHF.R.U32.HI R46, RZ, 0x1, R46 ;  /* 0x00000001ff2e7819 */ /* 0x000fc4000001162e */
[----:B------:R-:W-:Y:S02]  /*2a5a80*/  LOP3.LUT R26, R26, R9, R27, 0x96, !PT ;  /* 0x000000091a1a7212 */ /* 0x000fe400078e961b */
[----:B------:R-:W-:Y:S02]  /*2a5a90*/  LOP3.LUT R46, R46, R17, R23, 0x96, !PT ;  /* 0x000000112e2e7212 */ /* 0x000fe400078e9617 */
[C---:B------:R-:W-:Y:S02]  /*2a5aa0*/  LOP3.LUT R9, R28.reuse, 0x7ffffffe, RZ, 0xc0, !PT ;  /* 0x7ffffffe1c097812 */ /* 0x040fe400078ec0ff */
[----:B------:R-:W-:Y:S02]  /*2a5ab0*/  LOP3.LUT R11, R28, 0x1, RZ, 0xc0, !PT ;  /* 0x000000011c0b7812 */ /* 0x000fe400078ec0ff */
[C---:B------:R-:W-:Y:S02]  /*2a5ac0*/  LOP3.LUT R13, R29.reuse, 0x7ffffffe, RZ, 0xc0, !PT ;  /* 0x7ffffffe1d0d7812 */ /* 0x040fe400078ec0ff */
[----:B------:R-:W-:Y:S01]  /*2a5ad0*/  LOP3.LUT R17, R29, 0x1, RZ, 0xc0, !PT ;  /* 0x000000011d117812 */ /* 0x000fe200078ec0ff */
[----:B------:R2:W-:Y:S01]  /*2a5ae0*/  STL [R5+-0xc], R15 ;  /* 0xfffff40f05007387 */ /* 0x0005e20000100800 */
[----:B------:R-:W-:-:S02]  /*2a5af0*/  LOP3.LUT R9, R9, 0x80000000, R22, 0xf8, !PT ;  /* 0x8000000009097812 */ /* 0x000fc400078ef816 */
[----:B------:R-:W-:Y:S01]  /*2a5b00*/  ISETP.NE.U32.AND P0, PT, R11, 0x1, PT ;  /* 0x000000010b00780c */ /* 0x000fe20003f05070 */
[----:B------:R3:W-:Y:S01]  /*2a5b10*/  STL [R5+-0x8], R46 ;  /* 0xfffff82e05007387 */ /* 0x0007e20000100800 */
[----:B------:R-:W-:Y:S02]  /*2a5b20*/  LOP3.LUT R13, R13, 0x80000000, R28, 0xf8, !PT ;  /* 0x800000000d0d7812 */ /* 0x000fe400078ef81c */
[----:B------:R-:W-:Y:S02]  /*2a5b30*/  ISETP.NE.U32.AND P1, PT, R17, 0x1, PT ;  /* 0x000000011100780c */ /* 0x000fe40003f25070 */
[C---:B--2---:R-:W-:Y:S02]  /*2a5b40*/  LOP3.LUT R15, R30.reuse, 0x1, RZ, 0xc0, !PT ;  /* 0x000000011e0f7812 */ /* 0x044fe400078ec0ff */
[----:B------:R-:W-:Y:S02]  /*2a5b50*/  SHF.R.U32.HI R22, RZ, 0x1, R9 ;  /* 0x00000001ff167819 */ /* 0x000fe40000011609 */
[----:B---3--:R-:W-:-:S02]  /*2a5b60*/  LOP3.LUT R46, R30, 0x7ffffffe, RZ, 0xc0, !PT ;  /* 0x7ffffffe1e2e7812 */ /* 0x008fc400078ec0ff */
[----:B------:R-:W-:Y:S02]  /*2a5b70*/  SEL R9, RZ, 0x9908b0df, P0 ;  /* 0x9908b0dfff097807 */ /* 0x000fe40000000000 */
        /* <DEDUP_REMOVED lines=8> */
[----:B------:R-:W-:Y:S02]  /*2a5c00*/  LOP3.LUT R13, R39, 0x1, RZ, 0xc0, !PT ;  /* 0x00000001270d7812 */ /* 0x000fe400078ec0ff */
[----:B--2---:R-:W-:Y:S02]  /*2a5c10*/  LOP3.LUT R48, R28, R11, R33, 0x96, !PT ;  /* 0x0000000b1c307212 */ /* 0x004fe400078e9621 */
[----:B------:R-:W-:Y:S01]  /*2a5c20*/  LOP3.LUT R11, R37, 0x1, RZ, 0xc0, !PT ;  /* 0x00000001250b7812 */ /* 0x000fe200078ec0ff */
[----:B------:R2:W-:Y:S01]  /*2a5c30*/  STL [R5], R26 ;  /* 0x0000001a05007387 */ /* 0x0005e20000100800 */
[----:B------:R-:W-:-:S02]  /*2a5c40*/  LOP3.LUT R22, R22, R9, R35, 0x96, !PT ;  /* 0x0000000916167212 */ /* 0x000fc400078e9623 */
[----:B------:R-:W-:Y:S02]  /*2a5c50*/  ISETP.NE.U32.AND P0, PT, R11, 0x1, PT ;  /* 0x000000010b00780c */ /* 0x000fe40003f05070 */
[----:B------:R-:W-:Y:S02]  /*2a5c60*/  ISETP.NE.U32.AND P1, PT, R13, 0x1, PT ;  /* 0x000000010d00780c */ /* 0x000fe40003f25070 */
[----:B------:R-:W-:Y:S02]  /*2a5c70*/  LOP3.LUT R9, R37, 0x7ffffffe, RZ, 0xc0, !PT ;  /* 0x7ffffffe25097812 */ /* 0x000fe400078ec0ff */
        /* <DEDUP_REMOVED lines=10> */
[----:B------:R-:W-:Y:S02]  /*2a5d20*/  SHF.R.U32.HI R28, RZ, 0x1, R28 ;  /* 0x00000001ff1c7819 */ /* 0x000fe4000001161c */
[----:B------:R-:W-:-:S02]  /*2a5d30*/  SEL R13, RZ, 0x9908b0df, P1 ;  /* 0x9908b0dfff0d7807 */ /* 0x000fc40000800000 */
[----:B------:R-:W-:Y:S02]  /*2a5d40*/  SEL R17, RZ, 0x9908b0df, P2 ;  /* 0x9908b0dfff117807 */ /* 0x000fe40001000000 */
        /* <DEDUP_REMOVED lines=34> */
.L_x_2348:
[----:B------:R-:W-:Y:S05]  /*2a5f70*/  BSYNC.RECONVERGENT B2 ;  /* 0x0000000000027941 */ /* 0x000fea0003800200 */
.L_x_2347:
        /* <DEDUP_REMOVED lines=43> */
.L_x_2353:
        /* <DEDUP_REMOVED lines=61> */
[----:B--2---:R-:W-:Y:S02]  /*2a6600*/  LOP3.LUT R47, R39, 0x7ffffffe, RZ, 0xc0, !PT ;  /* 0x7ffffffe272f7812 */ /* 0x004fe400078ec0ff */
[----:B------:R-:W-:Y:S02]  /*2a6610*/  LOP3.LUT R42, R43, R40, R42, 0x96, !PT ;  /* 0x000000282b2a7212 */ /* 0x000fe400078e962a */
[C---:B------:R-:W-:Y:S02]  /*2a6620*/  LOP3.LUT R40, R28.reuse, 0x7ffffffe, RZ, 0xc0, !PT ;  /* 0x7ffffffe1c287812 */ /* 0x040fe400078ec0ff */
[----:B------:R-:W-:-:S02]  /*2a6630*/  LOP3.LUT R43, R28, 0x1, RZ, 0xc0, !PT ;  /* 0x000000011c2b7812 */ /* 0x000fc400078ec0ff */
[----:B---3--:R-:W-:Y:S02]  /*2a6640*/  LOP3.LUT R9, R39, 0x1, RZ, 0xc0, !PT ;  /* 0x0000000127097812 */ /* 0x008fe400078ec0ff */
[----:B------:R-:W-:Y:S02]  /*2a6650*/  LOP3.LUT R33, R40, 0x80000000, R33, 0xf8, !PT ;  /* 0x8000000028217812 */ /* 0x000fe400078ef821 */
[----:B------:R-:W-:Y:S02]  /*2a6660*/  LOP3.LUT R40, R47, 0x80000000, R28, 0xf8, !PT ;  /* 0x800000002f287812 */ /* 0x000fe400078ef81c */
[----:B------:R-:W-:Y:S01]  /*2a6670*/  ISETP.NE.U32.AND P1, PT, R9, 0x1, PT ;  /* 0x000000010900780c */ /* 0x000fe20003f25070 */
[----:B------:R2:W-:Y:S01]  /*2a6680*/  STL [R7+0x18], R44 ;  /* 0x0000182c07007387 */ /* 0x0005e20000100800 */
[----:B------:R-:W-:Y:S02]  /*2a6690*/  LOP3.LUT R28, R37, 0x7ffffffe, RZ, 0xc0, !PT ;  /* 0x7ffffffe251c7812 */ /* 0x000fe400078ec0ff */
[----:B------:R-:W-:-:S02]  /*2a66a0*/  LOP3.LUT R9, R19, 0x1, RZ, 0xc0, !PT ;  /* 0x0000000113097812 */ /* 0x000fc400078ec0ff */
[----:B------:R-:W-:Y:S01]  /*2a66b0*/  ISETP.NE.U32.AND P0, PT, R43, 0x1, PT ;  /* 0x000000012b00780c */ /* 0x000fe20003f05070 */
[----:B------:R3:W-:Y:S01]  /*2a66c0*/  STL [R7+0x10], R41 ;  /* 0x0000102907007387 */ /* 0x0007e20000100800 */
[----:B------:R-:W-:Y:S02]  /*2a66d0*/  LOP3.LUT R39, R28, 0x80000000, R39, 0xf8, !PT ;  /* 0x800000001c277812 */ /* 0x000fe400078ef827 */
[----:B--2---:R-:W-:Y:S02]  /*2a66e0*/  LOP3.LUT R44, R19, 0x7ffffffe, RZ, 0xc0, !PT ;  /* 0x7ffffffe132c7812 */ /* 0x004fe400078ec0ff */
[----:B------:R-:W-:Y:S02]  /*2a66f0*/  ISETP.NE.U32.AND P3, PT, R9, 0x1, PT ;  /* 0x000000010900780c */ /* 0x000fe40003f65070 */
[----:B------:R-:W-:Y:S02]  /*2a6700*/  SHF.R.U32.HI R28, RZ, 0x1, R33 ;  /* 0x00000001ff1c7819 */ /* 0x000fe40000011621 */
[----:B---3--:R-:W-:-:S02]  /*2a6710*/  LOP3.LUT R41, R37, 0x1, RZ, 0xc0, !PT ;  /* 0x0000000125297812 */ /* 0x008fc400078ec0ff */
[----:B------:R-:W-:Y:S02]  /*2a6720*/  SEL R9, RZ, 0x9908b0df, P0 ;  /* 0x9908b0dfff097807 */ /* 0x000fe40000000000 */
[----:B------:R-:W-:Y:S02]  /*2a6730*/  LOP3.LUT R37, R44, 0x80000000, R37, 0xf8, !PT ;  /* 0x800000002c257812 */ /* 0x000fe400078ef825 */
[----:B------:R-:W-:Y:S02]  /*2a6740*/  ISETP.NE.U32.AND P2, PT, R41, 0x1, PT ;  /* 0x000000012900780c */ /* 0x000fe40003f45070 */
[----:B------:R-:W-:Y:S02]  /*2a6750*/  LOP3.LUT R28, R28, R9, R35, 0x96, !PT ;  /* 0x000000091c1c7212 */ /* 0x000fe400078e9623 */
[----:B------:R-:W-:Y:S02]  /*2a6760*/  SHF.R.U32.HI R44, RZ, 0x1, R37 ;  /* 0x00000001ff2c7819 */ /* 0x000fe40000011625 */
[----:B------:R-:W-:-:S02]  /*2a6770*/  LOP3.LUT R9, R27, 0x1, RZ, 0xc0, !PT ;  /* 0x000000011b097812 */ /* 0x000fc400078ec0ff */
[----:B------:R-:W-:Y:S02]  /*2a6780*/  SEL R37, RZ, 0x9908b0df, P3 ;  /* 0x9908b0dfff257807 */ /* 0x000fe40001800000 */
[----:B------:R-:W-:Y:S02]  /*2a6790*/  LOP3.LUT R46, R27, 0x7ffffffe, RZ, 0xc0, !PT ;  /* 0x7ffffffe1b2e7812 */ /* 0x000fe400078ec0ff */
[----:B------:R-:W-:Y:S02]  /*2a67a0*/  LOP3.LUT R48, R26, 0x7ffffffe, RZ, 0xc0, !PT ;  /* 0x7ffffffe1a307812 */ /* 0x000fe400078ec0ff */
[----:B------:R-:W-:Y:S02]  /*2a67b0*/  SHF.R.U32.HI R39, RZ, 0x1, R39 ;  /* 0x00000001ff277819 */ /* 0x000fe40000011627 */
[----:B------:R-:W-:Y:S01]  /*2a67c0*/  SEL R41, RZ, 0x9908b0df, P2 ;  /* 0x9908b0dfff297807 */ /* 0x000fe20001000000 */
[----:B------:R2:W-:Y:S01]  /*2a67d0*/  STL [R7+0x20], R28 ;  /* 0x0000201c07007387 */ /* 0x0005e20000100800 */
[----:B------:R-:W-:-:S02]  /*2a67e0*/  ISETP.NE.U32.AND P0, PT, R9, 0x1, PT ;  /* 0x000000010900780c */ /* 0x000fc40003f05070 */
[----:B------:R-:W-:Y:S02]  /*2a67f0*/  LOP3.LUT R44, R44, R37, R29, 0x96, !PT ;  /* 0x000000252c2c7212 */ /* 0x000fe400078e961d */
[----:B------:R-:W-:Y:S02]  /*2a6800*/  LOP3.LUT R46, R46, 0x80000000, R19, 0xf8, !PT ;  /* 0x800000002e2e7812 */ /* 0x000fe400078ef813 */
[----:B------:R-:W-:Y:S02]  /*2a6810*/  LOP3.LUT R48, R48, 0x80000000, R27, 0xf8, !PT ;  /* 0x8000000030307812 */ /* 0x000fe400078ef81b */
[C---:B------:R-:W-:Y:S02]  /*2a6820*/  LOP3.LUT R9, R23.reuse, 0x7ffffffe, RZ, 0xc0, !PT ;  /* 0x7ffffffe17097812 */ /* 0x040fe400078ec0ff */
[----:B------:R-:W-:Y:S02]  /*2a6830*/  LOP3.LUT R29, R26, 0x1, RZ, 0xc0, !PT ;  /* 0x000000011a1d7812 */ /* 0x000fe400078ec0ff */
[----:B------:R-:W-:-:S02]  /*2a6840*/  LOP3.LUT R19, R23, 0x1, RZ, 0xc0, !PT ;  /* 0x0000000117137812 */ /* 0x000fc400078ec0ff */
[C---:B--2---:R-:W-:Y:S02]  /*2a6850*/  LOP3.LUT R28, R11.reuse, 0x7ffffffe, RZ, 0xc0, !PT ;  /* 0x7ffffffe0b1c7812 */ /* 0x044fe400078ec0ff */
[----:B------:R-:W-:Y:S02]  /*2a6860*/  LOP3.LUT R27, R11, 0x1, RZ, 0xc0, !PT ;  /* 0x000000010b1b7812 */ /* 0x000fe400078ec0ff */
        /* <DEDUP_REMOVED lines=8> */
[----:B------:R-:W-:Y:S02]  /*2a68f0*/  SHF.R.U32.HI R40, RZ, 0x1, R40 ;  /* 0x00000001ff287819 */ /* 0x000fe40000011628 */
[----:B------:R-:W-:Y:S02]  /*2a6900*/  SHF.R.U32.HI R19, RZ, 0x1, R46 ;  /* 0x00000001ff137819 */ /* 0x000fe4000001162e */
[----:B------:R-:W-:-:S02]  /*2a6910*/  SEL R23, RZ, 0x9908b0df, P0 ;  /* 0x9908b0dfff177807 */ /* 0x000fc40000000000 */
[----:B------:R-:W-:Y:S02]  /*2a6920*/  SHF.R.U32.HI R48, RZ, 0x1, R48 ;  /* 0x00000001ff307819 */ /* 0x000fe40000011630 */
[----:B------:R-:W-:Y:S02]  /*2a6930*/  SEL R27, RZ, 0x9908b0df, P1 ;  /* 0x9908b0dfff1b7807 */ /* 0x000fe40000800000 */
[----:B--2---:R-:W-:Y:S02]  /*2a6940*/  SHF.R.U32.HI R30, RZ, 0x1, R9 ;  /* 0x00000001ff1e7819 */ /* 0x004fe40000011609 */
[----:B------:R-:W-:Y:S02]  /*2a6950*/  SEL R29, RZ, 0x9908b0df, P2 ;  /* 0x9908b0dfff1d7807 */ /* 0x000fe40001000000 */
[----:B------:R-:W-:Y:S02]  /*2a6960*/  SHF.R.U32.HI R28, RZ, 0x1, R28 ;  /* 0x00000001ff1c7819 */ /* 0x000fe4000001161c */
[----:B------:R-:W-:-:S02]  /*2a6970*/  SEL R9, RZ, 0x9908b0df, P3 ;  /* 0x9908b0dfff097807 */ /* 0x000fc40001800000 */
        /* <DEDUP_REMOVED lines=51> */
.L_x_2354:
        /* <DEDUP_REMOVED lines=45> */
[----:B--2---:R-:W-:Y:S02]  /*2a6f80*/  LOP3.LUT R42, R40, 0x1, RZ, 0xc0, !PT ;  /* 0x00000001282a7812 */ /* 0x004fe400078ec0ff */
[----:B------:R-:W-:Y:S02]  /*2a6f90*/  LOP3.LUT R45, R45, 0x80000000, R43, 0xf8, !PT ;  /* 0x800000002d2d7812 */ /* 0x000fe400078ef82b */
[----:B------:R-:W-:-:S02]  /*2a6fa0*/  ISETP.NE.U32.AND P1, PT, R42, 0x1, PT ;  /* 0x000000012a00780c */ /* 0x000fc40003f25070 */
[----:B------:R-:W-:Y:S02]  /*2a6fb0*/  LOP3.LUT R37, R37, 0x80000000, R40, 0xf8, !PT ;  /* 0x8000000025257812 */ /* 0x000fe400078ef828 */
[----:B------:R-:W-:Y:S02]  /*2a6fc0*/  LOP3.LUT R40, R31, 0x1, RZ, 0xc0, !PT ;  /* 0x000000011f287812 */ /* 0x000fe400078ec0ff */
[----:B------:R-:W-:Y:S02]  /*2a6fd0*/  SHF.R.U32.HI R46, RZ, 0x1, R46 ;  /* 0x00000001ff2e7819 */ /* 0x000fe4000001162e */
[----:B------:R-:W-:Y:S02]  /*2a6fe0*/  SEL R42, RZ, 0x9908b0df, P0 ;  /* 0x9908b0dfff2a7807 */ /* 0x000fe40000000000 */
[----:B------:R-:W-:Y:S02]  /*2a6ff0*/  SHF.R.U32.HI R45, RZ, 0x1, R45 ;  /* 0x00000001ff2d7819 */ /* 0x000fe4000001162d */
[----:B------:R-:W-:-:S02]  /*2a7000*/  SEL R43, RZ, 0x9908b0df, P1 ;  /* 0x9908b0dfff2b7807 */ /* 0x000fc40000800000 */
        /* <DEDUP_REMOVED lines=48> */
[----:B------:R-:W-:-:S02]  /*2a7310*/  SHF.R.U32.HI R26, RZ, 0x1, R26 ;  /* 0x00000001ff1a7819 */ /* 0x000fc4000001161a */
        /* <DEDUP_REMOVED lines=34> */
.L_x_2352:
[----:B------:R-:W-:Y:S05]  /*2a7540*/  BSYNC.RECONVERGENT B2 ;  /* 0x0000000000027941 */ /* 0x000fea0003800200 */
.L_x_2351:
        /* <DEDUP_REMOVED lines=43> */
.L_x_2357:
        /* <DEDUP_REMOVED lines=61> */
[----:B------:R-:W-:Y:S02]  /*2a7bd0*/  LOP3.LUT R44, R39, 0x1, RZ, 0xc0, !PT ;  /* 0x00000001272c7812 */ /* 0x000fe400078ec0ff */
[----:B-----5:R-:W-:Y:S01]  /*2a7be0*/  SEL R43, RZ, 0x9908b0df, P0 ;  /* 0x9908b0dfff2b7807 */ /* 0x020fe20000000000 */
[----:B------:R5:W-:Y:S01]  /*2a7bf0*/  STL [R9+0x14], R40 ;  /* 0x0000142809007387 */ /* 0x000be20000100800 */
[C---:B--2---:R-:W-:Y:S02]  /*2a7c00*/  LOP3.LUT R46, R28.reuse, 0x7ffffffe, RZ, 0xc0, !PT ;  /* 0x7ffffffe1c2e7812 */ /* 0x044fe400078ec0ff */
[----:B------:R-:W-:Y:S02]  /*2a7c10*/  LOP3.LUT R42, R45, R43, R42, 0x96, !PT ;  /* 0x0000002b2d2a7212 */ /* 0x000fe400078e962a */
[----:B------:R-:W-:-:S02]  /*2a7c20*/  LOP3.LUT R45, R28, 0x1, RZ, 0xc0, !PT ;  /* 0x000000011c2d7812 */ /* 0x000fc400078ec0ff */
[----:B------:R-:W-:Y:S02]  /*2a7c30*/  LOP3.LUT R43, R49, 0x80000000, R28, 0xf8, !PT ;  /* 0x80000000312b7812 */ /* 0x000fe400078ef81c */
[C---:B------:R-:W-:Y:S01]  /*2a7c40*/  LOP3.LUT R28, R19.reuse, 0x7ffffffe, RZ, 0xc0, !PT ;  /* 0x7ffffffe131c7812 */ /* 0x040fe200078ec0ff */
[----:B------:R2:W-:Y:S01]  /*2a7c50*/  STL [R9+0x18], R41 ;  /* 0x0000182909007387 */ /* 0x0005e20000100800 */
[----:B-----5:R-:W-:Y:S02]  /*2a7c60*/  LOP3.LUT R40, R19, 0x1, RZ, 0xc0, !PT ;  /* 0x0000000113287812 */ /* 0x020fe400078ec0ff */
[----:B------:R-:W-:Y:S02]  /*2a7c70*/  ISETP.NE.U32.AND P1, PT, R44, 0x1, PT ;  /* 0x000000012c00780c */ /* 0x000fe40003f25070 */
[----:B------:R-:W-:Y:S02]  /*2a7c80*/  LOP3.LUT R44, R37, 0x7ffffffe, RZ, 0xc0, !PT ;  /* 0x7ffffffe252c7812 */ /* 0x000fe400078ec0ff */
[----:B------:R-:W-:-:S02]  /*2a7c90*/  LOP3.LUT R33, R46, 0x80000000, R33, 0xf8, !PT ;  /* 0x800000002e217812 */ /* 0x000fc400078ef821 */
[----:B--2---:R-:W-:Y:S02]  /*2a7ca0*/  LOP3.LUT R41, R37, 0x1, RZ, 0xc0, !PT ;  /* 0x0000000125297812 */ /* 0x004fe400078ec0ff */
[----:B------:R-:W-:Y:S02]  /*2a7cb0*/  LOP3.LUT R37, R28, 0x80000000, R37, 0xf8, !PT ;  /* 0x800000001c257812 */ /* 0x000fe400078ef825 */
[----:B------:R-:W-:Y:S02]  /*2a7cc0*/  ISETP.NE.U32.AND P0, PT, R45, 0x1, PT ;  /* 0x000000012d00780c */ /* 0x000fe40003f05070 */
[----:B------:R-:W-:Y:S02]  /*2a7cd0*/  ISETP.NE.U32.AND P3, PT, R40, 0x1, PT ;  /* 0x000000012800780c */ /* 0x000fe40003f65070 */
[----:B------:R-:W-:Y:S02]  /*2a7ce0*/  LOP3.LUT R39, R44, 0x80000000, R39, 0xf8, !PT ;  /* 0x800000002c277812 */ /* 0x000fe400078ef827 */
[----:B------:R-:W-:-:S02]  /*2a7cf0*/  SHF.R.U32.HI R44, RZ, 0x1, R37 ;  /* 0x00000001ff2c7819 */ /* 0x000fc40000011625 */
[----:B------:R-:W-:Y:S02]  /*2a7d00*/  SHF.R.U32.HI R33, RZ, 0x1, R33 ;  /* 0x00000001ff217819 */ /* 0x000fe40000011621 */
[----:B------:R-:W-:Y:S02]  /*2a7d10*/  SEL R28, RZ, 0x9908b0df, P0 ;  /* 0x9908b0dfff1c7807 */ /* 0x000fe40000000000 */
[----:B------:R-:W-:Y:S02]  /*2a7d20*/  SEL R37, RZ, 0x9908b0df, P3 ;  /* 0x9908b0dfff257807 */ /* 0x000fe40001800000 */
[----:B------:R-:W-:Y:S02]  /*2a7d30*/  ISETP.NE.U32.AND P2, PT, R41, 0x1, PT ;  /* 0x000000012900780c */ /* 0x000fe40003f45070 */
[----:B------:R-:W-:Y:S02]  /*2a7d40*/  LOP3.LUT R28, R33, R28, R35, 0x96, !PT ;  /* 0x0000001c211c7212 */ /* 0x000fe400078e9623 */
[----:B------:R-:W-:-:S02]  /*2a7d50*/  LOP3.LUT R44, R44, R37, R29, 0x96, !PT ;  /* 0x000000252c2c7212 */ /* 0x000fc400078e961d */
[C---:B------:R-:W-:Y:S02]  /*2a7d60*/  LOP3.LUT R46, R27.reuse, 0x7ffffffe, RZ, 0xc0, !PT ;  /* 0x7ffffffe1b2e7812 */ /* 0x040fe400078ec0ff */
[----:B------:R-:W-:Y:S02]  /*2a7d70*/  SHF.R.U32.HI R40, RZ, 0x1, R43 ;  /* 0x00000001ff287819 */ /* 0x000fe4000001162b */
[----:B------:R-:W-:Y:S02]  /*2a7d80*/  SEL R41, RZ, 0x9908b0df, P1 ;  /* 0x9908b0dfff297807 */ /* 0x000fe40000800000 */
[----:B------:R-:W-:Y:S02]  /*2a7d90*/  LOP3.LUT R29, R27, 0x1, RZ, 0xc0, !PT ;  /* 0x000000011b1d7812 */ /* 0x000fe400078ec0ff */
[----:B------:R-:W-:Y:S01]  /*2a7da0*/  LOP3.LUT R48, R26, 0x7ffffffe, RZ, 0xc0, !PT ;  /* 0x7ffffffe1a307812 */ /* 0x000fe200078ec0ff */
[----:B------:R2:W-:Y:S01]  /*2a7db0*/  STL [R9+0x20], R28 ;  /* 0x0000201c09007387 */ /* 0x0005e20000100800 */
[----:B------:R-:W-:-:S02]  /*2a7dc0*/  LOP3.LUT R46, R46, 0x80000000, R19, 0xf8, !PT ;  /* 0x800000002e2e7812 */ /* 0x000fc400078ef813 */
[----:B------:R-:W-:Y:S02]  /*2a7dd0*/  LOP3.LUT R40, R40, R41, R31, 0x96, !PT ;  /* 0x0000002928287212 */ /* 0x000fe400078e961f */
[----:B------:R-:W-:Y:S02]  /*2a7de0*/  ISETP.NE.U32.AND P0, PT, R29, 0x1, PT ;  /* 0x000000011d00780c */ /* 0x000fe40003f05070 */
[----:B------:R-:W-:Y:S02]  /*2a7df0*/  LOP3.LUT R48, R48, 0x80000000, R27, 0xf8, !PT ;  /* 0x8000000030307812 */ /* 0x000fe400078ef81b */
[C---:B------:R-:W-:Y:S02]  /*2a7e00*/  LOP3.LUT R19, R23.reuse, 0x7ffffffe, RZ, 0xc0, !PT ;  /* 0x7ffffffe17137812 */ /* 0x040fe400078ec0ff */
[----:B------:R-:W-:Y:S02]  /*2a7e10*/  LOP3.LUT R31, R26, 0x1, RZ, 0xc0, !PT ;  /* 0x000000011a1f7812 */ /* 0x000fe400078ec0ff */
[----:B------:R-:W-:-:S02]  /*2a7e20*/  LOP3.LUT R27, R23, 0x1, RZ, 0xc0, !PT ;  /* 0x00000001171b7812 */ /* 0x000fc400078ec0ff */
[C---:B--2---:R-:W-:Y:S02]  /*2a7e30*/  LOP3.LUT R28, R11.reuse, 0x7ffffffe, RZ, 0xc0, !PT ;  /* 0x7ffffffe0b1c7812 */ /* 0x044fe400078ec0ff */
[----:B------:R-:W-:Y:S02]  /*2a7e40*/  LOP3.LUT R29, R11, 0x1, RZ, 0xc0, !PT ;  /* 0x000000010b1d7812 */ /* 0x000fe400078ec0ff */
[----:B------:R-:W-:Y:S02]  /*2a7e50*/  SHF.R.U32.HI R39, RZ, 0x1, R39 ;  /* 0x00000001ff277819 */ /* 0x000fe40000011627 */
        /* <DEDUP_REMOVED lines=16> */
[----:B------:R2:W-:Y:S04]  /*2a7f60*/  STL [R9+0x28], R30 ;  /* 0x0000281e09007387 */ /* 0x0005e80000100800 */
[----:B------:R-:W-:Y:S01]  /*2a7f70*/  STL [R9+0x10], R47 ;  /* 0x0000102f09007387 */ /* 0x000fe20000100800 */
[----:B--2---:R-:W-:-:S03]  /*2a7f80*/  LOP3.LUT R30, R23, R26, R22, 0x96, !PT ;  /* 0x0000001a171e7212 */ /* 0x004fc600078e9616 */
        /* <DEDUP_REMOVED lines=47> */
.L_x_2358:
[----:B------:R-:W4:Y:S04]  /*2a8280*/  LDL R42, [R9+-0xc] ;  /* 0xfffff400092a7983 */ /* 0x000f280000100800 */
[----:B------:R-:W2:Y:S04]  /*2a8290*/  LDL R46, [R9+-0x39c] ;  /* 0xfffc6400092e7983 */ /* 0x000ea80000100800 */
[----:B------:R-:W2:Y:S04]  /*2a82a0*/  LDL R39, [R9+-0x8] ;  /* 0xfffff80009277983 */ /* 0x000ea80000100800 */
[----:B------:R-:W2:Y:S04]  /*2a82b0*/  LDL R37, [R9+-0x4] ;  /* 0xfffffc0009257983 */ /* 0x000ea80000100800 */
[----:B------:R-:W2:Y:S04]  /*2a82c0*/  LDL R45, [R9+-0x398] ;  /* 0xfffc6800092d7983 */ /* 0x000ea80000100800 */
[----:B------:R-:W2:Y:S04]  /*2a82d0*/  LDL R43, [R9] ;  /* 0x00000000092b7983 */ /* 0x000ea80000100800 */
[----:B------:R-:W2:Y:S04]  /*2a82e0*/  LDL R44, [R9+-0x394] ;  /* 0xfffc6c00092c7983 */ /* 0x000ea80000100800 */
[----:B------:R-:W2:Y:S04]  /*2a82f0*/  LDL R33, [R9+0x4] ;  /* 0x0000040009217983 */ /* 0x000ea80000100800 */
        /* <DEDUP_REMOVED lines=20> */
[----:B------:R-:W-:Y:S02]  /*2a8440*/  SHF.R.U32.HI R47, RZ, 0x1, R47 ;  /* 0x00000001ff2f7819 */ /* 0x000fe4000001162f */
[----:B------:R-:W-:-:S04]  /*2a8450*/  SEL R48, RZ, 0x9908b0df, P0 ;  /* 0x9908b0dfff307807 */ /* 0x000fc80000000000 */
[----:B--2---:R-:W-:Y:S02]  /*2a8460*/  LOP3.LUT R46, R47, R48, R46, 0x96, !PT ;  /* 0x000000302f2e7212 */ /* 0x004fe400078e962e */
        /* <DEDUP_REMOVED lines=34> */
[----:B------:R-:W-:Y:S01]  /*2a8690*/  ISETP.NE.U32.AND P0, PT, R37, 0x1, PT ;  /* 0x000000012500780c */ /* 0x000fe20003f05070 */
[----:B------:R2:W-:Y:S01]  /*2a86a0*/  STL [R9+-0x8], R42 ;  /* 0xfffff82a09007387 */ /* 0x0005e20000100800 */
[----:B------:R-:W-:-:S02]  /*2a86b0*/  LOP3.LUT R50, R50, 0x80000000, R31, 0xf8, !PT ;  /* 0x8000000032327812 */ /* 0x000fc400078ef81f */
[----:B------:R-:W-:Y:S02]  /*2a86c0*/  ISETP.NE.U32.AND P1, PT, R41, 0x1, PT ;  /* 0x000000012900780c */ /* 0x000fe40003f25070 */
[C---:B---3--:R-:W-:Y:S02]  /*2a86d0*/  LOP3.LUT R39, R22.reuse, 0x1, RZ, 0xc0, !PT ;  /* 0x0000000116277812 */ /* 0x048fe400078ec0ff */
[----:B--2---:R-:W-:Y:S02]  /*2a86e0*/  LOP3.LUT R42, R22, 0x7ffffffe, RZ, 0xc0, !PT ;  /* 0x7ffffffe162a7812 */ /* 0x004fe400078ec0ff */
[----:B------:R-:W-:Y:S02]  /*2a86f0*/  SHF.R.U32.HI R44, RZ, 0x1, R44 ;  /* 0x00000001ff2c7819 */ /* 0x000fe4000001162c */
[----:B------:R-:W-:Y:S02]  /*2a8700*/  SEL R31, RZ, 0x9908b0df, P0 ;  /* 0x9908b0dfff1f7807 */ /* 0x000fe40000000000 */
[----:B------:R-:W-:-:S02]  /*2a8710*/  SHF.R.U32.HI R33, RZ, 0x1, R50 ;  /* 0x00000001ff217819 */ /* 0x000fc40000011632 */
[----:B------:R-:W-:Y:S02]  /*2a8720*/  SEL R37, RZ, 0x9908b0df, P1 ;  /* 0x9908b0dfff257807 */ /* 0x000fe40000800000 */
[----:B------:R-:W-:Y:S02]  /*2a8730*/  LOP3.LUT R42, R42, 0x80000000, R35, 0xf8, !PT ;  /* 0x800000002a2a7812 */ /* 0x000fe400078ef823 */
[----:B------:R-:W-:Y:S01]  /*2a8740*/  ISETP.NE.U32.AND P0, PT, R39, 0x1, PT ;  /* 0x000000012700780c */ /* 0x000fe20003f05070 */
[----:B------:R2:W-:Y:S01]  /*2a8750*/  STL [R9+-0x10], R46 ;  /* 0xfffff02e09007387 */ /* 0x0005e20000100800 */
[----:B------:R-:W-:Y:S02]  /*2a8760*/  LOP3.LUT R44, R44, R31, R29, 0x96, !PT ;  /* 0x0000001f2c2c7212 */ /* 0x000fe400078e961d */
[----:B------:R-:W-:Y:S02]  /*2a8770*/  SHF.R.U32.HI R29, RZ, 0x1, R42 ;  /* 0x00000001ff1d7819 */ /* 0x000fe4000001162a */
[----:B--2---:R-:W-:-:S02]  /*2a8780*/  LOP3.LUT R46, R33, R37, R28, 0x96, !PT ;  /* 0x00000025212e7212 */ /* 0x004fc400078e961c */
[----:B------:R-:W-:Y:S02]  /*2a8790*/  SEL R28, RZ, 0x9908b0df, P0 ;  /* 0x9908b0dfff1c7807 */ /* 0x000fe40000000000 */
[----:B------:R-:W-:Y:S02]  /*2a87a0*/  LOP3.LUT R42, R27, 0x7ffffffe, RZ, 0xc0, !PT ;  /* 0x7ffffffe1b2a7812 */ /* 0x000fe400078ec0ff */
[----:B------:R-:W-:Y:S02]  /*2a87b0*/  LOP3.LUT R30, R29, R28, R30, 0x96, !PT ;  /* 0x0000001c1d1e7212 */ /* 0x000fe400078e961e */
[C---:B------:R-:W-:Y:S02]  /*2a87c0*/  LOP3.LUT R29, R13.reuse, 0x7ffffffe, RZ, 0xc0, !PT ;  /* 0x7ffffffe0d1d7812 */ /* 0x040fe400078ec0ff */
[----:B------:R-:W-:Y:S02]  /*2a87d0*/  LOP3.LUT R28, R13, 0x1, RZ, 0xc0, !PT ;  /* 0x000000010d1c7812 */ /* 0x000fe400078ec0ff */
[----:B------:R-:W-:-:S02]  /*2a87e0*/  LOP3.LUT R29, R29, 0x80000000, R22, 0xf8, !PT ;  /* 0x800000001d1d7812 */ /* 0x000fc400078ef816 */
        /* <DEDUP_REMOVED lines=50> */
.L_x_2356:
[----:B------:R-:W-:Y:S05]  /*2a8b10*/  BSYNC.RECONVERGENT B2 ;  /* 0x0000000000027941 */ /* 0x000fea0003800200 */
.L_x_2355:
        /* <DEDUP_REMOVED lines=43> */
.L_x_2361:
        /* <DEDUP_REMOVED lines=24> */
[----:B------:R-:W-:Y:S02]  /*2a8f50*/  ISETP.NE.U32.AND P0, PT, R13, 0x1, PT ;  /* 0x000000010d00780c */ /* 0x000fe40003f05070 */
[C---:B----4-:R-:W-:Y:S02]  /*2a8f60*/  LOP3.LUT R13, R48.reuse, 0x1, RZ, 0xc0, !PT ;  /* 0x00000001300d7812 */ /* 0x050fe400078ec0ff */
[----:B------:R-:W-:Y:S02]  /*2a8f70*/  LOP3.LUT R17, R19, 0x80000000, R17, 0xf8, !PT ;  /* 0x8000000013117812 */ /* 0x000fe400078ef811 */
[----:B------:R-:W-:Y:S02]  /*2a8f80*/  LOP3.LUT R19, R48, 0x7ffffffe, RZ, 0xc0, !PT ;  /* 0x7ffffffe30137812 */ /* 0x000fe400078ec0ff */
[----:B------:R-:W-:-:S02]  /*2a8f90*/  ISETP.NE.U32.AND P1, PT, R13, 0x1, PT ;  /* 0x000000010d00780c */ /* 0x000fc40003f25070 */
[----:B------:R-:W-:Y:S01]  /*2a8fa0*/  LOP3.LUT R15, R19, 0x80000000, R15, 0xf8, !PT ;  /* 0x80000000130f7812 */ /* 0x000fe200078ef80f */
[----:B------:R-:W3:Y:S01]  /*2a8fb0*/  LDL R13, [R11+0x40] ;  /* 0x000040000b0d7983 */ /* 0x000ee20000100800 */
[----:B------:R-:W-:Y:S02]  /*2a8fc0*/  SHF.R.U32.HI R17, RZ, 0x1, R17 ;  /* 0x00000001ff117819 */ /* 0x000fe40000011611 */
[----:B------:R-:W-:Y:S02]  /*2a8fd0*/  SEL R19, RZ, 0x9908b0df, P0 ;  /* 0x9908b0dfff137807 */ /* 0x000fe40000000000 */
[----:B------:R-:W-:Y:S02]  /*2a8fe0*/  SHF.R.U32.HI R15, RZ, 0x1, R15 ;  /* 0x00000001ff0f7819 */ /* 0x000fe4000001160f */
[----:B-----5:R-:W-:Y:S02]  /*2a8ff0*/  LOP3.LUT R43, R17, R19, R43, 0x96, !PT ;  /* 0x00000013112b7212 */ /* 0x020fe400078e962b */
[----:B------:R-:W-:Y:S01]  /*2a9000*/  SEL R17, RZ, 0x9908b0df, P1 ;  /* 0x9908b0dfff117807 */ /* 0x000fe20000800000 */
[----:B------:R-:W4:Y:S03]  /*2a9010*/  LDL R19, [R11+0x670] ;  /* 0x000670000b137983 */ /* 0x000f260000100800 */
[----:B------:R-:W-:-:S02]  /*2a9020*/  LOP3.LUT R44, R15, R17, R44, 0x96, !PT ;  /* 0x000000110f2c7212 */ /* 0x000fc400078e962c */
[----:B------:R-:W5:Y:S04]  /*2a9030*/  LDL R15, [R11+0x668] ;  /* 0x000668000b0f7983 */ /* 0x000f680000100800 */
[----:B------:R-:W4:Y:S01]  /*2a9040*/  LDL R17, [R11+0x66c] ;  /* 0x00066c000b117983 */ /* 0x000f220000100800 */
        /* <DEDUP_REMOVED lines=23> */
[----:B------:R-:W-:-:S03]  /*2a91c0*/  LOP3.LUT R41, R29, 0x7ffffffe, RZ, 0xc0, !PT ;  /* 0x7ffffffe1d297812 */ /* 0x000fc600078ec0ff */
[----:B------:R2:W-:Y:S01]  /*2a91d0*/  STL [R11+0x18], R45 ;  /* 0x0000182d0b007387 */ /* 0x0005e20000100800 */
[C---:B0-----:R-:W-:Y:S02]  /*2a91e0*/  LOP3.LUT R44, R40.reuse, 0x7ffffffe, RZ, 0xc0, !PT ;  /* 0x7ffffffe282c7812 */ /* 0x041fe400078ec0ff */
[----:B-1----:R-:W-:Y:S02]  /*2a91f0*/  LOP3.LUT R43, R40, 0x1, RZ, 0xc0, !PT ;  /* 0x00000001282b7812 */ /* 0x002fe400078ec0ff */
[----:B------:R-:W-:Y:S02]  /*2a9200*/  LOP3.LUT R44, R44, 0x80000000, R29, 0xf8, !PT ;  /* 0x800000002c2c7812 */ /* 0x000fe400078ef81d */
[----:B--2---:R-:W-:Y:S02]  /*2a9210*/  LOP3.LUT R45, R29, 0x1, RZ, 0xc0, !PT ;  /* 0x000000011d2d7812 */ /* 0x004fe400078ec0ff */
[----:B------:R-:W-:Y:S02]  /*2a9220*/  ISETP.NE.U32.AND P1, PT, R43, 0x1, PT ;  /* 0x000000012b00780c */ /* 0x000fe40003f25070 */
[----:B------:R-:W-:-:S02]  /*2a9230*/  LOP3.LUT R29, R39, 0x7ffffffe, RZ, 0xc0, !PT ;  /* 0x7ffffffe271d7812 */ /* 0x000fc400078ec0ff */
[----:B------:R-:W-:Y:S02]  /*2a9240*/  LOP3.LUT R41, R41, 0x80000000, R35, 0xf8, !PT ;  /* 0x8000000029297812 */ /* 0x000fe400078ef823 */
[----:B------:R-:W-:Y:S02]  /*2a9250*/  ISETP.NE.U32.AND P0, PT, R45, 0x1, PT ;  /* 0x000000012d00780c */ /* 0x000fe40003f05070 */
[C---:B------:R-:W-:Y:S02]  /*2a9260*/  LOP3.LUT R43, R22.reuse, 0x7ffffffe, RZ, 0xc0, !PT ;  /* 0x7ffffffe162b7812 */ /* 0x040fe400078ec0ff */
        /* <DEDUP_REMOVED lines=22> */
[----:B------:R-:W-:Y:S01]  /*2a93d0*/  ISETP.NE.U32.AND P0, PT, R31, 0x1, PT ;  /* 0x000000011f00780c */ /* 0x000fe20003f05070 */
[----:B------:R-:W-:Y:S01]  /*2a93e0*/  STL [R11+0x2c], R30 ;  /* 0x00002c1e0b007387 */ /* 0x000fe20000100800 */
[----:B------:R-:W-:Y:S02]  /*2a93f0*/  LOP3.LUT R33, R33, 0x80000000, R28, 0xf8, !PT ;  /* 0x8000000021217812 */ /* 0x000fe400078ef81c */
[C---:B------:R-:W-:Y:S02]  /*2a9400*/  LOP3.LUT R28, R26.reuse, 0x7ffffffe, RZ, 0xc0, !PT ;  /* 0x7ffffffe1a1c7812 */ /* 0x040fe400078ec0ff */
[----:B0-----:R-:W-:Y:S02]  /*2a9410*/  LOP3.LUT R46, R41, R35, R37, 0x96, !PT ;  /* 0x00000023292e7212 */ /* 0x001fe400078e9625 */
[----:B------:R-:W-:Y:S02]  /*2a9420*/  LOP3.LUT R35, R27, 0x1, RZ, 0xc0, !PT ;  /* 0x000000011b237812 */ /* 0x000fe400078ec0ff */
[----:B------:R-:W-:-:S02]  /*2a9430*/  LOP3.LUT R31, R26, 0x1, RZ, 0xc0, !PT ;  /* 0x000000011a1f7812 */ /* 0x000fc400078ec0ff */
[----:B------:R-:W-:Y:S02]  /*2a9440*/  ISETP.NE.U32.AND P1, PT, R35, 0x1, PT ;  /* 0x000000012300780c */ /* 0x000fe40003f25070 */
[----:B------:R-:W-:Y:S02]  /*2a9450*/  LOP3.LUT R35, R28, 0x80000000, R27, 0xf8, !PT ;  /* 0x800000001c237812 */ /* 0x000fe400078ef81b */
[----:B------:R-:W-:Y:S01]  /*2a9460*/  ISETP.NE.U32.AND P2, PT, R31, 0x1, PT ;  /* 0x000000011f00780c */ /* 0x000fe20003f45070 */
[----:B------:R0:W-:Y:S01]  /*2a9470*/  STL [R11+0x24], R44 ;  /* 0x0000242c0b007387 */ /* 0x0001e20000100800 */
[----:B------:R-:W-:Y:S02]  /*2a9480*/  SHF.R.U32.HI R28, RZ, 0x1, R22 ;  /* 0x00000001ff1c7819 */ /* 0x000fe40000011616 */
[----:B------:R-:W-:Y:S02]  /*2a9490*/  SEL R27, RZ, 0x9908b0df, P0 ;  /* 0x9908b0dfff1b7807 */ /* 0x000fe40000000000 */
[----:B------:R-:W-:Y:S01]  /*2a94a0*/  SEL R31, RZ, 0x9908b0df, P1 ;  /* 0x9908b0dfff1f7807 */ /* 0x000fe20000800000 */
[----:B------:R-:W-:Y:S01]  /*2a94b0*/  STL [R11+0x1c], R42 ;  /* 0x00001c2a0b007387 */ /* 0x000fe20000100800 */
[----:B0-----:R-:W-:-:S03]  /*2a94c0*/  SHF.R.U32.HI R44, RZ, 0x1, R35 ;  /* 0x00000001ff2c7819 */ /* 0x001fc60000011623 */
[----:B------:R0:W-:Y:S04]  /*2a94d0*/  STL [R11+0x28], R40 ;  /* 0x000028280b007387 */ /* 0x0001e80000100800 */
[----:B------:R-:W-:Y:S01]  /*2a94e0*/  STL [R11+0x20], R46 ;  /* 0x0000202e0b007387 */ /* 0x000fe20000100800 */
[----:B0-----:R-:W-:-:S05]  /*2a94f0*/  LOP3.LUT R40, R28, R27, R23, 0x96, !PT ;  /* 0x0000001b1c287212 */ /* 0x001fca00078e9617 */
[----:B------:R-:W-:Y:S01]  /*2a9500*/  STL [R11+0x30], R40 ;  /* 0x000030280b007387 */ /* 0x000fe20000100800 */
[C---:B---3--:R-:W-:Y:S02]  /*2a9510*/  LOP3.LUT R29, R13.reuse, 0x7ffffffe, RZ, 0xc0, !PT ;  /* 0x7ffffffe0d1d7812 */ /* 0x048fe400078ec0ff */
[----:B------:R-:W-:Y:S02]  /*2a9520*/  LOP3.LUT R30, R13, 0x1, RZ, 0xc0, !PT ;  /* 0x000000010d1e7812 */ /* 0x000fe400078ec0ff */
[----:B------:R-:W-:Y:S02]  /*2a9530*/  LOP3.LUT R29, R29, 0x80000000, R26, 0xf8, !PT ;  /* 0x800000001d1d7812 */ /* 0x000fe400078ef81a */
[----:B------:R-:W-:Y:S02]  /*2a9540*/  ISETP.NE.U32.AND P3, PT, R30, 0x1, PT ;  /* 0x000000011e00780c */ /* 0x000fe40003f65070 */
[----:B------:R-:W-:Y:S02]  /*2a9550*/  SHF.R.U32.HI R30, RZ, 0x1, R33 ;  /* 0x00000001ff1e7819 */ /* 0x000fe40000011621 */
[----:B------:R-:W-:-:S02]  /*2a9560*/  SEL R33, RZ, 0x9908b0df, P2 ;  /* 0x9908b0dfff217807 */ /* 0x000fc40001000000 */
[----:B------:R-:W-:Y:S02]  /*2a9570*/  SHF.R.U32.HI R22, RZ, 0x1, R29 ;  /* 0x00000001ff167819 */ /* 0x000fe4000001161d */
[----:B------:R-:W-:Y:S02]  /*2a9580*/  SEL R26, RZ, 0x9908b0df, P3 ;  /* 0x9908b0dfff1a7807 */ /* 0x000fe40001800000 */
[----:B-----5:R-:W-:Y:S01]  /*2a9590*/  LOP3.LUT R42, R30, R31, R15, 0x96, !PT ;  /* 0x0000001f1e2a7212 */ /* 0x020fe200078e960f */
[----:B------:R-:W-:Y:S01]  /*2a95a0*/  IMAD.MOV.U32 R15, RZ, RZ, R11 ;  /* 0x000000ffff0f7224 */ /* 0x000fe200078e000b */
[----:B----4-:R-:W-:Y:S02]  /*2a95b0*/  LOP3.LUT R26, R22, R26, R19, 0x96, !PT ;  /* 0x0000001a161a7212 */ /* 0x010fe400078e9613 */
        /* <DEDUP_REMOVED lines=40> */
.L_x_2362:
[----:B------:R-:W-:-:S05]  /*2a9840*/  IMAD R17, R22, 0x4, R1 ;  /* 0x0000000416117824 */ /* 0x000fca00078e0201 */
[----:B------:R-:W2:Y:S04]  /*2a9850*/  LDL R29, [R17+0x4] ;  /* 0x00000400111d7983 */ /* 0x000ea80000100800 */
[----:B-1----:R-:W3:Y:S04]  /*2a9860*/  LDL R28, [R17+0x8] ;  /* 0x00000800111c7983 */ /* 0x002ee80000100800 */
        /* <DEDUP_REMOVED lines=40> */
[----:B------:R-:W1:Y:S04]  /*2a9af0*/  LDL R31, [R27+0x4] ;  /* 0x000004001b1f7983 */ /* 0x000e680000100800 */
[----:B------:R-:W4:Y:S04]  /*2a9b00*/  LDL R30, [R27+0x8] ;  /* 0x000008001b1e7983 */ /* 0x000f280000100800 */
[----:B------:R-:W3:Y:S04]  /*2a9b10*/  LDL R33, [R27+-0x38c] ;  /* 0xfffc74001b217983 */ /* 0x000ee80000100800 */
[----:B------:R-:W3:Y:S04]  /*2a9b20*/  LDL R29, [R27+0xc] ;  /* 0x00000c001b1d7983 */ /* 0x000ee80000100800 */
[----:B------:R-:W3:Y:S04]  /*2a9b30*/  LDL R15, [R27+0x10] ;  /* 0x000010001b0f7983 */ /* 0x000ee80000100800 */
[----:B------:R-:W3:Y:S04]  /*2a9b40*/  LDL R23, [R27+-0x388] ;  /* 0xfffc78001b177983 */ /* 0x000ee80000100800 */
[----:B------:R-:W3:Y:S04]  /*2a9b50*/  LDL R19, [R27+-0x384] ;  /* 0xfffc7c001b137983 */ /* 0x000ee80000100800 */
[----:B------:R-:W3:Y:S01]  /*2a9b60*/  LDL R11, [R27+-0x380] ;  /* 0xfffc80001b0b7983 */ /* 0x000ee20000100800 */
[----:B-1----:R-:W-:-:S02]  /*2a9b70*/  LOP3.LUT R26, R31, 0x7ffffffe, RZ, 0xc0, !PT ;  /* 0x7ffffffe1f1a7812 */ /* 0x002fc400078ec0ff */
[----:B--2---:R-:W-:Y:S02]  /*2a9b80*/  LOP3.LUT R28, R31, 0x1, RZ, 0xc0, !PT ;  /* 0x000000011f1c7812 */ /* 0x004fe400078ec0ff */
[----:B------:R-:W-:Y:S02]  /*2a9b90*/  LOP3.LUT R26, R26, 0x80000000, R13, 0xf8, !PT ;  /* 0x800000001a1a7812 */ /* 0x000fe400078ef80d */
[----:B------:R-:W-:Y:S02]  /*2a9ba0*/  ISETP.NE.U32.AND P0, PT, R28, 0x1, PT ;  /* 0x000000011c00780c */ /* 0x000fe40003f05070 */
[----:B------:R-:W-:Y:S02]  /*2a9bb0*/  SHF.R.U32.HI R26, RZ, 0x1, R26 ;  /* 0x00000001ff1a7819 */ /* 0x000fe4000001161a */
[----:B------:R-:W-:Y:S02]  /*2a9bc0*/  SEL R28, RZ, 0x9908b0df, P0 ;  /* 0x9908b0dfff1c7807 */ /* 0x000fe40000000000 */
[----:B----4-:R-:W-:-:S02]  /*2a9bd0*/  LOP3.LUT R40, R30, 0x7ffffffe, RZ, 0xc0, !PT ;  /* 0x7ffffffe1e287812 */ /* 0x010fc400078ec0ff */
[----:B------:R-:W-:Y:S02]  /*2a9be0*/  LOP3.LUT R13, R30, 0x1, RZ, 0xc0, !PT ;  /* 0x000000011e0d7812 */ /* 0x000fe400078ec0ff */
[----:B---3--:R-:W-:Y:S02]  /*2a9bf0*/  LOP3.LUT R28, R26, R28, R33, 0x96, !PT ;  /* 0x0000001c1a1c7212 */ /* 0x008fe400078e9621 */
        /* <DEDUP_REMOVED lines=25> */
[----:B------:R-:W1:Y:S04]  /*2a9d90*/  LDL R29, [R13+0x4] ;  /* 0x000004000d1d7983 */ /* 0x000e680000100800 */
        /* <DEDUP_REMOVED lines=8> */
[----:B-1----:R-:W-:-:S02]  /*2a9e20*/  LOP3.LUT R28, R29, 0x7ffffffe, RZ, 0xc0, !PT ;  /* 0x7ffffffe1d1c7812 */ /* 0x002fc400078ec0ff */
[----:B--2---:R-:W-:Y:S02]  /*2a9e30*/  LOP3.LUT R30, R29, 0x1, RZ, 0xc0, !PT ;  /* 0x000000011d1e7812 */ /* 0x004fe400078ec0ff */
[----:B---3--:R-:W-:Y:S02]  /*2a9e40*/  LOP3.LUT R27, R31, 0x1, RZ, 0xc0, !PT ;  /* 0x000000011f1b7812 */ /* 0x008fe400078ec0ff */
[----:B------:R-:W-:Y:S02]  /*2a9e50*/  LOP3.LUT R28, R28, 0x80000000, R15, 0xf8, !PT ;  /* 0x800000001c1c7812 */ /* 0x000fe400078ef80f */
[----:B------:R-:W-:Y:S02]  /*2a9e60*/  ISETP.NE.U32.AND P0, PT, R30, 0x1, PT ;  /* 0x000000011e00780c */ /* 0x000fe40003f05070 */
[----:B------:R-:W-:Y:S02]  /*2a9e70*/  ISETP.NE.U32.AND P1, PT, R27, 0x1, PT ;  /* 0x000000011b00780c */ /* 0x000fe40003f25070 */
[----:B------:R-:W-:-:S02]  /*2a9e80*/  LOP3.LUT R40, R31, 0x7ffffffe, RZ, 0xc0, !PT ;  /* 0x7ffffffe1f287812 */ /* 0x000fc400078ec0ff */
[C---:B----4-:R-:W-:Y:S02]  /*2a9e90*/  LOP3.LUT R30, R33.reuse, 0x7ffffffe, RZ, 0xc0, !PT ;  /* 0x7ffffffe211e7812 */ /* 0x050fe400078ec0ff */
        /* <DEDUP_REMOVED lines=28> */
[----:B-1----:R-:W4:Y:S01]  /*2aa060*/  LDL R13, [R1+0x630] ;  /* 0x00063000010d7983 */ /* 0x002f220000100800 */
        /* <DEDUP_REMOVED lines=10> */
.L_x_2360:
[----:B------:R-:W-:Y:S05]  /*2aa110*/  BSYNC.RECONVERGENT B2 ;  /* 0x0000000000027941 */ /* 0x000fea0003800200 */
.L_x_2359:
        /* <DEDUP_REMOVED lines=35> */
.L_x_2368:
        /* <DEDUP_REMOVED lines=36> */
.L_x_2366:
[----:B------:R-:W1:Y:S04]  /*2aa590*/  LDL R19, [R7+0x10] ;  /* 0x0000100007137983 */ /* 0x000e680000100800 */
[----:B--2---:R-:W2:Y:S01]  /*2aa5a0*/  LDL R9, [R7+0x640] ;  /* 0x0006400007097983 */ /* 0x004ea20000100800 */
        /* <DEDUP_REMOVED lines=23> */
[----:B-1----:R-:W-:Y:S02]  /*2aa720*/  SEL R7, RZ, 0x9908b0df, P1 ;  /* 0x9908b0dfff077807 */ /* 0x002fe40000800000 */
        /* <DEDUP_REMOVED lines=13> */
[----:B------:R-:W-:Y:S01]  /*2aa800*/  ISETP.NE.U32.AND P3, PT, R30, 0x1, PT ;  /* 0x000000011e00780c */ /* 0x000fe20003f65070 */
[----:B------:R-:W-:Y:S01]  /*2aa810*/  VIADD R30, R0, 0x8 ;  /* 0x00000008001e7836 */ /* 0x000fe20000000000 */
        /* <DEDUP_REMOVED lines=55> */
[----:B------:R-:W1:Y:S04]  /*2aab90*/  LDL R29, [R15+0x4] ;  /* 0x000004000f1d7983 */ /* 0x000e680000100800 */
        /* <DEDUP_REMOVED lines=14> */
[----:B----4-:R-:W-:-:S02]  /*2aac80*/  LOP3.LUT R26, R31, 0x7ffffffe, RZ, 0xc0, !PT ;  /* 0x7ffffffe1f1a7812 */ /* 0x010fc400078ec0ff */
[----:B---3--:R-:W-:Y:S02]  /*2aac90*/  LOP3.LUT R11, R31, 0x1, RZ, 0xc0, !PT ;  /* 0x000000011f0b7812 */ /* 0x008fe400078ec0ff */
        /* <DEDUP_REMOVED lines=59> */
.L_x_2367:
[----:B------:R-:W-:-:S05]  /*2ab050*/  IMAD R9, R0, 0x4, R1 ;  /* 0x0000000400097824 */ /* 0x000fca00078e0201 */
[----:B------:R-:W3:Y:S04]  /*2ab060*/  LDL R19, [R9+0x4] ;  /* 0x0000040009137983 */ /* 0x000ee80000100800 */
[----:B------:R-:W4:Y:S04]  /*2ab070*/  LDL R29, [R9+0x8] ;  /* 0x00000800091d7983 */ /* 0x000f280000100800 */
[----:B--2---:R-:W2:Y:S04]  /*2ab080*/  LDL R26, [R9+-0x38c] ;  /* 0xfffc7400091a7983 */ /* 0x004ea80000100800 */
        /* <DEDUP_REMOVED lines=57> */
[----:B------:R-:W-:Y:S02]  /*2ab420*/  LOP3.LUT R30, R17, 0x7ffffffe, RZ, 0xc0, !PT ;  /* 0x7ffffffe111e7812 */ /* 0x000fe400078ec0ff */
        /* <DEDUP_REMOVED lines=79> */
.L_x_2365:
[----:B------:R-:W-:Y:S05]  /*2ab920*/  BSYNC.RECONVERGENT B2 ;  /* 0x0000000000027941 */ /* 0x000fea0003800200 */
.L_x_2364:
        /* <DEDUP_REMOVED lines=20> */
.L_x_2363:
[----:B------:R-:W-:-:S05]  /*2aba70*/  VIADD R15, R25, 0xfffffffa ;  /* 0xfffffffa190f7836 */ /* 0x000fca0000000000 */
[----:B------:R-:W-:-:S13]  /*2aba80*/  ISETP.GE.AND P1, PT, R15, 0x1, PT ;  /* 0x000000010f00780c */ /* 0x000fda0003f26270 */
[----:B------:R-:W-:Y:S05]  /*2aba90*/  @!P1 BRA `(.L_x_2369) ;  /* 0x0000001400789947 */ /* 0x000fea0003800000 */
[----:B------:R-:W-:-:S07]  /*2abaa0*/  IMAD.MOV.U32 R7, RZ, RZ, RZ ;  /* 0x000000ffff077224 */ /* 0x000fce00078e00ff */
.L_x_2374:
        /* <DEDUP_REMOVED lines=37> */
.L_x_2372:
        /* <DEDUP_REMOVED lines=62> */
[C---:B--2---:R-:W-:Y:S02]  /*2ac0e0*/  LOP3.LUT R42, R28.reuse, 0x1, RZ, 0xc0, !PT ;  /* 0x000000011c2a7812 */ /* 0x044fe400078ec0ff */
[----:B------:R-:W-:-:S02]  /*2ac0f0*/  LOP3.LUT R40, R28, 0x7ffffffe, RZ, 0xc0, !PT ;  /* 0x7ffffffe1c287812 */ /* 0x000fc400078ec0ff */
[C---:B---3--:R-:W-:Y:S02]  /*2ac100*/  LOP3.LUT R5, R39.reuse, 0x1, RZ, 0xc0, !PT ;  /* 0x0000000127057812 */ /* 0x048fe400078ec0ff */
[----:B------:R-:W-:Y:S02]  /*2ac110*/  LOP3.LUT R49, R39, 0x7ffffffe, RZ, 0xc0, !PT ;  /* 0x7ffffffe27317812 */ /* 0x000fe400078ec0ff */
[----:B------:R-:W-:Y:S02]  /*2ac120*/  ISETP.NE.U32.AND P2, PT, R42, 0x1, PT ;  /* 0x000000012a00780c */ /* 0x000fe40003f45070 */
[----:B------:R-:W-:Y:S02]  /*2ac130*/  ISETP.NE.U32.AND P3, PT, R5, 0x1, PT ;  /* 0x000000010500780c */ /* 0x000fe40003f65070 */
[----:B------:R-:W-:Y:S01]  /*2ac140*/  LOP3.LUT R42, R19, 0x7ffffffe, RZ, 0xc0, !PT ;  /* 0x7ffffffe132a7812 */ /* 0x000fe200078ec0ff */
[----:B------:R2:W-:Y:S01]  /*2ac150*/  STL [R0+0x10], R41 ;  /* 0x0000102900007387 */ /* 0x0005e20000100800 */
[----:B------:R-:W-:-:S02]  /*2ac160*/  LOP3.LUT R33, R40, 0x80000000, R33, 0xf8, !PT ;  /* 0x8000000028217812 */ /* 0x000fc400078ef821 */
[----:B------:R-:W-:Y:S02]  /*2ac170*/  LOP3.LUT R5, R19, 0x1, RZ, 0xc0, !PT ;  /* 0x0000000113057812 */ /* 0x000fe400078ec0ff */
[----:B------:R-:W-:Y:S02]  /*2ac180*/  LOP3.LUT R40, R49, 0x80000000, R28, 0xf8, !PT ;  /* 0x8000000031287812 */ /* 0x000fe400078ef81c */
[C---:B------:R-:W-:Y:S02]  /*2ac190*/  LOP3.LUT R28, R37.reuse, 0x7ffffffe, RZ, 0xc0, !PT ;  /* 0x7ffffffe251c7812 */ /* 0x040fe400078ec0ff */
[----:B--2---:R-:W-:Y:S02]  /*2ac1a0*/  LOP3.LUT R41, R37, 0x1, RZ, 0xc0, !PT ;  /* 0x0000000125297812 */ /* 0x004fe400078ec0ff */
[----:B------:R-:W-:Y:S02]  /*2ac1b0*/  LOP3.LUT R37, R42, 0x80000000, R37, 0xf8, !PT ;  /* 0x800000002a257812 */ /* 0x000fe400078ef825 */
[----:B------:R-:W-:-:S02]  /*2ac1c0*/  ISETP.NE.U32.AND P5, PT, R5, 0x1, PT ;  /* 0x000000010500780c */ /* 0x000fc40003fa5070 */
[----:B------:R-:W-:Y:S02]  /*2ac1d0*/  LOP3.LUT R39, R28, 0x80000000, R39, 0xf8, !PT ;  /* 0x800000001c277812 */ /* 0x000fe400078ef827 */
[----:B------:R-:W-:Y:S02]  /*2ac1e0*/  SHF.R.U32.HI R28, RZ, 0x1, R33 ;  /* 0x00000001ff1c7819 */ /* 0x000fe40000011621 */
[----:B------:R-:W-:Y:S02]  /*2ac1f0*/  SEL R5, RZ, 0x9908b0df, P2 ;  /* 0x9908b0dfff057807 */ /* 0x000fe40001000000 */
[----:B------:R-:W-:Y:S02]  /*2ac200*/  SHF.R.U32.HI R42, RZ, 0x1, R37 ;  /* 0x00000001ff2a7819 */ /* 0x000fe40000011625 */
[----:B------:R-:W-:Y:S02]  /*2ac210*/  ISETP.NE.U32.AND P4, PT, R41, 0x1, PT ;  /* 0x000000012900780c */ /* 0x000fe40003f85070 */
[----:B------:R-:W-:-:S02]  /*2ac220*/  SHF.R.U32.HI R40, RZ, 0x1, R40 ;  /* 0x00000001ff287819 */ /* 0x000fc40000011628 */
[----:B------:R-:W-:Y:S02]  /*2ac230*/  SEL R33, RZ, 0x9908b0df, P3 ;  /* 0x9908b0dfff217807 */ /* 0x000fe40001800000 */
        /* <DEDUP_REMOVED lines=19> */
[----:B------:R-:W-:Y:S02]  /*2ac370*/  ISETP.NE.U32.AND P2, PT, R30, 0x1, PT ;  /* 0x000000011e00780c */ /* 0x000fe40003f45070 */
        /* <DEDUP_REMOVED lines=9> */
[----:B------:R-:W-:Y:S02]  /*2ac410*/  SHF.R.U32.HI R40, RZ, 0x1, R40 ;  /* 0x00000001ff287819 */ /* 0x000fe40000011628 */
[----:B------:R-:W-:Y:S02]  /*2ac420*/  SEL R26, RZ, 0x9908b0df, P3 ;  /* 0x9908b0dfff1a7807 */ /* 0x000fe40001800000 */
[----:B--2---:R-:W-:Y:S02]  /*2ac430*/  SEL R31, RZ, 0x9908b0df, P4 ;  /* 0x9908b0dfff1f7807 */ /* 0x004fe40002000000 */
        /* <DEDUP_REMOVED lines=51> */
.L_x_2373:
        /* <DEDUP_REMOVED lines=141> */
.L_x_2371:
[----:B------:R-:W-:Y:S05]  /*2ad040*/  BSYNC.RECONVERGENT B2 ;  /* 0x0000000000027941 */ /* 0x000fea0003800200 */
.L_x_2370:
[----:B------:R-:W-:-:S05]  /*2ad050*/  VIADD R22, R22, 0x1 ;  /* 0x0000000116167836 */ /* 0x000fca0000000000 */
[----:B------:R3:W-:Y:S01]  /*2ad060*/  STL [R1+0x9c0], R22 ;  /* 0x0009c01601007387 */ /* 0x0007e20000100800 */
[----:B------:R-:W-:Y:S05]  /*2ad070*/  @P1 BRA `(.L_x_2374) ;  /* 0xffffffe8008c1947 */ /* 0x000fea000383ffff */
.L_x_2369:
        /* <DEDUP_REMOVED lines=35> */
.L_x_2377:
        /* <DEDUP_REMOVED lines=168> */
.L_x_2378:
        /* <DEDUP_REMOVED lines=82> */
[----:B------:R-:W-:Y:S01]  /*2ae250*/  LOP3.LUT R11, R39, 0x1, RZ, 0xc0, !PT ;  /* 0x00000001270b7812 */ /* 0x000fe200078ec0ff */
[----:B------:R-:W-:Y:S01]  /*2ae260*/  STL [R0+-0xc], R13 ;  /* 0xfffff40d00007387 */ /* 0x000fe20000100800 */
[----:B------:R-:W-:-:S02]  /*2ae270*/  LOP3.LUT R35, R28, R7, R35, 0x96, !PT ;  /* 0x000000071c237212 */ /* 0x000fc400078e9623 */
[----:B------:R-:W-:Y:S02]  /*2ae280*/  ISETP.NE.U32.AND P1, PT, R9, 0x1, PT ;  /* 0x000000010900780c */ /* 0x000fe40003f25070 */
[----:B------:R-:W-:Y:S02]  /*2ae290*/  ISETP.NE.U32.AND P2, PT, R11, 0x1, PT ;  /* 0x000000010b00780c */ /* 0x000fe40003f45070 */
[----:B------:R-:W-:Y:S02]  /*2ae2a0*/  LOP3.LUT R7, R37, 0x7ffffffe, RZ, 0xc0, !PT ;  /* 0x7ffffffe25077812 */ /* 0x000fe400078ec0ff */
[----:B------:R-:W-:Y:S02]  /*2ae2b0*/  LOP3.LUT R22, R39, 0x7ffffffe, RZ, 0xc0, !PT ;  /* 0x7ffffffe27167812 */ /* 0x000fe400078ec0ff */
[C---:B------:R-:W-:Y:S02]  /*2ae2c0*/  LOP3.LUT R26, R40.reuse, 0x7ffffffe, RZ, 0xc0, !PT ;  /* 0x7ffffffe281a7812 */ /* 0x040fe400078ec0ff */
[----:B------:R-:W-:Y:S01]  /*2ae2d0*/  LOP3.LUT R11, R40, 0x1, RZ, 0xc0, !PT ;  /* 0x00000001280b7812 */ /* 0x000fe200078ec0ff */
[----:B------:R-:W-:Y:S01]  /*2ae2e0*/  UIADD3 UR4, UPT, UPT, UR4, 0xc, URZ ;  /* 0x0000000c04047890 */ /* 0x000fe2000fffe0ff */
[----:B------:R-:W-:-:S02]  /*2ae2f0*/  LOP3.LUT R7, R7, 0x80000000, R30, 0xf8, !PT ;  /* 0x8000000007077812 */ /* 0x000fc400078ef81e */
[----:B------:R-:W-:Y:S02]  /*2ae300*/  LOP3.LUT R22, R22, 0x80000000, R37, 0xf8, !PT ;  /* 0x8000000016167812 */ /* 0x000fe400078ef825 */
[----:B------:R-:W-:Y:S02]  /*2ae310*/  LOP3.LUT R26, R26, 0x80000000, R39, 0xf8, !PT ;  /* 0x800000001a1a7812 */ /* 0x000fe400078ef827 */
[----:B------:R-:W-:Y:S01]  /*2ae320*/  ISETP.NE.U32.AND P3, PT, R11, 0x1, PT ;  /* 0x000000010b00780c */ /* 0x000fe20003f65070 */
[----:B------:R2:W-:Y:S01]  /*2ae330*/  STL [R0+-0x8], R17 ;  /* 0xfffff81100007387 */ /* 0x0005e20000100800 */
[----:B------:R-:W-:Y:S01]  /*2ae340*/  UISETP.NE.AND UP0, UPT, UR4, 0x18c, UPT ;  /* 0x0000018c0400788c */ /* 0x000fe2000bf05270 */
[----:B------:R-:W-:Y:S02]  /*2ae350*/  SHF.R.U32.HI R7, RZ, 0x1, R7 ;  /* 0x00000001ff077819 */ /* 0x000fe40000011607 */
[----:B------:R-:W-:Y:S02]  /*2ae360*/  SHF.R.U32.HI R22, RZ, 0x1, R22 ;  /* 0x00000001ff167819 */ /* 0x000fe40000011616 */
[----:B------:R-:W-:-:S02]  /*2ae370*/  SEL R11, RZ, 0x9908b0df, P2 ;  /* 0x9908b0dfff0b7807 */ /* 0x000fc40001000000 */
[----:B--2---:R-:W-:Y:S02]  /*2ae380*/  SEL R17, RZ, 0x9908b0df, P3 ;  /* 0x9908b0dfff117807 */ /* 0x004fe40001800000 */
[----:B------:R-:W-:Y:S01]  /*2ae390*/  LOP3.LUT R11, R22, R11, R43, 0x96, !PT ;  /* 0x0000000b160b7212 */ /* 0x000fe200078e962b */
        /* <DEDUP_REMOVED lines=34> */
.L_x_2376:
[----:B------:R-:W-:Y:S05]  /*2ae5c0*/  BSYNC.RECONVERGENT B2 ;  /* 0x0000000000027941 */ /* 0x000fea0003800200 */
.L_x_2375:
        /* <DEDUP_REMOVED lines=43> */
.L_x_2381:
        /* <DEDUP_REMOVED lines=75> */
[----:B0-----:R-:W-:Y:S02]  /*2aed30*/  LOP3.LUT R44, R19, 0x7ffffffe, RZ, 0xc0, !PT ;  /* 0x7ffffffe132c7812 */ /* 0x001fe400078ec0ff */
[----:B------:R-:W-:Y:S02]  /*2aed40*/  ISETP.NE.U32.AND P4, PT, R7, 0x1, PT ;  /* 0x000000010700780c */ /* 0x000fe40003f85070 */
[----:B------:R-:W-:Y:S02]  /*2aed50*/  SHF.R.U32.HI R28, RZ, 0x1, R33 ;  /* 0x00000001ff1c7819 */ /* 0x000fe40000011621 */
[----:B--2---:R-:W-:-:S02]  /*2aed60*/  LOP3.LUT R41, R37, 0x1, RZ, 0xc0, !PT ;  /* 0x0000000125297812 */ /* 0x004fc400078ec0ff */
        /* <DEDUP_REMOVED lines=19> */
[C---:B0-----:R-:W-:Y:S02]  /*2aeea0*/  LOP3.LUT R28, R9.reuse, 0x7ffffffe, RZ, 0xc0, !PT ;  /* 0x7ffffffe091c7812 */ /* 0x041fe400078ec0ff */
        /* <DEDUP_REMOVED lines=14> */
[----:B0-----:R-:W-:Y:S02]  /*2aef90*/  SHF.R.U32.HI R30, RZ, 0x1, R7 ;  /* 0x00000001ff1e7819 */ /* 0x001fe40000011607 */
        /* <DEDUP_REMOVED lines=54> */
.L_x_2382:
        /* <DEDUP_REMOVED lines=137> */
.L_x_2380:
[----:B------:R-:W-:Y:S05]  /*2afb90*/  BSYNC.RECONVERGENT B2 ;  /* 0x0000000000027941 */ /* 0x000fea0003800200 */
.L_x_2379:
        /* <DEDUP_REMOVED lines=43> */
.L_x_2385:
        /* <DEDUP_REMOVED lines=62> */
[----:B0-----:R-:W-:Y:S01]  /*2b0230*/  SEL R43, RZ, 0x9908b0df, P1 ;  /* 0x9908b0dfff2b7807 */ /* 0x001fe20000800000 */
[----:B------:R0:W-:Y:S01]  /*2b0240*/  STL [R7+0x14], R40 ;  /* 0x0000142807007387 */ /* 0x0001e20000100800 */
[C---:B------:R-:W-:Y:S02]  /*2b0250*/  LOP3.LUT R46, R28.reuse, 0x7ffffffe, RZ, 0xc0, !PT ;  /* 0x7ffffffe1c2e7812 */ /* 0x040fe400078ec0ff */
[----:B------:R-:W-:Y:S02]  /*2b0260*/  LOP3.LUT R42, R45, R43, R42, 0x96, !PT ;  /* 0x0000002b2d2a7212 */ /* 0x000fe400078e962a */
[----:B------:R-:W-:-:S02]  /*2b0270*/  LOP3.LUT R45, R28, 0x1, RZ, 0xc0, !PT ;  /* 0x000000011c2d7812 */ /* 0x000fc400078ec0ff */
[----:B------:R-:W-:Y:S02]  /*2b0280*/  LOP3.LUT R43, R49, 0x80000000, R28, 0xf8, !PT ;  /* 0x80000000312b7812 */ /* 0x000fe400078ef81c */
[C---:B------:R-:W-:Y:S01]  /*2b0290*/  LOP3.LUT R28, R19.reuse, 0x7ffffffe, RZ, 0xc0, !PT ;  /* 0x7ffffffe131c7812 */ /* 0x040fe200078ec0ff */
[----:B------:R4:W-:Y:S01]  /*2b02a0*/  STL [R7+0x18], R41 ;  /* 0x0000182907007387 */ /* 0x0009e20000100800 */
[----:B0-----:R-:W-:Y:S02]  /*2b02b0*/  LOP3.LUT R40, R19, 0x1, RZ, 0xc0, !PT ;  /* 0x0000000113287812 */ /* 0x001fe400078ec0ff */
[----:B------:R-:W-:Y:S02]  /*2b02c0*/  ISETP.NE.U32.AND P2, PT, R44, 0x1, PT ;  /* 0x000000012c00780c */ /* 0x000fe40003f45070 */
[----:B------:R-:W-:Y:S02]  /*2b02d0*/  LOP3.LUT R44, R37, 0x7ffffffe, RZ, 0xc0, !PT ;  /* 0x7ffffffe252c7812 */ /* 0x000fe400078ec0ff */
[----:B------:R-:W-:-:S02]  /*2b02e0*/  LOP3.LUT R33, R46, 0x80000000, R33, 0xf8, !PT ;  /* 0x800000002e217812 */ /* 0x000fc400078ef821 */
[----:B----4-:R-:W-:Y:S02]  /*2b02f0*/  LOP3.LUT R41, R37, 0x1, RZ, 0xc0, !PT ;  /* 0x0000000125297812 */ /* 0x010fe400078ec0ff */
        /* <DEDUP_REMOVED lines=24> */
[C---:B0-----:R-:W-:Y:S02]  /*2b0480*/  LOP3.LUT R28, R9.reuse, 0x7ffffffe, RZ, 0xc0, !PT ;  /* 0x7ffffffe091c7812 */ /* 0x041fe400078ec0ff */
        /* <DEDUP_REMOVED lines=68> */
.L_x_2386:
        /* <DEDUP_REMOVED lines=69> */
[C---:B--2---:R-:W-:Y:S02]  /*2b0d20*/  LOP3.LUT R39, R22.reuse, 0x1, RZ, 0xc0, !PT ;  /* 0x0000000116277812 */ /* 0x044fe400078ec0ff */
[----:B----4-:R-:W-:Y:S02]  /*2b0d30*/  LOP3.LUT R42, R22, 0x7ffffffe, RZ, 0xc0, !PT ;  /* 0x7ffffffe162a7812 */ /* 0x010fe400078ec0ff */
        /* <DEDUP_REMOVED lines=66> */
.L_x_2384:
[----:B------:R-:W-:Y:S05]  /*2b1160*/  BSYNC.RECONVERGENT B2 ;  /* 0x0000000000027941 */ /* 0x000fea0003800200 */
.L_x_2383:
        /* <DEDUP_REMOVED lines=43> */
.L_x_2389:
        /* <DEDUP_REMOVED lines=68> */
[----:B------:R-:W-:Y:S02]  /*2b1860*/  LOP3.LUT R45, R29, 0x1, RZ, 0xc0, !PT ;  /* 0x000000011d2d7812 */ /* 0x000fe400078ec0ff */
        /* <DEDUP_REMOVED lines=47> */
[C---:B--2---:R-:W-:Y:S02]  /*2b1b60*/  LOP3.LUT R29, R11.reuse, 0x7ffffffe, RZ, 0xc0, !PT ;  /* 0x7ffffffe0b1d7812 */ /* 0x044fe400078ec0ff */
[----:B------:R-:W-:Y:S02]  /*2b1b70*/  LOP3.LUT R30, R11, 0x1, RZ, 0xc0, !PT ;  /* 0x000000010b1e7812 */ /* 0x000fe400078ec0ff */
[----:B------:R-:W-:Y:S02]  /*2b1b80*/  LOP3.LUT R29, R29, 0x80000000, R26, 0xf8, !PT ;  /* 0x800000001d1d7812 */ /* 0x000fe400078ef81a */
[----:B------:R-:W-:Y:S02]  /*2b1b90*/  ISETP.NE.U32.AND P4, PT, R30, 0x1, PT ;  /* 0x000000011e00780c */ /* 0x000fe40003f85070 */
[----:B------:R-:W-:Y:S02]  /*2b1ba0*/  SHF.R.U32.HI R30, RZ, 0x1, R33 ;  /* 0x00000001ff1e7819 */ /* 0x000fe40000011621 */
[----:B------:R-:W-:-:S02]  /*2b1bb0*/  SEL R33, RZ, 0x9908b0df, P3 ;  /* 0x9908b0dfff217807 */ /* 0x000fc40001800000 */
[----:B------:R-:W-:Y:S02]  /*2b1bc0*/  SHF.R.U32.HI R22, RZ, 0x1, R29 ;  /* 0x00000001ff167819 */ /* 0x000fe4000001161d */
[----:B------:R-:W-:Y:S02]  /*2b1bd0*/  SEL R26, RZ, 0x9908b0df, P4 ;  /* 0x9908b0dfff1a7807 */ /* 0x000fe40002000000 */
[----:B----4-:R-:W-:Y:S01]  /*2b1be0*/  LOP3.LUT R42, R30, R31, R13, 0x96, !PT ;  /* 0x0000001f1e2a7212 */ /* 0x010fe200078e960d */
[----:B------:R-:W-:Y:S01]  /*2b1bf0*/  IMAD.MOV.U32 R13, RZ, RZ, R9 ;  /* 0x000000ffff0d7224 */ /* 0x000fe200078e0009 */
[----:B---3--:R-:W-:Y:S02]  /*2b1c00*/  LOP3.LUT R26, R22, R26, R19, 0x96, !PT ;  /* 0x0000001a161a7212 */ /* 0x008fe400078e9613 */
        /* <DEDUP_REMOVED lines=41> */
.L_x_2390:
[----:B------:R-:W3:Y:S04]  /*2b1ea0*/  LDL R44, [R9+-0xc] ;  /* 0xfffff400092c7983 */ /* 0x000ee80000100800 */
[----:B------:R-:W4:Y:S04]  /*2b1eb0*/  LDL R47, [R9+-0x39c] ;  /* 0xfffc6400092f7983 */ /* 0x000f280000100800 */
        /* <DEDUP_REMOVED lines=55> */
[----:B------:R-:W-:Y:S02]  /*2b2230*/  SEL R39, RZ, 0x9908b0df, P2 ;  /* 0x9908b0dfff277807 */ /* 0x000fe40001000000 */
[C---:B------:R-:W-:Y:S02]  /*2b2240*/  LOP3.LUT R48, R33.reuse, 0x7ffffffe, RZ, 0xc0, !PT ;  /* 0x7ffffffe21307812 */ /* 0x040fe400078ec0ff */
[----:B------:R-:W-:Y:S02]  /*2b2250*/  LOP3.LUT R42, R42, R39, R41, 0x96, !PT ;  /* 0x000000272a2a7212 */ /* 0x000fe400078e9629 */
[----:B------:R-:W-:Y:S02]  /*2b2260*/  LOP3.LUT R41, R33, 0x1, RZ, 0xc0, !PT ;  /* 0x0000000121297812 */ /* 0x000fe400078ec0ff */
[----:B------:R-:W-:-:S02]  /*2b2270*/  LOP3.LUT R50, R37, 0x7ffffffe, RZ, 0xc0, !PT ;  /* 0x7ffffffe25327812 */ /* 0x000fc400078ec0ff */
[----:B------:R-:W-:Y:S01]  /*2b2280*/  LOP3.LUT R39, R37, 0x1, RZ, 0xc0, !PT ;  /* 0x0000000125277812 */ /* 0x000fe200078ec0ff */
[----:B------:R1:W-:Y:S01]  /*2b2290*/  STL [R9+-0xc], R40 ;  /* 0xfffff42809007387 */ /* 0x0003e20000100800 */
[----:B------:R-:W-:Y:S02]  /*2b22a0*/  LOP3.LUT R35, R48, 0x80000000, R35, 0xf8, !PT ;  /* 0x8000000030237812 */ /* 0x000fe400078ef823 */
[----:B------:R-:W-:Y:S02]  /*2b22b0*/  ISETP.NE.U32.AND P1, PT, R41, 0x1, PT ;  /* 0x000000012900780c */ /* 0x000fe40003f25070 */
[----:B------:R-:W-:Y:S02]  /*2b22c0*/  LOP3.LUT R50, R50, 0x80000000, R33, 0xf8, !PT ;  /* 0x8000000032327812 */ /* 0x000fe400078ef821 */
[----:B------:R-:W-:Y:S02]  /*2b22d0*/  ISETP.NE.U32.AND P2, PT, R39, 0x1, PT ;  /* 0x000000012700780c */ /* 0x000fe40003f45070 */
[----:B------:R-:W-:-:S02]  /*2b22e0*/  LOP3.LUT R41, R23, 0x1, RZ, 0xc0, !PT ;  /* 0x0000000117297812 */ /* 0x000fc400078ec0ff */
[----:B-1----:R-:W-:Y:S01]  /*2b22f0*/  LOP3.LUT R40, R23, 0x7ffffffe, RZ, 0xc0, !PT ;  /* 0x7ffffffe17287812 */ /* 0x002fe200078ec0ff */
[----:B------:R1:W-:Y:S01]  /*2b2300*/  STL [R9+-0x8], R44 ;  /* 0xfffff82c09007387 */ /* 0x0003e20000100800 */
[----:B------:R-:W-:Y:S02]  /*2b2310*/  SHF.R.U32.HI R35, RZ, 0x1, R35 ;  /* 0x00000001ff237819 */ /* 0x000fe40000011623 */
[----:B------:R-:W-:Y:S02]  /*2b2320*/  SEL R39, RZ, 0x9908b0df, P1 ;  /* 0x9908b0dfff277807 */ /* 0x000fe40000800000 */
[----:B------:R-:W-:Y:S02]  /*2b2330*/  SEL R33, RZ, 0x9908b0df, P2 ;  /* 0x9908b0dfff217807 */ /* 0x000fe40001000000 */
[----:B------:R-:W-:Y:S02]  /*2b2340*/  LOP3.LUT R40, R40, 0x80000000, R37, 0xf8, !PT ;  /* 0x8000000028287812 */ /* 0x000fe400078ef825 */
[----:B------:R-:W-:-:S02]  /*2b2350*/  ISETP.NE.U32.AND P1, PT, R41, 0x1, PT ;  /* 0x000000012900780c */ /* 0x000fc40003f25070 */
[----:B-1----:R-:W-:Y:S01]  /*2b2360*/  SHF.R.U32.HI R44, RZ, 0x1, R50 ;  /* 0x00000001ff2c7819 */ /* 0x002fe20000011632 */
[----:B------:R1:W-:Y:S03]  /*2b2370*/  STL [R9+-0x4], R46 ;  /* 0xfffffc2e09007387 */ /* 0x0003e60000100800 */
[----:B--2---:R-:W-:Y:S02]  /*2b2380*/  LOP3.LUT R48, R44, R33, R29, 0x96, !PT ;  /* 0x000000212c307212 */ /* 0x004fe400078e961d */
[----:B------:R-:W-:Y:S02]  /*2b2390*/  SEL R29, RZ, 0x9908b0df, P1 ;  /* 0x9908b0dfff1d7807 */ /* 0x000fe40000800000 */
[----:B-1----:R-:W-:Y:S02]  /*2b23a0*/  LOP3.LUT R46, R35, R39, R30, 0x96, !PT ;  /* 0x00000027232e7212 */ /* 0x002fe400078e961e */
[----:B------:R-:W-:-:S02]  /*2b23b0*/  SHF.R.U32.HI R30, RZ, 0x1, R40 ;  /* 0x00000001ff1e7819 */ /* 0x000fc40000011628 */
[----:B------:R-:W-:Y:S02]  /*2b23c0*/  LOP3.LUT R44, R28, 0x7ffffffe, RZ, 0xc0, !PT ;  /* 0x7ffffffe1c2c7812 */ /* 0x000fe400078ec0ff */
[----:B------:R-:W-:Y:S02]  /*2b23d0*/  LOP3.LUT R30, R30, R29, R31, 0x96, !PT ;  /* 0x0000001d1e1e7212 */ /* 0x000fe400078e961f */
[C---:B------:R-:W-:Y:S02]  /*2b23e0*/  LOP3.LUT R40, R13.reuse, 0x7ffffffe, RZ, 0xc0, !PT ;  /* 0x7ffffffe0d287812 */ /* 0x040fe400078ec0ff */
[----:B------:R-:W-:Y:S01]  /*2b23f0*/  LOP3.LUT R31, R28, 0x1, RZ, 0xc0, !PT ;  /* 0x000000011c1f7812 */ /* 0x000fe200078ec0ff */
[----:B------:R3:W-:Y:S01]  /*2b2400*/  STL [R9], R42 ;  /* 0x0000002a09007387 */ /* 0x0007e20000100800 */
[----:B------:R-:W-:Y:S02]  /*2b2410*/  LOP3.LUT R29, R13, 0x1, RZ, 0xc0, !PT ;  /* 0x000000010d1d7812 */ /* 0x000fe400078ec0ff */
[----:B------:R-:W-:-:S02]  /*2b2420*/  LOP3.LUT R44, R44, 0x80000000, R13, 0xf8, !PT ;  /* 0x800000002c2c7812 */ /* 0x000fc400078ef80d */
[----:B------:R-:W-:Y:S02]  /*2b2430*/  LOP3.LUT R40, R40, 0x80000000, R23, 0xf8, !PT ;  /* 0x8000000028287812 */ /* 0x000fe400078ef817 */
[----:B------:R-:W-:Y:S02]  /*2b2440*/  ISETP.NE.U32.AND P2, PT, R31, 0x1, PT ;  /* 0x000000011f00780c */ /* 0x000fe40003f45070 */
        /* <DEDUP_REMOVED lines=8> */
[----:B------:R-:W-:Y:S02]  /*2b24d0*/  SHF.R.U32.HI R40, RZ, 0x1, R29 ;  /* 0x00000001ff287819 */ /* 0x000fe4000001161d */
[----:B------:R-:W-:Y:S02]  /*2b24e0*/  SEL R23, RZ, 0x9908b0df, P1 ;  /* 0x9908b0dfff177807 */ /* 0x000fe40000800000 */
[----:B------:R-:W-:Y:S02]  /*2b24f0*/  SEL R28, RZ, 0x9908b0df, P2 ;  /* 0x9908b0dfff1c7807 */ /* 0x000fe40001000000 */
        /* <DEDUP_REMOVED lines=20> */
[----:B-1----:R-:W-:Y:S01]  /*2b2640*/  VIADD R9, R9, 0x30 ;  /* 0x0000003009097836 */ /* 0x002fe20000000000 */
        /* <DEDUP_REMOVED lines=14> */
.L_x_2388:
[----:B------:R-:W-:Y:S05]  /*2b2730*/  BSYNC.RECONVERGENT B2 ;  /* 0x0000000000027941 */ /* 0x000fea0003800200 */
.L_x_2387:
[C---:B------:R-:W-:Y:S02]  /*2b2740*/  VIADD R28, R26.reuse, 0x1 ;  /* 0x000000011a1c7836 */ /* 0x040fe40000000000 */
[----:B------:R-:W-:-:S03]  /*2b2750*/  IMAD R11, R26, 0x4, R1 ;  /* 0x000000041a0b7824 */ /* 0x000fc600078e0201 */
[----:B------:R2:W-:Y:S04]  /*2b2760*/  STL [R1+0x9c0], R28 ;  /* 0x0009c01c01007387 */ /* 0x0005e80000100800 */
[----:B------:R-:W1:Y:S01]  /*2b2770*/  LDL R9, [R11] ;  /* 0x000000000b097983 */ /* 0x000e620000100800 */
[----:B------:R-:W-:Y:S01]  /*2b2780*/  ISETP.GE.AND P1, PT, R26, 0x26f, PT ;  /* 0x0000026f1a00780c */ /* 0x000fe20003f26270 */
[----:B------:R-:W-:Y:S01]  /*2b2790*/  BSSY.RECONVERGENT B2, `(.L_x_2391) ;  /* 0x000015a000027945 */ /* 0x000fe20003800200 */
[----:B-1----:R-:W-:-:S04]  /*2b27a0*/  SHF.R.U32.HI R22, RZ, 0xb, R9 ;  /* 0x0000000bff167819 */ /* 0x002fc80000011609 */
        /* <DEDUP_REMOVED lines=36> */
.L_x_2393:
[----:B--2---:R-:W2:Y:S04]  /*2b29f0*/  LDL R19, [R11+0x10] ;  /* 0x000010000b137983 */ /* 0x004ea80000100800 */
[----:B------:R-:W3:Y:S04]  /*2b2a00*/  LDL R44, [R11+0x640] ;  /* 0x000640000b2c7983 */ /* 0x000ee80000100800 */
        /* <DEDUP_REMOVED lines=24> */
[----:B------:R-:W-:-:S04]  /*2b2b90*/  SEL R26, RZ, 0x9908b0df, P1 ;  /* 0x9908b0dfff1a7807 */ /* 0x000fc80000800000 */
[----:B---3--:R-:W-:Y:S02]  /*2b2ba0*/  LOP3.LUT R44, R13, R26, R44, 0x96, !PT ;  /* 0x0000001a0d2c7212 */ /* 0x008fe400078e962c */
[C---:B----4-:R-:W-:Y:S01]  /*2b2bb0*/  LOP3.LUT R13, R17.reuse, 0x1, RZ, 0xc0, !PT ;  /* 0x00000001110d7812 */ /* 0x050fe200078ec0ff */
[----:B------:R-:W2:Y:S01]  /*2b2bc0*/  LDL R26, [R11+0x664] ;  /* 0x000664000b1a7983 */ /* 0x000ea20000100800 */
[----:B------:R-:W-:Y:S02]  /*2b2bd0*/  LOP3.LUT R22, R17, 0x7ffffffe, RZ, 0xc0, !PT ;  /* 0x7ffffffe11167812 */ /* 0x000fe400078ec0ff */
[----:B------:R-:W-:Y:S02]  /*2b2be0*/  ISETP.NE.U32.AND P1, PT, R13, 0x1, PT ;  /* 0x000000010d00780c */ /* 0x000fe40003f25070 */
[----:B-----5:R-:W-:Y:S02]  /*2b2bf0*/  LOP3.LUT R13, R48, 0x1, RZ, 0xc0, !PT ;  /* 0x00000001300d7812 */ /* 0x020fe400078ec0ff */
[----:B------:R-:W-:-:S02]  /*2b2c00*/  LOP3.LUT R19, R22, 0x80000000, R19, 0xf8, !PT ;  /* 0x8000000016137812 */ /* 0x000fc400078ef813 */
[----:B------:R-:W-:Y:S02]  /*2b2c10*/  LOP3.LUT R22, R48, 0x7ffffffe, RZ, 0xc0, !PT ;  /* 0x7ffffffe30167812 */ /* 0x000fe400078ec0ff */
[----:B------:R-:W-:Y:S02]  /*2b2c20*/  ISETP.NE.U32.AND P2, PT, R13, 0x1, PT ;  /* 0x000000010d00780c */ /* 0x000fe40003f45070 */
[----:B------:R-:W-:Y:S01]  /*2b2c30*/  LOP3.LUT R17, R22, 0x80000000, R17, 0xf8, !PT ;  /* 0x8000000016117812 */ /* 0x000fe200078ef811 */
[----:B------:R-:W3:Y:S01]  /*2b2c40*/  LDL R13, [R11+0x40] ;  /* 0x000040000b0d7983 */ /* 0x000ee20000100800 */
[----:B------:R-:W-:Y:S02]  /*2b2c50*/  SHF.R.U32.HI R19, RZ, 0x1, R19 ;  /* 0x00000001ff137819 */ /* 0x000fe40000011613 */
[----:B------:R-:W-:Y:S02]  /*2b2c60*/  SEL R22, RZ, 0x9908b0df, P1 ;  /* 0x9908b0dfff167807 */ /* 0x000fe40000800000 */
[----:B------:R-:W-:-:S02]  /*2b2c70*/  SHF.R.U32.HI R17, RZ, 0x1, R17 ;  /* 0x00000001ff117819 */ /* 0x000fc40000011611 */
[----:B------:R-:W-:Y:S02]  /*2b2c80*/  LOP3.LUT R43, R19, R22, R43, 0x96, !PT ;  /* 0x00000016132b7212 */ /* 0x000fe400078e962b */
[----:B------:R-:W-:Y:S01]  /*2b2c90*/  SEL R19, RZ, 0x9908b0df, P2 ;  /* 0x9908b0dfff137807 */ /* 0x000fe20001000000 */
[----:B------:R-:W4:Y:S03]  /*2b2ca0*/  LDL R22, [R11+0x670] ;  /* 0x000670000b167983 */ /* 0x000f260000100800 */
[----:B------:R-:W-:Y:S02]  /*2b2cb0*/  LOP3.LUT R41, R17, R19, R41, 0x96, !PT ;  /* 0x0000001311297212 */ /* 0x000fe400078e9629 */
        /* <DEDUP_REMOVED lines=18> */
[----:B------:R-:W-:Y:S01]  /*2b2de0*/  LOP3.LUT R30, R35, 0x1, RZ, 0xc0, !PT ;  /* 0x00000001231e7812 */ /* 0x000fe200078ec0ff */
[----:B------:R1:W-:Y:S03]  /*2b2df0*/  STL [R11+0x10], R43 ;  /* 0x0000102b0b007387 */ /* 0x0003e60000100800 */
[----:B------:R-:W-:Y:S02]  /*2b2e00*/  ISETP.NE.U32.AND P1, PT, R30, 0x1, PT ;  /* 0x000000011e00780c */ /* 0x000fe40003f25070 */
[----:B------:R-:W-:Y:S02]  /*2b2e10*/  SHF.R.U32.HI R47, RZ, 0x1, R47 ;  /* 0x00000001ff2f7819 */ /* 0x000fe4000001162f */
[----:B------:R-:W-:-:S02]  /*2b2e20*/  SEL R30, RZ, 0x9908b0df, P1 ;  /* 0x9908b0dfff1e7807 */ /* 0x000fc40000800000 */
[C---:B-1----:R-:W-:Y:S01]  /*2b2e30*/  LOP3.LUT R43, R40.reuse, 0x7ffffffe, RZ, 0xc0, !PT ;  /* 0x7ffffffe282b7812 */ /* 0x042fe200078ec0ff */
[----:B------:R1:W-:Y:S01]  /*2b2e40*/  STL [R11+0xc], R44 ;  /* 0x00000c2c0b007387 */ /* 0x0003e20000100800 */
[----:B------:R-:W-:Y:S02]  /*2b2e50*/  LOP3.LUT R30, R47, R30, R42, 0x96, !PT ;  /* 0x0000001e2f1e7212 */ /* 0x000fe400078e962a */
[----:B------:R-:W-:Y:S02]  /*2b2e60*/  LOP3.LUT R35, R43, 0x80000000, R35, 0xf8, !PT ;  /* 0x800000002b237812 */ /* 0x000fe400078ef823 */
[C---:B------:R-:W-:Y:S02]  /*2b2e70*/  LOP3.LUT R43, R23.reuse, 0x7ffffffe, RZ, 0xc0, !PT ;  /* 0x7ffffffe172b7812 */ /* 0x040fe400078ec0ff */
[----:B------:R-:W-:Y:S02]  /*2b2e80*/  LOP3.LUT R42, R40, 0x1, RZ, 0xc0, !PT ;  /* 0x00000001282a7812 */ /* 0x000fe400078ec0ff */
[----:B-1----:R-:W-:Y:S01]  /*2b2e90*/  LOP3.LUT R44, R23, 0x1, RZ, 0xc0, !PT ;  /* 0x00000001172c7812 */ /* 0x002fe200078ec0ff */
[----:B------:R1:W-:Y:S01]  /*2b2ea0*/  STL [R11+0x14], R41 ;  /* 0x000014290b007387 */ /* 0x0003e20000100800 */
[----:B------:R-:W-:-:S02]  /*2b2eb0*/  LOP3.LUT R43, R43, 0x80000000, R39, 0xf8, !PT ;  /* 0x800000002b2b7812 */ /* 0x000fc400078ef827 */
[----:B------:R-:W-:Y:S02]  /*2b2ec0*/  ISETP.NE.U32.AND P1, PT, R42, 0x1, PT ;  /* 0x000000012a00780c */ /* 0x000fe40003f25070 */
[----:B------:R-:W-:Y:S02]  /*2b2ed0*/  ISETP.NE.U32.AND P3, PT, R44, 0x1, PT ;  /* 0x000000012c00780c */ /* 0x000fe40003f65070 */
[C---:B------:R-:W-:Y:S02]  /*2b2ee0*/  LOP3.LUT R42, R39.reuse, 0x1, RZ, 0xc0, !PT ;  /* 0x00000001272a7812 */ /* 0x040fe400078ec0ff */
[----:B-1----:R-:W-:Y:S02]  /*2b2ef0*/  LOP3.LUT R41, R39, 0x7ffffffe, RZ, 0xc0, !PT ;  /* 0x7ffffffe27297812 */ /* 0x002fe400078ec0ff */
[----:B------:R-:W-:Y:S02]  /*2b2f00*/  SHF.R.U32.HI R39, RZ, 0x1, R35 ;  /* 0x00000001ff277819 */ /* 0x000fe40000011623 */
[----:B------:R-:W-:-:S02]  /*2b2f10*/  SHF.R.U32.HI R35, RZ, 0x1, R43 ;  /* 0x00000001ff237819 */ /* 0x000fc4000001162b */
[----:B------:R-:W-:Y:S02]  /*2b2f20*/  SEL R43, RZ, 0x9908b0df, P3 ;  /* 0x9908b0dfff2b7807 */ /* 0x000fe40001800000 */
[----:B------:R-:W-:Y:S02]  /*2b2f30*/  LOP3.LUT R41, R41, 0x80000000, R40, 0xf8, !PT ;  /* 0x8000000029297812 */ /* 0x000fe400078ef828 */
[----:B------:R-:W-:Y:S01]  /*2b2f40*/  ISETP.NE.U32.AND P2, PT, R42, 0x1, PT ;  /* 0x000000012a00780c */ /* 0x000fe20003f45070 */
[----:B------:R1:W-:Y:S01]  /*2b2f50*/  STL [R11+0x18], R46 ;  /* 0x0000182e0b007387 */ /* 0x0003e20000100800 */
[----:B------:R-:W-:Y:S02]  /*2b2f60*/  LOP3.LUT R44, R35, R43, R31, 0x96, !PT ;  /* 0x0000002b232c7212 */ /* 0x000fe400078e961f */
[----:B------:R-:W-:Y:S02]  /*2b2f70*/  LOP3.LUT R48, R29, 0x7ffffffe, RZ, 0xc0, !PT ;  /* 0x7ffffffe1d307812 */ /* 0x000fe400078ec0ff */
[----:B------:R-:W-:-:S02]  /*2b2f80*/  SHF.R.U32.HI R41, RZ, 0x1, R41 ;  /* 0x00000001ff297819 */ /* 0x000fc40000011629 */
[----:B------:R-:W-:Y:S02]  /*2b2f90*/  SEL R42, RZ, 0x9908b0df, P2 ;  /* 0x9908b0dfff2a7807 */ /* 0x000fe40001000000 */
[----:B------:R-:W-:Y:S02]  /*2b2fa0*/  LOP3.LUT R31, R29, 0x1, RZ, 0xc0, !PT ;  /* 0x000000011d1f7812 */ /* 0x000fe400078ec0ff */
[----:B-1----:R-:W-:Y:S01]  /*2b2fb0*/  LOP3.LUT R46, R28, 0x7ffffffe, RZ, 0xc0, !PT ;  /* 0x7ffffffe1c2e7812 */ /* 0x002fe200078ec0ff */
[----:B------:R-:W-:Y:S01]  /*2b2fc0*/  STL [R11+0x20], R30 ;  /* 0x0000201e0b007387 */ /* 0x000fe20000100800 */
[----:B------:R-:W-:Y:S02]  /*2b2fd0*/  SEL R40, RZ, 0x9908b0df, P1 ;  /* 0x9908b0dfff287807 */ /* 0x000fe40000800000 */
[----:B------:R-:W-:Y:S02]  /*2b2fe0*/  LOP3.LUT R48, R48, 0x80000000, R23, 0xf8, !PT ;  /* 0x8000000030307812 */ /* 0x000fe400078ef817 */
[----:B------:R-:W-:-:S02]  /*2b2ff0*/  LOP3.LUT R42, R41, R42, R33, 0x96, !PT ;  /* 0x0000002a292a7212 */ /* 0x000fc400078e9621 */
[----:B------:R-:W-:Y:S02]  /*2b3000*/  ISETP.NE.U32.AND P1, PT, R31, 0x1, PT ;  /* 0x000000011f00780c */ /* 0x000fe40003f25070 */
[----:B------:R-:W-:Y:S02]  /*2b3010*/  LOP3.LUT R46, R46, 0x80000000, R29, 0xf8, !PT ;  /* 0x800000002e2e7812 */ /* 0x000fe400078ef81d */
[C---:B------:R-:W-:Y:S02]  /*2b3020*/  LOP3.LUT R23, R27.reuse, 0x7ffffffe, RZ, 0xc0, !PT ;  /* 0x7ffffffe1b177812 */ /* 0x040fe400078ec0ff */
[----:B------:R-:W-:Y:S02]  /*2b3030*/  LOP3.LUT R33, R28, 0x1, RZ, 0xc0, !PT ;  /* 0x000000011c217812 */ /* 0x000fe400078ec0ff */
[----:B------:R-:W-:Y:S02]  /*2b3040*/  LOP3.LUT R29, R27, 0x1, RZ, 0xc0, !PT ;  /* 0x000000011b1d7812 */ /* 0x000fe400078ec0ff */
        /* <DEDUP_REMOVED lines=9> */
[----:B-1----:R-:W-:Y:S01]  /*2b30e0*/  SHF.R.U32.HI R42, RZ, 0x1, R23 ;  /* 0x00000001ff2a7819 */ /* 0x002fe20000011617 */
[----:B------:R2:W-:Y:S04]  /*2b30f0*/  STL [R11+0x24], R40 ;  /* 0x000024280b007387 */ /* 0x0005e80000100800 */
[----:B------:R-:W-:Y:S04]  /*2b3100*/  STL [R11+0x1c], R45 ;  /* 0x00001c2d0b007387 */ /* 0x000fe80000100800 */
[----:B------:R-:W-:Y:S01]  /*2b3110*/  STL [R11+0x2c], R44 ;  /* 0x00002c2c0b007387 */ /* 0x000fe20000100800 */
[----:B--2---:R-:W-:-:S02]  /*2b3120*/  LOP3.LUT R40, R29, R28, R26, 0x96, !PT ;  /* 0x0000001c1d287212 */ /* 0x004fc400078e961a */
[C---:B---3--:R-:W-:Y:S02]  /*2b3130*/  LOP3.LUT R30, R13.reuse, 0x7ffffffe, RZ, 0xc0, !PT ;  /* 0x7ffffffe0d1e7812 */ /* 0x048fe400078ec0ff */
[----:B------:R-:W-:Y:S02]  /*2b3140*/  LOP3.LUT R31, R13, 0x1, RZ, 0xc0, !PT ;  /* 0x000000010d1f7812 */ /* 0x000fe400078ec0ff */
[----:B------:R-:W-:Y:S02]  /*2b3150*/  LOP3.LUT R30, R30, 0x80000000, R27, 0xf8, !PT ;  /* 0x800000001e1e7812 */ /* 0x000fe400078ef81b */
[----:B------:R-:W-:Y:S02]  /*2b3160*/  ISETP.NE.U32.AND P4, PT, R31, 0x1, PT ;  /* 0x000000011f00780c */ /* 0x000fe40003f85070 */
[----:B------:R-:W-:Y:S02]  /*2b3170*/  SEL R31, RZ, 0x9908b0df, P2 ;  /* 0x9908b0dfff1f7807 */ /* 0x000fe40001000000 */
[----:B------:R-:W-:-:S02]  /*2b3180*/  SHF.R.U32.HI R23, RZ, 0x1, R30 ;  /* 0x00000001ff177819 */ /* 0x000fc4000001161e */
[----:B------:R-:W-:Y:S02]  /*2b3190*/  SEL R27, RZ, 0x9908b0df, P4 ;  /* 0x9908b0dfff1b7807 */ /* 0x000fe40002000000 */
[----:B-----5:R-:W-:Y:S01]  /*2b31a0*/  LOP3.LUT R46, R46, R31, R17, 0x96, !PT ;  /* 0x0000001f2e2e7212 */ /* 0x020fe200078e9611 */
[----:B------:R-:W-:Y:S01]  /*2b31b0*/  IMAD.MOV.U32 R17, RZ, RZ, R11 ;  /* 0x000000ffff117224 */ /* 0x000fe200078e000b */
[----:B----4-:R-:W-:Y:S02]  /*2b31c0*/  LOP3.LUT R28, R23, R27, R22, 0x96, !PT ;  /* 0x0000001b171c7212 */ /* 0x010fe400078e9616 */
        /* <DEDUP_REMOVED lines=41> */
.L_x_2394:
        /* <DEDUP_REMOVED lines=73> */
[----:B------:R-:W-:Y:S01]  /*2b38f0*/  SHF.R.U32.HI R19, RZ, 0x1, R30 ;  /* 0x00000001ff137819 */ /* 0x000fe2000001161e */
[----:B------:R-:W-:Y:S01]  /*2b3900*/  VIADD R30, R22, 0x8 ;  /* 0x00000008161e7836 */ /* 0x000fe20000000000 */
        /* <DEDUP_REMOVED lines=24> */
[----:B----4-:R-:W-:Y:S02]  /*2b3a90*/  LOP3.LUT R42, R30, 0x7ffffffe, RZ, 0xc0, !PT ;  /* 0x7ffffffe1e2a7812 */ /* 0x010fe400078ec0ff */
[----:B------:R-:W-:-:S02]  /*2b3aa0*/  LOP3.LUT R28, R28, 0x80000000, R13, 0xf8, !PT ;  /* 0x800000001c1c7812 */ /* 0x000fc400078ef80d */
[----:B------:R-:W-:Y:S02]  /*2b3ab0*/  LOP3.LUT R40, R40, 0x80000000, R31, 0xf8, !PT ;  /* 0x8000000028287812 */ /* 0x000fe400078ef81f */
[C---:B------:R-:W-:Y:S02]  /*2b3ac0*/  LOP3.LUT R29, R11.reuse, 0x7ffffffe, RZ, 0xc0, !PT ;  /* 0x7ffffffe0b1d7812 */ /* 0x040fe400078ec0ff */
[----:B------:R-:W-:Y:S02]  /*2b3ad0*/  LOP3.LUT R13, R30, 0x1, RZ, 0xc0, !PT ;  /* 0x000000011e0d7812 */ /* 0x000fe400078ec0ff */
[----:B------:R-:W-:Y:S02]  /*2b3ae0*/  LOP3.LUT R31, R11, 0x1, RZ, 0xc0, !PT ;  /* 0x000000010b1f7812 */ /* 0x000fe400078ec0ff */
[----:B------:R-:W-:Y:S02]  /*2b3af0*/  ISETP.NE.U32.AND P1, PT, R33, 0x1, PT ;  /* 0x000000012100780c */ /* 0x000fe40003f25070 */
        /* <DEDUP_REMOVED lines=8> */
[----:B------:R-:W-:Y:S02]  /*2b3b80*/  SHF.R.U32.HI R40, RZ, 0x1, R40 ;  /* 0x00000001ff287819 */ /* 0x000fe40000011628 */
        /* <DEDUP_REMOVED lines=26> */
.L_x_2392:
[----:B------:R-:W-:Y:S05]  /*2b3d30*/  BSYNC.RECONVERGENT B2 ;  /* 0x0000000000027941 */ /* 0x000fea0003800200 */
.L_x_2391:
        /* <DEDUP_REMOVED lines=35> */
.L_x_2400:
        /* <DEDUP_REMOVED lines=23> */
[----:B------:R-:W-:Y:S02]  /*2b40e0*/  SHF.R.U32.HI R22, RZ, 0x1, R22 ;  /* 0x00000001ff167819 */ /* 0x000fe40000011616 */
[----:B------:R-:W-:Y:S02]  /*2b40f0*/  SEL R11, RZ, 0x9908b0df, P2 ;  /* 0x9908b0dfff0b7807 */ /* 0x000fe40001000000 */
[----:B------:R-:W-:Y:S02]  /*2b4100*/  SEL R9, RZ, 0x9908b0df, P3 ;  /* 0x9908b0dfff097807 */ /* 0x000fe40001800000 */
[----:B------:R-:W-:Y:S02]  /*2b4110*/  SHF.R.U32.HI R17, RZ, 0x1, R17 ;  /* 0x00000001ff117819 */ /* 0x000fe40000011611 */
[----:B------:R-:W-:Y:S02]  /*2b4120*/  SEL R28, RZ, 0x9908b0df, P4 ;  /* 0x9908b0dfff1c7807 */ /* 0x000fe40002000000 */
[----:B-----5:R-:W-:Y:S01]  /*2b4130*/  LOP3.LUT R22, R22, R11, R7, 0x96, !PT ;  /* 0x0000000b16167212 */ /* 0x020fe200078e9607 */
[----:B------:R-:W-:Y:S01]  /*2b4140*/  IMAD.MOV.U32 R7, RZ, RZ, R1 ;  /* 0x000000ffff077224 */ /* 0x000fe200078e0001 */
[----:B------:R-:W-:-:S02]  /*2b4150*/  LOP3.LUT R26, R26, R9, R13, 0x96, !PT ;  /* 0x000000091a1a7212 */ /* 0x000fc400078e960d */
[----:B------:R-:W-:Y:S01]  /*2b4160*/  LOP3.LUT R28, R17, R28, R0, 0x96, !PT ;  /* 0x0000001c111c7212 */ /* 0x000fe200078e9600 */
[----:B------:R0:W-:Y:S01]  /*2b4170*/  STL [R1], R22 ;  /* 0x0000001601007387 */ /* 0x0001e20000100800 */
[----:B------:R-:W-:-:S03]  /*2b4180*/  IMAD.MOV.U32 R0, RZ, RZ, RZ ;  /* 0x000000ffff007224 */ /* 0x000fc600078e00ff */
[----:B------:R0:W-:Y:S04]  /*2b4190*/  STL [R1+0x4], R26 ;  /* 0x0000041a01007387 */ /* 0x0001e80000100800 */
[----:B------:R0:W-:Y:S02]  /*2b41a0*/  STL [R1+0x8], R28 ;  /* 0x0000081c01007387 */ /* 0x0001e40000100800 */
.L_x_2398:
[----:B0-----:R-:W2:Y:S04]  /*2b41b0*/  LDL R28, [R7+0x10] ;  /* 0x00001000071c7983 */ /* 0x001ea80000100800 */
        /* <DEDUP_REMOVED lines=25> */
[----:B0-----:R-:W-:Y:S02]  /*2b4350*/  SEL R7, RZ, 0x9908b0df, P2 ;  /* 0x9908b0dfff077807 */ /* 0x001fe40001000000 */
        /* <DEDUP_REMOVED lines=27> */
[----:B------:R-:W0:Y:S04]  /*2b4510*/  LDL R29, [R11+0x4] ;  /* 0x000004000b1d7983 */ /* 0x000e280000100800 */
[----:B------:R-:W4:Y:S04]  /*2b4520*/  LDL R28, [R11+0x8] ;  /* 0x000008000b1c7983 */ /* 0x000f280000100800 */
[----:B------:R-:W5:Y:S04]  /*2b4530*/  LDL R31, [R11+0x634] ;  /* 0x000634000b1f7983 */ /* 0x000f680000100800 */
[----:B------:R-:W5:Y:S04]  /*2b4540*/  LDL R26, [R11+0xc] ;  /* 0x00000c000b1a7983 */ /* 0x000f680000100800 */
[----:B------:R-:W5:Y:S04]  /*2b4550*/  LDL R7, [R11+0x10] ;  /* 0x000010000b077983 */ /* 0x000f680000100800 */
[----:B------:R-:W5:Y:S04]  /*2b4560*/  LDL R19, [R11+0x638] ;  /* 0x000638000b137983 */ /* 0x000f680000100800 */
[----:B------:R-:W5:Y:S04]  /*2b4570*/  LDL R17, [R11+0x63c] ;  /* 0x00063c000b117983 */ /* 0x000f680000100800 */
[----:B------:R-:W5:Y:S01]  /*2b4580*/  LDL R13, [R11+0x640] ;  /* 0x000640000b0d7983 */ /* 0x000f620000100800 */
[----:B0-----:R-:W-:-:S02]  /*2b4590*/  LOP3.LUT R22, R29, 0x7ffffffe, RZ, 0xc0, !PT ;  /* 0x7ffffffe1d167812 */ /* 0x001fc400078ec0ff */
        /* <DEDUP_REMOVED lines=52> */
[----:B------:R-:W-:Y:S02]  /*2b48e0*/  ISETP.NE.U32.AND P2, PT, R11, 0x1, PT ;  /* 0x000000010b00780c */ /* 0x000fe40003f45070 */
[----:B------:R-:W-:Y:S02]  /*2b48f0*/  LOP3.LUT R7, R9, 0x7ffffffe, RZ, 0xc0, !PT ;  /* 0x7ffffffe09077812 */ /* 0x000fe400078ec0ff */
        /* <DEDUP_REMOVED lines=31> */
[C---:B----4-:R-:W-:Y:S02]  /*2b4af0*/  LOP3.LUT R9, R29.reuse, 0x7ffffffe, RZ, 0xc0, !PT ;  /* 0x7ffffffe1d097812 */ /* 0x050fe400078ec0ff */
[----:B--2---:R-:W-:Y:S02]  /*2b4b00*/  LOP3.LUT R19, R29, 0x1, RZ, 0xc0, !PT ;  /* 0x000000011d137812 */ /* 0x004fe400078ec0ff */
[----:B-----5:R-:W-:-:S02]  /*2b4b10*/  LOP3.LUT R22, R5, 0x7ffffffe, RZ, 0xc0, !PT ;  /* 0x7ffffffe05167812 */ /* 0x020fc400078ec0ff */
        /* <DEDUP_REMOVED lines=21> */
.L_x_2399:
[----:B------:R-:W-:-:S05]  /*2b4c70*/  IMAD R9, R0, 0x4, R1 ;  /* 0x0000000400097824 */ /* 0x000fca00078e0201 */
[----:B---3--:R-:W2:Y:S04]  /*2b4c80*/  LDL R28, [R9+0x4] ;  /* 0x00000400091c7983 */ /* 0x008ea80000100800 */
        /* <DEDUP_REMOVED lines=17> */
[----:B------:R-:W-:Y:S02]  /*2b4da0*/  ISETP.NE.U32.AND P2, PT, R30, 0x1, PT ;  /* 0x000000011e00780c */ /* 0x000fe40003f45070 */
[C---:B------:R-:W-:Y:S01]  /*2b4db0*/  LOP3.LUT R5, R19.reuse, 0x7ffffffe, RZ, 0xc0, !PT ;  /* 0x7ffffffe13057812 */ /* 0x040fe200078ec0ff */
[----:B------:R2:W-:Y:S01]  /*2b4dc0*/  STL [R9], R22 ;  /* 0x0000001609007387 */ /* 0x0005e20000100800 */
        /* <DEDUP_REMOVED lines=119> */
.L_x_2397:
[----:B------:R-:W-:Y:S05]  /*2b5540*/  BSYNC.RECONVERGENT B2 ;  /* 0x0000000000027941 */ /* 0x000fea0003800200 */
.L_x_2396:
        /* <DEDUP_REMOVED lines=19> */
.L_x_2395:
[----:B------:R-:W-:-:S04]  /*2b5680*/  PLOP3.LUT P0, PT, P0, P1, PT, 0x80, 0x8 ;  /* 0x000000000008781c */ /* 0x000fc80000703070 */
[----:B------:R-:W-:-:S05]  /*2b5690*/  SEL R0, RZ, 0x1, !P0 ;  /* 0x00000001ff007807 */ /* 0x000fca0004000000 */
[----:B------:R3:W-:Y:S04]  /*2b56a0*/  STL [R1+0x9d4], R0 ;  /* 0x0009d40001007387 */ /* 0x0007e80000100800 */
.L_x_2335:
[----:B------:R-:W-:Y:S05]  /*2b56b0*/  BSYNC.RECONVERGENT B1 ;  /* 0x0000000000017941 */ /* 0x000fea0003800200 */
.L_x_2334:
[----:B------:R-:W4:Y:S01]  /*2b56c0*/  S2R R5, SR_TID.X ;  /* 0x0000000000057919 */ /* 0x000f220000002100 */
[----:B--23--:R-:W-:Y:S01]  /*2b56d0*/  IMAD.MOV.U32 R0, RZ, RZ, 0xf ;  /* 0x0000000fff007424 */ /* 0x00cfe200078e00ff */
[----:B------:R-:W-:Y:S01]  /*2b56e0*/  BSSY.RECONVERGENT B1, `(.L_x_2401) ;  /* 0x00013bb000017945 */ /* 0x000fe20003800200 */
[----:B------:R-:W-:Y:S02]  /*2b56f0*/  IMAD.MOV.U32 R42, RZ, RZ, 0x1 ;  /* 0x00000001ff2a7424 */ /* 0x000fe400078e00ff */
[----:B----4-:R-:W-:-:S05]  /*2b5700*/  IMAD R0, R5, R0, 0x5 ;  /* 0x0000000505007424 */ /* 0x010fca00078e0200 */
[----:B------:R-:W-:-:S13]  /*2b5710*/  ISETP.GE.AND P0, PT, R0, R3, PT ;  /* 0x000000030000720c */ /* 0x000fda0003f06270 */
[----:B------:R-:W-:Y:S05]  /*2b5720*/  @P0 BRA `(.L_x_2402) ;  /* 0x0000013800d80947 */ /* 0x000fea0003800000 */
        /* <DEDUP_REMOVED lines=19> */
.L_x_2403:
        /* <DEDUP_REMOVED lines=29> */
[----:B------:R-:W-:Y:S02]  /*2b5a30*/  IMAD.MOV.U32 R7, RZ, RZ, RZ ;  /* 0x000000ffff077224 */ /* 0x000fe400078e00ff */
[----:B------:R-:W-:-:S07]  /*2b5a40*/  IMAD.MOV.U32 R19, RZ, RZ, R16 ;  /* 0x000000ffff137224 */ /* 0x000fce00078e0010 */
.L_x_2409:
        /* <DEDUP_REMOVED lines=37> */
.L_x_2407:
        /* <DEDUP_REMOVED lines=167> */
.L_x_2408:
        /* <DEDUP_REMOVED lines=141> */
.L_x_2406:
[----:B------:R-:W-:Y:S05]  /*2b6fe0*/  BSYNC.RECONVERGENT B2 ;  /* 0x0000000000027941 */ /* 0x000fea0003800200 */
.L_x_2405:
[----:B------:R-:W-:-:S05]  /*2b6ff0*/  VIADD R0, R0, 0x1 ;  /* 0x0000000100007836 */ /* 0x000fca0000000000 */
[----:B------:R3:W-:Y:S01]  /*2b7000*/  STL [R1+0x9c0], R0 ;  /* 0x0009c00001007387 */ /* 0x0007e20000100800 */
[----:B------:R-:W-:Y:S05]  /*2b7010*/  @P0 BRA `(.L_x_2409) ;  /* 0xffffffe8008c0947 */ /* 0x000fea000383ffff */
.L_x_2404:
        /* <DEDUP_REMOVED lines=36> */
.L_x_2412:
        /* <DEDUP_REMOVED lines=168> */
.L_x_2413:
        /* <DEDUP_REMOVED lines=137> */
.L_x_2411:
[----:B------:R-:W-:Y:S05]  /*2b8570*/  BSYNC.RECONVERGENT B2 ;  /* 0x0000000000027941 */ /* 0x000fea0003800200 */
.L_x_2410:
        /* <DEDUP_REMOVED lines=43> */
.L_x_2416:
        /* <DEDUP_REMOVED lines=168> */
.L_x_2417:
        /* <DEDUP_REMOVED lines=137> */
.L_x_2415:
[----:B------:R-:W-:Y:S05]  /*2b9b40*/  BSYNC.RECONVERGENT B2 ;  /* 0x0000000000027941 */ /* 0x000fea0003800200 */
.L_x_2414:
        /* <DEDUP_REMOVED lines=43> */
.L_x_2420:
        /* <DEDUP_REMOVED lines=168> */
.L_x_2421:
        /* <DEDUP_REMOVED lines=137> */
.L_x_2419:
[----:B------:R-:W-:Y:S05]  /*2bb110*/  BSYNC.RECONVERGENT B2 ;  /* 0x0000000000027941 */ /* 0x000fea0003800200 */
.L_x_2418:
        /* <DEDUP_REMOVED lines=43> */
.L_x_2424:
        /* <DEDUP_REMOVED lines=168> */
.L_x_2425:
[----:B------:R-:W2:Y:S04]  /*2bbe50*/  LDL R44, [R9+-0xc] ;  /* 0xfffff400092c7983 */ /* 0x000ea80000100800 */
        /* <DEDUP_REMOVED lines=22> */
[----:B--2---:R-:W-:-:S04]  /*2bbfc0*/  LOP3.LUT R48, R44, 0x7ffffffe, RZ, 0xc0, !PT ;  /* 0x7ffffffe2c307812 */ /* 0x004fc800078ec0ff */
[----:B-----5:R-:W-:Y:S02]  /*2bbfd0*/  LOP3.LUT R48, R48, 0x80000000, R11, 0xf8, !PT ;  /* 0x8000000030307812 */ /* 0x020fe400078ef80b */
[----:B------:R-:W2:Y:S01]  /*2bbfe0*/  LDL R11, [R9+0x20] ;  /* 0x00002000090b7983 */ /* 0x000ea20000100800 */
        /* <DEDUP_REMOVED lines=52> */
[----:B---3--:R-:W-:Y:S02]  /*2bc330*/  LOP3.LUT R48, R44, R33, R29, 0x96, !PT ;  /* 0x000000212c307212 */ /* 0x008fe400078e961d */
        /* <DEDUP_REMOVED lines=58> */
.L_x_2423:
[----:B------:R-:W-:Y:S05]  /*2bc6e0*/  BSYNC.RECONVERGENT B2 ;  /* 0x0000000000027941 */ /* 0x000fea0003800200 */
.L_x_2422:
        /* <DEDUP_REMOVED lines=43> */
.L_x_2428:
        /* <DEDUP_REMOVED lines=167> */
.L_x_2429:
        /* <DEDUP_REMOVED lines=141> */
.L_x_2427:
[----:B------:R-:W-:Y:S05]  /*2bdce0*/  BSYNC.RECONVERGENT B2 ;  /* 0x0000000000027941 */ /* 0x000fea0003800200 */
.L_x_2426:
        /* <DEDUP_REMOVED lines=35> */
.L_x_2435:
        /* <DEDUP_REMOVED lines=36> */
.L_x_2433:
[----:B--2---:R-:W2:Y:S04]  /*2be160*/  LDL R28, [R7+0x10] ;  /* 0x00001000071c7983 */ /* 0x004ea80000100800 */
        /* <DEDUP_REMOVED lines=60> */
[----:B------:R-:W4:Y:S01]  /*2be530*/  LDL R13, [R11+0x640] ;  /* 0x000640000b0d7983 */ /* 0x000f220000100800 */
[----:B--2---:R-:W-:-:S02]  /*2be540*/  LOP3.LUT R22, R29, 0x7ffffffe, RZ, 0xc0, !PT ;  /* 0x7ffffffe1d167812 */ /* 0x004fc400078ec0ff */
[----:B---3--:R-:W-:Y:S02]  /*2be550*/  LOP3.LUT R30, R29, 0x1, RZ, 0xc0, !PT ;  /* 0x000000011d1e7812 */ /* 0x008fe400078ec0ff */
[----:B------:R-:W-:Y:S02]  /*2be560*/  LOP3.LUT R22, R22, 0x80000000, R5, 0xf8, !PT ;  /* 0x8000000016167812 */ /* 0x000fe400078ef805 */
[----:B------:R-:W-:Y:S02]  /*2be570*/  ISETP.NE.U32.AND P1, PT, R30, 0x1, PT ;  /* 0x000000011e00780c */ /* 0x000fe40003f25070 */
[----:B------:R-:W-:Y:S02]  /*2be580*/  SHF.R.U32.HI R22, RZ, 0x1, R22 ;  /* 0x00000001ff167819 */ /* 0x000fe40000011616 */
[----:B------:R-:W-:Y:S02]  /*2be590*/  SEL R5, RZ, 0x9908b0df, P1 ;  /* 0x9908b0dfff057807 */ /* 0x000fe40000800000 */
[----:B-----5:R-:W-:-:S02]  /*2be5a0*/  LOP3.LUT R30, R28, 0x7ffffffe, RZ, 0xc0, !PT ;  /* 0x7ffffffe1c1e7812 */ /* 0x020fc400078ec0ff */
[----:B----4-:R-:W-:Y:S02]  /*2be5b0*/  LOP3.LUT R9, R28, 0x1, RZ, 0xc0, !PT ;  /* 0x000000011c097812 */ /* 0x010fe400078ec0ff */
        /* <DEDUP_REMOVED lines=34> */
[----:B------:R-:W-:Y:S01]  /*2be7e0*/  VIADD R0, R0, 0x10 ;  /* 0x0000001000007836 */ /* 0x000fe20000000000 */
        /* <DEDUP_REMOVED lines=33> */
[----:B------:R-:W4:Y:S04]  /*2bea00*/  LDL R28, [R7+0x4] ;  /* 0x00000400071c7983 */ /* 0x000f280000100800 */
[----:B------:R-:W5:Y:S04]  /*2bea10*/  LDL R29, [R7+0x8] ;  /* 0x00000800071d7983 */ /* 0x000f680000100800 */
[----:B------:R-:W3:Y:S04]  /*2bea20*/  LDL R5, [R7+0xc] ;  /* 0x00000c0007057983 */ /* 0x000ee80000100800 */
[----:B------:R-:W3:Y:S04]  /*2bea30*/  LDL R17, [R7+0x634] ;  /* 0x0006340007117983 */ /* 0x000ee80000100800 */
[----:B------:R-:W3:Y:S04]  /*2bea40*/  LDL R13, [R7+0x638] ;  /* 0x00063800070d7983 */ /* 0x000ee80000100800 */
[----:B------:R-:W3:Y:S01]  /*2bea50*/  LDL R11, [R7+0x63c] ;  /* 0x00063c00070b7983 */ /* 0x000ee20000100800 */
[----:B----4-:R-:W-:-:S02]  /*2bea60*/  LOP3.LUT R30, R28, 0x7ffffffe, RZ, 0xc0, !PT ;  /* 0x7ffffffe1c1e7812 */ /* 0x010fc400078ec0ff */
[----:B--2---:R-:W-:Y:S02]  /*2bea70*/  LOP3.LUT R22, R28, 0x1, RZ, 0xc0, !PT ;  /* 0x000000011c167812 */ /* 0x004fe400078ec0ff */
[----:B------:R-:W-:Y:S02]  /*2bea80*/  LOP3.LUT R30, R30, 0x80000000, R9, 0xf8, !PT ;  /* 0x800000001e1e7812 */ /* 0x000fe400078ef809 */
[----:B------:R-:W-:Y:S02]  /*2bea90*/  ISETP.NE.U32.AND P1, PT, R22, 0x1, PT ;  /* 0x000000011600780c */ /* 0x000fe40003f25070 */
[C---:B-----5:R-:W-:Y:S02]  /*2beaa0*/  LOP3.LUT R9, R29.reuse, 0x7ffffffe, RZ, 0xc0, !PT ;  /* 0x7ffffffe1d097812 */ /* 0x060fe400078ec0ff */
[----:B---3--:R-:W-:Y:S02]  /*2beab0*/  LOP3.LUT R19, R29, 0x1, RZ, 0xc0, !PT ;  /* 0x000000011d137812 */ /* 0x008fe400078ec0ff */
[----:B------:R-:W-:-:S02]  /*2beac0*/  LOP3.LUT R22, R5, 0x7ffffffe, RZ, 0xc0, !PT ;  /* 0x7ffffffe05167812 */ /* 0x000fc400078ec0ff */
        /* <DEDUP_REMOVED lines=21> */
.L_x_2434:
        /* <DEDUP_REMOVED lines=141> */
.L_x_2432:
[----:B------:R-:W-:Y:S05]  /*2bf4f0*/  BSYNC.RECONVERGENT B2 ;  /* 0x0000000000027941 */ /* 0x000fea0003800200 */
.L_x_2431:
        /* <DEDUP_REMOVED lines=20> */
.L_x_2430:
[----:B------:R-:W-:Y:S01]  /*2bf640*/  ISETP.GE.AND P1, PT, R15, 0x1, PT ;  /* 0x000000010f00780c */ /* 0x000fe20003f26270 */
[----:B------:R-:W-:-:S12]  /*2bf650*/  BSSY.RECONVERGENT B2, `(.L_x_2436) ;  /* 0x0000161000027945 */ /* 0x000fd80003800200 */
[----:B------:R-:W-:Y:S05]  /*2bf660*/  @!P1 BRA `(.L_x_2437) ;  /* 0x00000014007c9947 */ /* 0x000fea0003800000 */
[----:B------:R-:W-:-:S07]  /*2bf670*/  IMAD.MOV.U32 R0, RZ, RZ, RZ ;  /* 0x000000ffff007224 */ /* 0x000fce00078e00ff */
.L_x_2442:
[----:B------:R-:W-:Y:S01]  /*2bf680*/  ISETP.GE.AND P1, PT, R22, 0x270, PT ;  /* 0x000002701600780c */ /* 0x000fe20003f26270 */
[----:B------:R-:W-:-:S12]  /*2bf690*/  BSSY.RECONVERGENT B3, `(.L_x_2438) ;  /* 0x0000156000037945 */ /* 0x000fd80003800200 */
[----:B--2---:R-:W-:Y:S05]  /*2bf6a0*/  @!P1 BRA `(.L_x_2439) ;  /* 0x0000001400509947 */ /* 0x004fea0003800000 */
        /* <DEDUP_REMOVED lines=32> */
.L_x_2440:
        /* <DEDUP_REMOVED lines=167> */
.L_x_2441:
        /* <DEDUP_REMOVED lines=141> */
.L_x_2439:
[----:B------:R-:W-:Y:S05]  /*2c0bf0*/  BSYNC.RECONVERGENT B3 ;  /* 0x0000000000037941 */ /* 0x000fea0003800200 */
.L_x_2438:
[----:B------:R-:W-:Y:S02]  /*2c0c00*/  VIADD R22, R22, 0x1 ;  /* 0x0000000116167836 */ /* 0x000fe40000000000 */
[----:B------:R-:W-:Y:S02]  /*2c0c10*/  VIADD R0, R0, 0x1 ;  /* 0x0000000100007836 */ /* 0x000fe40000000000 */
[----:B------:R-:W-:Y:S01]  /*2c0c20*/  VIADD R5, R25, 0xfffffffa ;  /* 0xfffffffa19057836 */ /* 0x000fe20000000000 */
[----:B------:R3:W-:Y:S04]  /*2c0c30*/  STL [R1+0x9c0], R22 ;  /* 0x0009c01601007387 */ /* 0x0007e80000100800 */
[----:B------:R-:W-:-:S13]  /*2c0c40*/  ISETP.NE.AND P1, PT, R0, R5, PT ;  /* 0x000000050000720c */ /* 0x000fda0003f25270 */
[----:B---3--:R-:W-:Y:S05]  /*2c0c50*/  @P1 BRA `(.L_x_2442) ;  /* 0xffffffe800881947 */ /* 0x008fea000383ffff */
.L_x_2437:
[----:B------:R-:W-:Y:S05]  /*2c0c60*/  BSYNC.RECONVERGENT B2 ;  /* 0x0000000000027941 */ /* 0x000fea0003800200 */
.L_x_2436:
[----:B------:R-:W-:Y:S01]  /*2c0c70*/  ISETP.GE.AND P1, PT, R22, 0x270, PT ;  /* 0x000002701600780c */ /* 0x000fe20003f26270 */
[----:B------:R-:W-:-:S12]  /*2c0c80*/  BSSY.RECONVERGENT B2, `(.L_x_2443) ;  /* 0x0000153000027945 */ /* 0x000fd80003800200 */
[----:B------:R-:W-:Y:S05]  /*2c0c90*/  @!P1 BRA `(.L_x_2444) ;  /* 0x0000001400449947 */ /* 0x000fea0003800000 */
[----:B--2---:R-:W2:Y:S04]  /*2c0ca0*/  LDL R26, [R1+0x4] ;  /* 0x00000400011a7983 */ /* 0x004ea80000100800 */
        /* <DEDUP_REMOVED lines=31> */
.L_x_2445:
        /* <DEDUP_REMOVED lines=168> */
.L_x_2446:
        /* <DEDUP_REMOVED lines=137> */
.L_x_2444:
[----:B------:R-:W-:Y:S05]  /*2c21b0*/  BSYNC.RECONVERGENT B2 ;  /* 0x0000000000027941 */ /* 0x000fea0003800200 */
.L_x_2443:
[C---:B--2---:R-:W-:Y:S02]  /*2c21c0*/  VIADD R26, R22.reuse, 0x1 ;  /* 0x00000001161a7836 */ /* 0x044fe40000000000 */
[----:B------:R-:W-:-:S03]  /*2c21d0*/  IMAD R7, R22, 0x4, R1 ;  /* 0x0000000416077824 */ /* 0x000fc600078e0201 */
[----:B------:R2:W-:Y:S04]  /*2c21e0*/  STL [R1+0x9c0], R26 ;  /* 0x0009c01a01007387 */ /* 0x0005e80000100800 */
[----:B---3--:R-:W3:Y:S01]  /*2c21f0*/  LDL R0, [R7] ;  /* 0x0000000007007983 */ /* 0x008ee20000100800 */
        /* <DEDUP_REMOVED lines=39> */
.L_x_2449:
        /* <DEDUP_REMOVED lines=168> */
.L_x_2450:
        /* <DEDUP_REMOVED lines=137> */
.L_x_2448:
[----:B------:R-:W-:Y:S05]  /*2c3780*/  BSYNC.RECONVERGENT B2 ;  /* 0x0000000000027941 */ /* 0x000fea0003800200 */
.L_x_2447:
        /* <DEDUP_REMOVED lines=43> */
.L_x_2453:
        /* <DEDUP_REMOVED lines=168> */
.L_x_2454:
        /* <DEDUP_REMOVED lines=137> */
.L_x_2452:
[----:B------:R-:W-:Y:S05]  /*2c4d50*/  BSYNC.RECONVERGENT B2 ;  /* 0x0000000000027941 */ /* 0x000fea0003800200 */
.L_x_2451:
        /* <DEDUP_REMOVED lines=43> */
.L_x_2457:
        /* <DEDUP_REMOVED lines=168> */
.L_x_2458:
        /* <DEDUP_REMOVED lines=137> */
.L_x_2456:
[----:B------:R-:W-:Y:S05]  /*2c6320*/  BSYNC.RECONVERGENT B2 ;  /* 0x0000000000027941 */ /* 0x000fea0003800200 */
.L_x_2455:
        /* <DEDUP_REMOVED lines=43> */
.L_x_2461:
        /* <DEDUP_REMOVED lines=167> */
.L_x_2462:
        /* <DEDUP_REMOVED lines=141> */
.L_x_2460:
[----:B------:R-:W-:Y:S05]  /*2c7920*/  BSYNC.RECONVERGENT B2 ;  /* 0x0000000000027941 */ /* 0x000fea0003800200 */
.L_x_2459:
        /* <DEDUP_REMOVED lines=35> */
.L_x_2468:
        /* <DEDUP_REMOVED lines=36> */
.L_x_2466:
        /* <DEDUP_REMOVED lines=172> */
.L_x_2467:
        /* <DEDUP_REMOVED lines=141> */
.L_x_2465:
[----:B------:R-:W-:Y:S05]  /*2c9130*/  BSYNC.RECONVERGENT B2 ;  /* 0x0000000000027941 */ /* 0x000fea0003800200 */
.L_x_2464:
        /* <DEDUP_REMOVED lines=19> */
.L_x_2463:
[----:B------:R-:W-:-:S04]  /*2c9270*/  PLOP3.LUT P0, PT, P0, P1, PT, 0x80, 0x8 ;  /* 0x000000000008781c */ /* 0x000fc80000703070 */
[----:B------:R-:W-:-:S09]  /*2c9280*/  SEL R42, RZ, 0x1, !P0 ;  /* 0x00000001ff2a7807 */ /* 0x000fd20004000000 */
.L_x_2402:
[----:B------:R-:W-:Y:S05]  /*2c9290*/  BSYNC.RECONVERGENT B1 ;  /* 0x0000000000017941 */ /* 0x000fea0003800200 */
.L_x_2401:
[----:B------:R-:W2:Y:S01]  /*2c92a0*/  S2R R0, SR_TID.X ;  /* 0x0000000000007919 */ /* 0x000ea20000002100 */
[----:B------:R-:W-:Y:S01]  /*2c92b0*/  IMAD.MOV.U32 R5, RZ, RZ, 0xf ;  /* 0x0000000fff057424 */ /* 0x000fe200078e00ff */
[----:B------:R-:W-:Y:S01]  /*2c92c0*/  BSSY.RECONVERGENT B1, `(.L_x_2469) ;  /* 0x00013bb000017945 */ /* 0x000fe20003800200 */
[----:B------:R-:W-:Y:S02]  /*2c92d0*/  IMAD.MOV.U32 R41, RZ, RZ, 0x1 ;  /* 0x00000001ff297424 */ /* 0x000fe400078e00ff */
[----:B--2---:R-:W-:-:S05]  /*2c92e0*/  IMAD R0, R0, R5, 0x6 ;  /* 0x0000000600007424 */ /* 0x004fca00078e0205 */
[----:B------:R-:W-:-:S13]  /*2c92f0*/  ISETP.GE.AND P0, PT, R0, R3, PT ;  /* 0x000000030000720c */ /* 0x000fda0003f06270 */
[----:B------:R-:W-:Y:S05]  /*2c9300*/  @P0 BRA `(.L_x_2470) ;  /* 0x0000013800d80947 */ /* 0x000fea0003800000 */
[----:B------:R-:W2:Y:S01]  /*2c9310*/  LDL R26, [R1+0x9cc] ;  /* 0x0009cc00011a7983 */ /* 0x000ea20000100800 */
[----:B------:R-:W-:Y:S02]  /*2c9320*/  IMAD.MOV.U32 R7, RZ, RZ, 0x1 ;  /* 0x00000001ff077424 */ /* 0x000fe400078e00ff */
        /* <DEDUP_REMOVED lines=18> */
.L_x_2471:
        /* <DEDUP_REMOVED lines=30> */
[----:B------:R-:W-:Y:S02]  /*2c9630*/  IMAD.MOV.U32 R7, RZ, RZ, RZ ;  /* 0x000000ffff077224 */ /* 0x000fe400078e00ff */
[----:B------:R-:W-:-:S07]  /*2c9640*/  IMAD.MOV.U32 R13, RZ, RZ, R15 ;  /* 0x000000ffff0d7224 */ /* 0x000fce00078e000f */
.L_x_2477:
        /* <DEDUP_REMOVED lines=37> */
.L_x_2475:
        /* <DEDUP_REMOVED lines=62> */
[C---:B------:R-:W-:Y:S02]  /*2c9c80*/  LOP3.LUT R44, R27.reuse, 0x7ffffffe, RZ, 0xc0, !PT ;  /* 0x7ffffffe1b2c7812 */ /* 0x040fe400078ec0ff */
[----:B------:R-:W-:-:S02]  /*2c9c90*/  LOP3.LUT R39, R27, 0x1, RZ, 0xc0, !PT ;  /* 0x000000011b277812 */ /* 0x000fc400078ec0ff */
[C---:B---3--:R-:W-:Y:S01]  /*2c9ca0*/  LOP3.LUT R5, R37.reuse, 0x1, RZ, 0xc0, !PT ;  /* 0x0000000125057812 */ /* 0x048fe200078ec0ff */
[----:B------:R3:W-:Y:S01]  /*2c9cb0*/  STL [R0+0x10], R40 ;  /* 0x0000102800007387 */ /* 0x0007e20000100800 */
[----:B------:R-:W-:Y:S02]  /*2c9cc0*/  LOP3.LUT R46, R37, 0x7ffffffe, RZ, 0xc0, !PT ;  /* 0x7ffffffe252e7812 */ /* 0x000fe400078ec0ff */
[----:B------:R-:W-:Y:S02]  /*2c9cd0*/  LOP3.LUT R31, R44, 0x80000000, R31, 0xf8, !PT ;  /* 0x800000002c1f7812 */ /* 0x000fe400078ef81f */
[----:B------:R-:W-:Y:S02]  /*2c9ce0*/  ISETP.NE.U32.AND P1, PT, R39, 0x1, PT ;  /* 0x000000012700780c */ /* 0x000fe40003f25070 */
[----:B------:R-:W-:Y:S02]  /*2c9cf0*/  ISETP.NE.U32.AND P2, PT, R5, 0x1, PT ;  /* 0x000000010500780c */ /* 0x000fe40003f45070 */
[----:B------:R-:W-:-:S02]  /*2c9d00*/  LOP3.LUT R44, R35, 0x7ffffffe, RZ, 0xc0, !PT ;  /* 0x7ffffffe232c7812 */ /* 0x000fc400078ec0ff */
[----:B------:R-:W-:Y:S02]  /*2c9d10*/  LOP3.LUT R39, R35, 0x1, RZ, 0xc0, !PT ;  /* 0x0000000123277812 */ /* 0x000fe400078ec0ff */
[C---:B---3--:R-:W-:Y:S02]  /*2c9d20*/  LOP3.LUT R40, R17.reuse, 0x7ffffffe, RZ, 0xc0, !PT ;  /* 0x7ffffffe11287812 */ /* 0x048fe400078ec0ff */
        /* <DEDUP_REMOVED lines=31> */
[----:B------:R-:W-:-:S02]  /*2c9f20*/  ISETP.NE.U32.AND P1, PT, R30, 0x1, PT ;  /* 0x000000011e00780c */ /* 0x000fc40003f25070 */
[----:B------:R-:W-:Y:S02]  /*2c9f30*/  LOP3.LUT R5, R5, 0x80000000, R22, 0xf8, !PT ;  /* 0x8000000005057812 */ /* 0x000fe400078ef816 */
[----:B------:R-:W-:Y:S02]  /*2c9f40*/  ISETP.NE.U32.AND P2, PT, R33, 0x1, PT ;  /* 0x000000012100780c */ /* 0x000fe40003f45070 */
[----:B------:R-:W-:Y:S02]  /*2c9f50*/  ISETP.NE.U32.AND P3, PT, R17, 0x1, PT ;  /* 0x000000011100780c */ /* 0x000fe40003f65070 */
[----:B------:R-:W-:Y:S02]  /*2c9f60*/  ISETP.NE.U32.AND P4, PT, R29, 0x1, PT ;  /* 0x000000011d00780c */ /* 0x000fe40003f85070 */
[----:B--2---:R-:W-:Y:S02]  /*2c9f70*/  LOP3.LUT R27, R26, 0x80000000, R23, 0xf8, !PT ;  /* 0x800000001a1b7812 */ /* 0x004fe400078ef817 */
[----:B------:R-:W-:-:S02]  /*2c9f80*/  SHF.R.U32.HI R28, RZ, 0x1, R28 ;  /* 0x00000001ff1c7819 */ /* 0x000fc4000001161c */
[----:B------:R-:W-:Y:S02]  /*2c9f90*/  SEL R17, RZ, 0x9908b0df, P1 ;  /* 0x9908b0dfff117807 */ /* 0x000fe40000800000 */
[----:B------:R-:W-:Y:S02]  /*2c9fa0*/  SHF.R.U32.HI R30, RZ, 0x1, R27 ;  /* 0x00000001ff1e7819 */ /* 0x000fe4000001161b */
[----:B------:R-:W-:Y:S02]  /*2c9fb0*/  SHF.R.U32.HI R22, RZ, 0x1, R5 ;  /* 0x00000001ff167819 */ /* 0x000fe40000011605 */
        /* <DEDUP_REMOVED lines=53> */
.L_x_2476:
        /* <DEDUP_REMOVED lines=56> */
[----:B----4-:R-:W-:Y:S02]  /*2ca690*/  LOP3.LUT R28, R29, 0x1, RZ, 0xc0, !PT ;  /* 0x000000011d1c7812 */ /* 0x010fe400078ec0ff */
[----:B------:R-:W-:Y:S02]  /*2ca6a0*/  SHF.R.U32.HI R22, RZ, 0x1, R22 ;  /* 0x00000001ff167819 */ /* 0x000fe40000011616 */
[----:B------:R-:W-:-:S02]  /*2ca6b0*/  SEL R9, RZ, 0x9908b0df, P1 ;  /* 0x9908b0dfff097807 */ /* 0x000fc40000800000 */
[----:B------:R-:W-:Y:S02]  /*2ca6c0*/  LOP3.LUT R11, R29, 0x7ffffffe, RZ, 0xc0, !PT ;  /* 0x7ffffffe1d0b7812 */ /* 0x000fe400078ec0ff */
[----:B------:R-:W-:Y:S02]  /*2ca6d0*/  ISETP.NE.U32.AND P1, PT, R28, 0x1, PT ;  /* 0x000000011c00780c */ /* 0x000fe40003f25070 */
[----:B------:R-:W-:Y:S02]  /*2ca6e0*/  LOP3.LUT R22, R22, R9, R27, 0x96, !PT ;  /* 0x0000000916167212 */ /* 0x000fe400078e961b */
[----:B------:R-:W-:Y:S02]  /*2ca6f0*/  LOP3.LUT R11, R11, 0x80000000, R26, 0xf8, !PT ;  /* 0x800000000b0b7812 */ /* 0x000fe400078ef81a */
        /* <DEDUP_REMOVED lines=78> */
.L_x_2474:
[----:B------:R-:W-:Y:S05]  /*2cabe0*/  BSYNC.RECONVERGENT B2 ;  /* 0x0000000000027941 */ /* 0x000fea0003800200 */
.L_x_2473:
[----:B------:R-:W-:-:S05]  /*2cabf0*/  VIADD R0, R0, 0x1 ;  /* 0x0000000100007836 */ /* 0x000fca0000000000 */
[----:B------:R3:W-:Y:S01]  /*2cac00*/  STL [R1+0x9c0], R0 ;  /* 0x0009c00001007387 */ /* 0x0007e20000100800 */
[----:B------:R-:W-:Y:S05]  /*2cac10*/  @P0 BRA `(.L_x_2477) ;  /* 0xffffffe8008c0947 */ /* 0x000fea000383ffff */
.L_x_2472:
        /* <DEDUP_REMOVED lines=36> */
.L_x_2480:
        /* <DEDUP_REMOVED lines=64> */
[----:B------:R-:W-:Y:S01]  /*2cb260*/  LOP3.LUT R45, R26, 0x7ffffffe, RZ, 0xc0, !PT ;  /* 0x7ffffffe1a2d7812 */ /* 0x000fe200078ec0ff */
[----:B------:R2:W-:Y:S01]  /*2cb270*/  STL [R0+0x10], R39 ;  /* 0x0000102700007387 */ /* 0x0005e20000100800 */
[----:B------:R-:W-:Y:S02]  /*2cb280*/  ISETP.NE.U32.AND P0, PT, R40, 0x1, PT ;  /* 0x000000012800780c */ /* 0x000fe40003f05070 */
[----:B---3--:R-:W-:Y:S02]  /*2cb290*/  LOP3.LUT R5, R35, 0x1, RZ, 0xc0, !PT ;  /* 0x0000000123057812 */ /* 0x008fe400078ec0ff */
[----:B------:R-:W-:-:S02]  /*2cb2a0*/  LOP3.LUT R40, R47, 0x80000000, R26, 0xf8, !PT ;  /* 0x800000002f287812 */ /* 0x000fc400078ef81a */
[----:B------:R-:W-:Y:S02]  /*2cb2b0*/  LOP3.LUT R44, R15, 0x7ffffffe, RZ, 0xc0, !PT ;  /* 0x7ffffffe0f2c7812 */ /* 0x000fe400078ec0ff */
[----:B------:R-:W-:Y:S02]  /*2cb2c0*/  LOP3.LUT R26, R33, 0x7ffffffe, RZ, 0xc0, !PT ;  /* 0x7ffffffe211a7812 */ /* 0x000fe400078ec0ff */
[----:B--2---:R-:W-:Y:S01]  /*2cb2d0*/  LOP3.LUT R39, R15, 0x1, RZ, 0xc0, !PT ;  /* 0x000000010f277812 */ /* 0x004fe200078ec0ff */
[----:B------:R2:W-:Y:S01]  /*2cb2e0*/  STL [R0+0x18], R41 ;  /* 0x0000182900007387 */ /* 0x0005e20000100800 */
[----:B------:R-:W-:Y:S02]  /*2cb2f0*/  LOP3.LUT R30, R45, 0x80000000, R30, 0xf8, !PT ;  /* 0x800000002d1e7812 */ /* 0x000fe400078ef81e */
[----:B------:R-:W-:Y:S02]  /*2cb300*/  ISETP.NE.U32.AND P1, PT, R5, 0x1, PT ;  /* 0x000000010500780c */ /* 0x000fe40003f25070 */
[----:B------:R-:W-:-:S02]  /*2cb310*/  LOP3.LUT R5, R33, 0x1, RZ, 0xc0, !PT ;  /* 0x0000000121057812 */ /* 0x000fc400078ec0ff */
[----:B------:R-:W-:Y:S02]  /*2cb320*/  LOP3.LUT R35, R26, 0x80000000, R35, 0xf8, !PT ;  /* 0x800000001a237812 */ /* 0x000fe400078ef823 */
[----:B------:R-:W-:Y:S02]  /*2cb330*/  ISETP.NE.U32.AND P3, PT, R39, 0x1, PT ;  /* 0x000000012700780c */ /* 0x000fe40003f65070 */
[----:B--2---:R-:W-:Y:S02]  /*2cb340*/  LOP3.LUT R41, R44, 0x80000000, R33, 0xf8, !PT ;  /* 0x800000002c297812 */ /* 0x004fe400078ef821 */
[----:B------:R-:W-:Y:S02]  /*2cb350*/  SHF.R.U32.HI R26, RZ, 0x1, R30 ;  /* 0x00000001ff1a7819 */ /* 0x000fe4000001161e */
[----:B------:R-:W-:Y:S02]  /*2cb360*/  ISETP.NE.U32.AND P2, PT, R5, 0x1, PT ;  /* 0x000000010500780c */ /* 0x000fe40003f45070 */
[----:B------:R-:W-:-:S02]  /*2cb370*/  SHF.R.U32.HI R30, RZ, 0x1, R40 ;  /* 0x00000001ff1e7819 */ /* 0x000fc40000011628 */
[----:B------:R-:W-:Y:S02]  /*2cb380*/  SEL R5, RZ, 0x9908b0df, P0 ;  /* 0x9908b0dfff057807 */ /* 0x000fe40000000000 */
[----:B------:R-:W-:Y:S02]  /*2cb390*/  SHF.R.U32.HI R40, RZ, 0x1, R41 ;  /* 0x00000001ff287819 */ /* 0x000fe40000011629 */
[----:B------:R-:W-:Y:S02]  /*2cb3a0*/  SEL R33, RZ, 0x9908b0df, P1 ;  /* 0x9908b0dfff217807 */ /* 0x000fe40000800000 */
[----:B------:R-:W-:Y:S02]  /*2cb3b0*/  SEL R41, RZ, 0x9908b0df, P3 ;  /* 0x9908b0dfff297807 */ /* 0x000fe40001800000 */
[----:B------:R-:W-:Y:S02]  /*2cb3c0*/  LOP3.LUT R5, R26, R5, R31, 0x96, !PT ;  /* 0x000000051a057212 */ /* 0x000fe400078e961f */
[----:B------:R-:W-:-:S02]  /*2cb3d0*/  SHF.R.U32.HI R35, RZ, 0x1, R35 ;  /* 0x00000001ff237819 */ /* 0x000fc40000011623 */
        /* <DEDUP_REMOVED lines=12> */
[C---:B--2---:R-:W-:Y:S02]  /*2cb4a0*/  LOP3.LUT R5, R19.reuse, 0x7ffffffe, RZ, 0xc0, !PT ;  /* 0x7ffffffe13057812 */ /* 0x044fe400078ec0ff */
[----:B------:R-:W-:-:S02]  /*2cb4b0*/  LOP3.LUT R23, R19, 0x1, RZ, 0xc0, !PT ;  /* 0x0000000113177812 */ /* 0x000fc400078ec0ff */
[C---:B------:R-:W-:Y:S02]  /*2cb4c0*/  LOP3.LUT R26, R7.reuse, 0x7ffffffe, RZ, 0xc0, !PT ;  /* 0x7ffffffe071a7812 */ /* 0x040fe400078ec0ff */
[----:B---3--:R-:W-:Y:S02]  /*2cb4d0*/  LOP3.LUT R27, R7, 0x1, RZ, 0xc0, !PT ;  /* 0x00000001071b7812 */ /* 0x008fe400078ec0ff */
        /* <DEDUP_REMOVED lines=64> */
.L_x_2481:
        /* <DEDUP_REMOVED lines=57> */
[----:B------:R-:W-:-:S02]  /*2cbc70*/  LOP3.LUT R15, R46, R15, R22, 0x96, !PT ;  /* 0x0000000f2e0f7212 */ /* 0x000fc400078e9616 */
[----:B------:R-:W-:Y:S02]  /*2cbc80*/  LOP3.LUT R7, R7, R9, R26, 0x96, !PT ;  /* 0x0000000907077212 */ /* 0x000fe400078e961a */
[C---:B------:R-:W-:Y:S02]  /*2cbc90*/  LOP3.LUT R22, R27.reuse, 0x7ffffffe, RZ, 0xc0, !PT ;  /* 0x7ffffffe1b167812 */ /* 0x040fe400078ec0ff */
[----:B------:R-:W-:Y:S02]  /*2cbca0*/  LOP3.LUT R9, R27, 0x1, RZ, 0xc0, !PT ;  /* 0x000000011b097812 */ /* 0x000fe400078ec0ff */
[----:B------:R-:W-:Y:S02]  /*2cbcb0*/  LOP3.LUT R17, R28, 0x1, RZ, 0xc0, !PT ;  /* 0x000000011c117812 */ /* 0x000fe400078ec0ff */
[----:B------:R-:W-:Y:S01]  /*2cbcc0*/  LOP3.LUT R11, R11, R40, R23, 0x96, !PT ;  /* 0x000000280b0b7212 */ /* 0x000fe200078e9617 */
[----:B------:R2:W-:Y:S01]  /*2cbcd0*/  STL [R0+-0xc], R13 ;  /* 0xfffff40d00007387 */ /* 0x0005e20000100800 */
[----:B------:R-:W-:-:S02]  /*2cbce0*/  LOP3.LUT R22, R22, 0x80000000, R19, 0xf8, !PT ;  /* 0x8000000016167812 */ /* 0x000fc400078ef813 */
[----:B------:R-:W-:Y:S02]  /*2cbcf0*/  ISETP.NE.U32.AND P0, PT, R9, 0x1, PT ;  /* 0x000000010900780c */ /* 0x000fe40003f05070 */
[----:B------:R-:W-:Y:S02]  /*2cbd00*/  ISETP.NE.U32.AND P1, PT, R17, 0x1, PT ;  /* 0x000000011100780c */ /* 0x000fe40003f25070 */
[C---:B------:R-:W-:Y:S01]  /*2cbd10*/  LOP3.LUT R17, R29.reuse, 0x1, RZ, 0xc0, !PT ;  /* 0x000000011d117812 */ /* 0x040fe200078ec0ff */
[----:B------:R3:W-:Y:S01]  /*2cbd20*/  STL [R0+-0x4], R11 ;  /* 0xfffffc0b00007387 */ /* 0x0007e20000100800 */
[----:B--2---:R-:W-:Y:S02]  /*2cbd30*/  LOP3.LUT R13, R29, 0x7ffffffe, RZ, 0xc0, !PT ;  /* 0x7ffffffe1d0d7812 */ /* 0x004fe400078ec0ff */
[----:B------:R-:W-:Y:S02]  /*2cbd40*/  LOP3.LUT R26, R28, 0x7ffffffe, RZ, 0xc0, !PT ;  /* 0x7ffffffe1c1a7812 */ /* 0x000fe400078ec0ff */
[----:B------:R-:W-:-:S02]  /*2cbd50*/  SHF.R.U32.HI R9, RZ, 0x1, R22 ;  /* 0x00000001ff097819 */ /* 0x000fc40000011616 */
[----:B------:R-:W-:Y:S02]  /*2cbd60*/  LOP3.LUT R28, R13, 0x80000000, R28, 0xf8, !PT ;  /* 0x800000000d1c7812 */ /* 0x000fe400078ef81c */
[----:B---3--:R-:W-:Y:S02]  /*2cbd70*/  SEL R11, RZ, 0x9908b0df, P0 ;  /* 0x9908b0dfff0b7807 */ /* 0x008fe40000000000 */
[----:B------:R-:W-:Y:S02]  /*2cbd80*/  ISETP.NE.U32.AND P0, PT, R17, 0x1, PT ;  /* 0x000000011100780c */ /* 0x000fe40003f05070 */
[----:B------:R-:W-:Y:S02]  /*2cbd90*/  LOP3.LUT R13, R9, R11, R30, 0x96, !PT ;  /* 0x0000000b090d7212 */ /* 0x000fe400078e961e */
[----:B------:R-:W-:Y:S02]  /*2cbda0*/  SHF.R.U32.HI R28, RZ, 0x1, R28 ;  /* 0x00000001ff1c7819 */ /* 0x000fe4000001161c */
[----:B------:R-:W-:-:S02]  /*2cbdb0*/  SEL R9, RZ, 0x9908b0df, P0 ;  /* 0x9908b0dfff097807 */ /* 0x000fc40000000000 */
[----:B------:R-:W-:Y:S01]  /*2cbdc0*/  LOP3.LUT R26, R26, 0x80000000, R27, 0xf8, !PT ;  /* 0x800000001a1a7812 */ /* 0x000fe200078ef81b */
[----:B------:R2:W-:Y:S01]  /*2cbdd0*/  STL [R0+-0x8], R15 ;  /* 0xfffff80f00007387 */ /* 0x0005e20000100800 */
[----:B------:R-:W-:Y:S02]  /*2cbde0*/  LOP3.LUT R33, R28, R9, R33, 0x96, !PT ;  /* 0x000000091c217212 */ /* 0x000fe400078e9621 */
[----:B------:R-:W-:Y:S02]  /*2cbdf0*/  SHF.R.U32.HI R26, RZ, 0x1, R26 ;  /* 0x00000001ff1a7819 */ /* 0x000fe4000001161a */
[----:B------:R-:W-:Y:S01]  /*2cbe00*/  LOP3.LUT R9, R35, 0x1, RZ, 0xc0, !PT ;  /* 0x0000000123097812 */ /* 0x000fe200078ec0ff */
[----:B------:R3:W-:Y:S01]  /*2cbe10*/  STL [R0], R7 ;  /* 0x0000000700007387 */ /* 0x0007e20000100800 */
[----:B--2---:R-:W-:Y:S02]  /*2cbe20*/  SEL R15, RZ, 0x9908b0df, P1 ;  /* 0x9908b0dfff0f7807 */ /* 0x004fe40000800000 */
[----:B------:R-:W-:-:S02]  /*2cbe30*/  ISETP.NE.U32.AND P0, PT, R9, 0x1, PT ;  /* 0x000000010900780c */ /* 0x000fc40003f05070 */
[----:B------:R-:W-:Y:S02]  /*2cbe40*/  LOP3.LUT R15, R26, R15, R31, 0x96, !PT ;  /* 0x0000000f1a0f7212 */ /* 0x000fe400078e961f */
[----:B------:R-:W-:Y:S02]  /*2cbe50*/  LOP3.LUT R22, R35, 0x7ffffffe, RZ, 0xc0, !PT ;  /* 0x7ffffffe23167812 */ /* 0x000fe400078ec0ff */
[C---:B------:R-:W-:Y:S02]  /*2cbe60*/  LOP3.LUT R26, R37.reuse, 0x7ffffffe, RZ, 0xc0, !PT ;  /* 0x7ffffffe251a7812 */ /* 0x040fe400078ec0ff */
[----:B------:R-:W-:Y:S02]  /*2cbe70*/  LOP3.LUT R11, R37, 0x1, RZ, 0xc0, !PT ;  /* 0x00000001250b7812 */ /* 0x000fe400078ec0ff */
[C---:B------:R-:W-:Y:S02]  /*2cbe80*/  LOP3.LUT R28, R39.reuse, 0x7ffffffe, RZ, 0xc0, !PT ;  /* 0x7ffffffe271c7812 */ /* 0x040fe400078ec0ff */
[----:B---3--:R-:W-:Y:S01]  /*2cbe90*/  LOP3.LUT R7, R39, 0x1, RZ, 0xc0, !PT ;  /* 0x0000000127077812 */ /* 0x008fe200078ec0ff */
        /* <DEDUP_REMOVED lines=10> */
[----:B------:R-:W-:-:S02]  /*2cbf40*/  SEL R7, RZ, 0x9908b0df, P0 ;  /* 0x9908b0dfff077807 */ /* 0x000fc40000000000 */
[----:B------:R-:W-:Y:S02]  /*2cbf50*/  SHF.R.U32.HI R26, RZ, 0x1, R26 ;  /* 0x00000001ff1a7819 */ /* 0x000fe4000001161a */
[----:B------:R-:W-:Y:S02]  /*2cbf60*/  SHF.R.U32.HI R11, RZ, 0x1, R28 ;  /* 0x00000001ff0b7819 */ /* 0x000fe4000001161c */
[----:B--2---:R-:W-:Y:S02]  /*2cbf70*/  SEL R13, RZ, 0x9908b0df, P2 ;  /* 0x9908b0dfff0d7807 */ /* 0x004fe40001000000 */
[----:B------:R-:W-:Y:S02]  /*2cbf80*/  LOP3.LUT R7, R22, R7, R41, 0x96, !PT ;  /* 0x0000000716077212 */ /* 0x000fe400078e9629 */
[----:B------:R-:W-:Y:S01]  /*2cbf90*/  LOP3.LUT R11, R11, R13, R44, 0x96, !PT ;  /* 0x0000000d0b0b7212 */ /* 0x000fe200078e962c */
        /* <DEDUP_REMOVED lines=9> */
[----:B---3--:R-:W-:-:S02]  /*2cc030*/  SEL R15, RZ, 0x9908b0df, P3 ;  /* 0x9908b0dfff0f7807 */ /* 0x008fc40001800000 */
        /* <DEDUP_REMOVED lines=19> */
.L_x_2479:
[----:B------:R-:W-:Y:S05]  /*2cc170*/  BSYNC.RECONVERGENT B2 ;  /* 0x0000000000027941 */ /* 0x000fea0003800200 */
.L_x_2478:
        /* <DEDUP_REMOVED lines=43> */
.L_x_2484:
        /* <DEDUP_REMOVED lines=62> */
[C---:B------:R-:W-:Y:S01]  /*2cc810*/  LOP3.LUT R39, R27.reuse, 0x1, RZ, 0xc0, !PT ;  /* 0x000000011b277812 */ /* 0x040fe200078ec0ff */
[----:B------:R4:W-:Y:S01]  /*2cc820*/  STL [R5+0x10], R40 ;  /* 0x0000102805007387 */ /* 0x0009e20000100800 */
[----:B------:R-:W-:-:S02]  /*2cc830*/  LOP3.LUT R48, R27, 0x7ffffffe, RZ, 0xc0, !PT ;  /* 0x7ffffffe1b307812 */ /* 0x000fc400078ec0ff */
[----:B---3--:R-:W-:Y:S02]  /*2cc840*/  LOP3.LUT R7, R37, 0x1, RZ, 0xc0, !PT ;  /* 0x0000000125077812 */ /* 0x008fe400078ec0ff */
[----:B------:R-:W-:Y:S02]  /*2cc850*/  ISETP.NE.U32.AND P0, PT, R39, 0x1, PT ;  /* 0x000000012700780c */ /* 0x000fe40003f05070 */
[----:B------:R-:W-:Y:S02]  /*2cc860*/  LOP3.LUT R50, R37, 0x7ffffffe, RZ, 0xc0, !PT ;  /* 0x7ffffffe25327812 */ /* 0x000fe400078ec0ff */
[C---:B----4-:R-:W-:Y:S02]  /*2cc870*/  LOP3.LUT R40, R35.reuse, 0x7ffffffe, RZ, 0xc0, !PT ;  /* 0x7ffffffe23287812 */ /* 0x050fe400078ec0ff */
[----:B------:R-:W-:Y:S02]  /*2cc880*/  LOP3.LUT R39, R35, 0x1, RZ, 0xc0, !PT ;  /* 0x0000000123277812 */ /* 0x000fe400078ec0ff */
[----:B------:R-:W-:Y:S01]  /*2cc890*/  ISETP.NE.U32.AND P1, PT, R7, 0x1, PT ;  /* 0x000000010700780c */ /* 0x000fe20003f25070 */
[----:B------:R3:W-:Y:S01]  /*2cc8a0*/  STL [R5+0x18], R46 ;  /* 0x0000182e05007387 */ /* 0x0007e20000100800 */
[----:B------:R-:W-:-:S02]  /*2cc8b0*/  LOP3.LUT R7, R17, 0x1, RZ, 0xc0, !PT ;  /* 0x0000000111077812 */ /* 0x000fc400078ec0ff */
[----:B------:R-:W-:Y:S02]  /*2cc8c0*/  LOP3.LUT R31, R48, 0x80000000, R31, 0xf8, !PT ;  /* 0x80000000301f7812 */ /* 0x000fe400078ef81f */
[----:B------:R-:W-:Y:S02]  /*2cc8d0*/  LOP3.LUT R27, R50, 0x80000000, R27, 0xf8, !PT ;  /* 0x80000000321b7812 */ /* 0x000fe400078ef81b */
[----:B------:R-:W-:Y:S02]  /*2cc8e0*/  LOP3.LUT R48, R17, 0x7ffffffe, RZ, 0xc0, !PT ;  /* 0x7ffffffe11307812 */ /* 0x000fe400078ec0ff */
[----:B------:R-:W-:Y:S02]  /*2cc8f0*/  ISETP.NE.U32.AND P2, PT, R39, 0x1, PT ;  /* 0x000000012700780c */ /* 0x000fe40003f45070 */
[----:B---3--:R-:W-:Y:S02]  /*2cc900*/  LOP3.LUT R46, R40, 0x80000000, R37, 0xf8, !PT ;  /* 0x80000000282e7812 */ /* 0x008fe400078ef825 */
[----:B------:R-:W-:-:S02]  /*2cc910*/  ISETP.NE.U32.AND P3, PT, R7, 0x1, PT ;  /* 0x000000010700780c */ /* 0x000fc40003f65070 */
[----:B------:R-:W-:Y:S02]  /*2cc920*/  SHF.R.U32.HI R40, RZ, 0x1, R31 ;  /* 0x00000001ff287819 */ /* 0x000fe4000001161f */
[----:B------:R-:W-:Y:S02]  /*2cc930*/  SEL R7, RZ, 0x9908b0df, P0 ;  /* 0x9908b0dfff077807 */ /* 0x000fe40000000000 */
[----:B------:R-:W-:Y:S02]  /*2cc940*/  LOP3.LUT R35, R48, 0x80000000, R35, 0xf8, !PT ;  /* 0x8000000030237812 */ /* 0x000fe400078ef823 */
[----:B------:R-:W-:Y:S02]  /*2cc950*/  SHF.R.U32.HI R27, RZ, 0x1, R27 ;  /* 0x00000001ff1b7819 */ /* 0x000fe4000001161b */
        /* <DEDUP_REMOVED lines=8> */
[C---:B--2---:R-:W-:Y:S02]  /*2cc9e0*/  LOP3.LUT R7, R26.reuse, 0x1, RZ, 0xc0, !PT ;  /* 0x000000011a077812 */ /* 0x044fe400078ec0ff */
[----:B------:R-:W-:Y:S02]  /*2cc9f0*/  LOP3.LUT R48, R26, 0x7ffffffe, RZ, 0xc0, !PT ;  /* 0x7ffffffe1a307812 */ /* 0x000fe400078ec0ff */
        /* <DEDUP_REMOVED lines=75> */
.L_x_2485:
        /* <DEDUP_REMOVED lines=78> */
[----:B------:R-:W-:Y:S02]  /*2cd390*/  SHF.R.U32.HI R31, RZ, 0x1, R31 ;  /* 0x00000001ff1f7819 */ /* 0x000fe4000001161f */
[----:B---3--:R-:W-:-:S02]  /*2cd3a0*/  LOP3.LUT R40, R30, R29, R27, 0x96, !PT ;  /* 0x0000001d1e287212 */ /* 0x008fc400078e961b */
[----:B------:R-:W-:Y:S02]  /*2cd3b0*/  LOP3.LUT R30, R23, 0x7ffffffe, RZ, 0xc0, !PT ;  /* 0x7ffffffe171e7812 */ /* 0x000fe400078ec0ff */
[----:B--2---:R-:W-:Y:S02]  /*2cd3c0*/  LOP3.LUT R44, R33, R35, R26, 0x96, !PT ;  /* 0x00000023212c7212 */ /* 0x004fe400078e961a */
[----:B------:R-:W-:Y:S02]  /*2cd3d0*/  SEL R26, RZ, 0x9908b0df, P0 ;  /* 0x9908b0dfff1a7807 */ /* 0x000fe40000000000 */
[----:B------:R-:W-:Y:S02]  /*2cd3e0*/  LOP3.LUT R27, R9, 0x1, RZ, 0xc0, !PT ;  /* 0x00000001091b7812 */ /* 0x000fe400078ec0ff */
[----:B------:R-:W-:Y:S02]  /*2cd3f0*/  LOP3.LUT R28, R31, R26, R28, 0x96, !PT ;  /* 0x0000001a1f1c7212 */ /* 0x000fe400078e961c */
[----:B------:R-:W-:Y:S01]  /*2cd400*/  LOP3.LUT R26, R9, 0x7ffffffe, RZ, 0xc0, !PT ;  /* 0x7ffffffe091a7812 */ /* 0x000fe200078ec0ff */
[----:B------:R2:W-:Y:S01]  /*2cd410*/  STL [R5+0x4], R40 ;  /* 0x0000042805007387 */ /* 0x0005e20000100800 */
[----:B------:R-:W-:-:S02]  /*2cd420*/  LOP3.LUT R30, R30, 0x80000000, R9, 0xf8, !PT ;  /* 0x800000001e1e7812 */ /* 0x000fc400078ef809 */
[----:B------:R-:W-:Y:S02]  /*2cd430*/  LOP3.LUT R26, R26, 0x80000000, R17, 0xf8, !PT ;  /* 0x800000001a1a7812 */ /* 0x000fe400078ef811 */
[----:B------:R-:W-:Y:S02]  /*2cd440*/  ISETP.NE.U32.AND P0, PT, R27, 0x1, PT ;  /* 0x000000011b00780c */ /* 0x000fe40003f05070 */
[----:B------:R-:W-:Y:S02]  /*2cd450*/  LOP3.LUT R29, R23, 0x1, RZ, 0xc0, !PT ;  /* 0x00000001171d7812 */ /* 0x000fe400078ec0ff */
[C---:B--2---:R-:W-:Y:S02]  /*2cd460*/  LOP3.LUT R40, R22.reuse, 0x7ffffffe, RZ, 0xc0, !PT ;  /* 0x7ffffffe16287812 */ /* 0x044fe400078ec0ff */
[----:B------:R-:W-:Y:S01]  /*2cd470*/  LOP3.LUT R17, R22, 0x1, RZ, 0xc0, !PT ;  /* 0x0000000116117812 */ /* 0x000fe200078ec0ff */
[----:B------:R-:W-:Y:S01]  /*2cd480*/  UIADD3 UR4, UPT, UPT, UR4, 0xc, URZ ;  /* 0x0000000c04047890 */ /* 0x000fe2000fffe0ff */
[----:B------:R-:W-:-:S02]  /*2cd490*/  LOP3.LUT R40, R40, 0x80000000, R23, 0xf8, !PT ;  /* 0x8000000028287812 */ /* 0x000fc400078ef817 */
[----:B------:R-:W-:Y:S02]  /*2cd4a0*/  ISETP.NE.U32.AND P1, PT, R29, 0x1, PT ;  /* 0x000000011d00780c */ /* 0x000fe40003f25070 */
[----:B------:R-:W-:Y:S01]  /*2cd4b0*/  ISETP.NE.U32.AND P2, PT, R17, 0x1, PT ;  /* 0x000000011100780c */ /* 0x000fe20003f45070 */
[----:B------:R2:W-:Y:S01]  /*2cd4c0*/  STL [R5+0x8], R44 ;  /* 0x0000082c05007387 */ /* 0x0005e20000100800 */
[----:B------:R-:W-:Y:S01]  /*2cd4d0*/  UISETP.NE.AND UP0, UPT, UR4, 0x18c, UPT ;  /* 0x0000018c0400788c */ /* 0x000fe2000bf05270 */
[----:B------:R-:W-:Y:S02]  /*2cd4e0*/  SHF.R.U32.HI R26, RZ, 0x1, R26 ;  /* 0x00000001ff1a7819 */ /* 0x000fe4000001161a */
[----:B------:R-:W-:Y:S02]  /*2cd4f0*/  SHF.R.U32.HI R30, RZ, 0x1, R30 ;  /* 0x00000001ff1e7819 */ /* 0x000fe4000001161e */
[----:B------:R-:W-:Y:S02]  /*2cd500*/  SEL R17, RZ, 0x9908b0df, P1 ;  /* 0x9908b0dfff117807 */ /* 0x000fe40000800000 */
[----:B------:R-:W-:-:S02]  /*2cd510*/  SHF.R.U32.HI R40, RZ, 0x1, R40 ;  /* 0x00000001ff287819 */ /* 0x000fc40000011628 */
[----:B------:R-:W-:Y:S01]  /*2cd520*/  LOP3.LUT R30, R30, R17, R15, 0x96, !PT ;  /* 0x000000111e1e7212 */ /* 0x000fe200078e960f */
[----:B------:R-:W-:Y:S04]  /*2cd530*/  STL [R5+-0x4], R48 ;  /* 0xfffffc3005007387 */ /* 0x000fe80000100800 */
[----:B------:R-:W-:Y:S04]  /*2cd540*/  STL [R5], R46 ;  /* 0x0000002e05007387 */ /* 0x000fe80000100800 */
        /* <DEDUP_REMOVED lines=31> */
.L_x_2483:
[----:B------:R-:W-:Y:S05]  /*2cd740*/  BSYNC.RECONVERGENT B2 ;  /* 0x0000000000027941 */ /* 0x000fea0003800200 */
.L_x_2482:
        /* <DEDUP_REMOVED lines=43> */
.L_x_2488:
        /* <DEDUP_REMOVED lines=59> */
[----:B------:R-:W-:-:S02]  /*2cddb0*/  LOP3.LUT R46, R27, 0x1, RZ, 0xc0, !PT ;  /* 0x000000011b2e7812 */ /* 0x000fc400078ec0ff */
[----:B------:R-:W-:Y:S02]  /*2cddc0*/  SHF.R.U32.HI R45, RZ, 0x1, R45 ;  /* 0x00000001ff2d7819 */ /* 0x000fe4000001162d */
[----:B------:R-:W-:Y:S01]  /*2cddd0*/  LOP3.LUT R50, R27, 0x7ffffffe, RZ, 0xc0, !PT ;  /* 0x7ffffffe1b327812 */ /* 0x000fe200078ec0ff */
[----:B------:R0:W-:Y:S01]  /*2cdde0*/  STL [R7+0x14], R39 ;  /* 0x0000142707007387 */ /* 0x0001e20000100800 */
[----:B------:R-:W-:Y:S02]  /*2cddf0*/  LOP3.LUT R48, R37, 0x7ffffffe, RZ, 0xc0, !PT ;  /* 0x7ffffffe25307812 */ /* 0x000fe400078ec0ff */
[----:B-----5:R-:W-:Y:S02]  /*2cde00*/  SEL R43, RZ, 0x9908b0df, P0 ;  /* 0x9908b0dfff2b7807 */ /* 0x020fe40000000000 */
[----:B------:R-:W-:Y:S02]  /*2cde10*/  ISETP.NE.U32.AND P0, PT, R46, 0x1, PT ;  /* 0x000000012e00780c */ /* 0x000fe40003f05070 */
[----:B------:R-:W-:-:S02]  /*2cde20*/  LOP3.LUT R44, R45, R43, R41, 0x96, !PT ;  /* 0x0000002b2d2c7212 */ /* 0x000fc400078e9629 */
[----:B------:R-:W-:Y:S02]  /*2cde30*/  LOP3.LUT R46, R35, 0x7ffffffe, RZ, 0xc0, !PT ;  /* 0x7ffffffe232e7812 */ /* 0x000fe400078ec0ff */
[----:B------:R-:W-:Y:S02]  /*2cde40*/  LOP3.LUT R45, R37, 0x1, RZ, 0xc0, !PT ;  /* 0x00000001252d7812 */ /* 0x000fe400078ec0ff */
[----:B0-----:R-:W-:Y:S01]  /*2cde50*/  LOP3.LUT R39, R35, 0x1, RZ, 0xc0, !PT ;  /* 0x0000000123277812 */ /* 0x001fe200078ec0ff */
[----:B------:R0:W-:Y:S01]  /*2cde60*/  STL [R7+0x18], R40 ;  /* 0x0000182807007387 */ /* 0x0001e20000100800 */
[----:B------:R-:W-:Y:S02]  /*2cde70*/  LOP3.LUT R41, R50, 0x80000000, R31, 0xf8, !PT ;  /* 0x8000000032297812 */ /* 0x000fe400078ef81f */
[----:B------:R-:W-:Y:S02]  /*2cde80*/  LOP3.LUT R31, R48, 0x80000000, R27, 0xf8, !PT ;  /* 0x80000000301f7812 */ /* 0x000fe400078ef81b */
[----:B------:R-:W-:-:S02]  /*2cde90*/  LOP3.LUT R27, R17, 0x1, RZ, 0xc0, !PT ;  /* 0x00000001111b7812 */ /* 0x000fc400078ec0ff */
[----:B------:R-:W-:Y:S02]  /*2cdea0*/  LOP3.LUT R37, R46, 0x80000000, R37, 0xf8, !PT ;  /* 0x800000002e257812 */ /* 0x000fe400078ef825 */
[----:B------:R-:W-:Y:S02]  /*2cdeb0*/  ISETP.NE.U32.AND P1, PT, R45, 0x1, PT ;  /* 0x000000012d00780c */ /* 0x000fe40003f25070 */
[----:B0-----:R-:W-:Y:S02]  /*2cdec0*/  LOP3.LUT R40, R17, 0x7ffffffe, RZ, 0xc0, !PT ;  /* 0x7ffffffe11287812 */ /* 0x001fe400078ec0ff */
        /* <DEDUP_REMOVED lines=10> */
[----:B------:R-:W-:Y:S02]  /*2cdf70*/  SEL R41, RZ, 0x9908b0df, P3 ;  /* 0x9908b0dfff297807 */ /* 0x000fe40001800000 */
[----:B------:R-:W-:Y:S02]  /*2cdf80*/  LOP3.LUT R40, R27, R40, R33, 0x96, !PT ;  /* 0x000000281b287212 */ /* 0x000fe400078e9621 */
[----:B------:R-:W-:Y:S02]  /*2cdf90*/  LOP3.LUT R30, R31, R39, R30, 0x96, !PT ;  /* 0x000000271f1e7212 */ /* 0x000fe400078e961e */
[----:B------:R-:W-:Y:S02]  /*2cdfa0*/  LOP3.LUT R46, R46, R37, R29, 0x96, !PT ;  /* 0x000000252e2e7212 */ /* 0x000fe400078e961d */
[----:B--2---:R-:W-:-:S02]  /*2cdfb0*/  LOP3.LUT R48, R26, 0x7ffffffe, RZ, 0xc0, !PT ;  /* 0x7ffffffe1a307812 */ /* 0x004fc400078ec0ff */
[----:B------:R-:W-:Y:S02]  /*2cdfc0*/  LOP3.LUT R27, R26, 0x1, RZ, 0xc0, !PT ;  /* 0x000000011a1b7812 */ /* 0x000fe400078ec0ff */
[----:B------:R-:W-:Y:S01]  /*2cdfd0*/  LOP3.LUT R29, R23, 0x7ffffffe, RZ, 0xc0, !PT ;  /* 0x7ffffffe171d7812 */ /* 0x000fe200078ec0ff */
[----:B------:R0:W-:Y:S01]  /*2cdfe0*/  STL [R7+0x24], R30 ;  /* 0x0000241e07007387 */ /* 0x0001e20000100800 */
[----:B------:R-:W-:Y:S02]  /*2cdff0*/  LOP3.LUT R28, R35, R41, R28, 0x96, !PT ;  /* 0x00000029231c7212 */ /* 0x000fe400078e961c */
[----:B------:R-:W-:Y:S02]  /*2ce000*/  LOP3.LUT R48, R48, 0x80000000, R17, 0xf8, !PT ;  /* 0x8000000030307812 */ /* 0x000fe400078ef811 */
[----:B------:R-:W-:Y:S02]  /*2ce010*/  ISETP.NE.U32.AND P0, PT, R27, 0x1, PT ;  /* 0x000000011b00780c */ /* 0x000fe40003f05070 */
[----:B------:R-:W-:-:S02]  /*2ce020*/  LOP3.LUT R29, R29, 0x80000000, R26, 0xf8, !PT ;  /* 0x800000001d1d7812 */ /* 0x000fc400078ef81a */
[----:B------:R-:W-:Y:S02]  /*2ce030*/  LOP3.LUT R17, R9, 0x7ffffffe, RZ, 0xc0, !PT ;  /* 0x7ffffffe09117812 */ /* 0x000fe400078ec0ff */
[----:B------:R-:W-:Y:S02]  /*2ce040*/  LOP3.LUT R31, R23, 0x1, RZ, 0xc0, !PT ;  /* 0x00000001171f7812 */ /* 0x000fe400078ec0ff */
[C---:B------:R-:W-:Y:S02]  /*2ce050*/  LOP3.LUT R26, R22.reuse, 0x7ffffffe, RZ, 0xc0, !PT ;  /* 0x7ffffffe161a7812 */ /* 0x040fe400078ec0ff */
[----:B------:R-:W-:Y:S02]  /*2ce060*/  LOP3.LUT R27, R22, 0x1, RZ, 0xc0, !PT ;  /* 0x00000001161b7812 */ /* 0x000fe400078ec0ff */
[----:B0-----:R-:W-:Y:S01]  /*2ce070*/  LOP3.LUT R30, R9, 0x1, RZ, 0xc0, !PT ;  /* 0x00000001091e7812 */ /* 0x001fe200078ec0ff */
[----:B------:R0:W-:Y:S01]  /*2ce080*/  STL [R7+0x2c], R28 ;  /* 0x00002c1c07007387 */ /* 0x0001e20000100800 */
[----:B------:R-:W-:-:S02]  /*2ce090*/  LOP3.LUT R17, R17, 0x80000000, R22, 0xf8, !PT ;  /* 0x8000000011117812 */ /* 0x000fc400078ef816 */
[----:B------:R-:W-:Y:S02]  /*2ce0a0*/  ISETP.NE.U32.AND P1, PT, R31, 0x1, PT ;  /* 0x000000011f00780c */ /* 0x000fe40003f25070 */
[----:B------:R-:W-:Y:S02]  /*2ce0b0*/  ISETP.NE.U32.AND P2, PT, R27, 0x1, PT ;  /* 0x000000011b00780c */ /* 0x000fe40003f45070 */
[----:B------:R-:W-:Y:S02]  /*2ce0c0*/  ISETP.NE.U32.AND P3, PT, R30, 0x1, PT ;  /* 0x000000011e00780c */ /* 0x000fe40003f65070 */
[----:B0-----:R-:W-:Y:S02]  /*2ce0d0*/  LOP3.LUT R28, R26, 0x80000000, R23, 0xf8, !PT ;  /* 0x800000001a1c7812 */ /* 0x001fe400078ef817 */
[----:B------:R-:W-:Y:S02]  /*2ce0e0*/  SHF.R.U32.HI R26, RZ, 0x1, R29 ;  /* 0x00000001ff1a7819 */ /* 0x000fe4000001161d */
[----:B------:R-:W-:-:S02]  /*2ce0f0*/  SHF.R.U32.HI R22, RZ, 0x1, R17 ;  /* 0x00000001ff167819 */ /* 0x000fc40000011611 */
[----:B------:R-:W-:Y:S02]  /*2ce100*/  SHF.R.U32.HI R48, RZ, 0x1, R48 ;  /* 0x00000001ff307819 */ /* 0x000fe40000011630 */
[----:B------:R-:W-:Y:S02]  /*2ce110*/  SEL R23, RZ, 0x9908b0df, P0 ;  /* 0x9908b0dfff177807 */ /* 0x000fe40000000000 */
[----:B------:R-:W-:Y:S02]  /*2ce120*/  SEL R27, RZ, 0x9908b0df, P1 ;  /* 0x9908b0dfff1b7807 */ /* 0x000fe40000800000 */
[----:B------:R-:W-:Y:S02]  /*2ce130*/  SHF.R.U32.HI R28, RZ, 0x1, R28 ;  /* 0x00000001ff1c7819 */ /* 0x000fe4000001161c */
[----:B------:R-:W-:Y:S02]  /*2ce140*/  SEL R29, RZ, 0x9908b0df, P2 ;  /* 0x9908b0dfff1d7807 */ /* 0x000fe40001000000 */
[----:B------:R-:W-:Y:S01]  /*2ce150*/  SEL R17, RZ, 0x9908b0df, P3 ;  /* 0x9908b0dfff117807 */ /* 0x000fe20001800000 */
[----:B------:R0:W-:Y:S01]  /*2ce160*/  STL [R7+0x20], R40 ;  /* 0x0000202807007387 */ /* 0x0001e20000100800 */
[----:B------:R-:W-:-:S03]  /*2ce170*/  LOP3.LUT R48, R48, R23, R19, 0x96, !PT ;  /* 0x0000001730307212 */ /* 0x000fc600078e9613 */
[----:B------:R-:W-:Y:S04]  /*2ce180*/  STL [R7+0x10], R47 ;  /* 0x0000102f07007387 */ /* 0x000fe80000100800 */
[----:B------:R-:W-:Y:S04]  /*2ce190*/  STL [R7+0x1c], R44 ;  /* 0x00001c2c07007387 */ /* 0x000fe80000100800 */
[----:B------:R-:W-:Y:S04]  /*2ce1a0*/  STL [R7+0x28], R46 ;  /* 0x0000282e07007387 */ /* 0x000fe80000100800 */
[----:B------:R-:W-:Y:S01]  /*2ce1b0*/  STL [R7+0x30], R48 ;  /* 0x0000303007007387 */ /* 0x000fe20000100800 */
[----:B---3--:R-:W-:-:S02]  /*2ce1c0*/  LOP3.LUT R22, R22, R17, R15, 0x96, !PT ;  /* 0x0000001116167212 */ /* 0x008fc400078e960f */
[----:B----4-:R-:W-:Y:S02]  /*2ce1d0*/  LOP3.LUT R30, R26, R27, R11, 0x96, !PT ;  /* 0x0000001b1a1e7212 */ /* 0x010fe400078e960b */
[----:B0-----:R-:W-:Y:S01]  /*2ce1e0*/  LOP3.LUT R40, R28, R29, R13, 0x96, !PT ;  /* 0x0000001d1c287212 */ /* 0x001fe200078e960d */
        /* <DEDUP_REMOVED lines=41> */
.L_x_2489:
[----:B------:R-:W2:Y:S04]  /*2ce480*/  LDL R41, [R7+-0xc] ;  /* 0xfffff40007297983 */ /* 0x000ea80000100800 */
        /* <DEDUP_REMOVED lines=21> */
[----:B--2---:R-:W-:-:S04]  /*2ce5e0*/  LOP3.LUT R22, R41, 0x7ffffffe, RZ, 0xc0, !PT ;  /* 0x7ffffffe29167812 */ /* 0x004fc800078ec0ff */
[----:B-----5:R-:W-:Y:S02]  /*2ce5f0*/  LOP3.LUT R47, R22, 0x80000000, R9, 0xf8, !PT ;  /* 0x80000000162f7812 */ /* 0x020fe400078ef809 */
[----:B------:R-:W2:Y:S04]  /*2ce600*/  LDL R9, [R7+0x20] ;  /* 0x0000200007097983 */ /* 0x000ea80000100800 */
[----:B------:R-:W2:Y:S01]  /*2ce610*/  LDL R22, [R7+-0x37c] ;  /* 0xfffc840007167983 */ /* 0x000ea20000100800 */
        /* <DEDUP_REMOVED lines=43> */
[C---:B----4-:R-:W-:Y:S02]  /*2ce8d0*/  LOP3.LUT R46, R19.reuse, 0x7ffffffe, RZ, 0xc0, !PT ;  /* 0x7ffffffe132e7812 */ /* 0x050fe400078ec0ff */
[----:B------:R-:W-:Y:S02]  /*2ce8e0*/  SHF.R.U32.HI R31, RZ, 0x1, R44 ;  /* 0x00000001ff1f7819 */ /* 0x000fe4000001162c */
[----:B0-----:R-:W-:Y:S02]  /*2ce8f0*/  LOP3.LUT R37, R19, 0x1, RZ, 0xc0, !PT ;  /* 0x0000000113257812 */ /* 0x001fe400078ec0ff */
[----:B------:R-:W-:Y:S02]  /*2ce900*/  SEL R30, RZ, 0x9908b0df, P0 ;  /* 0x9908b0dfff1e7807 */ /* 0x000fe40000000000 */
[----:B------:R-:W-:-:S02]  /*2ce910*/  SHF.R.U32.HI R44, RZ, 0x1, R39 ;  /* 0x00000001ff2c7819 */ /* 0x000fc40000011627 */
[----:B------:R-:W-:Y:S02]  /*2ce920*/  SEL R35, RZ, 0x9908b0df, P1 ;  /* 0x9908b0dfff237807 */ /* 0x000fe40000800000 */
[----:B------:R-:W-:Y:S02]  /*2ce930*/  LOP3.LUT R33, R46, 0x80000000, R33, 0xf8, !PT ;  /* 0x800000002e217812 */ /* 0x000fe400078ef821 */
[----:B------:R-:W-:Y:S01]  /*2ce940*/  ISETP.NE.U32.AND P0, PT, R37, 0x1, PT ;  /* 0x000000012500780c */ /* 0x000fe20003f05070 */
[----:B------:R0:W-:Y:S01]  /*2ce950*/  STL [R7+-0x4], R48 ;  /* 0xfffffc3007007387 */ /* 0x0001e20000100800 */
[----:B---3--:R-:W-:Y:S02]  /*2ce960*/  LOP3.LUT R46, R31, R30, R28, 0x96, !PT ;  /* 0x0000001e1f2e7212 */ /* 0x008fe400078e961c */
[----:B------:R-:W-:Y:S02]  /*2ce970*/  SHF.R.U32.HI R28, RZ, 0x1, R33 ;  /* 0x00000001ff1c7819 */ /* 0x000fe40000011621 */
[----:B0-----:R-:W-:-:S02]  /*2ce980*/  LOP3.LUT R48, R44, R35, R27, 0x96, !PT ;  /* 0x000000232c307212 */ /* 0x001fc400078e961b */
        /* <DEDUP_REMOVED lines=56> */
.L_x_2487:
[----:B------:R-:W-:Y:S05]  /*2ced10*/  BSYNC.RECONVERGENT B2 ;  /* 0x0000000000027941 */ /* 0x000fea0003800200 */
.L_x_2486:
        /* <DEDUP_REMOVED lines=43> */
.L_x_2492:
        /* <DEDUP_REMOVED lines=77> */
[----:B------:R-:W-:Y:S02]  /*2cf4a0*/  SHF.R.U32.HI R39, RZ, 0x1, R28 ;  /* 0x00000001ff277819 */ /* 0x000fe4000001161c */
[----:B------:R-:W-:Y:S02]  /*2cf4b0*/  SHF.R.U32.HI R28, RZ, 0x1, R43 ;  /* 0x00000001ff1c7819 */ /* 0x000fe4000001162b */
[----:B------:R-:W-:Y:S01]  /*2cf4c0*/  SEL R43, RZ, 0x9908b0df, P3 ;  /* 0x9908b0dfff2b7807 */ /* 0x000fe20001800000 */
[----:B------:R0:W-:Y:S01]  /*2cf4d0*/  STL [R9+0x14], R46 ;  /* 0x0000142e09007387 */ /* 0x0001e20000100800 */
[----:B------:R-:W-:Y:S02]  /*2cf4e0*/  ISETP.NE.U32.AND P0, PT, R45, 0x1, PT ;  /* 0x000000012d00780c */ /* 0x000fe40003f05070 */
[----:B------:R-:W-:Y:S02]  /*2cf4f0*/  LOP3.LUT R45, R37, 0x1, RZ, 0xc0, !PT ;  /* 0x00000001252d7812 */ /* 0x000fe400078ec0ff */
[----:B------:R-:W-:-:S02]  /*2cf500*/  LOP3.LUT R28, R28, R43, R29, 0x96, !PT ;  /* 0x0000002b1c1c7212 */ /* 0x000fc400078e961d */
[----:B------:R-:W-:Y:S02]  /*2cf510*/  SHF.R.U32.HI R44, RZ, 0x1, R44 ;  /* 0x00000001ff2c7819 */ /* 0x000fe4000001162c */
[----:B------:R-:W-:Y:S02]  /*2cf520*/  SEL R37, RZ, 0x9908b0df, P1 ;  /* 0x9908b0dfff257807 */ /* 0x000fe40000800000 */
[C---:B0-----:R-:W-:Y:S02]  /*2cf530*/  LOP3.LUT R46, R27.reuse, 0x7ffffffe, RZ, 0xc0, !PT ;  /* 0x7ffffffe1b2e7812 */ /* 0x041fe400078ec0ff */
[----:B------:R-:W-:Y:S02]  /*2cf540*/  LOP3.LUT R29, R27, 0x1, RZ, 0xc0, !PT ;  /* 0x000000011b1d7812 */ /* 0x000fe400078ec0ff */
[----:B------:R-:W-:Y:S02]  /*2cf550*/  LOP3.LUT R48, R26, 0x7ffffffe, RZ, 0xc0, !PT ;  /* 0x7ffffffe1a307812 */ /* 0x000fe400078ec0ff */
[----:B------:R-:W-:-:S02]  /*2cf560*/  SHF.R.U32.HI R40, RZ, 0x1, R40 ;  /* 0x00000001ff287819 */ /* 0x000fc40000011628 */
[----:B------:R-:W-:Y:S01]  /*2cf570*/  SEL R33, RZ, 0x9908b0df, P0 ;  /* 0x9908b0dfff217807 */ /* 0x000fe20000000000 */
[----:B------:R-:W-:Y:S01]  /*2cf580*/  STL [R9+0x2c], R28 ;  /* 0x00002c1c09007387 */ /* 0x000fe20000100800 */
[----:B------:R-:W-:Y:S02]  /*2cf590*/  ISETP.NE.U32.AND P2, PT, R45, 0x1, PT ;  /* 0x000000012d00780c */ /* 0x000fe40003f45070 */
[----:B------:R-:W-:Y:S02]  /*2cf5a0*/  LOP3.LUT R46, R46, 0x80000000, R19, 0xf8, !PT ;  /* 0x800000002e2e7812 */ /* 0x000fe400078ef813 */
[----:B------:R-:W-:Y:S02]  /*2cf5b0*/  LOP3.LUT R44, R44, R37, R31, 0x96, !PT ;  /* 0x000000252c2c7212 */ /* 0x000fe400078e961f */
[----:B------:R-:W-:Y:S02]  /*2cf5c0*/  ISETP.NE.U32.AND P0, PT, R29, 0x1, PT ;  /* 0x000000011d00780c */ /* 0x000fe40003f05070 */
[----:B------:R-:W-:-:S02]  /*2cf5d0*/  LOP3.LUT R48, R48, 0x80000000, R27, 0xf8, !PT ;  /* 0x8000000030307812 */ /* 0x000fc400078ef81b */
[C---:B------:R-:W-:Y:S02]  /*2cf5e0*/  LOP3.LUT R19, R23.reuse, 0x7ffffffe, RZ, 0xc0, !PT ;  /* 0x7ffffffe17137812 */ /* 0x040fe400078ec0ff */
[----:B------:R-:W-:Y:S02]  /*2cf5f0*/  LOP3.LUT R31, R26, 0x1, RZ, 0xc0, !PT ;  /* 0x000000011a1f7812 */ /* 0x000fe400078ec0ff */
[----:B------:R-:W-:Y:S02]  /*2cf600*/  LOP3.LUT R27, R23, 0x1, RZ, 0xc0, !PT ;  /* 0x00000001171b7812 */ /* 0x000fe400078ec0ff */
[----:B------:R-:W-:Y:S02]  /*2cf610*/  LOP3.LUT R40, R40, R33, R35, 0x96, !PT ;  /* 0x0000002128287212 */ /* 0x000fe400078e9623 */
[----:B------:R-:W-:Y:S02]  /*2cf620*/  SEL R45, RZ, 0x9908b0df, P2 ;  /* 0x9908b0dfff2d7807 */ /* 0x000fe40001000000 */
[----:B------:R-:W-:-:S02]  /*2cf630*/  LOP3.LUT R19, R19, 0x80000000, R26, 0xf8, !PT ;  /* 0x8000000013137812 */ /* 0x000fc400078ef81a */
[----:B------:R-:W-:Y:S02]  /*2cf640*/  ISETP.NE.U32.AND P1, PT, R31, 0x1, PT ;  /* 0x000000011f00780c */ /* 0x000fe40003f25070 */
[----:B------:R-:W-:Y:S01]  /*2cf650*/  ISETP.NE.U32.AND P2, PT, R27, 0x1, PT ;  /* 0x000000011b00780c */ /* 0x000fe20003f45070 */
[----:B------:R0:W-:Y:S01]  /*2cf660*/  STL [R9+0x20], R40 ;  /* 0x0000202809007387 */ /* 0x0001e20000100800 */
[----:B------:R-:W-:Y:S02]  /*2cf670*/  LOP3.LUT R30, R39, R45, R30, 0x96, !PT ;  /* 0x0000002d271e7212 */ /* 0x000fe400078e961e */
[----:B------:R-:W-:Y:S02]  /*2cf680*/  SEL R26, RZ, 0x9908b0df, P0 ;  /* 0x9908b0dfff1a7807 */ /* 0x000fe40000000000 */
[----:B------:R-:W-:Y:S02]  /*2cf690*/  SHF.R.U32.HI R48, RZ, 0x1, R48 ;  /* 0x00000001ff307819 */ /* 0x000fe40000011630 */
[----:B------:R-:W-:-:S02]  /*2cf6a0*/  SEL R27, RZ, 0x9908b0df, P1 ;  /* 0x9908b0dfff1b7807 */ /* 0x000fc40000800000 */
[----:B0-----:R-:W-:Y:S01]  /*2cf6b0*/  SHF.R.U32.HI R40, RZ, 0x1, R19 ;  /* 0x00000001ff287819 */ /* 0x001fe20000011613 */
[----:B------:R0:W-:Y:S04]  /*2cf6c0*/  STL [R9+0x28], R30 ;  /* 0x0000281e09007387 */ /* 0x0001e80000100800 */
        /* <DEDUP_REMOVED lines=8> */
[----:B------:R-:W-:-:S02]  /*2cf750*/  SHF.R.U32.HI R28, RZ, 0x1, R28 ;  /* 0x00000001ff1c7819 */ /* 0x000fc4000001161c */
[----:B------:R-:W-:Y:S02]  /*2cf760*/  SEL R19, RZ, 0x9908b0df, P3 ;  /* 0x9908b0dfff137807 */ /* 0x000fe40001800000 */
[----:B0-----:R-:W-:Y:S02]  /*2cf770*/  LOP3.LUT R30, R23, R26, R22, 0x96, !PT ;  /* 0x0000001a171e7212 */ /* 0x001fe400078e9616 */
[----:B----4-:R-:W-:Y:S01]  /*2cf780*/  LOP3.LUT R48, R48, R27, R13, 0x96, !PT ;  /* 0x0000001b30307212 */ /* 0x010fe200078e960d */
[----:B------:R-:W-:Y:S01]  /*2cf790*/  IMAD.MOV.U32 R13, RZ, RZ, R9 ;  /* 0x000000ffff0d7224 */ /* 0x000fe200078e0009 */
[----:B-----5:R-:W-:Y:S02]  /*2cf7a0*/  LOP3.LUT R40, R40, R29, R15, 0x96, !PT ;  /* 0x0000001d28287212 */ /* 0x020fe400078e960f */
[----:B---3--:R-:W-:Y:S01]  /*2cf7b0*/  LOP3.LUT R28, R28, R19, R17, 0x96, !PT ;  /* 0x000000131c1c7212 */ /* 0x008fe200078e9611 */
        /* <DEDUP_REMOVED lines=41> */
.L_x_2493:
        /* <DEDUP_REMOVED lines=62> */
[----:B------:R-:W-:Y:S01]  /*2cfe30*/  LOP3.LUT R37, R35, 0x1, RZ, 0xc0, !PT ;  /* 0x0000000123257812 */ /* 0x000fe200078ec0ff */
[----:B------:R2:W-:Y:S01]  /*2cfe40*/  STL [R9+-0xc], R39 ;  /* 0xfffff42709007387 */ /* 0x0005e20000100800 */
[----:B------:R-:W-:Y:S02]  /*2cfe50*/  LOP3.LUT R33, R48, 0x80000000, R33, 0xf8, !PT ;  /* 0x8000000030217812 */ /* 0x000fe400078ef821 */
[----:B------:R-:W-:Y:S01]  /*2cfe60*/  ISETP.NE.U32.AND P0, PT, R41, 0x1, PT ;  /* 0x000000012900780c */ /* 0x000fe20003f05070 */
[----:B------:R1:W-:Y:S01]  /*2cfe70*/  STL [R9+-0x8], R44 ;  /* 0xfffff82c09007387 */ /* 0x0003e20000100800 */
[----:B------:R-:W-:Y:S02]  /*2cfe80*/  LOP3.LUT R31, R50, 0x80000000, R31, 0xf8, !PT ;  /* 0x80000000321f7812 */ /* 0x000fe400078ef81f */
[----:B------:R-:W-:Y:S01]  /*2cfe90*/  ISETP.NE.U32.AND P1, PT, R37, 0x1, PT ;  /* 0x000000012500780c */ /* 0x000fe20003f25070 */
[----:B------:R4:W-:Y:S01]  /*2cfea0*/  STL [R9+-0x4], R46 ;  /* 0xfffffc2e09007387 */ /* 0x0009e20000100800 */
[----:B--2---:R-:W-:-:S02]  /*2cfeb0*/  LOP3.LUT R39, R22, 0x1, RZ, 0xc0, !PT ;  /* 0x0000000116277812 */ /* 0x004fc400078ec0ff */
[----:B-1----:R-:W-:Y:S02]  /*2cfec0*/  LOP3.LUT R44, R22, 0x7ffffffe, RZ, 0xc0, !PT ;  /* 0x7ffffffe162c7812 */ /* 0x002fe400078ec0ff */
[----:B------:R-:W-:Y:S02]  /*2cfed0*/  SEL R37, RZ, 0x9908b0df, P0 ;  /* 0x9908b0dfff257807 */ /* 0x000fe40000000000 */
[----:B----4-:R-:W-:Y:S02]  /*2cfee0*/  SHF.R.U32.HI R46, RZ, 0x1, R33 ;  /* 0x00000001ff2e7819 */ /* 0x010fe40000011621 */
        /* <DEDUP_REMOVED lines=10> */
[C---:B------:R-:W-:Y:S02]  /*2cff90*/  LOP3.LUT R29, R13.reuse, 0x7ffffffe, RZ, 0xc0, !PT ;  /* 0x7ffffffe0d1d7812 */ /* 0x040fe400078ec0ff */
[----:B------:R-:W-:Y:S02]  /*2cffa0*/  LOP3.LUT R28, R13, 0x1, RZ, 0xc0, !PT ;  /* 0x000000010d1c7812 */ /* 0x000fe400078ec0ff */
[----:B------:R-:W-:Y:S02]  /*2cffb0*/  LOP3.LUT R29, R29, 0x80000000, R22, 0xf8, !PT ;  /* 0x800000001d1d7812 */ /* 0x000fe400078ef816 */
[----:B------:R-:W-:Y:S02]  /*2cffc0*/  LOP3.LUT R31, R27, 0x1, RZ, 0xc0, !PT ;  /* 0x000000011b1f7812 */ /* 0x000fe400078ec0ff */
[----:B------:R-:W-:-:S02]  /*2cffd0*/  ISETP.NE.U32.AND P0, PT, R28, 0x1, PT ;  /* 0x000000011c00780c */ /* 0x000fc40003f05070 */
[----:B------:R-:W-:Y:S02]  /*2cffe0*/  LOP3.LUT R44, R44, 0x80000000, R13, 0xf8, !PT ;  /* 0x800000002c2c7812 */ /* 0x000fe400078ef80d */
[C---:B------:R-:W-:Y:S02]  /*2cfff0*/  LOP3.LUT R22, R26.reuse, 0x7ffffffe, RZ, 0xc0, !PT ;  /* 0x7ffffffe1a167812 */ /* 0x040fe400078ec0ff */
[----:B------:R-:W-:Y:S01]  /*2d0000*/  LOP3.LUT R28, R26, 0x1, RZ, 0xc0, !PT ;  /* 0x000000011a1c7812 */ /* 0x000fe200078ec0ff */
[----:B------:R-:W-:Y:S01]  /*2d0010*/  UIADD3 UR4, UPT, UPT, UR4, 0xc, URZ ;  /* 0x0000000c04047890 */ /* 0x000fe2000fffe0ff */
[----:B------:R-:W-:Y:S02]  /*2d0020*/  ISETP.NE.U32.AND P1, PT, R31, 0x1, PT ;  /* 0x000000011f00780c */ /* 0x000fe40003f25070 */
[----:B------:R-:W-:Y:S02]  /*2d0030*/  LOP3.LUT R27, R22, 0x80000000, R27, 0xf8, !PT ;  /* 0x80000000161b7812 */ /* 0x000fe400078ef81b */
[----:B------:R-:W-:Y:S01]  /*2d0040*/  ISETP.NE.U32.AND P2, PT, R28, 0x1, PT ;  /* 0x000000011c00780c */ /* 0x000fe20003f45070 */
[----:B------:R1:W-:Y:S01]  /*2d0050*/  STL [R9], R40 ;  /* 0x0000002809007387 */ /* 0x0003e20000100800 */
[----:B------:R-:W-:Y:S01]  /*2d0060*/  SHF.R.U32.HI R22, RZ, 0x1, R29 ;  /* 0x00000001ff167819 */ /* 0x000fe2000001161d */
[----:B------:R-:W-:Y:S01]  /*2d0070*/  UISETP.NE.AND UP0, UPT, UR4, 0x18c, UPT ;  /* 0x0000018c0400788c */ /* 0x000fe2000bf05270 */
[----:B------:R-:W-:-:S02]  /*2d0080*/  SHF.R.U32.HI R28, RZ, 0x1, R27 ;  /* 0x00000001ff1c7819 */ /* 0x000fc4000001161b */
        /* <DEDUP_REMOVED lines=14> */
[----:B-1----:R-:W-:-:S02]  /*2d0170*/  SHF.R.U32.HI R40, RZ, 0x1, R31 ;  /* 0x00000001ff287819 */ /* 0x002fc4000001161f */
[----:B------:R-:W-:Y:S02]  /*2d0180*/  SEL R29, RZ, 0x9908b0df, P3 ;  /* 0x9908b0dfff1d7807 */ /* 0x000fe40001800000 */
[----:B------:R-:W-:Y:S02]  /*2d0190*/  LOP3.LUT R22, R22, R13, R23, 0x96, !PT ;  /* 0x0000000d16167212 */ /* 0x000fe400078e9617 */
[----:B------:R-:W-:Y:S02]  /*2d01a0*/  LOP3.LUT R26, R44, R26, R19, 0x96, !PT ;  /* 0x0000001a2c1a7212 */ /* 0x000fe400078e9613 */
[----:B------:R-:W-:Y:S01]  /*2d01b0*/  LOP3.LUT R40, R40, R29, R15, 0x96, !PT ;  /* 0x0000001d28287212 */ /* 0x000fe200078e960f */
[----:B------:R-:W-:Y:S04]  /*2d01c0*/  STL [R9+0x10], R22 ;  /* 0x0000101609007387 */ /* 0x000fe80000100800 */
        /* <DEDUP_REMOVED lines=17> */
.L_x_2491:
[----:B------:R-:W-:Y:S05]  /*2d02e0*/  BSYNC.RECONVERGENT B2 ;  /* 0x0000000000027941 */ /* 0x000fea0003800200 */
.L_x_2490:
        /* <DEDUP_REMOVED lines=43> */
.L_x_2496:
        /* <DEDUP_REMOVED lines=23> */
[----:B------:R-:W-:Y:S01]  /*2d0710*/  ISETP.NE.U32.AND P0, PT, R23, 0x1, PT ;  /* 0x000000011700780c */ /* 0x000fe20003f05070 */
[----:B------:R-:W2:Y:S01]  /*2d0720*/  LDL R26, [R11+0x3c] ;  /* 0x00003c000b1a7983 */ /* 0x000ea20000100800 */
[----:B------:R-:W-:Y:S02]  /*2d0730*/  SHF.R.U32.HI R13, RZ, 0x1, R13 ;  /* 0x00000001ff0d7819 */ /* 0x000fe4000001160d */
[----:B------:R-:W-:-:S04]  /*2d0740*/  SEL R23, RZ, 0x9908b0df, P0 ;  /* 0x9908b0dfff177807 */ /* 0x000fc80000000000 */
[----:B---3--:R-:W-:Y:S02]  /*2d0750*/  LOP3.LUT R44, R13, R23, R44, 0x96, !PT ;  /* 0x000000170d2c7212 */ /* 0x008fe400078e962c */
[C---:B----4-:R-:W-:Y:S01]  /*2d0760*/  LOP3.LUT R13, R15.reuse, 0x1, RZ, 0xc0, !PT ;  /* 0x000000010f0d7812 */ /* 0x050fe200078ec0ff */
[----:B------:R-:W3:Y:S01]  /*2d0770*/  LDL R23, [R11+0x664] ;  /* 0x000664000b177983 */ /* 0x000ee20000100800 */
[----:B------:R-:W-:Y:S02]  /*2d0780*/  LOP3.LUT R19, R15, 0x7ffffffe, RZ, 0xc0, !PT ;  /* 0x7ffffffe0f137812 */ /* 0x000fe400078ec0ff */
[----:B------:R-:W-:Y:S02]  /*2d0790*/  ISETP.NE.U32.AND P0, PT, R13, 0x1, PT ;  /* 0x000000010d00780c */ /* 0x000fe40003f05070 */
[----:B-----5:R-:W-:Y:S02]  /*2d07a0*/  LOP3.LUT R13, R48, 0x1, RZ, 0xc0, !PT ;  /* 0x00000001300d7812 */ /* 0x020fe400078ec0ff */
[----:B------:R-:W-:-:S02]  /*2d07b0*/  LOP3.LUT R17, R19, 0x80000000, R17, 0xf8, !PT ;  /* 0x8000000013117812 */ /* 0x000fc400078ef811 */
[----:B------:R-:W-:Y:S02]  /*2d07c0*/  LOP3.LUT R19, R48, 0x7ffffffe, RZ, 0xc0, !PT ;  /* 0x7ffffffe30137812 */ /* 0x000fe400078ec0ff */
[----:B------:R-:W-:Y:S02]  /*2d07d0*/  ISETP.NE.U32.AND P1, PT, R13, 0x1, PT ;  /* 0x000000010d00780c */ /* 0x000fe40003f25070 */
[----:B------:R-:W-:Y:S01]  /*2d07e0*/  LOP3.LUT R15, R19, 0x80000000, R15, 0xf8, !PT ;  /* 0x80000000130f7812 */ /* 0x000fe200078ef80f */
[----:B------:R-:W4:Y:S01]  /*2d07f0*/  LDL R13, [R11+0x40] ;  /* 0x000040000b0d7983 */ /* 0x000f220000100800 */
[----:B------:R-:W-:Y:S02]  /*2d0800*/  SHF.R.U32.HI R17, RZ, 0x1, R17 ;  /* 0x00000001ff117819 */ /* 0x000fe40000011611 */
[----:B------:R-:W-:Y:S02]  /*2d0810*/  SEL R19, RZ, 0x9908b0df, P0 ;  /* 0x9908b0dfff137807 */ /* 0x000fe40000000000 */
[----:B------:R-:W-:-:S02]  /*2d0820*/  SHF.R.U32.HI R15, RZ, 0x1, R15 ;  /* 0x00000001ff0f7819 */ /* 0x000fc4000001160f */
[----:B------:R-:W-:Y:S02]  /*2d0830*/  LOP3.LUT R43, R17, R19, R43, 0x96, !PT ;  /* 0x00000013112b7212 */ /* 0x000fe400078e962b */
[----:B------:R-:W-:Y:S01]  /*2d0840*/  SEL R17, RZ, 0x9908b0df, P1 ;  /* 0x9908b0dfff117807 */ /* 0x000fe20000800000 */
[----:B------:R-:W5:Y:S03]  /*2d0850*/  LDL R19, [R11+0x670] ;  /* 0x000670000b137983 */ /* 0x000f660000100800 */
[----:B------:R-:W-:Y:S02]  /*2d0860*/  LOP3.LUT R40, R15, R17, R40, 0x96, !PT ;  /* 0x000000110f287212 */ /* 0x000fe400078e9628 */
[----:B------:R-:W5:Y:S04]  /*2d0870*/  LDL R15, [R11+0x668] ;  /* 0x000668000b0f7983 */ /* 0x000f680000100800 */
        /* <DEDUP_REMOVED lines=22> */
[----:B------:R-:W-:Y:S02]  /*2d09e0*/  LOP3.LUT R29, R47, R29, R41, 0x96, !PT ;  /* 0x0000001d2f1d7212 */ /* 0x000fe400078e9629 */
[C---:B------:R-:W-:Y:S01]  /*2d09f0*/  LOP3.LUT R41, R39.reuse, 0x1, RZ, 0xc0, !PT ;  /* 0x0000000127297812 */ /* 0x040fe200078ec0ff */
[----:B------:R0:W-:Y:S01]  /*2d0a00*/  STL [R11+0x14], R40 ;  /* 0x000014280b007387 */ /* 0x0001e20000100800 */
[----:B-1----:R-:W-:-:S03]  /*2d0a10*/  LOP3.LUT R43, R39, 0x7ffffffe, RZ, 0xc0, !PT ;  /* 0x7ffffffe272b7812 */ /* 0x002fc600078ec0ff */
[----:B------:R1:W-:Y:S01]  /*2d0a20*/  STL [R11+0xc], R44 ;  /* 0x00000c2c0b007387 */ /* 0x0003e20000100800 */
[----:B------:R-:W-:Y:S02]  /*2d0a30*/  ISETP.NE.U32.AND P0, PT, R41, 0x1, PT ;  /* 0x000000012900780c */ /* 0x000fe40003f05070 */
[----:B------:R-:W-:Y:S02]  /*2d0a40*/  LOP3.LUT R33, R43, 0x80000000, R33, 0xf8, !PT ;  /* 0x800000002b217812 */ /* 0x000fe400078ef821 */
[C---:B0-----:R-:W-:Y:S02]  /*2d0a50*/  LOP3.LUT R40, R37.reuse, 0x7ffffffe, RZ, 0xc0, !PT ;  /* 0x7ffffffe25287812 */ /* 0x041fe400078ec0ff */
[----:B------:R-:W-:Y:S02]  /*2d0a60*/  LOP3.LUT R41, R37, 0x1, RZ, 0xc0, !PT ;  /* 0x0000000125297812 */ /* 0x000fe400078ec0ff */
[C---:B------:R-:W-:Y:S02]  /*2d0a70*/  LOP3.LUT R43, R22.reuse, 0x7ffffffe, RZ, 0xc0, !PT ;  /* 0x7ffffffe162b7812 */ /* 0x040fe400078ec0ff */
[----:B-1----:R-:W-:-:S02]  /*2d0a80*/  LOP3.LUT R44, R22, 0x1, RZ, 0xc0, !PT ;  /* 0x00000001162c7812 */ /* 0x002fc400078ec0ff */
[----:B------:R-:W-:Y:S02]  /*2d0a90*/  LOP3.LUT R40, R40, 0x80000000, R39, 0xf8, !PT ;  /* 0x8000000028287812 */ /* 0x000fe400078ef827 */
        /* <DEDUP_REMOVED lines=9> */
[----:B------:R-:W-:Y:S02]  /*2d0b30*/  LOP3.LUT R40, R40, R41, R31, 0x96, !PT ;  /* 0x0000002928287212 */ /* 0x000fe400078e961f */
[----:B------:R-:W-:-:S02]  /*2d0b40*/  LOP3.LUT R44, R37, R39, R35, 0x96, !PT ;  /* 0x00000027252c7212 */ /* 0x000fc400078e9623 */
[----:B------:R-:W-:Y:S02]  /*2d0b50*/  LOP3.LUT R30, R33, R43, R30, 0x96, !PT ;  /* 0x0000002b211e7212 */ /* 0x000fe400078e961e */
[C---:B------:R-:W-:Y:S02]  /*2d0b60*/  LOP3.LUT R31, R28.reuse, 0x7ffffffe, RZ, 0xc0, !PT ;  /* 0x7ffffffe1c1f7812 */ /* 0x040fe400078ec0ff */
[----:B------:R-:W-:Y:S01]  /*2d0b70*/  LOP3.LUT R35, R27, 0x7ffffffe, RZ, 0xc0, !PT ;  /* 0x7ffffffe1b237812 */ /* 0x000fe200078ec0ff */
[----:B------:R-:W-:Y:S01]  /*2d0b80*/  STL [R11+0x20], R29 ;  /* 0x0000201d0b007387 */ /* 0x000fe20000100800 */
[----:B------:R-:W-:Y:S02]  /*2d0b90*/  LOP3.LUT R31, R31, 0x80000000, R22, 0xf8, !PT ;  /* 0x800000001f1f7812 */ /* 0x000fe400078ef816 */
[----:B------:R-:W-:Y:S01]  /*2d0ba0*/  LOP3.LUT R33, R28, 0x1, RZ, 0xc0, !PT ;  /* 0x000000011c217812 */ /* 0x000fe200078ec0ff */
[----:B------:R-:W-:Y:S01]  /*2d0bb0*/  STL [R11+0x2c], R30 ;  /* 0x00002c1e0b007387 */ /* 0x000fe20000100800 */
[----:B------:R-:W-:-:S02]  /*2d0bc0*/  LOP3.LUT R35, R35, 0x80000000, R28, 0xf8, !PT ;  /* 0x8000000023237812 */ /* 0x000fc400078ef81c */
[----:B------:R-:W-:Y:S02]  /*2d0bd0*/  LOP3.LUT R37, R27, 0x1, RZ, 0xc0, !PT ;  /* 0x000000011b257812 */ /* 0x000fe400078ec0ff */
[----:B------:R-:W-:Y:S02]  /*2d0be0*/  ISETP.NE.U32.AND P0, PT, R33, 0x1, PT ;  /* 0x000000012100780c */ /* 0x000fe40003f05070 */
[----:B------:R-:W-:Y:S01]  /*2d0bf0*/  ISETP.NE.U32.AND P1, PT, R37, 0x1, PT ;  /* 0x000000012500780c */ /* 0x000fe20003f25070 */
[----:B------:R0:W-:Y:S04]  /*2d0c00*/  STL [R11+0x18], R46 ;  /* 0x0000182e0b007387 */ /* 0x0001e80000100800 */
[----:B------:R-:W-:Y:S04]  /*2d0c10*/  STL [R11+0x24], R44 ;  /* 0x0000242c0b007387 */ /* 0x000fe80000100800 */
[----:B------:R3:W-:Y:S04]  /*2d0c20*/  STL [R11+0x28], R40 ;  /* 0x000028280b007387 */ /* 0x0007e80000100800 */
[----:B------:R-:W-:Y:S01]  /*2d0c30*/  STL [R11+0x1c], R45 ;  /* 0x00001c2d0b007387 */ /* 0x000fe20000100800 */
[----:B--2---:R-:W-:-:S02]  /*2d0c40*/  LOP3.LUT R22, R26, 0x7ffffffe, RZ, 0xc0, !PT ;  /* 0x7ffffffe1a167812 */ /* 0x004fc400078ec0ff */
[----:B------:R-:W-:Y:S02]  /*2d0c50*/  LOP3.LUT R28, R26, 0x1, RZ, 0xc0, !PT ;  /* 0x000000011a1c7812 */ /* 0x000fe400078ec0ff */
[----:B------:R-:W-:Y:S02]  /*2d0c60*/  LOP3.LUT R22, R22, 0x80000000, R27, 0xf8, !PT ;  /* 0x8000000016167812 */ /* 0x000fe400078ef81b */
[----:B------:R-:W-:Y:S02]  /*2d0c70*/  ISETP.NE.U32.AND P2, PT, R28, 0x1, PT ;  /* 0x000000011c00780c */ /* 0x000fe40003f45070 */
[----:B------:R-:W-:Y:S02]  /*2d0c80*/  SHF.R.U32.HI R28, RZ, 0x1, R31 ;  /* 0x00000001ff1c7819 */ /* 0x000fe4000001161f */
[----:B0-----:R-:W-:Y:S02]  /*2d0c90*/  SHF.R.U32.HI R46, RZ, 0x1, R22 ;  /* 0x00000001ff2e7819 */ /* 0x001fe40000011616 */
[----:B------:R-:W-:-:S02]  /*2d0ca0*/  SEL R27, RZ, 0x9908b0df, P0 ;  /* 0x9908b0dfff1b7807 */ /* 0x000fc40000000000 */
[----:B------:R-:W-:Y:S02]  /*2d0cb0*/  SEL R31, RZ, 0x9908b0df, P1 ;  /* 0x9908b0dfff1f7807 */ /* 0x000fe40000800000 */
[----:B------:R-:W-:Y:S02]  /*2d0cc0*/  SEL R33, RZ, 0x9908b0df, P2 ;  /* 0x9908b0dfff217807 */ /* 0x000fe40001000000 */
[C---:B----4-:R-:W-:Y:S02]  /*2d0cd0*/  LOP3.LUT R29, R13.reuse, 0x7ffffffe, RZ, 0xc0, !PT ;  /* 0x7ffffffe0d1d7812 */ /* 0x050fe400078ec0ff */
[----:B------:R-:W-:Y:S02]  /*2d0ce0*/  LOP3.LUT R30, R13, 0x1, RZ, 0xc0, !PT ;  /* 0x000000010d1e7812 */ /* 0x000fe400078ec0ff */
[----:B------:R-:W-:Y:S02]  /*2d0cf0*/  LOP3.LUT R29, R29, 0x80000000, R26, 0xf8, !PT ;  /* 0x800000001d1d7812 */ /* 0x000fe400078ef81a */
[----:B------:R-:W-:-:S02]  /*2d0d00*/  ISETP.NE.U32.AND P3, PT, R30, 0x1, PT ;  /* 0x000000011e00780c */ /* 0x000fc40003f65070 */
[----:B------:R-:W-:Y:S02]  /*2d0d10*/  SHF.R.U32.HI R30, RZ, 0x1, R35 ;  /* 0x00000001ff1e7819 */ /* 0x000fe40000011623 */
[----:B------:R-:W-:Y:S02]  /*2d0d20*/  SHF.R.U32.HI R22, RZ, 0x1, R29 ;  /* 0x00000001ff167819 */ /* 0x000fe4000001161d */
[----:B------:R-:W-:Y:S02]  /*2d0d30*/  SEL R26, RZ, 0x9908b0df, P3 ;  /* 0x9908b0dfff1a7807 */ /* 0x000fe40001800000 */
[----:B---3--:R-:W-:Y:S02]  /*2d0d40*/  LOP3.LUT R40, R28, R27, R23, 0x96, !PT ;  /* 0x0000001b1c287212 */ /* 0x008fe400078e9617 */
[----:B-----5:R-:W-:Y:S01]  /*2d0d50*/  LOP3.LUT R44, R30, R31, R15, 0x96, !PT ;  /* 0x0000001f1e2c7212 */ /* 0x020fe200078e960f */
[----:B------:R-:W-:Y:S01]  /*2d0d60*/  IMAD.MOV.U32 R15, RZ, RZ, R11 ;  /* 0x000000ffff0f7224 */ /* 0x000fe200078e000b */
[----:B------:R-:W-:-:S02]  /*2d0d70*/  LOP3.LUT R26, R22, R26, R19, 0x96, !PT ;  /* 0x0000001a161a7212 */ /* 0x000fc400078e9613 */
        /* <DEDUP_REMOVED lines=41> */
.L_x_2497:
[----:B------:R-:W-:-:S05]  /*2d1010*/  IMAD R17, R22, 0x4, R1 ;  /* 0x0000000416117824 */ /* 0x000fca00078e0201 */
[----:B------:R-:W2:Y:S04]  /*2d1020*/  LDL R29, [R17+0x4] ;  /* 0x00000400111d7983 */ /* 0x000ea80000100800 */
[----:B------:R-:W3:Y:S04]  /*2d1030*/  LDL R27, [R17+0x8] ;  /* 0x00000800111b7983 */ /* 0x000ee80000100800 */
[----:B------:R-:W4:Y:S04]  /*2d1040*/  LDL R30, [R17+-0x38c] ;  /* 0xfffc7400111e7983 */ /* 0x000f280000100800 */
[----:B-1----:R-:W4:Y:S04]  /*2d1050*/  LDL R26, [R17+0xc] ;  /* 0x00000c00111a7983 */ /* 0x002f280000100800 */
        /* <DEDUP_REMOVED lines=46> */
[----:B-1----:R-:W-:Y:S01]  /*2d1340*/  VIADD R46, R22, 0x8 ;  /* 0x00000008162e7836 */ /* 0x002fe20000000000 */
[----:B--2---:R-:W-:-:S02]  /*2d1350*/  LOP3.LUT R28, R31, 0x7ffffffe, RZ, 0xc0, !PT ;  /* 0x7ffffffe1f1c7812 */ /* 0x004fc400078ec0ff */
[----:B------:R-:W-:Y:S02]  /*2d1360*/  LOP3.LUT R30, R31, 0x1, RZ, 0xc0, !PT ;  /* 0x000000011f1e7812 */ /* 0x000fe400078ec0ff */
[----:B------:R-:W-:Y:S02]  /*2d1370*/  LOP3.LUT R28, R28, 0x80000000, R15, 0xf8, !PT ;  /* 0x800000001c1c7812 */ /* 0x000fe400078ef80f */
        /* <DEDUP_REMOVED lines=8> */
[----:B------:R1:W-:Y:S01]  /*2d1400*/  STL [R27], R28 ;  /* 0x0000001c1b007387 */ /* 0x0003e20000100800 */
        /* <DEDUP_REMOVED lines=34> */
[----:B------:R-:W-:Y:S02]  /*2d1630*/  LOP3.LUT R30, R27, 0x80000000, R30, 0xf8, !PT ;  /* 0x800000001b1e7812 */ /* 0x000fe400078ef81e */
[----:B------:R-:W-:Y:S02]  /*2d1640*/  LOP3.LUT R35, R33, 0x1, RZ, 0xc0, !PT ;  /* 0x0000000121237812 */ /* 0x000fe400078ec0ff */
[----:B---3--:R-:W-:-:S02]  /*2d1650*/  LOP3.LUT R40, R29, 0x7ffffffe, RZ, 0xc0, !PT ;  /* 0x7ffffffe1d287812 */ /* 0x008fc400078ec0ff */
[----:B------:R-:W-:Y:S02]  /*2d1660*/  LOP3.LUT R13, R29, 0x1, RZ, 0xc0, !PT ;  /* 0x000000011d0d7812 */ /* 0x000fe400078ec0ff */
[C---:B----4-:R-:W-:Y:S02]  /*2d1670*/  LOP3.LUT R44, R11.reuse, 0x7ffffffe, RZ, 0xc0, !PT ;  /* 0x7ffffffe0b2c7812 */ /* 0x050fe400078ec0ff */
[----:B------:R-:W-:Y:S02]  /*2d1680*/  LOP3.LUT R27, R11, 0x1, RZ, 0xc0, !PT ;  /* 0x000000010b1b7812 */ /* 0x000fe400078ec0ff */
[----:B------:R-:W-:Y:S02]  /*2d1690*/  ISETP.NE.U32.AND P0, PT, R31, 0x1, PT ;  /* 0x000000011f00780c */ /* 0x000fe40003f05070 */
        /* <DEDUP_REMOVED lines=36> */
.L_x_2495:
[----:B------:R-:W-:Y:S05]  /*2d18e0*/  BSYNC.RECONVERGENT B2 ;  /* 0x0000000000027941 */ /* 0x000fea0003800200 */
.L_x_2494:
        /* <DEDUP_REMOVED lines=35> */
.L_x_2503:
        /* <DEDUP_REMOVED lines=36> */
.L_x_2501:
        /* <DEDUP_REMOVED lines=172> */
.L_x_2502:
        /* <DEDUP_REMOVED lines=141> */
.L_x_2500:
[----:B------:R-:W-:Y:S05]  /*2d30f0*/  BSYNC.RECONVERGENT B2 ;  /* 0x0000000000027941 */ /* 0x000fea0003800200 */
.L_x_2499:
        /* <DEDUP_REMOVED lines=20> */
.L_x_2498:
[----:B------:R-:W-:-:S05]  /*2d3240*/  VIADD R5, R25, 0xfffffffa ;  /* 0xfffffffa19057836 */ /* 0x000fca0000000000 */
[----:B------:R-:W-:-:S13]  /*2d3250*/  ISETP.GE.AND P1, PT, R5, 0x1, PT ;  /* 0x000000010500780c */ /* 0x000fda0003f26270 */
[----:B------:R-:W-:Y:S05]  /*2d3260*/  @!P1 BRA `(.L_x_2504) ;  /* 0x0000001400789947 */ /* 0x000fea0003800000 */
[----:B------:R-:W-:-:S07]  /*2d3270*/  IMAD.MOV.U32 R7, RZ, RZ, RZ ;  /* 0x000000ffff077224 */ /* 0x000fce00078e00ff */
.L_x_2509:
        /* <DEDUP_REMOVED lines=37> */
.L_x_2507:
        /* <DEDUP_REMOVED lines=60> */
[----:B------:R-:W-:Y:S02]  /*2d3890*/  LOP3.LUT R48, R27, 0x7ffffffe, RZ, 0xc0, !PT ;  /* 0x7ffffffe1b307812 */ /* 0x000fe400078ec0ff */
[C---:B------:R-:W-:Y:S02]  /*2d38a0*/  LOP3.LUT R46, R37.reuse, 0x7ffffffe, RZ, 0xc0, !PT ;  /* 0x7ffffffe252e7812 */ /* 0x040fe400078ec0ff */
[----:B------:R-:W-:Y:S02]  /*2d38b0*/  LOP3.LUT R44, R37, 0x1, RZ, 0xc0, !PT ;  /* 0x00000001252c7812 */ /* 0x000fe400078ec0ff */
[----:B-----5:R-:W-:Y:S01]  /*2d38c0*/  SEL R43, RZ, 0x9908b0df, P2 ;  /* 0x9908b0dfff2b7807 */ /* 0x020fe20001000000 */
[----:B------:R5:W-:Y:S01]  /*2d38d0*/  STL [R0+0x18], R40 ;  /* 0x0000182800007387 */ /* 0x000be20000100800 */
[----:B------:R-:W-:Y:S02]  /*2d38e0*/  ISETP.NE.U32.AND P3, PT, R44, 0x1, PT ;  /* 0x000000012c00780c */ /* 0x000fe40003f65070 */
[----:B------:R-:W-:-:S02]  /*2d38f0*/  LOP3.LUT R41, R45, R43, R41, 0x96, !PT ;  /* 0x0000002b2d297212 */ /* 0x000fc400078e9629 */
[----:B------:R-:W-:Y:S01]  /*2d3900*/  LOP3.LUT R43, R48, 0x80000000, R31, 0xf8, !PT ;  /* 0x80000000302b7812 */ /* 0x000fe200078ef81f */
[----:B------:R0:W-:Y:S01]  /*2d3910*/  STL [R0+0x14], R39 ;  /* 0x0000142700007387 */ /* 0x0001e20000100800 */
[----:B------:R-:W-:Y:S02]  /*2d3920*/  LOP3.LUT R45, R27, 0x1, RZ, 0xc0, !PT ;  /* 0x000000011b2d7812 */ /* 0x000fe400078ec0ff */
[----:B------:R-:W-:Y:S02]  /*2d3930*/  LOP3.LUT R31, R46, 0x80000000, R27, 0xf8, !PT ;  /* 0x800000002e1f7812 */ /* 0x000fe400078ef81b */
[----:B------:R-:W-:Y:S02]  /*2d3940*/  LOP3.LUT R44, R35, 0x7ffffffe, RZ, 0xc0, !PT ;  /* 0x7ffffffe232c7812 */ /* 0x000fe400078ec0ff */
[C---:B-----5:R-:W-:Y:S02]  /*2d3950*/  LOP3.LUT R40, R17.reuse, 0x7ffffffe, RZ, 0xc0, !PT ;  /* 0x7ffffffe11287812 */ /* 0x060fe400078ec0ff */
[----:B------:R-:W-:-:S02]  /*2d3960*/  LOP3.LUT R27, R17, 0x1, RZ, 0xc0, !PT ;  /* 0x00000001111b7812 */ /* 0x000fc400078ec0ff */
[----:B0-----:R-:W-:Y:S02]  /*2d3970*/  LOP3.LUT R39, R35, 0x1, RZ, 0xc0, !PT ;  /* 0x0000000123277812 */ /* 0x001fe400078ec0ff */
[----:B------:R-:W-:Y:S02]  /*2d3980*/  LOP3.LUT R37, R44, 0x80000000, R37, 0xf8, !PT ;  /* 0x800000002c257812 */ /* 0x000fe400078ef825 */
[----:B------:R-:W-:Y:S02]  /*2d3990*/  LOP3.LUT R35, R40, 0x80000000, R35, 0xf8, !PT ;  /* 0x8000000028237812 */ /* 0x000fe400078ef823 */
[----:B------:R-:W-:Y:S02]  /*2d39a0*/  ISETP.NE.U32.AND P5, PT, R27, 0x1, PT ;  /* 0x000000011b00780c */ /* 0x000fe40003fa5070 */
[----:B------:R-:W-:Y:S02]  /*2d39b0*/  ISETP.NE.U32.AND P2, PT, R45, 0x1, PT ;  /* 0x000000012d00780c */ /* 0x000fe40003f45070 */
[----:B------:R-:W-:-:S02]  /*2d39c0*/  ISETP.NE.U32.AND P4, PT, R39, 0x1, PT ;  /* 0x000000012700780c */ /* 0x000fc40003f85070 */
        /* <DEDUP_REMOVED lines=8> */
[----:B--2---:R-:W-:Y:S02]  /*2d3a50*/  LOP3.LUT R35, R35, R43, R28, 0x96, !PT ;  /* 0x0000002b23237212 */ /* 0x004fe400078e961c */
[----:B------:R-:W-:Y:S02]  /*2d3a60*/  LOP3.LUT R27, R27, R40, R33, 0x96, !PT ;  /* 0x000000281b1b7212 */ /* 0x000fe400078e9621 */
[----:B------:R-:W-:Y:S02]  /*2d3a70*/  LOP3.LUT R31, R31, R39, R30, 0x96, !PT ;  /* 0x000000271f1f7212 */ /* 0x000fe400078e961e */
[----:B------:R-:W-:-:S02]  /*2d3a80*/  LOP3.LUT R29, R44, R37, R29, 0x96, !PT ;  /* 0x000000252c1d7212 */ /* 0x000fc400078e961d */
[C---:B------:R-:W-:Y:S02]  /*2d3a90*/  LOP3.LUT R28, R26.reuse, 0x7ffffffe, RZ, 0xc0, !PT ;  /* 0x7ffffffe1a1c7812 */ /* 0x040fe400078ec0ff */
[----:B------:R-:W-:Y:S02]  /*2d3aa0*/  LOP3.LUT R30, R26, 0x1, RZ, 0xc0, !PT ;  /* 0x000000011a1e7812 */ /* 0x000fe400078ec0ff */
[----:B------:R-:W-:Y:S01]  /*2d3ab0*/  LOP3.LUT R33, R23, 0x7ffffffe, RZ, 0xc0, !PT ;  /* 0x7ffffffe17217812 */ /* 0x000fe200078ec0ff */
[----:B------:R0:W-:Y:S01]  /*2d3ac0*/  STL [R0+0x28], R29 ;  /* 0x0000281d00007387 */ /* 0x0001e20000100800 */
[----:B------:R-:W-:Y:S02]  /*2d3ad0*/  LOP3.LUT R28, R28, 0x80000000, R17, 0xf8, !PT ;  /* 0x800000001c1c7812 */ /* 0x000fe400078ef811 */
[----:B------:R-:W-:Y:S02]  /*2d3ae0*/  ISETP.NE.U32.AND P2, PT, R30, 0x1, PT ;  /* 0x000000011e00780c */ /* 0x000fe40003f45070 */
[----:B------:R-:W-:-:S02]  /*2d3af0*/  LOP3.LUT R33, R33, 0x80000000, R26, 0xf8, !PT ;  /* 0x8000000021217812 */ /* 0x000fc400078ef81a */
[----:B------:R-:W-:Y:S02]  /*2d3b00*/  LOP3.LUT R17, R9, 0x7ffffffe, RZ, 0xc0, !PT ;  /* 0x7ffffffe09117812 */ /* 0x000fe400078ec0ff */
[----:B------:R-:W-:Y:S02]  /*2d3b10*/  LOP3.LUT R37, R23, 0x1, RZ, 0xc0, !PT ;  /* 0x0000000117257812 */ /* 0x000fe400078ec0ff */
[C---:B------:R-:W-:Y:S02]  /*2d3b20*/  LOP3.LUT R26, R22.reuse, 0x7ffffffe, RZ, 0xc0, !PT ;  /* 0x7ffffffe161a7812 */ /* 0x040fe400078ec0ff */
[----:B0-----:R-:W-:Y:S02]  /*2d3b30*/  LOP3.LUT R29, R22, 0x1, RZ, 0xc0, !PT ;  /* 0x00000001161d7812 */ /* 0x001fe400078ec0ff */
[----:B------:R-:W-:Y:S01]  /*2d3b40*/  LOP3.LUT R30, R9, 0x1, RZ, 0xc0, !PT ;  /* 0x00000001091e7812 */ /* 0x000fe200078ec0ff */
[----:B------:R0:W-:Y:S01]  /*2d3b50*/  STL [R0+0x20], R27 ;  /* 0x0000201b00007387 */ /* 0x0001e20000100800 */
[----:B------:R-:W-:-:S02]  /*2d3b60*/  LOP3.LUT R17, R17, 0x80000000, R22, 0xf8, !PT ;  /* 0x8000000011117812 */ /* 0x000fc400078ef816 */
[----:B------:R-:W-:Y:S02]  /*2d3b70*/  ISETP.NE.U32.AND P3, PT, R37, 0x1, PT ;  /* 0x000000012500780c */ /* 0x000fe40003f65070 */
[----:B------:R-:W-:Y:S02]  /*2d3b80*/  ISETP.NE.U32.AND P4, PT, R29, 0x1, PT ;  /* 0x000000011d00780c */ /* 0x000fe40003f85070 */
[----:B------:R-:W-:Y:S02]  /*2d3b90*/  ISETP.NE.U32.AND P5, PT, R30, 0x1, PT ;  /* 0x000000011e00780c */ /* 0x000fe40003fa5070 */
[----:B0-----:R-:W-:Y:S01]  /*2d3ba0*/  LOP3.LUT R27, R26, 0x80000000, R23, 0xf8, !PT ;  /* 0x800000001a1b7812 */ /* 0x001fe200078ef817 */
[----:B------:R0:W-:Y:S01]  /*2d3bb0*/  STL [R0+0x24], R31 ;  /* 0x0000241f00007387 */ /* 0x0001e20000100800 */
[----:B------:R-:W-:Y:S02]  /*2d3bc0*/  SHF.R.U32.HI R28, RZ, 0x1, R28 ;  /* 0x00000001ff1c7819 */ /* 0x000fe4000001161c */
[----:B------:R-:W-:-:S02]  /*2d3bd0*/  SEL R23, RZ, 0x9908b0df, P2 ;  /* 0x9908b0dfff177807 */ /* 0x000fc40001000000 */
[----:B------:R-:W-:Y:S02]  /*2d3be0*/  SHF.R.U32.HI R22, RZ, 0x1, R17 ;  /* 0x00000001ff167819 */ /* 0x000fe40000011611 */
[----:B------:R-:W-:Y:S02]  /*2d3bf0*/  SHF.R.U32.HI R26, RZ, 0x1, R33 ;  /* 0x00000001ff1a7819 */ /* 0x000fe40000011621 */
[----:B------:R-:W-:Y:S02]  /*2d3c00*/  SEL R29, RZ, 0x9908b0df, P3 ;  /* 0x9908b0dfff1d7807 */ /* 0x000fe40001800000 */
[----:B------:R-:W-:Y:S02]  /*2d3c10*/  SHF.R.U32.HI R30, RZ, 0x1, R27 ;  /* 0x00000001ff1e7819 */ /* 0x000fe4000001161b */
[----:B0-----:R-:W-:Y:S02]  /*2d3c20*/  SEL R31, RZ, 0x9908b0df, P4 ;  /* 0x9908b0dfff1f7807 */ /* 0x001fe40002000000 */
[----:B------:R-:W-:-:S02]  /*2d3c30*/  SEL R17, RZ, 0x9908b0df, P5 ;  /* 0x9908b0dfff117807 */ /* 0x000fc40002800000 */
[----:B------:R-:W-:Y:S01]  /*2d3c40*/  LOP3.LUT R27, R28, R23, R19, 0x96, !PT ;  /* 0x000000171c1b7212 */ /* 0x000fe200078e9613 */
[----:B------:R-:W-:Y:S04]  /*2d3c50*/  STL [R0+0x10], R47 ;  /* 0x0000102f00007387 */ /* 0x000fe80000100800 */
[----:B------:R-:W-:Y:S04]  /*2d3c60*/  STL [R0+0x1c], R41 ;  /* 0x00001c2900007387 */ /* 0x000fe80000100800 */
[----:B------:R-:W-:Y:S04]  /*2d3c70*/  STL [R0+0x2c], R35 ;  /* 0x00002c2300007387 */ /* 0x000fe80000100800 */
[----:B------:R-:W-:Y:S01]  /*2d3c80*/  STL [R0+0x30], R27 ;  /* 0x0000301b00007387 */ /* 0x000fe20000100800 */
[----:B---3--:R-:W-:-:S02]  /*2d3c90*/  LOP3.LUT R23, R22, R17, R15, 0x96, !PT ;  /* 0x0000001116177212 */ /* 0x008fc400078e960f */
[----:B----4-:R-:W-:Y:S02]  /*2d3ca0*/  LOP3.LUT R29, R26, R29, R11, 0x96, !PT ;  /* 0x0000001d1a1d7212 */ /* 0x010fe400078e960b */
        /* <DEDUP_REMOVED lines=41> */
.L_x_2508:
[----:B---3--:R-:W-:-:S05]  /*2d3f40*/  IMAD R13, R0, 0x4, R1 ;  /* 0x00000004000d7824 */ /* 0x008fca00078e0201 */
        /* <DEDUP_REMOVED lines=140> */
.L_x_2506:
[----:B------:R-:W-:Y:S05]  /*2d4810*/  BSYNC.RECONVERGENT B2 ;  /* 0x0000000000027941 */ /* 0x000fea0003800200 */
.L_x_2505:
[----:B------:R-:W-:-:S05]  /*2d4820*/  VIADD R22, R22, 0x1 ;  /* 0x0000000116167836 */ /* 0x000fca0000000000 */
[----:B------:R2:W-:Y:S01]  /*2d4830*/  STL [R1+0x9c0], R22 ;  /* 0x0009c01601007387 */ /* 0x0005e20000100800 */
[----:B------:R-:W-:Y:S05]  /*2d4840*/  @P1 BRA `(.L_x_2509) ;  /* 0xffffffe8008c1947 */ /* 0x000fea000383ffff */
.L_x_2504:
        /* <DEDUP_REMOVED lines=35> */
.L_x_2512:
        /* <DEDUP_REMOVED lines=64> */
[----:B------:R-:W-:Y:S01]  /*2d4e80*/  LOP3.LUT R45, R26, 0x7ffffffe, RZ, 0xc0, !PT ;  /* 0x7ffffffe1a2d7812 */ /* 0x000fe200078ec0ff */
[----:B------:R2:W-:Y:S01]  /*2d4e90*/  STL [R0+0x10], R39 ;  /* 0x0000102700007387 */ /* 0x0005e20000100800 */
[----:B------:R-:W-:Y:S02]  /*2d4ea0*/  ISETP.NE.U32.AND P1, PT, R40, 0x1, PT ;  /* 0x000000012800780c */ /* 0x000fe40003f25070 */
[----:B0-----:R-:W-:Y:S02]  /*2d4eb0*/  LOP3.LUT R5, R35, 0x1, RZ, 0xc0, !PT ;  /* 0x0000000123057812 */ /* 0x001fe400078ec0ff */
        /* <DEDUP_REMOVED lines=10> */
[----:B0-----:R-:W-:Y:S02]  /*2d4f60*/  LOP3.LUT R41, R44, 0x80000000, R33, 0xf8, !PT ;  /* 0x800000002c297812 */ /* 0x001fe400078ef821 */
        /* <DEDUP_REMOVED lines=89> */
.L_x_2513:
        /* <DEDUP_REMOVED lines=73> */
[----:B----4-:R-:W-:Y:S02]  /*2d5990*/  SEL R11, RZ, 0x9908b0df, P1 ;  /* 0x9908b0dfff0b7807 */ /* 0x010fe40000800000 */
        /* <DEDUP_REMOVED lines=17> */
[----:B----4-:R-:W-:Y:S01]  /*2d5ab0*/  LOP3.LUT R7, R39, 0x1, RZ, 0xc0, !PT ;  /* 0x0000000127077812 */ /* 0x010fe200078ec0ff */
        /* <DEDUP_REMOVED lines=25> */
[----:B----4-:R-:W-:-:S02]  /*2d5c50*/  SEL R15, RZ, 0x9908b0df, P4 ;  /* 0x9908b0dfff0f7807 */ /* 0x010fc40002000000 */
        /* <DEDUP_REMOVED lines=19> */
.L_x_2511:
[----:B------:R-:W-:Y:S05]  /*2d5d90*/  BSYNC.RECONVERGENT B2 ;  /* 0x0000000000027941 */ /* 0x000fea0003800200 */
.L_x_2510:
        /* <DEDUP_REMOVED lines=43> */
.L_x_2516:
        /* <DEDUP_REMOVED lines=65> */
[----:B0-----:R-:W-:Y:S02]  /*2d6460*/  LOP3.LUT R7, R37, 0x1, RZ, 0xc0, !PT ;  /* 0x0000000125077812 */ /* 0x001fe400078ec0ff */
[----:B------:R-:W-:Y:S02]  /*2d6470*/  ISETP.NE.U32.AND P1, PT, R39, 0x1, PT ;  /* 0x000000012700780c */ /* 0x000fe40003f25070 */
[----:B------:R-:W-:Y:S02]  /*2d6480*/  LOP3.LUT R50, R37, 0x7ffffffe, RZ, 0xc0, !PT ;  /* 0x7ffffffe25327812 */ /* 0x000fe400078ec0ff */
[C---:B--2---:R-:W-:Y:S02]  /*2d6490*/  LOP3.LUT R40, R35.reuse, 0x7ffffffe, RZ, 0xc0, !PT ;  /* 0x7ffffffe23287812 */ /* 0x044fe400078ec0ff */
        /* <DEDUP_REMOVED lines=8> */
[----:B0-----:R-:W-:Y:S02]  /*2d6520*/  LOP3.LUT R46, R40, 0x80000000, R37, 0xf8, !PT ;  /* 0x80000000282e7812 */ /* 0x001fe400078ef825 */
        /* <DEDUP_REMOVED lines=90> */
.L_x_2517:
        /* <DEDUP_REMOVED lines=79> */
[----:B--2---:R-:W-:-:S02]  /*2d6fc0*/  LOP3.LUT R40, R30, R29, R27, 0x96, !PT ;  /* 0x0000001d1e287212 */ /* 0x004fc400078e961b */
[----:B------:R-:W-:Y:S02]  /*2d6fd0*/  LOP3.LUT R30, R23, 0x7ffffffe, RZ, 0xc0, !PT ;  /* 0x7ffffffe171e7812 */ /* 0x000fe400078ec0ff */
[----:B----4-:R-:W-:Y:S02]  /*2d6fe0*/  LOP3.LUT R44, R33, R35, R26, 0x96, !PT ;  /* 0x00000023212c7212 */ /* 0x010fe400078e961a */
        /* <DEDUP_REMOVED lines=55> */
.L_x_2515:
[----:B------:R-:W-:Y:S05]  /*2d7360*/  BSYNC.RECONVERGENT B2 ;  /* 0x0000000000027941 */ /* 0x000fea0003800200 */
.L_x_2514:
        /* <DEDUP_REMOVED lines=43> */
.L_x_2520:
        /* <DEDUP_REMOVED lines=64> */
[----:B0-----:R-:W-:Y:S02]  /*2d7a20*/  SEL R43, RZ, 0x9908b0df, P1 ;  /* 0x9908b0dfff2b7807 */ /* 0x001fe40000800000 */
[----:B------:R-:W-:Y:S02]  /*2d7a30*/  ISETP.NE.U32.AND P1, PT, R46, 0x1, PT ;  /* 0x000000012e00780c */ /* 0x000fe40003f25070 */
[----:B------:R-:W-:-:S02]  /*2d7a40*/  LOP3.LUT R44, R45, R43, R41, 0x96, !PT ;  /* 0x0000002b2d2c7212 */ /* 0x000fc400078e9629 */
[----:B------:R-:W-:Y:S02]  /*2d7a50*/  LOP3.LUT R46, R35, 0x7ffffffe, RZ, 0xc0, !PT ;  /* 0x7ffffffe232e7812 */ /* 0x000fe400078ec0ff */
[----:B------:R-:W-:Y:S02]  /*2d7a60*/  LOP3.LUT R45, R37, 0x1, RZ, 0xc0, !PT ;  /* 0x00000001252d7812 */ /* 0x000fe400078ec0ff */
[----:B----4-:R-:W-:Y:S01]  /*2d7a70*/  LOP3.LUT R39, R35, 0x1, RZ, 0xc0, !PT ;  /* 0x0000000123277812 */ /* 0x010fe200078ec0ff */
        /* <DEDUP_REMOVED lines=21> */
[----:B------:R-:W-:-:S02]  /*2d7bd0*/  LOP3.LUT R48, R26, 0x7ffffffe, RZ, 0xc0, !PT ;  /* 0x7ffffffe1a307812 */ /* 0x000fc400078ec0ff */
        /* <DEDUP_REMOVED lines=32> */
[----:B--2---:R-:W-:-:S02]  /*2d7de0*/  LOP3.LUT R22, R22, R17, R15, 0x96, !PT ;  /* 0x0000001116167212 */ /* 0x004fc400078e960f */
[----:B---3--:R-:W-:Y:S02]  /*2d7df0*/  LOP3.LUT R30, R26, R27, R11, 0x96, !PT ;  /* 0x0000001b1a1e7212 */ /* 0x008fe400078e960b */
        /* <DEDUP_REMOVED lines=42> */
.L_x_2521:
        /* <DEDUP_REMOVED lines=78> */
[----:B--2---:R-:W-:Y:S02]  /*2d8580*/  LOP3.LUT R46, R31, R30, R28, 0x96, !PT ;  /* 0x0000001e1f2e7212 */ /* 0x004fe400078e961c */
        /* <DEDUP_REMOVED lines=58> */
.L_x_2519:
[----:B------:R-:W-:Y:S05]  /*2d8930*/  BSYNC.RECONVERGENT B2 ;  /* 0x0000000000027941 */ /* 0x000fea0003800200 */
.L_x_2518:
        /* <DEDUP_REMOVED lines=43> */
.L_x_2524:
        /* <DEDUP_REMOVED lines=168> */
.L_x_2525:
        /* <DEDUP_REMOVED lines=137> */
.L_x_2523:
[----:B------:R-:W-:Y:S05]  /*2d9f00*/  BSYNC.RECONVERGENT B2 ;  /* 0x0000000000027941 */ /* 0x000fea0003800200 */
.L_x_2522:
        /* <DEDUP_REMOVED lines=43> */
.L_x_2528:
        /* <DEDUP_REMOVED lines=167> */
.L_x_2529:
        /* <DEDUP_REMOVED lines=141> */
.L_x_2527:
[----:B------:R-:W-:Y:S05]  /*2db500*/  BSYNC.RECONVERGENT B2 ;  /* 0x0000000000027941 */ /* 0x000fea0003800200 */
.L_x_2526:
        /* <DEDUP_REMOVED lines=35> */
.L_x_2535:
        /* <DEDUP_REMOVED lines=36> */
.L_x_2533:
        /* <DEDUP_REMOVED lines=172> */
.L_x_2534:
        /* <DEDUP_REMOVED lines=141> */
.L_x_2532:
[----:B------:R-:W-:Y:S05]  /*2dcd10*/  BSYNC.RECONVERGENT B2 ;  /* 0x0000000000027941 */ /* 0x000fea0003800200 */
.L_x_2531:
        /* <DEDUP_REMOVED lines=19> */
.L_x_2530:
[----:B------:R-:W-:-:S04]  /*2dce50*/  PLOP3.LUT P0, PT, P0, P1, PT, 0x80, 0x8 ;  /* 0x000000000008781c */ /* 0x000fc80000703070 */
[----:B------:R-:W-:-:S09]  /*2dce60*/  SEL R41, RZ, 0x1, !P0 ;  /* 0x00000001ff297807 */ /* 0x000fd20004000000 */
.L_x_2470:
[----:B------:R-:W-:Y:S05]  /*2dce70*/  BSYNC.RECONVERGENT B1 ;  /* 0x0000000000017941 */ /* 0x000fea0003800200 */
.L_x_2469:
[----:B------:R-:W2:Y:S01]  /*2dce80*/  S2R R0, SR_TID.X ;  /* 0x0000000000007919 */ /* 0x000ea20000002100 */
[----:B------:R-:W-:Y:S01]  /*2dce90*/  IMAD.MOV.U32 R5, RZ, RZ, 0xf ;  /* 0x0000000fff057424 */ /* 0x000fe200078e00ff */
[----:B------:R-:W-:Y:S03]  /*2dcea0*/  BSSY.RECONVERGENT B1, `(.L_x_2536) ;  /* 0x00013bb000017945 */ /* 0x000fe60003800200 */
[----:B--2---:R-:W-:-:S05]  /*2dceb0*/  IMAD R0, R0, R5, 0x7 ;  /* 0x0000000700007424 */ /* 0x004fca00078e0205 */
[----:B------:R-:W-:Y:S01]  /*2dcec0*/  ISETP.GE.AND P0, PT, R0, R3, PT ;  /* 0x000000030000720c */ /* 0x000fe20003f06270 */
[----:B------:R-:W-:-:S12]  /*2dced0*/  IMAD.MOV.U32 R0, RZ, RZ, 0x1 ;  /* 0x00000001ff007424 */ /* 0x000fd800078e00ff */
        /* <DEDUP_REMOVED lines=21> */
.L_x_2538:
        /* <DEDUP_REMOVED lines=32> */
.L_x_2544:
        /* <DEDUP_REMOVED lines=37> */
.L_x_2542:
        /* <DEDUP_REMOVED lines=60> */
[----:B--2---:R-:W-:Y:S02]  /*2dd840*/  LOP3.LUT R49, R35, 0x7ffffffe, RZ, 0xc0, !PT ;  /* 0x7ffffffe23317812 */ /* 0x004fe400078ec0ff */
[----:B-----5:R-:W-:-:S04]  /*2dd850*/  SEL R43, RZ, 0x9908b0df, P1 ;  /* 0x9908b0dfff2b7807 */ /* 0x020fc80000800000 */
[----:B------:R-:W-:Y:S02]  /*2dd860*/  LOP3.LUT R45, R45, R43, R40, 0x96, !PT ;  /* 0x0000002b2d2d7212 */ /* 0x000fe400078e9628 */
[----:B------:R-:W-:Y:S02]  /*2dd870*/  LOP3.LUT R40, R26, 0x1, RZ, 0xc0, !PT ;  /* 0x000000011a287812 */ /* 0x000fe400078ec0ff */
[----:B------:R-:W-:Y:S02]  /*2dd880*/  LOP3.LUT R44, R35, 0x1, RZ, 0xc0, !PT ;  /* 0x00000001232c7812 */ /* 0x000fe400078ec0ff */
[----:B------:R-:W-:Y:S01]  /*2dd890*/  ISETP.NE.U32.AND P1, PT, R40, 0x1, PT ;  /* 0x000000012800780c */ /* 0x000fe20003f25070 */
[----:B------:R2:W-:Y:S01]  /*2dd8a0*/  STL [R0+0x14], R37 ;  /* 0x0000142500007387 */ /* 0x0005e20000100800 */
[----:B------:R-:W-:Y:S02]  /*2dd8b0*/  LOP3.LUT R51, R26, 0x7ffffffe, RZ, 0xc0, !PT ;  /* 0x7ffffffe1a337812 */ /* 0x000fe400078ec0ff */
[----:B------:R-:W-:Y:S01]  /*2dd8c0*/  LOP3.LUT R40, R49, 0x80000000, R26, 0xf8, !PT ;  /* 0x8000000031287812 */ /* 0x000fe200078ef81a */
[----:B------:R5:W-:Y:S01]  /*2dd8d0*/  STL [R0+0x18], R39 ;  /* 0x0000182700007387 */ /* 0x000be20000100800 */
[----:B------:R-:W-:-:S02]  /*2dd8e0*/  ISETP.NE.U32.AND P2, PT, R44, 0x1, PT ;  /* 0x000000012c00780c */ /* 0x000fc40003f45070 */
[----:B------:R-:W-:Y:S02]  /*2dd8f0*/  LOP3.LUT R26, R15, 0x7ffffffe, RZ, 0xc0, !PT ;  /* 0x7ffffffe0f1a7812 */ /* 0x000fe400078ec0ff */
[----:B------:R-:W-:Y:S02]  /*2dd900*/  LOP3.LUT R44, R33, 0x7ffffffe, RZ, 0xc0, !PT ;  /* 0x7ffffffe212c7812 */ /* 0x000fe400078ec0ff */
[----:B--2---:R-:W-:Y:S02]  /*2dd910*/  LOP3.LUT R37, R15, 0x1, RZ, 0xc0, !PT ;  /* 0x000000010f257812 */ /* 0x004fe400078ec0ff */
[----:B-----5:R-:W-:Y:S02]  /*2dd920*/  LOP3.LUT R39, R33, 0x1, RZ, 0xc0, !PT ;  /* 0x0000000121277812 */ /* 0x020fe400078ec0ff */
[----:B------:R-:W-:Y:S02]  /*2dd930*/  LOP3.LUT R33, R26, 0x80000000, R33, 0xf8, !PT ;  /* 0x800000001a217812 */ /* 0x000fe400078ef821 */
[----:B------:R-:W-:-:S02]  /*2dd940*/  LOP3.LUT R30, R51, 0x80000000, R30, 0xf8, !PT ;  /* 0x80000000331e7812 */ /* 0x000fc400078ef81e */
[----:B------:R-:W-:Y:S02]  /*2dd950*/  LOP3.LUT R35, R44, 0x80000000, R35, 0xf8, !PT ;  /* 0x800000002c237812 */ /* 0x000fe400078ef823 */
[----:B------:R-:W-:Y:S02]  /*2dd960*/  ISETP.NE.U32.AND P3, PT, R39, 0x1, PT ;  /* 0x000000012700780c */ /* 0x000fe40003f65070 */
[----:B------:R-:W-:Y:S02]  /*2dd970*/  ISETP.NE.U32.AND P4, PT, R37, 0x1, PT ;  /* 0x000000012500780c */ /* 0x000fe40003f85070 */
        /* <DEDUP_REMOVED lines=17> */
[C---:B------:R-:W-:Y:S02]  /*2dda90*/  LOP3.LUT R23, R19.reuse, 0x7ffffffe, RZ, 0xc0, !PT ;  /* 0x7ffffffe13177812 */ /* 0x040fe400078ec0ff */
[----:B------:R-:W-:Y:S02]  /*2ddaa0*/  LOP3.LUT R28, R19, 0x1, RZ, 0xc0, !PT ;  /* 0x00000001131c7812 */ /* 0x000fe400078ec0ff */
[C---:B------:R-:W-:Y:S02]  /*2ddab0*/  LOP3.LUT R26, R7.reuse, 0x7ffffffe, RZ, 0xc0, !PT ;  /* 0x7ffffffe071a7812 */ /* 0x040fe400078ec0ff */
[----:B--2---:R-:W-:Y:S02]  /*2ddac0*/  LOP3.LUT R27, R7, 0x1, RZ, 0xc0, !PT ;  /* 0x00000001071b7812 */ /* 0x004fe400078ec0ff */
[----:B------:R-:W-:-:S02]  /*2ddad0*/  SHF.R.U32.HI R40, RZ, 0x1, R40 ;  /* 0x00000001ff287819 */ /* 0x000fc40000011628 */
[----:B------:R-:W-:Y:S02]  /*2ddae0*/  SEL R37, RZ, 0x9908b0df, P2 ;  /* 0x9908b0dfff257807 */ /* 0x000fe40001000000 */
[----:B------:R-:W-:Y:S02]  /*2ddaf0*/  ISETP.NE.U32.AND P2, PT, R33, 0x1, PT ;  /* 0x000000012100780c */ /* 0x000fe40003f45070 */
        /* <DEDUP_REMOVED lines=10> */
[----:B------:R-:W-:Y:S02]  /*2ddba0*/  SHF.R.U32.HI R28, RZ, 0x1, R23 ;  /* 0x00000001ff1c7819 */ /* 0x000fe40000011617 */
[----:B--2---:R-:W-:-:S02]  /*2ddbb0*/  SEL R31, RZ, 0x9908b0df, P3 ;  /* 0x9908b0dfff1f7807 */ /* 0x004fc40001800000 */
[----:B------:R-:W-:Y:S02]  /*2ddbc0*/  SHF.R.U32.HI R26, RZ, 0x1, R26 ;  /* 0x00000001ff1a7819 */ /* 0x000fe4000001161a */
        /* <DEDUP_REMOVED lines=50> */
.L_x_2543:
[----:B---3--:R-:W-:-:S05]  /*2ddef0*/  IMAD R11, R0, 0x4, R1 ;  /* 0x00000004000b7824 */ /* 0x008fca00078e0201 */
[----:B----4-:R-:W3:Y:S04]  /*2ddf00*/  LDL R26, [R11+0x4] ;  /* 0x000004000b1a7983 */ /* 0x010ee80000100800 */
        /* <DEDUP_REMOVED lines=12> */
[----:B----4-:R-:W-:Y:S02]  /*2ddfd0*/  LOP3.LUT R29, R23, 0x7ffffffe, RZ, 0xc0, !PT ;  /* 0x7ffffffe171d7812 */ /* 0x010fe400078ec0ff */
[----:B------:R-:W-:Y:S02]  /*2ddfe0*/  SHF.R.U32.HI R22, RZ, 0x1, R22 ;  /* 0x00000001ff167819 */ /* 0x000fe40000011616 */
[----:B------:R-:W-:-:S02]  /*2ddff0*/  SEL R7, RZ, 0x9908b0df, P1 ;  /* 0x9908b0dfff077807 */ /* 0x000fc40000800000 */
[----:B------:R-:W-:Y:S02]  /*2de000*/  LOP3.LUT R28, R23, 0x1, RZ, 0xc0, !PT ;  /* 0x00000001171c7812 */ /* 0x000fe400078ec0ff */
[----:B------:R-:W-:Y:S02]  /*2de010*/  LOP3.LUT R29, R29, 0x80000000, R26, 0xf8, !PT ;  /* 0x800000001d1d7812 */ /* 0x000fe400078ef81a */
[----:B--2---:R-:W-:Y:S02]  /*2de020*/  LOP3.LUT R22, R22, R7, R27, 0x96, !PT ;  /* 0x0000000716167212 */ /* 0x004fe400078e961b */
[----:B------:R-:W-:Y:S02]  /*2de030*/  ISETP.NE.U32.AND P1, PT, R28, 0x1, PT ;  /* 0x000000011c00780c */ /* 0x000fe40003f25070 */
        /* <DEDUP_REMOVED lines=10> */
[----:B------:R-:W-:Y:S02]  /*2de0e0*/  SHF.R.U32.HI R26, RZ, 0x1, R29 ;  /* 0x00000001ff1a7819 */ /* 0x000fe4000001161d */
[----:B------:R-:W-:Y:S02]  /*2de0f0*/  SEL R7, RZ, 0x9908b0df, P1 ;  /* 0x9908b0dfff077807 */ /* 0x000fe40000800000 */
        /* <DEDUP_REMOVED lines=108> */
.L_x_2541:
[----:B------:R-:W-:Y:S05]  /*2de7c0*/  BSYNC.RECONVERGENT B2 ;  /* 0x0000000000027941 */ /* 0x000fea0003800200 */
.L_x_2540:
[----:B------:R-:W-:-:S05]  /*2de7d0*/  VIADD R0, R0, 0x1 ;  /* 0x0000000100007836 */ /* 0x000fca0000000000 */
[----:B------:R3:W-:Y:S01]  /*2de7e0*/  STL [R1+0x9c0], R0 ;  /* 0x0009c00001007387 */ /* 0x0007e20000100800 */
[----:B------:R-:W-:Y:S05]  /*2de7f0*/  @P0 BRA `(.L_x_2544) ;  /* 0xffffffe8008c0947 */ /* 0x000fea000383ffff */
.L_x_2539:
        /* <DEDUP_REMOVED lines=36> */
.L_x_2547:
        /* <DEDUP_REMOVED lines=63> */
[----:B--2---:R-:W-:Y:S02]  /*2dee30*/  LOP3.LUT R40, R26, 0x1, RZ, 0xc0, !PT ;  /* 0x000000011a287812 */ /* 0x004fe400078ec0ff */
[----:B---3--:R-:W-:-:S02]  /*2dee40*/  LOP3.LUT R5, R35, 0x1, RZ, 0xc0, !PT ;  /* 0x0000000123057812 */ /* 0x008fc400078ec0ff */
[----:B------:R-:W-:Y:S02]  /*2dee50*/  LOP3.LUT R47, R26, 0x7ffffffe, RZ, 0xc0, !PT ;  /* 0x7ffffffe1a2f7812 */ /* 0x000fe400078ec0ff */
[----:B------:R-:W-:Y:S02]  /*2dee60*/  ISETP.NE.U32.AND P1, PT, R5, 0x1, PT ;  /* 0x000000010500780c */ /* 0x000fe40003f25070 */
[C---:B------:R-:W-:Y:S01]  /*2dee70*/  LOP3.LUT R44, R15.reuse, 0x7ffffffe, RZ, 0xc0, !PT ;  /* 0x7ffffffe0f2c7812 */ /* 0x040fe200078ec0ff */
[----:B------:R2:W-:Y:S01]  /*2dee80*/  STL [R0+0x18], R43 ;  /* 0x0000182b00007387 */ /* 0x0005e20000100800 */
[----:B------:R-:W-:Y:S02]  /*2dee90*/  ISETP.NE.U32.AND P0, PT, R40, 0x1, PT ;  /* 0x000000012800780c */ /* 0x000fe40003f05070 */
[----:B------:R-:W-:Y:S02]  /*2deea0*/  LOP3.LUT R5, R15, 0x1, RZ, 0xc0, !PT ;  /* 0x000000010f057812 */ /* 0x000fe400078ec0ff */
[----:B------:R-:W-:-:S02]  /*2deeb0*/  LOP3.LUT R40, R49, 0x80000000, R26, 0xf8, !PT ;  /* 0x8000000031287812 */ /* 0x000fc400078ef81a */
[----:B------:R-:W-:Y:S02]  /*2deec0*/  LOP3.LUT R26, R33, 0x7ffffffe, RZ, 0xc0, !PT ;  /* 0x7ffffffe211a7812 */ /* 0x000fe400078ec0ff */
[----:B------:R-:W-:Y:S02]  /*2deed0*/  LOP3.LUT R30, R47, 0x80000000, R30, 0xf8, !PT ;  /* 0x800000002f1e7812 */ /* 0x000fe400078ef81e */
[----:B--2---:R-:W-:Y:S02]  /*2deee0*/  LOP3.LUT R43, R33, 0x1, RZ, 0xc0, !PT ;  /* 0x00000001212b7812 */ /* 0x004fe400078ec0ff */
[----:B------:R-:W-:Y:S01]  /*2deef0*/  LOP3.LUT R33, R44, 0x80000000, R33, 0xf8, !PT ;  /* 0x800000002c217812 */ /* 0x000fe200078ef821 */
[----:B------:R2:W-:Y:S01]  /*2def00*/  STL [R0+0x10], R39 ;  /* 0x0000102700007387 */ /* 0x0005e20000100800 */
[----:B------:R-:W-:Y:S02]  /*2def10*/  ISETP.NE.U32.AND P3, PT, R5, 0x1, PT ;  /* 0x000000010500780c */ /* 0x000fe40003f65070 */
[----:B------:R-:W-:-:S02]  /*2def20*/  SEL R5, RZ, 0x9908b0df, P0 ;  /* 0x9908b0dfff057807 */ /* 0x000fc40000000000 */
[----:B------:R-:W-:Y:S02]  /*2def30*/  SHF.R.U32.HI R44, RZ, 0x1, R33 ;  /* 0x00000001ff2c7819 */ /* 0x000fe40000011621 */
[----:B------:R-:W-:Y:S02]  /*2def40*/  ISETP.NE.U32.AND P2, PT, R43, 0x1, PT ;  /* 0x000000012b00780c */ /* 0x000fe40003f45070 */
[----:B--2---:R-:W-:Y:S02]  /*2def50*/  LOP3.LUT R39, R26, 0x80000000, R35, 0xf8, !PT ;  /* 0x800000001a277812 */ /* 0x004fe400078ef823 */
[----:B------:R-:W-:Y:S02]  /*2def60*/  SHF.R.U32.HI R26, RZ, 0x1, R30 ;  /* 0x00000001ff1a7819 */ /* 0x000fe4000001161e */
[----:B------:R-:W-:Y:S02]  /*2def70*/  SHF.R.U32.HI R30, RZ, 0x1, R40 ;  /* 0x00000001ff1e7819 */ /* 0x000fe40000011628 */
[----:B------:R-:W-:-:S02]  /*2def80*/  SEL R35, RZ, 0x9908b0df, P1 ;  /* 0x9908b0dfff237807 */ /* 0x000fc40000800000 */
[----:B------:R-:W-:Y:S02]  /*2def90*/  SEL R33, RZ, 0x9908b0df, P3 ;  /* 0x9908b0dfff217807 */ /* 0x000fe40001800000 */
[----:B------:R-:W-:Y:S02]  /*2defa0*/  LOP3.LUT R5, R26, R5, R31, 0x96, !PT ;  /* 0x000000051a057212 */ /* 0x000fe400078e961f */
[----:B------:R-:W-:Y:S02]  /*2defb0*/  SHF.R.U32.HI R39, RZ, 0x1, R39 ;  /* 0x00000001ff277819 */ /* 0x000fe40000011627 */
[----:B------:R-:W-:Y:S02]  /*2defc0*/  SEL R40, RZ, 0x9908b0df, P2 ;  /* 0x9908b0dfff287807 */ /* 0x000fe40001000000 */
        /* <DEDUP_REMOVED lines=15> */
[----:B------:R-:W-:-:S02]  /*2df0c0*/  ISETP.NE.U32.AND P0, PT, R28, 0x1, PT ;  /* 0x000000011c00780c */ /* 0x000fc40003f05070 */
        /* <DEDUP_REMOVED lines=63> */
.L_x_2548:
[----:B------:R-:W4:Y:S04]  /*2df4c0*/  LDL R46, [R0+-0xc] ;  /* 0xfffff400002e7983 */ /* 0x000f280000100800 */
[----:B------:R-:W2:Y:S04]  /*2df4d0*/  LDL R33, [R0+-0x8] ;  /* 0xfffff80000217983 */ /* 0x000ea80000100800 */
[----:B------:R-:W2:Y:S04]  /*2df4e0*/  LDL R45, [R0+-0x39c] ;  /* 0xfffc6400002d7983 */ /* 0x000ea80000100800 */
[----:B------:R-:W2:Y:S04]  /*2df4f0*/  LDL R43, [R0+-0x4] ;  /* 0xfffffc00002b7983 */ /* 0x000ea80000100800 */
[----:B------:R-:W2:Y:S04]  /*2df500*/  LDL R44, [R0+-0x398] ;  /* 0xfffc6800002c7983 */ /* 0x000ea80000100800 */
[----:B------:R-:W2:Y:S04]  /*2df510*/  LDL R29, [R0+0x4] ;  /* 0x00000400001d7983 */ /* 0x000ea80000100800 */
[----:B------:R-:W2:Y:S04]  /*2df520*/  LDL R37, [R0] ;  /* 0x0000000000257983 */ /* 0x000ea80000100800 */
        /* <DEDUP_REMOVED lines=32> */
[----:B------:R-:W-:Y:S02]  /*2df730*/  LOP3.LUT R45, R43, 0x1, RZ, 0xc0, !PT ;  /* 0x000000012b2d7812 */ /* 0x000fe400078ec0ff */
[----:B------:R-:W-:Y:S01]  /*2df740*/  LOP3.LUT R46, R46, 0x80000000, R33, 0xf8, !PT ;  /* 0x800000002e2e7812 */ /* 0x000fe200078ef821 */
[----:B------:R2:W-:Y:S01]  /*2df750*/  STL [R0+-0x10], R40 ;  /* 0xfffff02800007387 */ /* 0x0005e20000100800 */
[----:B------:R-:W-:-:S02]  /*2df760*/  LOP3.LUT R33, R29, 0x7ffffffe, RZ, 0xc0, !PT ;  /* 0x7ffffffe1d217812 */ /* 0x000fc400078ec0ff */
[----:B------:R-:W-:Y:S02]  /*2df770*/  ISETP.NE.U32.AND P0, PT, R45, 0x1, PT ;  /* 0x000000012d00780c */ /* 0x000fe40003f05070 */
[----:B------:R-:W-:Y:S02]  /*2df780*/  LOP3.LUT R45, R37, 0x7ffffffe, RZ, 0xc0, !PT ;  /* 0x7ffffffe252d7812 */ /* 0x000fe400078ec0ff */
[----:B------:R-:W-:Y:S02]  /*2df790*/  LOP3.LUT R33, R33, 0x80000000, R37, 0xf8, !PT ;  /* 0x8000000021217812 */ /* 0x000fe400078ef825 */
[----:B--2---:R-:W-:Y:S02]  /*2df7a0*/  LOP3.LUT R40, R37, 0x1, RZ, 0xc0, !PT ;  /* 0x0000000125287812 */ /* 0x004fe400078ec0ff */
[----:B------:R-:W-:Y:S02]  /*2df7b0*/  LOP3.LUT R37, R29, 0x1, RZ, 0xc0, !PT ;  /* 0x000000011d257812 */ /* 0x000fe400078ec0ff */
[----:B------:R-:W-:-:S02]  /*2df7c0*/  ISETP.NE.U32.AND P1, PT, R40, 0x1, PT ;  /* 0x000000012800780c */ /* 0x000fc40003f25070 */
[----:B------:R-:W-:Y:S02]  /*2df7d0*/  SHF.R.U32.HI R46, RZ, 0x1, R46 ;  /* 0x00000001ff2e7819 */ /* 0x000fe4000001162e */
[----:B------:R-:W-:Y:S02]  /*2df7e0*/  SEL R40, RZ, 0x9908b0df, P0 ;  /* 0x9908b0dfff287807 */ /* 0x000fe40000000000 */
[----:B------:R-:W-:Y:S02]  /*2df7f0*/  ISETP.NE.U32.AND P0, PT, R37, 0x1, PT ;  /* 0x000000012500780c */ /* 0x000fe40003f05070 */
[----:B------:R-:W-:Y:S02]  /*2df800*/  LOP3.LUT R45, R45, 0x80000000, R43, 0xf8, !PT ;  /* 0x800000002d2d7812 */ /* 0x000fe400078ef82b */
[----:B------:R-:W-:Y:S02]  /*2df810*/  LOP3.LUT R39, R46, R40, R39, 0x96, !PT ;  /* 0x000000282e277212 */ /* 0x000fe400078e9627 */
[----:B------:R-:W-:-:S02]  /*2df820*/  SHF.R.U32.HI R40, RZ, 0x1, R33 ;  /* 0x00000001ff287819 */ /* 0x000fc40000011621 */
[----:B------:R-:W-:Y:S02]  /*2df830*/  SEL R33, RZ, 0x9908b0df, P0 ;  /* 0x9908b0dfff217807 */ /* 0x000fe40000000000 */
[----:B------:R-:W-:Y:S02]  /*2df840*/  SHF.R.U32.HI R45, RZ, 0x1, R45 ;  /* 0x00000001ff2d7819 */ /* 0x000fe4000001162d */
[----:B------:R-:W-:Y:S02]  /*2df850*/  SEL R43, RZ, 0x9908b0df, P1 ;  /* 0x9908b0dfff2b7807 */ /* 0x000fe40000800000 */
[----:B------:R-:W-:Y:S02]  /*2df860*/  LOP3.LUT R35, R40, R33, R35, 0x96, !PT ;  /* 0x0000002128237212 */ /* 0x000fe400078e9623 */
[----:B------:R-:W-:Y:S02]  /*2df870*/  LOP3.LUT R31, R45, R43, R31, 0x96, !PT ;  /* 0x0000002b2d1f7212 */ /* 0x000fe400078e961f */
[----:B---3--:R-:W-:-:S02]  /*2df880*/  LOP3.LUT R40, R28, 0x7ffffffe, RZ, 0xc0, !PT ;  /* 0x7ffffffe1c287812 */ /* 0x008fc400078ec0ff */
        /* <DEDUP_REMOVED lines=10> */
[----:B------:R-:W-:Y:S02]  /*2df930*/  SHF.R.U32.HI R29, RZ, 0x1, R40 ;  /* 0x00000001ff1d7819 */ /* 0x000fe40000011628 */
[----:B---3--:R-:W-:Y:S02]  /*2df940*/  LOP3.LUT R31, R15, 0x1, RZ, 0xc0, !PT ;  /* 0x000000010f1f7812 */ /* 0x008fe400078ec0ff */
        /* <DEDUP_REMOVED lines=11> */
[C---:B------:R-:W-:Y:S02]  /*2dfa00*/  LOP3.LUT R26, R7.reuse, 0x7ffffffe, RZ, 0xc0, !PT ;  /* 0x7ffffffe071a7812 */ /* 0x040fe400078ec0ff */
[----:B------:R-:W-:Y:S02]  /*2dfa10*/  LOP3.LUT R23, R7, 0x1, RZ, 0xc0, !PT ;  /* 0x0000000107177812 */ /* 0x000fe400078ec0ff */
        /* <DEDUP_REMOVED lines=14> */
[----:B------:R-:W-:-:S02]  /*2dfb00*/  SEL R15, RZ, 0x9908b0df, P1 ;  /* 0x9908b0dfff0f7807 */ /* 0x000fc40000800000 */
[----:B------:R-:W-:Y:S02]  /*2dfb10*/  SHF.R.U32.HI R22, RZ, 0x1, R22 ;  /* 0x00000001ff167819 */ /* 0x000fe40000011616 */
        /* <DEDUP_REMOVED lines=35> */
.L_x_2546:
[----:B------:R-:W-:Y:S05]  /*2dfd50*/  BSYNC.RECONVERGENT B2 ;  /* 0x0000000000027941 */ /* 0x000fea0003800200 */
.L_x_2545:
        /* <DEDUP_REMOVED lines=43> */
.L_x_2551:
        /* <DEDUP_REMOVED lines=74> */
[----:B------:R-:W-:Y:S02]  /*2e04b0*/  ISETP.NE.U32.AND P0, PT, R45, 0x1, PT ;  /* 0x000000012d00780c */ /* 0x000fe40003f05070 */
[----:B--2---:R-:W-:Y:S02]  /*2e04c0*/  LOP3.LUT R39, R33, 0x1, RZ, 0xc0, !PT ;  /* 0x0000000121277812 */ /* 0x004fe400078ec0ff */
[----:B------:R-:W-:Y:S02]  /*2e04d0*/  LOP3.LUT R33, R26, 0x80000000, R33, 0xf8, !PT ;  /* 0x800000001a217812 */ /* 0x000fe400078ef821 */
[----:B------:R-:W-:Y:S02]  /*2e04e0*/  ISETP.NE.U32.AND P3, PT, R37, 0x1, PT ;  /* 0x000000012500780c */ /* 0x000fe40003f65070 */
        /* <DEDUP_REMOVED lines=8> */
[C---:B------:R-:W-:Y:S02]  /*2e0570*/  LOP3.LUT R30, R23.reuse, 0x7ffffffe, RZ, 0xc0, !PT ;  /* 0x7ffffffe171e7812 */ /* 0x040fe400078ec0ff */
[----:B------:R-:W-:Y:S02]  /*2e0580*/  SHF.R.U32.HI R44, RZ, 0x1, R43 ;  /* 0x00000001ff2c7819 */ /* 0x000fe4000001162b */
[----:B------:R-:W-:Y:S02]  /*2e0590*/  SEL R37, RZ, 0x9908b0df, P1 ;  /* 0x9908b0dfff257807 */ /* 0x000fe40000800000 */
[----:B------:R-:W-:Y:S02]  /*2e05a0*/  LOP3.LUT R27, R23, 0x1, RZ, 0xc0, !PT ;  /* 0x00000001171b7812 */ /* 0x000fe400078ec0ff */
[----:B------:R-:W-:Y:S02]  /*2e05b0*/  LOP3.LUT R48, R22, 0x7ffffffe, RZ, 0xc0, !PT ;  /* 0x7ffffffe16307812 */ /* 0x000fe400078ec0ff */
[----:B------:R-:W-:-:S02]  /*2e05c0*/  SHF.R.U32.HI R35, RZ, 0x1, R35 ;  /* 0x00000001ff237819 */ /* 0x000fc40000011623 */
        /* <DEDUP_REMOVED lines=26> */
[----:B------:R-:W-:Y:S01]  /*2e0770*/  LOP3.LUT R30, R30, R19, R17, 0x96, !PT ;  /* 0x000000131e1e7212 */ /* 0x000fe200078e9611 */
[----:B------:R-:W-:Y:S04]  /*2e0780*/  STL [R5+0x10], R47 ;  /* 0x0000102f05007387 */ /* 0x000fe80000100800 */
        /* <DEDUP_REMOVED lines=48> */
.L_x_2552:
        /* <DEDUP_REMOVED lines=52> */
[----:B------:R-:W-:-:S02]  /*2e0dd0*/  SEL R43, RZ, 0x9908b0df, P0 ;  /* 0x9908b0dfff2b7807 */ /* 0x000fc40000000000 */
[----:B------:R-:W-:Y:S02]  /*2e0de0*/  ISETP.NE.U32.AND P0, PT, R33, 0x1, PT ;  /* 0x000000012100780c */ /* 0x000fe40003f05070 */
[----:B------:R-:W-:Y:S02]  /*2e0df0*/  SHF.R.U32.HI R44, RZ, 0x1, R44 ;  /* 0x00000001ff2c7819 */ /* 0x000fe4000001162c */
[----:B------:R-:W-:Y:S02]  /*2e0e00*/  SEL R33, RZ, 0x9908b0df, P0 ;  /* 0x9908b0dfff217807 */ /* 0x000fe40000000000 */
[----:B------:R-:W-:Y:S02]  /*2e0e10*/  SHF.R.U32.HI R47, RZ, 0x1, R47 ;  /* 0x00000001ff2f7819 */ /* 0x000fe4000001162f */
        /* <DEDUP_REMOVED lines=16> */
[----:B------:R-:W-:Y:S02]  /*2e0f20*/  SHF.R.U32.HI R33, RZ, 0x1, R50 ;  /* 0x00000001ff217819 */ /* 0x000fe40000011632 */
[----:B------:R-:W-:Y:S02]  /*2e0f30*/  LOP3.LUT R31, R40, 0x80000000, R31, 0xf8, !PT ;  /* 0x80000000281f7812 */ /* 0x000fe400078ef81f */
[----:B------:R-:W-:Y:S02]  /*2e0f40*/  ISETP.NE.U32.AND P0, PT, R37, 0x1, PT ;  /* 0x000000012500780c */ /* 0x000fe40003f05070 */
[----:B--2---:R-:W-:Y:S01]  /*2e0f50*/  SEL R35, RZ, 0x9908b0df, P1 ;  /* 0x9908b0dfff237807 */ /* 0x004fe20000800000 */
        /* <DEDUP_REMOVED lines=20> */
[----:B------:R2:W-:Y:S01]  /*2e10a0*/  STL [R5], R44 ;  /* 0x0000002c05007387 */ /* 0x0005e20000100800 */
[----:B------:R-:W-:Y:S01]  /*2e10b0*/  UISETP.NE.AND UP0, UPT, UR4, 0x18c, UPT ;  /* 0x0000018c0400788c */ /* 0x000fe2000bf05270 */
[----:B------:R-:W-:Y:S02]  /*2e10c0*/  SHF.R.U32.HI R26, RZ, 0x1, R26 ;  /* 0x00000001ff1a7819 */ /* 0x000fe4000001161a */
[----:B------:R-:W-:Y:S02]  /*2e10d0*/  SHF.R.U32.HI R30, RZ, 0x1, R30 ;  /* 0x00000001ff1e7819 */ /* 0x000fe4000001161e */
[----:B------:R-:W-:Y:S02]  /*2e10e0*/  SEL R17, RZ, 0x9908b0df, P1 ;  /* 0x9908b0dfff117807 */ /* 0x000fe40000800000 */
[----:B------:R-:W-:-:S02]  /*2e10f0*/  SHF.R.U32.HI R40, RZ, 0x1, R40 ;  /* 0x00000001ff287819 */ /* 0x000fc40000011628 */
        /* <DEDUP_REMOVED lines=34> */
.L_x_2550:
[----:B------:R-:W-:Y:S05]  /*2e1320*/  BSYNC.RECONVERGENT B2 ;  /* 0x0000000000027941 */ /* 0x000fea0003800200 */
.L_x_2549:
        /* <DEDUP_REMOVED lines=43> */
.L_x_2555:
        /* <DEDUP_REMOVED lines=29> */
[----:B------:R-:W3:Y:S01]  /*2e17b0*/  LDL R9, [R7+0x40] ;  /* 0x0000400007097983 */ /* 0x000ee20000100800 */
[----:B------:R-:W-:Y:S02]  /*2e17c0*/  LOP3.LUT R11, R15, 0x80000000, R11, 0xf8, !PT ;  /* 0x800000000f0b7812 */ /* 0x000fe400078ef80b */
        /* <DEDUP_REMOVED lines=69> */
[----:B------:R-:W-:Y:S02]  /*2e1c20*/  LOP3.LUT R27, R22, 0x1, RZ, 0xc0, !PT ;  /* 0x00000001161b7812 */ /* 0x000fe400078ec0ff */
[----:B0-----:R-:W-:Y:S02]  /*2e1c30*/  LOP3.LUT R46, R39, R31, R33, 0x96, !PT ;  /* 0x0000001f272e7212 */ /* 0x001fe400078e9621 */
[----:B------:R-:W-:Y:S01]  /*2e1c40*/  LOP3.LUT R31, R23, 0x1, RZ, 0xc0, !PT ;  /* 0x00000001171f7812 */ /* 0x000fe200078ec0ff */
[----:B------:R0:W-:Y:S01]  /*2e1c50*/  STL [R7+0x2c], R28 ;  /* 0x00002c1c07007387 */ /* 0x0001e20000100800 */
[----:B------:R-:W-:-:S02]  /*2e1c60*/  ISETP.NE.U32.AND P2, PT, R27, 0x1, PT ;  /* 0x000000011b00780c */ /* 0x000fc40003f45070 */
[----:B------:R-:W-:Y:S02]  /*2e1c70*/  ISETP.NE.U32.AND P1, PT, R31, 0x1, PT ;  /* 0x000000011f00780c */ /* 0x000fe40003f25070 */
[----:B------:R-:W-:Y:S02]  /*2e1c80*/  SHF.R.U32.HI R48, RZ, 0x1, R48 ;  /* 0x00000001ff307819 */ /* 0x000fe40000011630 */
[----:B0-----:R-:W-:Y:S02]  /*2e1c90*/  LOP3.LUT R28, R26, 0x80000000, R23, 0xf8, !PT ;  /* 0x800000001a1c7812 */ /* 0x001fe400078ef817 */
[----:B------:R-:W-:Y:S02]  /*2e1ca0*/  SHF.R.U32.HI R26, RZ, 0x1, R29 ;  /* 0x00000001ff1a7819 */ /* 0x000fe4000001161d */
[----:B------:R-:W-:Y:S02]  /*2e1cb0*/  SEL R23, RZ, 0x9908b0df, P0 ;  /* 0x9908b0dfff177807 */ /* 0x000fe40000000000 */
[----:B------:R-:W-:-:S02]  /*2e1cc0*/  SEL R27, RZ, 0x9908b0df, P1 ;  /* 0x9908b0dfff1b7807 */ /* 0x000fc40000800000 */
[----:B------:R-:W-:Y:S02]  /*2e1cd0*/  SHF.R.U32.HI R28, RZ, 0x1, R28 ;  /* 0x00000001ff1c7819 */ /* 0x000fe4000001161c */
[----:B------:R-:W-:Y:S01]  /*2e1ce0*/  SEL R29, RZ, 0x9908b0df, P2 ;  /* 0x9908b0dfff1d7807 */ /* 0x000fe20001000000 */
[----:B------:R0:W-:Y:S01]  /*2e1cf0*/  STL [R7+0x1c], R40 ;  /* 0x00001c2807007387 */ /* 0x0001e20000100800 */
[----:B------:R-:W-:-:S03]  /*2e1d00*/  LOP3.LUT R48, R48, R23, R19, 0x96, !PT ;  /* 0x0000001730307212 */ /* 0x000fc600078e9613 */
[----:B------:R-:W-:Y:S04]  /*2e1d10*/  STL [R7+0x20], R46 ;  /* 0x0000202e07007387 */ /* 0x000fe80000100800 */
[----:B------:R-:W-:Y:S04]  /*2e1d20*/  STL [R7+0x28], R44 ;  /* 0x0000282c07007387 */ /* 0x000fe80000100800 */
[----:B------:R-:W-:Y:S01]  /*2e1d30*/  STL [R7+0x30], R48 ;  /* 0x0000303007007387 */ /* 0x000fe20000100800 */
[C---:B---3--:R-:W-:Y:S02]  /*2e1d40*/  LOP3.LUT R17, R9.reuse, 0x7ffffffe, RZ, 0xc0, !PT ;  /* 0x7ffffffe09117812 */ /* 0x048fe400078ec0ff */
[----:B------:R-:W-:-:S02]  /*2e1d50*/  LOP3.LUT R30, R9, 0x1, RZ, 0xc0, !PT ;  /* 0x00000001091e7812 */ /* 0x000fc400078ec0ff */
[----:B------:R-:W-:Y:S02]  /*2e1d60*/  LOP3.LUT R17, R17, 0x80000000, R22, 0xf8, !PT ;  /* 0x8000000011117812 */ /* 0x000fe400078ef816 */
[----:B------:R-:W-:Y:S02]  /*2e1d70*/  ISETP.NE.U32.AND P3, PT, R30, 0x1, PT ;  /* 0x000000011e00780c */ /* 0x000fe40003f65070 */
[----:B------:R-:W-:Y:S02]  /*2e1d80*/  SHF.R.U32.HI R22, RZ, 0x1, R17 ;  /* 0x00000001ff167819 */ /* 0x000fe40000011611 */
[----:B------:R-:W-:-:S04]  /*2e1d90*/  SEL R17, RZ, 0x9908b0df, P3 ;  /* 0x9908b0dfff117807 */ /* 0x000fc80001800000 */
[----:B----4-:R-:W-:Y:S02]  /*2e1da0*/  LOP3.LUT R22, R22, R17, R15, 0x96, !PT ;  /* 0x0000001116167212 */ /* 0x010fe400078e960f */
[----:B-----5:R-:W-:Y:S01]  /*2e1db0*/  LOP3.LUT R30, R26, R27, R11, 0x96, !PT ;  /* 0x0000001b1a1e7212 */ /* 0x020fe200078e960b */
[----:B------:R-:W-:Y:S01]  /*2e1dc0*/  IMAD.MOV.U32 R11, RZ, RZ, R7 ;  /* 0x000000ffff0b7224 */ /* 0x000fe200078e0007 */
[----:B0-----:R-:W-:-:S03]  /*2e1dd0*/  LOP3.LUT R40, R28, R29, R13, 0x96, !PT ;  /* 0x0000001d1c287212 */ /* 0x001fc600078e960d */
        /* <DEDUP_REMOVED lines=40> */
.L_x_2556:
        /* <DEDUP_REMOVED lines=71> */
[----:B------:R-:W-:Y:S01]  /*2e24d0*/  SEL R31, RZ, 0x9908b0df, P1 ;  /* 0x9908b0dfff1f7807 */ /* 0x000fe20000800000 */
[----:B------:R4:W-:Y:S01]  /*2e24e0*/  STL [R7+-0x8], R44 ;  /* 0xfffff82c07007387 */ /* 0x0009e20000100800 */
[----:B------:R-:W-:Y:S02]  /*2e24f0*/  LOP3.LUT R30, R30, 0x80000000, R33, 0xf8, !PT ;  /* 0x800000001e1e7812 */ /* 0x000fe400078ef821 */
[----:B-1----:R-:W-:Y:S02]  /*2e2500*/  SEL R37, RZ, 0x9908b0df, P0 ;  /* 0x9908b0dfff257807 */ /* 0x002fe40000000000 */
[----:B------:R-:W-:-:S02]  /*2e2510*/  ISETP.NE.U32.AND P0, PT, R39, 0x1, PT ;  /* 0x000000012700780c */ /* 0x000fc40003f05070 */
[----:B----4-:R-:W-:Y:S01]  /*2e2520*/  SHF.R.U32.HI R44, RZ, 0x1, R43 ;  /* 0x00000001ff2c7819 */ /* 0x010fe2000001162b */
[----:B------:R1:W-:Y:S03]  /*2e2530*/  STL [R7+-0x4], R46 ;  /* 0xfffffc2e07007387 */ /* 0x0003e60000100800 */
[----:B---3--:R-:W-:Y:S02]  /*2e2540*/  LOP3.LUT R48, R44, R31, R27, 0x96, !PT ;  /* 0x0000001f2c307212 */ /* 0x008fe400078e961b */
[----:B------:R-:W-:Y:S02]  /*2e2550*/  SEL R27, RZ, 0x9908b0df, P0 ;  /* 0x9908b0dfff1b7807 */ /* 0x000fe40000000000 */
[----:B-1----:R-:W-:Y:S02]  /*2e2560*/  LOP3.LUT R46, R35, R37, R28, 0x96, !PT ;  /* 0x00000025232e7212 */ /* 0x002fe400078e961c */
[----:B------:R-:W-:-:S02]  /*2e2570*/  SHF.R.U32.HI R28, RZ, 0x1, R30 ;  /* 0x00000001ff1c7819 */ /* 0x000fc4000001161e */
[C---:B------:R-:W-:Y:S02]  /*2e2580*/  LOP3.LUT R30, R11.reuse, 0x7ffffffe, RZ, 0xc0, !PT ;  /* 0x7ffffffe0b1e7812 */ /* 0x040fe400078ec0ff */
[----:B------:R-:W-:Y:S02]  /*2e2590*/  LOP3.LUT R28, R28, R27, R29, 0x96, !PT ;  /* 0x0000001b1c1c7212 */ /* 0x000fe400078e961d */
[----:B------:R-:W-:Y:S02]  /*2e25a0*/  LOP3.LUT R27, R11, 0x1, RZ, 0xc0, !PT ;  /* 0x000000010b1b7812 */ /* 0x000fe400078ec0ff */
[----:B------:R-:W-:Y:S01]  /*2e25b0*/  LOP3.LUT R44, R26, 0x7ffffffe, RZ, 0xc0, !PT ;  /* 0x7ffffffe1a2c7812 */ /* 0x000fe200078ec0ff */
[----:B------:R2:W-:Y:S01]  /*2e25c0*/  STL [R7], R40 ;  /* 0x0000002807007387 */ /* 0x0005e20000100800 */
        /* <DEDUP_REMOVED lines=50> */
.L_x_2554:
[----:B------:R-:W-:Y:S05]  /*2e28f0*/  BSYNC.RECONVERGENT B2 ;  /* 0x0000000000027941 */ /* 0x000fea0003800200 */
.L_x_2553:
        /* <DEDUP_REMOVED lines=43> */
.L_x_2559:
        /* <DEDUP_REMOVED lines=87> */
[----:B------:R-:W-:Y:S01]  /*2e3120*/  SEL R43, RZ, 0x9908b0df, P2 ;  /* 0x9908b0dfff2b7807 */ /* 0x000fe20001000000 */
[----:B------:R0:W-:Y:S01]  /*2e3130*/  STL [R9+0x18], R46 ;  /* 0x0000182e09007387 */ /* 0x0001e20000100800 */
[----:B------:R-:W-:Y:S02]  /*2e3140*/  LOP3.LUT R30, R39, R40, R30, 0x96, !PT ;  /* 0x00000028271e7212 */ /* 0x000fe400078e961e */
[----:B------:R-:W-:Y:S02]  /*2e3150*/  LOP3.LUT R40, R31, R43, R29, 0x96, !PT ;  /* 0x0000002b1f287212 */ /* 0x000fe400078e961d */
[----:B------:R-:W-:-:S02]  /*2e3160*/  LOP3.LUT R48, R27, 0x7ffffffe, RZ, 0xc0, !PT ;  /* 0x7ffffffe1b307812 */ /* 0x000fc400078ec0ff */
[----:B------:R-:W-:Y:S02]  /*2e3170*/  LOP3.LUT R29, R27, 0x1, RZ, 0xc0, !PT ;  /* 0x000000011b1d7812 */ /* 0x000fe400078ec0ff */
[----:B0-----:R-:W-:Y:S01]  /*2e3180*/  LOP3.LUT R46, R26, 0x7ffffffe, RZ, 0xc0, !PT ;  /* 0x7ffffffe1a2e7812 */ /* 0x001fe200078ec0ff */
[----:B------:R-:W-:Y:S01]  /*2e3190*/  STL [R9+0x20], R28 ;  /* 0x0000201c09007387 */ /* 0x000fe20000100800 */
[----:B------:R-:W-:Y:S02]  /*2e31a0*/  SEL R37, RZ, 0x9908b0df, P0 ;  /* 0x9908b0dfff257807 */ /* 0x000fe40000000000 */
[----:B------:R-:W-:Y:S02]  /*2e31b0*/  LOP3.LUT R48, R48, 0x80000000, R19, 0xf8, !PT ;  /* 0x8000000030307812 */ /* 0x000fe400078ef813 */
[----:B------:R-:W-:Y:S02]  /*2e31c0*/  ISETP.NE.U32.AND P0, PT, R29, 0x1, PT ;  /* 0x000000011d00780c */ /* 0x000fe40003f05070 */
[----:B------:R-:W-:-:S02]  /*2e31d0*/  LOP3.LUT R46, R46, 0x80000000, R27, 0xf8, !PT ;  /* 0x800000002e2e7812 */ /* 0x000fc400078ef81b */
[----:B------:R-:W-:Y:S01]  /*2e31e0*/  LOP3.LUT R31, R26, 0x1, RZ, 0xc0, !PT ;  /* 0x000000011a1f7812 */ /* 0x000fe200078ec0ff */
[----:B------:R0:W-:Y:S03]  /*2e31f0*/  STL [R9+0x2c], R40 ;  /* 0x00002c2809007387 */ /* 0x0001e60000100800 */
[----:B------:R-:W-:Y:S02]  /*2e3200*/  ISETP.NE.U32.AND P1, PT, R31, 0x1, PT ;  /* 0x000000011f00780c */ /* 0x000fe40003f25070 */
[----:B------:R-:W-:Y:S01]  /*2e3210*/  SHF.R.U32.HI R46, RZ, 0x1, R46 ;  /* 0x00000001ff2e7819 */ /* 0x000fe2000001162e */
[----:B------:R3:W-:Y:S01]  /*2e3220*/  STL [R9+0x28], R30 ;  /* 0x0000281e09007387 */ /* 0x0007e20000100800 */
[----:B------:R-:W-:-:S03]  /*2e3230*/  LOP3.LUT R44, R35, R37, R33, 0x96, !PT ;  /* 0x00000025232c7212 */ /* 0x000fc600078e9621 */
[----:B------:R-:W-:Y:S04]  /*2e3240*/  STL [R9+0x1c], R45 ;  /* 0x00001c2d09007387 */ /* 0x000fe80000100800 */
[----:B------:R-:W-:Y:S01]  /*2e3250*/  STL [R9+0x24], R44 ;  /* 0x0000242c09007387 */ /* 0x000fe20000100800 */
[C---:B--2---:R-:W-:Y:S02]  /*2e3260*/  LOP3.LUT R19, R23.reuse, 0x7ffffffe, RZ, 0xc0, !PT ;  /* 0x7ffffffe17137812 */ /* 0x044fe400078ec0ff */
[----:B------:R-:W-:Y:S02]  /*2e3270*/  LOP3.LUT R27, R23, 0x1, RZ, 0xc0, !PT ;  /* 0x00000001171b7812 */ /* 0x000fe400078ec0ff */
[----:B------:R-:W-:Y:S02]  /*2e3280*/  LOP3.LUT R19, R19, 0x80000000, R26, 0xf8, !PT ;  /* 0x8000000013137812 */ /* 0x000fe400078ef81a */
[----:B------:R-:W-:-:S02]  /*2e3290*/  ISETP.NE.U32.AND P2, PT, R27, 0x1, PT ;  /* 0x000000011b00780c */ /* 0x000fc40003f45070 */
[----:B0-----:R-:W-:Y:S02]  /*2e32a0*/  SHF.R.U32.HI R40, RZ, 0x1, R19 ;  /* 0x00000001ff287819 */ /* 0x001fe40000011613 */
[----:B------:R-:W-:Y:S02]  /*2e32b0*/  SEL R26, RZ, 0x9908b0df, P0 ;  /* 0x9908b0dfff1a7807 */ /* 0x000fe40000000000 */
[----:B------:R-:W-:Y:S02]  /*2e32c0*/  SEL R27, RZ, 0x9908b0df, P1 ;  /* 0x9908b0dfff1b7807 */ /* 0x000fe40000800000 */
[C---:B----4-:R-:W-:Y:S02]  /*2e32d0*/  LOP3.LUT R28, R11.reuse, 0x7ffffffe, RZ, 0xc0, !PT ;  /* 0x7ffffffe0b1c7812 */ /* 0x050fe400078ec0ff */
[----:B------:R-:W-:Y:S02]  /*2e32e0*/  LOP3.LUT R29, R11, 0x1, RZ, 0xc0, !PT ;  /* 0x000000010b1d7812 */ /* 0x000fe400078ec0ff */
[----:B------:R-:W-:-:S02]  /*2e32f0*/  LOP3.LUT R28, R28, 0x80000000, R23, 0xf8, !PT ;  /* 0x800000001c1c7812 */ /* 0x000fc400078ef817 */
[----:B------:R-:W-:Y:S02]  /*2e3300*/  ISETP.NE.U32.AND P3, PT, R29, 0x1, PT ;  /* 0x000000011d00780c */ /* 0x000fe40003f65070 */
[----:B------:R-:W-:Y:S02]  /*2e3310*/  SHF.R.U32.HI R23, RZ, 0x1, R48 ;  /* 0x00000001ff177819 */ /* 0x000fe40000011630 */
[----:B------:R-:W-:Y:S02]  /*2e3320*/  SEL R29, RZ, 0x9908b0df, P2 ;  /* 0x9908b0dfff1d7807 */ /* 0x000fe40001000000 */
[----:B------:R-:W-:Y:S02]  /*2e3330*/  SHF.R.U32.HI R28, RZ, 0x1, R28 ;  /* 0x00000001ff1c7819 */ /* 0x000fe4000001161c */
[----:B------:R-:W-:Y:S02]  /*2e3340*/  SEL R19, RZ, 0x9908b0df, P3 ;  /* 0x9908b0dfff137807 */ /* 0x000fe40001800000 */
[----:B---3--:R-:W-:-:S02]  /*2e3350*/  LOP3.LUT R30, R23, R26, R22, 0x96, !PT ;  /* 0x0000001a171e7212 */ /* 0x008fc400078e9616 */
[----:B-----5:R-:W-:Y:S01]  /*2e3360*/  LOP3.LUT R46, R46, R27, R13, 0x96, !PT ;  /* 0x0000001b2e2e7212 */ /* 0x020fe200078e960d */
[----:B------:R-:W-:Y:S01]  /*2e3370*/  IMAD.MOV.U32 R13, RZ, RZ, R9 ;  /* 0x000000ffff0d7224 */ /* 0x000fe200078e0009 */
        /* <DEDUP_REMOVED lines=43> */
.L_x_2560:
[----:B------:R-:W3:Y:S04]  /*2e3630*/  LDL R48, [R9+-0xc] ;  /* 0xfffff40009307983 */ /* 0x000ee80000100800 */
[----:B------:R-:W4:Y:S04]  /*2e3640*/  LDL R43, [R9+-0x39c] ;  /* 0xfffc6400092b7983 */ /* 0x000f280000100800 */
[----:B------:R-:W4:Y:S04]  /*2e3650*/  LDL R39, [R9+-0x8] ;  /* 0xfffff80009277983 */ /* 0x000f280000100800 */
[----:B------:R-:W4:Y:S04]  /*2e3660*/  LDL R47, [R9+-0x398] ;  /* 0xfffc6800092f7983 */ /* 0x000f280000100800 */
[----:B------:R-:W4:Y:S04]  /*2e3670*/  LDL R37, [R9+-0x4] ;  /* 0xfffffc0009257983 */ /* 0x000f280000100800 */
[----:B------:R-:W4:Y:S04]  /*2e3680*/  LDL R44, [R9] ;  /* 0x00000000092c7983 */ /* 0x000f280000100800 */
[----:B------:R-:W4:Y:S04]  /*2e3690*/  LDL R46, [R9+-0x394] ;  /* 0xfffc6c00092e7983 */ /* 0x000f280000100800 */
[----:B------:R-:W4:Y:S04]  /*2e36a0*/  LDL R45, [R9+-0x390] ;  /* 0xfffc7000092d7983 */ /* 0x000f280000100800 */
[----:B------:R-:W4:Y:S04]  /*2e36b0*/  LDL R33, [R9+0x4] ;  /* 0x0000040009217983 */ /* 0x000f280000100800 */
        /* <DEDUP_REMOVED lines=11> */
[----:B------:R-:W2:Y:S01]  /*2e3770*/  LDL R19, [R9+-0x378] ;  /* 0xfffc880009137983 */ /* 0x000ea20000100800 */
[----:B---3--:R-:W-:-:S02]  /*2e3780*/  LOP3.LUT R15, R48, 0x7ffffffe, RZ, 0xc0, !PT ;  /* 0x7ffffffe300f7812 */ /* 0x008fc400078ec0ff */
[----:B------:R-:W-:Y:S02]  /*2e3790*/  LOP3.LUT R17, R48, 0x1, RZ, 0xc0, !PT ;  /* 0x0000000130117812 */ /* 0x000fe400078ec0ff */
[----:B-----5:R-:W-:Y:S02]  /*2e37a0*/  LOP3.LUT R15, R15, 0x80000000, R11, 0xf8, !PT ;  /* 0x800000000f0f7812 */ /* 0x020fe400078ef80b */
[----:B------:R-:W3:Y:S01]  /*2e37b0*/  LDL R11, [R9+0x20] ;  /* 0x00002000090b7983 */ /* 0x000ee20000100800 */
[----:B------:R-:W-:Y:S02]  /*2e37c0*/  ISETP.NE.U32.AND P0, PT, R17, 0x1, PT ;  /* 0x000000011100780c */ /* 0x000fe40003f05070 */
[----:B------:R-:W-:Y:S02]  /*2e37d0*/  SHF.R.U32.HI R15, RZ, 0x1, R15 ;  /* 0x00000001ff0f7819 */ /* 0x000fe4000001160f */
[----:B------:R-:W-:-:S04]  /*2e37e0*/  SEL R17, RZ, 0x9908b0df, P0 ;  /* 0x9908b0dfff117807 */ /* 0x000fc80000000000 */
[----:B----4-:R-:W-:Y:S02]  /*2e37f0*/  LOP3.LUT R43, R15, R17, R43, 0x96, !PT ;  /* 0x000000110f2b7212 */ /* 0x010fe400078e962b */
[----:B------:R-:W4:Y:S04]  /*2e3800*/  LDL R17, [R9+-0x374] ;  /* 0xfffc8c0009117983 */ /* 0x000f280000100800 */
[----:B------:R-:W4:Y:S01]  /*2e3810*/  LDL R15, [R9+-0x370] ;  /* 0xfffc9000090f7983 */ /* 0x000f220000100800 */
[----:B------:R-:W-:-:S04]  /*2e3820*/  LOP3.LUT R49, R39, 0x7ffffffe, RZ, 0xc0, !PT ;  /* 0x7ffffffe27317812 */ /* 0x000fc800078ec0ff */
        /* <DEDUP_REMOVED lines=24> */
[----:B------:R1:W-:Y:S01]  /*2e39b0*/  STL [R9+-0x10], R43 ;  /* 0xfffff02b09007387 */ /* 0x0003e20000100800 */
[----:B------:R-:W-:-:S02]  /*2e39c0*/  SHF.R.U32.HI R45, RZ, 0x1, R45 ;  /* 0x00000001ff2d7819 */ /* 0x000fc4000001162d */
[----:B------:R-:W-:Y:S02]  /*2e39d0*/  LOP3.LUT R46, R31, 0x7ffffffe, RZ, 0xc0, !PT ;  /* 0x7ffffffe1f2e7812 */ /* 0x000fe400078ec0ff */
[C---:B------:R-:W-:Y:S02]  /*2e39e0*/  LOP3.LUT R48, R35.reuse, 0x7ffffffe, RZ, 0xc0, !PT ;  /* 0x7ffffffe23307812 */ /* 0x040fe400078ec0ff */
[----:B-1----:R-:W-:Y:S02]  /*2e39f0*/  SEL R43, RZ, 0x9908b0df, P0 ;  /* 0x9908b0dfff2b7807 */ /* 0x002fe40000000000 */
[----:B------:R-:W-:Y:S02]  /*2e3a00*/  LOP3.LUT R44, R35, 0x1, RZ, 0xc0, !PT ;  /* 0x00000001232c7812 */ /* 0x000fe400078ec0ff */
[----:B------:R-:W-:Y:S02]  /*2e3a10*/  LOP3.LUT R40, R45, R43, R40, 0x96, !PT ;  /* 0x0000002b2d287212 */ /* 0x000fe400078e9628 */
[----:B------:R-:W-:Y:S01]  /*2e3a20*/  LOP3.LUT R45, R31, 0x1, RZ, 0xc0, !PT ;  /* 0x000000011f2d7812 */ /* 0x000fe200078ec0ff */
[----:B------:R1:W-:Y:S01]  /*2e3a30*/  STL [R9+-0x8], R37 ;  /* 0xfffff82509007387 */ /* 0x0003e20000100800 */
[----:B------:R-:W-:-:S02]  /*2e3a40*/  LOP3.LUT R46, R46, 0x80000000, R33, 0xf8, !PT ;  /* 0x800000002e2e7812 */ /* 0x000fc400078ef821 */
[----:B------:R-:W-:Y:S02]  /*2e3a50*/  ISETP.NE.U32.AND P0, PT, R45, 0x1, PT ;  /* 0x000000012d00780c */ /* 0x000fe40003f05070 */
[----:B------:R-:W-:Y:S02]  /*2e3a60*/  LOP3.LUT R31, R48, 0x80000000, R31, 0xf8, !PT ;  /* 0x80000000301f7812 */ /* 0x000fe400078ef81f */
[----:B------:R-:W-:Y:S02]  /*2e3a70*/  ISETP.NE.U32.AND P1, PT, R44, 0x1, PT ;  /* 0x000000012c00780c */ /* 0x000fe40003f25070 */
[C---:B--2---:R-:W-:Y:S02]  /*2e3a80*/  LOP3.LUT R44, R22.reuse, 0x7ffffffe, RZ, 0xc0, !PT ;  /* 0x7ffffffe162c7812 */ /* 0x044fe400078ec0ff */
[----:B-1----:R-:W-:Y:S01]  /*2e3a90*/  LOP3.LUT R37, R22, 0x1, RZ, 0xc0, !PT ;  /* 0x0000000116257812 */ /* 0x002fe200078ec0ff */
[----:B------:R1:W-:Y:S01]  /*2e3aa0*/  STL [R9+-0x4], R39 ;  /* 0xfffffc2709007387 */ /* 0x0003e20000100800 */
[----:B------:R-:W-:-:S02]  /*2e3ab0*/  SHF.R.U32.HI R46, RZ, 0x1, R46 ;  /* 0x00000001ff2e7819 */ /* 0x000fc4000001162e */
[----:B------:R-:W-:Y:S02]  /*2e3ac0*/  SEL R33, RZ, 0x9908b0df, P0 ;  /* 0x9908b0dfff217807 */ /* 0x000fe40000000000 */
[----:B------:R-:W-:Y:S02]  /*2e3ad0*/  SHF.R.U32.HI R31, RZ, 0x1, R31 ;  /* 0x00000001ff1f7819 */ /* 0x000fe4000001161f */
[----:B------:R-:W-:Y:S02]  /*2e3ae0*/  LOP3.LUT R44, R44, 0x80000000, R35, 0xf8, !PT ;  /* 0x800000002c2c7812 */ /* 0x000fe400078ef823 */
[----:B------:R-:W-:Y:S02]  /*2e3af0*/  ISETP.NE.U32.AND P0, PT, R37, 0x1, PT ;  /* 0x000000012500780c */ /* 0x000fe40003f05070 */
[----:B-1----:R-:W-:Y:S02]  /*2e3b00*/  SEL R39, RZ, 0x9908b0df, P1 ;  /* 0x9908b0dfff277807 */ /* 0x002fe40000800000 */
        /* <DEDUP_REMOVED lines=9> */
[----:B------:R-:W-:Y:S02]  /*2e3ba0*/  LOP3.LUT R31, R27, 0x1, RZ, 0xc0, !PT ;  /* 0x000000011b1f7812 */ /* 0x000fe400078ec0ff */
[----:B------:R-:W-:Y:S02]  /*2e3bb0*/  ISETP.NE.U32.AND P0, PT, R28, 0x1, PT ;  /* 0x000000011c00780c */ /* 0x000fe40003f05070 */
[----:B------:R-:W-:Y:S02]  /*2e3bc0*/  LOP3.LUT R44, R44, 0x80000000, R13, 0xf8, !PT ;  /* 0x800000002c2c7812 */ /* 0x000fe400078ef80d */
[----:B------:R-:W-:-:S02]  /*2e3bd0*/  LOP3.LUT R22, R26, 0x7ffffffe, RZ, 0xc0, !PT ;  /* 0x7ffffffe1a167812 */ /* 0x000fc400078ec0ff */
        /* <DEDUP_REMOVED lines=10> */
[----:B------:R-:W-:Y:S01]  /*2e3c80*/  SEL R27, RZ, 0x9908b0df, P2 ;  /* 0x9908b0dfff1b7807 */ /* 0x000fe20001000000 */
        /* <DEDUP_REMOVED lines=14> */
[----:B----4-:R-:W-:Y:S02]  /*2e3d70*/  LOP3.LUT R28, R28, R27, R17, 0x96, !PT ;  /* 0x0000001b1c1c7212 */ /* 0x010fe400078e9611 */
[----:B------:R-:W-:Y:S01]  /*2e3d80*/  LOP3.LUT R40, R40, R29, R15, 0x96, !PT ;  /* 0x0000001d28287212 */ /* 0x000fe200078e960f */
[----:B------:R-:W-:Y:S04]  /*2e3d90*/  STL [R9+0x10], R22 ;  /* 0x0000101609007387 */ /* 0x000fe80000100800 */
        /* <DEDUP_REMOVED lines=18> */
.L_x_2558:
[----:B------:R-:W-:Y:S05]  /*2e3ec0*/  BSYNC.RECONVERGENT B2 ;  /* 0x0000000000027941 */ /* 0x000fea0003800200 */
.L_x_2557:
        /* <DEDUP_REMOVED lines=43> */
.L_x_2563:
        /* <DEDUP_REMOVED lines=17> */
[----:B------:R-:W5:Y:S01]  /*2e4290*/  LDL R30, [R11+0x660] ;  /* 0x000660000b1e7983 */ /* 0x000f620000100800 */
[----:B--2---:R-:W-:-:S02]  /*2e42a0*/  LOP3.LUT R27, R17, 0x7ffffffe, RZ, 0xc0, !PT ;  /* 0x7ffffffe111b7812 */ /* 0x004fc400078ec0ff */
[----:B------:R-:W-:Y:S02]  /*2e42b0*/  LOP3.LUT R23, R17, 0x1, RZ, 0xc0, !PT ;  /* 0x0000000111177812 */ /* 0x000fe400078ec0ff */
[C---:B---3--:R-:W-:Y:S02]  /*2e42c0*/  LOP3.LUT R28, R13.reuse, 0x7ffffffe, RZ, 0xc0, !PT ;  /* 0x7ffffffe0d1c7812 */ /* 0x048fe400078ec0ff */
[----:B------:R-:W-:Y:S02]  /*2e42d0*/  LOP3.LUT R26, R13, 0x1, RZ, 0xc0, !PT ;  /* 0x000000010d1a7812 */ /* 0x000fe400078ec0ff */
[----:B------:R-:W-:Y:S02]  /*2e42e0*/  LOP3.LUT R13, R27, 0x80000000, R13, 0xf8, !PT ;  /* 0x800000001b0d7812 */ /* 0x000fe400078ef80d */
[----:B------:R-:W-:Y:S01]  /*2e42f0*/  ISETP.NE.U32.AND P1, PT, R23, 0x1, PT ;  /* 0x000000011700780c */ /* 0x000fe20003f25070 */
[----:B------:R-:W2:Y:S01]  /*2e4300*/  LDL R27, [R11+0x38] ;  /* 0x000038000b1b7983 */ /* 0x000ea20000100800 */
[----:B------:R-:W-:-:S02]  /*2e4310*/  LOP3.LUT R19, R28, 0x80000000, R19, 0xf8, !PT ;  /* 0x800000001c137812 */ /* 0x000fc400078ef813 */
[----:B------:R-:W-:Y:S01]  /*2e4320*/  ISETP.NE.U32.AND P0, PT, R26, 0x1, PT ;  /* 0x000000011a00780c */ /* 0x000fe20003f05070 */
[----:B------:R-:W3:Y:S01]  /*2e4330*/  LDL R28, [R11+0x34] ;  /* 0x000034000b1c7983 */ /* 0x000ee20000100800 */
[----:B------:R-:W-:Y:S02]  /*2e4340*/  SHF.R.U32.HI R13, RZ, 0x1, R13 ;  /* 0x00000001ff0d7819 */ /* 0x000fe4000001160d */
[----:B------:R-:W-:Y:S02]  /*2e4350*/  SEL R23, RZ, 0x9908b0df, P1 ;  /* 0x9908b0dfff177807 */ /* 0x000fe40000800000 */
[----:B------:R-:W-:Y:S02]  /*2e4360*/  SHF.R.U32.HI R19, RZ, 0x1, R19 ;  /* 0x00000001ff137819 */ /* 0x000fe40000011613 */
[----:B------:R-:W-:Y:S02]  /*2e4370*/  SEL R26, RZ, 0x9908b0df, P0 ;  /* 0x9908b0dfff1a7807 */ /* 0x000fe40000000000 */
[----:B----4-:R-:W-:-:S02]  /*2e4380*/  LOP3.LUT R46, R13, R23, R46, 0x96, !PT ;  /* 0x000000170d2e7212 */ /* 0x010fc400078e962e */
[----:B-----5:R-:W-:Y:S01]  /*2e4390*/  LOP3.LUT R13, R15, 0x1, RZ, 0xc0, !PT ;  /* 0x000000010f0d7812 */ /* 0x020fe200078ec0ff */
[----:B------:R-:W4:Y:S01]  /*2e43a0*/  LDL R23, [R11+0x664] ;  /* 0x000664000b177983 */ /* 0x000f220000100800 */
[----:B------:R-:W-:Y:S02]  /*2e43b0*/  LOP3.LUT R45, R19, R26, R45, 0x96, !PT ;  /* 0x0000001a132d7212 */ /* 0x000fe400078e962d */
[----:B------:R-:W-:Y:S01]  /*2e43c0*/  LOP3.LUT R19, R15, 0x7ffffffe, RZ, 0xc0, !PT ;  /* 0x7ffffffe0f137812 */ /* 0x000fe200078ec0ff */
[----:B------:R-:W5:Y:S01]  /*2e43d0*/  LDL R26, [R11+0x3c] ;  /* 0x00003c000b1a7983 */ /* 0x000f620000100800 */
[----:B------:R-:W-:Y:S02]  /*2e43e0*/  ISETP.NE.U32.AND P0, PT, R13, 0x1, PT ;  /* 0x000000010d00780c */ /* 0x000fe40003f05070 */
[----:B------:R-:W-:Y:S02]  /*2e43f0*/  LOP3.LUT R13, R48, 0x1, RZ, 0xc0, !PT ;  /* 0x00000001300d7812 */ /* 0x000fe400078ec0ff */
        /* <DEDUP_REMOVED lines=10> */
[----:B------:R-:W4:Y:S03]  /*2e44a0*/  LDL R19, [R11+0x670] ;  /* 0x000670000b137983 */ /* 0x000f260000100800 */
[----:B------:R-:W-:Y:S02]  /*2e44b0*/  LOP3.LUT R40, R15, R17, R40, 0x96, !PT ;  /* 0x000000110f287212 */ /* 0x000fe400078e9628 */
[----:B------:R-:W4:Y:S04]  /*2e44c0*/  LDL R15, [R11+0x668] ;  /* 0x000668000b0f7983 */ /* 0x000f280000100800 */
[----:B------:R-:W4:Y:S01]  /*2e44d0*/  LDL R17, [R11+0x66c] ;  /* 0x00066c000b117983 */ /* 0x000f220000100800 */
        /* <DEDUP_REMOVED lines=34> */
[----:B------:R-:W-:Y:S01]  /*2e4700*/  SEL R44, RZ, 0x9908b0df, P2 ;  /* 0x9908b0dfff2c7807 */ /* 0x000fe20001000000 */
[----:B------:R0:W-:Y:S01]  /*2e4710*/  STL [R11+0x10], R46 ;  /* 0x0000102e0b007387 */ /* 0x0001e20000100800 */
[----:B------:R-:W-:Y:S02]  /*2e4720*/  LOP3.LUT R40, R40, R43, R31, 0x96, !PT ;  /* 0x0000002b28287212 */ /* 0x000fe400078e961f */
[----:B------:R-:W-:Y:S01]  /*2e4730*/  LOP3.LUT R30, R33, R44, R30, 0x96, !PT ;  /* 0x0000002c211e7212 */ /* 0x000fe200078e961e */
[----:B------:R4:W-:Y:S01]  /*2e4740*/  STL [R11+0x20], R29 ;  /* 0x0000201d0b007387 */ /* 0x0009e20000100800 */
[----:B0-----:R-:W-:-:S03]  /*2e4750*/  LOP3.LUT R46, R39, R35, R37, 0x96, !PT ;  /* 0x00000023272e7212 */ /* 0x001fc600078e9625 */
[----:B------:R0:W-:Y:S04]  /*2e4760*/  STL [R11+0x2c], R30 ;  /* 0x00002c1e0b007387 */ /* 0x0001e80000100800 */
[----:B------:R1:W-:Y:S04]  /*2e4770*/  STL [R11+0x24], R46 ;  /* 0x0000242e0b007387 */ /* 0x0003e80000100800 */
[----:B------:R1:W-:Y:S04]  /*2e4780*/  STL [R11+0x28], R40 ;  /* 0x000028280b007387 */ /* 0x0003e80000100800 */
[----:B------:R-:W-:Y:S01]  /*2e4790*/  STL [R11+0x1c], R47 ;  /* 0x00001c2f0b007387 */ /* 0x000fe20000100800 */
[----:B--2---:R-:W-:-:S02]  /*2e47a0*/  LOP3.LUT R35, R27, 0x7ffffffe, RZ, 0xc0, !PT ;  /* 0x7ffffffe1b237812 */ /* 0x004fc400078ec0ff */
[C---:B---3--:R-:W-:Y:S02]  /*2e47b0*/  LOP3.LUT R31, R28.reuse, 0x7ffffffe, RZ, 0xc0, !PT ;  /* 0x7ffffffe1c1f7812 */ /* 0x048fe400078ec0ff */
[----:B------:R-:W-:Y:S02]  /*2e47c0*/  LOP3.LUT R33, R28, 0x1, RZ, 0xc0, !PT ;  /* 0x000000011c217812 */ /* 0x000fe400078ec0ff */
[----:B------:R-:W-:Y:S02]  /*2e47d0*/  LOP3.LUT R31, R31, 0x80000000, R22, 0xf8, !PT ;  /* 0x800000001f1f7812 */ /* 0x000fe400078ef816 */
[----:B------:R-:W-:Y:S02]  /*2e47e0*/  LOP3.LUT R35, R35, 0x80000000, R28, 0xf8, !PT ;  /* 0x8000000023237812 */ /* 0x000fe400078ef81c */
[----:B------:R-:W-:Y:S02]  /*2e47f0*/  LOP3.LUT R37, R27, 0x1, RZ, 0xc0, !PT ;  /* 0x000000011b257812 */ /* 0x000fe400078ec0ff */
[----:B------:R-:W-:-:S02]  /*2e4800*/  ISETP.NE.U32.AND P0, PT, R33, 0x1, PT ;  /* 0x000000012100780c */ /* 0x000fc40003f05070 */
[C---:B-----5:R-:W-:Y:S02]  /*2e4810*/  LOP3.LUT R22, R26.reuse, 0x7ffffffe, RZ, 0xc0, !PT ;  /* 0x7ffffffe1a167812 */ /* 0x060fe400078ec0ff */
[----:B------:R-:W-:Y:S02]  /*2e4820*/  LOP3.LUT R28, R26, 0x1, RZ, 0xc0, !PT ;  /* 0x000000011a1c7812 */ /* 0x000fe400078ec0ff */
[----:B------:R-:W-:Y:S02]  /*2e4830*/  LOP3.LUT R22, R22, 0x80000000, R27, 0xf8, !PT ;  /* 0x8000000016167812 */ /* 0x000fe400078ef81b */
[----:B------:R-:W-:Y:S02]  /*2e4840*/  ISETP.NE.U32.AND P1, PT, R37, 0x1, PT ;  /* 0x000000012500780c */ /* 0x000fe40003f25070 */
[----:B------:R-:W-:Y:S02]  /*2e4850*/  ISETP.NE.U32.AND P2, PT, R28, 0x1, PT ;  /* 0x000000011c00780c */ /* 0x000fe40003f45070 */
[----:B----4-:R-:W-:-:S02]  /*2e4860*/  LOP3.LUT R29, R13, 0x7ffffffe, RZ, 0xc0, !PT ;  /* 0x7ffffffe0d1d7812 */ /* 0x010fc400078ec0ff */
[----:B0-----:R-:W-:Y:S02]  /*2e4870*/  LOP3.LUT R30, R13, 0x1, RZ, 0xc0, !PT ;  /* 0x000000010d1e7812 */ /* 0x001fe400078ec0ff */
[----:B------:R-:W-:Y:S02]  /*2e4880*/  LOP3.LUT R29, R29, 0x80000000, R26, 0xf8, !PT ;  /* 0x800000001d1d7812 */ /* 0x000fe400078ef81a */
[----:B------:R-:W-:Y:S02]  /*2e4890*/  ISETP.NE.U32.AND P3, PT, R30, 0x1, PT ;  /* 0x000000011e00780c */ /* 0x000fe40003f65070 */
[----:B------:R-:W-:Y:S02]  /*2e48a0*/  SHF.R.U32.HI R28, RZ, 0x1, R31 ;  /* 0x00000001ff1c7819 */ /* 0x000fe4000001161f */
[----:B-1----:R-:W-:Y:S02]  /*2e48b0*/  SHF.R.U32.HI R46, RZ, 0x1, R22 ;  /* 0x00000001ff2e7819 */ /* 0x002fe40000011616 */
[----:B------:R-:W-:-:S02]  /*2e48c0*/  SEL R27, RZ, 0x9908b0df, P0 ;  /* 0x9908b0dfff1b7807 */ /* 0x000fc40000000000 */
[----:B------:R-:W-:Y:S02]  /*2e48d0*/  SHF.R.U32.HI R30, RZ, 0x1, R35 ;  /* 0x00000001ff1e7819 */ /* 0x000fe40000011623 */
[----:B------:R-:W-:Y:S02]  /*2e48e0*/  SEL R31, RZ, 0x9908b0df, P1 ;  /* 0x9908b0dfff1f7807 */ /* 0x000fe40000800000 */
[----:B------:R-:W-:Y:S02]  /*2e48f0*/  SEL R33, RZ, 0x9908b0df, P2 ;  /* 0x9908b0dfff217807 */ /* 0x000fe40001000000 */
[----:B------:R-:W-:Y:S02]  /*2e4900*/  SHF.R.U32.HI R22, RZ, 0x1, R29 ;  /* 0x00000001ff167819 */ /* 0x000fe4000001161d */
[----:B------:R-:W-:Y:S02]  /*2e4910*/  SEL R26, RZ, 0x9908b0df, P3 ;  /* 0x9908b0dfff1a7807 */ /* 0x000fe40001800000 */
[----:B------:R-:W-:-:S02]  /*2e4920*/  LOP3.LUT R40, R28, R27, R23, 0x96, !PT ;  /* 0x0000001b1c287212 */ /* 0x000fc400078e9617 */
        /* <DEDUP_REMOVED lines=44> */
.L_x_2564:
        /* <DEDUP_REMOVED lines=97> */
[----:B------:R-:W-:Y:S02]  /*2e5200*/  ISETP.NE.U32.AND P1, PT, R29, 0x1, PT ;  /* 0x000000011d00780c */ /* 0x000fe40003f25070 */
[----:B------:R-:W-:Y:S02]  /*2e5210*/  LOP3.LUT R33, R31, 0x1, RZ, 0xc0, !PT ;  /* 0x000000011f217812 */ /* 0x000fe400078ec0ff */
[----:B------:R-:W-:Y:S02]  /*2e5220*/  LOP3.LUT R13, R28, 0x80000000, R13, 0xf8, !PT ;  /* 0x800000001c0d7812 */ /* 0x000fe400078ef80d */
[----:B------:R-:W-:-:S02]  /*2e5230*/  LOP3.LUT R40, R40, 0x80000000, R31, 0xf8, !PT ;  /* 0x8000000028287812 */ /* 0x000fc400078ef81f */
[C---:B---3--:R-:W-:Y:S02]  /*2e5240*/  LOP3.LUT R29, R27.reuse, 0x7ffffffe, RZ, 0xc0, !PT ;  /* 0x7ffffffe1b1d7812 */ /* 0x048fe400078ec0ff */
        /* <DEDUP_REMOVED lines=39> */
.L_x_2562:
[----:B------:R-:W-:Y:S05]  /*2e54c0*/  BSYNC.RECONVERGENT B2 ;  /* 0x0000000000027941 */ /* 0x000fea0003800200 */
.L_x_2561:
        /* <DEDUP_REMOVED lines=35> */
.L_x_2570:
        /* <DEDUP_REMOVED lines=29> */
[----:B------:R-:W-:Y:S01]  /*2e58d0*/  IMAD.MOV.U32 R22, RZ, RZ, RZ ;  /* 0x000000ffff167224 */ /* 0x000fe200078e00ff */
[----:B------:R-:W-:-:S02]  /*2e58e0*/  LOP3.LUT R28, R28, R11, R7, 0x96, !PT ;  /* 0x0000000b1c1c7212 */ /* 0x000fc400078e9607 */
[----:B------:R-:W-:Y:S01]  /*2e58f0*/  LOP3.LUT R30, R30, R13, R5, 0x96, !PT ;  /* 0x0000000d1e1e7212 */ /* 0x000fe200078e9605 */
[----:B------:R1:W-:Y:S01]  /*2e5900*/  STL [R1], R26 ;  /* 0x0000001a01007387 */ /* 0x0003e20000100800 */
[----:B------:R-:W-:-:S03]  /*2e5910*/  IMAD.MOV.U32 R5, RZ, RZ, R1 ;  /* 0x000000ffff057224 */ /* 0x000fc600078e0001 */
[----:B------:R1:W-:Y:S04]  /*2e5920*/  STL [R1+0x4], R28 ;  /* 0x0000041c01007387 */ /* 0x0003e80000100800 */
[----:B------:R1:W-:Y:S02]  /*2e5930*/  STL [R1+0x8], R30 ;  /* 0x0000081e01007387 */ /* 0x0003e40000100800 */
.L_x_2568:
[----:B------:R-:W2:Y:S04]  /*2e5940*/  LDL R7, [R5+0x10] ;  /* 0x0000100005077983 */ /* 0x000ea80000100800 */
[----:B------:R-:W3:Y:S01]  /*2e5950*/  LDL R11, [R5+0x640] ;  /* 0x00064000050b7983 */ /* 0x000ee20000100800 */
[C---:B--2---:R-:W-:Y:S02]  /*2e5960*/  LOP3.LUT R9, R7.reuse, 0x7ffffffe, RZ, 0xc0, !PT ;  /* 0x7ffffffe07097812 */ /* 0x044fe400078ec0ff */
[----:B------:R-:W-:Y:S02]  /*2e5970*/  LOP3.LUT R13, R7, 0x1, RZ, 0xc0, !PT ;  /* 0x00000001070d7812 */ /* 0x000fe400078ec0ff */
[----:B------:R-:W-:Y:S01]  /*2e5980*/  LOP3.LUT R9, R9, 0x80000000, R0, 0xf8, !PT ;  /* 0x8000000009097812 */ /* 0x000fe200078ef800 */
[----:B------:R-:W-:Y:S01]  /*2e5990*/  VIADD R0, R22, 0x4 ;  /* 0x0000000416007836 */ /* 0x000fe20000000000 */
[----:B------:R-:W-:-:S02]  /*2e59a0*/  ISETP.NE.U32.AND P1, PT, R13, 0x1, PT ;  /* 0x000000010d00780c */ /* 0x000fc40003f25070 */
[----:B-1----:R-:W-:Y:S02]  /*2e59b0*/  SHF.R.U32.HI R26, RZ, 0x1, R9 ;  /* 0x00000001ff1a7819 */ /* 0x002fe40000011609 */
        /* <DEDUP_REMOVED lines=18> */
[----:B---3--:R-:W-:Y:S02]  /*2e5ae0*/  LOP3.LUT R30, R27, 0x1, RZ, 0xc0, !PT ;  /* 0x000000011b1e7812 */ /* 0x008fe400078ec0ff */
[----:B------:R-:W-:-:S02]  /*2e5af0*/  SEL R5, RZ, 0x9908b0df, P1 ;  /* 0x9908b0dfff057807 */ /* 0x000fc40000800000 */
[----:B------:R-:W-:Y:S02]  /*2e5b00*/  LOP3.LUT R7, R27, 0x7ffffffe, RZ, 0xc0, !PT ;  /* 0x7ffffffe1b077812 */ /* 0x000fe400078ec0ff */
[----:B------:R-:W-:Y:S02]  /*2e5b10*/  ISETP.NE.U32.AND P1, PT, R30, 0x1, PT ;  /* 0x000000011e00780c */ /* 0x000fe40003f25070 */
[----:B----4-:R-:W-:Y:S02]  /*2e5b20*/  LOP3.LUT R26, R26, R5, R29, 0x96, !PT ;  /* 0x000000051a1a7212 */ /* 0x010fe400078e961d */
[----:B------:R-:W-:Y:S02]  /*2e5b30*/  LOP3.LUT R7, R7, 0x80000000, R28, 0xf8, !PT ;  /* 0x8000000007077812 */ /* 0x000fe400078ef81c */
        /* <DEDUP_REMOVED lines=31> */
[----:B-1----:R-:W-:Y:S02]  /*2e5d30*/  LOP3.LUT R26, R29, 0x1, RZ, 0xc0, !PT ;  /* 0x000000011d1a7812 */ /* 0x002fe400078ec0ff */
        /* <DEDUP_REMOVED lines=39> */
[----:B-1----:R-:W4:Y:S01]  /*2e5fb0*/  LDL R0, [R15+0x640] ;  /* 0x000640000f007983 */ /* 0x002f220000100800 */
        /* <DEDUP_REMOVED lines=68> */
.L_x_2569:
        /* <DEDUP_REMOVED lines=141> */
.L_x_2567:
[----:B------:R-:W-:Y:S05]  /*2e6cd0*/  BSYNC.RECONVERGENT B2 ;  /* 0x0000000000027941 */ /* 0x000fea0003800200 */
.L_x_2566:
        /* <DEDUP_REMOVED lines=20> */
.L_x_2565:
[----:B------:R-:W-:-:S05]  /*2e6e20*/  VIADD R5, R25, 0xfffffffa ;  /* 0xfffffffa19057836 */ /* 0x000fca0000000000 */
[----:B------:R-:W-:-:S13]  /*2e6e30*/  ISETP.GE.AND P1, PT, R5, 0x1, PT ;  /* 0x000000010500780c */ /* 0x000fda0003f26270 */
[----:B------:R-:W-:Y:S05]  /*2e6e40*/  @!P1 BRA `(.L_x_2571) ;  /* 0x0000001400789947 */ /* 0x000fea0003800000 */
[----:B------:R-:W-:-:S07]  /*2e6e50*/  IMAD.MOV.U32 R7, RZ, RZ, RZ ;  /* 0x000000ffff077224 */ /* 0x000fce00078e00ff */
.L_x_2576:
[----:B------:R-:W-:Y:S01]  /*2e6e60*/  ISETP.GE.AND P2, PT, R22, 0x270, PT ;  /* 0x000002701600780c */ /* 0x000fe20003f46270 */
[----:B------:R-:W-:Y:S01]  /*2e6e70*/  VIADD R7, R7, 0x1 ;  /* 0x0000000107077836 */ /* 0x000fe20000000000 */
[----:B------:R-:W-:Y:S04]  /*2e6e80*/  BSSY.RECONVERGENT B2, `(.L_x_2572) ;  /* 0x0000157000027945 */ /* 0x000fe80003800200 */
[----:B------:R-:W-:-:S07]  /*2e6e90*/  ISETP.NE.AND P1, PT, R7, R5, PT ;  /* 0x000000050700720c */ /* 0x000fce0003f25270 */
[----:B-12---:R-:W-:Y:S06]  /*2e6ea0*/  @!P2 BRA `(.L_x_2573) ;  /* 0x000000140050a947 */ /* 0x006fec0003800000 */
        /* <DEDUP_REMOVED lines=32> */
.L_x_2574:
        /* <DEDUP_REMOVED lines=72> */
[----:B------:R-:W-:Y:S02]  /*2e7530*/  LOP3.LUT R43, R17, 0x7ffffffe, RZ, 0xc0, !PT ;  /* 0x7ffffffe112b7812 */ /* 0x000fe400078ec0ff */
[----:B------:R-:W-:Y:S02]  /*2e7540*/  ISETP.NE.U32.AND P2, PT, R45, 0x1, PT ;  /* 0x000000012d00780c */ /* 0x000fe40003f45070 */
        /* <DEDUP_REMOVED lines=11> */
[----:B------:R-:W-:Y:S02]  /*2e7600*/  SHF.R.U32.HI R44, RZ, 0x1, R44 ;  /* 0x00000001ff2c7819 */ /* 0x000fe4000001162c */
[----:B------:R-:W-:Y:S02]  /*2e7610*/  SEL R35, RZ, 0x9908b0df, P3 ;  /* 0x9908b0dfff237807 */ /* 0x000fe40001800000 */
[----:B------:R-:W-:Y:S02]  /*2e7620*/  SEL R45, RZ, 0x9908b0df, P4 ;  /* 0x9908b0dfff2d7807 */ /* 0x000fe40002000000 */
[----:B------:R-:W-:-:S02]  /*2e7630*/  LOP3.LUT R27, R27, R43, R28, 0x96, !PT ;  /* 0x0000002b1b1b7212 */ /* 0x000fc400078e961c */
[----:B------:R-:W-:Y:S02]  /*2e7640*/  LOP3.LUT R31, R39, R31, R33, 0x96, !PT ;  /* 0x0000001f271f7212 */ /* 0x000fe400078e9621 */
        /* <DEDUP_REMOVED lines=10> */
[C---:B------:R-:W-:Y:S02]  /*2e76f0*/  LOP3.LUT R26, R22.reuse, 0x7ffffffe, RZ, 0xc0, !PT ;  /* 0x7ffffffe161a7812 */ /* 0x040fe400078ec0ff */
[----:B0-----:R-:W-:Y:S01]  /*2e7700*/  LOP3.LUT R29, R22, 0x1, RZ, 0xc0, !PT ;  /* 0x00000001161d7812 */ /* 0x001fe200078ec0ff */
[----:B------:R0:W-:Y:S01]  /*2e7710*/  STL [R0+0x2c], R27 ;  /* 0x00002c1b00007387 */ /* 0x0001e20000100800 */
[----:B------:R-:W-:-:S02]  /*2e7720*/  ISETP.NE.U32.AND P3, PT, R37, 0x1, PT ;  /* 0x000000012500780c */ /* 0x000fc40003f65070 */
[----:B------:R-:W-:Y:S01]  /*2e7730*/  ISETP.NE.U32.AND P4, PT, R29, 0x1, PT ;  /* 0x000000011d00780c */ /* 0x000fe20003f85070 */
[----:B------:R1:W-:Y:S01]  /*2e7740*/  STL [R0+0x20], R31 ;  /* 0x0000201f00007387 */ /* 0x0003e20000100800 */
[----:B------:R-:W-:Y:S02]  /*2e7750*/  SHF.R.U32.HI R28, RZ, 0x1, R28 ;  /* 0x00000001ff1c7819 */ /* 0x000fe4000001161c */
[----:B0-----:R-:W-:Y:S02]  /*2e7760*/  LOP3.LUT R27, R26, 0x80000000, R23, 0xf8, !PT ;  /* 0x800000001a1b7812 */ /* 0x001fe400078ef817 */
[----:B------:R-:W-:Y:S02]  /*2e7770*/  SEL R23, RZ, 0x9908b0df, P2 ;  /* 0x9908b0dfff177807 */ /* 0x000fe40001000000 */
[----:B------:R-:W-:Y:S02]  /*2e7780*/  SHF.R.U32.HI R26, RZ, 0x1, R33 ;  /* 0x00000001ff1a7819 */ /* 0x000fe40000011621 */
[----:B------:R-:W-:-:S02]  /*2e7790*/  SEL R29, RZ, 0x9908b0df, P3 ;  /* 0x9908b0dfff1d7807 */ /* 0x000fc40001800000 */
[----:B-1----:R-:W-:Y:S01]  /*2e77a0*/  SEL R31, RZ, 0x9908b0df, P4 ;  /* 0x9908b0dfff1f7807 */ /* 0x002fe20002000000 */
        /* <DEDUP_REMOVED lines=11> */
[----:B----4-:R-:W-:Y:S02]  /*2e7860*/  LOP3.LUT R23, R22, R17, R15, 0x96, !PT ;  /* 0x0000001116177212 */ /* 0x010fe400078e960f */
[----:B-----5:R-:W-:Y:S01]  /*2e7870*/  LOP3.LUT R29, R26, R29, R11, 0x96, !PT ;  /* 0x0000001d1a1d7212 */ /* 0x020fe200078e960b */
[----:B------:R-:W-:Y:S01]  /*2e7880*/  IMAD.MOV.U32 R11, RZ, RZ, R0 ;  /* 0x000000ffff0b7224 */ /* 0x000fe200078e0000 */
        /* <DEDUP_REMOVED lines=41> */
.L_x_2575:
[----:B------:R-:W-:-:S05]  /*2e7b20*/  IMAD R15, R0, 0x4, R1 ;  /* 0x00000004000f7824 */ /* 0x000fca00078e0201 */
[----:B------:R-:W2:Y:S04]  /*2e7b30*/  LDL R27, [R15+0x4] ;  /* 0x000004000f1b7983 */ /* 0x000ea80000100800 */
[----:B-1-3--:R-:W3:Y:S04]  /*2e7b40*/  LDL R26, [R15+0x8] ;  /* 0x000008000f1a7983 */ /* 0x00aee80000100800 */
        /* <DEDUP_REMOVED lines=125> */
[----:B-1----:R-:W2:Y:S04]  /*2e8320*/  LDL R11, [R1] ;  /* 0x00000000010b7983 */ /* 0x002ea80000100800 */
        /* <DEDUP_REMOVED lines=12> */
.L_x_2573:
[----:B------:R-:W-:Y:S05]  /*2e83f0*/  BSYNC.RECONVERGENT B2 ;  /* 0x0000000000027941 */ /* 0x000fea0003800200 */
.L_x_2572:
[----:B------:R-:W-:-:S05]  /*2e8400*/  VIADD R22, R22, 0x1 ;  /* 0x0000000116167836 */ /* 0x000fca0000000000 */
[----:B------:R2:W-:Y:S01]  /*2e8410*/  STL [R1+0x9c0], R22 ;  /* 0x0009c01601007387 */ /* 0x0005e20000100800 */
[----:B------:R-:W-:Y:S05]  /*2e8420*/  @P1 BRA `(.L_x_2576) ;  /* 0xffffffe8008c1947 */ /* 0x000fea000383ffff */
.L_x_2571:
        /* <DEDUP_REMOVED lines=11> */
[----:B-1----:R-:W-:Y:S02]  /*2e84e0*/  LOP3.LUT R0, R26, 0x7ffffffe, RZ, 0xc0, !PT ;  /* 0x7ffffffe1a007812 */ /* 0x002fe400078ec0ff */
[----:B------:R-:W-:Y:S02]  /*2e84f0*/  ISETP.NE.U32.AND P1, PT, R9, 0x1, PT ;  /* 0x000000010900780c */ /* 0x000fe40003f25070 */
[----:B------:R-:W-:Y:S02]  /*2e8500*/  LOP3.LUT R0, R0, 0x80000000, R11, 0xf8, !PT ;  /* 0x8000000000007812 */ /* 0x000fe400078ef80b */
        /* <DEDUP_REMOVED lines=21> */
.L_x_2579:
        /* <DEDUP_REMOVED lines=63> */
[----:B------:R-:W-:Y:S02]  /*2e8a50*/  LOP3.LUT R40, R26, 0x1, RZ, 0xc0, !PT ;  /* 0x000000011a287812 */ /* 0x000fe400078ec0ff */
[----:B-1----:R-:W-:-:S02]  /*2e8a60*/  LOP3.LUT R5, R35, 0x1, RZ, 0xc0, !PT ;  /* 0x0000000123057812 */ /* 0x002fc400078ec0ff */
        /* <DEDUP_REMOVED lines=9> */
[----:B-1----:R-:W-:Y:S02]  /*2e8b00*/  LOP3.LUT R43, R33, 0x1, RZ, 0xc0, !PT ;  /* 0x00000001212b7812 */ /* 0x002fe400078ec0ff */
[----:B------:R-:W-:Y:S01]  /*2e8b10*/  LOP3.LUT R33, R44, 0x80000000, R33, 0xf8, !PT ;  /* 0x800000002c217812 */ /* 0x000fe200078ef821 */
[----:B------:R1:W-:Y:S01]  /*2e8b20*/  STL [R0+0x10], R39 ;  /* 0x0000102700007387 */ /* 0x0003e20000100800 */
[----:B------:R-:W-:Y:S02]  /*2e8b30*/  ISETP.NE.U32.AND P4, PT, R5, 0x1, PT ;  /* 0x000000010500780c */ /* 0x000fe40003f85070 */
[----:B------:R-:W-:-:S02]  /*2e8b40*/  SEL R5, RZ, 0x9908b0df, P1 ;  /* 0x9908b0dfff057807 */ /* 0x000fc40000800000 */
[----:B------:R-:W-:Y:S02]  /*2e8b50*/  SHF.R.U32.HI R44, RZ, 0x1, R33 ;  /* 0x00000001ff2c7819 */ /* 0x000fe40000011621 */
[----:B------:R-:W-:Y:S02]  /*2e8b60*/  ISETP.NE.U32.AND P3, PT, R43, 0x1, PT ;  /* 0x000000012b00780c */ /* 0x000fe40003f65070 */
[----:B-1----:R-:W-:Y:S02]  /*2e8b70*/  LOP3.LUT R39, R26, 0x80000000, R35, 0xf8, !PT ;  /* 0x800000001a277812 */ /* 0x002fe400078ef823 */
        /* <DEDUP_REMOVED lines=18> */
[C---:B-1----:R-:W-:Y:S02]  /*2e8ca0*/  LOP3.LUT R5, R19.reuse, 0x7ffffffe, RZ, 0xc0, !PT ;  /* 0x7ffffffe13057812 */ /* 0x042fe400078ec0ff */
[----:B------:R-:W-:Y:S02]  /*2e8cb0*/  LOP3.LUT R23, R19, 0x1, RZ, 0xc0, !PT ;  /* 0x0000000113177812 */ /* 0x000fe400078ec0ff */
[C---:B------:R-:W-:Y:S02]  /*2e8cc0*/  LOP3.LUT R26, R7.reuse, 0x7ffffffe, RZ, 0xc0, !PT ;  /* 0x7ffffffe071a7812 */ /* 0x040fe400078ec0ff */
[----:B--2---:R-:W-:Y:S02]  /*2e8cd0*/  LOP3.LUT R27, R7, 0x1, RZ, 0xc0, !PT ;  /* 0x00000001071b7812 */ /* 0x004fe400078ec0ff */
        /* <DEDUP_REMOVED lines=12> */
[----:B-1----:R-:W-:Y:S02]  /*2e8da0*/  SEL R29, RZ, 0x9908b0df, P3 ;  /* 0x9908b0dfff1d7807 */ /* 0x002fe40001800000 */
        /* <DEDUP_REMOVED lines=51> */
.L_x_2580:
[----:B------:R-:W3:Y:S04]  /*2e90e0*/  LDL R46, [R0+-0xc] ;  /* 0xfffff400002e7983 */ /* 0x000ee80000100800 */
[----:B------:R-:W4:Y:S04]  /*2e90f0*/  LDL R33, [R0+-0x8] ;  /* 0xfffff80000217983 */ /* 0x000f280000100800 */
[----:B------:R-:W4:Y:S04]  /*2e9100*/  LDL R45, [R0+-0x39c] ;  /* 0xfffc6400002d7983 */ /* 0x000f280000100800 */
[----:B------:R-:W4:Y:S04]  /*2e9110*/  LDL R43, [R0+-0x4] ;  /* 0xfffffc00002b7983 */ /* 0x000f280000100800 */
[----:B------:R-:W4:Y:S04]  /*2e9120*/  LDL R44, [R0+-0x398] ;  /* 0xfffc6800002c7983 */ /* 0x000f280000100800 */
[----:B------:R-:W4:Y:S04]  /*2e9130*/  LDL R29, [R0+0x4] ;  /* 0x00000400001d7983 */ /* 0x000f280000100800 */
[----:B------:R-:W4:Y:S04]  /*2e9140*/  LDL R37, [R0] ;  /* 0x0000000000257983 */ /* 0x000f280000100800 */
[----:B------:R-:W4:Y:S04]  /*2e9150*/  LDL R39, [R0+-0x394] ;  /* 0xfffc6c0000277983 */ /* 0x000f280000100800 */
[----:B------:R-:W4:Y:S04]  /*2e9160*/  LDL R35, [R0+-0x38c] ;  /* 0xfffc740000237983 */ /* 0x000f280000100800 */
[----:B------:R-:W4:Y:S04]  /*2e9170*/  LDL R31, [R0+-0x390] ;  /* 0xfffc7000001f7983 */ /* 0x000f280000100800 */
[----:B--2---:R-:W2:Y:S04]  /*2e9180*/  LDL R28, [R0+0x8] ;  /* 0x00000800001c7983 */ /* 0x004ea80000100800 */
        /* <DEDUP_REMOVED lines=35> */
[----:B----4-:R-:W-:Y:S02]  /*2e93c0*/  LOP3.LUT R40, R37, 0x1, RZ, 0xc0, !PT ;  /* 0x0000000125287812 */ /* 0x010fe400078ec0ff */
        /* <DEDUP_REMOVED lines=13> */
[----:B--2---:R-:W-:-:S02]  /*2e94a0*/  LOP3.LUT R40, R28, 0x7ffffffe, RZ, 0xc0, !PT ;  /* 0x7ffffffe1c287812 */ /* 0x004fc400078ec0ff */
        /* <DEDUP_REMOVED lines=11> */
[----:B----4-:R-:W-:Y:S02]  /*2e9560*/  LOP3.LUT R31, R15, 0x1, RZ, 0xc0, !PT ;  /* 0x000000010f1f7812 */ /* 0x010fe400078ec0ff */
        /* <DEDUP_REMOVED lines=64> */
.L_x_2578:
[----:B------:R-:W-:Y:S05]  /*2e9970*/  BSYNC.RECONVERGENT B2 ;  /* 0x0000000000027941 */ /* 0x000fea0003800200 */
.L_x_2577:
[C---:B------:R-:W-:Y:S02]  /*2e9980*/  VIADD R26, R22.reuse, 0x1 ;  /* 0x00000001161a7836 */ /* 0x040fe40000000000 */
[----:B------:R-:W-:-:S03]  /*2e9990*/  IMAD R7, R22, 0x4, R1 ;  /* 0x0000000416077824 */ /* 0x000fc600078e0201 */
[----:B------:R4:W-:Y:S04]  /*2e99a0*/  STL [R1+0x9c0], R26 ;  /* 0x0009c01a01007387 */ /* 0x0009e80000100800 */
[----:B-1-3--:R-:W3:Y:S01]  /*2e99b0*/  LDL R0, [R7] ;  /* 0x0000000007007983 */ /* 0x00aee20000100800 */
[----:B------:R-:W-:Y:S01]  /*2e99c0*/  ISETP.GE.AND P1, PT, R22, 0x26f, PT ;  /* 0x0000026f1600780c */ /* 0x000fe20003f26270 */
[----:B------:R-:W-:Y:S01]  /*2e99d0*/  BSSY.RECONVERGENT B2, `(.L_x_2581) ;  /* 0x0000157000027945 */ /* 0x000fe20003800200 */
[----:B---3--:R-:W-:-:S04]  /*2e99e0*/  SHF.R.U32.HI R5, RZ, 0xb, R0 ;  /* 0x0000000bff057819 */ /* 0x008fc80000011600 */
        /* <DEDUP_REMOVED lines=36> */
.L_x_2583:
        /* <DEDUP_REMOVED lines=62> */
[----:B-1----:R-:W-:Y:S01]  /*2ea010*/  SEL R43, RZ, 0x9908b0df, P1 ;  /* 0x9908b0dfff2b7807 */ /* 0x002fe20000800000 */
[----:B------:R1:W-:Y:S01]  /*2ea020*/  STL [R5+0x14], R37 ;  /* 0x0000142505007387 */ /* 0x0003e20000100800 */
[C---:B------:R-:W-:Y:S02]  /*2ea030*/  LOP3.LUT R51, R26.reuse, 0x7ffffffe, RZ, 0xc0, !PT ;  /* 0x7ffffffe1a337812 */ /* 0x040fe400078ec0ff */
[----:B------:R-:W-:Y:S02]  /*2ea040*/  LOP3.LUT R40, R45, R43, R40, 0x96, !PT ;  /* 0x0000002b2d287212 */ /* 0x000fe400078e9628 */
[----:B------:R-:W-:-:S02]  /*2ea050*/  LOP3.LUT R45, R26, 0x1, RZ, 0xc0, !PT ;  /* 0x000000011a2d7812 */ /* 0x000fc400078ec0ff */
[----:B------:R-:W-:Y:S02]  /*2ea060*/  LOP3.LUT R43, R49, 0x80000000, R26, 0xf8, !PT ;  /* 0x80000000312b7812 */ /* 0x000fe400078ef81a */
[C---:B------:R-:W-:Y:S01]  /*2ea070*/  LOP3.LUT R26, R15.reuse, 0x7ffffffe, RZ, 0xc0, !PT ;  /* 0x7ffffffe0f1a7812 */ /* 0x040fe200078ec0ff */
[----:B------:R4:W-:Y:S01]  /*2ea080*/  STL [R5+0x18], R39 ;  /* 0x0000182705007387 */ /* 0x0009e20000100800 */
[----:B-1----:R-:W-:Y:S02]  /*2ea090*/  LOP3.LUT R37, R15, 0x1, RZ, 0xc0, !PT ;  /* 0x000000010f257812 */ /* 0x002fe400078ec0ff */
[----:B------:R-:W-:Y:S02]  /*2ea0a0*/  ISETP.NE.U32.AND P2, PT, R44, 0x1, PT ;  /* 0x000000012c00780c */ /* 0x000fe40003f45070 */
[----:B------:R-:W-:Y:S02]  /*2ea0b0*/  LOP3.LUT R44, R33, 0x7ffffffe, RZ, 0xc0, !PT ;  /* 0x7ffffffe212c7812 */ /* 0x000fe400078ec0ff */
[----:B------:R-:W-:-:S02]  /*2ea0c0*/  LOP3.LUT R30, R51, 0x80000000, R30, 0xf8, !PT ;  /* 0x80000000331e7812 */ /* 0x000fc400078ef81e */
[----:B------:R-:W-:Y:S02]  /*2ea0d0*/  ISETP.NE.U32.AND P1, PT, R45, 0x1, PT ;  /* 0x000000012d00780c */ /* 0x000fe40003f25070 */
[----:B----4-:R-:W-:Y:S02]  /*2ea0e0*/  LOP3.LUT R39, R33, 0x1, RZ, 0xc0, !PT ;  /* 0x0000000121277812 */ /* 0x010fe400078ec0ff */
        /* <DEDUP_REMOVED lines=25> */
[C---:B-1----:R-:W-:Y:S02]  /*2ea280*/  LOP3.LUT R26, R7.reuse, 0x7ffffffe, RZ, 0xc0, !PT ;  /* 0x7ffffffe071a7812 */ /* 0x042fe400078ec0ff */
        /* <DEDUP_REMOVED lines=13> */
[----:B-1----:R-:W-:Y:S02]  /*2ea360*/  SHF.R.U32.HI R28, RZ, 0x1, R15 ;  /* 0x00000001ff1c7819 */ /* 0x002fe4000001160f */
        /* <DEDUP_REMOVED lines=8> */
[----:B--2---:R-:W-:-:S02]  /*2ea3f0*/  LOP3.LUT R26, R26, R15, R13, 0x96, !PT ;  /* 0x0000000f1a1a7212 */ /* 0x004fc400078e960d */
[----:B---3--:R-:W-:Y:S02]  /*2ea400*/  LOP3.LUT R48, R48, R22, R9, 0x96, !PT ;  /* 0x0000001630307212 */ /* 0x008fe400078e9609 */
        /* <DEDUP_REMOVED lines=42> */
.L_x_2584:
        /* <DEDUP_REMOVED lines=73> */
[----:B------:R-:W-:Y:S02]  /*2eab40*/  SHF.R.U32.HI R33, RZ, 0x1, R50 ;  /* 0x00000001ff217819 */ /* 0x000fe40000011632 */
[----:B------:R-:W-:Y:S02]  /*2eab50*/  LOP3.LUT R31, R40, 0x80000000, R31, 0xf8, !PT ;  /* 0x80000000281f7812 */ /* 0x000fe400078ef81f */
[----:B------:R-:W-:Y:S02]  /*2eab60*/  ISETP.NE.U32.AND P1, PT, R37, 0x1, PT ;  /* 0x000000012500780c */ /* 0x000fe40003f25070 */
[----:B----4-:R-:W-:Y:S01]  /*2eab70*/  SEL R35, RZ, 0x9908b0df, P2 ;  /* 0x9908b0dfff237807 */ /* 0x010fe20001000000 */
        /* <DEDUP_REMOVED lines=60> */
.L_x_2582:
[----:B------:R-:W-:Y:S05]  /*2eaf40*/  BSYNC.RECONVERGENT B2 ;  /* 0x0000000000027941 */ /* 0x000fea0003800200 */
.L_x_2581:
        /* <DEDUP_REMOVED lines=43> */
.L_x_2587:
        /* <DEDUP_REMOVED lines=168> */
.L_x_2588:
        /* <DEDUP_REMOVED lines=137> */
.L_x_2586:
[----:B------:R-:W-:Y:S05]  /*2ec510*/  BSYNC.RECONVERGENT B2 ;  /* 0x0000000000027941 */ /* 0x000fea0003800200 */
.L_x_2585:
        /* <DEDUP_REMOVED lines=43> */
.L_x_2591:
        /* <DEDUP_REMOVED lines=168> */
.L_x_2592:
        /* <DEDUP_REMOVED lines=137> */
.L_x_2590:
[----:B------:R-:W-:Y:S05]  /*2edae0*/  BSYNC.RECONVERGENT B2 ;  /* 0x0000000000027941 */ /* 0x000fea0003800200 */
.L_x_2589:
        /* <DEDUP_REMOVED lines=43> */
.L_x_2595:
        /* <DEDUP_REMOVED lines=167> */
.L_x_2596:
        /* <DEDUP_REMOVED lines=141> */
.L_x_2594:
[----:B------:R-:W-:Y:S05]  /*2ef0e0*/  BSYNC.RECONVERGENT B2 ;  /* 0x0000000000027941 */ /* 0x000fea0003800200 */
.L_x_2593:
        /* <DEDUP_REMOVED lines=35> */
.L_x_2602:
        /* <DEDUP_REMOVED lines=36> */
.L_x_2600:
        /* <DEDUP_REMOVED lines=172> */
.L_x_2601:
        /* <DEDUP_REMOVED lines=141> */
.L_x_2599:
[----:B------:R-:W-:Y:S05]  /*2f08f0*/  BSYNC.RECONVERGENT B2 ;  /* 0x0000000000027941 */ /* 0x000fea0003800200 */
.L_x_2598:
        /* <DEDUP_REMOVED lines=19> */
.L_x_2597:
[----:B------:R-:W-:-:S04]  /*2f0a30*/  PLOP3.LUT P0, PT, P0, P1, PT, 0x80, 0x8 ;  /* 0x000000000008781c */ /* 0x000fc80000703070 */
[----:B------:R-:W-:-:S09]  /*2f0a40*/  SEL R0, RZ, 0x1, !P0 ;  /* 0x00000001ff007807 */ /* 0x000fd20004000000 */
.L_x_2537:
[----:B------:R-:W-:Y:S05]  /*2f0a50*/  BSYNC.RECONVERGENT B1 ;  /* 0x0000000000017941 */ /* 0x000fea0003800200 */
.L_x_2536:
[----:B------:R-:W2:Y:S01]  /*2f0a60*/  S2R R22, SR_TID.X ;  /* 0x0000000000167919 */ /* 0x000ea20000002100 */
[----:B------:R-:W-:Y:S01]  /*2f0a70*/  IMAD.MOV.U32 R5, RZ, RZ, 0xf ;  /* 0x0000000fff057424 */ /* 0x000fe200078e00ff */
[----:B------:R-:W-:Y:S01]  /*2f0a80*/  BSSY.RECONVERGENT B1, `(.L_x_2603) ;  /* 0x00013b7000017945 */ /* 0x000fe20003800200 */
[----:B------:R-:W-:Y:S02]  /*2f0a90*/  IMAD.MOV.U32 R15, RZ, RZ, 0x1 ;  /* 0x00000001ff0f7424 */ /* 0x000fe400078e00ff */
[----:B--2---:R-:W-:-:S05]  /*2f0aa0*/  IMAD R22, R22, R5, 0x8 ;  /* 0x0000000816167424 */ /* 0x004fca00078e0205 */
[----:B------:R-:W-:-:S13]  /*2f0ab0*/  ISETP.GE.AND P0, PT, R22, R3, PT ;  /* 0x000000031600720c */ /* 0x000fda0003f06270 */
[----:B------:R-:W-:Y:S05]  /*2f0ac0*/  @P0 BRA `(.L_x_2604) ;  /* 0x0000013800c80947 */ /* 0x000fea0003800000 */
[----:B------:R-:W-:Y:S01]  /*2f0ad0*/  SHF.R.U32.HI R5, RZ, 0x1e, R14 ;  /* 0x0000001eff057819 */ /* 0x000fe2000001160e */
[----:B------:R-:W-:Y:S02]  /*2f0ae0*/  IMAD.MOV.U32 R26, RZ, RZ, 0x1 ;  /* 0x00000001ff1a7424 */ /* 0x000fe400078e00ff */
        /* <DEDUP_REMOVED lines=17> */
.L_x_2605:
        /* <DEDUP_REMOVED lines=31> */
.L_x_2611:
[----:B-----5:R-:W-:Y:S01]  /*2f0df0*/  ISETP.GE.AND P1, PT, R22, 0x270, PT ;  /* 0x000002701600780c */ /* 0x020fe20003f26270 */
[----:B------:R-:W-:Y:S01]  /*2f0e00*/  BSSY.RECONVERGENT B2, `(.L_x_2607) ;  /* 0x0000158000027945 */ /* 0x000fe20003800200 */
[C---:B------:R-:W-:Y:S01]  /*2f0e10*/  ISETP.NE.AND P0, PT, R7.reuse, R24, PT ;  /* 0x000000180700720c */ /* 0x040fe20003f05270 */
[----:B------:R-:W-:-:S10]  /*2f0e20*/  VIADD R7, R7, 0x1 ;  /* 0x0000000107077836 */ /* 0x000fd40000000000 */
[----:B-12---:R-:W-:Y:S05]  /*2f0e30*/  @!P1 BRA `(.L_x_2608) ;  /* 0x0000001400509947 */ /* 0x006fea0003800000 */
        /* <DEDUP_REMOVED lines=32> */
.L_x_2609:
        /* <DEDUP_REMOVED lines=167> */
.L_x_2610:
[----:B------:R-:W-:-:S05]  /*2f1ab0*/  IMAD R13, R22, 0x4, R1 ;  /* 0x00000004160d7824 */ /* 0x000fca00078e0201 */
[----:B------:R-:W2:Y:S04]  /*2f1ac0*/  LDL R27, [R13+0x4] ;  /* 0x000004000d1b7983 */ /* 0x000ea80000100800 */
[----:B------:R-:W3:Y:S04]  /*2f1ad0*/  LDL R23, [R13+0x8] ;  /* 0x000008000d177983 */ /* 0x000ee80000100800 */
[----:B-1----:R-:W4:Y:S04]  /*2f1ae0*/  LDL R28, [R13+-0x38c] ;  /* 0xfffc74000d1c7983 */ /* 0x002f280000100800 */
        /* <DEDUP_REMOVED lines=39> */
[----:B------:R-:W1:Y:S04]  /*2f1d60*/  LDL R29, [R23+0x4] ;  /* 0x00000400171d7983 */ /* 0x000e680000100800 */
[----:B------:R-:W3:Y:S04]  /*2f1d70*/  LDL R27, [R23+0x8] ;  /* 0x00000800171b7983 */ /* 0x000ee80000100800 */
[----:B------:R-:W4:Y:S04]  /*2f1d80*/  LDL R31, [R23+-0x38c] ;  /* 0xfffc7400171f7983 */ /* 0x000f280000100800 */
[----:B------:R-:W4:Y:S04]  /*2f1d90*/  LDL R19, [R23+0xc] ;  /* 0x00000c0017137983 */ /* 0x000f280000100800 */
[----:B------:R-:W4:Y:S04]  /*2f1da0*/  LDL R11, [R23+0x10] ;  /* 0x00001000170b7983 */ /* 0x000f280000100800 */
[----:B------:R-:W4:Y:S04]  /*2f1db0*/  LDL R17, [R23+-0x388] ;  /* 0xfffc780017117983 */ /* 0x000f280000100800 */
[----:B------:R-:W4:Y:S04]  /*2f1dc0*/  LDL R15, [R23+-0x384] ;  /* 0xfffc7c00170f7983 */ /* 0x000f280000100800 */
[----:B------:R-:W4:Y:S01]  /*2f1dd0*/  LDL R5, [R23+-0x380] ;  /* 0xfffc800017057983 */ /* 0x000f220000100800 */
        /* <DEDUP_REMOVED lines=79> */
[----:B-1----:R-:W4:Y:S04]  /*2f22d0*/  LDL R9, [R1+0x630] ;  /* 0x0006300001097983 */ /* 0x002f280000100800 */
        /* <DEDUP_REMOVED lines=9> */
[----:B------:R1:W-:Y:S03]  /*2f2370*/  STL [R1+0x9bc], R26 ;  /* 0x0009bc1a01007387 */ /* 0x0003e60000100800 */
.L_x_2608:
[----:B------:R-:W-:Y:S05]  /*2f2380*/  BSYNC.RECONVERGENT B2 ;  /* 0x0000000000027941 */ /* 0x000fea0003800200 */
.L_x_2607:
[----:B------:R-:W-:-:S05]  /*2f2390*/  VIADD R22, R22, 0x1 ;  /* 0x0000000116167836 */ /* 0x000fca0000000000 */
[----:B------:R2:W-:Y:S01]  /*2f23a0*/  STL [R1+0x9c0], R22 ;  /* 0x0009c01601007387 */ /* 0x0005e20000100800 */
[----:B------:R-:W-:Y:S05]  /*2f23b0*/  @P0 BRA `(.L_x_2611) ;  /* 0xffffffe8008c0947 */ /* 0x000fea000383ffff */
.L_x_2606:
[----:B-----5:R-:W-:Y:S01]  /*2f23c0*/  ISETP.GE.AND P0, PT, R22, 0x270, PT ;  /* 0x000002701600780c */ /* 0x020fe20003f06270 */
[----:B------:R-:W-:Y:S01]  /*2f23d0*/  BSSY.RECONVERGENT B2, `(.L_x_2612) ;  /* 0x0000154000027945 */ /* 0x000fe20003800200 */
[----:B------:R-:W-:-:S11]  /*2f23e0*/  IMAD.MOV.U32 R28, RZ, RZ, R22 ;  /* 0x000000ffff1c7224 */ /* 0x000fd600078e0016 */
[----:B------:R-:W-:Y:S05]  /*2f23f0*/  @!P0 BRA `(.L_x_2613) ;  /* 0x0000001400448947 */ /* 0x000fea0003800000 */
[----:B------:R-:W2:Y:S04]  /*2f2400*/  LDL R28, [R1+0x4] ;  /* 0x00000400011c7983 */ /* 0x000ea80000100800 */
[----:B------:R-:W3:Y:S04]  /*2f2410*/  LDL R13, [R1+0x8] ;  /* 0x00000800010d7983 */ /* 0x000ee80000100800 */
[----:B------:R-:W1:Y:S04]  /*2f2420*/  LDL R9, [R1+0xc] ;  /* 0x00000c0001097983 */ /* 0x000e680000100800 */
[----:B------:R-:W4:Y:S04]  /*2f2430*/  LDL R7, [R1+0x634] ;  /* 0x0006340001077983 */ /* 0x000f280000100800 */
        /* <DEDUP_REMOVED lines=9> */
[----:B-1----:R-:W-:-:S02]  /*2f24d0*/  LOP3.LUT R26, R9, 0x7ffffffe, RZ, 0xc0, !PT ;  /* 0x7ffffffe091a7812 */ /* 0x002fc400078ec0ff */
        /* <DEDUP_REMOVED lines=11> */
[----:B----4-:R-:W-:-:S02]  /*2f2590*/  LOP3.LUT R22, R22, R13, R7, 0x96, !PT ;  /* 0x0000000d16167212 */ /* 0x010fc400078e9607 */
[----:B-----5:R-:W-:Y:S02]  /*2f25a0*/  LOP3.LUT R26, R26, R11, R17, 0x96, !PT ;  /* 0x0000000b1a1a7212 */ /* 0x020fe400078e9611 */
[----:B------:R-:W-:Y:S01]  /*2f25b0*/  LOP3.LUT R28, R28, R15, R5, 0x96, !PT ;  /* 0x0000000f1c1c7212 */ /* 0x000fe200078e9605 */
[----:B------:R1:W-:Y:S01]  /*2f25c0*/  STL [R1], R22 ;  /* 0x0000001601007387 */ /* 0x0003e20000100800 */
[----:B------:R-:W-:-:S03]  /*2f25d0*/  IMAD.MOV.U32 R5, RZ, RZ, R1 ;  /* 0x000000ffff057224 */ /* 0x000fc600078e0001 */
[----:B------:R1:W-:Y:S04]  /*2f25e0*/  STL [R1+0x4], R26 ;  /* 0x0000041a01007387 */ /* 0x0003e80000100800 */
[----:B------:R1:W-:Y:S02]  /*2f25f0*/  STL [R1+0x8], R28 ;  /* 0x0000081c01007387 */ /* 0x0003e40000100800 */
.L_x_2614:
        /* <DEDUP_REMOVED lines=168> */
.L_x_2615:
        /* <DEDUP_REMOVED lines=137> */
.L_x_2613:
[----:B------:R-:W-:Y:S05]  /*2f3910*/  BSYNC.RECONVERGENT B2 ;  /* 0x0000000000027941 */ /* 0x000fea0003800200 */
.L_x_2612:
[C---:B-1----:R-:W-:Y:S02]  /*2f3920*/  VIADD R26, R28.reuse, 0x1 ;  /* 0x000000011c1a7836 */ /* 0x042fe40000000000 */
        /* <DEDUP_REMOVED lines=42> */
.L_x_2618:
        /* <DEDUP_REMOVED lines=29> */
[----:B------:R-:W2:Y:S01]  /*2f3da0*/  LDL R9, [R7+0x40] ;  /* 0x0000400007097983 */ /* 0x000ea20000100800 */
[----:B------:R-:W-:Y:S02]  /*2f3db0*/  LOP3.LUT R11, R15, 0x80000000, R11, 0xf8, !PT ;  /* 0x800000000f0b7812 */ /* 0x000fe400078ef80b */
        /* <DEDUP_REMOVED lines=34> */
[C---:B-1----:R-:W-:Y:S02]  /*2f3fe0*/  LOP3.LUT R44, R37.reuse, 0x7ffffffe, RZ, 0xc0, !PT ;  /* 0x7ffffffe252c7812 */ /* 0x042fe400078ec0ff */
[----:B0-----:R-:W-:Y:S02]  /*2f3ff0*/  LOP3.LUT R43, R37, 0x1, RZ, 0xc0, !PT ;  /* 0x00000001252b7812 */ /* 0x001fe400078ec0ff */
[----:B------:R-:W-:Y:S02]  /*2f4000*/  LOP3.LUT R44, R44, 0x80000000, R27, 0xf8, !PT ;  /* 0x800000002c2c7812 */ /* 0x000fe400078ef81b */
[----:B------:R-:W-:Y:S02]  /*2f4010*/  LOP3.LUT R45, R27, 0x1, RZ, 0xc0, !PT ;  /* 0x000000011b2d7812 */ /* 0x000fe400078ec0ff */
        /* <DEDUP_REMOVED lines=49> */
[C---:B--2---:R-:W-:Y:S02]  /*2f4330*/  LOP3.LUT R17, R9.reuse, 0x7ffffffe, RZ, 0xc0, !PT ;  /* 0x7ffffffe09117812 */ /* 0x044fe400078ec0ff */
[----:B------:R-:W-:-:S02]  /*2f4340*/  LOP3.LUT R30, R9, 0x1, RZ, 0xc0, !PT ;  /* 0x00000001091e7812 */ /* 0x000fc400078ec0ff */
[----:B------:R-:W-:Y:S02]  /*2f4350*/  LOP3.LUT R17, R17, 0x80000000, R22, 0xf8, !PT ;  /* 0x8000000011117812 */ /* 0x000fe400078ef816 */
[----:B------:R-:W-:Y:S02]  /*2f4360*/  ISETP.NE.U32.AND P3, PT, R30, 0x1, PT ;  /* 0x000000011e00780c */ /* 0x000fe40003f65070 */
[----:B------:R-:W-:Y:S02]  /*2f4370*/  SHF.R.U32.HI R22, RZ, 0x1, R17 ;  /* 0x00000001ff167819 */ /* 0x000fe40000011611 */
[----:B------:R-:W-:-:S04]  /*2f4380*/  SEL R17, RZ, 0x9908b0df, P3 ;  /* 0x9908b0dfff117807 */ /* 0x000fc80001800000 */
[----:B---3--:R-:W-:Y:S02]  /*2f4390*/  LOP3.LUT R22, R22, R17, R15, 0x96, !PT ;  /* 0x0000001116167212 */ /* 0x008fe400078e960f */
[----:B----4-:R-:W-:Y:S01]  /*2f43a0*/  LOP3.LUT R30, R26, R27, R11, 0x96, !PT ;  /* 0x0000001b1a1e7212 */ /* 0x010fe200078e960b */
[----:B------:R-:W-:Y:S01]  /*2f43b0*/  IMAD.MOV.U32 R11, RZ, RZ, R7 ;  /* 0x000000ffff0b7224 */ /* 0x000fe200078e0007 */
[----:B-----5:R-:W-:-:S03]  /*2f43c0*/  LOP3.LUT R40, R28, R29, R13, 0x96, !PT ;  /* 0x0000001d1c287212 */ /* 0x020fc600078e960d */
        /* <DEDUP_REMOVED lines=40> */
.L_x_2619:
        /* <DEDUP_REMOVED lines=78> */
[----:B--2---:R-:W-:Y:S02]  /*2f4b30*/  LOP3.LUT R48, R44, R31, R27, 0x96, !PT ;  /* 0x0000001f2c307212 */ /* 0x004fe400078e961b */
        /* <DEDUP_REMOVED lines=58> */
.L_x_2617:
[----:B------:R-:W-:Y:S05]  /*2f4ee0*/  BSYNC.RECONVERGENT B2 ;  /* 0x0000000000027941 */ /* 0x000fea0003800200 */
.L_x_2616:
        /* <DEDUP_REMOVED lines=43> */
.L_x_2622:
        /* <DEDUP_REMOVED lines=168> */
.L_x_2623:
        /* <DEDUP_REMOVED lines=137> */
.L_x_2621:
[----:B------:R-:W-:Y:S05]  /*2f64b0*/  BSYNC.RECONVERGENT B2 ;  /* 0x0000000000027941 */ /* 0x000fea0003800200 */
.L_x_2620:
        /* <DEDUP_REMOVED lines=43> */
.L_x_2626:
        /* <DEDUP_REMOVED lines=168> */
.L_x_2627:
        /* <DEDUP_REMOVED lines=18> */
[----:B------:R-:W2:Y:S01]  /*2f7310*/  LDL R27, [R11+0x1c] ;  /* 0x00001c000b1b7983 */ /* 0x000ea20000100800 */
[----:B---3--:R-:W-:-:S02]  /*2f7320*/  LOP3.LUT R19, R17, 0x7ffffffe, RZ, 0xc0, !PT ;  /* 0x7ffffffe11137812 */ /* 0x008fc400078ec0ff */
[----:B------:R-:W-:Y:S02]  /*2f7330*/  LOP3.LUT R22, R17, 0x1, RZ, 0xc0, !PT ;  /* 0x0000000111167812 */ /* 0x000fe400078ec0ff */
[----:B-----5:R-:W-:Y:S02]  /*2f7340*/  LOP3.LUT R19, R19, 0x80000000, R13, 0xf8, !PT ;  /* 0x8000000013137812 */ /* 0x020fe400078ef80d */
[----:B----4-:R-:W-:Y:S02]  /*2f7350*/  LOP3.LUT R13, R48, 0x1, RZ, 0xc0, !PT ;  /* 0x00000001300d7812 */ /* 0x010fe400078ec0ff */
[----:B------:R-:W-:Y:S02]  /*2f7360*/  ISETP.NE.U32.AND P0, PT, R22, 0x1, PT ;  /* 0x000000011600780c */ /* 0x000fe40003f05070 */
[----:B------:R-:W-:Y:S02]  /*2f7370*/  LOP3.LUT R26, R48, 0x7ffffffe, RZ, 0xc0, !PT ;  /* 0x7ffffffe301a7812 */ /* 0x000fe400078ec0ff */
[----:B------:R-:W-:-:S02]  /*2f7380*/  ISETP.NE.U32.AND P1, PT, R13, 0x1, PT ;  /* 0x000000010d00780c */ /* 0x000fc40003f25070 */
[----:B------:R-:W3:Y:S01]  /*2f7390*/  LDL R13, [R11+0x20] ;  /* 0x000020000b0d7983 */ /* 0x000ee20000100800 */
[----:B------:R-:W-:Y:S02]  /*2f73a0*/  SHF.R.U32.HI R19, RZ, 0x1, R19 ;  /* 0x00000001ff137819 */ /* 0x000fe40000011613 */
[----:B------:R-:W-:Y:S02]  /*2f73b0*/  SEL R22, RZ, 0x9908b0df, P0 ;  /* 0x9908b0dfff167807 */ /* 0x000fe40000000000 */
[----:B------:R-:W-:Y:S02]  /*2f73c0*/  LOP3.LUT R17, R26, 0x80000000, R17, 0xf8, !PT ;  /* 0x800000001a117812 */ /* 0x000fe400078ef811 */
[----:B------:R-:W-:Y:S01]  /*2f73d0*/  LOP3.LUT R43, R19, R22, R43, 0x96, !PT ;  /* 0x00000016132b7212 */ /* 0x000fe200078e962b */
[----:B------:R-:W4:Y:S01]  /*2f73e0*/  LDL R26, [R11+-0x37c] ;  /* 0xfffc84000b1a7983 */ /* 0x000f220000100800 */
[----:B------:R-:W-:Y:S02]  /*2f73f0*/  SHF.R.U32.HI R17, RZ, 0x1, R17 ;  /* 0x00000001ff117819 */ /* 0x000fe40000011611 */
[----:B------:R-:W-:Y:S01]  /*2f7400*/  SEL R19, RZ, 0x9908b0df, P1 ;  /* 0x9908b0dfff137807 */ /* 0x000fe20000800000 */
[----:B------:R-:W4:Y:S03]  /*2f7410*/  LDL R22, [R11+-0x378] ;  /* 0xfffc88000b167983 */ /* 0x000f260000100800 */
[----:B------:R-:W-:-:S02]  /*2f7420*/  LOP3.LUT R44, R17, R19, R44, 0x96, !PT ;  /* 0x00000013112c7212 */ /* 0x000fc400078e962c */
[----:B------:R-:W4:Y:S04]  /*2f7430*/  LDL R19, [R11+-0x374] ;  /* 0xfffc8c000b137983 */ /* 0x000f280000100800 */
[----:B------:R-:W4:Y:S01]  /*2f7440*/  LDL R17, [R11+-0x370] ;  /* 0xfffc90000b117983 */ /* 0x000f220000100800 */
        /* <DEDUP_REMOVED lines=20> */
[----:B------:R1:W-:Y:S03]  /*2f7590*/  STL [R11+-0x10], R43 ;  /* 0xfffff02b0b007387 */ /* 0x0003e60000100800 */
[----:B------:R-:W-:Y:S01]  /*2f75a0*/  LOP3.LUT R40, R47, R39, R40, 0x96, !PT ;  /* 0x000000272f287212 */ /* 0x000fe200078e9628 */
[----:B------:R0:W-:Y:S01]  /*2f75b0*/  STL [R11+-0xc], R44 ;  /* 0xfffff42c0b007387 */ /* 0x0001e20000100800 */
[----:B------:R-:W-:-:S03]  /*2f75c0*/  LOP3.LUT R39, R33, 0x7ffffffe, RZ, 0xc0, !PT ;  /* 0x7ffffffe21277812 */ /* 0x000fc600078ec0ff */
[----:B------:R2:W-:Y:S01]  /*2f75d0*/  STL [R11+-0x4], R45 ;  /* 0xfffffc2d0b007387 */ /* 0x0005e20000100800 */
[C---:B-1----:R-:W-:Y:S02]  /*2f75e0*/  LOP3.LUT R43, R37.reuse, 0x1, RZ, 0xc0, !PT ;  /* 0x00000001252b7812 */ /* 0x042fe400078ec0ff */
[----:B0-----:R-:W-:Y:S02]  /*2f75f0*/  LOP3.LUT R44, R37, 0x7ffffffe, RZ, 0xc0, !PT ;  /* 0x7ffffffe252c7812 */ /* 0x001fe400078ec0ff */
        /* <DEDUP_REMOVED lines=16> */
[----:B------:R-:W-:Y:S01]  /*2f7700*/  SEL R29, RZ, 0x9908b0df, P0 ;  /* 0x9908b0dfff1d7807 */ /* 0x000fe20000000000 */
[----:B------:R0:W-:Y:S03]  /*2f7710*/  STL [R11+-0x8], R46 ;  /* 0xfffff82e0b007387 */ /* 0x0001e60000100800 */
[----:B------:R-:W-:Y:S02]  /*2f7720*/  LOP3.LUT R30, R30, R29, R31, 0x96, !PT ;  /* 0x0000001d1e1e7212 */ /* 0x000fe400078e961f */
[C---:B------:R-:W-:Y:S01]  /*2f7730*/  LOP3.LUT R31, R28.reuse, 0x1, RZ, 0xc0, !PT ;  /* 0x000000011c1f7812 */ /* 0x040fe200078ec0ff */
[----:B------:R3:W-:Y:S01]  /*2f7740*/  STL [R11], R40 ;  /* 0x000000280b007387 */ /* 0x0007e20000100800 */
[----:B0-----:R-:W-:Y:S02]  /*2f7750*/  LOP3.LUT R46, R28, 0x7ffffffe, RZ, 0xc0, !PT ;  /* 0x7ffffffe1c2e7812 */ /* 0x001fe400078ec0ff */
[----:B------:R-:W-:-:S02]  /*2f7760*/  ISETP.NE.U32.AND P1, PT, R31, 0x1, PT ;  /* 0x000000011f00780c */ /* 0x000fc40003f25070 */
[C---:B------:R-:W-:Y:S02]  /*2f7770*/  LOP3.LUT R44, R15.reuse, 0x7ffffffe, RZ, 0xc0, !PT ;  /* 0x7ffffffe0f2c7812 */ /* 0x040fe400078ec0ff */
[----:B------:R-:W-:Y:S02]  /*2f7780*/  LOP3.LUT R29, R15, 0x1, RZ, 0xc0, !PT ;  /* 0x000000010f1d7812 */ /* 0x000fe400078ec0ff */
[----:B------:R-:W-:Y:S02]  /*2f7790*/  LOP3.LUT R46, R46, 0x80000000, R15, 0xf8, !PT ;  /* 0x800000002e2e7812 */ /* 0x000fe400078ef80f */
[C---:B------:R-:W-:Y:S02]  /*2f77a0*/  LOP3.LUT R31, R27.reuse, 0x1, RZ, 0xc0, !PT ;  /* 0x000000011b1f7812 */ /* 0x040fe400078ec0ff */
[----:B------:R-:W-:Y:S01]  /*2f77b0*/  LOP3.LUT R15, R27, 0x7ffffffe, RZ, 0xc0, !PT ;  /* 0x7ffffffe1b0f7812 */ /* 0x000fe200078ec0ff */
[----:B------:R-:W-:Y:S01]  /*2f77c0*/  UIADD3 UR4, UPT, UPT, UR4, 0xc, URZ ;  /* 0x0000000c04047890 */ /* 0x000fe2000fffe0ff */
[----:B------:R-:W-:-:S02]  /*2f77d0*/  ISETP.NE.U32.AND P0, PT, R29, 0x1, PT ;  /* 0x000000011d00780c */ /* 0x000fc40003f05070 */
[----:B------:R-:W-:Y:S02]  /*2f77e0*/  ISETP.NE.U32.AND P2, PT, R31, 0x1, PT ;  /* 0x000000011f00780c */ /* 0x000fe40003f45070 */
[----:B------:R-:W-:Y:S02]  /*2f77f0*/  LOP3.LUT R29, R15, 0x80000000, R28, 0xf8, !PT ;  /* 0x800000000f1d7812 */ /* 0x000fe400078ef81c */
[----:B------:R-:W-:Y:S01]  /*2f7800*/  LOP3.LUT R23, R44, 0x80000000, R23, 0xf8, !PT ;  /* 0x800000002c177812 */ /* 0x000fe200078ef817 */
[----:B------:R-:W-:Y:S01]  /*2f7810*/  UISETP.NE.AND UP0, UPT, UR4, 0x18c, UPT ;  /* 0x0000018c0400788c */ /* 0x000fe2000bf05270 */
[----:B------:R-:W-:Y:S02]  /*2f7820*/  SEL R15, RZ, 0x9908b0df, P0 ;  /* 0x9908b0dfff0f7807 */ /* 0x000fe40000000000 */
[----:B------:R-:W-:Y:S02]  /*2f7830*/  SHF.R.U32.HI R23, RZ, 0x1, R23 ;  /* 0x00000001ff177819 */ /* 0x000fe40000011617 */
[----:B------:R-:W-:Y:S01]  /*2f7840*/  SEL R28, RZ, 0x9908b0df, P1 ;  /* 0x9908b0dfff1c7807 */ /* 0x000fe20000800000 */
        /* <DEDUP_REMOVED lines=12> */
[----:B----4-:R-:W-:Y:S02]  /*2f7910*/  LOP3.LUT R26, R23, R15, R26, 0x96, !PT ;  /* 0x0000000f171a7212 */ /* 0x010fe400078e961a */
        /* <DEDUP_REMOVED lines=22> */
.L_x_2625:
[----:B------:R-:W-:Y:S05]  /*2f7a80*/  BSYNC.RECONVERGENT B2 ;  /* 0x0000000000027941 */ /* 0x000fea0003800200 */
.L_x_2624:
        /* <DEDUP_REMOVED lines=43> */
.L_x_2630:
[----:B-12---:R-:W2:Y:S04]  /*2f7d40*/  LDL R22, [R13+0x10] ;  /* 0x000010000d167983 */ /* 0x006ea80000100800 */
        /* <DEDUP_REMOVED lines=22> */
[----:B----4-:R-:W-:-:S02]  /*2f7eb0*/  LOP3.LUT R28, R19, 0x7ffffffe, RZ, 0xc0, !PT ;  /* 0x7ffffffe131c7812 */ /* 0x010fc400078ec0ff */
[----:B---3--:R-:W-:Y:S02]  /*2f7ec0*/  LOP3.LUT R33, R26, R23, R33, 0x96, !PT ;  /* 0x000000171a217212 */ /* 0x008fe400078e9621 */
[----:B------:R-:W-:Y:S01]  /*2f7ed0*/  LOP3.LUT R26, R19, 0x1, RZ, 0xc0, !PT ;  /* 0x00000001131a7812 */ /* 0x000fe200078ec0ff */
[----:B------:R-:W2:Y:S01]  /*2f7ee0*/  LDL R23, [R13+0x30] ;  /* 0x000030000d177983 */ /* 0x000ea20000100800 */
[C---:B-----5:R-:W-:Y:S02]  /*2f7ef0*/  LOP3.LUT R29, R15.reuse, 0x7ffffffe, RZ, 0xc0, !PT ;  /* 0x7ffffffe0f1d7812 */ /* 0x060fe400078ec0ff */
[----:B------:R-:W-:Y:S02]  /*2f7f00*/  LOP3.LUT R27, R15, 0x1, RZ, 0xc0, !PT ;  /* 0x000000010f1b7812 */ /* 0x000fe400078ec0ff */
[----:B------:R-:W-:Y:S02]  /*2f7f10*/  LOP3.LUT R15, R28, 0x80000000, R15, 0xf8, !PT ;  /* 0x800000001c0f7812 */ /* 0x000fe400078ef80f */
[----:B------:R-:W-:Y:S01]  /*2f7f20*/  ISETP.NE.U32.AND P1, PT, R26, 0x1, PT ;  /* 0x000000011a00780c */ /* 0x000fe20003f25070 */
[----:B------:R-:W3:Y:S01]  /*2f7f30*/  LDL R28, [R13+0x38] ;  /* 0x000038000d1c7983 */ /* 0x000ee20000100800 */
[----:B------:R-:W-:-:S02]  /*2f7f40*/  LOP3.LUT R22, R29, 0x80000000, R22, 0xf8, !PT ;  /* 0x800000001d167812 */ /* 0x000fc400078ef816 */
[----:B------:R-:W-:Y:S01]  /*2f7f50*/  ISETP.NE.U32.AND P0, PT, R27, 0x1, PT ;  /* 0x000000011b00780c */ /* 0x000fe20003f05070 */
[----:B------:R-:W4:Y:S01]  /*2f7f60*/  LDL R29, [R13+0x34] ;  /* 0x000034000d1d7983 */ /* 0x000f220000100800 */
[----:B------:R-:W-:Y:S02]  /*2f7f70*/  SHF.R.U32.HI R15, RZ, 0x1, R15 ;  /* 0x00000001ff0f7819 */ /* 0x000fe4000001160f */
[----:B------:R-:W-:Y:S02]  /*2f7f80*/  SEL R26, RZ, 0x9908b0df, P1 ;  /* 0x9908b0dfff1a7807 */ /* 0x000fe40000800000 */
[----:B------:R-:W-:Y:S02]  /*2f7f90*/  SHF.R.U32.HI R22, RZ, 0x1, R22 ;  /* 0x00000001ff167819 */ /* 0x000fe40000011616 */
[----:B------:R-:W-:Y:S02]  /*2f7fa0*/  SEL R27, RZ, 0x9908b0df, P0 ;  /* 0x9908b0dfff1b7807 */ /* 0x000fe40000000000 */
[----:B------:R-:W-:-:S02]  /*2f7fb0*/  LOP3.LUT R44, R15, R26, R44, 0x96, !PT ;  /* 0x0000001a0f2c7212 */ /* 0x000fc400078e962c */
[C---:B------:R-:W-:Y:S01]  /*2f7fc0*/  LOP3.LUT R15, R17.reuse, 0x1, RZ, 0xc0, !PT ;  /* 0x00000001110f7812 */ /* 0x040fe200078ec0ff */
[----:B------:R-:W5:Y:S01]  /*2f7fd0*/  LDL R26, [R13+0x664] ;  /* 0x000664000d1a7983 */ /* 0x000f620000100800 */
        /* <DEDUP_REMOVED lines=9> */
[----:B------:R-:W5:Y:S01]  /*2f8070*/  LDL R15, [R13+0x40] ;  /* 0x000040000d0f7983 */ /* 0x000f620000100800 */
        /* <DEDUP_REMOVED lines=13> */
[C---:B------:R-:W-:Y:S01]  /*2f8150*/  LOP3.LUT R48, R43.reuse, 0x7ffffffe, RZ, 0xc0, !PT ;  /* 0x7ffffffe2b307812 */ /* 0x040fe200078ec0ff */
[----:B------:R1:W-:Y:S03]  /*2f8160*/  STL [R13+0xc], R33 ;  /* 0x00000c210d007387 */ /* 0x0003e60000100800 */
[----:B------:R-:W-:Y:S02]  /*2f8170*/  LOP3.LUT R48, R48, 0x80000000, R47, 0xf8, !PT ;  /* 0x8000000030307812 */ /* 0x000fe400078ef82f */
[----:B------:R-:W-:Y:S02]  /*2f8180*/  LOP3.LUT R47, R43, 0x1, RZ, 0xc0, !PT ;  /* 0x000000012b2f7812 */ /* 0x000fe400078ec0ff */
[----:B-1----:R-:W-:-:S02]  /*2f8190*/  LOP3.LUT R33, R39, 0x7ffffffe, RZ, 0xc0, !PT ;  /* 0x7ffffffe27217812 */ /* 0x002fc400078ec0ff */
[----:B------:R-:W-:Y:S01]  /*2f81a0*/  ISETP.NE.U32.AND P1, PT, R47, 0x1, PT ;  /* 0x000000012f00780c */ /* 0x000fe20003f25070 */
[----:B------:R-:W-:Y:S01]  /*2f81b0*/  STL [R13+0x14], R44 ;  /* 0x0000142c0d007387 */ /* 0x000fe20000100800 */
[----:B------:R-:W-:Y:S02]  /*2f81c0*/  SHF.R.U32.HI R49, RZ, 0x1, R49 ;  /* 0x00000001ff317819 */ /* 0x000fe40000011631 */
[----:B------:R-:W-:Y:S02]  /*2f81d0*/  SEL R47, RZ, 0x9908b0df, P0 ;  /* 0x9908b0dfff2f7807 */ /* 0x000fe40000000000 */
[----:B------:R-:W-:Y:S02]  /*2f81e0*/  LOP3.LUT R33, R33, 0x80000000, R43, 0xf8, !PT ;  /* 0x8000000021217812 */ /* 0x000fe400078ef82b */
[----:B------:R-:W-:Y:S01]  /*2f81f0*/  LOP3.LUT R46, R49, R47, R46, 0x96, !PT ;  /* 0x0000002f312e7212 */ /* 0x000fe200078e962e */
[----:B------:R1:W-:Y:S01]  /*2f8200*/  STL [R13+0x10], R40 ;  /* 0x000010280d007387 */ /* 0x0003e20000100800 */
[----:B------:R-:W-:-:S02]  /*2f8210*/  SEL R47, RZ, 0x9908b0df, P1 ;  /* 0x9908b0dfff2f7807 */ /* 0x000fc40000800000 */
[----:B------:R-:W-:Y:S02]  /*2f8220*/  SHF.R.U32.HI R48, RZ, 0x1, R48 ;  /* 0x00000001ff307819 */ /* 0x000fe40000011630 */
[----:B-1----:R-:W-:-:S04]  /*2f8230*/  LOP3.LUT R40, R39, 0x1, RZ, 0xc0, !PT ;  /* 0x0000000127287812 */ /* 0x002fc800078ec0ff */
[----:B------:R-:W-:Y:S02]  /*2f8240*/  ISETP.NE.U32.AND P0, PT, R40, 0x1, PT ;  /* 0x000000012800780c */ /* 0x000fe40003f05070 */
[----:B------:R-:W-:Y:S02]  /*2f8250*/  LOP3.LUT R45, R48, R47, R45, 0x96, !PT ;  /* 0x0000002f302d7212 */ /* 0x000fe400078e962d */
[----:B------:R-:W-:Y:S01]  /*2f8260*/  SEL R40, RZ, 0x9908b0df, P0 ;  /* 0x9908b0dfff287807 */ /* 0x000fe20000000000 */
[----:B------:R1:W-:Y:S04]  /*2f8270*/  STL [R13+0x1c], R30 ;  /* 0x00001c1e0d007387 */ /* 0x0003e80000100800 */
        /* <DEDUP_REMOVED lines=10> */
[C---:B---3--:R-:W-:Y:S02]  /*2f8320*/  LOP3.LUT R50, R28.reuse, 0x7ffffffe, RZ, 0xc0, !PT ;  /* 0x7ffffffe1c327812 */ /* 0x048fe400078ec0ff */
[----:B------:R-:W-:Y:S02]  /*2f8330*/  LOP3.LUT R44, R33, R43, R31, 0x96, !PT ;  /* 0x0000002b212c7212 */ /* 0x000fe400078e961f */
[C---:B----4-:R-:W-:Y:S02]  /*2f8340*/  LOP3.LUT R31, R29.reuse, 0x1, RZ, 0xc0, !PT ;  /* 0x000000011d1f7812 */ /* 0x050fe400078ec0ff */
[----:B------:R-:W-:Y:S02]  /*2f8350*/  LOP3.LUT R48, R29, 0x7ffffffe, RZ, 0xc0, !PT ;  /* 0x7ffffffe1d307812 */ /* 0x000fe400078ec0ff */
[----:B------:R-:W-:Y:S02]  /*2f8360*/  LOP3.LUT R33, R28, 0x1, RZ, 0xc0, !PT ;  /* 0x000000011c217812 */ /* 0x000fe400078ec0ff */
[----:B------:R-:W-:-:S02]  /*2f8370*/  LOP3.LUT R50, R50, 0x80000000, R29, 0xf8, !PT ;  /* 0x8000000032327812 */ /* 0x000fc400078ef81d */
[----:B------:R-:W-:Y:S02]  /*2f8380*/  LOP3.LUT R40, R39, R40, R35, 0x96, !PT ;  /* 0x0000002827287212 */ /* 0x000fe400078e9623 */
[----:B------:R-:W-:Y:S02]  /*2f8390*/  ISETP.NE.U32.AND P0, PT, R31, 0x1, PT ;  /* 0x000000011f00780c */ /* 0x000fe40003f05070 */
[C---:B-----5:R-:W-:Y:S02]  /*2f83a0*/  LOP3.LUT R29, R27.reuse, 0x7ffffffe, RZ, 0xc0, !PT ;  /* 0x7ffffffe1b1d7812 */ /* 0x060fe400078ec0ff */
[----:B------:R-:W-:Y:S02]  /*2f83b0*/  LOP3.LUT R31, R27, 0x1, RZ, 0xc0, !PT ;  /* 0x000000011b1f7812 */ /* 0x000fe400078ec0ff */
[----:B------:R-:W-:Y:S02]  /*2f83c0*/  ISETP.NE.U32.AND P1, PT, R33, 0x1, PT ;  /* 0x000000012100780c */ /* 0x000fe40003f25070 */
[----:B------:R-:W-:-:S02]  /*2f83d0*/  LOP3.LUT R23, R48, 0x80000000, R23, 0xf8, !PT ;  /* 0x8000000030177812 */ /* 0x000fc400078ef817 */
[C---:B-1----:R-:W-:Y:S02]  /*2f83e0*/  LOP3.LUT R30, R15.reuse, 0x7ffffffe, RZ, 0xc0, !PT ;  /* 0x7ffffffe0f1e7812 */ /* 0x042fe400078ec0ff */
        /* <DEDUP_REMOVED lines=10> */
[----:B------:R-:W-:Y:S02]  /*2f8490*/  SHF.R.U32.HI R23, RZ, 0x1, R30 ;  /* 0x00000001ff177819 */ /* 0x000fe4000001161e */
[----:B-1----:R-:W-:Y:S02]  /*2f84a0*/  SHF.R.U32.HI R44, RZ, 0x1, R33 ;  /* 0x00000001ff2c7819 */ /* 0x002fe40000011621 */
[----:B------:R-:W-:-:S02]  /*2f84b0*/  SEL R33, RZ, 0x9908b0df, P2 ;  /* 0x9908b0dfff217807 */ /* 0x000fc40001000000 */
[----:B------:R-:W-:Y:S01]  /*2f84c0*/  SEL R27, RZ, 0x9908b0df, P3 ;  /* 0x9908b0dfff1b7807 */ /* 0x000fe20001800000 */
[----:B------:R1:W-:Y:S01]  /*2f84d0*/  STL [R13+0x28], R40 ;  /* 0x000028280d007387 */ /* 0x0003e20000100800 */
[----:B------:R-:W-:Y:S02]  /*2f84e0*/  LOP3.LUT R50, R50, R31, R17, 0x96, !PT ;  /* 0x0000001f32327212 */ /* 0x000fe400078e9611 */
[----:B------:R-:W-:Y:S01]  /*2f84f0*/  LOP3.LUT R44, R44, R33, R19, 0x96, !PT ;  /* 0x000000212c2c7212 */ /* 0x000fe200078e9613 */
[----:B------:R-:W-:Y:S01]  /*2f8500*/  IMAD.MOV.U32 R19, RZ, RZ, R13 ;  /* 0x000000ffff137224 */ /* 0x000fe200078e000d */
[----:B-1----:R-:W-:Y:S02]  /*2f8510*/  LOP3.LUT R40, R29, R28, R26, 0x96, !PT ;  /* 0x0000001c1d287212 */ /* 0x002fe400078e961a */
        /* <DEDUP_REMOVED lines=41> */
.L_x_2631:
        /* <DEDUP_REMOVED lines=14> */
[----:B---3--:R-:W-:Y:S02]  /*2f8890*/  LOP3.LUT R40, R27, 0x7ffffffe, RZ, 0xc0, !PT ;  /* 0x7ffffffe1b287812 */ /* 0x008fe400078ec0ff */
[----:B------:R-:W-:Y:S02]  /*2f88a0*/  SHF.R.U32.HI R30, RZ, 0x1, R30 ;  /* 0x00000001ff1e7819 */ /* 0x000fe4000001161e */
[----:B------:R-:W-:-:S02]  /*2f88b0*/  SEL R13, RZ, 0x9908b0df, P0 ;  /* 0x9908b0dfff0d7807 */ /* 0x000fc40000000000 */
[----:B------:R-:W-:Y:S02]  /*2f88c0*/  LOP3.LUT R40, R40, 0x80000000, R29, 0xf8, !PT ;  /* 0x8000000028287812 */ /* 0x000fe400078ef81d */
[----:B----4-:R-:W-:Y:S02]  /*2f88d0*/  LOP3.LUT R30, R30, R13, R31, 0x96, !PT ;  /* 0x0000000d1e1e7212 */ /* 0x010fe400078e961f */
[C---:B------:R-:W-:Y:S02]  /*2f88e0*/  LOP3.LUT R29, R28.reuse, 0x1, RZ, 0xc0, !PT ;  /* 0x000000011c1d7812 */ /* 0x040fe400078ec0ff */
[----:B------:R-:W-:Y:S01]  /*2f88f0*/  LOP3.LUT R13, R17, 0x7ffffffe, RZ, 0xc0, !PT ;  /* 0x7ffffffe110d7812 */ /* 0x000fe200078ec0ff */
[----:B------:R2:W-:Y:S01]  /*2f8900*/  STL [R19], R30 ;  /* 0x0000001e13007387 */ /* 0x0005e20000100800 */
[----:B------:R-:W-:Y:S02]  /*2f8910*/  LOP3.LUT R33, R27, 0x1, RZ, 0xc0, !PT ;  /* 0x000000011b217812 */ /* 0x000fe400078ec0ff */
[----:B------:R-:W-:-:S02]  /*2f8920*/  LOP3.LUT R44, R28, 0x7ffffffe, RZ, 0xc0, !PT ;  /* 0x7ffffffe1c2c7812 */ /* 0x000fc400078ec0ff */
[----:B------:R-:W-:Y:S02]  /*2f8930*/  LOP3.LUT R31, R17, 0x1, RZ, 0xc0, !PT ;  /* 0x00000001111f7812 */ /* 0x000fe400078ec0ff */
[----:B------:R-:W-:Y:S02]  /*2f8940*/  ISETP.NE.U32.AND P1, PT, R29, 0x1, PT ;  /* 0x000000011d00780c */ /* 0x000fe40003f25070 */
[----:B------:R-:W-:Y:S02]  /*2f8950*/  LOP3.LUT R29, R13, 0x80000000, R28, 0xf8, !PT ;  /* 0x800000000d1d7812 */ /* 0x000fe400078ef81c */
[----:B------:R-:W-:Y:S02]  /*2f8960*/  ISETP.NE.U32.AND P0, PT, R33, 0x1, PT ;  /* 0x000000012100780c */ /* 0x000fe40003f05070 */
[----:B------:R-:W-:Y:S02]  /*2f8970*/  LOP3.LUT R44, R44, 0x80000000, R27, 0xf8, !PT ;  /* 0x800000002c2c7812 */ /* 0x000fe400078ef81b */
[----:B------:R-:W-:Y:S01]  /*2f8980*/  ISETP.NE.U32.AND P2, PT, R31, 0x1, PT ;  /* 0x000000011f00780c */ /* 0x000fe20003f45070 */
[----:B------:R-:W-:Y:S01]  /*2f8990*/  IMAD R31, R46, 0x4, R1 ;  /* 0x000000042e1f7824 */ /* 0x000fe200078e0201 */
[----:B------:R-:W-:-:S02]  /*2f89a0*/  SHF.R.U32.HI R48, RZ, 0x1, R29 ;  /* 0x00000001ff307819 */ /* 0x000fc4000001161d */
[----:B------:R-:W-:Y:S02]  /*2f89b0*/  SHF.R.U32.HI R40, RZ, 0x1, R40 ;  /* 0x00000001ff287819 */ /* 0x000fe40000011628 */
[----:B------:R-:W-:Y:S02]  /*2f89c0*/  SEL R13, RZ, 0x9908b0df, P0 ;  /* 0x9908b0dfff0d7807 */ /* 0x000fe40000000000 */
[----:B------:R-:W-:Y:S02]  /*2f89d0*/  SHF.R.U32.HI R27, RZ, 0x1, R44 ;  /* 0x00000001ff1b7819 */ /* 0x000fe4000001162c */
[----:B------:R-:W-:Y:S02]  /*2f89e0*/  SEL R28, RZ, 0x9908b0df, P1 ;  /* 0x9908b0dfff1c7807 */ /* 0x000fe40000800000 */
[----:B------:R-:W-:Y:S02]  /*2f89f0*/  SEL R29, RZ, 0x9908b0df, P2 ;  /* 0x9908b0dfff1d7807 */ /* 0x000fe40001000000 */
[----:B------:R-:W-:-:S02]  /*2f8a00*/  LOP3.LUT R40, R40, R13, R15, 0x96, !PT ;  /* 0x0000000d28287212 */ /* 0x000fc400078e960f */
[----:B------:R-:W-:Y:S02]  /*2f8a10*/  LOP3.LUT R44, R27, R28, R26, 0x96, !PT ;  /* 0x0000001c1b2c7212 */ /* 0x000fe400078e961a */
        /* <DEDUP_REMOVED lines=61> */
[----:B------:R-:W-:-:S02]  /*2f8df0*/  LOP3.LUT R40, R28, 0x7ffffffe, RZ, 0xc0, !PT ;  /* 0x7ffffffe1c287812 */ /* 0x000fc400078ec0ff */
[----:B------:R-:W-:Y:S02]  /*2f8e00*/  ISETP.NE.U32.AND P1, PT, R31, 0x1, PT ;  /* 0x000000011f00780c */ /* 0x000fe40003f25070 */
        /* <DEDUP_REMOVED lines=38> */
[----:B0-----:R2:W-:Y:S02]  /*2f9070*/  STL [R1+0x9bc], R22 ;  /* 0x0009bc1601007387 */ /* 0x0015e40000100800 */
.L_x_2629:
[----:B------:R-:W-:Y:S05]  /*2f9080*/  BSYNC.RECONVERGENT B2 ;  /* 0x0000000000027941 */ /* 0x000fea0003800200 */
.L_x_2628:
        /* <DEDUP_REMOVED lines=33> */
[----:B--2---:R-:W-:-:S12]  /*2f92a0*/  IMAD.U32 R27, RZ, RZ, UR4 ;  /* 0x00000004ff1b7e24 */ /* 0x004fd8000f8e00ff */
.L_x_2637:
        /* <DEDUP_REMOVED lines=36> */
.L_x_2635:
        /* <DEDUP_REMOVED lines=149> */
[----:B------:R-:W-:Y:S02]  /*2f9e40*/  LOP3.LUT R9, R29, 0x1, RZ, 0xc0, !PT ;  /* 0x000000011d097812 */ /* 0x000fe400078ec0ff */
[----:B---3--:R-:W-:-:S02]  /*2f9e50*/  LOP3.LUT R30, R5, 0x7ffffffe, RZ, 0xc0, !PT ;  /* 0x7ffffffe051e7812 */ /* 0x008fc400078ec0ff */
        /* <DEDUP_REMOVED lines=21> */
.L_x_2636:
        /* <DEDUP_REMOVED lines=97> */
[----:B------:R-:W-:Y:S02]  /*2fa5c0*/  LOP3.LUT R40, R31, 0x7ffffffe, RZ, 0xc0, !PT ;  /* 0x7ffffffe1f287812 */ /* 0x000fe400078ec0ff */
[----:B------:R-:W-:Y:S02]  /*2fa5d0*/  ISETP.NE.U32.AND P2, PT, R19, 0x1, PT ;  /* 0x000000011300780c */ /* 0x000fe40003f45070 */
[----:B------:R-:W-:Y:S02]  /*2fa5e0*/  LOP3.LUT R26, R26, 0x80000000, R7, 0xf8, !PT ;  /* 0x800000001a1a7812 */ /* 0x000fe400078ef807 */
[----:B------:R-:W-:-:S02]  /*2fa5f0*/  ISETP.NE.U32.AND P1, PT, R30, 0x1, PT ;  /* 0x000000011e00780c */ /* 0x000fc40003f25070 */
[C---:B----4-:R-:W-:Y:S02]  /*2fa600*/  LOP3.LUT R19, R5.reuse, 0x7ffffffe, RZ, 0xc0, !PT ;  /* 0x7ffffffe05137812 */ /* 0x050fe400078ec0ff */
[C---:B------:R-:W-:Y:S02]  /*2fa610*/  LOP3.LUT R30, R28.reuse, 0x7ffffffe, RZ, 0xc0, !PT ;  /* 0x7ffffffe1c1e7812 */ /* 0x040fe400078ec0ff */
[----:B------:R-:W-:Y:S02]  /*2fa620*/  LOP3.LUT R7, R28, 0x1, RZ, 0xc0, !PT ;  /* 0x000000011c077812 */ /* 0x000fe400078ec0ff */
[----:B------:R-:W-:Y:S02]  /*2fa630*/  LOP3.LUT R33, R5, 0x1, RZ, 0xc0, !PT ;  /* 0x0000000105217812 */ /* 0x000fe400078ec0ff */
        /* <DEDUP_REMOVED lines=36> */
.L_x_2634:
[----:B------:R-:W-:Y:S05]  /*2fa880*/  BSYNC.RECONVERGENT B2 ;  /* 0x0000000000027941 */ /* 0x000fea0003800200 */
.L_x_2633:
        /* <DEDUP_REMOVED lines=20> */
.L_x_2632:
[----:B------:R-:W-:-:S05]  /*2fa9d0*/  VIADD R7, R25, 0xfffffffa ;  /* 0xfffffffa19077836 */ /* 0x000fca0000000000 */
[----:B------:R-:W-:-:S13]  /*2fa9e0*/  ISETP.GE.AND P1, PT, R7, 0x1, PT ;  /* 0x000000010700780c */ /* 0x000fda0003f26270 */
[----:B------:R-:W-:Y:S05]  /*2fa9f0*/  @!P1 BRA `(.L_x_2638) ;  /* 0x0000001400789947 */ /* 0x000fea0003800000 */
[----:B------:R-:W-:-:S07]  /*2faa00*/  IMAD.MOV.U32 R9, RZ, RZ, RZ ;  /* 0x000000ffff097224 */ /* 0x000fce00078e00ff */
.L_x_2643:
        /* <DEDUP_REMOVED lines=37> */
.L_x_2641:
        /* <DEDUP_REMOVED lines=28> */
[C---:B-----5:R-:W-:Y:S01]  /*2fae20*/  LOP3.LUT R11, R13.reuse, 0x1, RZ, 0xc0, !PT ;  /* 0x000000010d0b7812 */ /* 0x060fe200078ec0ff */
[----:B------:R-:W4:Y:S01]  /*2fae30*/  LDL R22, [R5+0x664] ;  /* 0x0006640005167983 */ /* 0x000f220000100800 */
[----:B------:R-:W-:Y:S02]  /*2fae40*/  LOP3.LUT R17, R13, 0x7ffffffe, RZ, 0xc0, !PT ;  /* 0x7ffffffe0d117812 */ /* 0x000fe400078ec0ff */
        /* <DEDUP_REMOVED lines=40> */
[----:B--2---:R-:W-:-:S03]  /*2fb0d0*/  LOP3.LUT R43, R37, 0x7ffffffe, RZ, 0xc0, !PT ;  /* 0x7ffffffe252b7812 */ /* 0x004fc600078ec0ff */
[----:B------:R2:W-:Y:S01]  /*2fb0e0*/  STL [R5+0xc], R44 ;  /* 0x00000c2c05007387 */ /* 0x0005e20000100800 */
[----:B------:R-:W-:Y:S02]  /*2fb0f0*/  ISETP.NE.U32.AND P2, PT, R40, 0x1, PT ;  /* 0x000000012800780c */ /* 0x000fe40003f45070 */
[----:B------:R-:W-:Y:S02]  /*2fb100*/  LOP3.LUT R31, R43, 0x80000000, R31, 0xf8, !PT ;  /* 0x800000002b1f7812 */ /* 0x000fe400078ef81f */
[C---:B0-----:R-:W-:Y:S02]  /*2fb110*/  LOP3.LUT R39, R35.reuse, 0x7ffffffe, RZ, 0xc0, !PT ;  /* 0x7ffffffe23277812 */ /* 0x041fe400078ec0ff */
[----:B------:R-:W-:Y:S02]  /*2fb120*/  LOP3.LUT R40, R35, 0x1, RZ, 0xc0, !PT ;  /* 0x0000000123287812 */ /* 0x000fe400078ec0ff */
[C---:B------:R-:W-:Y:S02]  /*2fb130*/  LOP3.LUT R43, R19.reuse, 0x7ffffffe, RZ, 0xc0, !PT ;  /* 0x7ffffffe132b7812 */ /* 0x040fe400078ec0ff */
[----:B--2---:R-:W-:-:S02]  /*2fb140*/  LOP3.LUT R44, R19, 0x1, RZ, 0xc0, !PT ;  /* 0x00000001132c7812 */ /* 0x004fc400078ec0ff */
        /* <DEDUP_REMOVED lines=28> */
[C---:B---3--:R-:W-:Y:S02]  /*2fb310*/  LOP3.LUT R19, R23.reuse, 0x7ffffffe, RZ, 0xc0, !PT ;  /* 0x7ffffffe17137812 */ /* 0x048fe400078ec0ff */
[----:B------:R-:W-:Y:S02]  /*2fb320*/  LOP3.LUT R27, R23, 0x1, RZ, 0xc0, !PT ;  /* 0x00000001171b7812 */ /* 0x000fe400078ec0ff */
[----:B------:R-:W-:Y:S02]  /*2fb330*/  LOP3.LUT R19, R19, 0x80000000, R26, 0xf8, !PT ;  /* 0x8000000013137812 */ /* 0x000fe400078ef81a */
[----:B------:R-:W-:-:S02]  /*2fb340*/  ISETP.NE.U32.AND P4, PT, R27, 0x1, PT ;  /* 0x000000011b00780c */ /* 0x000fc40003f85070 */
[----:B0-----:R-:W-:Y:S02]  /*2fb350*/  SHF.R.U32.HI R40, RZ, 0x1, R19 ;  /* 0x00000001ff287819 */ /* 0x001fe40000011613 */
[----:B------:R-:W-:Y:S02]  /*2fb360*/  SEL R26, RZ, 0x9908b0df, P2 ;  /* 0x9908b0dfff1a7807 */ /* 0x000fe40001000000 */
[----:B------:R-:W-:Y:S02]  /*2fb370*/  SEL R27, RZ, 0x9908b0df, P3 ;  /* 0x9908b0dfff1b7807 */ /* 0x000fe40001800000 */
[C---:B-----5:R-:W-:Y:S02]  /*2fb380*/  LOP3.LUT R28, R11.reuse, 0x7ffffffe, RZ, 0xc0, !PT ;  /* 0x7ffffffe0b1c7812 */ /* 0x060fe400078ec0ff */
[----:B------:R-:W-:Y:S02]  /*2fb390*/  LOP3.LUT R29, R11, 0x1, RZ, 0xc0, !PT ;  /* 0x000000010b1d7812 */ /* 0x000fe400078ec0ff */
[----:B------:R-:W-:-:S02]  /*2fb3a0*/  LOP3.LUT R28, R28, 0x80000000, R23, 0xf8, !PT ;  /* 0x800000001c1c7812 */ /* 0x000fc400078ef817 */
[----:B------:R-:W-:Y:S02]  /*2fb3b0*/  ISETP.NE.U32.AND P5, PT, R29, 0x1, PT ;  /* 0x000000011d00780c */ /* 0x000fe40003fa5070 */
[----:B------:R-:W-:Y:S02]  /*2fb3c0*/  SHF.R.U32.HI R23, RZ, 0x1, R48 ;  /* 0x00000001ff177819 */ /* 0x000fe40000011630 */
[----:B------:R-:W-:Y:S02]  /*2fb3d0*/  SEL R29, RZ, 0x9908b0df, P4 ;  /* 0x9908b0dfff1d7807 */ /* 0x000fe40002000000 */
[----:B------:R-:W-:Y:S02]  /*2fb3e0*/  SHF.R.U32.HI R28, RZ, 0x1, R28 ;  /* 0x00000001ff1c7819 */ /* 0x000fe4000001161c */
[----:B------:R-:W-:Y:S02]  /*2fb3f0*/  SEL R19, RZ, 0x9908b0df, P5 ;  /* 0x9908b0dfff137807 */ /* 0x000fe40002800000 */
[----:B----4-:R-:W-:-:S02]  /*2fb400*/  LOP3.LUT R30, R23, R26, R22, 0x96, !PT ;  /* 0x0000001a171e7212 */ /* 0x010fc400078e9616 */
        /* <DEDUP_REMOVED lines=44> */
.L_x_2642:
        /* <DEDUP_REMOVED lines=17> */
[----:B------:R-:W-:Y:S02]  /*2fb7e0*/  LOP3.LUT R30, R27, 0x1, RZ, 0xc0, !PT ;  /* 0x000000011b1e7812 */ /* 0x000fe400078ec0ff */
[----:B------:R-:W-:Y:S02]  /*2fb7f0*/  LOP3.LUT R31, R31, 0x80000000, R28, 0xf8, !PT ;  /* 0x800000001f1f7812 */ /* 0x000fe400078ef81c */
[----:B----4-:R-:W-:Y:S02]  /*2fb800*/  LOP3.LUT R26, R26, R5, R29, 0x96, !PT ;  /* 0x000000051a1a7212 */ /* 0x010fe400078e961d */
        /* <DEDUP_REMOVED lines=121> */
.L_x_2640:
[----:B------:R-:W-:Y:S05]  /*2fbfa0*/  BSYNC.RECONVERGENT B2 ;  /* 0x0000000000027941 */ /* 0x000fea0003800200 */
.L_x_2639:
[----:B------:R-:W-:-:S05]  /*2fbfb0*/  VIADD R22, R22, 0x1 ;  /* 0x0000000116167836 */ /* 0x000fca0000000000 */
[----:B------:R2:W-:Y:S01]  /*2fbfc0*/  STL [R1+0x9c0], R22 ;  /* 0x0009c01601007387 */ /* 0x0005e20000100800 */
[----:B------:R-:W-:Y:S05]  /*2fbfd0*/  @P1 BRA `(.L_x_2643) ;  /* 0xffffffe8008c1947 */ /* 0x000fea000383ffff */
.L_x_2638:
[----:B------:R-:W-:Y:S01]  /*2fbfe0*/  ISETP.GE.AND P1, PT, R22, 0x270, PT ;  /* 0x000002701600780c */ /* 0x000fe20003f26270 */
[----:B------:R-:W-:-:S12]  /*2fbff0*/  BSSY.RECONVERGENT B2, `(.L_x_2644) ;  /* 0x0000153000027945 */ /* 0x000fd80003800200 */
[----:B------:R-:W-:Y:S05]  /*2fc000*/  @!P1 BRA `(.L_x_2645) ;  /* 0x0000001400449947 */ /* 0x000fea0003800000 */
[----:B------:R-:W2:Y:S04]  /*2fc010*/  LDL R28, [R1+0x4] ;  /* 0x00000400011c7983 */ /* 0x000ea80000100800 */
[----:B------:R-:W3:Y:S04]  /*2fc020*/  LDL R13, [R1+0x8] ;  /* 0x00000800010d7983 */ /* 0x000ee80000100800 */
[----:B------:R-:W0:Y:S04]  /*2fc030*/  LDL R9, [R1+0xc] ;  /* 0x00000c0001097983 */ /* 0x000e280000100800 */
        /* <DEDUP_REMOVED lines=10> */
[----:B0-----:R-:W-:-:S02]  /*2fc0e0*/  LOP3.LUT R26, R9, 0x7ffffffe, RZ, 0xc0, !PT ;  /* 0x7ffffffe091a7812 */ /* 0x001fc400078ec0ff */
        /* <DEDUP_REMOVED lines=18> */
.L_x_2646:
        /* <DEDUP_REMOVED lines=168> */
.L_x_2647:
        /* <DEDUP_REMOVED lines=137> */
.L_x_2645:
[----:B------:R-:W-:Y:S05]  /*2fd520*/  BSYNC.RECONVERGENT B2 ;  /* 0x0000000000027941 */ /* 0x000fea0003800200 */
.L_x_2644:
        /* <DEDUP_REMOVED lines=8> */
[----:B--2---:R-:W-:-:S05]  /*2fd5b0*/  IMAD.SHL.U32 R22, R5, 0x80, RZ ;  /* 0x0000008005167824 */ /* 0x004fca00078e00ff */
        /* <DEDUP_REMOVED lines=34> */
.L_x_2650:
        /* <DEDUP_REMOVED lines=168> */
.L_x_2651:
        /* <DEDUP_REMOVED lines=137> */
.L_x_2649:
[----:B------:R-:W-:Y:S05]  /*2feaf0*/  BSYNC.RECONVERGENT B2 ;  /* 0x0000000000027941 */ /* 0x000fea0003800200 */
.L_x_2648:
        /* <DEDUP_REMOVED lines=43> */
.L_x_2654:
        /* <DEDUP_REMOVED lines=168> */
.L_x_2655:
        /* <DEDUP_REMOVED lines=137> */
.L_x_2653:
[----:B------:R-:W-:Y:S05]  /*3000c0*/  BSYNC.RECONVERGENT B2 ;  /* 0x0000000000027941 */ /* 0x000fea0003800200 */
.L_x_2652:
        /* <DEDUP_REMOVED lines=43> */
.L_x_2658:
        /* <DEDUP_REMOVED lines=168> */
.L_x_2659:
        /* <DEDUP_REMOVED lines=137> */
.L_x_2657:
[----:B------:R-:W-:Y:S05]  /*301690*/  BSYNC.RECONVERGENT B2 ;  /* 0x0000000000027941 */ /* 0x000fea0003800200 */
.L_x_2656:
        /* <DEDUP_REMOVED lines=43> */
.L_x_2662:
        /* <DEDUP_REMOVED lines=167> */
.L_x_2663:
        /* <DEDUP_REMOVED lines=141> */
.L_x_2661:
[----:B------:R-:W-:Y:S05]  /*302c90*/  BSYNC.RECONVERGENT B2 ;  /* 0x0000000000027941 */ /* 0x000fea0003800200 */
.L_x_2660:
[C---:B0-----:R-:W-:Y:S01]  /*302ca0*/  VIADD R22, R26.reuse, 0x1 ;  /* 0x000000011a167836 */ /* 0x041fe20000000000 */
[----:B------:R-:W0:Y:S01]  /*302cb0*/  LDCU.64 UR4, c[0x0][0x3b8] ;  /* 0x00007700ff0477ac */ /* 0x000e220008000a00 */
[----:B------:R-:W-:-:S03]  /*302cc0*/  IMAD R13, R26, 0x4, R1 ;  /* 0x000000041a0d7824 */ /* 0x000fc600078e0201 */
[----:B------:R2:W-:Y:S04]  /*302cd0*/  STL [R1+0x9c0], R22 ;  /* 0x0009c01601007387 */ /* 0x0005e80000100800 */
[----:B------:R-:W3:Y:S01]  /*302ce0*/  LDL R13, [R13] ;  /* 0x000000000d0d7983 */ /* 0x000ee20000100800 */
        /* <DEDUP_REMOVED lines=28> */
[----:B0-----:R-:W-:-:S12]  /*302eb0*/  IMAD.U32 R27, RZ, RZ, UR4 ;  /* 0x00000004ff1b7e24 */ /* 0x001fd8000f8e00ff */
.L_x_2669:
        /* <DEDUP_REMOVED lines=36> */
.L_x_2667:
[----:B------:R-:W0:Y:S04]  /*303100*/  LDL R9, [R7+0x10] ;  /* 0x0000100007097983 */ /* 0x000e280000100800 */
[----:B--2---:R-:W2:Y:S01]  /*303110*/  LDL R11, [R7+0x640] ;  /* 0x00064000070b7983 */ /* 0x004ea20000100800 */
[C---:B0-----:R-:W-:Y:S02]  /*303120*/  LOP3.LUT R26, R9.reuse, 0x7ffffffe, RZ, 0xc0, !PT ;  /* 0x7ffffffe091a7812 */ /* 0x041fe400078ec0ff */
        /* <DEDUP_REMOVED lines=169> */
.L_x_2668:
        /* <DEDUP_REMOVED lines=141> */
.L_x_2666:
[----:B------:R-:W-:Y:S05]  /*304490*/  BSYNC.RECONVERGENT B2 ;  /* 0x0000000000027941 */ /* 0x000fea0003800200 */
.L_x_2665:
        /* <DEDUP_REMOVED lines=19> */
.L_x_2664:
[----:B------:R-:W-:-:S04]  /*3045d0*/  PLOP3.LUT P0, PT, P0, P1, PT, 0x80, 0x8 ;  /* 0x000000000008781c */ /* 0x000fc80000703070 */
[----:B------:R-:W-:-:S09]  /*3045e0*/  SEL R15, RZ, 0x1, !P0 ;  /* 0x00000001ff0f7807 */ /* 0x000fd20004000000 */
.L_x_2604:
[----:B------:R-:W-:Y:S05]  /*3045f0*/  BSYNC.RECONVERGENT B1 ;  /* 0x0000000000017941 */ /* 0x000fea0003800200 */
.L_x_2603:
        /* <DEDUP_REMOVED lines=26> */
.L_x_2672:
        /* <DEDUP_REMOVED lines=31> */
.L_x_2678:
[----:B-----5:R-:W-:Y:S01]  /*304990*/  ISETP.GE.AND P1, PT, R22, 0x270, PT ;  /* 0x000002701600780c */ /* 0x020fe20003f26270 */
[----:B------:R-:W-:Y:S01]  /*3049a0*/  BSSY.RECONVERGENT B2, `(.L_x_2674) ;  /* 0x0000158000027945 */ /* 0x000fe20003800200 */
[C---:B------:R-:W-:Y:S01]  /*3049b0*/  ISETP.NE.AND P0, PT, R7.reuse, R24, PT ;  /* 0x000000180700720c */ /* 0x040fe20003f05270 */
[----:B------:R-:W-:-:S10]  /*3049c0*/  VIADD R7, R7, 0x1 ;  /* 0x0000000107077836 */ /* 0x000fd40000000000 */
[----:B0-2---:R-:W-:Y:S05]  /*3049d0*/  @!P1 BRA `(.L_x_2675) ;  /* 0x0000001400509947 */ /* 0x005fea0003800000 */
        /* <DEDUP_REMOVED lines=32> */
.L_x_2676:
        /* <DEDUP_REMOVED lines=167> */
.L_x_2677:
        /* <DEDUP_REMOVED lines=141> */
.L_x_2675:
[----:B------:R-:W-:Y:S05]  /*305f20*/  BSYNC.RECONVERGENT B2 ;  /* 0x0000000000027941 */ /* 0x000fea0003800200 */
.L_x_2674:
[----:B------:R-:W-:-:S05]  /*305f30*/  VIADD R22, R22, 0x1 ;  /* 0x0000000116167836 */ /* 0x000fca0000000000 */
[----:B------:R2:W-:Y:S01]  /*305f40*/  STL [R1+0x9c0], R22 ;  /* 0x0009c01601007387 */ /* 0x0005e20000100800 */
[----:B------:R-:W-:Y:S05]  /*305f50*/  @P0 BRA `(.L_x_2678) ;  /* 0xffffffe8008c0947 */ /* 0x000fea000383ffff */
.L_x_2673:
[----:B-----5:R-:W-:Y:S01]  /*305f60*/  ISETP.GE.AND P0, PT, R22, 0x270, PT ;  /* 0x000002701600780c */ /* 0x020fe20003f06270 */
[----:B------:R-:W-:Y:S01]  /*305f70*/  BSSY.RECONVERGENT B2, `(.L_x_2679) ;  /* 0x0000154000027945 */ /* 0x000fe20003800200 */
[----:B------:R-:W-:-:S11]  /*305f80*/  IMAD.MOV.U32 R28, RZ, RZ, R22 ;  /* 0x000000ffff1c7224 */ /* 0x000fd600078e0016 */
        /* <DEDUP_REMOVED lines=13> */
[----:B0-----:R-:W-:Y:S02]  /*306060*/  LOP3.LUT R26, R11, 0x7ffffffe, RZ, 0xc0, !PT ;  /* 0x7ffffffe0b1a7812 */ /* 0x001fe400078ec0ff */
        /* <DEDUP_REMOVED lines=19> */
.L_x_2681:
        /* <DEDUP_REMOVED lines=168> */
.L_x_2682:
        /* <DEDUP_REMOVED lines=137> */
.L_x_2680:
[----:B------:R-:W-:Y:S05]  /*3074b0*/  BSYNC.RECONVERGENT B2 ;  /* 0x0000000000027941 */ /* 0x000fea0003800200 */
.L_x_2679:
[C---:B0-----:R-:W-:Y:S02]  /*3074c0*/  VIADD R26, R28.reuse, 0x1 ;  /* 0x000000011c1a7836 */ /* 0x041fe40000000000 */
[----:B------:R-:W-:-:S03]  /*3074d0*/  IMAD R7, R28, 0x4, R1 ;  /* 0x000000041c077824 */ /* 0x000fc600078e0201 */
[----:B------:R0:W-:Y:S04]  /*3074e0*/  STL [R1+0x9c0], R26 ;  /* 0x0009c01a01007387 */ /* 0x0001e80000100800 */
[----:B------:R-:W1:Y:S01]  /*3074f0*/  LDL R5, [R7] ;  /* 0x0000000007057983 */ /* 0x000e620000100800 */
[----:B------:R-:W-:Y:S01]  /*307500*/  ISETP.GE.AND P0, PT, R28, 0x26f, PT ;  /* 0x0000026f1c00780c */ /* 0x000fe20003f06270 */
[----:B------:R-:W-:Y:S01]  /*307510*/  BSSY.RECONVERGENT B2, `(.L_x_2683) ;  /* 0x0000157000027945 */ /* 0x000fe20003800200 */
[----:B-12---:R-:W-:-:S04]  /*307520*/  SHF.R.U32.HI R22, RZ, 0xb, R5 ;  /* 0x0000000bff167819 */ /* 0x006fc80000011605 */
[----:B------:R-:W-:-:S05]  /*307530*/  LOP3.LUT R5, R22, R5, RZ, 0x3c, !PT ;  /* 0x0000000516057212 */ /* 0x000fca00078e3cff */
[----:B------:R-:W-:-:S05]  /*307540*/  IMAD.SHL.U32 R22, R5, 0x80, RZ ;  /* 0x0000008005167824 */ /* 0x000fca00078e00ff */
        /* <DEDUP_REMOVED lines=34> */
.L_x_2685:
[----:B------:R-:W2:Y:S04]  /*307770*/  LDL R13, [R7+0x10] ;  /* 0x00001000070d7983 */ /* 0x000ea80000100800 */
[----:B------:R-:W3:Y:S04]  /*307780*/  LDL R44, [R7+0x640] ;  /* 0x00064000072c7983 */ /* 0x000ee80000100800 */
[----:B-1----:R-:W4:Y:S04]  /*307790*/  LDL R11, [R7+0x14] ;  /* 0x00001400070b7983 */ /* 0x002f280000100800 */
        /* <DEDUP_REMOVED lines=68> */
[----:B0-----:R-:W-:-:S03]  /*307be0*/  LOP3.LUT R43, R37, 0x7ffffffe, RZ, 0xc0, !PT ;  /* 0x7ffffffe252b7812 */ /* 0x001fc600078ec0ff */
[----:B------:R0:W-:Y:S01]  /*307bf0*/  STL [R7+0xc], R44 ;  /* 0x00000c2c07007387 */ /* 0x0001e20000100800 */
[----:B------:R-:W-:Y:S02]  /*307c00*/  ISETP.NE.U32.AND P0, PT, R40, 0x1, PT ;  /* 0x000000012800780c */ /* 0x000fe40003f05070 */
[----:B------:R-:W-:Y:S02]  /*307c10*/  LOP3.LUT R31, R43, 0x80000000, R31, 0xf8, !PT ;  /* 0x800000002b1f7812 */ /* 0x000fe400078ef81f */
[C---:B-1----:R-:W-:Y:S02]  /*307c20*/  LOP3.LUT R39, R35.reuse, 0x7ffffffe, RZ, 0xc0, !PT ;  /* 0x7ffffffe23277812 */ /* 0x042fe400078ec0ff */
[----:B------:R-:W-:Y:S02]  /*307c30*/  LOP3.LUT R40, R35, 0x1, RZ, 0xc0, !PT ;  /* 0x0000000123287812 */ /* 0x000fe400078ec0ff */
[C---:B------:R-:W-:Y:S02]  /*307c40*/  LOP3.LUT R43, R19.reuse, 0x7ffffffe, RZ, 0xc0, !PT ;  /* 0x7ffffffe132b7812 */ /* 0x040fe400078ec0ff */
[----:B0-----:R-:W-:-:S02]  /*307c50*/  LOP3.LUT R44, R19, 0x1, RZ, 0xc0, !PT ;  /* 0x00000001132c7812 */ /* 0x001fc400078ec0ff */
        /* <DEDUP_REMOVED lines=89> */
.L_x_2686:
[----:B------:R-:W2:Y:S04]  /*3081f0*/  LDL R48, [R7+-0xc] ;  /* 0xfffff40007307983 */ /* 0x000ea80000100800 */
[----:B------:R-:W3:Y:S04]  /*308200*/  LDL R43, [R7+-0x39c] ;  /* 0xfffc6400072b7983 */ /* 0x000ee80000100800 */
        /* <DEDUP_REMOVED lines=10> */
[----:B-1----:R-:W4:Y:S04]  /*3082b0*/  LDL R22, [R7+0x10] ;  /* 0x0000100007167983 */ /* 0x002f280000100800 */
[----:B------:R-:W4:Y:S04]  /*3082c0*/  LDL R29, [R7+-0x388] ;  /* 0xfffc7800071d7983 */ /* 0x000f280000100800 */
[----:B------:R-:W4:Y:S04]  /*3082d0*/  LDL R28, [R7+-0x384] ;  /* 0xfffc7c00071c7983 */ /* 0x000f280000100800 */
[----:B------:R-:W4:Y:S04]  /*3082e0*/  LDL R30, [R7+-0x380] ;  /* 0xfffc8000071e7983 */ /* 0x000f280000100800 */
[----:B------:R-:W4:Y:S04]  /*3082f0*/  LDL R11, [R7+0x14] ;  /* 0x00001400070b7983 */ /* 0x000f280000100800 */
[----:B------:R-:W4:Y:S04]  /*308300*/  LDL R27, [R7+0x18] ;  /* 0x00001800071b7983 */ /* 0x000f280000100800 */
[----:B------:R-:W4:Y:S04]  /*308310*/  LDL R26, [R7+0x1c] ;  /* 0x00001c00071a7983 */ /* 0x000f280000100800 */
[----:B------:R-:W4:Y:S04]  /*308320*/  LDL R23, [R7+-0x37c] ;  /* 0xfffc840007177983 */ /* 0x000f280000100800 */
[----:B------:R-:W4:Y:S01]  /*308330*/  LDL R19, [R7+-0x378] ;  /* 0xfffc880007137983 */ /* 0x000f220000100800 */
[----:B--2---:R-:W-:-:S02]  /*308340*/  LOP3.LUT R13, R48, 0x7ffffffe, RZ, 0xc0, !PT ;  /* 0x7ffffffe300d7812 */ /* 0x004fc400078ec0ff */
[----:B------:R-:W-:Y:S02]  /*308350*/  LOP3.LUT R17, R48, 0x1, RZ, 0xc0, !PT ;  /* 0x0000000130117812 */ /* 0x000fe400078ec0ff */
[----:B-----5:R-:W-:Y:S02]  /*308360*/  LOP3.LUT R13, R13, 0x80000000, R9, 0xf8, !PT ;  /* 0x800000000d0d7812 */ /* 0x020fe400078ef809 */
[----:B------:R-:W2:Y:S01]  /*308370*/  LDL R9, [R7+0x20] ;  /* 0x0000200007097983 */ /* 0x000ea20000100800 */
[----:B------:R-:W-:Y:S02]  /*308380*/  ISETP.NE.U32.AND P0, PT, R17, 0x1, PT ;  /* 0x000000011100780c */ /* 0x000fe40003f05070 */
[----:B------:R-:W-:Y:S02]  /*308390*/  SHF.R.U32.HI R13, RZ, 0x1, R13 ;  /* 0x00000001ff0d7819 */ /* 0x000fe4000001160d */
[----:B------:R-:W-:-:S04]  /*3083a0*/  SEL R17, RZ, 0x9908b0df, P0 ;  /* 0x9908b0dfff117807 */ /* 0x000fc80000000000 */
[----:B---3--:R-:W-:Y:S02]  /*3083b0*/  LOP3.LUT R43, R13, R17, R43, 0x96, !PT ;  /* 0x000000110d2b7212 */ /* 0x008fe400078e962b */
[----:B------:R-:W3:Y:S04]  /*3083c0*/  LDL R17, [R7+-0x374] ;  /* 0xfffc8c0007117983 */ /* 0x000ee80000100800 */
[----:B------:R-:W3:Y:S01]  /*3083d0*/  LDL R13, [R7+-0x370] ;  /* 0xfffc9000070d7983 */ /* 0x000ee20000100800 */
[----:B----4-:R-:W-:-:S04]  /*3083e0*/  LOP3.LUT R49, R39, 0x7ffffffe, RZ, 0xc0, !PT ;  /* 0x7ffffffe27317812 */ /* 0x010fc800078ec0ff */
        /* <DEDUP_REMOVED lines=37> */
[C---:B------:R-:W-:Y:S02]  /*308640*/  LOP3.LUT R44, R22.reuse, 0x7ffffffe, RZ, 0xc0, !PT ;  /* 0x7ffffffe162c7812 */ /* 0x040fe400078ec0ff */
        /* <DEDUP_REMOVED lines=46> */
[----:B---3--:R-:W-:Y:S02]  /*308930*/  LOP3.LUT R28, R28, R27, R17, 0x96, !PT ;  /* 0x0000001b1c1c7212 */ /* 0x008fe400078e9611 */
        /* <DEDUP_REMOVED lines=20> */
.L_x_2684:
[----:B------:R-:W-:Y:S05]  /*308a80*/  BSYNC.RECONVERGENT B2 ;  /* 0x0000000000027941 */ /* 0x000fea0003800200 */
.L_x_2683:
        /* <DEDUP_REMOVED lines=43> */
.L_x_2689:
        /* <DEDUP_REMOVED lines=168> */
.L_x_2690:
        /* <DEDUP_REMOVED lines=137> */
.L_x_2688:
[----:B------:R-:W-:Y:S05]  /*30a050*/  BSYNC.RECONVERGENT B2 ;  /* 0x0000000000027941 */ /* 0x000fea0003800200 */
.L_x_2687:
        /* <DEDUP_REMOVED lines=43> */
.L_x_2693:
        /* <DEDUP_REMOVED lines=168> */
.L_x_2694:
[----:B--2---:R-:W2:Y:S04]  /*30ad90*/  LDL R22, [R11+-0xc] ;  /* 0xfffff4000b167983 */ /* 0x004ea80000100800 */
        /* <DEDUP_REMOVED lines=16> */
[----:B------:R-:W4:Y:S01]  /*30aea0*/  LDL R27, [R11+-0x37c] ;  /* 0xfffc84000b1b7983 */ /* 0x000f220000100800 */
[----:B--2---:R-:W-:-:S02]  /*30aeb0*/  LOP3.LUT R28, R22, 0x7ffffffe, RZ, 0xc0, !PT ;  /* 0x7ffffffe161c7812 */ /* 0x004fc400078ec0ff */
[----:B------:R-:W-:Y:S02]  /*30aec0*/  LOP3.LUT R17, R22, 0x1, RZ, 0xc0, !PT ;  /* 0x0000000116117812 */ /* 0x000fe400078ec0ff */
[----:B-----5:R-:W-:Y:S02]  /*30aed0*/  LOP3.LUT R28, R28, 0x80000000, R13, 0xf8, !PT ;  /* 0x800000001c1c7812 */ /* 0x020fe400078ef80d */
        /* <DEDUP_REMOVED lines=9> */
[----:B------:R-:W-:Y:S02]  /*30af70*/  LOP3.LUT R13, R48, 0x1, RZ, 0xc0, !PT ;  /* 0x00000001300d7812 */ /* 0x000fe400078ec0ff */
[----:B------:R-:W-:-:S02]  /*30af80*/  LOP3.LUT R22, R23, 0x80000000, R22, 0xf8, !PT ;  /* 0x8000000017167812 */ /* 0x000fc400078ef816 */
[----:B------:R-:W-:Y:S02]  /*30af90*/  LOP3.LUT R23, R48, 0x7ffffffe, RZ, 0xc0, !PT ;  /* 0x7ffffffe30177812 */ /* 0x000fe400078ec0ff */
[----:B------:R-:W-:Y:S02]  /*30afa0*/  ISETP.NE.U32.AND P1, PT, R13, 0x1, PT ;  /* 0x000000010d00780c */ /* 0x000fe40003f25070 */
[----:B------:R-:W4:Y:S01]  /*30afb0*/  LDL R13, [R11+0x20] ;  /* 0x000020000b0d7983 */ /* 0x000f220000100800 */
[----:B------:R-:W-:Y:S02]  /*30afc0*/  LOP3.LUT R19, R23, 0x80000000, R19, 0xf8, !PT ;  /* 0x8000000017137812 */ /* 0x000fe400078ef813 */
[----:B------:R-:W-:Y:S02]  /*30afd0*/  SHF.R.U32.HI R22, RZ, 0x1, R22 ;  /* 0x00000001ff167819 */ /* 0x000fe40000011616 */
[----:B------:R-:W-:Y:S02]  /*30afe0*/  SEL R23, RZ, 0x9908b0df, P0 ;  /* 0x9908b0dfff177807 */ /* 0x000fe40000000000 */
[----:B------:R-:W-:-:S02]  /*30aff0*/  SHF.R.U32.HI R19, RZ, 0x1, R19 ;  /* 0x00000001ff137819 */ /* 0x000fc40000011613 */
[----:B------:R-:W-:Y:S02]  /*30b000*/  LOP3.LUT R46, R22, R23, R46, 0x96, !PT ;  /* 0x00000017162e7212 */ /* 0x000fe400078e962e */
[----:B------:R-:W-:Y:S01]  /*30b010*/  SEL R22, RZ, 0x9908b0df, P1 ;  /* 0x9908b0dfff167807 */ /* 0x000fe20000800000 */
[----:B------:R-:W4:Y:S03]  /*30b020*/  LDL R23, [R11+-0x378] ;  /* 0xfffc88000b177983 */ /* 0x000f260000100800 */
[----:B------:R-:W-:Y:S02]  /*30b030*/  LOP3.LUT R43, R19, R22, R43, 0x96, !PT ;  /* 0x00000016132b7212 */ /* 0x000fe400078e962b */
        /* <DEDUP_REMOVED lines=20> */
[C---:B0-----:R-:W-:Y:S02]  /*30b180*/  LOP3.LUT R45, R35.reuse, 0x1, RZ, 0xc0, !PT ;  /* 0x00000001232d7812 */ /* 0x041fe400078ec0ff */
[----:B-1----:R-:W-:Y:S02]  /*30b190*/  LOP3.LUT R46, R35, 0x7ffffffe, RZ, 0xc0, !PT ;  /* 0x7ffffffe232e7812 */ /* 0x002fe400078ec0ff */
[----:B------:R-:W-:Y:S02]  /*30b1a0*/  LOP3.LUT R43, R39, 0x1, RZ, 0xc0, !PT ;  /* 0x00000001272b7812 */ /* 0x000fe400078ec0ff */
        /* <DEDUP_REMOVED lines=15> */
[----:B------:R-:W-:-:S04]  /*30b2a0*/  SEL R31, RZ, 0x9908b0df, P0 ;  /* 0x9908b0dfff1f7807 */ /* 0x000fc80000000000 */
[----:B------:R-:W-:Y:S02]  /*30b2b0*/  LOP3.LUT R30, R30, R31, R33, 0x96, !PT ;  /* 0x0000001f1e1e7212 */ /* 0x000fe400078e9621 */
[C---:B------:R-:W-:Y:S01]  /*30b2c0*/  LOP3.LUT R35, R29.reuse, 0x1, RZ, 0xc0, !PT ;  /* 0x000000011d237812 */ /* 0x040fe200078ec0ff */
[----:B------:R0:W-:Y:S01]  /*30b2d0*/  STL [R11], R40 ;  /* 0x000000280b007387 */ /* 0x0001e20000100800 */
[----:B------:R-:W-:Y:S02]  /*30b2e0*/  LOP3.LUT R44, R29, 0x7ffffffe, RZ, 0xc0, !PT ;  /* 0x7ffffffe1d2c7812 */ /* 0x000fe400078ec0ff */
[----:B------:R-:W-:Y:S01]  /*30b2f0*/  ISETP.NE.U32.AND P1, PT, R35, 0x1, PT ;  /* 0x000000012300780c */ /* 0x000fe20003f25070 */
[----:B------:R-:W-:-:S04]  /*30b300*/  UIADD3 UR4, UPT, UPT, UR4, 0xc, URZ ;  /* 0x0000000c04047890 */ /* 0x000fc8000fffe0ff */
[----:B------:R-:W-:Y:S01]  /*30b310*/  UISETP.NE.AND UP0, UPT, UR4, 0x18c, UPT ;  /* 0x0000018c0400788c */ /* 0x000fe2000bf05270 */
[----:B------:R-:W-:Y:S04]  /*30b320*/  STL [R11+-0x4], R47 ;  /* 0xfffffc2f0b007387 */ /* 0x000fe80000100800 */
[----:B------:R-:W-:Y:S04]  /*30b330*/  STL [R11+0x4], R46 ;  /* 0x0000042e0b007387 */ /* 0x000fe80000100800 */
[----:B------:R-:W-:Y:S04]  /*30b340*/  STL [R11+0x8], R48 ;  /* 0x000008300b007387 */ /* 0x000fe80000100800 */
[----:B------:R-:W-:Y:S01]  /*30b350*/  STL [R11+0xc], R30 ;  /* 0x00000c1e0b007387 */ /* 0x000fe20000100800 */
[----:B--2---:R-:W-:-:S02]  /*30b360*/  LOP3.LUT R33, R17, 0x1, RZ, 0xc0, !PT ;  /* 0x0000000111217812 */ /* 0x004fc400078ec0ff */
[----:B------:R-:W-:Y:S02]  /*30b370*/  LOP3.LUT R31, R17, 0x7ffffffe, RZ, 0xc0, !PT ;  /* 0x7ffffffe111f7812 */ /* 0x000fe400078ec0ff */
[----:B------:R-:W-:Y:S02]  /*30b380*/  ISETP.NE.U32.AND P0, PT, R33, 0x1, PT ;  /* 0x000000012100780c */ /* 0x000fe40003f05070 */
[----:B------:R-:W-:Y:S02]  /*30b390*/  LOP3.LUT R26, R31, 0x80000000, R26, 0xf8, !PT ;  /* 0x800000001f1a7812 */ /* 0x000fe400078ef81a */
[C---:B---3--:R-:W-:Y:S02]  /*30b3a0*/  LOP3.LUT R33, R28.reuse, 0x1, RZ, 0xc0, !PT ;  /* 0x000000011c217812 */ /* 0x048fe400078ec0ff */
[----:B0-----:R-:W-:Y:S02]  /*30b3b0*/  LOP3.LUT R40, R28, 0x7ffffffe, RZ, 0xc0, !PT ;  /* 0x7ffffffe1c287812 */ /* 0x001fe400078ec0ff */
[----:B------:R-:W-:-:S02]  /*30b3c0*/  ISETP.NE.U32.AND P2, PT, R33, 0x1, PT ;  /* 0x000000012100780c */ /* 0x000fc40003f45070 */
[----:B------:R-:W-:Y:S02]  /*30b3d0*/  LOP3.LUT R17, R44, 0x80000000, R17, 0xf8, !PT ;  /* 0x800000002c117812 */ /* 0x000fe400078ef811 */
[----:B------:R-:W-:Y:S02]  /*30b3e0*/  LOP3.LUT R29, R40, 0x80000000, R29, 0xf8, !PT ;  /* 0x80000000281d7812 */ /* 0x000fe400078ef81d */
[C---:B----4-:R-:W-:Y:S02]  /*30b3f0*/  LOP3.LUT R31, R13.reuse, 0x7ffffffe, RZ, 0xc0, !PT ;  /* 0x7ffffffe0d1f7812 */ /* 0x050fe400078ec0ff */
[----:B------:R-:W-:Y:S02]  /*30b400*/  LOP3.LUT R35, R13, 0x1, RZ, 0xc0, !PT ;  /* 0x000000010d237812 */ /* 0x000fe400078ec0ff */
[----:B------:R-:W-:Y:S02]  /*30b410*/  LOP3.LUT R33, R31, 0x80000000, R28, 0xf8, !PT ;  /* 0x800000001f217812 */ /* 0x000fe400078ef81c */
        /* <DEDUP_REMOVED lines=32> */
.L_x_2692:
[----:B------:R-:W-:Y:S05]  /*30b620*/  BSYNC.RECONVERGENT B2 ;  /* 0x0000000000027941 */ /* 0x000fea0003800200 */
.L_x_2691:
        /* <DEDUP_REMOVED lines=43> */
.L_x_2697:
[----:B--2---:R-:W2:Y:S04]  /*30b8e0*/  LDL R29, [R13+0x10] ;  /* 0x000010000d1d7983 */ /* 0x004ea80000100800 */
[----:B------:R-:W3:Y:S04]  /*30b8f0*/  LDL R23, [R13+0x14] ;  /* 0x000014000d177983 */ /* 0x000ee80000100800 */
[----:B------:R-:W4:Y:S04]  /*30b900*/  LDL R35, [R13+0x640] ;  /* 0x000640000d237983 */ /* 0x000f280000100800 */
        /* <DEDUP_REMOVED lines=18> */
[----:B------:R-:W-:Y:S02]  /*30ba30*/  ISETP.NE.U32.AND P0, PT, R30, 0x1, PT ;  /* 0x000000011e00780c */ /* 0x000fe40003f05070 */
[----:B------:R-:W-:-:S02]  /*30ba40*/  LOP3.LUT R26, R33, 0x80000000, R29, 0xf8, !PT ;  /* 0x80000000211a7812 */ /* 0x000fc400078ef81d */
[----:B------:R-:W-:Y:S01]  /*30ba50*/  ISETP.NE.U32.AND P1, PT, R27, 0x1, PT ;  /* 0x000000011b00780c */ /* 0x000fe20003f25070 */
[----:B------:R-:W2:Y:S01]  /*30ba60*/  LDL R33, [R13+0x660] ;  /* 0x000660000d217983 */ /* 0x000ea20000100800 */
[----:B------:R-:W-:Y:S02]  /*30ba70*/  SHF.R.U32.HI R28, RZ, 0x1, R28 ;  /* 0x00000001ff1c7819 */ /* 0x000fe4000001161c */
[----:B------:R-:W-:Y:S02]  /*30ba80*/  SEL R29, RZ, 0x9908b0df, P0 ;  /* 0x9908b0dfff1d7807 */ /* 0x000fe40000000000 */
[----:B------:R-:W-:Y:S02]  /*30ba90*/  SHF.R.U32.HI R26, RZ, 0x1, R26 ;  /* 0x00000001ff1a7819 */ /* 0x000fe4000001161a */
[----:B------:R-:W-:Y:S02]  /*30baa0*/  SEL R27, RZ, 0x9908b0df, P1 ;  /* 0x9908b0dfff1b7807 */ /* 0x000fe40000800000 */
[----:B----4-:R-:W-:-:S02]  /*30bab0*/  LOP3.LUT R35, R28, R29, R35, 0x96, !PT ;  /* 0x0000001d1c237212 */ /* 0x010fc400078e9623 */
[----:B-----5:R-:W-:Y:S02]  /*30bac0*/  LOP3.LUT R46, R26, R27, R46, 0x96, !PT ;  /* 0x0000001b1a2e7212 */ /* 0x020fe400078e962e */
[C---:B------:R-:W-:Y:S01]  /*30bad0*/  LOP3.LUT R29, R22.reuse, 0x7ffffffe, RZ, 0xc0, !PT ;  /* 0x7ffffffe161d7812 */ /* 0x040fe200078ec0ff */
[----:B------:R-:W3:Y:S01]  /*30bae0*/  LDL R26, [R13+0x30] ;  /* 0x000030000d1a7983 */ /* 0x000ee20000100800 */
[----:B------:R-:W-:Y:S02]  /*30baf0*/  LOP3.LUT R27, R22, 0x1, RZ, 0xc0, !PT ;  /* 0x00000001161b7812 */ /* 0x000fe400078ec0ff */
[C---:B------:R-:W-:Y:S02]  /*30bb00*/  LOP3.LUT R30, R17.reuse, 0x7ffffffe, RZ, 0xc0, !PT ;  /* 0x7ffffffe111e7812 */ /* 0x040fe400078ec0ff */
[----:B------:R-:W-:Y:S02]  /*30bb10*/  LOP3.LUT R28, R17, 0x1, RZ, 0xc0, !PT ;  /* 0x00000001111c7812 */ /* 0x000fe400078ec0ff */
[----:B------:R-:W-:-:S02]  /*30bb20*/  LOP3.LUT R17, R29, 0x80000000, R17, 0xf8, !PT ;  /* 0x800000001d117812 */ /* 0x000fc400078ef811 */
[----:B------:R-:W-:Y:S01]  /*30bb30*/  ISETP.NE.U32.AND P1, PT, R27, 0x1, PT ;  /* 0x000000011b00780c */ /* 0x000fe20003f25070 */
[----:B------:R-:W4:Y:S01]  /*30bb40*/  LDL R29, [R13+0x38] ;  /* 0x000038000d1d7983 */ /* 0x000f220000100800 */
[----:B------:R-:W-:Y:S02]  /*30bb50*/  LOP3.LUT R23, R30, 0x80000000, R23, 0xf8, !PT ;  /* 0x800000001e177812 */ /* 0x000fe400078ef817 */
[----:B------:R-:W-:Y:S01]  /*30bb60*/  ISETP.NE.U32.AND P0, PT, R28, 0x1, PT ;  /* 0x000000011c00780c */ /* 0x000fe20003f05070 */
[----:B------:R-:W5:Y:S01]  /*30bb70*/  LDL R30, [R13+0x34] ;  /* 0x000034000d1e7983 */ /* 0x000f620000100800 */
[----:B------:R-:W-:Y:S02]  /*30bb80*/  SHF.R.U32.HI R17, RZ, 0x1, R17 ;  /* 0x00000001ff117819 */ /* 0x000fe40000011611 */
[----:B------:R-:W-:Y:S02]  /*30bb90*/  SEL R27, RZ, 0x9908b0df, P1 ;  /* 0x9908b0dfff1b7807 */ /* 0x000fe40000800000 */
[----:B------:R-:W-:-:S02]  /*30bba0*/  SHF.R.U32.HI R23, RZ, 0x1, R23 ;  /* 0x00000001ff177819 */ /* 0x000fc40000011617 */
[----:B------:R-:W-:Y:S02]  /*30bbb0*/  SEL R28, RZ, 0x9908b0df, P0 ;  /* 0x9908b0dfff1c7807 */ /* 0x000fe40000000000 */
[----:B------:R-:W-:Y:S02]  /*30bbc0*/  LOP3.LUT R40, R17, R27, R40, 0x96, !PT ;  /* 0x0000001b11287212 */ /* 0x000fe400078e9628 */
[----:B------:R-:W-:Y:S01]  /*30bbd0*/  LOP3.LUT R17, R19, 0x1, RZ, 0xc0, !PT ;  /* 0x0000000113117812 */ /* 0x000fe200078ec0ff */
[----:B------:R-:W4:Y:S01]  /*30bbe0*/  LDL R27, [R13+0x664] ;  /* 0x000664000d1b7983 */ /* 0x000f220000100800 */
[----:B------:R-:W-:Y:S02]  /*30bbf0*/  LOP3.LUT R45, R23, R28, R45, 0x96, !PT ;  /* 0x0000001c172d7212 */ /* 0x000fe400078e962d */
[----:B------:R-:W-:Y:S01]  /*30bc00*/  LOP3.LUT R23, R19, 0x7ffffffe, RZ, 0xc0, !PT ;  /* 0x7ffffffe13177812 */ /* 0x000fe200078ec0ff */
[----:B------:R-:W4:Y:S01]  /*30bc10*/  LDL R28, [R13+0x3c] ;  /* 0x00003c000d1c7983 */ /* 0x000f220000100800 */
[----:B------:R-:W-:-:S02]  /*30bc20*/  ISETP.NE.U32.AND P0, PT, R17, 0x1, PT ;  /* 0x000000011100780c */ /* 0x000fc40003f05070 */
[C---:B------:R-:W-:Y:S02]  /*30bc30*/  LOP3.LUT R17, R48.reuse, 0x1, RZ, 0xc0, !PT ;  /* 0x0000000130117812 */ /* 0x040fe400078ec0ff */
[----:B------:R-:W-:Y:S02]  /*30bc40*/  LOP3.LUT R22, R23, 0x80000000, R22, 0xf8, !PT ;  /* 0x8000000017167812 */ /* 0x000fe400078ef816 */
[----:B------:R-:W-:Y:S02]  /*30bc50*/  LOP3.LUT R23, R48, 0x7ffffffe, RZ, 0xc0, !PT ;  /* 0x7ffffffe30177812 */ /* 0x000fe400078ec0ff */
[----:B------:R-:W-:Y:S02]  /*30bc60*/  ISETP.NE.U32.AND P1, PT, R17, 0x1, PT ;  /* 0x000000011100780c */ /* 0x000fe40003f25070 */
[----:B------:R-:W-:Y:S01]  /*30bc70*/  LOP3.LUT R19, R23, 0x80000000, R19, 0xf8, !PT ;  /* 0x8000000017137812 */ /* 0x000fe200078ef813 */
[----:B------:R-:W4:Y:S01]  /*30bc80*/  LDL R17, [R13+0x40] ;  /* 0x000040000d117983 */ /* 0x000f220000100800 */
[----:B------:R-:W-:-:S02]  /*30bc90*/  SHF.R.U32.HI R22, RZ, 0x1, R22 ;  /* 0x00000001ff167819 */ /* 0x000fc40000011616 */
[----:B------:R-:W-:Y:S02]  /*30bca0*/  SEL R23, RZ, 0x9908b0df, P0 ;  /* 0x9908b0dfff177807 */ /* 0x000fe40000000000 */
[----:B------:R-:W-:Y:S02]  /*30bcb0*/  SHF.R.U32.HI R19, RZ, 0x1, R19 ;  /* 0x00000001ff137819 */ /* 0x000fe40000011613 */
[----:B------:R-:W-:Y:S02]  /*30bcc0*/  LOP3.LUT R31, R22, R23, R31, 0x96, !PT ;  /* 0x00000017161f7212 */ /* 0x000fe400078e961f */
[----:B------:R-:W-:Y:S01]  /*30bcd0*/  SEL R22, RZ, 0x9908b0df, P1 ;  /* 0x9908b0dfff167807 */ /* 0x000fe20000800000 */
[----:B------:R-:W4:Y:S03]  /*30bce0*/  LDL R23, [R13+0x670] ;  /* 0x000670000d177983 */ /* 0x000f260000100800 */
[----:B------:R-:W-:-:S02]  /*30bcf0*/  LOP3.LUT R37, R19, R22, R37, 0x96, !PT ;  /* 0x0000001613257212 */ /* 0x000fc400078e9625 */
[----:B------:R-:W4:Y:S04]  /*30bd00*/  LDL R19, [R13+0x668] ;  /* 0x000668000d137983 */ /* 0x000f280000100800 */
[----:B------:R-:W4:Y:S01]  /*30bd10*/  LDL R22, [R13+0x66c] ;  /* 0x00066c000d167983 */ /* 0x000f220000100800 */
[----:B------:R-:W-:-:S04]  /*30bd20*/  LOP3.LUT R49, R44, 0x7ffffffe, RZ, 0xc0, !PT ;  /* 0x7ffffffe2c317812 */ /* 0x000fc800078ec0ff */
[----:B------:R-:W-:Y:S02]  /*30bd30*/  LOP3.LUT R49, R49, 0x80000000, R48, 0xf8, !PT ;  /* 0x8000000031317812 */ /* 0x000fe400078ef830 */
[----:B------:R-:W-:Y:S01]  /*30bd40*/  LOP3.LUT R48, R44, 0x1, RZ, 0xc0, !PT ;  /* 0x000000012c307812 */ /* 0x000fe200078ec0ff */
[----:B------:R1:W-:Y:S03]  /*30bd50*/  STL [R13+0xc], R35 ;  /* 0x00000c230d007387 */ /* 0x0003e60000100800 */
[----:B------:R-:W-:Y:S01]  /*30bd60*/  ISETP.NE.U32.AND P0, PT, R48, 0x1, PT ;  /* 0x000000013000780c */ /* 0x000fe20003f05070 */
[----:B------:R0:W-:Y:S03]  /*30bd70*/  STL [R13+0x14], R45 ;  /* 0x0000142d0d007387 */ /* 0x0001e60000100800 */
[----:B------:R-:W-:-:S02]  /*30bd80*/  SEL R48, RZ, 0x9908b0df, P0 ;  /* 0x9908b0dfff307807 */ /* 0x000fc40000000000 */
[C---:B-1----:R-:W-:Y:S02]  /*30bd90*/  LOP3.LUT R35, R43.reuse, 0x1, RZ, 0xc0, !PT ;  /* 0x000000012b237812 */ /* 0x042fe400078ec0ff */
[----:B0-----:R-:W-:Y:S02]  /*30bda0*/  LOP3.LUT R45, R43, 0x7ffffffe, RZ, 0xc0, !PT ;  /* 0x7ffffffe2b2d7812 */ /* 0x001fe400078ec0ff */
[----:B------:R-:W-:Y:S02]  /*30bdb0*/  ISETP.NE.U32.AND P0, PT, R35, 0x1, PT ;  /* 0x000000012300780c */ /* 0x000fe40003f05070 */
[----:B------:R-:W-:Y:S01]  /*30bdc0*/  LOP3.LUT R45, R45, 0x80000000, R44, 0xf8, !PT ;  /* 0x800000002d2d7812 */ /* 0x000fe200078ef82c */
[----:B------:R4:W-:Y:S03]  /*30bdd0*/  STL [R13+0x18], R40 ;  /* 0x000018280d007387 */ /* 0x0009e60000100800 */
[----:B------:R-:W-:Y:S01]  /*30bde0*/  SHF.R.U32.HI R45, RZ, 0x1, R45 ;  /* 0x00000001ff2d7819 */ /* 0x000fe2000001162d */
[----:B------:R0:W-:Y:S04]  /*30bdf0*/  STL [R13+0x10], R46 ;  /* 0x0000102e0d007387 */ /* 0x0001e80000100800 */
[----:B------:R1:W-:Y:S04]  /*30be00*/  STL [R13+0x1c], R31 ;  /* 0x00001c1f0d007387 */ /* 0x0003e80000100800 */
[----:B------:R1:W-:Y:S01]  /*30be10*/  STL [R13+0x20], R37 ;  /* 0x000020250d007387 */ /* 0x0003e20000100800 */
[----:B------:R-:W-:-:S04]  /*30be20*/  SHF.R.U32.HI R49, RZ, 0x1, R49 ;  /* 0x00000001ff317819 */ /* 0x000fc80000011631 */
[----:B------:R-:W-:-:S05]  /*30be30*/  LOP3.LUT R47, R49, R48, R47, 0x96, !PT ;  /* 0x00000030312f7212 */ /* 0x000fca00078e962f */
[----:B------:R-:W-:Y:S01]  /*30be40*/  STL [R13+0x24], R47 ;  /* 0x0000242f0d007387 */ /* 0x000fe20000100800 */
[C---:B---3--:R-:W-:Y:S02]  /*30be50*/  LOP3.LUT R44, R26.reuse, 0x7ffffffe, RZ, 0xc0, !PT ;  /* 0x7ffffffe1a2c7812 */ /* 0x048fe400078ec0ff */
[----:B------:R-:W-:Y:S02]  /*30be60*/  LOP3.LUT R35, R26, 0x1, RZ, 0xc0, !PT ;  /* 0x000000011a237812 */ /* 0x000fe400078ec0ff */
[----:B------:R-:W-:Y:S02]  /*30be70*/  LOP3.LUT R44, R44, 0x80000000, R43, 0xf8, !PT ;  /* 0x800000002c2c7812 */ /* 0x000fe400078ef82b */
[----:B------:R-:W-:Y:S02]  /*30be80*/  ISETP.NE.U32.AND P1, PT, R35, 0x1, PT ;  /* 0x000000012300780c */ /* 0x000fe40003f25070 */
[----:B------:R-:W-:Y:S02]  /*30be90*/  SHF.R.U32.HI R44, RZ, 0x1, R44 ;  /* 0x00000001ff2c7819 */ /* 0x000fe4000001162c */
[----:B------:R-:W-:-:S02]  /*30bea0*/  SEL R43, RZ, 0x9908b0df, P1 ;  /* 0x9908b0dfff2b7807 */ /* 0x000fc40000800000 */
[----:B------:R-:W-:Y:S02]  /*30beb0*/  SEL R35, RZ, 0x9908b0df, P0 ;  /* 0x9908b0dfff237807 */ /* 0x000fe40000000000 */
[----:B--2---:R-:W-:Y:S02]  /*30bec0*/  LOP3.LUT R44, R44, R43, R33, 0x96, !PT ;  /* 0x0000002b2c2c7212 */ /* 0x004fe400078e9621 */
[C---:B-----5:R-:W-:Y:S02]  /*30bed0*/  LOP3.LUT R33, R30.reuse, 0x7ffffffe, RZ, 0xc0, !PT ;  /* 0x7ffffffe1e217812 */ /* 0x060fe400078ec0ff */
[----:B----4-:R-:W-:Y:S02]  /*30bee0*/  LOP3.LUT R40, R29, 0x1, RZ, 0xc0, !PT ;  /* 0x000000011d287812 */ /* 0x010fe400078ec0ff */
[----:B0-----:R-:W-:Y:S02]  /*30bef0*/  LOP3.LUT R46, R45, R35, R39, 0x96, !PT ;  /* 0x000000232d2e7212 */ /* 0x001fe400078e9627 */
[----:B------:R-:W-:-:S02]  /*30bf00*/  LOP3.LUT R35, R30, 0x1, RZ, 0xc0, !PT ;  /* 0x000000011e237812 */ /* 0x000fc400078ec0ff */
[----:B------:R-:W-:Y:S02]  /*30bf10*/  LOP3.LUT R26, R33, 0x80000000, R26, 0xf8, !PT ;  /* 0x80000000211a7812 */ /* 0x000fe400078ef81a */
[----:B------:R-:W-:Y:S02]  /*30bf20*/  ISETP.NE.U32.AND P1, PT, R40, 0x1, PT ;  /* 0x000000012800780c */ /* 0x000fe40003f25070 */
[----:B------:R-:W-:Y:S02]  /*30bf30*/  LOP3.LUT R39, R29, 0x7ffffffe, RZ, 0xc0, !PT ;  /* 0x7ffffffe1d277812 */ /* 0x000fe400078ec0ff */
[C---:B------:R-:W-:Y:S02]  /*30bf40*/  LOP3.LUT R40, R28.reuse, 0x7ffffffe, RZ, 0xc0, !PT ;  /* 0x7ffffffe1c287812 */ /* 0x040fe400078ec0ff */
[----:B------:R-:W-:Y:S02]  /*30bf50*/  LOP3.LUT R33, R28, 0x1, RZ, 0xc0, !PT ;  /* 0x000000011c217812 */ /* 0x000fe400078ec0ff */
[----:B------:R-:W-:-:S02]  /*30bf60*/  ISETP.NE.U32.AND P0, PT, R35, 0x1, PT ;  /* 0x000000012300780c */ /* 0x000fc40003f05070 */
[----:B------:R-:W-:Y:S02]  /*30bf70*/  LOP3.LUT R30, R39, 0x80000000, R30, 0xf8, !PT ;  /* 0x80000000271e7812 */ /* 0x000fe400078ef81e */
[----:B------:R-:W-:Y:S02]  /*30bf80*/  LOP3.LUT R35, R40, 0x80000000, R29, 0xf8, !PT ;  /* 0x8000000028237812 */ /* 0x000fe400078ef81d */
[C---:B-1----:R-:W-:Y:S02]  /*30bf90*/  LOP3.LUT R31, R17.reuse, 0x7ffffffe, RZ, 0xc0, !PT ;  /* 0x7ffffffe111f7812 */ /* 0x042fe400078ec0ff */
[----:B------:R-:W-:Y:S02]  /*30bfa0*/  LOP3.LUT R37, R17, 0x1, RZ, 0xc0, !PT ;  /* 0x0000000111257812 */ /* 0x000fe400078ec0ff */
        /* <DEDUP_REMOVED lines=10> */
[----:B------:R-:W-:Y:S01]  /*30c050*/  SEL R28, RZ, 0x9908b0df, P3 ;  /* 0x9908b0dfff1c7807 */ /* 0x000fe20001800000 */
[----:B------:R0:W-:Y:S01]  /*30c060*/  STL [R13+0x28], R46 ;  /* 0x0000282e0d007387 */ /* 0x0001e20000100800 */
[----:B------:R-:W-:Y:S02]  /*30c070*/  LOP3.LUT R40, R40, R29, R27, 0x96, !PT ;  /* 0x0000001d28287212 */ /* 0x000fe400078e961b */
[----:B------:R-:W-:Y:S01]  /*30c080*/  LOP3.LUT R28, R26, R28, R23, 0x96, !PT ;  /* 0x0000001c1a1c7212 */ /* 0x000fe200078e9617 */
[----:B------:R1:W-:Y:S01]  /*30c090*/  STL [R13+0x2c], R44 ;  /* 0x00002c2c0d007387 */ /* 0x0003e20000100800 */
[----:B0-----:R-:W-:Y:S01]  /*30c0a0*/  LOP3.LUT R46, R35, R37, R22, 0x96, !PT ;  /* 0x00000025232e7212 */ /* 0x001fe200078e9616 */
[----:B------:R-:W-:Y:S01]  /*30c0b0*/  IMAD.MOV.U32 R22, RZ, RZ, R13 ;  /* 0x000000ffff167224 */ /* 0x000fe200078e000d */
[----:B-1----:R-:W-:Y:S01]  /*30c0c0*/  LOP3.LUT R44, R30, R33, R19, 0x96, !PT ;  /* 0x000000211e2c7212 */ /* 0x002fe200078e9613 */
        /* <DEDUP_REMOVED lines=40> */
.L_x_2698:
        /* <DEDUP_REMOVED lines=58> */
[----:B---3--:R-:W-:-:S02]  /*30c6f0*/  LOP3.LUT R35, R28, 0x1, RZ, 0xc0, !PT ;  /* 0x000000011c237812 */ /* 0x008fc400078ec0ff */
[----:B--2---:R-:W-:Y:S02]  /*30c700*/  LOP3.LUT R23, R28, 0x7ffffffe, RZ, 0xc0, !PT ;  /* 0x7ffffffe1c177812 */ /* 0x004fe400078ec0ff */
        /* <DEDUP_REMOVED lines=25> */
[----:B------:R-:W4:Y:S04]  /*30c8a0*/  LDL R33, [R17+0x4] ;  /* 0x0000040011217983 */ /* 0x000f280000100800 */
[----:B------:R-:W2:Y:S04]  /*30c8b0*/  LDL R30, [R17+0x8] ;  /* 0x00000800111e7983 */ /* 0x000ea80000100800 */
        /* <DEDUP_REMOVED lines=8> */
[----:B-1----:R-:W-:Y:S02]  /*30c940*/  LOP3.LUT R40, R33, 0x7ffffffe, RZ, 0xc0, !PT ;  /* 0x7ffffffe21287812 */ /* 0x002fe400078ec0ff */
[C---:B--2---:R-:W-:Y:S02]  /*30c950*/  LOP3.LUT R44, R30.reuse, 0x7ffffffe, RZ, 0xc0, !PT ;  /* 0x7ffffffe1e2c7812 */ /* 0x044fe400078ec0ff */
[----:B------:R-:W-:Y:S02]  /*30c960*/  LOP3.LUT R37, R30, 0x1, RZ, 0xc0, !PT ;  /* 0x000000011e257812 */ /* 0x000fe400078ec0ff */
[----:B------:R-:W-:Y:S02]  /*30c970*/  ISETP.NE.U32.AND P0, PT, R35, 0x1, PT ;  /* 0x000000012300780c */ /* 0x000fe40003f05070 */
[----:B------:R-:W-:Y:S02]  /*30c980*/  LOP3.LUT R19, R40, 0x80000000, R19, 0xf8, !PT ;  /* 0x8000000028137812 */ /* 0x000fe400078ef813 */
[----:B---3--:R-:W-:-:S02]  /*30c990*/  LOP3.LUT R31, R44, 0x80000000, R33, 0xf8, !PT ;  /* 0x800000002c1f7812 */ /* 0x008fc400078ef821 */
[----:B------:R-:W-:Y:S02]  /*30c9a0*/  LOP3.LUT R35, R29, 0x1, RZ, 0xc0, !PT ;  /* 0x000000011d237812 */ /* 0x000fe400078ec0ff */
[----:B------:R-:W-:Y:S02]  /*30c9b0*/  ISETP.NE.U32.AND P1, PT, R37, 0x1, PT ;  /* 0x000000012500780c */ /* 0x000fe40003f25070 */
[----:B------:R-:W-:Y:S02]  /*30c9c0*/  LOP3.LUT R33, R29, 0x7ffffffe, RZ, 0xc0, !PT ;  /* 0x7ffffffe1d217812 */ /* 0x000fe400078ec0ff */
[C---:B------:R-:W-:Y:S02]  /*30c9d0*/  LOP3.LUT R40, R13.reuse, 0x7ffffffe, RZ, 0xc0, !PT ;  /* 0x7ffffffe0d287812 */ /* 0x040fe400078ec0ff */
[----:B------:R-:W-:Y:S02]  /*30c9e0*/  LOP3.LUT R37, R13, 0x1, RZ, 0xc0, !PT ;  /* 0x000000010d257812 */ /* 0x000fe400078ec0ff */
[----:B------:R-:W-:-:S02]  /*30c9f0*/  ISETP.NE.U32.AND P2, PT, R35, 0x1, PT ;  /* 0x000000012300780c */ /* 0x000fc40003f45070 */
[----:B------:R-:W-:Y:S02]  /*30ca00*/  LOP3.LUT R30, R33, 0x80000000, R30, 0xf8, !PT ;  /* 0x80000000211e7812 */ /* 0x000fe400078ef81e */
[----:B------:R-:W-:Y:S02]  /*30ca10*/  LOP3.LUT R35, R40, 0x80000000, R29, 0xf8, !PT ;  /* 0x8000000028237812 */ /* 0x000fe400078ef81d */
        /* <DEDUP_REMOVED lines=20> */
[----:B-1----:R-:W3:Y:S04]  /*30cb60*/  LDL R17, [R1+0x9bc] ;  /* 0x0009bc0001117983 */ /* 0x002ee80000100800 */
        /* <DEDUP_REMOVED lines=11> */
.L_x_2696:
[----:B------:R-:W-:Y:S05]  /*30cc20*/  BSYNC.RECONVERGENT B2 ;  /* 0x0000000000027941 */ /* 0x000fea0003800200 */
.L_x_2695:
[C---:B-1----:R-:W-:Y:S01]  /*30cc30*/  VIADD R22, R28.reuse, 0x1 ;  /* 0x000000011c167836 */ /* 0x042fe20000000000 */
[----:B------:R-:W1:Y:S01]  /*30cc40*/  LDCU.64 UR4, c[0x0][0x3b0] ;  /* 0x00007600ff0477ac */ /* 0x000e620008000a00 */
        /* <DEDUP_REMOVED lines=31> */
[----:B-1----:R-:W-:-:S12]  /*30ce40*/  IMAD.U32 R27, RZ, RZ, UR4 ;  /* 0x00000004ff1b7e24 */ /* 0x002fd8000f8e00ff */
.L_x_2704:
        /* <DEDUP_REMOVED lines=36> */
.L_x_2702:
        /* <DEDUP_REMOVED lines=25> */
[----:B---3--:R-:W-:Y:S02]  /*30d220*/  LOP3.LUT R9, R23, 0x7ffffffe, RZ, 0xc0, !PT ;  /* 0x7ffffffe17097812 */ /* 0x008fe400078ec0ff */
[----:B-1----:R-:W-:Y:S02]  /*30d230*/  SHF.R.U32.HI R28, RZ, 0x1, R40 ;  /* 0x00000001ff1c7819 */ /* 0x002fe40000011628 */
[----:B------:R-:W-:-:S02]  /*30d240*/  SEL R7, RZ, 0x9908b0df, P1 ;  /* 0x9908b0dfff077807 */ /* 0x000fc40000800000 */
[----:B------:R-:W-:Y:S02]  /*30d250*/  LOP3.LUT R33, R23, 0x1, RZ, 0xc0, !PT ;  /* 0x0000000117217812 */ /* 0x000fe400078ec0ff */
[----:B------:R-:W-:Y:S02]  /*30d260*/  LOP3.LUT R9, R9, 0x80000000, R30, 0xf8, !PT ;  /* 0x8000000009097812 */ /* 0x000fe400078ef81e */
[----:B----4-:R-:W-:Y:S02]  /*30d270*/  LOP3.LUT R28, R28, R7, R31, 0x96, !PT ;  /* 0x000000071c1c7212 */ /* 0x010fe400078e961f */
[----:B-----5:R-:W-:Y:S02]  /*30d280*/  LOP3.LUT R30, R26, 0x7ffffffe, RZ, 0xc0, !PT ;  /* 0x7ffffffe1a1e7812 */ /* 0x020fe400078ec0ff */
[----:B------:R-:W-:Y:S01]  /*30d290*/  ISETP.NE.U32.AND P1, PT, R33, 0x1, PT ;  /* 0x000000012100780c */ /* 0x000fe20003f25070 */
[----:B------:R1:W-:Y:S01]  /*30d2a0*/  STL [R11], R28 ;  /* 0x0000001c0b007387 */ /* 0x0003e20000100800 */
        /* <DEDUP_REMOVED lines=138> */
.L_x_2703:
        /* <DEDUP_REMOVED lines=15> */
[----:B---3--:R-:W-:Y:S02]  /*30dc40*/  LOP3.LUT R31, R19, 0x7ffffffe, RZ, 0xc0, !PT ;  /* 0x7ffffffe131f7812 */ /* 0x008fe400078ec0ff */
        /* <DEDUP_REMOVED lines=82> */
[----:B------:R-:W-:Y:S02]  /*30e170*/  ISETP.NE.U32.AND P1, PT, R31, 0x1, PT ;  /* 0x000000011f00780c */ /* 0x000fe40003f25070 */
[----:B------:R-:W-:Y:S02]  /*30e180*/  LOP3.LUT R33, R33, 0x80000000, R30, 0xf8, !PT ;  /* 0x8000000021217812 */ /* 0x000fe400078ef81e */
[----:B------:R-:W-:-:S02]  /*30e190*/  ISETP.NE.U32.AND P2, PT, R28, 0x1, PT ;  /* 0x000000011c00780c */ /* 0x000fc40003f45070 */
        /* <DEDUP_REMOVED lines=29> */
[----:B------:R-:W5:Y:S04]  /*30e370*/  LDL R7, [R1+0x630] ;  /* 0x0006300001077983 */ /* 0x000f680000100800 */
[----:B------:R0:W-:Y:S01]  /*30e380*/  STL [R1+0x9c0], RZ ;  /* 0x0009c0ff01007387 */ /* 0x0001e20000100800 */
[----:B--2---:R-:W-:-:S02]  /*30e390*/  LOP3.LUT R22, R13, 0x7ffffffe, RZ, 0xc0, !PT ;  /* 0x7ffffffe0d167812 */ /* 0x004fc400078ec0ff */
[----:B---3--:R-:W-:Y:S02]  /*30e3a0*/  LOP3.LUT R9, R13, 0x1, RZ, 0xc0, !PT ;  /* 0x000000010d097812 */ /* 0x008fe400078ec0ff */
[----:B----4-:R-:W-:Y:S02]  /*30e3b0*/  LOP3.LUT R5, R22, 0x80000000, R5, 0xf8, !PT ;  /* 0x8000000016057812 */ /* 0x010fe400078ef805 */
[----:B------:R-:W-:Y:S02]  /*30e3c0*/  ISETP.NE.U32.AND P1, PT, R9, 0x1, PT ;  /* 0x000000010900780c */ /* 0x000fe40003f25070 */
[----:B------:R-:W-:Y:S02]  /*30e3d0*/  SHF.R.U32.HI R22, RZ, 0x1, R5 ;  /* 0x00000001ff167819 */ /* 0x000fe40000011605 */
[----:B------:R-:W-:-:S04]  /*30e3e0*/  SEL R5, RZ, 0x9908b0df, P1 ;  /* 0x9908b0dfff057807 */ /* 0x000fc80000800000 */
[----:B-----5:R-:W-:Y:S01]  /*30e3f0*/  LOP3.LUT R26, R22, R5, R7, 0x96, !PT ;  /* 0x00000005161a7212 */ /* 0x020fe200078e9607 */
[----:B------:R-:W-:-:S04]  /*30e400*/  IMAD.MOV.U32 R22, RZ, RZ, RZ ;  /* 0x000000ffff167224 */ /* 0x000fc800078e00ff */
[----:B------:R0:W-:Y:S03]  /*30e410*/  STL [R1+0x9bc], R26 ;  /* 0x0009bc1a01007387 */ /* 0x0001e60000100800 */
.L_x_2701:
[----:B------:R-:W-:Y:S05]  /*30e420*/  BSYNC.RECONVERGENT B2 ;  /* 0x0000000000027941 */ /* 0x000fea0003800200 */
.L_x_2700:
        /* <DEDUP_REMOVED lines=20> */
.L_x_2699:
[----:B------:R-:W-:-:S05]  /*30e570*/  VIADD R7, R25, 0xfffffffa ;  /* 0xfffffffa19077836 */ /* 0x000fca0000000000 */
[----:B------:R-:W-:-:S13]  /*30e580*/  ISETP.GE.AND P1, PT, R7, 0x1, PT ;  /* 0x000000010700780c */ /* 0x000fda0003f26270 */
[----:B------:R-:W-:Y:S05]  /*30e590*/  @!P1 BRA `(.L_x_2705) ;  /* 0x0000001400789947 */ /* 0x000fea0003800000 */
[----:B------:R-:W-:-:S07]  /*30e5a0*/  IMAD.MOV.U32 R9, RZ, RZ, RZ ;  /* 0x000000ffff097224 */ /* 0x000fce00078e00ff */
.L_x_2710:
        /* <DEDUP_REMOVED lines=37> */
.L_x_2708:
        /* <DEDUP_REMOVED lines=17> */
[----:B------:R-:W2:Y:S01]  /*30e910*/  LDL R30, [R5+0x660] ;  /* 0x00066000051e7983 */ /* 0x000ea20000100800 */
[----:B---3--:R-:W-:-:S02]  /*30e920*/  LOP3.LUT R27, R17, 0x7ffffffe, RZ, 0xc0, !PT ;  /* 0x7ffffffe111b7812 */ /* 0x008fc400078ec0ff */
[----:B------:R-:W-:Y:S02]  /*30e930*/  LOP3.LUT R23, R17, 0x1, RZ, 0xc0, !PT ;  /* 0x0000000111177812 */ /* 0x000fe400078ec0ff */
[C---:B----4-:R-:W-:Y:S02]  /*30e940*/  LOP3.LUT R28, R11.reuse, 0x7ffffffe, RZ, 0xc0, !PT ;  /* 0x7ffffffe0b1c7812 */ /* 0x050fe400078ec0ff */
        /* <DEDUP_REMOVED lines=11> */
[----:B-----5:R-:W-:-:S02]  /*30ea00*/  LOP3.LUT R46, R11, R23, R46, 0x96, !PT ;  /* 0x000000170b2e7212 */ /* 0x020fc400078e962e */
[----:B------:R-:W-:Y:S01]  /*30ea10*/  LOP3.LUT R11, R13, 0x1, RZ, 0xc0, !PT ;  /* 0x000000010d0b7812 */ /* 0x000fe200078ec0ff */
        /* <DEDUP_REMOVED lines=43> */
[C---:B--2---:R-:W-:Y:S02]  /*30ecd0*/  LOP3.LUT R44, R22.reuse, 0x7ffffffe, RZ, 0xc0, !PT ;  /* 0x7ffffffe162c7812 */ /* 0x044fe400078ec0ff */
        /* <DEDUP_REMOVED lines=20> */
[----:B---3--:R-:W-:-:S02]  /*30ee20*/  LOP3.LUT R35, R27, 0x7ffffffe, RZ, 0xc0, !PT ;  /* 0x7ffffffe1b237812 */ /* 0x008fc400078ec0ff */
[C---:B----4-:R-:W-:Y:S02]  /*30ee30*/  LOP3.LUT R31, R28.reuse, 0x7ffffffe, RZ, 0xc0, !PT ;  /* 0x7ffffffe1c1f7812 */ /* 0x050fe400078ec0ff */
        /* <DEDUP_REMOVED lines=10> */
[----:B-1----:R-:W-:-:S02]  /*30eee0*/  LOP3.LUT R29, R11, 0x7ffffffe, RZ, 0xc0, !PT ;  /* 0x7ffffffe0b1d7812 */ /* 0x002fc400078ec0ff */
[----:B0-----:R-:W-:Y:S02]  /*30eef0*/  LOP3.LUT R30, R11, 0x1, RZ, 0xc0, !PT ;  /* 0x000000010b1e7812 */ /* 0x001fe400078ec0ff */
[----:B------:R-:W-:Y:S02]  /*30ef00*/  LOP3.LUT R29, R29, 0x80000000, R26, 0xf8, !PT ;  /* 0x800000001d1d7812 */ /* 0x000fe400078ef81a */
[----:B------:R-:W-:Y:S02]  /*30ef10*/  ISETP.NE.U32.AND P5, PT, R30, 0x1, PT ;  /* 0x000000011e00780c */ /* 0x000fe40003fa5070 */
[----:B------:R-:W-:Y:S02]  /*30ef20*/  SHF.R.U32.HI R28, RZ, 0x1, R31 ;  /* 0x00000001ff1c7819 */ /* 0x000fe4000001161f */
[----:B--2---:R-:W-:Y:S02]  /*30ef30*/  SHF.R.U32.HI R46, RZ, 0x1, R22 ;  /* 0x00000001ff2e7819 */ /* 0x004fe40000011616 */
        /* <DEDUP_REMOVED lines=51> */
.L_x_2709:
        /* <DEDUP_REMOVED lines=141> */
.L_x_2707:
[----:B------:R-:W-:Y:S05]  /*30fb40*/  BSYNC.RECONVERGENT B2 ;  /* 0x0000000000027941 */ /* 0x000fea0003800200 */
.L_x_2706:
[----:B------:R-:W-:-:S05]  /*30fb50*/  VIADD R22, R22, 0x1 ;  /* 0x0000000116167836 */ /* 0x000fca0000000000 */
[----:B------:R2:W-:Y:S01]  /*30fb60*/  STL [R1+0x9c0], R22 ;  /* 0x0009c01601007387 */ /* 0x0005e20000100800 */
[----:B------:R-:W-:Y:S05]  /*30fb70*/  @P1 BRA `(.L_x_2710) ;  /* 0xffffffe8008c1947 */ /* 0x000fea000383ffff */
.L_x_2705:
[----:B------:R-:W-:Y:S01]  /*30fb80*/  ISETP.GE.AND P1, PT, R22, 0x270, PT ;  /* 0x000002701600780c */ /* 0x000fe20003f26270 */
[----:B------:R-:W-:-:S12]  /*30fb90*/  BSSY.RECONVERGENT B2, `(.L_x_2711) ;  /* 0x0000153000027945 */ /* 0x000fd80003800200 */
        /* <DEDUP_REMOVED lines=13> */
[----:B-1----:R-:W-:Y:S02]  /*30fc70*/  LOP3.LUT R26, R11, 0x7ffffffe, RZ, 0xc0, !PT ;  /* 0x7ffffffe0b1a7812 */ /* 0x002fe400078ec0ff */
        /* <DEDUP_REMOVED lines=19> */
.L_x_2713:
        /* <DEDUP_REMOVED lines=168> */
.L_x_2714:
        /* <DEDUP_REMOVED lines=137> */
.L_x_2712:
[----:B------:R-:W-:Y:S05]  /*3110c0*/  BSYNC.RECONVERGENT B2 ;  /* 0x0000000000027941 */ /* 0x000fea0003800200 */
.L_x_2711:
        /* <DEDUP_REMOVED lines=43> */
.L_x_2717:
        /* <DEDUP_REMOVED lines=168> */
.L_x_2718:
        /* <DEDUP_REMOVED lines=137> */
.L_x_2716:
[----:B------:R-:W-:Y:S05]  /*312690*/  BSYNC.RECONVERGENT B2 ;  /* 0x0000000000027941 */ /* 0x000fea0003800200 */
.L_x_2715:
        /* <DEDUP_REMOVED lines=43> */
.L_x_2721:
        /* <DEDUP_REMOVED lines=168> */
.L_x_2722:
        /* <DEDUP_REMOVED lines=137> */
.L_x_2720:
[----:B------:R-:W-:Y:S05]  /*313c60*/  BSYNC.RECONVERGENT B2 ;  /* 0x0000000000027941 */ /* 0x000fea0003800200 */
.L_x_2719:
        /* <DEDUP_REMOVED lines=43> */
.L_x_2725:
        /* <DEDUP_REMOVED lines=168> */
.L_x_2726:
        /* <DEDUP_REMOVED lines=137> */
.L_x_2724:
[----:B------:R-:W-:Y:S05]  /*315230*/  BSYNC.RECONVERGENT B2 ;  /* 0x0000000000027941 */ /* 0x000fea0003800200 */
.L_x_2723:
        /* <DEDUP_REMOVED lines=43> */
.L_x_2729:
        /* <DEDUP_REMOVED lines=167> */
.L_x_2730:
        /* <DEDUP_REMOVED lines=141> */
.L_x_2728:
[----:B------:R-:W-:Y:S05]  /*316830*/  BSYNC.RECONVERGENT B2 ;  /* 0x0000000000027941 */ /* 0x000fea0003800200 */
.L_x_2727:
        /* <DEDUP_REMOVED lines=34> */
.L_x_2736:
        /* <DEDUP_REMOVED lines=36> */
.L_x_2734:
        /* <DEDUP_REMOVED lines=172> */
.L_x_2735:
        /* <DEDUP_REMOVED lines=141> */
.L_x_2733:
[----:B------:R-:W-:Y:S05]  /*318030*/  BSYNC.RECONVERGENT B2 ;  /* 0x0000000000027941 */ /* 0x000fea0003800200 */
.L_x_2732:
        /* <DEDUP_REMOVED lines=19> */
.L_x_2731:
[----:B------:R-:W-:-:S04]  /*318170*/  PLOP3.LUT P0, PT, P0, P1, PT, 0x80, 0x8 ;  /* 0x000000000008781c */ /* 0x000fc80000703070 */
[----:B------:R-:W-:-:S09]  /*318180*/  SEL R13, RZ, 0x1, !P0 ;  /* 0x00000001ff0d7807 */ /* 0x000fd20004000000 */
.L_x_2671:
[----:B------:R-:W-:Y:S05]  /*318190*/  BSYNC.RECONVERGENT B1 ;  /* 0x0000000000017941 */ /* 0x000fea0003800200 */
.L_x_2670:
[----:B------:R-:W2:Y:S01]  /*3181a0*/  S2R R22, SR_TID.X ;  /* 0x0000000000167919 */ /* 0x000ea20000002100 */
[----:B------:R-:W-:Y:S01]  /*3181b0*/  IMAD.MOV.U32 R5, RZ, RZ, 0xf ;  /* 0x0000000fff057424 */ /* 0x000fe200078e00ff */
[----:B------:R-:W-:Y:S01]  /*3181c0*/  BSSY.RECONVERGENT B1, `(.L_x_2737) ;  /* 0x00013b7000017945 */ /* 0x000fe20003800200 */
[----:B------:R-:W-:Y:S02]  /*3181d0*/  IMAD.MOV.U32 R50, RZ, RZ, 0x1 ;  /* 0x00000001ff327424 */ /* 0x000fe400078e00ff */
[----:B--2---:R-:W-:-:S05]  /*3181e0*/  IMAD R22, R22, R5, 0xa ;  /* 0x0000000a16167424 */ /* 0x004fca00078e0205 */
[----:B------:R-:W-:-:S13]  /*3181f0*/  ISETP.GE.AND P0, PT, R22, R3, PT ;  /* 0x000000031600720c */ /* 0x000fda0003f06270 */
[----:B------:R-:W-:Y:S05]  /*318200*/  @P0 BRA `(.L_x_2738) ;  /* 0x0000013800c80947 */ /* 0x000fea0003800000 */
[----:B0-----:R-:W-:Y:S01]  /*318210*/  SHF.R.U32.HI R5, RZ, 0x1e, R10 ;  /* 0x0000001eff057819 */ /* 0x001fe2000001160a */
        /* <DEDUP_REMOVED lines=18> */
.L_x_2739:
        /* <DEDUP_REMOVED lines=28> */
[----:B0-----:R-:W-:Y:S05]  /*318500*/  BRA.U !UP0, `(.L_x_2740) ;  /* 0x00000015087c7547 */ /* 0x001fea000b800000 */
[----:B------:R-:W-:Y:S02]  /*318510*/  IMAD.MOV.U32 R7, RZ, RZ, RZ ;  /* 0x000000ffff077224 */ /* 0x000fe400078e00ff */
[----:B------:R-:W-:-:S07]  /*318520*/  IMAD.MOV.U32 R17, RZ, RZ, R10 ;  /* 0x000000ffff117224 */ /* 0x000fce00078e000a */
.L_x_2745:
[----:B-----5:R-:W-:Y:S01]  /*318530*/  ISETP.GE.AND P1, PT, R22, 0x270, PT ;  /* 0x000002701600780c */ /* 0x020fe20003f26270 */
[----:B------:R-:W-:Y:S01]  /*318540*/  BSSY.RECONVERGENT B2, `(.L_x_2741) ;  /* 0x0000158000027945 */ /* 0x000fe20003800200 */
[C---:B------:R-:W-:Y:S01]  /*318550*/  ISETP.NE.AND P0, PT, R7.reuse, R24, PT ;  /* 0x000000180700720c */ /* 0x040fe20003f05270 */
[----:B------:R-:W-:-:S10]  /*318560*/  VIADD R7, R7, 0x1 ;  /* 0x0000000107077836 */ /* 0x000fd40000000000 */
        /* <DEDUP_REMOVED lines=33> */
.L_x_2743:
        /* <DEDUP_REMOVED lines=167> */
.L_x_2744:
        /* <DEDUP_REMOVED lines=141> */
.L_x_2742:
[----:B------:R-:W-:Y:S05]  /*319ac0*/  BSYNC.RECONVERGENT B2 ;  /* 0x0000000000027941 */ /* 0x000fea0003800200 */
.L_x_2741:
[----:B------:R-:W-:-:S05]  /*319ad0*/  VIADD R22, R22, 0x1 ;  /* 0x0000000116167836 */ /* 0x000fca0000000000 */
[----:B------:R2:W-:Y:S01]  /*319ae0*/  STL [R1+0x9c0], R22 ;  /* 0x0009c01601007387 */ /* 0x0005e20000100800 */
[----:B------:R-:W-:Y:S05]  /*319af0*/  @P0 BRA `(.L_x_2745) ;  /* 0xffffffe8008c0947 */ /* 0x000fea000383ffff */
.L_x_2740:
[----:B-----5:R-:W-:Y:S01]  /*319b00*/  ISETP.GE.AND P0, PT, R22, 0x270, PT ;  /* 0x000002701600780c */ /* 0x020fe20003f06270 */
[----:B------:R-:W-:Y:S01]  /*319b10*/  BSSY.RECONVERGENT B2, `(.L_x_2746) ;  /* 0x0000154000027945 */ /* 0x000fe20003800200 */
[----:B------:R-:W-:-:S11]  /*319b20*/  IMAD.MOV.U32 R28, RZ, RZ, R22 ;  /* 0x000000ffff1c7224 */ /* 0x000fd600078e0016 */
        /* <DEDUP_REMOVED lines=33> */
.L_x_2748:
        /* <DEDUP_REMOVED lines=99> */
[C---:B------:R-:W-:Y:S02]  /*31a370*/  LOP3.LUT R19, R23.reuse, 0x7ffffffe, RZ, 0xc0, !PT ;  /* 0x7ffffffe17137812 */ /* 0x040fe400078ec0ff */
[----:B------:R-:W-:Y:S02]  /*31a380*/  LOP3.LUT R31, R26, 0x1, RZ, 0xc0, !PT ;  /* 0x000000011a1f7812 */ /* 0x000fe400078ec0ff */
[----:B------:R-:W-:Y:S02]  /*31a390*/  LOP3.LUT R27, R23, 0x1, RZ, 0xc0, !PT ;  /* 0x00000001171b7812 */ /* 0x000fe400078ec0ff */
[----:B------:R-:W-:Y:S02]  /*31a3a0*/  LOP3.LUT R19, R19, 0x80000000, R26, 0xf8, !PT ;  /* 0x8000000013137812 */ /* 0x000fe400078ef81a */
[----:B------:R-:W-:Y:S02]  /*31a3b0*/  ISETP.NE.U32.AND P1, PT, R31, 0x1, PT ;  /* 0x000000011f00780c */ /* 0x000fe40003f25070 */
[----:B------:R-:W-:Y:S01]  /*31a3c0*/  ISETP.NE.U32.AND P2, PT, R27, 0x1, PT ;  /* 0x000000011b00780c */ /* 0x000fe20003f45070 */
[----:B------:R0:W-:Y:S01]  /*31a3d0*/  STL [R5+0x2c], R40 ;  /* 0x00002c2805007387 */ /* 0x0001e20000100800 */
[----:B------:R-:W-:-:S02]  /*31a3e0*/  SEL R26, RZ, 0x9908b0df, P0 ;  /* 0x9908b0dfff1a7807 */ /* 0x000fc40000000000 */
[----:B------:R-:W-:Y:S02]  /*31a3f0*/  SHF.R.U32.HI R46, RZ, 0x1, R46 ;  /* 0x00000001ff2e7819 */ /* 0x000fe4000001162e */
[----:B------:R-:W-:Y:S01]  /*31a400*/  SEL R27, RZ, 0x9908b0df, P1 ;  /* 0x9908b0dfff1b7807 */ /* 0x000fe20000800000 */
[----:B------:R2:W-:Y:S01]  /*31a410*/  STL [R5+0x28], R30 ;  /* 0x0000281e05007387 */ /* 0x0005e20000100800 */
[----:B0-----:R-:W-:Y:S02]  /*31a420*/  SHF.R.U32.HI R40, RZ, 0x1, R19 ;  /* 0x00000001ff287819 */ /* 0x001fe40000011613 */
[----:B------:R-:W-:Y:S01]  /*31a430*/  LOP3.LUT R44, R35, R37, R33, 0x96, !PT ;  /* 0x00000025232c7212 */ /* 0x000fe200078e9621 */
        /* <DEDUP_REMOVED lines=10> */
[----:B--2---:R-:W-:Y:S02]  /*31a4e0*/  LOP3.LUT R30, R23, R26, R22, 0x96, !PT ;  /* 0x0000001a171e7212 */ /* 0x004fe400078e9616 */
        /* <DEDUP_REMOVED lines=45> */
.L_x_2749:
        /* <DEDUP_REMOVED lines=79> */
[----:B--2---:R-:W-:Y:S02]  /*31acb0*/  LOP3.LUT R48, R31, R39, R28, 0x96, !PT ;  /* 0x000000271f307212 */ /* 0x004fe400078e961c */
        /* <DEDUP_REMOVED lines=57> */
.L_x_2747:
[----:B------:R-:W-:Y:S05]  /*31b050*/  BSYNC.RECONVERGENT B2 ;  /* 0x0000000000027941 */ /* 0x000fea0003800200 */
.L_x_2746:
[C---:B-1----:R-:W-:Y:S02]  /*31b060*/  VIADD R26, R28.reuse, 0x1 ;  /* 0x000000011c1a7836 */ /* 0x042fe40000000000 */
        /* <DEDUP_REMOVED lines=42> */
.L_x_2752:
        /* <DEDUP_REMOVED lines=168> */
.L_x_2753:
        /* <DEDUP_REMOVED lines=137> */
.L_x_2751:
[----:B------:R-:W-:Y:S05]  /*31c620*/  BSYNC.RECONVERGENT B2 ;  /* 0x0000000000027941 */ /* 0x000fea0003800200 */
.L_x_2750:
        /* <DEDUP_REMOVED lines=43> */
.L_x_2756:
        /* <DEDUP_REMOVED lines=168> */
.L_x_2757:
        /* <DEDUP_REMOVED lines=137> */
.L_x_2755:
[----:B------:R-:W-:Y:S05]  /*31dbf0*/  BSYNC.RECONVERGENT B2 ;  /* 0x0000000000027941 */ /* 0x000fea0003800200 */
.L_x_2754:
        /* <DEDUP_REMOVED lines=43> */
.L_x_2760:
        /* <DEDUP_REMOVED lines=168> */
.L_x_2761:
        /* <DEDUP_REMOVED lines=9> */
[----:B------:R-:W4:Y:S04]  /*31e9c0*/  LDL R43, [R11+0x8] ;  /* 0x000008000b2b7983 */ /* 0x000f280000100800 */
[----:B------:R-:W4:Y:S04]  /*31e9d0*/  LDL R37, [R11+0xc] ;  /* 0x00000c000b257983 */ /* 0x000f280000100800 */
[----:B------:R-:W4:Y:S04]  /*31e9e0*/  LDL R27, [R11+0x10] ;  /* 0x000010000b1b7983 */ /* 0x000f280000100800 */
[----:B------:R-:W4:Y:S04]  /*31e9f0*/  LDL R39, [R11+-0x388] ;  /* 0xfffc78000b277983 */ /* 0x000f280000100800 */
[----:B------:R-:W4:Y:S04]  /*31ea00*/  LDL R31, [R11+-0x384] ;  /* 0xfffc7c000b1f7983 */ /* 0x000f280000100800 */
[----:B------:R-:W4:Y:S04]  /*31ea10*/  LDL R35, [R11+-0x380] ;  /* 0xfffc80000b237983 */ /* 0x000f280000100800 */
[----:B------:R-:W4:Y:S01]  /*31ea20*/  LDL R47, [R11+-0x38c] ;  /* 0xfffc74000b2f7983 */ /* 0x000f220000100800 */
[----:B--2---:R-:W-:-:S02]  /*31ea30*/  LOP3.LUT R19, R29, 0x7ffffffe, RZ, 0xc0, !PT ;  /* 0x7ffffffe1d137812 */ /* 0x004fc400078ec0ff */
[----:B------:R-:W-:Y:S02]  /*31ea40*/  LOP3.LUT R30, R29, 0x1, RZ, 0xc0, !PT ;  /* 0x000000011d1e7812 */ /* 0x000fe400078ec0ff */
[C---:B---3--:R-:W-:Y:S02]  /*31ea50*/  LOP3.LUT R28, R23.reuse, 0x7ffffffe, RZ, 0xc0, !PT ;  /* 0x7ffffffe171c7812 */ /* 0x048fe400078ec0ff */
[----:B------:R-:W-:Y:S02]  /*31ea60*/  LOP3.LUT R26, R23, 0x1, RZ, 0xc0, !PT ;  /* 0x00000001171a7812 */ /* 0x000fe400078ec0ff */
[----:B-----5:R-:W-:Y:S02]  /*31ea70*/  LOP3.LUT R19, R19, 0x80000000, R17, 0xf8, !PT ;  /* 0x8000000013137812 */ /* 0x020fe400078ef811 */
[----:B------:R-:W-:Y:S02]  /*31ea80*/  LOP3.LUT R17, R28, 0x80000000, R29, 0xf8, !PT ;  /* 0x800000001c117812 */ /* 0x000fe400078ef81d */
[----:B------:R-:W-:Y:S01]  /*31ea90*/  ISETP.NE.U32.AND P1, PT, R26, 0x1, PT ;  /* 0x000000011a00780c */ /* 0x000fe20003f25070 */
[----:B------:R-:W2:Y:S01]  /*31eaa0*/  LDL R29, [R11+0x1c] ;  /* 0x00001c000b1d7983 */ /* 0x000ea20000100800 */
[----:B------:R-:W-:-:S02]  /*31eab0*/  ISETP.NE.U32.AND P0, PT, R30, 0x1, PT ;  /* 0x000000011e00780c */ /* 0x000fc40003f05070 */
[----:B------:R-:W-:Y:S01]  /*31eac0*/  SHF.R.U32.HI R26, RZ, 0x1, R19 ;  /* 0x00000001ff1a7819 */ /* 0x000fe20000011613 */
[----:B------:R-:W3:Y:S01]  /*31ead0*/  LDL R30, [R11+0x18] ;  /* 0x000018000b1e7983 */ /* 0x000ee20000100800 */
[----:B------:R-:W-:Y:S02]  /*31eae0*/  SHF.R.U32.HI R17, RZ, 0x1, R17 ;  /* 0x00000001ff117819 */ /* 0x000fe40000011611 */
[----:B------:R-:W-:Y:S02]  /*31eaf0*/  SEL R19, RZ, 0x9908b0df, P1 ;  /* 0x9908b0dfff137807 */ /* 0x000fe40000800000 */
[----:B------:R-:W-:Y:S02]  /*31eb00*/  SEL R28, RZ, 0x9908b0df, P0 ;  /* 0x9908b0dfff1c7807 */ /* 0x000fe40000000000 */
[----:B----4-:R-:W-:Y:S02]  /*31eb10*/  LOP3.LUT R46, R17, R19, R46, 0x96, !PT ;  /* 0x00000013112e7212 */ /* 0x010fe400078e962e */
[----:B------:R-:W-:Y:S01]  /*31eb20*/  LOP3.LUT R17, R22, 0x1, RZ, 0xc0, !PT ;  /* 0x0000000116117812 */ /* 0x000fe200078ec0ff */
[----:B------:R-:W4:Y:S01]  /*31eb30*/  LDL R19, [R11+0x14] ;  /* 0x000014000b137983 */ /* 0x000f220000100800 */
[----:B------:R-:W-:-:S02]  /*31eb40*/  LOP3.LUT R33, R26, R28, R33, 0x96, !PT ;  /* 0x0000001c1a217212 */ /* 0x000fc400078e9621 */
[----:B------:R-:W-:Y:S01]  /*31eb50*/  LOP3.LUT R26, R22, 0x7ffffffe, RZ, 0xc0, !PT ;  /* 0x7ffffffe161a7812 */ /* 0x000fe200078ec0ff */
[----:B------:R-:W2:Y:S01]  /*31eb60*/  LDL R28, [R11+-0x37c] ;  /* 0xfffc84000b1c7983 */ /* 0x000ea20000100800 */
[----:B------:R-:W-:Y:S02]  /*31eb70*/  ISETP.NE.U32.AND P0, PT, R17, 0x1, PT ;  /* 0x000000011100780c */ /* 0x000fe40003f05070 */
[----:B------:R-:W-:Y:S02]  /*31eb80*/  LOP3.LUT R17, R48, 0x1, RZ, 0xc0, !PT ;  /* 0x0000000130117812 */ /* 0x000fe400078ec0ff */
        /* <DEDUP_REMOVED lines=8> */
[----:B------:R-:W-:Y:S02]  /*31ec10*/  LOP3.LUT R45, R23, R26, R45, 0x96, !PT ;  /* 0x0000001a172d7212 */ /* 0x000fe400078e962d */
[----:B------:R-:W-:Y:S01]  /*31ec20*/  SEL R23, RZ, 0x9908b0df, P1 ;  /* 0x9908b0dfff177807 */ /* 0x000fe20000800000 */
[----:B------:R-:W2:Y:S03]  /*31ec30*/  LDL R26, [R11+-0x378] ;  /* 0xfffc88000b1a7983 */ /* 0x000ea60000100800 */
[----:B------:R-:W-:-:S02]  /*31ec40*/  LOP3.LUT R40, R22, R23, R40, 0x96, !PT ;  /* 0x0000001716287212 */ /* 0x000fc400078e9628 */
[----:B------:R-:W2:Y:S04]  /*31ec50*/  LDL R23, [R11+-0x374] ;  /* 0xfffc8c000b177983 */ /* 0x000ea80000100800 */
[----:B------:R-:W2:Y:S01]  /*31ec60*/  LDL R22, [R11+-0x370] ;  /* 0xfffc90000b167983 */ /* 0x000ea20000100800 */
[----:B------:R-:W-:-:S04]  /*31ec70*/  LOP3.LUT R49, R44, 0x7ffffffe, RZ, 0xc0, !PT ;  /* 0x7ffffffe2c317812 */ /* 0x000fc800078ec0ff */
[----:B------:R-:W-:Y:S02]  /*31ec80*/  LOP3.LUT R49, R49, 0x80000000, R48, 0xf8, !PT ;  /* 0x8000000031317812 */ /* 0x000fe400078ef830 */
[----:B------:R-:W-:Y:S01]  /*31ec90*/  LOP3.LUT R48, R44, 0x1, RZ, 0xc0, !PT ;  /* 0x000000012c307812 */ /* 0x000fe200078ec0ff */
[----:B------:R1:W-:Y:S03]  /*31eca0*/  STL [R11+-0x10], R33 ;  /* 0xfffff0210b007387 */ /* 0x0003e60000100800 */
[----:B------:R-:W-:Y:S01]  /*31ecb0*/  ISETP.NE.U32.AND P0, PT, R48, 0x1, PT ;  /* 0x000000013000780c */ /* 0x000fe20003f05070 */
[----:B------:R0:W-:Y:S03]  /*31ecc0*/  STL [R11+-0x8], R45 ;  /* 0xfffff82d0b007387 */ /* 0x0001e60000100800 */
[----:B------:R-:W-:-:S02]  /*31ecd0*/  SEL R48, RZ, 0x9908b0df, P0 ;  /* 0x9908b0dfff307807 */ /* 0x000fc40000000000 */
[C---:B-1----:R-:W-:Y:S02]  /*31ece0*/  LOP3.LUT R33, R43.reuse, 0x1, RZ, 0xc0, !PT ;  /* 0x000000012b217812 */ /* 0x042fe400078ec0ff */
[----:B0-----:R-:W-:Y:S01]  /*31ecf0*/  LOP3.LUT R45, R43, 0x7ffffffe, RZ, 0xc0, !PT ;  /* 0x7ffffffe2b2d7812 */ /* 0x001fe200078ec0ff */
[----:B------:R0:W-:Y:S01]  /*31ed00*/  STL [R11+-0x4], R40 ;  /* 0xfffffc280b007387 */ /* 0x0001e20000100800 */
[----:B------:R-:W-:Y:S02]  /*31ed10*/  ISETP.NE.U32.AND P0, PT, R33, 0x1, PT ;  /* 0x000000012100780c */ /* 0x000fe40003f05070 */
[----:B------:R-:W-:Y:S02]  /*31ed20*/  LOP3.LUT R45, R45, 0x80000000, R44, 0xf8, !PT ;  /* 0x800000002d2d7812 */ /* 0x000fe400078ef82c */
[----:B------:R-:W-:Y:S02]  /*31ed30*/  LOP3.LUT R44, R37, 0x7ffffffe, RZ, 0xc0, !PT ;  /* 0x7ffffffe252c7812 */ /* 0x000fe400078ec0ff */
[----:B------:R-:W-:-:S02]  /*31ed40*/  LOP3.LUT R33, R27, 0x7ffffffe, RZ, 0xc0, !PT ;  /* 0x7ffffffe1b217812 */ /* 0x000fc400078ec0ff */
[----:B0-----:R-:W-:Y:S02]  /*31ed50*/  LOP3.LUT R40, R37, 0x1, RZ, 0xc0, !PT ;  /* 0x0000000125287812 */ /* 0x001fe400078ec0ff */
[----:B------:R-:W-:Y:S02]  /*31ed60*/  LOP3.LUT R44, R44, 0x80000000, R43, 0xf8, !PT ;  /* 0x800000002c2c7812 */ /* 0x000fe400078ef82b */
[----:B------:R-:W-:Y:S02]  /*31ed70*/  ISETP.NE.U32.AND P1, PT, R40, 0x1, PT ;  /* 0x000000012800780c */ /* 0x000fe40003f25070 */
[----:B------:R-:W-:Y:S02]  /*31ed80*/  LOP3.LUT R33, R33, 0x80000000, R37, 0xf8, !PT ;  /* 0x8000000021217812 */ /* 0x000fe400078ef825 */
[----:B------:R-:W-:Y:S02]  /*31ed90*/  LOP3.LUT R37, R27, 0x1, RZ, 0xc0, !PT ;  /* 0x000000011b257812 */ /* 0x000fe400078ec0ff */
[----:B------:R-:W-:-:S02]  /*31eda0*/  SHF.R.U32.HI R45, RZ, 0x1, R45 ;  /* 0x00000001ff2d7819 */ /* 0x000fc4000001162d */
[----:B------:R-:W-:Y:S02]  /*31edb0*/  SEL R40, RZ, 0x9908b0df, P0 ;  /* 0x9908b0dfff287807 */ /* 0x000fe40000000000 */
[----:B------:R-:W-:Y:S02]  /*31edc0*/  SHF.R.U32.HI R44, RZ, 0x1, R44 ;  /* 0x00000001ff2c7819 */ /* 0x000fe4000001162c */
[----:B------:R-:W-:Y:S02]  /*31edd0*/  SEL R43, RZ, 0x9908b0df, P1 ;  /* 0x9908b0dfff2b7807 */ /* 0x000fe40000800000 */
[----:B------:R-:W-:Y:S01]  /*31ede0*/  ISETP.NE.U32.AND P0, PT, R37, 0x1, PT ;  /* 0x000000012500780c */ /* 0x000fe20003f05070 */
[----:B------:R0:W-:Y:S01]  /*31edf0*/  STL [R11+-0xc], R46 ;  /* 0xfffff42e0b007387 */ /* 0x0001e20000100800 */
[----:B------:R-:W-:Y:S02]  /*31ee00*/  LOP3.LUT R50, R44, R43, R31, 0x96, !PT ;  /* 0x0000002b2c327212 */ /* 0x000fe400078e961f */
[----:B------:R-:W-:-:S02]  /*31ee10*/  SEL R31, RZ, 0x9908b0df, P0 ;  /* 0x9908b0dfff1f7807 */ /* 0x000fc40000000000 */
[----:B0-----:R-:W-:Y:S02]  /*31ee20*/  LOP3.LUT R46, R45, R40, R39, 0x96, !PT ;  /* 0x000000282d2e7212 */ /* 0x001fe400078e9627 */
[----:B------:R-:W-:Y:S02]  /*31ee30*/  SHF.R.U32.HI R40, RZ, 0x1, R33 ;  /* 0x00000001ff287819 */ /* 0x000fe40000011621 */
[----:B------:R-:W-:Y:S02]  /*31ee40*/  SHF.R.U32.HI R49, RZ, 0x1, R49 ;  /* 0x00000001ff317819 */ /* 0x000fe40000011631 */
[----:B------:R-:W-:Y:S02]  /*31ee50*/  LOP3.LUT R40, R40, R31, R35, 0x96, !PT ;  /* 0x0000001f28287212 */ /* 0x000fe400078e9623 */
[----:B------:R-:W-:Y:S01]  /*31ee60*/  LOP3.LUT R47, R49, R48, R47, 0x96, !PT ;  /* 0x00000030312f7212 */ /* 0x000fe200078e962f */
[----:B------:R-:W-:-:S04]  /*31ee70*/  UIADD3 UR4, UPT, UPT, UR4, 0xc, URZ ;  /* 0x0000000c04047890 */ /* 0x000fc8000fffe0ff */
[----:B------:R-:W-:Y:S01]  /*31ee80*/  UISETP.NE.AND UP0, UPT, UR4, 0x18c, UPT ;  /* 0x0000018c0400788c */ /* 0x000fe2000bf05270 */
[----:B------:R-:W-:Y:S04]  /*31ee90*/  STL [R11], R47 ;  /* 0x0000002f0b007387 */ /* 0x000fe80000100800 */
[----:B------:R-:W-:Y:S04]  /*31eea0*/  STL [R11+0x4], R46 ;  /* 0x0000042e0b007387 */ /* 0x000fe80000100800 */
[----:B------:R-:W-:Y:S04]  /*31eeb0*/  STL [R11+0x8], R50 ;  /* 0x000008320b007387 */ /* 0x000fe80000100800 */
[----:B------:R-:W-:Y:S01]  /*31eec0*/  STL [R11+0xc], R40 ;  /* 0x00000c280b007387 */ /* 0x000fe20000100800 */
[----:B---3--:R-:W-:-:S02]  /*31eed0*/  LOP3.LUT R33, R30, 0x1, RZ, 0xc0, !PT ;  /* 0x000000011e217812 */ /* 0x008fc400078ec0ff */
[----:B------:R-:W-:Y:S02]  /*31eee0*/  LOP3.LUT R48, R30, 0x7ffffffe, RZ, 0xc0, !PT ;  /* 0x7ffffffe1e307812 */ /* 0x000fe400078ec0ff */
[----:B------:R-:W-:Y:S02]  /*31eef0*/  ISETP.NE.U32.AND P1, PT, R33, 0x1, PT ;  /* 0x000000012100780c */ /* 0x000fe40003f25070 */
[C---:B----4-:R-:W-:Y:S02]  /*31ef00*/  LOP3.LUT R44, R19.reuse, 0x7ffffffe, RZ, 0xc0, !PT ;  /* 0x7ffffffe132c7812 */ /* 0x050fe400078ec0ff */
[----:B------:R-:W-:Y:S02]  /*31ef10*/  LOP3.LUT R31, R19, 0x1, RZ, 0xc0, !PT ;  /* 0x00000001131f7812 */ /* 0x000fe400078ec0ff */
[----:B------:R-:W-:Y:S02]  /*31ef20*/  LOP3.LUT R27, R44, 0x80000000, R27, 0xf8, !PT ;  /* 0x800000002c1b7812 */ /* 0x000fe400078ef81b */
[----:B------:R-:W-:-:S02]  /*31ef30*/  ISETP.NE.U32.AND P0, PT, R31, 0x1, PT ;  /* 0x000000011f00780c */ /* 0x000fc40003f05070 */
[C---:B--2---:R-:W-:Y:S02]  /*31ef40*/  LOP3.LUT R31, R29.reuse, 0x7ffffffe, RZ, 0xc0, !PT ;  /* 0x7ffffffe1d1f7812 */ /* 0x044fe400078ec0ff */
[----:B------:R-:W-:Y:S02]  /*31ef50*/  LOP3.LUT R33, R29, 0x1, RZ, 0xc0, !PT ;  /* 0x000000011d217812 */ /* 0x000fe400078ec0ff */
[----:B------:R-:W-:Y:S02]  /*31ef60*/  LOP3.LUT R19, R48, 0x80000000, R19, 0xf8, !PT ;  /* 0x8000000030137812 */ /* 0x000fe400078ef813 */
        /* <DEDUP_REMOVED lines=37> */
.L_x_2759:
[----:B------:R-:W-:Y:S05]  /*31f1c0*/  BSYNC.RECONVERGENT B2 ;  /* 0x0000000000027941 */ /* 0x000fea0003800200 */
.L_x_2758:
        /* <DEDUP_REMOVED lines=43> */
.L_x_2764:
[----:B--2---:R-:W2:Y:S04]  /*31f480*/  LDL R29, [R17+0x10] ;  /* 0x00001000111d7983 */ /* 0x004ea80000100800 */
[----:B------:R-:W3:Y:S04]  /*31f490*/  LDL R27, [R17+0x14] ;  /* 0x00001400111b7983 */ /* 0x000ee80000100800 */
[----:B------:R-:W4:Y:S04]  /*31f4a0*/  LDL R45, [R17+0x640] ;  /* 0x00064000112d7983 */ /* 0x000f280000100800 */
        /* <DEDUP_REMOVED lines=18> */
[----:B---3--:R-:W-:Y:S02]  /*31f5d0*/  LOP3.LUT R31, R27, 0x7ffffffe, RZ, 0xc0, !PT ;  /* 0x7ffffffe1b1f7812 */ /* 0x008fe400078ec0ff */
[----:B------:R-:W-:Y:S02]  /*31f5e0*/  SHF.R.U32.HI R22, RZ, 0x1, R22 ;  /* 0x00000001ff167819 */ /* 0x000fe40000011616 */
[----:B------:R-:W-:-:S02]  /*31f5f0*/  SEL R30, RZ, 0x9908b0df, P0 ;  /* 0x9908b0dfff1e7807 */ /* 0x000fc40000000000 */
[----:B------:R-:W-:Y:S02]  /*31f600*/  LOP3.LUT R31, R31, 0x80000000, R29, 0xf8, !PT ;  /* 0x800000001f1f7812 */ /* 0x000fe400078ef81d */
[----:B------:R-:W-:Y:S02]  /*31f610*/  LOP3.LUT R29, R27, 0x1, RZ, 0xc0, !PT ;  /* 0x000000011b1d7812 */ /* 0x000fe400078ec0ff */
[----:B----4-:R-:W-:Y:S02]  /*31f620*/  LOP3.LUT R45, R22, R30, R45, 0x96, !PT ;  /* 0x0000001e162d7212 */ /* 0x010fe400078e962d */
[----:B-----5:R-:W-:Y:S02]  /*31f630*/  LOP3.LUT R22, R19, 0x7ffffffe, RZ, 0xc0, !PT ;  /* 0x7ffffffe13167812 */ /* 0x020fe400078ec0ff */
[----:B------:R-:W-:Y:S02]  /*31f640*/  ISETP.NE.U32.AND P0, PT, R29, 0x1, PT ;  /* 0x000000011d00780c */ /* 0x000fe40003f05070 */
[----:B------:R-:W-:-:S02]  /*31f650*/  LOP3.LUT R29, R19, 0x1, RZ, 0xc0, !PT ;  /* 0x00000001131d7812 */ /* 0x000fc400078ec0ff */
[----:B------:R-:W-:Y:S02]  /*31f660*/  LOP3.LUT R22, R22, 0x80000000, R27, 0xf8, !PT ;  /* 0x8000000016167812 */ /* 0x000fe400078ef81b */
[----:B------:R-:W-:Y:S01]  /*31f670*/  SHF.R.U32.HI R31, RZ, 0x1, R31 ;  /* 0x00000001ff1f7819 */ /* 0x000fe2000001161f */
[----:B------:R-:W3:Y:S01]  /*31f680*/  LDL R27, [R17+0x30] ;  /* 0x00003000111b7983 */ /* 0x000ee20000100800 */
[----:B------:R-:W-:Y:S02]  /*31f690*/  SEL R30, RZ, 0x9908b0df, P0 ;  /* 0x9908b0dfff1e7807 */ /* 0x000fe40000000000 */
[----:B------:R-:W-:Y:S02]  /*31f6a0*/  ISETP.NE.U32.AND P0, PT, R29, 0x1, PT ;  /* 0x000000011d00780c */ /* 0x000fe40003f05070 */
[----:B------:R-:W-:Y:S02]  /*31f6b0*/  SHF.R.U32.HI R29, RZ, 0x1, R22 ;  /* 0x00000001ff1d7819 */ /* 0x000fe40000011616 */
[----:B------:R-:W-:-:S02]  /*31f6c0*/  LOP3.LUT R46, R31, R30, R46, 0x96, !PT ;  /* 0x0000001e1f2e7212 */ /* 0x000fc400078e962e */
[----:B------:R-:W-:Y:S01]  /*31f6d0*/  LOP3.LUT R22, R28, 0x7ffffffe, RZ, 0xc0, !PT ;  /* 0x7ffffffe1c167812 */ /* 0x000fe200078ec0ff */
[----:B------:R-:W4:Y:S01]  /*31f6e0*/  LDL R31, [R17+0x34] ;  /* 0x00003400111f7983 */ /* 0x000f220000100800 */
[----:B------:R-:W-:Y:S02]  /*31f6f0*/  SEL R30, RZ, 0x9908b0df, P0 ;  /* 0x9908b0dfff1e7807 */ /* 0x000fe40000000000 */
[----:B------:R-:W-:Y:S02]  /*31f700*/  LOP3.LUT R22, R22, 0x80000000, R19, 0xf8, !PT ;  /* 0x8000000016167812 */ /* 0x000fe400078ef813 */
[----:B------:R-:W-:Y:S02]  /*31f710*/  LOP3.LUT R43, R29, R30, R43, 0x96, !PT ;  /* 0x0000001e1d2b7212 */ /* 0x000fe400078e962b */
[----:B------:R-:W-:Y:S02]  /*31f720*/  LOP3.LUT R19, R28, 0x1, RZ, 0xc0, !PT ;  /* 0x000000011c137812 */ /* 0x000fe400078ec0ff */
[----:B------:R-:W-:-:S02]  /*31f730*/  LOP3.LUT R30, R23, 0x7ffffffe, RZ, 0xc0, !PT ;  /* 0x7ffffffe171e7812 */ /* 0x000fc400078ec0ff */
[----:B------:R-:W-:Y:S02]  /*31f740*/  LOP3.LUT R29, R23, 0x1, RZ, 0xc0, !PT ;  /* 0x00000001171d7812 */ /* 0x000fe400078ec0ff */
[----:B------:R-:W-:Y:S02]  /*31f750*/  ISETP.NE.U32.AND P0, PT, R19, 0x1, PT ;  /* 0x000000011300780c */ /* 0x000fe40003f05070 */
[----:B------:R-:W-:Y:S02]  /*31f760*/  LOP3.LUT R19, R30, 0x80000000, R28, 0xf8, !PT ;  /* 0x800000001e137812 */ /* 0x000fe400078ef81c */
[----:B------:R-:W-:Y:S01]  /*31f770*/  ISETP.NE.U32.AND P1, PT, R29, 0x1, PT ;  /* 0x000000011d00780c */ /* 0x000fe20003f25070 */
[----:B------:R-:W5:Y:S01]  /*31f780*/  LDL R30, [R17+0x38] ;  /* 0x00003800111e7983 */ /* 0x000f620000100800 */
[----:B------:R-:W-:Y:S02]  /*31f790*/  SHF.R.U32.HI R19, RZ, 0x1, R19 ;  /* 0x00000001ff137819 */ /* 0x000fe40000011613 */
[----:B------:R-:W-:-:S02]  /*31f7a0*/  SEL R28, RZ, 0x9908b0df, P1 ;  /* 0x9908b0dfff1c7807 */ /* 0x000fc40000800000 */
[----:B------:R-:W-:Y:S02]  /*31f7b0*/  SHF.R.U32.HI R22, RZ, 0x1, R22 ;  /* 0x00000001ff167819 */ /* 0x000fe40000011616 */
[----:B------:R-:W-:Y:S02]  /*31f7c0*/  SEL R29, RZ, 0x9908b0df, P0 ;  /* 0x9908b0dfff1d7807 */ /* 0x000fe40000000000 */
[----:B------:R-:W-:Y:S02]  /*31f7d0*/  LOP3.LUT R33, R19, R28, R33, 0x96, !PT ;  /* 0x0000001c13217212 */ /* 0x000fe400078e9621 */
[----:B------:R-:W-:Y:S01]  /*31f7e0*/  LOP3.LUT R40, R22, R29, R40, 0x96, !PT ;  /* 0x0000001d16287212 */ /* 0x000fe200078e9628 */
[----:B------:R-:W5:Y:S01]  /*31f7f0*/  LDL R28, [R17+0x664] ;  /* 0x00066400111c7983 */ /* 0x000f620000100800 */
[C---:B------:R-:W-:Y:S02]  /*31f800*/  LOP3.LUT R19, R26.reuse, 0x1, RZ, 0xc0, !PT ;  /* 0x000000011a137812 */ /* 0x040fe400078ec0ff */
[----:B------:R-:W-:Y:S01]  /*31f810*/  LOP3.LUT R22, R26, 0x7ffffffe, RZ, 0xc0, !PT ;  /* 0x7ffffffe1a167812 */ /* 0x000fe200078ec0ff */
[----:B------:R-:W5:Y:S01]  /*31f820*/  LDL R29, [R17+0x3c] ;  /* 0x00003c00111d7983 */ /* 0x000f620000100800 */
[----:B------:R-:W-:-:S02]  /*31f830*/  ISETP.NE.U32.AND P0, PT, R19, 0x1, PT ;  /* 0x000000011300780c */ /* 0x000fc40003f05070 */
[----:B------:R-:W-:Y:S02]  /*31f840*/  LOP3.LUT R23, R22, 0x80000000, R23, 0xf8, !PT ;  /* 0x8000000016177812 */ /* 0x000fe400078ef817 */
[C---:B------:R-:W-:Y:S02]  /*31f850*/  LOP3.LUT R19, R48.reuse, 0x1, RZ, 0xc0, !PT ;  /* 0x0000000130137812 */ /* 0x040fe400078ec0ff */
[----:B------:R-:W-:Y:S02]  /*31f860*/  LOP3.LUT R22, R48, 0x7ffffffe, RZ, 0xc0, !PT ;  /* 0x7ffffffe30167812 */ /* 0x000fe400078ec0ff */
[----:B------:R-:W-:Y:S02]  /*31f870*/  ISETP.NE.U32.AND P1, PT, R19, 0x1, PT ;  /* 0x000000011300780c */ /* 0x000fe40003f25070 */
[----:B------:R-:W-:Y:S01]  /*31f880*/  LOP3.LUT R22, R22, 0x80000000, R26, 0xf8, !PT ;  /* 0x8000000016167812 */ /* 0x000fe200078ef81a */
[----:B------:R-:W5:Y:S01]  /*31f890*/  LDL R19, [R17+0x40] ;  /* 0x0000400011137983 */ /* 0x000f620000100800 */
[----:B------:R-:W-:-:S02]  /*31f8a0*/  SHF.R.U32.HI R23, RZ, 0x1, R23 ;  /* 0x00000001ff177819 */ /* 0x000fc40000011617 */
[----:B------:R-:W-:Y:S02]  /*31f8b0*/  SEL R26, RZ, 0x9908b0df, P0 ;  /* 0x9908b0dfff1a7807 */ /* 0x000fe40000000000 */
[----:B------:R-:W-:Y:S02]  /*31f8c0*/  SHF.R.U32.HI R22, RZ, 0x1, R22 ;  /* 0x00000001ff167819 */ /* 0x000fe40000011616 */
[----:B------:R-:W-:Y:S02]  /*31f8d0*/  LOP3.LUT R39, R23, R26, R39, 0x96, !PT ;  /* 0x0000001a17277212 */ /* 0x000fe400078e9627 */
[----:B------:R-:W-:Y:S01]  /*31f8e0*/  SEL R23, RZ, 0x9908b0df, P1 ;  /* 0x9908b0dfff177807 */ /* 0x000fe20000800000 */
[----:B------:R-:W5:Y:S03]  /*31f8f0*/  LDL R26, [R17+0x670] ;  /* 0x00067000111a7983 */ /* 0x000f660000100800 */
[----:B------:R-:W-:-:S02]  /*31f900*/  LOP3.LUT R37, R22, R23, R37, 0x96, !PT ;  /* 0x0000001716257212 */ /* 0x000fc400078e9625 */
[----:B------:R-:W5:Y:S04]  /*31f910*/  LDL R23, [R17+0x66c] ;  /* 0x00066c0011177983 */ /* 0x000f680000100800 */
[----:B------:R-:W5:Y:S04]  /*31f920*/  LDL R22, [R17+0x668] ;  /* 0x0006680011167983 */ /* 0x000f680000100800 */
[----:B------:R1:W-:Y:S04]  /*31f930*/  STL [R17+0x10], R46 ;  /* 0x0000102e11007387 */ /* 0x0003e80000100800 */
[----:B------:R-:W-:Y:S04]  /*31f940*/  STL [R17+0x1c], R33 ;  /* 0x00001c2111007387 */ /* 0x000fe80000100800 */
[----:B------:R0:W-:Y:S04]  /*31f950*/  STL [R17+0x14], R43 ;  /* 0x0000142b11007387 */ /* 0x0001e80000100800 */
[----:B------:R0:W-:Y:S04]  /*31f960*/  STL [R17+0x18], R40 ;  /* 0x0000182811007387 */ /* 0x0001e80000100800 */
[----:B------:R0:W-:Y:S04]  /*31f970*/  STL [R17+0x24], R37 ;  /* 0x0000242511007387 */ /* 0x0001e80000100800 */
[----:B------:R0:W-:Y:S04]  /*31f980*/  STL [R17+0x20], R39 ;  /* 0x0000202711007387 */ /* 0x0001e80000100800 */
[----:B------:R-:W-:Y:S01]  /*31f990*/  STL [R17+0xc], R45 ;  /* 0x00000c2d11007387 */ /* 0x000fe20000100800 */
[----:B--2---:R-:W-:-:S04]  /*31f9a0*/  LOP3.LUT R49, R35, 0x7ffffffe, RZ, 0xc0, !PT ;  /* 0x7ffffffe23317812 */ /* 0x004fc800078ec0ff */
[----:B------:R-:W-:Y:S02]  /*31f9b0*/  LOP3.LUT R49, R49, 0x80000000, R48, 0xf8, !PT ;  /* 0x8000000031317812 */ /* 0x000fe400078ef830 */
[----:B------:R-:W-:-:S04]  /*31f9c0*/  LOP3.LUT R48, R35, 0x1, RZ, 0xc0, !PT ;  /* 0x0000000123307812 */ /* 0x000fc800078ec0ff */
[----:B------:R-:W-:Y:S02]  /*31f9d0*/  ISETP.NE.U32.AND P0, PT, R48, 0x1, PT ;  /* 0x000000013000780c */ /* 0x000fe40003f05070 */
[----:B------:R-:W-:Y:S02]  /*31f9e0*/  SHF.R.U32.HI R49, RZ, 0x1, R49 ;  /* 0x00000001ff317819 */ /* 0x000fe40000011631 */
[----:B------:R-:W-:-:S04]  /*31f9f0*/  SEL R48, RZ, 0x9908b0df, P0 ;  /* 0x9908b0dfff307807 */ /* 0x000fc80000000000 */
[----:B------:R-:W-:Y:S02]  /*31fa00*/  LOP3.LUT R47, R49, R48, R47, 0x96, !PT ;  /* 0x00000030312f7212 */ /* 0x000fe400078e962f */
[----:B---3--:R-:W-:-:S04]  /*31fa10*/  LOP3.LUT R48, R27, 0x7ffffffe, RZ, 0xc0, !PT ;  /* 0x7ffffffe1b307812 */ /* 0x008fc800078ec0ff */
[----:B------:R-:W-:Y:S02]  /*31fa20*/  LOP3.LUT R48, R48, 0x80000000, R35, 0xf8, !PT ;  /* 0x8000000030307812 */ /* 0x000fe400078ef823 */
[----:B------:R-:W-:-:S04]  /*31fa30*/  LOP3.LUT R35, R27, 0x1, RZ, 0xc0, !PT ;  /* 0x000000011b237812 */ /* 0x000fc800078ec0ff */
[----:B------:R-:W-:Y:S02]  /*31fa40*/  ISETP.NE.U32.AND P0, PT, R35, 0x1, PT ;  /* 0x000000012300780c */ /* 0x000fe40003f05070 */
[----:B------:R-:W-:Y:S02]  /*31fa50*/  SHF.R.U32.HI R48, RZ, 0x1, R48 ;  /* 0x00000001ff307819 */ /* 0x000fe40000011630 */
[----:B------:R-:W-:-:S04]  /*31fa60*/  SEL R35, RZ, 0x9908b0df, P0 ;  /* 0x9908b0dfff237807 */ /* 0x000fc80000000000 */
[----:B------:R-:W-:Y:S02]  /*31fa70*/  LOP3.LUT R44, R48, R35, R44, 0x96, !PT ;  /* 0x00000023302c7212 */ /* 0x000fe400078e962c */
[C---:B----4-:R-:W-:Y:S02]  /*31fa80*/  LOP3.LUT R35, R31.reuse, 0x1, RZ, 0xc0, !PT ;  /* 0x000000011f237812 */ /* 0x050fe400078ec0ff */
[----:B-1----:R-:W-:Y:S02]  /*31fa90*/  LOP3.LUT R46, R31, 0x7ffffffe, RZ, 0xc0, !PT ;  /* 0x7ffffffe1f2e7812 */ /* 0x002fe400078ec0ff */
[----:B------:R-:W-:Y:S02]  /*31faa0*/  ISETP.NE.U32.AND P0, PT, R35, 0x1, PT ;  /* 0x000000012300780c */ /* 0x000fe40003f05070 */
[C---:B-----5:R-:W-:Y:S02]  /*31fab0*/  LOP3.LUT R48, R30.reuse, 0x7ffffffe, RZ, 0xc0, !PT ;  /* 0x7ffffffe1e307812 */ /* 0x060fe400078ec0ff */
[----:B0-----:R-:W-:-:S02]  /*31fac0*/  LOP3.LUT R43, R30, 0x1, RZ, 0xc0, !PT ;  /* 0x000000011e2b7812 */ /* 0x001fc400078ec0ff */
[----:B------:R-:W-:Y:S02]  /*31fad0*/  LOP3.LUT R27, R46, 0x80000000, R27, 0xf8, !PT ;  /* 0x800000002e1b7812 */ /* 0x000fe400078ef81b */
[----:B------:R-:W-:Y:S02]  /*31fae0*/  LOP3.LUT R31, R48, 0x80000000, R31, 0xf8, !PT ;  /* 0x80000000301f7812 */ /* 0x000fe400078ef81f */
[----:B------:R-:W-:Y:S02]  /*31faf0*/  ISETP.NE.U32.AND P1, PT, R43, 0x1, PT ;  /* 0x000000012b00780c */ /* 0x000fe40003f25070 */
[C---:B------:R-:W-:Y:S02]  /*31fb00*/  LOP3.LUT R33, R29.reuse, 0x7ffffffe, RZ, 0xc0, !PT ;  /* 0x7ffffffe1d217812 */ /* 0x040fe400078ec0ff */
[----:B------:R-:W-:Y:S02]  /*31fb10*/  LOP3.LUT R35, R29, 0x1, RZ, 0xc0, !PT ;  /* 0x000000011d237812 */ /* 0x000fe400078ec0ff */
[----:B------:R-:W-:-:S02]  /*31fb20*/  LOP3.LUT R30, R33, 0x80000000, R30, 0xf8, !PT ;  /* 0x80000000211e7812 */ /* 0x000fc400078ef81e */
[----:B------:R-:W-:Y:S02]  /*31fb30*/  ISETP.NE.U32.AND P2, PT, R35, 0x1, PT ;  /* 0x000000012300780c */ /* 0x000fe40003f45070 */
[C---:B------:R-:W-:Y:S02]  /*31fb40*/  LOP3.LUT R40, R19.reuse, 0x7ffffffe, RZ, 0xc0, !PT ;  /* 0x7ffffffe13287812 */ /* 0x040fe400078ec0ff */
[----:B------:R-:W-:Y:S02]  /*31fb50*/  LOP3.LUT R37, R19, 0x1, RZ, 0xc0, !PT ;  /* 0x0000000113257812 */ /* 0x000fe400078ec0ff */
        /* <DEDUP_REMOVED lines=13> */
[----:B------:R-:W-:Y:S01]  /*31fc30*/  LOP3.LUT R30, R27, R29, R26, 0x96, !PT ;  /* 0x0000001d1b1e7212 */ /* 0x000fe200078e961a */
[----:B------:R-:W-:Y:S01]  /*31fc40*/  IMAD.MOV.U32 R26, RZ, RZ, R17 ;  /* 0x000000ffff1a7224 */ /* 0x000fe200078e0011 */
[----:B0-----:R-:W-:Y:S01]  /*31fc50*/  LOP3.LUT R44, R33, R35, R28, 0x96, !PT ;  /* 0x00000023212c7212 */ /* 0x001fe200078e961c */
        /* <DEDUP_REMOVED lines=41> */
.L_x_2765:
[----:B-12---:R-:W-:-:S05]  /*31fef0*/  IMAD R23, R22, 0x4, R1 ;  /* 0x0000000416177824 */ /* 0x006fca00078e0201 */
        /* <DEDUP_REMOVED lines=25> */
[----:B------:R-:W-:Y:S02]  /*320090*/  ISETP.NE.U32.AND P1, PT, R33, 0x1, PT ;  /* 0x000000012100780c */ /* 0x000fe40003f25070 */
[----:B------:R-:W-:Y:S02]  /*3200a0*/  LOP3.LUT R30, R17, 0x80000000, R30, 0xf8, !PT ;  /* 0x80000000111e7812 */ /* 0x000fe400078ef81e */
        /* <DEDUP_REMOVED lines=28> */
[----:B--2---:R-:W-:Y:S02]  /*320270*/  LOP3.LUT R44, R30, 0x7ffffffe, RZ, 0xc0, !PT ;  /* 0x7ffffffe1e2c7812 */ /* 0x004fe400078ec0ff */
[----:B------:R-:W-:Y:S02]  /*320280*/  SHF.R.U32.HI R40, RZ, 0x1, R40 ;  /* 0x00000001ff287819 */ /* 0x000fe40000011628 */
[----:B------:R-:W-:-:S02]  /*320290*/  SEL R19, RZ, 0x9908b0df, P0 ;  /* 0x9908b0dfff137807 */ /* 0x000fc40000000000 */
[----:B---3--:R-:W-:Y:S02]  /*3202a0*/  LOP3.LUT R23, R30, 0x1, RZ, 0xc0, !PT ;  /* 0x000000011e177812 */ /* 0x008fe400078ec0ff */
        /* <DEDUP_REMOVED lines=26> */
[----:B------:R-:W2:Y:S04]  /*320450*/  LDL R31, [R23+0x8] ;  /* 0x00000800171f7983 */ /* 0x000ea80000100800 */
        /* <DEDUP_REMOVED lines=9> */
[C---:B--2---:R-:W-:Y:S02]  /*3204f0*/  LOP3.LUT R44, R31.reuse, 0x7ffffffe, RZ, 0xc0, !PT ;  /* 0x7ffffffe1f2c7812 */ /* 0x044fe400078ec0ff */
[----:B---3--:R-:W-:Y:S02]  /*320500*/  LOP3.LUT R33, R31, 0x1, RZ, 0xc0, !PT ;  /* 0x000000011f217812 */ /* 0x008fe400078ec0ff */
        /* <DEDUP_REMOVED lines=43> */
.L_x_2763:
[----:B------:R-:W-:Y:S05]  /*3207c0*/  BSYNC.RECONVERGENT B2 ;  /* 0x0000000000027941 */ /* 0x000fea0003800200 */
.L_x_2762:
        /* <DEDUP_REMOVED lines=34> */
.L_x_2771:
        /* <DEDUP_REMOVED lines=36> */
.L_x_2769:
        /* <DEDUP_REMOVED lines=55> */
[----:B------:R-:W2:Y:S04]  /*320fa0*/  LDL R26, [R17+0x8] ;  /* 0x00000800111a7983 */ /* 0x000ea80000100800 */
[----:B------:R-:W4:Y:S04]  /*320fb0*/  LDL R33, [R17+0x634] ;  /* 0x0006340011217983 */ /* 0x000f280000100800 */
[----:B------:R-:W5:Y:S04]  /*320fc0*/  LDL R28, [R17+0xc] ;  /* 0x00000c00111c7983 */ /* 0x000f680000100800 */
[----:B------:R-:W5:Y:S04]  /*320fd0*/  LDL R7, [R17+0x10] ;  /* 0x0000100011077983 */ /* 0x000f680000100800 */
[----:B------:R-:W5:Y:S04]  /*320fe0*/  LDL R9, [R17+0x638] ;  /* 0x0006380011097983 */ /* 0x000f680000100800 */
[----:B------:R-:W5:Y:S04]  /*320ff0*/  LDL R23, [R17+0x63c] ;  /* 0x00063c0011177983 */ /* 0x000f680000100800 */
[----:B------:R-:W5:Y:S01]  /*321000*/  LDL R19, [R17+0x640] ;  /* 0x0006400011137983 */ /* 0x000f620000100800 */
        /* <DEDUP_REMOVED lines=110> */
.L_x_2770:
        /* <DEDUP_REMOVED lines=26> */
[----:B------:R-:W-:Y:S02]  /*321890*/  ISETP.NE.U32.AND P2, PT, R31, 0x1, PT ;  /* 0x000000011f00780c */ /* 0x000fe40003f45070 */
[----:B------:R-:W-:Y:S02]  /*3218a0*/  LOP3.LUT R31, R5, 0x80000000, R26, 0xf8, !PT ;  /* 0x80000000051f7812 */ /* 0x000fe400078ef81a */
        /* <DEDUP_REMOVED lines=72> */
[----:B------:R-:W-:-:S02]  /*321d30*/  ISETP.NE.U32.AND P2, PT, R35, 0x1, PT ;  /* 0x000000012300780c */ /* 0x000fc40003f45070 */
        /* <DEDUP_REMOVED lines=29> */
[----:B------:R-:W5:Y:S04]  /*321f10*/  LDL R7, [R1+0x630] ;  /* 0x0006300001077983 */ /* 0x000f680000100800 */
[----:B------:R0:W-:Y:S01]  /*321f20*/  STL [R1+0x9c0], RZ ;  /* 0x0009c0ff01007387 */ /* 0x0001e20000100800 */
[----:B---3--:R-:W-:-:S02]  /*321f30*/  LOP3.LUT R22, R17, 0x7ffffffe, RZ, 0xc0, !PT ;  /* 0x7ffffffe11167812 */ /* 0x008fc400078ec0ff */
[----:B--2---:R-:W-:Y:S02]  /*321f40*/  LOP3.LUT R9, R17, 0x1, RZ, 0xc0, !PT ;  /* 0x0000000111097812 */ /* 0x004fe400078ec0ff */
[----:B----4-:R-:W-:Y:S02]  /*321f50*/  LOP3.LUT R5, R22, 0x80000000, R5, 0xf8, !PT ;  /* 0x8000000016057812 */ /* 0x010fe400078ef805 */
[----:B------:R-:W-:Y:S02]  /*321f60*/  ISETP.NE.U32.AND P1, PT, R9, 0x1, PT ;  /* 0x000000010900780c */ /* 0x000fe40003f25070 */
[----:B------:R-:W-:Y:S02]  /*321f70*/  SHF.R.U32.HI R22, RZ, 0x1, R5 ;  /* 0x00000001ff167819 */ /* 0x000fe40000011605 */
[----:B------:R-:W-:-:S04]  /*321f80*/  SEL R5, RZ, 0x9908b0df, P1 ;  /* 0x9908b0dfff057807 */ /* 0x000fc80000800000 */
[----:B-----5:R-:W-:Y:S01]  /*321f90*/  LOP3.LUT R26, R22, R5, R7, 0x96, !PT ;  /* 0x00000005161a7212 */ /* 0x020fe200078e9607 */
[----:B------:R-:W-:-:S04]  /*321fa0*/  IMAD.MOV.U32 R22, RZ, RZ, RZ ;  /* 0x000000ffff167224 */ /* 0x000fc800078e00ff */
[----:B------:R0:W-:Y:S03]  /*321fb0*/  STL [R1+0x9bc], R26 ;  /* 0x0009bc1a01007387 */ /* 0x0001e60000100800 */
.L_x_2768:
[----:B------:R-:W-:Y:S05]  /*321fc0*/  BSYNC.RECONVERGENT B2 ;  /* 0x0000000000027941 */ /* 0x000fea0003800200 */
.L_x_2767:
        /* <DEDUP_REMOVED lines=20> */
.L_x_2766:
[----:B------:R-:W-:-:S05]  /*322110*/  VIADD R7, R25, 0xfffffffa ;  /* 0xfffffffa19077836 */ /* 0x000fca0000000000 */
[----:B------:R-:W-:-:S13]  /*322120*/  ISETP.GE.AND P1, PT, R7, 0x1, PT ;  /* 0x000000010700780c */ /* 0x000fda0003f26270 */
[----:B------:R-:W-:Y:S05]  /*322130*/  @!P1 BRA `(.L_x_2772) ;  /* 0x0000001400789947 */ /* 0x000fea0003800000 */
[----:B------:R-:W-:-:S07]  /*322140*/  IMAD.MOV.U32 R9, RZ, RZ, RZ ;  /* 0x000000ffff097224 */ /* 0x000fce00078e00ff */
.L_x_2777:
        /* <DEDUP_REMOVED lines=37> */
.L_x_2775:
[----:B--23--:R-:W2:Y:S04]  /*3223a0*/  LDL R22, [R5+0x10] ;  /* 0x0000100005167983 */ /* 0x00cea80000100800 */
        /* <DEDUP_REMOVED lines=68> */
[----:B0-----:R-:W-:-:S02]  /*3227f0*/  LOP3.LUT R33, R39, 0x7ffffffe, RZ, 0xc0, !PT ;  /* 0x7ffffffe27217812 */ /* 0x001fc400078ec0ff */
        /* <DEDUP_REMOVED lines=9> */
[----:B0-----:R-:W-:-:S04]  /*322890*/  LOP3.LUT R40, R39, 0x1, RZ, 0xc0, !PT ;  /* 0x0000000127287812 */ /* 0x001fc800078ec0ff */
        /* <DEDUP_REMOVED lines=26> */
[C---:B0-----:R-:W-:Y:S02]  /*322a40*/  LOP3.LUT R30, R11.reuse, 0x7ffffffe, RZ, 0xc0, !PT ;  /* 0x7ffffffe0b1e7812 */ /* 0x041fe400078ec0ff */
        /* <DEDUP_REMOVED lines=11> */
[----:B0-----:R-:W-:Y:S02]  /*322b00*/  SHF.R.U32.HI R44, RZ, 0x1, R33 ;  /* 0x00000001ff2c7819 */ /* 0x001fe40000011621 */
[----:B------:R-:W-:-:S02]  /*322b10*/  SEL R33, RZ, 0x9908b0df, P4 ;  /* 0x9908b0dfff217807 */ /* 0x000fc40002000000 */
[----:B------:R-:W-:Y:S01]  /*322b20*/  SEL R27, RZ, 0x9908b0df, P5 ;  /* 0x9908b0dfff1b7807 */ /* 0x000fe20002800000 */
[----:B------:R0:W-:Y:S01]  /*322b30*/  STL [R5+0x28], R40 ;  /* 0x0000282805007387 */ /* 0x0001e20000100800 */
[----:B------:R-:W-:Y:S02]  /*322b40*/  LOP3.LUT R50, R50, R31, R17, 0x96, !PT ;  /* 0x0000001f32327212 */ /* 0x000fe400078e9611 */
[----:B------:R-:W-:Y:S01]  /*322b50*/  LOP3.LUT R44, R44, R33, R19, 0x96, !PT ;  /* 0x000000212c2c7212 */ /* 0x000fe200078e9613 */
[----:B------:R-:W-:Y:S01]  /*322b60*/  IMAD.MOV.U32 R19, RZ, RZ, R5 ;  /* 0x000000ffff137224 */ /* 0x000fe200078e0005 */
[----:B0-----:R-:W-:Y:S02]  /*322b70*/  LOP3.LUT R40, R29, R28, R26, 0x96, !PT ;  /* 0x0000001c1d287212 */ /* 0x001fe400078e961a */
        /* <DEDUP_REMOVED lines=41> */
.L_x_2776:
        /* <DEDUP_REMOVED lines=128> */
[----:B--2---:R-:W2:Y:S04]  /*323610*/  LDL R17, [R1] ;  /* 0x0000000001117983 */ /* 0x004ea80000100800 */
        /* <DEDUP_REMOVED lines=12> */
.L_x_2774:
[----:B------:R-:W-:Y:S05]  /*3236e0*/  BSYNC.RECONVERGENT B2 ;  /* 0x0000000000027941 */ /* 0x000fea0003800200 */
.L_x_2773:
[----:B------:R-:W-:-:S05]  /*3236f0*/  VIADD R22, R22, 0x1 ;  /* 0x0000000116167836 */ /* 0x000fca0000000000 */
[----:B------:R2:W-:Y:S01]  /*323700*/  STL [R1+0x9c0], R22 ;  /* 0x0009c01601007387 */ /* 0x0005e20000100800 */
[----:B------:R-:W-:Y:S05]  /*323710*/  @P1 BRA `(.L_x_2777) ;  /* 0xffffffe8008c1947 */ /* 0x000fea000383ffff */
.L_x_2772:
        /* <DEDUP_REMOVED lines=35> */
.L_x_2780:
        /* <DEDUP_REMOVED lines=168> */
.L_x_2781:
        /* <DEDUP_REMOVED lines=137> */
.L_x_2779:
[----:B------:R-:W-:Y:S05]  /*324c60*/  BSYNC.RECONVERGENT B2 ;  /* 0x0000000000027941 */ /* 0x000fea0003800200 */
.L_x_2778:
[C---:B------:R-:W-:Y:S02]  /*324c70*/  VIADD R28, R22.reuse, 0x1 ;  /* 0x00000001161c7836 */ /* 0x040fe40000000000 */
[----:B------:R-:W-:-:S03]  /*324c80*/  IMAD R7, R22, 0x4, R1 ;  /* 0x0000000416077824 */ /* 0x000fc600078e0201 */
[----:B------:R3:W-:Y:S04]  /*324c90*/  STL [R1+0x9c0], R28 ;  /* 0x0009c01c01007387 */ /* 0x0007e80000100800 */
[----:B------:R-:W0:Y:S01]  /*324ca0*/  LDL R5, [R7] ;  /* 0x0000000007057983 */ /* 0x000e220000100800 */
[----:B------:R-:W-:Y:S01]  /*324cb0*/  ISETP.GE.AND P1, PT, R22, 0x26f, PT ;  /* 0x0000026f1600780c */ /* 0x000fe20003f26270 */
[----:B------:R-:W-:Y:S01]  /*324cc0*/  BSSY.RECONVERGENT B2, `(.L_x_2782) ;  /* 0x0000157000027945 */ /* 0x000fe20003800200 */
[----:B01----:R-:W-:-:S04]  /*324cd0*/  SHF.R.U32.HI R26, RZ, 0xb, R5 ;  /* 0x0000000bff1a7819 */ /* 0x003fc80000011605 */
        /* <DEDUP_REMOVED lines=36> */
.L_x_2784:
[----:B------:R-:W2:Y:S04]  /*324f20*/  LDL R17, [R7+0x14] ;  /* 0x0000140007117983 */ /* 0x000ea80000100800 */
[----:B------:R-:W3:Y:S04]  /*324f30*/  LDL R9, [R7+0x10] ;  /* 0x0000100007097983 */ /* 0x000ee80000100800 */
[----:B------:R-:W4:Y:S04]  /*324f40*/  LDL R46, [R7+0x644] ;  /* 0x00064400072e7983 */ /* 0x000f280000100800 */
        /* <DEDUP_REMOVED lines=165> */
.L_x_2785:
        /* <DEDUP_REMOVED lines=13> */
[----:B-1----:R-:W4:Y:S04]  /*325a70*/  LDL R30, [R7+-0x388] ;  /* 0xfffc7800071e7983 */ /* 0x002f280000100800 */
[----:B------:R-:W4:Y:S04]  /*325a80*/  LDL R29, [R7+-0x384] ;  /* 0xfffc7c00071d7983 */ /* 0x000f280000100800 */
[----:B------:R-:W4:Y:S04]  /*325a90*/  LDL R31, [R7+-0x380] ;  /* 0xfffc8000071f7983 */ /* 0x000f280000100800 */
[----:B------:R-:W4:Y:S04]  /*325aa0*/  LDL R28, [R7+0x18] ;  /* 0x00001800071c7983 */ /* 0x000f280000100800 */
[----:B------:R-:W4:Y:S04]  /*325ab0*/  LDL R11, [R7+0x14] ;  /* 0x00001400070b7983 */ /* 0x000f280000100800 */
[----:B------:R-:W4:Y:S01]  /*325ac0*/  LDL R27, [R7+0x1c] ;  /* 0x00001c00071b7983 */ /* 0x000f220000100800 */
[----:B--2---:R-:W-:-:S02]  /*325ad0*/  LOP3.LUT R19, R17, 0x7ffffffe, RZ, 0xc0, !PT ;  /* 0x7ffffffe11137812 */ /* 0x004fc400078ec0ff */
[----:B------:R-:W-:Y:S02]  /*325ae0*/  LOP3.LUT R22, R17, 0x1, RZ, 0xc0, !PT ;  /* 0x0000000111167812 */ /* 0x000fe400078ec0ff */
[----:B-----5:R-:W-:Y:S02]  /*325af0*/  LOP3.LUT R19, R19, 0x80000000, R9, 0xf8, !PT ;  /* 0x8000000013137812 */ /* 0x020fe400078ef809 */
[----:B---3--:R-:W-:Y:S02]  /*325b00*/  LOP3.LUT R9, R48, 0x1, RZ, 0xc0, !PT ;  /* 0x0000000130097812 */ /* 0x008fe400078ec0ff */
[----:B------:R-:W-:Y:S02]  /*325b10*/  ISETP.NE.U32.AND P1, PT, R22, 0x1, PT ;  /* 0x000000011600780c */ /* 0x000fe40003f25070 */
[----:B------:R-:W-:Y:S02]  /*325b20*/  LOP3.LUT R26, R48, 0x7ffffffe, RZ, 0xc0, !PT ;  /* 0x7ffffffe301a7812 */ /* 0x000fe400078ec0ff */
[----:B------:R-:W-:-:S02]  /*325b30*/  ISETP.NE.U32.AND P2, PT, R9, 0x1, PT ;  /* 0x000000010900780c */ /* 0x000fc40003f45070 */
[----:B------:R-:W2:Y:S01]  /*325b40*/  LDL R9, [R7+0x20] ;  /* 0x0000200007097983 */ /* 0x000ea20000100800 */
[----:B------:R-:W-:Y:S02]  /*325b50*/  SHF.R.U32.HI R19, RZ, 0x1, R19 ;  /* 0x00000001ff137819 */ /* 0x000fe40000011613 */
[----:B------:R-:W-:Y:S02]  /*325b60*/  SEL R22, RZ, 0x9908b0df, P1 ;  /* 0x9908b0dfff167807 */ /* 0x000fe40000800000 */
[----:B------:R-:W-:Y:S02]  /*325b70*/  LOP3.LUT R17, R26, 0x80000000, R17, 0xf8, !PT ;  /* 0x800000001a117812 */ /* 0x000fe400078ef811 */
[----:B----4-:R-:W-:Y:S01]  /*325b80*/  LOP3.LUT R43, R19, R22, R43, 0x96, !PT ;  /* 0x00000016132b7212 */ /* 0x010fe200078e962b */
[----:B------:R-:W3:Y:S01]  /*325b90*/  LDL R26, [R7+-0x37c] ;  /* 0xfffc8400071a7983 */ /* 0x000ee20000100800 */
        /* <DEDUP_REMOVED lines=82> */
[----:B---3--:R-:W-:Y:S02]  /*3260c0*/  LOP3.LUT R26, R23, R11, R26, 0x96, !PT ;  /* 0x0000000b171a7212 */ /* 0x008fe400078e961a */
[----:B----4-:R-:W-:Y:S02]  /*3260d0*/  LOP3.LUT R22, R27, R28, R22, 0x96, !PT ;  /* 0x0000001c1b167212 */ /* 0x010fe400078e9616 */
        /* <DEDUP_REMOVED lines=21> */
.L_x_2783:
[----:B------:R-:W-:Y:S05]  /*326230*/  BSYNC.RECONVERGENT B2 ;  /* 0x0000000000027941 */ /* 0x000fea0003800200 */
.L_x_2782:
        /* <DEDUP_REMOVED lines=43> */
.L_x_2788:
[----:B01----:R-:W2:Y:S04]  /*3264f0*/  LDL R22, [R9+0x10] ;  /* 0x0000100009167983 */ /* 0x003ea80000100800 */
        /* <DEDUP_REMOVED lines=167> */
.L_x_2789:
[----:B-1----:R-:W2:Y:S04]  /*326f70*/  LDL R22, [R9+-0xc] ;  /* 0xfffff40009167983 */ /* 0x002ea80000100800 */
        /* <DEDUP_REMOVED lines=136> */
.L_x_2787:
[----:B------:R-:W-:Y:S05]  /*327800*/  BSYNC.RECONVERGENT B2 ;  /* 0x0000000000027941 */ /* 0x000fea0003800200 */
.L_x_2786:
        /* <DEDUP_REMOVED lines=43> */
.L_x_2792:
[----:B------:R-:W2:Y:S04]  /*327ac0*/  LDL R29, [R11+0x10] ;  /* 0x000010000b1d7983 */ /* 0x000ea80000100800 */
[----:B-1----:R-:W3:Y:S04]  /*327ad0*/  LDL R23, [R11+0x14] ;  /* 0x000014000b177983 */ /* 0x002ee80000100800 */
        /* <DEDUP_REMOVED lines=73> */
[C---:B0-----:R-:W-:Y:S02]  /*327f70*/  LOP3.LUT R35, R43.reuse, 0x1, RZ, 0xc0, !PT ;  /* 0x000000012b237812 */ /* 0x041fe400078ec0ff */
[----:B-1----:R-:W-:Y:S02]  /*327f80*/  LOP3.LUT R45, R43, 0x7ffffffe, RZ, 0xc0, !PT ;  /* 0x7ffffffe2b2d7812 */ /* 0x002fe400078ec0ff */
        /* <DEDUP_REMOVED lines=88> */
[----:B-1----:R0:W5:Y:S01]  /*328510*/  LDL R17, [R1+0x38c] ;  /* 0x00038c0001117983 */ /* 0x0021620000100800 */
[----:B------:R-:W-:Y:S01]  /*328520*/  VIADD R11, R1, 0x39c ;  /* 0x0000039c010b7836 */ /* 0x000fe20000000000 */
[----:B------:R-:W-:-:S06]  /*328530*/  UMOV UR4, URZ ;  /* 0x000000ff00047c82 */ /* 0x000fcc0008000000 */
.L_x_2793:
        /* <DEDUP_REMOVED lines=137> */
.L_x_2791:
[----:B------:R-:W-:Y:S05]  /*328dd0*/  BSYNC.RECONVERGENT B2 ;  /* 0x0000000000027941 */ /* 0x000fea0003800200 */
.L_x_2790:
        /* <DEDUP_REMOVED lines=43> */
.L_x_2796:
[----:B------:R-:W2:Y:S04]  /*329090*/  LDL R29, [R17+0x10] ;  /* 0x00001000111d7983 */ /* 0x000ea80000100800 */
[----:B-1----:R-:W3:Y:S04]  /*3290a0*/  LDL R27, [R17+0x14] ;  /* 0x00001400111b7983 */ /* 0x002ee80000100800 */
[----:B------:R-:W4:Y:S04]  /*3290b0*/  LDL R45, [R17+0x640] ;  /* 0x00064000112d7983 */ /* 0x000f280000100800 */
        /* <DEDUP_REMOVED lines=94> */
[----:B0-----:R-:W-:Y:S02]  /*3296a0*/  LOP3.LUT R46, R31, 0x7ffffffe, RZ, 0xc0, !PT ;  /* 0x7ffffffe1f2e7812 */ /* 0x001fe400078ec0ff */
[----:B------:R-:W-:Y:S02]  /*3296b0*/  ISETP.NE.U32.AND P1, PT, R35, 0x1, PT ;  /* 0x000000012300780c */ /* 0x000fe40003f25070 */
[C---:B-----5:R-:W-:Y:S02]  /*3296c0*/  LOP3.LUT R48, R30.reuse, 0x7ffffffe, RZ, 0xc0, !PT ;  /* 0x7ffffffe1e307812 */ /* 0x060fe400078ec0ff */
[----:B-1----:R-:W-:-:S02]  /*3296d0*/  LOP3.LUT R43, R30, 0x1, RZ, 0xc0, !PT ;  /* 0x000000011e2b7812 */ /* 0x002fc400078ec0ff */
        /* <DEDUP_REMOVED lines=66> */
.L_x_2797:
        /* <DEDUP_REMOVED lines=130> */
[----:B--2---:R-:W2:Y:S04]  /*32a320*/  LDL R23, [R1+0x630] ;  /* 0x0006300001177983 */ /* 0x004ea80000100800 */
[----:B------:R1:W-:Y:S01]  /*32a330*/  STL [R1+0x9c0], RZ ;  /* 0x0009c0ff01007387 */ /* 0x0003e20000100800 */
[----:B---3--:R-:W-:-:S02]  /*32a340*/  LOP3.LUT R22, R17, 0x7ffffffe, RZ, 0xc0, !PT ;  /* 0x7ffffffe11167812 */ /* 0x008fc400078ec0ff */
[----:B------:R-:W-:Y:S02]  /*32a350*/  LOP3.LUT R26, R17, 0x1, RZ, 0xc0, !PT ;  /* 0x00000001111a7812 */ /* 0x000fe400078ec0ff */
[----:B----4-:R-:W-:Y:S02]  /*32a360*/  LOP3.LUT R19, R22, 0x80000000, R19, 0xf8, !PT ;  /* 0x8000000016137812 */ /* 0x010fe400078ef813 */
[----:B------:R-:W-:Y:S01]  /*32a370*/  ISETP.NE.U32.AND P1, PT, R26, 0x1, PT ;  /* 0x000000011a00780c */ /* 0x000fe20003f25070 */
[----:B------:R-:W-:Y:S01]  /*32a380*/  IMAD.MOV.U32 R26, RZ, RZ, RZ ;  /* 0x000000ffff1a7224 */ /* 0x000fe200078e00ff */
[----:B------:R-:W-:Y:S02]  /*32a390*/  SHF.R.U32.HI R22, RZ, 0x1, R19 ;  /* 0x00000001ff167819 */ /* 0x000fe40000011613 */
[----:B------:R-:W-:-:S04]  /*32a3a0*/  SEL R19, RZ, 0x9908b0df, P1 ;  /* 0x9908b0dfff137807 */ /* 0x000fc80000800000 */
[----:B--2---:R-:W-:-:S05]  /*32a3b0*/  LOP3.LUT R22, R22, R19, R23, 0x96, !PT ;  /* 0x0000001316167212 */ /* 0x004fca00078e9617 */
[----:B------:R1:W-:Y:S02]  /*32a3c0*/  STL [R1+0x9bc], R22 ;  /* 0x0009bc1601007387 */ /* 0x0003e40000100800 */
.L_x_2795:
[----:B------:R-:W-:Y:S05]  /*32a3d0*/  BSYNC.RECONVERGENT B2 ;  /* 0x0000000000027941 */ /* 0x000fea0003800200 */
.L_x_2794:
        /* <DEDUP_REMOVED lines=34> */
.L_x_2803:
        /* <DEDUP_REMOVED lines=36> */
.L_x_2801:
        /* <DEDUP_REMOVED lines=172> */
.L_x_2802:
        /* <DEDUP_REMOVED lines=141> */
.L_x_2800:
[----:B------:R-:W-:Y:S05]  /*32bbd0*/  BSYNC.RECONVERGENT B2 ;  /* 0x0000000000027941 */ /* 0x000fea0003800200 */
.L_x_2799:
        /* <DEDUP_REMOVED lines=19> */
.L_x_2798:
[----:B------:R-:W-:-:S04]  /*32bd10*/  PLOP3.LUT P0, PT, P0, P1, PT, 0x80, 0x8 ;  /* 0x000000000008781c */ /* 0x000fc80000703070 */
[----:B------:R-:W-:-:S09]  /*32bd20*/  SEL R50, RZ, 0x1, !P0 ;  /* 0x00000001ff327807 */ /* 0x000fd20004000000 */
.L_x_2738:
[----:B------:R-:W-:Y:S05]  /*32bd30*/  BSYNC.RECONVERGENT B1 ;  /* 0x0000000000017941 */ /* 0x000fea0003800200 */
.L_x_2737:
        /* <DEDUP_REMOVED lines=26> */
.L_x_2806:
        /* <DEDUP_REMOVED lines=31> */
.L_x_2812:
        /* <DEDUP_REMOVED lines=37> */
.L_x_2810:
        /* <DEDUP_REMOVED lines=88> */
[----:B------:R-:W-:Y:S02]  /*32c8a0*/  LOP3.LUT R30, R39, R40, R30, 0x96, !PT ;  /* 0x00000028271e7212 */ /* 0x000fe400078e961e */
[----:B------:R-:W-:Y:S01]  /*32c8b0*/  LOP3.LUT R40, R31, R43, R29, 0x96, !PT ;  /* 0x0000002b1f287212 */ /* 0x000fe200078e961d */
[----:B------:R4:W-:Y:S01]  /*32c8c0*/  STL [R3+0x20], R28 ;  /* 0x0000201c03007387 */ /* 0x0009e20000100800 */
[----:B------:R-:W-:-:S03]  /*32c8d0*/  SEL R33, RZ, 0x9908b0df, P1 ;  /* 0x9908b0dfff217807 */ /* 0x000fc60000800000 */
[----:B------:R0:W-:Y:S01]  /*32c8e0*/  STL [R3+0x2c], R40 ;  /* 0x00002c2803007387 */ /* 0x0001e20000100800 */
[----:B------:R-:W-:-:S03]  /*32c8f0*/  LOP3.LUT R44, R37, R33, R35, 0x96, !PT ;  /* 0x00000021252c7212 */ /* 0x000fc600078e9623 */
[----:B------:R1:W-:Y:S04]  /*32c900*/  STL [R3+0x28], R30 ;  /* 0x0000281e03007387 */ /* 0x0003e80000100800 */
[----:B------:R-:W-:Y:S04]  /*32c910*/  STL [R3+0x10], R45 ;  /* 0x0000102d03007387 */ /* 0x000fe80000100800 */
[----:B------:R-:W-:Y:S04]  /*32c920*/  STL [R3+0x1c], R46 ;  /* 0x00001c2e03007387 */ /* 0x000fe80000100800 */
[----:B------:R-:W-:Y:S01]  /*32c930*/  STL [R3+0x24], R44 ;  /* 0x0000242c03007387 */ /* 0x000fe20000100800 */
[----:B--2---:R-:W-:-:S02]  /*32c940*/  LOP3.LUT R52, R26, 0x7ffffffe, RZ, 0xc0, !PT ;  /* 0x7ffffffe1a347812 */ /* 0x004fc400078ec0ff */
[C---:B---3--:R-:W-:Y:S02]  /*32c950*/  LOP3.LUT R48, R27.reuse, 0x7ffffffe, RZ, 0xc0, !PT ;  /* 0x7ffffffe1b307812 */ /* 0x048fe400078ec0ff */
[----:B------:R-:W-:Y:S02]  /*32c960*/  LOP3.LUT R29, R27, 0x1, RZ, 0xc0, !PT ;  /* 0x000000011b1d7812 */ /* 0x000fe400078ec0ff */
[----:B------:R-:W-:Y:S02]  /*32c970*/  LOP3.LUT R48, R48, 0x80000000, R19, 0xf8, !PT ;  /* 0x8000000030307812 */ /* 0x000fe400078ef813 */
[----:B------:R-:W-:Y:S02]  /*32c980*/  ISETP.NE.U32.AND P1, PT, R29, 0x1, PT ;  /* 0x000000011d00780c */ /* 0x000fe40003f25070 */
[----:B------:R-:W-:Y:S02]  /*32c990*/  LOP3.LUT R52, R52, 0x80000000, R27, 0xf8, !PT ;  /* 0x8000000034347812 */ /* 0x000fe400078ef81b */
[----:B------:R-:W-:-:S02]  /*32c9a0*/  LOP3.LUT R31, R26, 0x1, RZ, 0xc0, !PT ;  /* 0x000000011a1f7812 */ /* 0x000fc400078ec0ff */
[C---:B-----5:R-:W-:Y:S02]  /*32c9b0*/  LOP3.LUT R19, R23.reuse, 0x7ffffffe, RZ, 0xc0, !PT ;  /* 0x7ffffffe17137812 */ /* 0x060fe400078ec0ff */
[----:B------:R-:W-:Y:S02]  /*32c9c0*/  LOP3.LUT R27, R23, 0x1, RZ, 0xc0, !PT ;  /* 0x00000001171b7812 */ /* 0x000fe400078ec0ff */
[----:B------:R-:W-:Y:S02]  /*32c9d0*/  LOP3.LUT R19, R19, 0x80000000, R26, 0xf8, !PT ;  /* 0x8000000013137812 */ /* 0x000fe400078ef81a */
[----:B------:R-:W-:Y:S02]  /*32c9e0*/  ISETP.NE.U32.AND P2, PT, R31, 0x1, PT ;  /* 0x000000011f00780c */ /* 0x000fe40003f45070 */
[----:B------:R-:W-:Y:S02]  /*32c9f0*/  ISETP.NE.U32.AND P3, PT, R27, 0x1, PT ;  /* 0x000000011b00780c */ /* 0x000fe40003f65070 */
[----:B----4-:R-:W-:-:S02]  /*32ca00*/  LOP3.LUT R28, R7, 0x7ffffffe, RZ, 0xc0, !PT ;  /* 0x7ffffffe071c7812 */ /* 0x010fc400078ec0ff */
[----:B------:R-:W-:Y:S02]  /*32ca10*/  LOP3.LUT R29, R7, 0x1, RZ, 0xc0, !PT ;  /* 0x00000001071d7812 */ /* 0x000fe400078ec0ff */
[----:B------:R-:W-:Y:S02]  /*32ca20*/  LOP3.LUT R28, R28, 0x80000000, R23, 0xf8, !PT ;  /* 0x800000001c1c7812 */ /* 0x000fe400078ef817 */
[----:B------:R-:W-:Y:S02]  /*32ca30*/  ISETP.NE.U32.AND P4, PT, R29, 0x1, PT ;  /* 0x000000011d00780c */ /* 0x000fe40003f85070 */
[----:B0-----:R-:W-:Y:S02]  /*32ca40*/  SHF.R.U32.HI R40, RZ, 0x1, R19 ;  /* 0x00000001ff287819 */ /* 0x001fe40000011613 */
[----:B------:R-:W-:Y:S02]  /*32ca50*/  SHF.R.U32.HI R23, RZ, 0x1, R48 ;  /* 0x00000001ff177819 */ /* 0x000fe40000011630 */
[----:B------:R-:W-:-:S02]  /*32ca60*/  SEL R26, RZ, 0x9908b0df, P1 ;  /* 0x9908b0dfff1a7807 */ /* 0x000fc40000800000 */
[----:B------:R-:W-:Y:S02]  /*32ca70*/  SHF.R.U32.HI R52, RZ, 0x1, R52 ;  /* 0x00000001ff347819 */ /* 0x000fe40000011634 */
[----:B------:R-:W-:Y:S02]  /*32ca80*/  SEL R27, RZ, 0x9908b0df, P2 ;  /* 0x9908b0dfff1b7807 */ /* 0x000fe40001000000 */
[----:B------:R-:W-:Y:S02]  /*32ca90*/  SEL R29, RZ, 0x9908b0df, P3 ;  /* 0x9908b0dfff1d7807 */ /* 0x000fe40001800000 */
[----:B------:R-:W-:Y:S02]  /*32caa0*/  SHF.R.U32.HI R28, RZ, 0x1, R28 ;  /* 0x00000001ff1c7819 */ /* 0x000fe4000001161c */
[----:B------:R-:W-:Y:S02]  /*32cab0*/  SEL R19, RZ, 0x9908b0df, P4 ;  /* 0x9908b0dfff137807 */ /* 0x000fe40002000000 */
[----:B-1----:R-:W-:-:S02]  /*32cac0*/  LOP3.LUT R30, R23, R26, R22, 0x96, !PT ;  /* 0x0000001a171e7212 */ /* 0x002fc400078e9616 */
        /* <DEDUP_REMOVED lines=44> */
.L_x_2811:
        /* <DEDUP_REMOVED lines=60> */
[----:B------:R-:W-:Y:S02]  /*32d150*/  LOP3.LUT R28, R28, R9, R31, 0x96, !PT ;  /* 0x000000091c1c7212 */ /* 0x000fe400078e961f */
        /* <DEDUP_REMOVED lines=36> */
[----:B------:R-:W-:Y:S02]  /*32d3a0*/  LOP3.LUT R33, R29, 0x1, RZ, 0xc0, !PT ;  /* 0x000000011d217812 */ /* 0x000fe400078ec0ff */
[----:B------:R-:W-:Y:S02]  /*32d3b0*/  LOP3.LUT R7, R28, 0x80000000, R7, 0xf8, !PT ;  /* 0x800000001c077812 */ /* 0x000fe400078ef807 */
[----:B------:R-:W-:Y:S02]  /*32d3c0*/  ISETP.NE.U32.AND P1, PT, R31, 0x1, PT ;  /* 0x000000011f00780c */ /* 0x000fe40003f25070 */
[----:B------:R-:W-:-:S02]  /*32d3d0*/  LOP3.LUT R27, R27, 0x80000000, R30, 0xf8, !PT ;  /* 0x800000001b1b7812 */ /* 0x000fc400078ef81e */
[----:B------:R-:W-:Y:S02]  /*32d3e0*/  ISETP.NE.U32.AND P2, PT, R33, 0x1, PT ;  /* 0x000000012100780c */ /* 0x000fe40003f45070 */
[C---:B---3--:R-:W-:Y:S02]  /*32d3f0*/  LOP3.LUT R28, R26.reuse, 0x7ffffffe, RZ, 0xc0, !PT ;  /* 0x7ffffffe1a1c7812 */ /* 0x048fe400078ec0ff */
[C---:B----4-:R-:W-:Y:S02]  /*32d400*/  LOP3.LUT R31, R3.reuse, 0x7ffffffe, RZ, 0xc0, !PT ;  /* 0x7ffffffe031f7812 */ /* 0x050fe400078ec0ff */
        /* <DEDUP_REMOVED lines=26> */
[----:B------:R-:W4:Y:S04]  /*32d5b0*/  LDL R7, [R1+0x630] ;  /* 0x0006300001077983 */ /* 0x000f280000100800 */
[----:B------:R0:W-:Y:S01]  /*32d5c0*/  STL [R1+0x9c0], RZ ;  /* 0x0009c0ff01007387 */ /* 0x0001e20000100800 */
[----:B--2---:R-:W-:-:S02]  /*32d5d0*/  LOP3.LUT R22, R11, 0x7ffffffe, RZ, 0xc0, !PT ;  /* 0x7ffffffe0b167812 */ /* 0x004fc400078ec0ff */
[----:B-1----:R-:W-:Y:S02]  /*32d5e0*/  LOP3.LUT R9, R11, 0x1, RZ, 0xc0, !PT ;  /* 0x000000010b097812 */ /* 0x002fe400078ec0ff */
[----:B---3--:R-:W-:Y:S02]  /*32d5f0*/  LOP3.LUT R3, R22, 0x80000000, R3, 0xf8, !PT ;  /* 0x8000000016037812 */ /* 0x008fe400078ef803 */
[----:B------:R-:W-:Y:S02]  /*32d600*/  ISETP.NE.U32.AND P1, PT, R9, 0x1, PT ;  /* 0x000000010900780c */ /* 0x000fe40003f25070 */
[----:B------:R-:W-:Y:S02]  /*32d610*/  SHF.R.U32.HI R22, RZ, 0x1, R3 ;  /* 0x00000001ff167819 */ /* 0x000fe40000011603 */
[----:B------:R-:W-:-:S04]  /*32d620*/  SEL R3, RZ, 0x9908b0df, P1 ;  /* 0x9908b0dfff037807 */ /* 0x000fc80000800000 */
[----:B----4-:R-:W-:Y:S01]  /*32d630*/  LOP3.LUT R26, R22, R3, R7, 0x96, !PT ;  /* 0x00000003161a7212 */ /* 0x010fe200078e9607 */
[----:B------:R-:W-:-:S04]  /*32d640*/  IMAD.MOV.U32 R22, RZ, RZ, RZ ;  /* 0x000000ffff167224 */ /* 0x000fc800078e00ff */
[----:B------:R0:W-:Y:S03]  /*32d650*/  STL [R1+0x9bc], R26 ;  /* 0x0009bc1a01007387 */ /* 0x0001e60000100800 */
.L_x_2809:
[----:B------:R-:W-:Y:S05]  /*32d660*/  BSYNC.RECONVERGENT B2 ;  /* 0x0000000000027941 */ /* 0x000fea0003800200 */
.L_x_2808:
[----:B------:R-:W-:-:S05]  /*32d670*/  VIADD R22, R22, 0x1 ;  /* 0x0000000116167836 */ /* 0x000fca0000000000 */
[----:B------:R2:W-:Y:S01]  /*32d680*/  STL [R1+0x9c0], R22 ;  /* 0x0009c01601007387 */ /* 0x0005e20000100800 */
[----:B------:R-:W-:Y:S05]  /*32d690*/  @P0 BRA `(.L_x_2812) ;  /* 0xffffffe8008c0947 */ /* 0x000fea000383ffff */
.L_x_2807:
[----:B-----5:R-:W-:Y:S01]  /*32d6a0*/  ISETP.GE.AND P0, PT, R22, 0x270, PT ;  /* 0x000002701600780c */ /* 0x020fe20003f06270 */
[----:B------:R-:W-:Y:S01]  /*32d6b0*/  BSSY.RECONVERGENT B2, `(.L_x_2813) ;  /* 0x0000154000027945 */ /* 0x000fe20003800200 */
[----:B------:R-:W-:-:S11]  /*32d6c0*/  IMAD.MOV.U32 R28, RZ, RZ, R22 ;  /* 0x000000ffff1c7224 */ /* 0x000fd600078e0016 */
[----:B------:R-:W-:Y:S05]  /*32d6d0*/  @!P0 BRA `(.L_x_2814) ;  /* 0x0000001400448947 */ /* 0x000fea0003800000 */
[----:B------:R-:W3:Y:S04]  /*32d6e0*/  LDL R28, [R1+0x4] ;  /* 0x00000400011c7983 */ /* 0x000ee80000100800 */
[----:B------:R-:W4:Y:S04]  /*32d6f0*/  LDL R17, [R1+0x8] ;  /* 0x0000080001117983 */ /* 0x000f280000100800 */
[----:B------:R-:W0:Y:S04]  /*32d700*/  LDL R19, [R1+0xc] ;  /* 0x00000c0001137983 */ /* 0x000e280000100800 */
[----:B------:R-:W5:Y:S04]  /*32d710*/  LDL R7, [R1+0x634] ;  /* 0x0006340001077983 */ /* 0x000f680000100800 */
[----:B------:R-:W5:Y:S04]  /*32d720*/  LDL R5, [R1+0x638] ;  /* 0x0006380001057983 */ /* 0x000f680000100800 */
[----:B------:R-:W5:Y:S01]  /*32d730*/  LDL R3, [R1+0x63c] ;  /* 0x00063c0001037983 */ /* 0x000f620000100800 */
[----:B------:R-:W-:Y:S01]  /*32d740*/  UMOV UR4, URZ ;  /* 0x000000ff00047c82 */ /* 0x000fe20008000000 */
[----:B---3--:R-:W-:-:S02]  /*32d750*/  LOP3.LUT R9, R28, 0x1, RZ, 0xc0, !PT ;  /* 0x000000011c097812 */ /* 0x008fc400078ec0ff */
[----:B--2---:R-:W-:Y:S02]  /*32d760*/  LOP3.LUT R22, R28, 0x7ffffffe, RZ, 0xc0, !PT ;  /* 0x7ffffffe1c167812 */ /* 0x004fe400078ec0ff */
[----:B------:R-:W-:Y:S02]  /*32d770*/  ISETP.NE.U32.AND P0, PT, R9, 0x1, PT ;  /* 0x000000010900780c */ /* 0x000fe40003f05070 */
[----:B------:R-:W-:Y:S02]  /*32d780*/  LOP3.LUT R22, R22, 0x80000000, R11, 0xf8, !PT ;  /* 0x8000000016167812 */ /* 0x000fe400078ef80b */
[----:B----4-:R-:W-:Y:S02]  /*32d790*/  LOP3.LUT R9, R17, 0x7ffffffe, RZ, 0xc0, !PT ;  /* 0x7ffffffe11097812 */ /* 0x010fe400078ec0ff */
        /* <DEDUP_REMOVED lines=20> */
.L_x_2815:
        /* <DEDUP_REMOVED lines=69> */
[----:B------:R-:W-:-:S02]  /*32dd30*/  LOP3.LUT R39, R35, 0x1, RZ, 0xc0, !PT ;  /* 0x0000000123277812 */ /* 0x000fc400078ec0ff */
[----:B0-----:R-:W-:Y:S01]  /*32dd40*/  LOP3.LUT R40, R35, 0x7ffffffe, RZ, 0xc0, !PT ;  /* 0x7ffffffe23287812 */ /* 0x001fe200078ec0ff */
[----:B------:R0:W-:Y:S01]  /*32dd50*/  STL [R3+0xc], R43 ;  /* 0x00000c2b03007387 */ /* 0x0001e20000100800 */
[----:B------:R-:W-:Y:S02]  /*32dd60*/  ISETP.NE.U32.AND P0, PT, R39, 0x1, PT ;  /* 0x000000012700780c */ /* 0x000fe40003f05070 */
[----:B------:R-:W-:Y:S01]  /*32dd70*/  LOP3.LUT R30, R40, 0x80000000, R30, 0xf8, !PT ;  /* 0x80000000281e7812 */ /* 0x000fe200078ef81e */
[----:B------:R1:W-:Y:S01]  /*32dd80*/  STL [R3+0x14], R37 ;  /* 0x0000142503007387 */ /* 0x0003e20000100800 */
[----:B------:R-:W-:Y:S02]  /*32dd90*/  LOP3.LUT R40, R17, 0x7ffffffe, RZ, 0xc0, !PT ;  /* 0x7ffffffe11287812 */ /* 0x000fe400078ec0ff */
[----:B------:R-:W-:Y:S02]  /*32dda0*/  LOP3.LUT R39, R33, 0x1, RZ, 0xc0, !PT ;  /* 0x0000000121277812 */ /* 0x000fe400078ec0ff */
[----:B0-----:R-:W-:-:S02]  /*32ddb0*/  LOP3.LUT R43, R17, 0x1, RZ, 0xc0, !PT ;  /* 0x00000001112b7812 */ /* 0x001fc400078ec0ff */
[----:B------:R-:W-:Y:S02]  /*32ddc0*/  LOP3.LUT R40, R40, 0x80000000, R33, 0xf8, !PT ;  /* 0x8000000028287812 */ /* 0x000fe400078ef821 */
[----:B-1----:R-:W-:Y:S02]  /*32ddd0*/  LOP3.LUT R37, R33, 0x7ffffffe, RZ, 0xc0, !PT ;  /* 0x7ffffffe21257812 */ /* 0x002fe400078ec0ff */
        /* <DEDUP_REMOVED lines=19> */
[----:B------:R-:W-:Y:S01]  /*32df10*/  LOP3.LUT R33, R23, 0x1, RZ, 0xc0, !PT ;  /* 0x0000000117217812 */ /* 0x000fe200078ec0ff */
[----:B------:R1:W-:Y:S03]  /*32df20*/  STL [R3+0x2c], R28 ;  /* 0x00002c1c03007387 */ /* 0x0003e60000100800 */
[----:B------:R-:W-:Y:S02]  /*32df30*/  ISETP.NE.U32.AND P1, PT, R33, 0x1, PT ;  /* 0x000000012100780c */ /* 0x000fe40003f25070 */
[----:B------:R-:W-:Y:S01]  /*32df40*/  SHF.R.U32.HI R30, RZ, 0x1, R30 ;  /* 0x00000001ff1e7819 */ /* 0x000fe2000001161e */
[----:B------:R5:W-:Y:S04]  /*32df50*/  STL [R3+0x1c], R44 ;  /* 0x00001c2c03007387 */ /* 0x000be80000100800 */
[----:B------:R-:W-:Y:S04]  /*32df60*/  STL [R3+0x18], R45 ;  /* 0x0000182d03007387 */ /* 0x000fe80000100800 */
[----:B------:R-:W-:Y:S04]  /*32df70*/  STL [R3+0x24], R46 ;  /* 0x0000242e03007387 */ /* 0x000fe80000100800 */
[----:B------:R-:W-:Y:S01]  /*32df80*/  STL [R3+0x28], R48 ;  /* 0x0000283003007387 */ /* 0x000fe20000100800 */
[----:B--2---:R-:W-:-:S02]  /*32df90*/  LOP3.LUT R26, R22, 0x7ffffffe, RZ, 0xc0, !PT ;  /* 0x7ffffffe161a7812 */ /* 0x004fc400078ec0ff */
[----:B0-----:R-:W-:Y:S02]  /*32dfa0*/  LOP3.LUT R27, R22, 0x1, RZ, 0xc0, !PT ;  /* 0x00000001161b7812 */ /* 0x001fe400078ec0ff */
[----:B-1----:R-:W-:Y:S02]  /*32dfb0*/  LOP3.LUT R28, R26, 0x80000000, R23, 0xf8, !PT ;  /* 0x800000001a1c7812 */ /* 0x002fe400078ef817 */
[----:B------:R-:W-:Y:S02]  /*32dfc0*/  ISETP.NE.U32.AND P2, PT, R27, 0x1, PT ;  /* 0x000000011b00780c */ /* 0x000fe40003f45070 */
[----:B------:R-:W-:Y:S02]  /*32dfd0*/  SEL R23, RZ, 0x9908b0df, P0 ;  /* 0x9908b0dfff177807 */ /* 0x000fe40000000000 */
[----:B------:R-:W-:Y:S02]  /*32dfe0*/  SHF.R.U32.HI R26, RZ, 0x1, R31 ;  /* 0x00000001ff1a7819 */ /* 0x000fe4000001161f */
[----:B------:R-:W-:-:S02]  /*32dff0*/  SEL R27, RZ, 0x9908b0df, P1 ;  /* 0x9908b0dfff1b7807 */ /* 0x000fc40000800000 */
[----:B------:R-:W-:Y:S02]  /*32e000*/  SHF.R.U32.HI R28, RZ, 0x1, R28 ;  /* 0x00000001ff1c7819 */ /* 0x000fe4000001161c */
[C---:B----4-:R-:W-:Y:S02]  /*32e010*/  LOP3.LUT R17, R5.reuse, 0x7ffffffe, RZ, 0xc0, !PT ;  /* 0x7ffffffe05117812 */ /* 0x050fe400078ec0ff */
[----:B------:R-:W-:Y:S02]  /*32e020*/  LOP3.LUT R29, R5, 0x1, RZ, 0xc0, !PT ;  /* 0x00000001051d7812 */ /* 0x000fe400078ec0ff */
[----:B------:R-:W-:Y:S02]  /*32e030*/  LOP3.LUT R17, R17, 0x80000000, R22, 0xf8, !PT ;  /* 0x8000000011117812 */ /* 0x000fe400078ef816 */
[----:B------:R-:W-:Y:S02]  /*32e040*/  ISETP.NE.U32.AND P3, PT, R29, 0x1, PT ;  /* 0x000000011d00780c */ /* 0x000fe40003f65070 */
[----:B------:R-:W-:-:S02]  /*32e050*/  SHF.R.U32.HI R22, RZ, 0x1, R17 ;  /* 0x00000001ff167819 */ /* 0x000fc40000011611 */
[----:B------:R-:W-:Y:S02]  /*32e060*/  SEL R29, RZ, 0x9908b0df, P2 ;  /* 0x9908b0dfff1d7807 */ /* 0x000fe40001000000 */
[----:B------:R-:W-:Y:S02]  /*32e070*/  SEL R17, RZ, 0x9908b0df, P3 ;  /* 0x9908b0dfff117807 */ /* 0x000fe40001800000 */
[----:B---3--:R-:W-:Y:S02]  /*32e080*/  LOP3.LUT R30, R30, R23, R19, 0x96, !PT ;  /* 0x000000171e1e7212 */ /* 0x008fe400078e9613 */
[----:B-----5:R-:W-:Y:S02]  /*32e090*/  LOP3.LUT R22, R22, R17, R11, 0x96, !PT ;  /* 0x0000001116167212 */ /* 0x020fe400078e960b */
[----:B------:R-:W-:Y:S01]  /*32e0a0*/  LOP3.LUT R40, R26, R27, R7, 0x96, !PT ;  /* 0x0000001b1a287212 */ /* 0x000fe200078e9607 */
        /* <DEDUP_REMOVED lines=43> */
.L_x_2816:
        /* <DEDUP_REMOVED lines=58> */
[C---:B------:R-:W-:Y:S02]  /*32e700*/  LOP3.LUT R48, R30.reuse, 0x7ffffffe, RZ, 0xc0, !PT ;  /* 0x7ffffffe1e307812 */ /* 0x040fe400078ec0ff */
[----:B------:R-:W-:Y:S02]  /*32e710*/  LOP3.LUT R43, R30, 0x1, RZ, 0xc0, !PT ;  /* 0x000000011e2b7812 */ /* 0x000fe400078ec0ff */
[----:B-1----:R-:W-:Y:S02]  /*32e720*/  SEL R40, RZ, 0x9908b0df, P0 ;  /* 0x9908b0dfff287807 */ /* 0x002fe40000000000 */
[C---:B------:R-:W-:Y:S02]  /*32e730*/  LOP3.LUT R45, R33.reuse, 0x7ffffffe, RZ, 0xc0, !PT ;  /* 0x7ffffffe212d7812 */ /* 0x040fe400078ec0ff */
        /* <DEDUP_REMOVED lines=11> */
[----:B------:R-:W-:Y:S02]  /*32e7f0*/  SHF.R.U32.HI R30, RZ, 0x1, R30 ;  /* 0x00000001ff1e7819 */ /* 0x000fe4000001161e */
[----:B------:R-:W-:Y:S02]  /*32e800*/  SEL R39, RZ, 0x9908b0df, P1 ;  /* 0x9908b0dfff277807 */ /* 0x000fe40000800000 */
[----:B------:R-:W-:Y:S02]  /*32e810*/  LOP3.LUT R40, R40, 0x80000000, R33, 0xf8, !PT ;  /* 0x8000000028287812 */ /* 0x000fe400078ef821 */
[----:B-1----:R-:W-:Y:S02]  /*32e820*/  SEL R35, RZ, 0x9908b0df, P0 ;  /* 0x9908b0dfff237807 */ /* 0x002fe40000000000 */
[----:B------:R-:W-:Y:S01]  /*32e830*/  ISETP.NE.U32.AND P0, PT, R37, 0x1, PT ;  /* 0x000000012500780c */ /* 0x000fe20003f05070 */
[----:B------:R1:W-:Y:S01]  /*32e840*/  STL [R3+-0xc], R46 ;  /* 0xfffff42e03007387 */ /* 0x0003e20000100800 */
[----:B--2---:R-:W-:-:S02]  /*32e850*/  LOP3.LUT R48, R30, R39, R27, 0x96, !PT ;  /* 0x000000271e307212 */ /* 0x004fc400078e961b */
[----:B------:R-:W-:Y:S02]  /*32e860*/  SEL R27, RZ, 0x9908b0df, P0 ;  /* 0x9908b0dfff1b7807 */ /* 0x000fe40000000000 */
[----:B-1----:R-:W-:Y:S02]  /*32e870*/  LOP3.LUT R46, R31, R35, R28, 0x96, !PT ;  /* 0x000000231f2e7212 */ /* 0x002fe400078e961c */
[----:B------:R-:W-:Y:S02]  /*32e880*/  SHF.R.U32.HI R28, RZ, 0x1, R40 ;  /* 0x00000001ff1c7819 */ /* 0x000fe40000011628 */
[C---:B------:R-:W-:Y:S02]  /*32e890*/  LOP3.LUT R30, R7.reuse, 0x7ffffffe, RZ, 0xc0, !PT ;  /* 0x7ffffffe071e7812 */ /* 0x040fe400078ec0ff */
[----:B------:R-:W-:Y:S02]  /*32e8a0*/  LOP3.LUT R28, R28, R27, R29, 0x96, !PT ;  /* 0x0000001b1c1c7212 */ /* 0x000fe400078e961d */
[----:B------:R-:W-:-:S02]  /*32e8b0*/  LOP3.LUT R27, R7, 0x1, RZ, 0xc0, !PT ;  /* 0x00000001071b7812 */ /* 0x000fc400078ec0ff */
[----:B------:R-:W-:Y:S01]  /*32e8c0*/  LOP3.LUT R40, R26, 0x7ffffffe, RZ, 0xc0, !PT ;  /* 0x7ffffffe1a287812 */ /* 0x000fe200078ec0ff */
[----:B------:R3:W-:Y:S01]  /*32e8d0*/  STL [R3], R44 ;  /* 0x0000002c03007387 */ /* 0x0007e20000100800 */
[----:B------:R-:W-:Y:S02]  /*32e8e0*/  LOP3.LUT R30, R30, 0x80000000, R19, 0xf8, !PT ;  /* 0x800000001e1e7812 */ /* 0x000fe400078ef813 */
[----:B------:R-:W-:Y:S02]  /*32e8f0*/  ISETP.NE.U32.AND P0, PT, R27, 0x1, PT ;  /* 0x000000011b00780c */ /* 0x000fe40003f05070 */
[----:B------:R-:W-:Y:S02]  /*32e900*/  LOP3.LUT R40, R40, 0x80000000, R7, 0xf8, !PT ;  /* 0x8000000028287812 */ /* 0x000fe400078ef807 */
[----:B------:R-:W-:Y:S02]  /*32e910*/  LOP3.LUT R29, R26, 0x1, RZ, 0xc0, !PT ;  /* 0x000000011a1d7812 */ /* 0x000fe400078ec0ff */
[----:B------:R-:W-:-:S02]  /*32e920*/  LOP3.LUT R7, R23, 0x7ffffffe, RZ, 0xc0, !PT ;  /* 0x7ffffffe17077812 */ /* 0x000fc400078ec0ff */
[----:B------:R-:W-:Y:S01]  /*32e930*/  LOP3.LUT R19, R23, 0x1, RZ, 0xc0, !PT ;  /* 0x0000000117137812 */ /* 0x000fe200078ec0ff */
[----:B------:R-:W-:Y:S01]  /*32e940*/  UIADD3 UR4, UPT, UPT, UR4, 0xc, URZ ;  /* 0x0000000c04047890 */ /* 0x000fe2000fffe0ff */
[----:B------:R-:W-:Y:S02]  /*32e950*/  ISETP.NE.U32.AND P1, PT, R29, 0x1, PT ;  /* 0x000000011d00780c */ /* 0x000fe40003f25070 */
[----:B------:R-:W-:Y:S02]  /*32e960*/  LOP3.LUT R26, R7, 0x80000000, R26, 0xf8, !PT ;  /* 0x80000000071a7812 */ /* 0x000fe400078ef81a */
[----:B------:R-:W-:Y:S01]  /*32e970*/  ISETP.NE.U32.AND P2, PT, R19, 0x1, PT ;  /* 0x000000011300780c */ /* 0x000fe20003f45070 */
[----:B------:R-:W-:Y:S01]  /*32e980*/  UISETP.NE.AND UP0, UPT, UR4, 0x18c, UPT ;  /* 0x0000018c0400788c */ /* 0x000fe2000bf05270 */
[----:B------:R-:W-:Y:S02]  /*32e990*/  SHF.R.U32.HI R7, RZ, 0x1, R30 ;  /* 0x00000001ff077819 */ /* 0x000fe4000001161e */
[----:B------:R-:W-:-:S02]  /*32e9a0*/  SEL R19, RZ, 0x9908b0df, P0 ;  /* 0x9908b0dfff137807 */ /* 0x000fc40000000000 */
[----:B------:R-:W-:Y:S02]  /*32e9b0*/  SHF.R.U32.HI R40, RZ, 0x1, R40 ;  /* 0x00000001ff287819 */ /* 0x000fe40000011628 */
[----:B------:R-:W-:Y:S02]  /*32e9c0*/  SHF.R.U32.HI R26, RZ, 0x1, R26 ;  /* 0x00000001ff1a7819 */ /* 0x000fe4000001161a */
        /* <DEDUP_REMOVED lines=14> */
[----:B----4-:R-:W-:Y:S02]  /*32eab0*/  LOP3.LUT R26, R26, R27, R11, 0x96, !PT ;  /* 0x0000001b1a1a7212 */ /* 0x010fe400078e960b */
        /* <DEDUP_REMOVED lines=19> */
.L_x_2814:
[----:B------:R-:W-:Y:S05]  /*32ebf0*/  BSYNC.RECONVERGENT B2 ;  /* 0x0000000000027941 */ /* 0x000fea0003800200 */
.L_x_2813:
        /* <DEDUP_REMOVED lines=43> */
.L_x_2819:
        /* <DEDUP_REMOVED lines=168> */
.L_x_2820:
        /* <DEDUP_REMOVED lines=86> */
[----:B------:R-:W-:-:S02]  /*32fe90*/  LOP3.LUT R31, R27, 0x1, RZ, 0xc0, !PT ;  /* 0x000000011b1f7812 */ /* 0x000fc400078ec0ff */
[----:B------:R-:W-:Y:S02]  /*32fea0*/  LOP3.LUT R22, R29, 0x80000000, R22, 0xf8, !PT ;  /* 0x800000001d167812 */ /* 0x000fe400078ef816 */
[----:B------:R-:W-:Y:S02]  /*32feb0*/  LOP3.LUT R40, R40, 0x80000000, R9, 0xf8, !PT ;  /* 0x8000000028287812 */ /* 0x000fe400078ef809 */
[----:B------:R-:W-:Y:S02]  /*32fec0*/  LOP3.LUT R29, R26, 0x1, RZ, 0xc0, !PT ;  /* 0x000000011a1d7812 */ /* 0x000fe400078ec0ff */
[----:B------:R-:W-:Y:S02]  /*32fed0*/  ISETP.NE.U32.AND P0, PT, R28, 0x1, PT ;  /* 0x000000011c00780c */ /* 0x000fe40003f05070 */
[----:B------:R-:W-:Y:S02]  /*32fee0*/  ISETP.NE.U32.AND P1, PT, R31, 0x1, PT ;  /* 0x000000011f00780c */ /* 0x000fe40003f25070 */
[----:B------:R-:W-:Y:S01]  /*32fef0*/  LOP3.LUT R28, R26, 0x7ffffffe, RZ, 0xc0, !PT ;  /* 0x7ffffffe1a1c7812 */ /* 0x000fe200078ec0ff */
[----:B------:R-:W-:Y:S01]  /*32ff00*/  UIADD3 UR4, UPT, UPT, UR4, 0xc, URZ ;  /* 0x0000000c04047890 */ /* 0x000fe2000fffe0ff */
[----:B------:R-:W-:-:S02]  /*32ff10*/  ISETP.NE.U32.AND P2, PT, R29, 0x1, PT ;  /* 0x000000011d00780c */ /* 0x000fc40003f45070 */
[----:B------:R-:W-:Y:S01]  /*32ff20*/  LOP3.LUT R28, R28, 0x80000000, R27, 0xf8, !PT ;  /* 0x800000001c1c7812 */ /* 0x000fe200078ef81b */
[----:B------:R0:W-:Y:S01]  /*32ff30*/  STL [R5+0x8], R44 ;  /* 0x0000082c05007387 */ /* 0x0001e20000100800 */
[----:B------:R-:W-:Y:S01]  /*32ff40*/  UISETP.NE.AND UP0, UPT, UR4, 0x18c, UPT ;  /* 0x0000018c0400788c */ /* 0x000fe2000bf05270 */
[----:B------:R-:W-:Y:S02]  /*32ff50*/  SHF.R.U32.HI R22, RZ, 0x1, R22 ;  /* 0x00000001ff167819 */ /* 0x000fe40000011616 */
[----:B------:R-:W-:Y:S02]  /*32ff60*/  SHF.R.U32.HI R40, RZ, 0x1, R40 ;  /* 0x00000001ff287819 */ /* 0x000fe40000011628 */
[----:B------:R-:W-:Y:S02]  /*32ff70*/  SHF.R.U32.HI R28, RZ, 0x1, R28 ;  /* 0x00000001ff1c7819 */ /* 0x000fe4000001161c */
[----:B------:R-:W-:Y:S01]  /*32ff80*/  SEL R27, RZ, 0x9908b0df, P2 ;  /* 0x9908b0dfff1b7807 */ /* 0x000fe20001000000 */
[----:B------:R-:W-:Y:S04]  /*32ff90*/  STL [R5+-0x8], R45 ;  /* 0xfffff82d05007387 */ /* 0x000fe80000100800 */
[----:B------:R-:W-:Y:S04]  /*32ffa0*/  STL [R5], R39 ;  /* 0x0000002705007387 */ /* 0x000fe80000100800 */
[----:B------:R-:W-:Y:S04]  /*32ffb0*/  STL [R5+0x4], R46 ;  /* 0x0000042e05007387 */ /* 0x000fe80000100800 */
[----:B------:R-:W-:Y:S01]  /*32ffc0*/  STL [R5+0xc], R30 ;  /* 0x00000c1e05007387 */ /* 0x000fe20000100800 */
[----:B--2---:R-:W-:-:S02]  /*32ffd0*/  LOP3.LUT R9, R7, 0x7ffffffe, RZ, 0xc0, !PT ;  /* 0x7ffffffe07097812 */ /* 0x004fc400078ec0ff */
[----:B------:R-:W-:Y:S02]  /*32ffe0*/  LOP3.LUT R31, R7, 0x1, RZ, 0xc0, !PT ;  /* 0x00000001071f7812 */ /* 0x000fe400078ec0ff */
[----:B------:R-:W-:Y:S02]  /*32fff0*/  LOP3.LUT R29, R9, 0x80000000, R26, 0xf8, !PT ;  /* 0x80000000091d7812 */ /* 0x000fe400078ef81a */
[----:B------:R-:W-:Y:S02]  /*330000*/  ISETP.NE.U32.AND P3, PT, R31, 0x1, PT ;  /* 0x000000011f00780c */ /* 0x000fe40003f65070 */
[----:B0-----:R-:W-:Y:S02]  /*330010*/  SHF.R.U32.HI R44, RZ, 0x1, R29 ;  /* 0x00000001ff2c7819 */ /* 0x001fe4000001161d */
[----:B------:R-:W-:Y:S02]  /*330020*/  SEL R9, RZ, 0x9908b0df, P0 ;  /* 0x9908b0dfff097807 */ /* 0x000fe40000000000 */
[----:B------:R-:W-:-:S02]  /*330030*/  SEL R26, RZ, 0x9908b0df, P1 ;  /* 0x9908b0dfff1a7807 */ /* 0x000fc40000800000 */
        /* <DEDUP_REMOVED lines=24> */
.L_x_2818:
[----:B------:R-:W-:Y:S05]  /*3301c0*/  BSYNC.RECONVERGENT B2 ;  /* 0x0000000000027941 */ /* 0x000fea0003800200 */
.L_x_2817:
        /* <DEDUP_REMOVED lines=43> */
.L_x_2823:
[----:B------:R-:W2:Y:S04]  /*330480*/  LDL R19, [R7+0x10] ;  /* 0x0000100007137983 */ /* 0x000ea80000100800 */
[----:B------:R-:W3:Y:S04]  /*330490*/  LDL R31, [R7+0x640] ;  /* 0x00064000071f7983 */ /* 0x000ee80000100800 */
[----:B-1----:R-:W4:Y:S04]  /*3304a0*/  LDL R17, [R7+0x18] ;  /* 0x0000180007117983 */ /* 0x002f280000100800 */
        /* <DEDUP_REMOVED lines=13> */
[----:B0-----:R-:W5:Y:S01]  /*330580*/  LDL R30, [R7+0x660] ;  /* 0x00066000071e7983 */ /* 0x001f620000100800 */
        /* <DEDUP_REMOVED lines=51> */
[----:B------:R-:W-:Y:S01]  /*3308c0*/  LOP3.LUT R46, R40, 0x1, RZ, 0xc0, !PT ;  /* 0x00000001282e7812 */ /* 0x000fe200078ec0ff */
[----:B------:R1:W-:Y:S01]  /*3308d0*/  STL [R7+0x10], R39 ;  /* 0x0000102707007387 */ /* 0x0003e20000100800 */
[----:B0-----:R-:W-:-:S02]  /*3308e0*/  LOP3.LUT R31, R37, 0x7ffffffe, RZ, 0xc0, !PT ;  /* 0x7ffffffe251f7812 */ /* 0x001fc400078ec0ff */
[----:B------:R-:W-:Y:S01]  /*3308f0*/  ISETP.NE.U32.AND P1, PT, R46, 0x1, PT ;  /* 0x000000012e00780c */ /* 0x000fe20003f25070 */
[----:B------:R0:W-:Y:S01]  /*330900*/  STL [R7+0x14], R43 ;  /* 0x0000142b07007387 */ /* 0x0001e20000100800 */
[----:B------:R-:W-:Y:S02]  /*330910*/  SHF.R.U32.HI R48, RZ, 0x1, R48 ;  /* 0x00000001ff307819 */ /* 0x000fe40000011630 */
[----:B------:R-:W-:Y:S02]  /*330920*/  SEL R46, RZ, 0x9908b0df, P0 ;  /* 0x9908b0dfff2e7807 */ /* 0x000fe40000000000 */
[----:B------:R-:W-:Y:S02]  /*330930*/  LOP3.LUT R31, R31, 0x80000000, R40, 0xf8, !PT ;  /* 0x800000001f1f7812 */ /* 0x000fe400078ef828 */
[----:B-1----:R-:W-:Y:S02]  /*330940*/  LOP3.LUT R39, R37, 0x1, RZ, 0xc0, !PT ;  /* 0x0000000125277812 */ /* 0x002fe400078ec0ff */
[----:B------:R-:W-:-:S02]  /*330950*/  LOP3.LUT R45, R48, R46, R45, 0x96, !PT ;  /* 0x0000002e302d7212 */ /* 0x000fc400078e962d */
[----:B------:R-:W-:Y:S02]  /*330960*/  SEL R46, RZ, 0x9908b0df, P1 ;  /* 0x9908b0dfff2e7807 */ /* 0x000fe40000800000 */
[----:B------:R-:W-:Y:S02]  /*330970*/  ISETP.NE.U32.AND P0, PT, R39, 0x1, PT ;  /* 0x000000012700780c */ /* 0x000fe40003f05070 */
[----:B------:R-:W-:Y:S02]  /*330980*/  SHF.R.U32.HI R47, RZ, 0x1, R47 ;  /* 0x00000001ff2f7819 */ /* 0x000fe4000001162f */
[----:B------:R-:W-:Y:S02]  /*330990*/  SEL R39, RZ, 0x9908b0df, P0 ;  /* 0x9908b0dfff277807 */ /* 0x000fe40000000000 */
[----:B------:R-:W-:Y:S01]  /*3309a0*/  LOP3.LUT R44, R47, R46, R44, 0x96, !PT ;  /* 0x0000002e2f2c7212 */ /* 0x000fe200078e962c */
[----:B------:R1:W-:Y:S04]  /*3309b0*/  STL [R7+0x18], R35 ;  /* 0x0000182307007387 */ /* 0x0003e80000100800 */
[----:B------:R1:W-:Y:S04]  /*3309c0*/  STL [R7+0x1c], R29 ;  /* 0x00001c1d07007387 */ /* 0x0003e80000100800 */
[----:B------:R-:W-:Y:S04]  /*3309d0*/  STL [R7+0x24], R44 ;  /* 0x0000242c07007387 */ /* 0x000fe80000100800 */
[----:B------:R-:W-:Y:S01]  /*3309e0*/  STL [R7+0x20], R45 ;  /* 0x0000202d07007387 */ /* 0x000fe20000100800 */
[----:B--2---:R-:W-:-:S02]  /*3309f0*/  LOP3.LUT R40, R22, 0x7ffffffe, RZ, 0xc0, !PT ;  /* 0x7ffffffe16287812 */ /* 0x004fc400078ec0ff */
[----:B0-----:R-:W-:Y:S02]  /*330a00*/  LOP3.LUT R43, R22, 0x1, RZ, 0xc0, !PT ;  /* 0x00000001162b7812 */ /* 0x001fe400078ec0ff */
[----:B------:R-:W-:Y:S02]  /*330a10*/  LOP3.LUT R40, R40, 0x80000000, R37, 0xf8, !PT ;  /* 0x8000000028287812 */ /* 0x000fe400078ef825 */
[----:B------:R-:W-:Y:S02]  /*330a20*/  ISETP.NE.U32.AND P1, PT, R43, 0x1, PT ;  /* 0x000000012b00780c */ /* 0x000fe40003f25070 */
[----:B------:R-:W-:Y:S02]  /*330a30*/  SHF.R.U32.HI R37, RZ, 0x1, R31 ;  /* 0x00000001ff257819 */ /* 0x000fe4000001161f */
[----:B------:R-:W-:Y:S02]  /*330a40*/  SHF.R.U32.HI R31, RZ, 0x1, R40 ;  /* 0x00000001ff1f7819 */ /* 0x000fe40000011628 */
[----:B------:R-:W-:-:S02]  /*330a50*/  SEL R40, RZ, 0x9908b0df, P1 ;  /* 0x9908b0dfff287807 */ /* 0x000fc40000800000 */
[----:B------:R-:W-:Y:S02]  /*330a60*/  LOP3.LUT R46, R37, R39, R33, 0x96, !PT ;  /* 0x00000027252e7212 */ /* 0x000fe400078e9621 */
[----:B------:R-:W-:Y:S02]  /*330a70*/  LOP3.LUT R30, R31, R40, R30, 0x96, !PT ;  /* 0x000000281f1e7212 */ /* 0x000fe400078e961e */
[----:B---3--:R-:W-:Y:S02]  /*330a80*/  LOP3.LUT R37, R27, 0x7ffffffe, RZ, 0xc0, !PT ;  /* 0x7ffffffe1b257812 */ /* 0x008fe400078ec0ff */
[C---:B----4-:R-:W-:Y:S01]  /*330a90*/  LOP3.LUT R31, R28.reuse, 0x7ffffffe, RZ, 0xc0, !PT ;  /* 0x7ffffffe1c1f7812 */ /* 0x050fe200078ec0ff */
[----:B------:R0:W-:Y:S01]  /*330aa0*/  STL [R7+0x2c], R30 ;  /* 0x00002c1e07007387 */ /* 0x0001e20000100800 */
[----:B------:R-:W-:Y:S02]  /*330ab0*/  LOP3.LUT R33, R28, 0x1, RZ, 0xc0, !PT ;  /* 0x000000011c217812 */ /* 0x000fe400078ec0ff */
[----:B------:R-:W-:-:S02]  /*330ac0*/  LOP3.LUT R37, R37, 0x80000000, R28, 0xf8, !PT ;  /* 0x8000000025257812 */ /* 0x000fc400078ef81c */
[----:B------:R-:W-:Y:S02]  /*330ad0*/  LOP3.LUT R22, R31, 0x80000000, R22, 0xf8, !PT ;  /* 0x800000001f167812 */ /* 0x000fe400078ef816 */
[C---:B-----5:R-:W-:Y:S02]  /*330ae0*/  LOP3.LUT R28, R26.reuse, 0x7ffffffe, RZ, 0xc0, !PT ;  /* 0x7ffffffe1a1c7812 */ /* 0x060fe400078ec0ff */
[----:B-1----:R-:W-:Y:S02]  /*330af0*/  LOP3.LUT R35, R27, 0x1, RZ, 0xc0, !PT ;  /* 0x000000011b237812 */ /* 0x002fe400078ec0ff */
[----:B------:R-:W-:Y:S02]  /*330b00*/  LOP3.LUT R31, R26, 0x1, RZ, 0xc0, !PT ;  /* 0x000000011a1f7812 */ /* 0x000fe400078ec0ff */
[----:B------:R-:W-:Y:S02]  /*330b10*/  ISETP.NE.U32.AND P0, PT, R33, 0x1, PT ;  /* 0x000000012100780c */ /* 0x000fe40003f05070 */
[----:B------:R-:W-:-:S02]  /*330b20*/  LOP3.LUT R33, R28, 0x80000000, R27, 0xf8, !PT ;  /* 0x800000001c217812 */ /* 0x000fc400078ef81b */
[C---:B------:R-:W-:Y:S02]  /*330b30*/  LOP3.LUT R29, R9.reuse, 0x7ffffffe, RZ, 0xc0, !PT ;  /* 0x7ffffffe091d7812 */ /* 0x040fe400078ec0ff */
[----:B0-----:R-:W-:Y:S02]  /*330b40*/  LOP3.LUT R30, R9, 0x1, RZ, 0xc0, !PT ;  /* 0x00000001091e7812 */ /* 0x001fe400078ec0ff */
        /* <DEDUP_REMOVED lines=12> */
[----:B------:R-:W-:Y:S02]  /*330c10*/  SEL R26, RZ, 0x9908b0df, P3 ;  /* 0x9908b0dfff1a7807 */ /* 0x000fe40001800000 */
[----:B------:R-:W-:Y:S02]  /*330c20*/  LOP3.LUT R40, R28, R27, R23, 0x96, !PT ;  /* 0x0000001b1c287212 */ /* 0x000fe400078e9617 */
[----:B------:R-:W-:Y:S02]  /*330c30*/  LOP3.LUT R44, R30, R31, R11, 0x96, !PT ;  /* 0x0000001f1e2c7212 */ /* 0x000fe400078e960b */
        /* <DEDUP_REMOVED lines=44> */
.L_x_2824:
[----:B------:R-:W2:Y:S04]  /*330f00*/  LDL R19, [R7+-0xc] ;  /* 0xfffff40007137983 */ /* 0x000ea80000100800 */
[----:B------:R-:W3:Y:S04]  /*330f10*/  LDL R44, [R7+-0x39c] ;  /* 0xfffc6400072c7983 */ /* 0x000ee80000100800 */
[----:B-1----:R-:W4:Y:S04]  /*330f20*/  LDL R17, [R7+-0x8] ;  /* 0xfffff80007117983 */ /* 0x002f280000100800 */
        /* <DEDUP_REMOVED lines=15> */
[----:B------:R-:W4:Y:S01]  /*331020*/  LDL R26, [R7+-0x37c] ;  /* 0xfffc8400071a7983 */ /* 0x000f220000100800 */
[----:B--2---:R-:W-:-:S02]  /*331030*/  LOP3.LUT R22, R19, 0x7ffffffe, RZ, 0xc0, !PT ;  /* 0x7ffffffe13167812 */ /* 0x004fc400078ec0ff */
[----:B------:R-:W-:Y:S02]  /*331040*/  LOP3.LUT R11, R19, 0x1, RZ, 0xc0, !PT ;  /* 0x00000001130b7812 */ /* 0x000fe400078ec0ff */
[----:B-----5:R-:W-:Y:S02]  /*331050*/  LOP3.LUT R22, R22, 0x80000000, R9, 0xf8, !PT ;  /* 0x8000000016167812 */ /* 0x020fe400078ef809 */
        /* <DEDUP_REMOVED lines=8> */
[----:B------:R-:W-:Y:S02]  /*3310e0*/  LOP3.LUT R9, R47, 0x1, RZ, 0xc0, !PT ;  /* 0x000000012f097812 */ /* 0x000fe400078ec0ff */
[----:B------:R-:W-:-:S02]  /*3310f0*/  LOP3.LUT R19, R22, 0x80000000, R19, 0xf8, !PT ;  /* 0x8000000016137812 */ /* 0x000fc400078ef813 */
[----:B------:R-:W-:Y:S02]  /*331100*/  LOP3.LUT R22, R47, 0x7ffffffe, RZ, 0xc0, !PT ;  /* 0x7ffffffe2f167812 */ /* 0x000fe400078ec0ff */
[----:B------:R-:W-:Y:S02]  /*331110*/  ISETP.NE.U32.AND P1, PT, R9, 0x1, PT ;  /* 0x000000010900780c */ /* 0x000fe40003f25070 */
[----:B------:R-:W3:Y:S01]  /*331120*/  LDL R9, [R7+0x20] ;  /* 0x0000200007097983 */ /* 0x000ee20000100800 */
        /* <DEDUP_REMOVED lines=48> */
[----:B------:R-:W-:Y:S01]  /*331430*/  LOP3.LUT R31, R28, 0x1, RZ, 0xc0, !PT ;  /* 0x000000011c1f7812 */ /* 0x000fe200078ec0ff */
[----:B------:R-:W-:Y:S03]  /*331440*/  STL [R7+0x4], R40 ;  /* 0x0000042807007387 */ /* 0x000fe60000100800 */
[----:B------:R-:W-:Y:S01]  /*331450*/  ISETP.NE.U32.AND P1, PT, R31, 0x1, PT ;  /* 0x000000011f00780c */ /* 0x000fe20003f25070 */
[----:B------:R0:W-:Y:S01]  /*331460*/  STL [R7+-0x4], R46 ;  /* 0xfffffc2e07007387 */ /* 0x0001e20000100800 */
[----:B------:R-:W-:Y:S01]  /*331470*/  LOP3.LUT R31, R27, 0x1, RZ, 0xc0, !PT ;  /* 0x000000011b1f7812 */ /* 0x000fe200078ec0ff */
[----:B------:R-:W-:-:S03]  /*331480*/  UIADD3 UR4, UPT, UPT, UR4, 0xc, URZ ;  /* 0x0000000c04047890 */ /* 0x000fc6000fffe0ff */
[----:B------:R-:W-:Y:S02]  /*331490*/  ISETP.NE.U32.AND P2, PT, R31, 0x1, PT ;  /* 0x000000011f00780c */ /* 0x000fe40003f45070 */
[----:B0-----:R-:W-:Y:S01]  /*3314a0*/  LOP3.LUT R46, R28, 0x7ffffffe, RZ, 0xc0, !PT ;  /* 0x7ffffffe1c2e7812 */ /* 0x001fe200078ec0ff */
[----:B------:R-:W-:Y:S01]  /*3314b0*/  UISETP.NE.AND UP0, UPT, UR4, 0x18c, UPT ;  /* 0x0000018c0400788c */ /* 0x000fe2000bf05270 */
[----:B------:R-:W-:Y:S04]  /*3314c0*/  STL [R7], R39 ;  /* 0x0000002707007387 */ /* 0x000fe80000100800 */
[----:B------:R-:W-:Y:S04]  /*3314d0*/  STL [R7+0x8], R48 ;  /* 0x0000083007007387 */ /* 0x000fe80000100800 */
[----:B------:R-:W-:Y:S01]  /*3314e0*/  STL [R7+0xc], R30 ;  /* 0x00000c1e07007387 */ /* 0x000fe20000100800 */
[----:B--2---:R-:W-:-:S02]  /*3314f0*/  LOP3.LUT R29, R11, 0x1, RZ, 0xc0, !PT ;  /* 0x000000010b1d7812 */ /* 0x004fc400078ec0ff */
[----:B------:R-:W-:Y:S02]  /*331500*/  LOP3.LUT R44, R11, 0x7ffffffe, RZ, 0xc0, !PT ;  /* 0x7ffffffe0b2c7812 */ /* 0x000fe400078ec0ff */
[----:B------:R-:W-:Y:S02]  /*331510*/  ISETP.NE.U32.AND P0, PT, R29, 0x1, PT ;  /* 0x000000011d00780c */ /* 0x000fe40003f05070 */
[----:B------:R-:W-:Y:S02]  /*331520*/  LOP3.LUT R29, R27, 0x7ffffffe, RZ, 0xc0, !PT ;  /* 0x7ffffffe1b1d7812 */ /* 0x000fe400078ec0ff */
[----:B------:R-:W-:Y:S02]  /*331530*/  LOP3.LUT R23, R44, 0x80000000, R23, 0xf8, !PT ;  /* 0x800000002c177812 */ /* 0x000fe400078ef817 */
[C---:B---3--:R-:W-:Y:S02]  /*331540*/  LOP3.LUT R40, R9.reuse, 0x7ffffffe, RZ, 0xc0, !PT ;  /* 0x7ffffffe09287812 */ /* 0x048fe400078ec0ff */
[----:B------:R-:W-:-:S02]  /*331550*/  LOP3.LUT R33, R9, 0x1, RZ, 0xc0, !PT ;  /* 0x0000000109217812 */ /* 0x000fc400078ec0ff */
[----:B------:R-:W-:Y:S02]  /*331560*/  LOP3.LUT R29, R29, 0x80000000, R28, 0xf8, !PT ;  /* 0x800000001d1d7812 */ /* 0x000fe400078ef81c */
[----:B------:R-:W-:Y:S02]  /*331570*/  LOP3.LUT R31, R40, 0x80000000, R27, 0xf8, !PT ;  /* 0x80000000281f7812 */ /* 0x000fe400078ef81b */
[----:B------:R-:W-:Y:S02]  /*331580*/  LOP3.LUT R11, R46, 0x80000000, R11, 0xf8, !PT ;  /* 0x800000002e0b7812 */ /* 0x000fe400078ef80b */
[----:B------:R-:W-:Y:S02]  /*331590*/  ISETP.NE.U32.AND P3, PT, R33, 0x1, PT ;  /* 0x000000012100780c */ /* 0x000fe40003f65070 */
[----:B------:R-:W-:Y:S02]  /*3315a0*/  SHF.R.U32.HI R40, RZ, 0x1, R29 ;  /* 0x00000001ff287819 */ /* 0x000fe4000001161d */
        /* <DEDUP_REMOVED lines=30> */
.L_x_2822:
[----:B------:R-:W-:Y:S05]  /*331790*/  BSYNC.RECONVERGENT B2 ;  /* 0x0000000000027941 */ /* 0x000fea0003800200 */
.L_x_2821:
        /* <DEDUP_REMOVED lines=43> */
.L_x_2827:
        /* <DEDUP_REMOVED lines=47> */
[C---:B------:R-:W-:Y:S01]  /*331d40*/  LOP3.LUT R11, R17.reuse, 0x1, RZ, 0xc0, !PT ;  /* 0x00000001110b7812 */ /* 0x040fe200078ec0ff */
        /* <DEDUP_REMOVED lines=30> */
[----:B------:R-:W-:Y:S02]  /*331f30*/  LOP3.LUT R44, R44, 0x80000000, R43, 0xf8, !PT ;  /* 0x800000002c2c7812 */ /* 0x000fe400078ef82b */
[----:B------:R-:W-:Y:S02]  /*331f40*/  SHF.R.U32.HI R48, RZ, 0x1, R48 ;  /* 0x00000001ff307819 */ /* 0x000fe40000011630 */
[----:B------:R-:W-:Y:S01]  /*331f50*/  SHF.R.U32.HI R44, RZ, 0x1, R44 ;  /* 0x00000001ff2c7819 */ /* 0x000fe2000001162c */
[----:B------:R-:W-:Y:S01]  /*331f60*/  STL [R9+0x1c], R30 ;  /* 0x00001c1e09007387 */ /* 0x000fe20000100800 */
[----:B------:R-:W-:-:S03]  /*331f70*/  LOP3.LUT R46, R48, R47, R46, 0x96, !PT ;  /* 0x0000002f302e7212 */ /* 0x000fc600078e962e */
[----:B------:R0:W-:Y:S04]  /*331f80*/  STL [R9+0x20], R35 ;  /* 0x0000202309007387 */ /* 0x0001e80000100800 */
[----:B------:R1:W-:Y:S04]  /*331f90*/  STL [R9+0x24], R46 ;  /* 0x0000242e09007387 */ /* 0x0003e80000100800 */
        /* <DEDUP_REMOVED lines=9> */
[----:B--2---:R-:W-:Y:S02]  /*332030*/  LOP3.LUT R40, R43, R40, R31, 0x96, !PT ;  /* 0x000000282b287212 */ /* 0x004fe400078e961f */
[----:B-----5:R-:W-:Y:S02]  /*332040*/  LOP3.LUT R31, R29, 0x1, RZ, 0xc0, !PT ;  /* 0x000000011d1f7812 */ /* 0x020fe400078ec0ff */
[----:B------:R-:W-:Y:S02]  /*332050*/  LOP3.LUT R44, R44, R33, R37, 0x96, !PT ;  /* 0x000000212c2c7212 */ /* 0x000fe400078e9625 */
[----:B----4-:R-:W-:Y:S02]  /*332060*/  LOP3.LUT R33, R28, 0x1, RZ, 0xc0, !PT ;  /* 0x000000011c217812 */ /* 0x010fe400078ec0ff */
[----:B------:R-:W-:Y:S02]  /*332070*/  ISETP.NE.U32.AND P0, PT, R31, 0x1, PT ;  /* 0x000000011f00780c */ /* 0x000fe40003f05070 */
[----:B------:R-:W-:-:S02]  /*332080*/  LOP3.LUT R48, R29, 0x7ffffffe, RZ, 0xc0, !PT ;  /* 0x7ffffffe1d307812 */ /* 0x000fc400078ec0ff */
[----:B------:R-:W-:Y:S02]  /*332090*/  LOP3.LUT R52, R28, 0x7ffffffe, RZ, 0xc0, !PT ;  /* 0x7ffffffe1c347812 */ /* 0x000fe400078ec0ff */
[C---:B------:R-:W-:Y:S02]  /*3320a0*/  LOP3.LUT R31, R27.reuse, 0x7ffffffe, RZ, 0xc0, !PT ;  /* 0x7ffffffe1b1f7812 */ /* 0x040fe400078ec0ff */
[----:B0-----:R-:W-:Y:S02]  /*3320b0*/  LOP3.LUT R35, R27, 0x1, RZ, 0xc0, !PT ;  /* 0x000000011b237812 */ /* 0x001fe400078ec0ff */
[----:B------:R-:W-:Y:S02]  /*3320c0*/  ISETP.NE.U32.AND P1, PT, R33, 0x1, PT ;  /* 0x000000012100780c */ /* 0x000fe40003f25070 */
[----:B------:R-:W-:Y:S02]  /*3320d0*/  LOP3.LUT R23, R48, 0x80000000, R23, 0xf8, !PT ;  /* 0x8000000030177812 */ /* 0x000fe400078ef817 */
[----:B------:R-:W-:-:S02]  /*3320e0*/  LOP3.LUT R29, R52, 0x80000000, R29, 0xf8, !PT ;  /* 0x80000000341d7812 */ /* 0x000fc400078ef81d */
[C---:B------:R-:W-:Y:S02]  /*3320f0*/  LOP3.LUT R30, R11.reuse, 0x7ffffffe, RZ, 0xc0, !PT ;  /* 0x7ffffffe0b1e7812 */ /* 0x040fe400078ec0ff */
        /* <DEDUP_REMOVED lines=8> */
[----:B-1----:R-:W-:Y:S02]  /*332180*/  SHF.R.U32.HI R46, RZ, 0x1, R33 ;  /* 0x00000001ff2e7819 */ /* 0x002fe40000011621 */
        /* <DEDUP_REMOVED lines=52> */
.L_x_2828:
[----:B-1----:R-:W2:Y:S04]  /*3324d0*/  LDL R28, [R9+-0xc] ;  /* 0xfffff400091c7983 */ /* 0x002ea80000100800 */
        /* <DEDUP_REMOVED lines=16> */
[C---:B---3--:R-:W-:Y:S02]  /*3325e0*/  LOP3.LUT R27, R22.reuse, 0x7ffffffe, RZ, 0xc0, !PT ;  /* 0x7ffffffe161b7812 */ /* 0x048fe400078ec0ff */
[----:B------:R-:W-:Y:S02]  /*3325f0*/  LOP3.LUT R23, R22, 0x1, RZ, 0xc0, !PT ;  /* 0x0000000116177812 */ /* 0x000fe400078ec0ff */
        /* <DEDUP_REMOVED lines=38> */
[----:B------:R0:W-:Y:S01]  /*332860*/  STL [R9+-0x10], R31 ;  /* 0xfffff01f09007387 */ /* 0x0001e20000100800 */
[----:B-1----:R-:W-:-:S03]  /*332870*/  LOP3.LUT R44, R40, 0x7ffffffe, RZ, 0xc0, !PT ;  /* 0x7ffffffe282c7812 */ /* 0x002fc600078ec0ff */
[----:B------:R1:W-:Y:S01]  /*332880*/  STL [R9+-0x4], R39 ;  /* 0xfffffc2709007387 */ /* 0x0003e20000100800 */
[----:B0-----:R-:W-:Y:S02]  /*332890*/  LOP3.LUT R31, R40, 0x1, RZ, 0xc0, !PT ;  /* 0x00000001281f7812 */ /* 0x001fe400078ec0ff */
[----:B------:R-:W-:Y:S02]  /*3328a0*/  SEL R47, RZ, 0x9908b0df, P0 ;  /* 0x9908b0dfff2f7807 */ /* 0x000fe40000000000 */
[----:B------:R-:W-:Y:S02]  /*3328b0*/  LOP3.LUT R44, R44, 0x80000000, R43, 0xf8, !PT ;  /* 0x800000002c2c7812 */ /* 0x000fe400078ef82b */
[----:B------:R-:W-:Y:S02]  /*3328c0*/  ISETP.NE.U32.AND P0, PT, R31, 0x1, PT ;  /* 0x000000011f00780c */ /* 0x000fe40003f05070 */
[C---:B------:R-:W-:Y:S02]  /*3328d0*/  LOP3.LUT R43, R35.reuse, 0x7ffffffe, RZ, 0xc0, !PT ;  /* 0x7ffffffe232b7812 */ /* 0x040fe400078ec0ff */
[----:B-1----:R-:W-:-:S02]  /*3328e0*/  LOP3.LUT R39, R35, 0x1, RZ, 0xc0, !PT ;  /* 0x0000000123277812 */ /* 0x002fc400078ec0ff */
[C---:B------:R-:W-:Y:S02]  /*3328f0*/  LOP3.LUT R31, R26.reuse, 0x7ffffffe, RZ, 0xc0, !PT ;  /* 0x7ffffffe1a1f7812 */ /* 0x040fe400078ec0ff */
[----:B------:R-:W-:Y:S02]  /*332900*/  LOP3.LUT R43, R43, 0x80000000, R40, 0xf8, !PT ;  /* 0x800000002b2b7812 */ /* 0x000fe400078ef828 */
[----:B------:R-:W-:Y:S02]  /*332910*/  ISETP.NE.U32.AND P1, PT, R39, 0x1, PT ;  /* 0x000000012700780c */ /* 0x000fe40003f25070 */
[----:B------:R-:W-:Y:S02]  /*332920*/  LOP3.LUT R31, R31, 0x80000000, R35, 0xf8, !PT ;  /* 0x800000001f1f7812 */ /* 0x000fe400078ef823 */
[----:B------:R-:W-:Y:S02]  /*332930*/  LOP3.LUT R35, R26, 0x1, RZ, 0xc0, !PT ;  /* 0x000000011a237812 */ /* 0x000fe400078ec0ff */
[----:B------:R-:W-:-:S02]  /*332940*/  SHF.R.U32.HI R48, RZ, 0x1, R48 ;  /* 0x00000001ff307819 */ /* 0x000fc40000011630 */
[----:B------:R-:W-:Y:S02]  /*332950*/  SHF.R.U32.HI R43, RZ, 0x1, R43 ;  /* 0x00000001ff2b7819 */ /* 0x000fe4000001162b */
[----:B------:R-:W-:Y:S02]  /*332960*/  SEL R40, RZ, 0x9908b0df, P1 ;  /* 0x9908b0dfff287807 */ /* 0x000fe40000800000 */
[----:B------:R-:W-:Y:S02]  /*332970*/  SEL R39, RZ, 0x9908b0df, P0 ;  /* 0x9908b0dfff277807 */ /* 0x000fe40000000000 */
[----:B------:R-:W-:Y:S02]  /*332980*/  ISETP.NE.U32.AND P0, PT, R35, 0x1, PT ;  /* 0x000000012300780c */ /* 0x000fe40003f05070 */
[----:B------:R-:W-:Y:S02]  /*332990*/  LOP3.LUT R46, R48, R47, R46, 0x96, !PT ;  /* 0x0000002f302e7212 */ /* 0x000fe400078e962e */
[----:B------:R-:W-:-:S02]  /*3329a0*/  LOP3.LUT R48, R43, R40, R30, 0x96, !PT ;  /* 0x000000282b307212 */ /* 0x000fc400078e961e */
[----:B------:R-:W-:Y:S02]  /*3329b0*/  SHF.R.U32.HI R30, RZ, 0x1, R31 ;  /* 0x00000001ff1e7819 */ /* 0x000fe4000001161f */
[----:B------:R-:W-:-:S04]  /*3329c0*/  SEL R31, RZ, 0x9908b0df, P0 ;  /* 0x9908b0dfff1f7807 */ /* 0x000fc80000000000 */
[----:B------:R-:W-:Y:S02]  /*3329d0*/  LOP3.LUT R30, R30, R31, R33, 0x96, !PT ;  /* 0x0000001f1e1e7212 */ /* 0x000fe400078e9621 */
[----:B------:R-:W-:Y:S01]  /*3329e0*/  SHF.R.U32.HI R44, RZ, 0x1, R44 ;  /* 0x00000001ff2c7819 */ /* 0x000fe2000001162c */
[----:B------:R-:W-:-:S03]  /*3329f0*/  UIADD3 UR4, UPT, UPT, UR4, 0xc, URZ ;  /* 0x0000000c04047890 */ /* 0x000fc6000fffe0ff */
[----:B------:R-:W-:Y:S01]  /*332a00*/  LOP3.LUT R44, R44, R39, R37, 0x96, !PT ;  /* 0x000000272c2c7212 */ /* 0x000fe200078e9625 */
[----:B------:R-:W-:-:S04]  /*332a10*/  UISETP.NE.AND UP0, UPT, UR4, 0x18c, UPT ;  /* 0x0000018c0400788c */ /* 0x000fc8000bf05270 */
[----:B------:R0:W-:Y:S04]  /*332a20*/  STL [R9+0x4], R44 ;  /* 0x0000042c09007387 */ /* 0x0001e80000100800 */
[----:B------:R-:W-:Y:S04]  /*332a30*/  STL [R9+-0xc], R45 ;  /* 0xfffff42d09007387 */ /* 0x000fe80000100800 */
[----:B------:R-:W-:Y:S04]  /*332a40*/  STL [R9], R46 ;  /* 0x0000002e09007387 */ /* 0x000fe80000100800 */
[----:B------:R-:W-:Y:S04]  /*332a50*/  STL [R9+0x8], R48 ;  /* 0x0000083009007387 */ /* 0x000fe80000100800 */
[----:B------:R-:W-:Y:S01]  /*332a60*/  STL [R9+0xc], R30 ;  /* 0x00000c1e09007387 */ /* 0x000fe20000100800 */
[----:B---3--:R-:W-:-:S02]  /*332a70*/  LOP3.LUT R40, R29, 0x7ffffffe, RZ, 0xc0, !PT ;  /* 0x7ffffffe1d287812 */ /* 0x008fc400078ec0ff */
[----:B------:R-:W-:Y:S02]  /*332a80*/  LOP3.LUT R35, R29, 0x1, RZ, 0xc0, !PT ;  /* 0x000000011d237812 */ /* 0x000fe400078ec0ff */
[C---:B----4-:R-:W-:Y:S02]  /*332a90*/  LOP3.LUT R33, R17.reuse, 0x1, RZ, 0xc0, !PT ;  /* 0x0000000111217812 */ /* 0x050fe400078ec0ff */
[----:B------:R-:W-:Y:S02]  /*332aa0*/  LOP3.LUT R31, R17, 0x7ffffffe, RZ, 0xc0, !PT ;  /* 0x7ffffffe111f7812 */ /* 0x000fe400078ec0ff */
[----:B------:R-:W-:Y:S02]  /*332ab0*/  ISETP.NE.U32.AND P0, PT, R33, 0x1, PT ;  /* 0x000000012100780c */ /* 0x000fe40003f05070 */
[----:B------:R-:W-:Y:S02]  /*332ac0*/  LOP3.LUT R26, R31, 0x80000000, R26, 0xf8, !PT ;  /* 0x800000001f1a7812 */ /* 0x000fe400078ef81a */
[----:B--2---:R-:W-:-:S02]  /*332ad0*/  LOP3.LUT R33, R28, 0x1, RZ, 0xc0, !PT ;  /* 0x000000011c217812 */ /* 0x004fc400078ec0ff */
        /* <DEDUP_REMOVED lines=10> */
[----:B0-----:R-:W-:Y:S02]  /*332b80*/  SHF.R.U32.HI R44, RZ, 0x1, R33 ;  /* 0x00000001ff2c7819 */ /* 0x001fe40000011621 */
[----:B------:R-:W-:-:S02]  /*332b90*/  SHF.R.U32.HI R26, RZ, 0x1, R26 ;  /* 0x00000001ff1a7819 */ /* 0x000fc4000001161a */
[----:B------:R-:W-:Y:S02]  /*332ba0*/  SEL R28, RZ, 0x9908b0df, P0 ;  /* 0x9908b0dfff1c7807 */ /* 0x000fe40000000000 */
        /* <DEDUP_REMOVED lines=27> */
.L_x_2826:
[----:B------:R-:W-:Y:S05]  /*332d60*/  BSYNC.RECONVERGENT B2 ;  /* 0x0000000000027941 */ /* 0x000fea0003800200 */
.L_x_2825:
        /* <DEDUP_REMOVED lines=33> */
[----:B------:R-:W-:Y:S02]  /*332f80*/  SHF.R.U32.HI R26, RZ, 0x1, R26 ;  /* 0x00000001ff1a7819 */ /* 0x000fe4000001161a */
[----:B------:R-:W-:Y:S02]  /*332f90*/  SEL R27, RZ, 0x9908b0df, P0 ;  /* 0x9908b0dfff1b7807 */ /* 0x000fe40000000000 */
[----:B------:R-:W-:Y:S02]  /*332fa0*/  SEL R29, RZ, 0x9908b0df, P2 ;  /* 0x9908b0dfff1d7807 */ /* 0x000fe40001000000 */
[----:B-----5:R-:W-:-:S02]  /*332fb0*/  LOP3.LUT R22, R11, R28, R22, 0x96, !PT ;  /* 0x0000001c0b167212 */ /* 0x020fc400078e9616 */
[----:B------:R-:W-:Y:S02]  /*332fc0*/  LOP3.LUT R26, R26, R27, R23, 0x96, !PT ;  /* 0x0000001b1a1a7212 */ /* 0x000fe400078e9617 */
[----:B------:R-:W-:Y:S01]  /*332fd0*/  LOP3.LUT R28, R30, R29, R17, 0x96, !PT ;  /* 0x0000001d1e1c7212 */ /* 0x000fe200078e9611 */
[----:B------:R0:W-:Y:S04]  /*332fe0*/  STL [R1+0x4], R22 ;  /* 0x0000041601007387 */ /* 0x0001e80000100800 */
[----:B------:R0:W-:Y:S04]  /*332ff0*/  STL [R1], R26 ;  /* 0x0000001a01007387 */ /* 0x0001e80000100800 */
[----:B------:R0:W-:Y:S01]  /*333000*/  STL [R1+0x8], R28 ;  /* 0x0000081c01007387 */ /* 0x0001e20000100800 */
[----:B------:R-:W-:-:S07]  /*333010*/  IMAD.MOV.U32 R11, RZ, RZ, R1 ;  /* 0x000000ffff0b7224 */ /* 0x000fce00078e0001 */
.L_x_2831:
[----:B0-----:R-:W2:Y:S04]  /*333020*/  LDL R28, [R11+0x10] ;  /* 0x000010000b1c7983 */ /* 0x001ea80000100800 */
[----:B-1----:R-:W3:Y:S04]  /*333030*/  LDL R26, [R11+0x14] ;  /* 0x000014000b1a7983 */ /* 0x002ee80000100800 */
        /* <DEDUP_REMOVED lines=25> */
[C---:B-----5:R-:W-:Y:S02]  /*3331d0*/  LOP3.LUT R19, R17.reuse, 0x7ffffffe, RZ, 0xc0, !PT ;  /* 0x7ffffffe11137812 */ /* 0x060fe400078ec0ff */
        /* <DEDUP_REMOVED lines=26> */
[----:B------:R-:W-:Y:S01]  /*333380*/  LOP3.LUT R17, R23, 0x1, RZ, 0xc0, !PT ;  /* 0x0000000117117812 */ /* 0x000fe200078ec0ff */
[----:B------:R-:W5:Y:S01]  /*333390*/  LDL R27, [R11+0x664] ;  /* 0x000664000b1b7983 */ /* 0x000f620000100800 */
[----:B------:R-:W-:Y:S02]  /*3333a0*/  LOP3.LUT R39, R19, R28, R39, 0x96, !PT ;  /* 0x0000001c13277212 */ /* 0x000fe400078e9627 */
[----:B------:R-:W-:Y:S01]  /*3333b0*/  LOP3.LUT R19, R23, 0x7ffffffe, RZ, 0xc0, !PT ;  /* 0x7ffffffe17137812 */ /* 0x000fe200078ec0ff */
[----:B------:R-:W5:Y:S01]  /*3333c0*/  LDL R28, [R11+0x3c] ;  /* 0x00003c000b1c7983 */ /* 0x000f620000100800 */
[----:B------:R-:W-:-:S02]  /*3333d0*/  ISETP.NE.U32.AND P0, PT, R17, 0x1, PT ;  /* 0x000000011100780c */ /* 0x000fc40003f05070 */
[----:B------:R-:W-:Y:S02]  /*3333e0*/  LOP3.LUT R17, R47, 0x1, RZ, 0xc0, !PT ;  /* 0x000000012f117812 */ /* 0x000fe400078ec0ff */
[----:B------:R-:W-:Y:S02]  /*3333f0*/  LOP3.LUT R22, R19, 0x80000000, R22, 0xf8, !PT ;  /* 0x8000000013167812 */ /* 0x000fe400078ef816 */
        /* <DEDUP_REMOVED lines=14> */
[----:B------:R0:W-:Y:S04]  /*3334e0*/  STL [R11+0x10], R45 ;  /* 0x0000102d0b007387 */ /* 0x0001e80000100800 */
        /* <DEDUP_REMOVED lines=20> */
[----:B------:R-:W-:Y:S02]  /*333630*/  LOP3.LUT R43, R30, 0x1, RZ, 0xc0, !PT ;  /* 0x000000011e2b7812 */ /* 0x000fe400078ec0ff */
[----:B------:R-:W-:Y:S02]  /*333640*/  LOP3.LUT R26, R33, 0x80000000, R26, 0xf8, !PT ;  /* 0x80000000211a7812 */ /* 0x000fe400078ef81a */
[C---:B-----5:R-:W-:Y:S02]  /*333650*/  LOP3.LUT R40, R29.reuse, 0x1, RZ, 0xc0, !PT ;  /* 0x000000011d287812 */ /* 0x060fe400078ec0ff */
[----:B0-----:R-:W-:-:S02]  /*333660*/  LOP3.LUT R45, R29, 0x7ffffffe, RZ, 0xc0, !PT ;  /* 0x7ffffffe1d2d7812 */ /* 0x001fc400078ec0ff */
[----:B------:R-:W-:Y:S02]  /*333670*/  ISETP.NE.U32.AND P1, PT, R40, 0x1, PT ;  /* 0x000000012800780c */ /* 0x000fe40003f25070 */
[----:B------:R-:W-:Y:S02]  /*333680*/  ISETP.NE.U32.AND P0, PT, R43, 0x1, PT ;  /* 0x000000012b00780c */ /* 0x000fe40003f05070 */
[----:B------:R-:W-:Y:S02]  /*333690*/  LOP3.LUT R30, R45, 0x80000000, R30, 0xf8, !PT ;  /* 0x800000002d1e7812 */ /* 0x000fe400078ef81e */
[C---:B------:R-:W-:Y:S02]  /*3336a0*/  LOP3.LUT R40, R28.reuse, 0x7ffffffe, RZ, 0xc0, !PT ;  /* 0x7ffffffe1c287812 */ /* 0x040fe400078ec0ff */
[----:B------:R-:W-:Y:S02]  /*3336b0*/  LOP3.LUT R33, R28, 0x1, RZ, 0xc0, !PT ;  /* 0x000000011c217812 */ /* 0x000fe400078ec0ff */
[----:B------:R-:W-:-:S02]  /*3336c0*/  LOP3.LUT R29, R40, 0x80000000, R29, 0xf8, !PT ;  /* 0x80000000281d7812 */ /* 0x000fc400078ef81d */
[----:B------:R-:W-:Y:S02]  /*3336d0*/  ISETP.NE.U32.AND P2, PT, R33, 0x1, PT ;  /* 0x000000012100780c */ /* 0x000fe40003f45070 */
[C---:B-1----:R-:W-:Y:S02]  /*3336e0*/  LOP3.LUT R31, R17.reuse, 0x7ffffffe, RZ, 0xc0, !PT ;  /* 0x7ffffffe111f7812 */ /* 0x042fe400078ec0ff */
[----:B------:R-:W-:Y:S02]  /*3336f0*/  LOP3.LUT R35, R17, 0x1, RZ, 0xc0, !PT ;  /* 0x0000000111237812 */ /* 0x000fe400078ec0ff */
        /* <DEDUP_REMOVED lines=56> */
[----:B-1----:R-:W-:-:S07]  /*333a80*/  IMAD.MOV.U32 R22, RZ, RZ, 0xe3 ;  /* 0x000000e3ff167424 */ /* 0x002fce00078e00ff */
.L_x_2832:
        /* <DEDUP_REMOVED lines=86> */
[----:B------:R-:W1:Y:S04]  /*333ff0*/  LDL R30, [R19+0x8] ;  /* 0x00000800131e7983 */ /* 0x000e680000100800 */
[----:B------:R-:W4:Y:S04]  /*334000*/  LDL R29, [R19+0xc] ;  /* 0x00000c00131d7983 */ /* 0x000f280000100800 */
[----:B------:R-:W4:Y:S04]  /*334010*/  LDL R11, [R19+0x10] ;  /* 0x00001000130b7983 */ /* 0x000f280000100800 */
[----:B------:R-:W4:Y:S04]  /*334020*/  LDL R27, [R19+-0x38c] ;  /* 0xfffc7400131b7983 */ /* 0x000f280000100800 */
[----:B------:R-:W4:Y:S04]  /*334030*/  LDL R17, [R19+-0x388] ;  /* 0xfffc780013117983 */ /* 0x000f280000100800 */
[----:B------:R-:W4:Y:S04]  /*334040*/  LDL R26, [R19+-0x384] ;  /* 0xfffc7c00131a7983 */ /* 0x000f280000100800 */
[----:B------:R-:W4:Y:S01]  /*334050*/  LDL R23, [R19+-0x380] ;  /* 0xfffc800013177983 */ /* 0x000f220000100800 */
[----:B------:R-:W-:Y:S01]  /*334060*/  VIADD R22, R22, 0xc ;  /* 0x0000000c16167836 */ /* 0x000fe20000000000 */
[----:B---3--:R-:W-:-:S02]  /*334070*/  LOP3.LUT R35, R33, 0x7ffffffe, RZ, 0xc0, !PT ;  /* 0x7ffffffe21237812 */ /* 0x008fc400078ec0ff */
[----:B------:R-:W-:Y:S02]  /*334080*/  LOP3.LUT R37, R33, 0x1, RZ, 0xc0, !PT ;  /* 0x0000000121257812 */ /* 0x000fe400078ec0ff */
[----:B-1----:R-:W-:Y:S02]  /*334090*/  LOP3.LUT R40, R30, 0x7ffffffe, RZ, 0xc0, !PT ;  /* 0x7ffffffe1e287812 */ /* 0x002fe400078ec0ff */
[----:B------:R-:W-:Y:S02]  /*3340a0*/  LOP3.LUT R28, R35, 0x80000000, R28, 0xf8, !PT ;  /* 0x80000000231c7812 */ /* 0x000fe400078ef81c */
[----:B------:R-:W-:Y:S02]  /*3340b0*/  ISETP.NE.U32.AND P0, PT, R37, 0x1, PT ;  /* 0x000000012500780c */ /* 0x000fe40003f05070 */
[----:B--2---:R-:W-:Y:S02]  /*3340c0*/  LOP3.LUT R31, R40, 0x80000000, R33, 0xf8, !PT ;  /* 0x80000000281f7812 */ /* 0x004fe400078ef821 */
        /* <DEDUP_REMOVED lines=41> */
.L_x_2830:
[----:B------:R-:W-:Y:S05]  /*334360*/  BSYNC.RECONVERGENT B2 ;  /* 0x0000000000027941 */ /* 0x000fea0003800200 */
.L_x_2829:
        /* <DEDUP_REMOVED lines=34> */
.L_x_2838:
        /* <DEDUP_REMOVED lines=36> */
.L_x_2836:
        /* <DEDUP_REMOVED lines=149> */
[----:B-1----:R-:W-:Y:S02]  /*335120*/  LOP3.LUT R19, R31, 0x1, RZ, 0xc0, !PT ;  /* 0x000000011f137812 */ /* 0x002fe400078ec0ff */
        /* <DEDUP_REMOVED lines=22> */
.L_x_2837:
        /* <DEDUP_REMOVED lines=99> */
[----:B----4-:R-:W-:Y:S02]  /*3358c0*/  LOP3.LUT R29, R40, 0x80000000, R31, 0xf8, !PT ;  /* 0x80000000281d7812 */ /* 0x010fe400078ef81f */
[----:B------:R-:W-:-:S02]  /*3358d0*/  LOP3.LUT R5, R30, 0x80000000, R5, 0xf8, !PT ;  /* 0x800000001e057812 */ /* 0x000fc400078ef805 */
[----:B------:R-:W-:Y:S02]  /*3358e0*/  ISETP.NE.U32.AND P2, PT, R35, 0x1, PT ;  /* 0x000000012300780c */ /* 0x000fe40003f45070 */
[C---:B------:R-:W-:Y:S02]  /*3358f0*/  LOP3.LUT R31, R26.reuse, 0x7ffffffe, RZ, 0xc0, !PT ;  /* 0x7ffffffe1a1f7812 */ /* 0x040fe400078ec0ff */
        /* <DEDUP_REMOVED lines=38> */
.L_x_2835:
[----:B------:R-:W-:Y:S05]  /*335b60*/  BSYNC.RECONVERGENT B2 ;  /* 0x0000000000027941 */ /* 0x000fea0003800200 */
.L_x_2834:
        /* <DEDUP_REMOVED lines=20> */
.L_x_2833:
[----:B------:R-:W-:-:S05]  /*335cb0*/  VIADD R5, R25, 0xfffffffa ;  /* 0xfffffffa19057836 */ /* 0x000fca0000000000 */
[----:B------:R-:W-:-:S13]  /*335cc0*/  ISETP.GE.AND P1, PT, R5, 0x1, PT ;  /* 0x000000010500780c */ /* 0x000fda0003f26270 */
[----:B------:R-:W-:Y:S05]  /*335cd0*/  @!P1 BRA `(.L_x_2839) ;  /* 0x0000001400789947 */ /* 0x000fea0003800000 */
[----:B------:R-:W-:-:S07]  /*335ce0*/  IMAD.MOV.U32 R7, RZ, RZ, RZ ;  /* 0x000000ffff077224 */ /* 0x000fce00078e00ff */
.L_x_2844:
        /* <DEDUP_REMOVED lines=37> */
.L_x_2842:
        /* <DEDUP_REMOVED lines=16> */
[----:B--2---:R-:W2:Y:S01]  /*336040*/  LDL R30, [R3+0x660] ;  /* 0x00066000031e7983 */ /* 0x004ea20000100800 */
        /* <DEDUP_REMOVED lines=8> */
[----:B------:R-:W-:Y:S01]  /*3360d0*/  LOP3.LUT R23, R17, 0x1, RZ, 0xc0, !PT ;  /* 0x0000000111177812 */ /* 0x000fe200078ec0ff */
[----:B------:R-:W3:Y:S01]  /*3360e0*/  LDL R22, [R3+0x30] ;  /* 0x0000300003167983 */ /* 0x000ee20000100800 */
[C---:B------:R-:W-:Y:S02]  /*3360f0*/  LOP3.LUT R28, R9.reuse, 0x7ffffffe, RZ, 0xc0, !PT ;  /* 0x7ffffffe091c7812 */ /* 0x040fe400078ec0ff */
[----:B------:R-:W-:Y:S02]  /*336100*/  LOP3.LUT R26, R9, 0x1, RZ, 0xc0, !PT ;  /* 0x00000001091a7812 */ /* 0x000fe400078ec0ff */
[----:B------:R-:W-:Y:S02]  /*336110*/  LOP3.LUT R9, R27, 0x80000000, R9, 0xf8, !PT ;  /* 0x800000001b097812 */ /* 0x000fe400078ef809 */
[----:B------:R-:W-:Y:S01]  /*336120*/  ISETP.NE.U32.AND P3, PT, R23, 0x1, PT ;  /* 0x000000011700780c */ /* 0x000fe20003f65070 */
[----:B------:R-:W4:Y:S01]  /*336130*/  LDL R27, [R3+0x38] ;  /* 0x00003800031b7983 */ /* 0x000f220000100800 */
[----:B------:R-:W-:-:S02]  /*336140*/  LOP3.LUT R19, R28, 0x80000000, R19, 0xf8, !PT ;  /* 0x800000001c137812 */ /* 0x000fc400078ef813 */
[----:B------:R-:W-:Y:S01]  /*336150*/  ISETP.NE.U32.AND P2, PT, R26, 0x1, PT ;  /* 0x000000011a00780c */ /* 0x000fe20003f45070 */
[----:B------:R-:W5:Y:S01]  /*336160*/  LDL R28, [R3+0x34] ;  /* 0x00003400031c7983 */ /* 0x000f620000100800 */
        /* <DEDUP_REMOVED lines=52> */
[----:B---3--:R-:W-:-:S02]  /*3364b0*/  LOP3.LUT R40, R22, 0x7ffffffe, RZ, 0xc0, !PT ;  /* 0x7ffffffe16287812 */ /* 0x008fc400078ec0ff */
[----:B0-----:R-:W-:Y:S02]  /*3364c0*/  LOP3.LUT R43, R22, 0x1, RZ, 0xc0, !PT ;  /* 0x00000001162b7812 */ /* 0x001fe400078ec0ff */
[----:B------:R-:W-:Y:S02]  /*3364d0*/  LOP3.LUT R40, R40, 0x80000000, R37, 0xf8, !PT ;  /* 0x8000000028287812 */ /* 0x000fe400078ef825 */
[----:B------:R-:W-:Y:S02]  /*3364e0*/  ISETP.NE.U32.AND P3, PT, R43, 0x1, PT ;  /* 0x000000012b00780c */ /* 0x000fe40003f65070 */
[----:B------:R-:W-:Y:S02]  /*3364f0*/  SHF.R.U32.HI R37, RZ, 0x1, R31 ;  /* 0x00000001ff257819 */ /* 0x000fe4000001161f */
[----:B------:R-:W-:Y:S02]  /*336500*/  SHF.R.U32.HI R31, RZ, 0x1, R40 ;  /* 0x00000001ff1f7819 */ /* 0x000fe40000011628 */
[----:B------:R-:W-:-:S02]  /*336510*/  SEL R40, RZ, 0x9908b0df, P3 ;  /* 0x9908b0dfff287807 */ /* 0x000fc40001800000 */
[----:B------:R-:W-:Y:S02]  /*336520*/  LOP3.LUT R46, R37, R39, R33, 0x96, !PT ;  /* 0x00000027252e7212 */ /* 0x000fe400078e9621 */
[----:B--2---:R-:W-:Y:S02]  /*336530*/  LOP3.LUT R30, R31, R40, R30, 0x96, !PT ;  /* 0x000000281f1e7212 */ /* 0x004fe400078e961e */
[----:B----4-:R-:W-:Y:S02]  /*336540*/  LOP3.LUT R37, R27, 0x7ffffffe, RZ, 0xc0, !PT ;  /* 0x7ffffffe1b257812 */ /* 0x010fe400078ec0ff */
[C---:B-----5:R-:W-:Y:S01]  /*336550*/  LOP3.LUT R31, R28.reuse, 0x7ffffffe, RZ, 0xc0, !PT ;  /* 0x7ffffffe1c1f7812 */ /* 0x060fe200078ec0ff */
[----:B------:R0:W-:Y:S01]  /*336560*/  STL [R3+0x2c], R30 ;  /* 0x00002c1e03007387 */ /* 0x0001e20000100800 */
[----:B------:R-:W-:Y:S02]  /*336570*/  LOP3.LUT R33, R28, 0x1, RZ, 0xc0, !PT ;  /* 0x000000011c217812 */ /* 0x000fe400078ec0ff */
[----:B------:R-:W-:-:S02]  /*336580*/  LOP3.LUT R37, R37, 0x80000000, R28, 0xf8, !PT ;  /* 0x8000000025257812 */ /* 0x000fc400078ef81c */
[----:B------:R-:W-:Y:S02]  /*336590*/  LOP3.LUT R22, R31, 0x80000000, R22, 0xf8, !PT ;  /* 0x800000001f167812 */ /* 0x000fe400078ef816 */
[C---:B------:R-:W-:Y:S02]  /*3365a0*/  LOP3.LUT R28, R26.reuse, 0x7ffffffe, RZ, 0xc0, !PT ;  /* 0x7ffffffe1a1c7812 */ /* 0x040fe400078ec0ff */
        /* <DEDUP_REMOVED lines=64> */
.L_x_2843:
        /* <DEDUP_REMOVED lines=95> */
[C---:B---3--:R-:W-:Y:S02]  /*336fa0*/  LOP3.LUT R30, R31.reuse, 0x7ffffffe, RZ, 0xc0, !PT ;  /* 0x7ffffffe1f1e7812 */ /* 0x048fe400078ec0ff */
[----:B------:R-:W-:Y:S02]  /*336fb0*/  LOP3.LUT R33, R31, 0x1, RZ, 0xc0, !PT ;  /* 0x000000011f217812 */ /* 0x000fe400078ec0ff */
[----:B--2---:R-:W-:Y:S02]  /*336fc0*/  LOP3.LUT R29, R40, 0x80000000, R31, 0xf8, !PT ;  /* 0x80000000281d7812 */ /* 0x004fe400078ef81f */
        /* <DEDUP_REMOVED lines=43> */
.L_x_2841:
[----:B------:R-:W-:Y:S05]  /*337280*/  BSYNC.RECONVERGENT B2 ;  /* 0x0000000000027941 */ /* 0x000fea0003800200 */
.L_x_2840:
[----:B------:R-:W-:-:S05]  /*337290*/  VIADD R22, R22, 0x1 ;  /* 0x0000000116167836 */ /* 0x000fca0000000000 */
[----:B------:R2:W-:Y:S01]  /*3372a0*/  STL [R1+0x9c0], R22 ;  /* 0x0009c01601007387 */ /* 0x0005e20000100800 */
[----:B------:R-:W-:Y:S05]  /*3372b0*/  @P1 BRA `(.L_x_2844) ;  /* 0xffffffe8008c1947 */ /* 0x000fea000383ffff */
.L_x_2839:
[----:B------:R-:W-:Y:S01]  /*3372c0*/  ISETP.GE.AND P1, PT, R22, 0x270, PT ;  /* 0x000002701600780c */ /* 0x000fe20003f26270 */
[----:B------:R-:W-:-:S12]  /*3372d0*/  BSSY.RECONVERGENT B2, `(.L_x_2845) ;  /* 0x0000153000027945 */ /* 0x000fd80003800200 */
[----:B------:R-:W-:Y:S05]  /*3372e0*/  @!P1 BRA `(.L_x_2846) ;  /* 0x0000001400449947 */ /* 0x000fea0003800000 */
[----:B------:R-:W3:Y:S04]  /*3372f0*/  LDL R28, [R1+0x4] ;  /* 0x00000400011c7983 */ /* 0x000ee80000100800 */
[----:B------:R-:W4:Y:S04]  /*337300*/  LDL R17, [R1+0x8] ;  /* 0x0000080001117983 */ /* 0x000f280000100800 */
[----:B------:R-:W1:Y:S04]  /*337310*/  LDL R19, [R1+0xc] ;  /* 0x00000c0001137983 */ /* 0x000e680000100800 */
        /* <DEDUP_REMOVED lines=29> */
.L_x_2847:
        /* <DEDUP_REMOVED lines=70> */
[----:B-1----:R-:W-:Y:S01]  /*337950*/  LOP3.LUT R40, R35, 0x7ffffffe, RZ, 0xc0, !PT ;  /* 0x7ffffffe23287812 */ /* 0x002fe200078ec0ff */
[----:B------:R1:W-:Y:S01]  /*337960*/  STL [R3+0xc], R43 ;  /* 0x00000c2b03007387 */ /* 0x0003e20000100800 */
[----:B------:R-:W-:Y:S02]  /*337970*/  ISETP.NE.U32.AND P1, PT, R39, 0x1, PT ;  /* 0x000000012700780c */ /* 0x000fe40003f25070 */
[----:B------:R-:W-:Y:S01]  /*337980*/  LOP3.LUT R30, R40, 0x80000000, R30, 0xf8, !PT ;  /* 0x80000000281e7812 */ /* 0x000fe200078ef81e */
[----:B------:R0:W-:Y:S01]  /*337990*/  STL [R3+0x14], R37 ;  /* 0x0000142503007387 */ /* 0x0001e20000100800 */
[----:B------:R-:W-:Y:S02]  /*3379a0*/  LOP3.LUT R40, R17, 0x7ffffffe, RZ, 0xc0, !PT ;  /* 0x7ffffffe11287812 */ /* 0x000fe400078ec0ff */
[----:B------:R-:W-:Y:S02]  /*3379b0*/  LOP3.LUT R39, R33, 0x1, RZ, 0xc0, !PT ;  /* 0x0000000121277812 */ /* 0x000fe400078ec0ff */
[----:B-1----:R-:W-:-:S02]  /*3379c0*/  LOP3.LUT R43, R17, 0x1, RZ, 0xc0, !PT ;  /* 0x00000001112b7812 */ /* 0x002fc400078ec0ff */
[----:B------:R-:W-:Y:S02]  /*3379d0*/  LOP3.LUT R40, R40, 0x80000000, R33, 0xf8, !PT ;  /* 0x8000000028287812 */ /* 0x000fe400078ef821 */
[----:B0-----:R-:W-:Y:S02]  /*3379e0*/  LOP3.LUT R37, R33, 0x7ffffffe, RZ, 0xc0, !PT ;  /* 0x7ffffffe21257812 */ /* 0x001fe400078ec0ff */
        /* <DEDUP_REMOVED lines=88> */
.L_x_2848:
        /* <DEDUP_REMOVED lines=137> */
.L_x_2846:
[----:B------:R-:W-:Y:S05]  /*338800*/  BSYNC.RECONVERGENT B2 ;  /* 0x0000000000027941 */ /* 0x000fea0003800200 */
.L_x_2845:
        /* <DEDUP_REMOVED lines=43> */
.L_x_2851:
        /* <DEDUP_REMOVED lines=168> */
.L_x_2852:
        /* <DEDUP_REMOVED lines=110> */
[----:B0-----:R-:W-:Y:S02]  /*339c20*/  SHF.R.U32.HI R44, RZ, 0x1, R29 ;  /* 0x00000001ff2c7819 */ /* 0x001fe4000001161d */
[----:B------:R-:W-:Y:S02]  /*339c30*/  SEL R9, RZ, 0x9908b0df, P1 ;  /* 0x9908b0dfff097807 */ /* 0x000fe40000800000 */
[----:B------:R-:W-:-:S02]  /*339c40*/  SEL R26, RZ, 0x9908b0df, P2 ;  /* 0x9908b0dfff1a7807 */ /* 0x000fc40001000000 */
        /* <DEDUP_REMOVED lines=24> */
.L_x_2850:
[----:B------:R-:W-:Y:S05]  /*339dd0*/  BSYNC.RECONVERGENT B2 ;  /* 0x0000000000027941 */ /* 0x000fea0003800200 */
.L_x_2849:
        /* <DEDUP_REMOVED lines=43> */
.L_x_2855:
        /* <DEDUP_REMOVED lines=16> */
[----:B-1----:R-:W5:Y:S01]  /*33a190*/  LDL R30, [R7+0x660] ;  /* 0x00066000071e7983 */ /* 0x002f620000100800 */
        /* <DEDUP_REMOVED lines=53> */
[----:B-1----:R-:W-:-:S02]  /*33a4f0*/  LOP3.LUT R31, R37, 0x7ffffffe, RZ, 0xc0, !PT ;  /* 0x7ffffffe251f7812 */ /* 0x002fc400078ec0ff */
[----:B------:R-:W-:Y:S01]  /*33a500*/  ISETP.NE.U32.AND P2, PT, R46, 0x1, PT ;  /* 0x000000012e00780c */ /* 0x000fe20003f45070 */
[----:B------:R1:W-:Y:S01]  /*33a510*/  STL [R7+0x14], R43 ;  /* 0x0000142b07007387 */ /* 0x0003e20000100800 */
[----:B------:R-:W-:Y:S02]  /*33a520*/  SHF.R.U32.HI R48, RZ, 0x1, R48 ;  /* 0x00000001ff307819 */ /* 0x000fe40000011630 */
[----:B------:R-:W-:Y:S02]  /*33a530*/  SEL R46, RZ, 0x9908b0df, P1 ;  /* 0x9908b0dfff2e7807 */ /* 0x000fe40000800000 */
[----:B------:R-:W-:Y:S02]  /*33a540*/  LOP3.LUT R31, R31, 0x80000000, R40, 0xf8, !PT ;  /* 0x800000001f1f7812 */ /* 0x000fe400078ef828 */
[----:B0-----:R-:W-:Y:S02]  /*33a550*/  LOP3.LUT R39, R37, 0x1, RZ, 0xc0, !PT ;  /* 0x0000000125277812 */ /* 0x001fe400078ec0ff */
        /* <DEDUP_REMOVED lines=11> */
[----:B-1----:R-:W-:Y:S02]  /*33a610*/  LOP3.LUT R43, R22, 0x1, RZ, 0xc0, !PT ;  /* 0x00000001162b7812 */ /* 0x002fe400078ec0ff */
        /* <DEDUP_REMOVED lines=14> */
[----:B0-----:R-:W-:Y:S02]  /*33a700*/  LOP3.LUT R35, R27, 0x1, RZ, 0xc0, !PT ;  /* 0x000000011b237812 */ /* 0x001fe400078ec0ff */
[----:B------:R-:W-:Y:S02]  /*33a710*/  LOP3.LUT R31, R26, 0x1, RZ, 0xc0, !PT ;  /* 0x000000011a1f7812 */ /* 0x000fe400078ec0ff */
[----:B------:R-:W-:Y:S02]  /*33a720*/  ISETP.NE.U32.AND P1, PT, R33, 0x1, PT ;  /* 0x000000012100780c */ /* 0x000fe40003f25070 */
[----:B------:R-:W-:-:S02]  /*33a730*/  LOP3.LUT R33, R28, 0x80000000, R27, 0xf8, !PT ;  /* 0x800000001c217812 */ /* 0x000fc400078ef81b */
[C---:B------:R-:W-:Y:S02]  /*33a740*/  LOP3.LUT R29, R9.reuse, 0x7ffffffe, RZ, 0xc0, !PT ;  /* 0x7ffffffe091d7812 */ /* 0x040fe400078ec0ff */
[----:B-1----:R-:W-:Y:S02]  /*33a750*/  LOP3.LUT R30, R9, 0x1, RZ, 0xc0, !PT ;  /* 0x00000001091e7812 */ /* 0x002fe400078ec0ff */
        /* <DEDUP_REMOVED lines=59> */
.L_x_2856:
[----:B------:R-:W3:Y:S04]  /*33ab10*/  LDL R19, [R7+-0xc] ;  /* 0xfffff40007137983 */ /* 0x000ee80000100800 */
[----:B------:R-:W4:Y:S04]  /*33ab20*/  LDL R44, [R7+-0x39c] ;  /* 0xfffc6400072c7983 */ /* 0x000f280000100800 */
[----:B--2---:R-:W2:Y:S04]  /*33ab30*/  LDL R17, [R7+-0x8] ;  /* 0xfffff80007117983 */ /* 0x004ea80000100800 */
[----:B------:R-:W2:Y:S04]  /*33ab40*/  LDL R47, [R7+-0x4] ;  /* 0xfffffc00072f7983 */ /* 0x000ea80000100800 */
[----:B------:R-:W2:Y:S04]  /*33ab50*/  LDL R45, [R7+-0x398] ;  /* 0xfffc6800072d7983 */ /* 0x000ea80000100800 */
        /* <DEDUP_REMOVED lines=13> */
[----:B------:R-:W2:Y:S01]  /*33ac30*/  LDL R26, [R7+-0x37c] ;  /* 0xfffc8400071a7983 */ /* 0x000ea20000100800 */
[----:B---3--:R-:W-:-:S02]  /*33ac40*/  LOP3.LUT R22, R19, 0x7ffffffe, RZ, 0xc0, !PT ;  /* 0x7ffffffe13167812 */ /* 0x008fc400078ec0ff */
[----:B------:R-:W-:Y:S02]  /*33ac50*/  LOP3.LUT R11, R19, 0x1, RZ, 0xc0, !PT ;  /* 0x00000001130b7812 */ /* 0x000fe400078ec0ff */
[----:B-----5:R-:W-:Y:S02]  /*33ac60*/  LOP3.LUT R22, R22, 0x80000000, R9, 0xf8, !PT ;  /* 0x8000000016167812 */ /* 0x020fe400078ef809 */
[----:B------:R-:W-:Y:S02]  /*33ac70*/  ISETP.NE.U32.AND P1, PT, R11, 0x1, PT ;  /* 0x000000010b00780c */ /* 0x000fe40003f25070 */
[----:B------:R-:W-:Y:S02]  /*33ac80*/  SHF.R.U32.HI R9, RZ, 0x1, R22 ;  /* 0x00000001ff097819 */ /* 0x000fe40000011616 */
[----:B------:R-:W-:-:S04]  /*33ac90*/  SEL R11, RZ, 0x9908b0df, P1 ;  /* 0x9908b0dfff0b7807 */ /* 0x000fc80000800000 */
[----:B----4-:R-:W-:Y:S02]  /*33aca0*/  LOP3.LUT R44, R9, R11, R44, 0x96, !PT ;  /* 0x0000000b092c7212 */ /* 0x010fe400078e962c */
[C---:B--2---:R-:W-:Y:S01]  /*33acb0*/  LOP3.LUT R9, R17.reuse, 0x1, RZ, 0xc0, !PT ;  /* 0x0000000111097812 */ /* 0x044fe200078ec0ff */
        /* <DEDUP_REMOVED lines=110> */
.L_x_2854:
[----:B------:R-:W-:Y:S05]  /*33b3a0*/  BSYNC.RECONVERGENT B2 ;  /* 0x0000000000027941 */ /* 0x000fea0003800200 */
.L_x_2853:
        /* <DEDUP_REMOVED lines=43> */
.L_x_2859:
        /* <DEDUP_REMOVED lines=168> */
.L_x_2860:
[----:B--2---:R-:W2:Y:S04]  /*33c0e0*/  LDL R28, [R9+-0xc] ;  /* 0xfffff400091c7983 */ /* 0x004ea80000100800 */
        /* <DEDUP_REMOVED lines=136> */
.L_x_2858:
[----:B------:R-:W-:Y:S05]  /*33c970*/  BSYNC.RECONVERGENT B2 ;  /* 0x0000000000027941 */ /* 0x000fea0003800200 */
.L_x_2857:
        /* <DEDUP_REMOVED lines=43> */
.L_x_2863:
        /* <DEDUP_REMOVED lines=100> */
[----:B-1----:R-:W-:-:S02]  /*33d270*/  LOP3.LUT R45, R29, 0x7ffffffe, RZ, 0xc0, !PT ;  /* 0x7ffffffe1d2d7812 */ /* 0x002fc400078ec0ff */
[----:B------:R-:W-:Y:S02]  /*33d280*/  ISETP.NE.U32.AND P2, PT, R40, 0x1, PT ;  /* 0x000000012800780c */ /* 0x000fe40003f45070 */
[----:B------:R-:W-:Y:S02]  /*33d290*/  ISETP.NE.U32.AND P1, PT, R43, 0x1, PT ;  /* 0x000000012b00780c */ /* 0x000fe40003f25070 */
[----:B------:R-:W-:Y:S02]  /*33d2a0*/  LOP3.LUT R30, R45, 0x80000000, R30, 0xf8, !PT ;  /* 0x800000002d1e7812 */ /* 0x000fe400078ef81e */
[C---:B------:R-:W-:Y:S02]  /*33d2b0*/  LOP3.LUT R40, R28.reuse, 0x7ffffffe, RZ, 0xc0, !PT ;  /* 0x7ffffffe1c287812 */ /* 0x040fe400078ec0ff */
[----:B------:R-:W-:Y:S02]  /*33d2c0*/  LOP3.LUT R33, R28, 0x1, RZ, 0xc0, !PT ;  /* 0x000000011c217812 */ /* 0x000fe400078ec0ff */
[----:B------:R-:W-:-:S02]  /*33d2d0*/  LOP3.LUT R29, R40, 0x80000000, R29, 0xf8, !PT ;  /* 0x80000000281d7812 */ /* 0x000fc400078ef81d */
[----:B------:R-:W-:Y:S02]  /*33d2e0*/  ISETP.NE.U32.AND P3, PT, R33, 0x1, PT ;  /* 0x000000012100780c */ /* 0x000fe40003f65070 */
[C---:B0-----:R-:W-:Y:S02]  /*33d2f0*/  LOP3.LUT R31, R17.reuse, 0x7ffffffe, RZ, 0xc0, !PT ;  /* 0x7ffffffe111f7812 */ /* 0x041fe400078ec0ff */
        /* <DEDUP_REMOVED lines=58> */
.L_x_2864:
        /* <DEDUP_REMOVED lines=141> */
.L_x_2862:
[----:B------:R-:W-:Y:S05]  /*33df70*/  BSYNC.RECONVERGENT B2 ;  /* 0x0000000000027941 */ /* 0x000fea0003800200 */
.L_x_2861:
        /* <DEDUP_REMOVED lines=34> */
.L_x_2870:
        /* <DEDUP_REMOVED lines=36> */
.L_x_2868:
        /* <DEDUP_REMOVED lines=172> */
.L_x_2869:
        /* <DEDUP_REMOVED lines=141> */
.L_x_2867:
[----:B------:R-:W-:Y:S05]  /*33f770*/  BSYNC.RECONVERGENT B2 ;  /* 0x0000000000027941 */ /* 0x000fea0003800200 */
.L_x_2866:
        /* <DEDUP_REMOVED lines=19> */
.L_x_2865:
[----:B------:R-:W-:-:S04]  /*33f8b0*/  PLOP3.LUT P0, PT, P0, P1, PT, 0x80, 0x8 ;  /* 0x000000000008781c */ /* 0x000fc80000703070 */
[----:B------:R-:W-:-:S09]  /*33f8c0*/  SEL R9, RZ, 0x1, !P0 ;  /* 0x00000001ff097807 */ /* 0x000fd20004000000 */
.L_x_2805:
[----:B------:R-:W-:Y:S05]  /*33f8d0*/  BSYNC.RECONVERGENT B1 ;  /* 0x0000000000017941 */ /* 0x000fea0003800200 */
.L_x_2804:
[----:B------:R-:W2:Y:S01]  /*33f8e0*/  S2R R3, SR_TID.X ;  /* 0x0000000000037919 */ /* 0x000ea20000002100 */
[----:B------:R-:W-:Y:S01]  /*33f8f0*/  S2UR UR5, SR_CTAID.X ;  /* 0x00000000000579c3 */ /* 0x000fe20000002500 */
[----:B------:R-:W3:Y:S01]  /*33f900*/  LDCU UR4, c[0x0][0x374] ;  /* 0x00006e80ff0477ac */ /* 0x000ee20008000800 */
[----:B------:R-:W-:Y:S01]  /*33f910*/  IMAD.MOV.U32 R22, RZ, RZ, 0xf ;  /* 0x0000000fff167424 */ /* 0x000fe200078e00ff */
[----:B------:R-:W-:Y:S01]  /*33f920*/  BSSY.RECONVERGENT B1, `(.L_x_2871) ;  /* 0x00013bb000017945 */ /* 0x000fe20003800200 */
[----:B------:R-:W-:Y:S01]  /*33f930*/  IMAD.MOV.U32 R7, RZ, RZ, 0x1 ;  /* 0x00000001ff077424 */ /* 0x000fe200078e00ff */
[----:B------:R-:W4:Y:S03]  /*33f940*/  LDCU UR9, c[0x0][0x3c4] ;  /* 0x00007880ff0977ac */ /* 0x000f260008000800 */
[----:B------:R-:W3:Y:S01]  /*33f950*/  S2UR UR8, SR_CTAID.Y ;  /* 0x00000000000879c3 */ /* 0x000ee20000002600 */
[----:B--2---:R-:W-:Y:S01]  /*33f960*/  IMAD R3, R3, R22, 0xc ;  /* 0x0000000c03037424 */ /* 0x004fe200078e0216 */
[----:B---3--:R-:W-:-:S04]  /*33f970*/  UIMAD UR4, UR5, UR4, UR8 ;  /* 0x00000004050472a4 */ /* 0x008fc8000f8e0208 */
[----:B----4-:R-:W-:-:S06]  /*33f980*/  UIMAD UR4, UR4, -0x1680, UR9 ;  /* 0xffffe980040478a4 */ /* 0x010fcc000f8e0209 */
[----:B------:R-:W-:-:S13]  /*33f990*/  ISETP.GE.AND P0, PT, R3, UR4, PT ;  /* 0x0000000403007c0c */ /* 0x000fda000bf06270 */
        /* <DEDUP_REMOVED lines=20> */
.L_x_2873:
        /* <DEDUP_REMOVED lines=31> */
.L_x_2879:
        /* <DEDUP_REMOVED lines=37> */
.L_x_2877:
        /* <DEDUP_REMOVED lines=167> */
.L_x_2878:
        /* <DEDUP_REMOVED lines=141> */
.L_x_2876:
[----:B------:R-:W-:Y:S05]  /*341260*/  BSYNC.RECONVERGENT B2 ;  /* 0x0000000000027941 */ /* 0x000fea0003800200 */
.L_x_2875:
[----:B------:R-:W-:-:S05]  /*341270*/  VIADD R22, R22, 0x1 ;  /* 0x0000000116167836 */ /* 0x000fca0000000000 */
[----:B------:R2:W-:Y:S01]  /*341280*/  STL [R1+0x9c0], R22 ;  /* 0x0009c01601007387 */ /* 0x0005e20000100800 */
[----:B------:R-:W-:Y:S05]  /*341290*/  @P0 BRA `(.L_x_2879) ;  /* 0xffffffe8008c0947 */ /* 0x000fea000383ffff */
.L_x_2874:
[----:B-----5:R-:W-:Y:S01]  /*3412a0*/  ISETP.GE.AND P0, PT, R22, 0x270, PT ;  /* 0x000002701600780c */ /* 0x020fe20003f06270 */
[----:B------:R-:W-:Y:S01]  /*3412b0*/  BSSY.RECONVERGENT B2, `(.L_x_2880) ;  /* 0x0000154000027945 */ /* 0x000fe20003800200 */
[----:B------:R-:W-:-:S11]  /*3412c0*/  IMAD.MOV.U32 R30, RZ, RZ, R22 ;  /* 0x000000ffff1e7224 */ /* 0x000fd600078e0016 */
[----:B------:R-:W-:Y:S05]  /*3412d0*/  @!P0 BRA `(.L_x_2881) ;  /* 0x0000001400448947 */ /* 0x000fea0003800000 */
[----:B-1----:R-:W3:Y:S04]  /*3412e0*/  LDL R28, [R1+0x4] ;  /* 0x00000400011c7983 */ /* 0x002ee80000100800 */
[----:B--2---:R-:W2:Y:S04]  /*3412f0*/  LDL R22, [R1+0x8] ;  /* 0x0000080001167983 */ /* 0x004ea80000100800 */
[----:B------:R-:W4:Y:S04]  /*341300*/  LDL R17, [R1+0xc] ;  /* 0x00000c0001117983 */ /* 0x000f280000100800 */
[----:B------:R-:W5:Y:S04]  /*341310*/  LDL R7, [R1+0x634] ;  /* 0x0006340001077983 */ /* 0x000f680000100800 */
[----:B------:R-:W5:Y:S04]  /*341320*/  LDL R5, [R1+0x638] ;  /* 0x0006380001057983 */ /* 0x000f680000100800 */
[----:B------:R-:W5:Y:S01]  /*341330*/  LDL R3, [R1+0x63c] ;  /* 0x00063c0001037983 */ /* 0x000f620000100800 */
[----:B------:R-:W-:Y:S01]  /*341340*/  UMOV UR4, URZ ;  /* 0x000000ff00047c82 */ /* 0x000fe20008000000 */
[----:B---3--:R-:W-:-:S02]  /*341350*/  LOP3.LUT R19, R28, 0x1, RZ, 0xc0, !PT ;  /* 0x000000011c137812 */ /* 0x008fc400078ec0ff */
[----:B------:R-:W-:Y:S02]  /*341360*/  LOP3.LUT R11, R28, 0x7ffffffe, RZ, 0xc0, !PT ;  /* 0x7ffffffe1c0b7812 */ /* 0x000fe400078ec0ff */
[----:B------:R-:W-:Y:S02]  /*341370*/  ISETP.NE.U32.AND P0, PT, R19, 0x1, PT ;  /* 0x000000011300780c */ /* 0x000fe40003f05070 */
[----:B------:R-:W-:Y:S02]  /*341380*/  LOP3.LUT R11, R11, 0x80000000, R26, 0xf8, !PT ;  /* 0x800000000b0b7812 */ /* 0x000fe400078ef81a */
[C---:B--2---:R-:W-:Y:S02]  /*341390*/  LOP3.LUT R19, R22.reuse, 0x7ffffffe, RZ, 0xc0, !PT ;  /* 0x7ffffffe16137812 */ /* 0x044fe400078ec0ff */
        /* <DEDUP_REMOVED lines=20> */
.L_x_2882:
        /* <DEDUP_REMOVED lines=168> */
.L_x_2883:
        /* <DEDUP_REMOVED lines=137> */
.L_x_2881:
[----:B------:R-:W-:Y:S05]  /*3427f0*/  BSYNC.RECONVERGENT B2 ;  /* 0x0000000000027941 */ /* 0x000fea0003800200 */
.L_x_2880:
[C---:B-1----:R-:W-:Y:S02]  /*342800*/  VIADD R28, R30.reuse, 0x1 ;  /* 0x000000011e1c7836 */ /* 0x042fe40000000000 */
        /* <DEDUP_REMOVED lines=42> */
.L_x_2886:
        /* <DEDUP_REMOVED lines=168> */
.L_x_2887:
        /* <DEDUP_REMOVED lines=137> */
.L_x_2885:
[----:B------:R-:W-:Y:S05]  /*343dc0*/  BSYNC.RECONVERGENT B2 ;  /* 0x0000000000027941 */ /* 0x000fea0003800200 */
.L_x_2884:
        /* <DEDUP_REMOVED lines=43> */
.L_x_2890:
        /* <DEDUP_REMOVED lines=168> */
.L_x_2891:
        /* <DEDUP_REMOVED lines=137> */
.L_x_2889:
[----:B------:R-:W-:Y:S05]  /*345390*/  BSYNC.RECONVERGENT B2 ;  /* 0x0000000000027941 */ /* 0x000fea0003800200 */
.L_x_2888:
        /* <DEDUP_REMOVED lines=43> */
.L_x_2894:
        /* <DEDUP_REMOVED lines=168> */
.L_x_2895:
[----:B-1----:R-:W2:Y:S04]  /*3460d0*/  LDL R26, [R11+-0xc] ;  /* 0xfffff4000b1a7983 */ /* 0x002ea80000100800 */
[----:B------:R-:W3:Y:S04]  /*3460e0*/  LDL R31, [R11+-0x39c] ;  /* 0xfffc64000b1f7983 */ /* 0x000ee80000100800 */
[----:B------:R-:W4:Y:S04]  /*3460f0*/  LDL R19, [R11+-0x8] ;  /* 0xfffff8000b137983 */ /* 0x000f280000100800 */
[----:B------:R-:W3:Y:S04]  /*346100*/  LDL R23, [R11+-0x4] ;  /* 0xfffffc000b177983 */ /* 0x000ee80000100800 */
        /* <DEDUP_REMOVED lines=15> */
[----:B------:R-:W-:Y:S01]  /*346200*/  SHF.R.U32.HI R28, RZ, 0x1, R28 ;  /* 0x00000001ff1c7819 */ /* 0x000fe2000001161c */
[----:B------:R-:W2:Y:S01]  /*346210*/  LDL R27, [R11+0x10] ;  /* 0x000010000b1b7983 */ /* 0x000ea20000100800 */
[----:B------:R-:W-:Y:S02]  /*346220*/  SEL R17, RZ, 0x9908b0df, P0 ;  /* 0x9908b0dfff117807 */ /* 0x000fe40000000000 */
[----:B---3--:R-:W-:-:S02]  /*346230*/  LOP3.LUT R29, R23, 0x7ffffffe, RZ, 0xc0, !PT ;  /* 0x7ffffffe171d7812 */ /* 0x008fc400078ec0ff */
[----:B------:R-:W-:Y:S02]  /*346240*/  LOP3.LUT R31, R28, R17, R31, 0x96, !PT ;  /* 0x000000111c1f7212 */ /* 0x000fe400078e961f */
[----:B----4-:R-:W-:Y:S02]  /*346250*/  LOP3.LUT R17, R19, 0x7ffffffe, RZ, 0xc0, !PT ;  /* 0x7ffffffe13117812 */ /* 0x010fe400078ec0ff */
[----:B------:R-:W-:Y:S02]  /*346260*/  LOP3.LUT R30, R23, 0x1, RZ, 0xc0, !PT ;  /* 0x00000001171e7812 */ /* 0x000fe400078ec0ff */
[----:B------:R-:W-:Y:S02]  /*346270*/  LOP3.LUT R28, R19, 0x1, RZ, 0xc0, !PT ;  /* 0x00000001131c7812 */ /* 0x000fe400078ec0ff */
[----:B------:R-:W-:Y:S02]  /*346280*/  LOP3.LUT R17, R17, 0x80000000, R26, 0xf8, !PT ;  /* 0x8000000011117812 */ /* 0x000fe400078ef81a */
[----:B------:R-:W-:-:S02]  /*346290*/  LOP3.LUT R29, R29, 0x80000000, R19, 0xf8, !PT ;  /* 0x800000001d1d7812 */ /* 0x000fc400078ef813 */
[----:B------:R-:W-:Y:S02]  /*3462a0*/  ISETP.NE.U32.AND P1, PT, R30, 0x1, PT ;  /* 0x000000011e00780c */ /* 0x000fe40003f25070 */
[----:B------:R-:W-:Y:S01]  /*3462b0*/  ISETP.NE.U32.AND P0, PT, R28, 0x1, PT ;  /* 0x000000011c00780c */ /* 0x000fe20003f05070 */
[----:B------:R-:W3:Y:S01]  /*3462c0*/  LDL R30, [R11+0x18] ;  /* 0x000018000b1e7983 */ /* 0x000ee20000100800 */
[----:B------:R-:W-:Y:S02]  /*3462d0*/  SHF.R.U32.HI R26, RZ, 0x1, R17 ;  /* 0x00000001ff1a7819 */ /* 0x000fe40000011611 */
[----:B------:R-:W-:Y:S02]  /*3462e0*/  SHF.R.U32.HI R17, RZ, 0x1, R29 ;  /* 0x00000001ff117819 */ /* 0x000fe4000001161d */
[----:B------:R-:W-:Y:S01]  /*3462f0*/  SEL R19, RZ, 0x9908b0df, P1 ;  /* 0x9908b0dfff137807 */ /* 0x000fe20000800000 */
[----:B------:R-:W4:Y:S01]  /*346300*/  LDL R29, [R11+0x1c] ;  /* 0x00001c000b1d7983 */ /* 0x000f220000100800 */
[----:B------:R-:W-:-:S02]  /*346310*/  SEL R28, RZ, 0x9908b0df, P0 ;  /* 0x9908b0dfff1c7807 */ /* 0x000fc40000000000 */
[----:B------:R-:W-:Y:S02]  /*346320*/  LOP3.LUT R43, R17, R19, R43, 0x96, !PT ;  /* 0x00000013112b7212 */ /* 0x000fe400078e962b */
[----:B------:R-:W-:Y:S01]  /*346330*/  LOP3.LUT R17, R22, 0x1, RZ, 0xc0, !PT ;  /* 0x0000000116117812 */ /* 0x000fe200078ec0ff */
[----:B------:R-:W4:Y:S01]  /*346340*/  LDL R19, [R11+0x14] ;  /* 0x000014000b137983 */ /* 0x000f220000100800 */
[----:B------:R-:W-:Y:S02]  /*346350*/  LOP3.LUT R45, R26, R28, R45, 0x96, !PT ;  /* 0x0000001c1a2d7212 */ /* 0x000fe400078e962d */
[----:B------:R-:W-:Y:S01]  /*346360*/  LOP3.LUT R26, R22, 0x7ffffffe, RZ, 0xc0, !PT ;  /* 0x7ffffffe161a7812 */ /* 0x000fe200078ec0ff */
[----:B------:R-:W4:Y:S01]  /*346370*/  LDL R28, [R11+-0x37c] ;  /* 0xfffc84000b1c7983 */ /* 0x000f220000100800 */
[----:B------:R-:W-:Y:S02]  /*346380*/  ISETP.NE.U32.AND P0, PT, R17, 0x1, PT ;  /* 0x000000011100780c */ /* 0x000fe40003f05070 */
[----:B------:R-:W-:-:S02]  /*346390*/  LOP3.LUT R17, R47, 0x1, RZ, 0xc0, !PT ;  /* 0x000000012f117812 */ /* 0x000fc400078ec0ff */
[----:B------:R-:W-:Y:S02]  /*3463a0*/  LOP3.LUT R23, R26, 0x80000000, R23, 0xf8, !PT ;  /* 0x800000001a177812 */ /* 0x000fe400078ef817 */
[----:B------:R-:W-:Y:S02]  /*3463b0*/  LOP3.LUT R26, R47, 0x7ffffffe, RZ, 0xc0, !PT ;  /* 0x7ffffffe2f1a7812 */ /* 0x000fe400078ec0ff */
[----:B------:R-:W-:Y:S02]  /*3463c0*/  ISETP.NE.U32.AND P1, PT, R17, 0x1, PT ;  /* 0x000000011100780c */ /* 0x000fe40003f25070 */
[----:B------:R-:W-:Y:S01]  /*3463d0*/  LOP3.LUT R22, R26, 0x80000000, R22, 0xf8, !PT ;  /* 0x800000001a167812 */ /* 0x000fe200078ef816 */
[----:B------:R-:W4:Y:S01]  /*3463e0*/  LDL R17, [R11+0x20] ;  /* 0x000020000b117983 */ /* 0x000f220000100800 */
[----:B------:R-:W-:Y:S02]  /*3463f0*/  SHF.R.U32.HI R23, RZ, 0x1, R23 ;  /* 0x00000001ff177819 */ /* 0x000fe40000011617 */
[----:B------:R-:W-:-:S02]  /*346400*/  SEL R26, RZ, 0x9908b0df, P0 ;  /* 0x9908b0dfff1a7807 */ /* 0x000fc40000000000 */
[----:B------:R-:W-:Y:S02]  /*346410*/  SHF.R.U32.HI R22, RZ, 0x1, R22 ;  /* 0x00000001ff167819 */ /* 0x000fe40000011616 */
[----:B------:R-:W-:Y:S02]  /*346420*/  LOP3.LUT R39, R23, R26, R39, 0x96, !PT ;  /* 0x0000001a17277212 */ /* 0x000fe400078e9627 */
[----:B------:R-:W-:Y:S01]  /*346430*/  SEL R23, RZ, 0x9908b0df, P1 ;  /* 0x9908b0dfff177807 */ /* 0x000fe20000800000 */
[----:B------:R-:W4:Y:S03]  /*346440*/  LDL R26, [R11+-0x378] ;  /* 0xfffc88000b1a7983 */ /* 0x000f260000100800 */
[----:B------:R-:W-:Y:S02]  /*346450*/  LOP3.LUT R33, R22, R23, R33, 0x96, !PT ;  /* 0x0000001716217212 */ /* 0x000fe400078e9621 */
[----:B------:R-:W4:Y:S04]  /*346460*/  LDL R23, [R11+-0x374] ;  /* 0xfffc8c000b177983 */ /* 0x000f280000100800 */
[----:B------:R-:W4:Y:S01]  /*346470*/  LDL R22, [R11+-0x370] ;  /* 0xfffc90000b167983 */ /* 0x000f220000100800 */
[----:B------:R-:W-:-:S03]  /*346480*/  LOP3.LUT R48, R44, 0x7ffffffe, RZ, 0xc0, !PT ;  /* 0x7ffffffe2c307812 */ /* 0x000fc600078ec0ff */
[----:B------:R1:W-:Y:S01]  /*346490*/  STL [R11+-0x10], R31 ;  /* 0xfffff01f0b007387 */ /* 0x0003e20000100800 */
[----:B------:R-:W-:Y:S02]  /*3464a0*/  LOP3.LUT R48, R48, 0x80000000, R47, 0xf8, !PT ;  /* 0x8000000030307812 */ /* 0x000fe400078ef82f */
[----:B------:R-:W-:Y:S01]  /*3464b0*/  LOP3.LUT R47, R44, 0x1, RZ, 0xc0, !PT ;  /* 0x000000012c2f7812 */ /* 0x000fe200078ec0ff */
[----:B------:R0:W-:Y:S01]  /*3464c0*/  STL [R11+-0x8], R43 ;  /* 0xfffff82b0b007387 */ /* 0x0001e20000100800 */
[C---:B-1----:R-:W-:Y:S02]  /*3464d0*/  LOP3.LUT R31, R40.reuse, 0x7ffffffe, RZ, 0xc0, !PT ;  /* 0x7ffffffe281f7812 */ /* 0x042fe400078ec0ff */
[----:B------:R-:W-:Y:S02]  /*3464e0*/  ISETP.NE.U32.AND P0, PT, R47, 0x1, PT ;  /* 0x000000012f00780c */ /* 0x000fe40003f05070 */
[----:B------:R-:W-:Y:S02]  /*3464f0*/  LOP3.LUT R31, R31, 0x80000000, R44, 0xf8, !PT ;  /* 0x800000001f1f7812 */ /* 0x000fe400078ef82c */
[----:B0-----:R-:W-:-:S02]  /*346500*/  LOP3.LUT R43, R40, 0x1, RZ, 0xc0, !PT ;  /* 0x00000001282b7812 */ /* 0x001fc400078ec0ff */
[----:B------:R-:W-:Y:S02]  /*346510*/  SEL R47, RZ, 0x9908b0df, P0 ;  /* 0x9908b0dfff2f7807 */ /* 0x000fe40000000000 */
[----:B------:R-:W-:Y:S02]  /*346520*/  ISETP.NE.U32.AND P0, PT, R43, 0x1, PT ;  /* 0x000000012b00780c */ /* 0x000fe40003f05070 */
[----:B------:R-:W-:Y:S02]  /*346530*/  SHF.R.U32.HI R31, RZ, 0x1, R31 ;  /* 0x00000001ff1f7819 */ /* 0x000fe4000001161f */
[----:B------:R-:W-:Y:S02]  /*346540*/  SEL R43, RZ, 0x9908b0df, P0 ;  /* 0x9908b0dfff2b7807 */ /* 0x000fe40000000000 */
[----:B------:R-:W-:Y:S02]  /*346550*/  SHF.R.U32.HI R48, RZ, 0x1, R48 ;  /* 0x00000001ff307819 */ /* 0x000fe40000011630 */
[----:B------:R-:W-:-:S02]  /*346560*/  LOP3.LUT R52, R31, R43, R37, 0x96, !PT ;  /* 0x0000002b1f347212 */ /* 0x000fc400078e9625 */
[----:B------:R-:W-:Y:S01]  /*346570*/  LOP3.LUT R46, R48, R47, R46, 0x96, !PT ;  /* 0x0000002f302e7212 */ /* 0x000fe200078e962e */
[----:B------:R0:W-:Y:S04]  /*346580*/  STL [R11], R33 ;  /* 0x000000210b007387 */ /* 0x0001e80000100800 */
[----:B------:R1:W-:Y:S01]  /*346590*/  STL [R11+0x4], R46 ;  /* 0x0000042e0b007387 */ /* 0x0003e20000100800 */
[----:B------:R-:W-:-:S04]  /*3465a0*/  UIADD3 UR4, UPT, UPT, UR4, 0xc, URZ ;  /* 0x0000000c04047890 */ /* 0x000fc8000fffe0ff */
[----:B------:R-:W-:Y:S01]  /*3465b0*/  UISETP.NE.AND UP0, UPT, UR4, 0x18c, UPT ;  /* 0x0000018c0400788c */ /* 0x000fe2000bf05270 */
[----:B------:R-:W-:Y:S04]  /*3465c0*/  STL [R11+-0xc], R45 ;  /* 0xfffff42d0b007387 */ /* 0x000fe80000100800 */
[----:B------:R-:W-:Y:S04]  /*3465d0*/  STL [R11+-0x4], R39 ;  /* 0xfffffc270b007387 */ /* 0x000fe80000100800 */
        /* <DEDUP_REMOVED lines=8> */
[C---:B---3--:R-:W-:Y:S02]  /*346660*/  LOP3.LUT R48, R30.reuse, 0x7ffffffe, RZ, 0xc0, !PT ;  /* 0x7ffffffe1e307812 */ /* 0x048fe400078ec0ff */
[----:B------:R-:W-:-:S04]  /*346670*/  LOP3.LUT R35, R30, 0x1, RZ, 0xc0, !PT ;  /* 0x000000011e237812 */ /* 0x000fc800078ec0ff */
[----:B------:R-:W-:Y:S02]  /*346680*/  ISETP.NE.U32.AND P1, PT, R35, 0x1, PT ;  /* 0x000000012300780c */ /* 0x000fe40003f25070 */
[C---:B----4-:R-:W-:Y:S02]  /*346690*/  LOP3.LUT R31, R19.reuse, 0x1, RZ, 0xc0, !PT ;  /* 0x00000001131f7812 */ /* 0x050fe400078ec0ff */
[----:B------:R-:W-:Y:S02]  /*3466a0*/  LOP3.LUT R44, R19, 0x7ffffffe, RZ, 0xc0, !PT ;  /* 0x7ffffffe132c7812 */ /* 0x000fe400078ec0ff */
[----:B------:R-:W-:Y:S02]  /*3466b0*/  ISETP.NE.U32.AND P0, PT, R31, 0x1, PT ;  /* 0x000000011f00780c */ /* 0x000fe40003f05070 */
[----:B------:R-:W-:Y:S02]  /*3466c0*/  LOP3.LUT R31, R48, 0x80000000, R19, 0xf8, !PT ;  /* 0x80000000301f7812 */ /* 0x000fe400078ef813 */
[----:B0-----:R-:W-:-:S02]  /*3466d0*/  LOP3.LUT R33, R29, 0x1, RZ, 0xc0, !PT ;  /* 0x000000011d217812 */ /* 0x001fc400078ec0ff */
[----:B------:R-:W-:Y:S02]  /*3466e0*/  LOP3.LUT R19, R29, 0x7ffffffe, RZ, 0xc0, !PT ;  /* 0x7ffffffe1d137812 */ /* 0x000fe400078ec0ff */
[----:B------:R-:W-:Y:S02]  /*3466f0*/  LOP3.LUT R27, R44, 0x80000000, R27, 0xf8, !PT ;  /* 0x800000002c1b7812 */ /* 0x000fe400078ef81b */
[C---:B-1----:R-:W-:Y:S02]  /*346700*/  LOP3.LUT R46, R17.reuse, 0x7ffffffe, RZ, 0xc0, !PT ;  /* 0x7ffffffe112e7812 */ /* 0x042fe400078ec0ff */
[----:B------:R-:W-:Y:S02]  /*346710*/  LOP3.LUT R35, R17, 0x1, RZ, 0xc0, !PT ;  /* 0x0000000111237812 */ /* 0x000fe400078ec0ff */
[----:B------:R-:W-:Y:S02]  /*346720*/  ISETP.NE.U32.AND P2, PT, R33, 0x1, PT ;  /* 0x000000012100780c */ /* 0x000fe40003f45070 */
[----:B------:R-:W-:-:S02]  /*346730*/  LOP3.LUT R44, R19, 0x80000000, R30, 0xf8, !PT ;  /* 0x80000000132c7812 */ /* 0x000fc400078ef81e */
[----:B------:R-:W-:Y:S02]  /*346740*/  LOP3.LUT R33, R46, 0x80000000, R29, 0xf8, !PT ;  /* 0x800000002e217812 */ /* 0x000fe400078ef81d */
[----:B------:R-:W-:Y:S02]  /*346750*/  ISETP.NE.U32.AND P3, PT, R35, 0x1, PT ;  /* 0x000000012300780c */ /* 0x000fe40003f65070 */
[----:B------:R-:W-:Y:S02]  /*346760*/  SHF.R.U32.HI R19, RZ, 0x1, R27 ;  /* 0x00000001ff137819 */ /* 0x000fe4000001161b */
[----:B------:R-:W-:Y:S02]  /*346770*/  SHF.R.U32.HI R29, RZ, 0x1, R31 ;  /* 0x00000001ff1d7819 */ /* 0x000fe4000001161f */
[----:B------:R-:W-:Y:S02]  /*346780*/  SEL R27, RZ, 0x9908b0df, P0 ;  /* 0x9908b0dfff1b7807 */ /* 0x000fe40000000000 */
        /* <DEDUP_REMOVED lines=8> */
[----:B------:R-:W-:Y:S01]  /*346810*/  LOP3.LUT R22, R33, R35, R22, 0x96, !PT ;  /* 0x0000002321167212 */ /* 0x000fe200078e9616 */
[----:B------:R-:W-:Y:S04]  /*346820*/  STL [R11+0xc], R40 ;  /* 0x00000c280b007387 */ /* 0x000fe80000100800 */
        /* <DEDUP_REMOVED lines=19> */
.L_x_2893:
[----:B------:R-:W-:Y:S05]  /*346960*/  BSYNC.RECONVERGENT B2 ;  /* 0x0000000000027941 */ /* 0x000fea0003800200 */
.L_x_2892:
        /* <DEDUP_REMOVED lines=43> */
.L_x_2898:
        /* <DEDUP_REMOVED lines=20> */
[----:B------:R-:W-:Y:S02]  /*346d60*/  SHF.R.U32.HI R22, RZ, 0x1, R22 ;  /* 0x00000001ff167819 */ /* 0x000fe40000011616 */
[----:B------:R-:W-:Y:S02]  /*346d70*/  ISETP.NE.U32.AND P0, PT, R31, 0x1, PT ;  /* 0x000000011f00780c */ /* 0x000fe40003f05070 */
[----:B---3--:R-:W-:-:S04]  /*346d80*/  LOP3.LUT R31, R27, 0x7ffffffe, RZ, 0xc0, !PT ;  /* 0x7ffffffe1b1f7812 */ /* 0x008fc800078ec0ff */
[----:B------:R-:W-:Y:S02]  /*346d90*/  LOP3.LUT R30, R31, 0x80000000, R30, 0xf8, !PT ;  /* 0x800000001f1e7812 */ /* 0x000fe400078ef81e */
[----:B------:R-:W-:Y:S02]  /*346da0*/  LOP3.LUT R31, R27, 0x1, RZ, 0xc0, !PT ;  /* 0x000000011b1f7812 */ /* 0x000fe400078ec0ff */
[----:B------:R-:W-:Y:S02]  /*346db0*/  SHF.R.U32.HI R30, RZ, 0x1, R30 ;  /* 0x00000001ff1e7819 */ /* 0x000fe4000001161e */
[----:B------:R-:W-:Y:S02]  /*346dc0*/  ISETP.NE.U32.AND P1, PT, R31, 0x1, PT ;  /* 0x000000011f00780c */ /* 0x000fe40003f25070 */
[----:B------:R-:W-:-:S04]  /*346dd0*/  SEL R31, RZ, 0x9908b0df, P0 ;  /* 0x9908b0dfff1f7807 */ /* 0x000fc80000000000 */
[----:B----4-:R-:W-:Y:S02]  /*346de0*/  LOP3.LUT R47, R22, R31, R47, 0x96, !PT ;  /* 0x0000001f162f7212 */ /* 0x010fe400078e962f */
[C---:B-----5:R-:W-:Y:S02]  /*346df0*/  LOP3.LUT R22, R29.reuse, 0x7ffffffe, RZ, 0xc0, !PT ;  /* 0x7ffffffe1d167812 */ /* 0x060fe400078ec0ff */
[----:B------:R-:W-:Y:S02]  /*346e00*/  SEL R31, RZ, 0x9908b0df, P1 ;  /* 0x9908b0dfff1f7807 */ /* 0x000fe40000800000 */
[----:B------:R-:W-:Y:S02]  /*346e10*/  LOP3.LUT R22, R22, 0x80000000, R27, 0xf8, !PT ;  /* 0x8000000016167812 */ /* 0x000fe400078ef81b */
[----:B------:R-:W-:Y:S02]  /*346e20*/  LOP3.LUT R27, R29, 0x1, RZ, 0xc0, !PT ;  /* 0x000000011d1b7812 */ /* 0x000fe400078ec0ff */
[----:B------:R-:W-:-:S02]  /*346e30*/  LOP3.LUT R44, R30, R31, R44, 0x96, !PT ;  /* 0x0000001f1e2c7212 */ /* 0x000fc400078e962c */
[----:B------:R-:W-:Y:S01]  /*346e40*/  LOP3.LUT R30, R26, 0x7ffffffe, RZ, 0xc0, !PT ;  /* 0x7ffffffe1a1e7812 */ /* 0x000fe200078ec0ff */
[----:B------:R-:W2:Y:S01]  /*346e50*/  LDL R31, [R17+0x34] ;  /* 0x00003400111f7983 */ /* 0x000ea20000100800 */
[----:B------:R-:W-:Y:S02]  /*346e60*/  ISETP.NE.U32.AND P0, PT, R27, 0x1, PT ;  /* 0x000000011b00780c */ /* 0x000fe40003f05070 */
[----:B------:R-:W-:Y:S02]  /*346e70*/  LOP3.LUT R29, R30, 0x80000000, R29, 0xf8, !PT ;  /* 0x800000001e1d7812 */ /* 0x000fe400078ef81d */
[----:B------:R-:W-:Y:S02]  /*346e80*/  LOP3.LUT R27, R26, 0x1, RZ, 0xc0, !PT ;  /* 0x000000011a1b7812 */ /* 0x000fe400078ec0ff */
[----:B------:R-:W-:Y:S02]  /*346e90*/  SHF.R.U32.HI R22, RZ, 0x1, R22 ;  /* 0x00000001ff167819 */ /* 0x000fe40000011616 */
[----:B------:R-:W-:-:S02]  /*346ea0*/  SEL R30, RZ, 0x9908b0df, P0 ;  /* 0x9908b0dfff1e7807 */ /* 0x000fc40000000000 */
[----:B------:R-:W-:Y:S02]  /*346eb0*/  ISETP.NE.U32.AND P0, PT, R27, 0x1, PT ;  /* 0x000000011b00780c */ /* 0x000fe40003f05070 */
[----:B------:R-:W-:Y:S01]  /*346ec0*/  LOP3.LUT R45, R22, R30, R45, 0x96, !PT ;  /* 0x0000001e162d7212 */ /* 0x000fe200078e962d */
[----:B------:R-:W3:Y:S01]  /*346ed0*/  LDL R27, [R17+0x30] ;  /* 0x00003000111b7983 */ /* 0x000ee20000100800 */
[----:B------:R-:W-:Y:S02]  /*346ee0*/  LOP3.LUT R22, R28, 0x7ffffffe, RZ, 0xc0, !PT ;  /* 0x7ffffffe1c167812 */ /* 0x000fe400078ec0ff */
[----:B------:R-:W-:Y:S02]  /*346ef0*/  SHF.R.U32.HI R29, RZ, 0x1, R29 ;  /* 0x00000001ff1d7819 */ /* 0x000fe4000001161d */
[----:B------:R-:W-:Y:S02]  /*346f00*/  SEL R30, RZ, 0x9908b0df, P0 ;  /* 0x9908b0dfff1e7807 */ /* 0x000fe40000000000 */
[----:B------:R-:W-:-:S02]  /*346f10*/  LOP3.LUT R26, R22, 0x80000000, R26, 0xf8, !PT ;  /* 0x80000000161a7812 */ /* 0x000fc400078ef81a */
[----:B------:R-:W-:Y:S02]  /*346f20*/  LOP3.LUT R22, R28, 0x1, RZ, 0xc0, !PT ;  /* 0x000000011c167812 */ /* 0x000fe400078ec0ff */
[----:B------:R-:W-:Y:S02]  /*346f30*/  LOP3.LUT R43, R29, R30, R43, 0x96, !PT ;  /* 0x0000001e1d2b7212 */ /* 0x000fe400078e962b */
[C---:B------:R-:W-:Y:S02]  /*346f40*/  LOP3.LUT R30, R23.reuse, 0x7ffffffe, RZ, 0xc0, !PT ;  /* 0x7ffffffe171e7812 */ /* 0x040fe400078ec0ff */
[----:B------:R-:W-:Y:S02]  /*346f50*/  LOP3.LUT R29, R23, 0x1, RZ, 0xc0, !PT ;  /* 0x00000001171d7812 */ /* 0x000fe400078ec0ff */
[----:B------:R-:W-:Y:S02]  /*346f60*/  ISETP.NE.U32.AND P0, PT, R22, 0x1, PT ;  /* 0x000000011600780c */ /* 0x000fe40003f05070 */
        /* <DEDUP_REMOVED lines=11> */
[----:B------:R-:W-:Y:S02]  /*347020*/  LOP3.LUT R22, R19, 0x1, RZ, 0xc0, !PT ;  /* 0x0000000113167812 */ /* 0x000fe400078ec0ff */
[----:B------:R-:W-:Y:S02]  /*347030*/  LOP3.LUT R23, R26, 0x80000000, R23, 0xf8, !PT ;  /* 0x800000001a177812 */ /* 0x000fe400078ef817 */
[C---:B------:R-:W-:Y:S02]  /*347040*/  LOP3.LUT R28, R46.reuse, 0x7ffffffe, RZ, 0xc0, !PT ;  /* 0x7ffffffe2e1c7812 */ /* 0x040fe400078ec0ff */
[----:B------:R-:W-:-:S02]  /*347050*/  LOP3.LUT R26, R46, 0x1, RZ, 0xc0, !PT ;  /* 0x000000012e1a7812 */ /* 0x000fc400078ec0ff */
[----:B------:R-:W-:Y:S02]  /*347060*/  ISETP.NE.U32.AND P0, PT, R22, 0x1, PT ;  /* 0x000000011600780c */ /* 0x000fe40003f05070 */
[----:B------:R-:W-:Y:S02]  /*347070*/  LOP3.LUT R22, R28, 0x80000000, R19, 0xf8, !PT ;  /* 0x800000001c167812 */ /* 0x000fe400078ef813 */
[----:B------:R-:W-:Y:S01]  /*347080*/  ISETP.NE.U32.AND P1, PT, R26, 0x1, PT ;  /* 0x000000011a00780c */ /* 0x000fe20003f25070 */
[----:B------:R-:W5:Y:S01]  /*347090*/  LDL R19, [R17+0x40] ;  /* 0x0000400011137983 */ /* 0x000f620000100800 */
[----:B------:R-:W-:Y:S02]  /*3470a0*/  SHF.R.U32.HI R23, RZ, 0x1, R23 ;  /* 0x00000001ff177819 */ /* 0x000fe40000011617 */
[----:B------:R-:W-:Y:S01]  /*3470b0*/  SEL R26, RZ, 0x9908b0df, P0 ;  /* 0x9908b0dfff1a7807 */ /* 0x000fe20000000000 */
[----:B------:R-:W5:Y:S01]  /*3470c0*/  LDL R28, [R17+0x664] ;  /* 0x00066400111c7983 */ /* 0x000f620000100800 */
[----:B------:R-:W-:-:S02]  /*3470d0*/  SHF.R.U32.HI R22, RZ, 0x1, R22 ;  /* 0x00000001ff167819 */ /* 0x000fc40000011616 */
[----:B------:R-:W-:Y:S02]  /*3470e0*/  LOP3.LUT R37, R23, R26, R37, 0x96, !PT ;  /* 0x0000001a17257212 */ /* 0x000fe400078e9625 */
[----:B------:R-:W-:Y:S01]  /*3470f0*/  SEL R23, RZ, 0x9908b0df, P1 ;  /* 0x9908b0dfff177807 */ /* 0x000fe20000800000 */
[----:B------:R-:W5:Y:S03]  /*347100*/  LDL R26, [R17+0x670] ;  /* 0x00067000111a7983 */ /* 0x000f660000100800 */
[----:B------:R-:W-:Y:S02]  /*347110*/  LOP3.LUT R35, R22, R23, R35, 0x96, !PT ;  /* 0x0000001716237212 */ /* 0x000fe400078e9623 */
[----:B------:R-:W5:Y:S04]  /*347120*/  LDL R22, [R17+0x668] ;  /* 0x0006680011167983 */ /* 0x000f680000100800 */
[----:B------:R-:W5:Y:S04]  /*347130*/  LDL R23, [R17+0x66c] ;  /* 0x00066c0011177983 */ /* 0x000f680000100800 */
[----:B------:R3:W-:Y:S04]  /*347140*/  STL [R17+0xc], R47 ;  /* 0x00000c2f11007387 */ /* 0x0007e80000100800 */
[----:B------:R0:W-:Y:S04]  /*347150*/  STL [R17+0x10], R44 ;  /* 0x0000102c11007387 */ /* 0x0001e80000100800 */
[----:B------:R-:W-:Y:S04]  /*347160*/  STL [R17+0x28], R35 ;  /* 0x0000282311007387 */ /* 0x000fe80000100800 */
[----:B------:R1:W-:Y:S04]  /*347170*/  STL [R17+0x14], R45 ;  /* 0x0000142d11007387 */ /* 0x0003e80000100800 */
[----:B------:R5:W-:Y:S04]  /*347180*/  STL [R17+0x1c], R33 ;  /* 0x00001c2111007387 */ /* 0x000be80000100800 */
[----:B------:R-:W-:Y:S04]  /*347190*/  STL [R17+0x24], R37 ;  /* 0x0000242511007387 */ /* 0x000fe80000100800 */
[----:B------:R-:W-:Y:S04]  /*3471a0*/  STL [R17+0x18], R43 ;  /* 0x0000182b11007387 */ /* 0x000fe80000100800 */
[----:B------:R-:W-:Y:S01]  /*3471b0*/  STL [R17+0x20], R39 ;  /* 0x0000202711007387 */ /* 0x000fe20000100800 */
[----:B---3--:R-:W-:-:S04]  /*3471c0*/  LOP3.LUT R47, R27, 0x7ffffffe, RZ, 0xc0, !PT ;  /* 0x7ffffffe1b2f7812 */ /* 0x008fc800078ec0ff */
[----:B------:R-:W-:Y:S02]  /*3471d0*/  LOP3.LUT R47, R47, 0x80000000, R46, 0xf8, !PT ;  /* 0x800000002f2f7812 */ /* 0x000fe400078ef82e */
[----:B------:R-:W-:-:S04]  /*3471e0*/  LOP3.LUT R46, R27, 0x1, RZ, 0xc0, !PT ;  /* 0x000000011b2e7812 */ /* 0x000fc800078ec0ff */
[----:B------:R-:W-:Y:S02]  /*3471f0*/  ISETP.NE.U32.AND P0, PT, R46, 0x1, PT ;  /* 0x000000012e00780c */ /* 0x000fe40003f05070 */
[----:B------:R-:W-:Y:S02]  /*347200*/  SHF.R.U32.HI R47, RZ, 0x1, R47 ;  /* 0x00000001ff2f7819 */ /* 0x000fe4000001162f */
[----:B0-----:R-:W-:-:S04]  /*347210*/  SEL R44, RZ, 0x9908b0df, P0 ;  /* 0x9908b0dfff2c7807 */ /* 0x001fc80000000000 */
[----:B------:R-:W-:Y:S02]  /*347220*/  LOP3.LUT R40, R47, R44, R40, 0x96, !PT ;  /* 0x0000002c2f287212 */ /* 0x000fe400078e9628 */
[C---:B--2---:R-:W-:Y:S02]  /*347230*/  LOP3.LUT R44, R31.reuse, 0x7ffffffe, RZ, 0xc0, !PT ;  /* 0x7ffffffe1f2c7812 */ /* 0x044fe400078ec0ff */
[C---:B----4-:R-:W-:Y:S02]  /*347240*/  LOP3.LUT R46, R30.reuse, 0x7ffffffe, RZ, 0xc0, !PT ;  /* 0x7ffffffe1e2e7812 */ /* 0x050fe400078ec0ff */
[----:B------:R-:W-:Y:S02]  /*347250*/  LOP3.LUT R47, R30, 0x1, RZ, 0xc0, !PT ;  /* 0x000000011e2f7812 */ /* 0x000fe400078ec0ff */
[----:B------:R-:W-:Y:S02]  /*347260*/  LOP3.LUT R27, R44, 0x80000000, R27, 0xf8, !PT ;  /* 0x800000002c1b7812 */ /* 0x000fe400078ef81b */
[----:B-1----:R-:W-:Y:S01]  /*347270*/  LOP3.LUT R45, R31, 0x1, RZ, 0xc0, !PT ;  /* 0x000000011f2d7812 */ /* 0x002fe200078ec0ff */
[----:B------:R0:W-:Y:S01]  /*347280*/  STL [R17+0x2c], R40 ;  /* 0x00002c2811007387 */ /* 0x0001e20000100800 */
[----:B------:R-:W-:-:S02]  /*347290*/  LOP3.LUT R31, R46, 0x80000000, R31, 0xf8, !PT ;  /* 0x800000002e1f7812 */ /* 0x000fc400078ef81f */
[C---:B-----5:R-:W-:Y:S02]  /*3472a0*/  LOP3.LUT R35, R29.reuse, 0x1, RZ, 0xc0, !PT ;  /* 0x000000011d237812 */ /* 0x060fe400078ec0ff */
[----:B------:R-:W-:Y:S02]  /*3472b0*/  LOP3.LUT R33, R29, 0x7ffffffe, RZ, 0xc0, !PT ;  /* 0x7ffffffe1d217812 */ /* 0x000fe400078ec0ff */
[----:B------:R-:W-:Y:S02]  /*3472c0*/  ISETP.NE.U32.AND P1, PT, R47, 0x1, PT ;  /* 0x000000012f00780c */ /* 0x000fe40003f25070 */
[----:B------:R-:W-:Y:S02]  /*3472d0*/  ISETP.NE.U32.AND P2, PT, R35, 0x1, PT ;  /* 0x000000012300780c */ /* 0x000fe40003f45070 */
[----:B------:R-:W-:Y:S02]  /*3472e0*/  ISETP.NE.U32.AND P0, PT, R45, 0x1, PT ;  /* 0x000000012d00780c */ /* 0x000fe40003f05070 */
[----:B0-----:R-:W-:-:S02]  /*3472f0*/  LOP3.LUT R40, R33, 0x80000000, R30, 0xf8, !PT ;  /* 0x8000000021287812 */ /* 0x001fc400078ef81e */
[C---:B------:R-:W-:Y:S02]  /*347300*/  LOP3.LUT R44, R19.reuse, 0x7ffffffe, RZ, 0xc0, !PT ;  /* 0x7ffffffe132c7812 */ /* 0x040fe400078ec0ff */
[----:B------:R-:W-:Y:S02]  /*347310*/  LOP3.LUT R37, R19, 0x1, RZ, 0xc0, !PT ;  /* 0x0000000113257812 */ /* 0x000fe400078ec0ff */
        /* <DEDUP_REMOVED lines=55> */
.L_x_2899:
        /* <DEDUP_REMOVED lines=58> */
[----:B------:R-:W-:Y:S02]  /*347a30*/  LOP3.LUT R44, R28, 0x7ffffffe, RZ, 0xc0, !PT ;  /* 0x7ffffffe1c2c7812 */ /* 0x000fe400078ec0ff */
[----:B---3--:R-:W-:Y:S02]  /*347a40*/  LOP3.LUT R35, R40, R19, R35, 0x96, !PT ;  /* 0x0000001328237212 */ /* 0x008fe400078e9623 */
[----:B------:R-:W-:Y:S02]  /*347a50*/  ISETP.NE.U32.AND P0, PT, R23, 0x1, PT ;  /* 0x000000011700780c */ /* 0x000fe40003f05070 */
[C---:B----4-:R-:W-:Y:S01]  /*347a60*/  LOP3.LUT R19, R31.reuse, 0x7ffffffe, RZ, 0xc0, !PT ;  /* 0x7ffffffe1f137812 */ /* 0x050fe200078ec0ff */
        /* <DEDUP_REMOVED lines=34> */
[C---:B---3--:R-:W-:Y:S02]  /*347c90*/  LOP3.LUT R44, R33.reuse, 0x7ffffffe, RZ, 0xc0, !PT ;  /* 0x7ffffffe212c7812 */ /* 0x048fe400078ec0ff */
[----:B--2---:R-:W-:Y:S02]  /*347ca0*/  LOP3.LUT R30, R33, 0x1, RZ, 0xc0, !PT ;  /* 0x00000001211e7812 */ /* 0x004fe400078ec0ff */
[----:B------:R-:W-:Y:S02]  /*347cb0*/  ISETP.NE.U32.AND P0, PT, R35, 0x1, PT ;  /* 0x000000012300780c */ /* 0x000fe40003f05070 */
[----:B------:R-:W-:Y:S02]  /*347cc0*/  LOP3.LUT R29, R40, 0x80000000, R29, 0xf8, !PT ;  /* 0x80000000281d7812 */ /* 0x000fe400078ef81d */
        /* <DEDUP_REMOVED lines=41> */
.L_x_2897:
[----:B------:R-:W-:Y:S05]  /*347f60*/  BSYNC.RECONVERGENT B2 ;  /* 0x0000000000027941 */ /* 0x000fea0003800200 */
.L_x_2896:
        /* <DEDUP_REMOVED lines=34> */
.L_x_2905:
        /* <DEDUP_REMOVED lines=32> */
[----:B------:R-:W-:Y:S02]  /*348390*/  IMAD.MOV.U32 R22, RZ, RZ, RZ ;  /* 0x000000ffff167224 */ /* 0x000fe400078e00ff */
[----:B------:R-:W-:Y:S01]  /*3483a0*/  IMAD.MOV.U32 R5, RZ, RZ, R1 ;  /* 0x000000ffff057224 */ /* 0x000fe200078e0001 */
[----:B------:R1:W-:Y:S04]  /*3483b0*/  STL [R1+0x4], R28 ;  /* 0x0000041c01007387 */ /* 0x0003e80000100800 */
[----:B------:R1:W-:Y:S02]  /*3483c0*/  STL [R1+0x8], R30 ;  /* 0x0000081e01007387 */ /* 0x0003e40000100800 */
.L_x_2903:
        /* <DEDUP_REMOVED lines=27> */
[----:B----4-:R-:W-:Y:S02]  /*348580*/  LOP3.LUT R40, R40, R5, R31, 0x96, !PT ;  /* 0x0000000528287212 */ /* 0x010fe400078e961f */
[----:B------:R-:W-:Y:S02]  /*348590*/  LOP3.LUT R7, R26, 0x7ffffffe, RZ, 0xc0, !PT ;  /* 0x7ffffffe1a077812 */ /* 0x000fe400078ec0ff */
[----:B------:R-:W-:Y:S02]  /*3485a0*/  ISETP.NE.U32.AND P1, PT, R33, 0x1, PT ;  /* 0x000000012100780c */ /* 0x000fe40003f25070 */
[----:B-----5:R-:W-:Y:S02]  /*3485b0*/  LOP3.LUT R31, R3, 0x7ffffffe, RZ, 0xc0, !PT ;  /* 0x7ffffffe031f7812 */ /* 0x020fe400078ec0ff */
        /* <DEDUP_REMOVED lines=21> */
[----:B------:R1:W-:Y:S04]  /*348710*/  STL [R11+0x8], R46 ;  /* 0x0000082e0b007387 */ /* 0x0003e80000100800 */
[----:B------:R2:W-:Y:S04]  /*348720*/  STL [R11+0xc], R48 ;  /* 0x00000c300b007387 */ /* 0x0005e80000100800 */
[----:B------:R-:W3:Y:S04]  /*348730*/  LDL R30, [R17+0x4] ;  /* 0x00000400111e7983 */ /* 0x000ee80000100800 */
[----:B------:R-:W4:Y:S04]  /*348740*/  LDL R26, [R17+0x8] ;  /* 0x00000800111a7983 */ /* 0x000f280000100800 */
[----:B------:R-:W5:Y:S04]  /*348750*/  LDL R31, [R17+0x634] ;  /* 0x00063400111f7983 */ /* 0x000f680000100800 */
[----:B------:R-:W2:Y:S04]  /*348760*/  LDL R5, [R17+0x10] ;  /* 0x0000100011057983 */ /* 0x000ea80000100800 */
[----:B------:R-:W2:Y:S04]  /*348770*/  LDL R28, [R17+0xc] ;  /* 0x00000c00111c7983 */ /* 0x000ea80000100800 */
[----:B------:R-:W2:Y:S04]  /*348780*/  LDL R7, [R17+0x638] ;  /* 0x0006380011077983 */ /* 0x000ea80000100800 */
[----:B------:R-:W2:Y:S04]  /*348790*/  LDL R23, [R17+0x63c] ;  /* 0x00063c0011177983 */ /* 0x000ea80000100800 */
[----:B------:R-:W2:Y:S01]  /*3487a0*/  LDL R19, [R17+0x640] ;  /* 0x0006400011137983 */ /* 0x000ea20000100800 */
[----:B-1----:R-:W-:Y:S01]  /*3487b0*/  VIADD R46, R22, 0xc ;  /* 0x0000000c162e7836 */ /* 0x002fe20000000000 */
        /* <DEDUP_REMOVED lines=8> */
[----:B--2---:R-:W-:Y:S02]  /*348840*/  LOP3.LUT R11, R26, 0x7ffffffe, RZ, 0xc0, !PT ;  /* 0x7ffffffe1a0b7812 */ /* 0x004fe400078ec0ff */
        /* <DEDUP_REMOVED lines=20> */
[----:B------:R-:W-:Y:S04]  /*348990*/  STL [R17], R40 ;  /* 0x0000002811007387 */ /* 0x000fe80000100800 */
        /* <DEDUP_REMOVED lines=79> */
.L_x_2904:
        /* <DEDUP_REMOVED lines=54> */
[----:B------:R-:W-:Y:S02]  /*3491f0*/  LOP3.LUT R30, R30, 0x80000000, R5, 0xf8, !PT ;  /* 0x800000001e1e7812 */ /* 0x000fe400078ef805 */
[----:B------:R-:W-:Y:S02]  /*349200*/  ISETP.NE.U32.AND P1, PT, R35, 0x1, PT ;  /* 0x000000012300780c */ /* 0x000fe40003f25070 */
[----:B---3--:R-:W-:Y:S02]  /*349210*/  LOP3.LUT R11, R23, 0x7ffffffe, RZ, 0xc0, !PT ;  /* 0x7ffffffe170b7812 */ /* 0x008fe400078ec0ff */
[----:B------:R-:W-:Y:S02]  /*349220*/  SHF.R.U32.HI R30, RZ, 0x1, R30 ;  /* 0x00000001ff1e7819 */ /* 0x000fe4000001161e */
[----:B------:R-:W-:-:S02]  /*349230*/  SEL R5, RZ, 0x9908b0df, P1 ;  /* 0x9908b0dfff057807 */ /* 0x000fc40000800000 */
[----:B------:R-:W-:Y:S02]  /*349240*/  LOP3.LUT R35, R23, 0x1, RZ, 0xc0, !PT ;  /* 0x0000000117237812 */ /* 0x000fe400078ec0ff */
[----:B------:R-:W-:Y:S02]  /*349250*/  LOP3.LUT R11, R11, 0x80000000, R28, 0xf8, !PT ;  /* 0x800000000b0b7812 */ /* 0x000fe400078ef81c */
[----:B----4-:R-:W-:Y:S02]  /*349260*/  LOP3.LUT R30, R30, R5, R33, 0x96, !PT ;  /* 0x000000051e1e7212 */ /* 0x010fe400078e9621 */
[----:B------:R-:W-:Y:S02]  /*349270*/  LOP3.LUT R28, R26, 0x7ffffffe, RZ, 0xc0, !PT ;  /* 0x7ffffffe1a1c7812 */ /* 0x000fe400078ec0ff */
        /* <DEDUP_REMOVED lines=78> */
.L_x_2902:
[----:B------:R-:W-:Y:S05]  /*349760*/  BSYNC.RECONVERGENT B2 ;  /* 0x0000000000027941 */ /* 0x000fea0003800200 */
.L_x_2901:
        /* <DEDUP_REMOVED lines=20> */
.L_x_2900:
[----:B------:R-:W-:-:S05]  /*3498b0*/  VIADD R5, R25, 0xfffffffa ;  /* 0xfffffffa19057836 */ /* 0x000fca0000000000 */
[----:B------:R-:W-:-:S13]  /*3498c0*/  ISETP.GE.AND P1, PT, R5, 0x1, PT ;  /* 0x000000010500780c */ /* 0x000fda0003f26270 */
[----:B------:R-:W-:Y:S05]  /*3498d0*/  @!P1 BRA `(.L_x_2906) ;  /* 0x0000001400789947 */ /* 0x000fea0003800000 */
[----:B------:R-:W-:-:S07]  /*3498e0*/  IMAD.MOV.U32 R7, RZ, RZ, RZ ;  /* 0x000000ffff077224 */ /* 0x000fce00078e00ff */
.L_x_2911:
        /* <DEDUP_REMOVED lines=37> */
.L_x_2909:
        /* <DEDUP_REMOVED lines=167> */
.L_x_2910:
        /* <DEDUP_REMOVED lines=99> */
[----:B------:R-:W-:Y:S02]  /*34abe0*/  LOP3.LUT R30, R40, 0x80000000, R33, 0xf8, !PT ;  /* 0x80000000281e7812 */ /* 0x000fe400078ef821 */
[----:B------:R-:W-:-:S02]  /*34abf0*/  ISETP.NE.U32.AND P2, PT, R35, 0x1, PT ;  /* 0x000000012300780c */ /* 0x000fc40003f45070 */
[----:B------:R-:W-:Y:S02]  /*34ac00*/  ISETP.NE.U32.AND P3, PT, R31, 0x1, PT ;  /* 0x000000011f00780c */ /* 0x000fe40003f65070 */
[C---:B----4-:R-:W-:Y:S02]  /*34ac10*/  LOP3.LUT R40, R28.reuse, 0x7ffffffe, RZ, 0xc0, !PT ;  /* 0x7ffffffe1c287812 */ /* 0x050fe400078ec0ff */
        /* <DEDUP_REMOVED lines=38> */
.L_x_2908:
[----:B------:R-:W-:Y:S05]  /*34ae80*/  BSYNC.RECONVERGENT B2 ;  /* 0x0000000000027941 */ /* 0x000fea0003800200 */
.L_x_2907:
[----:B------:R-:W-:-:S05]  /*34ae90*/  VIADD R22, R22, 0x1 ;  /* 0x0000000116167836 */ /* 0x000fca0000000000 */
[----:B------:R2:W-:Y:S01]  /*34aea0*/  STL [R1+0x9c0], R22 ;  /* 0x0009c01601007387 */ /* 0x0005e20000100800 */
[----:B------:R-:W-:Y:S05]  /*34aeb0*/  @P1 BRA `(.L_x_2911) ;  /* 0xffffffe8008c1947 */ /* 0x000fea000383ffff */
.L_x_2906:
[----:B------:R-:W-:Y:S01]  /*34aec0*/  ISETP.GE.AND P1, PT, R22, 0x270, PT ;  /* 0x000002701600780c */ /* 0x000fe20003f26270 */
[----:B------:R-:W-:-:S12]  /*34aed0*/  BSSY.RECONVERGENT B2, `(.L_x_2912) ;  /* 0x0000153000027945 */ /* 0x000fd80003800200 */
        /* <DEDUP_REMOVED lines=33> */
.L_x_2914:
        /* <DEDUP_REMOVED lines=168> */
.L_x_2915:
        /* <DEDUP_REMOVED lines=137> */
.L_x_2913:
[----:B------:R-:W-:Y:S05]  /*34c400*/  BSYNC.RECONVERGENT B2 ;  /* 0x0000000000027941 */ /* 0x000fea0003800200 */
.L_x_2912:
        /* <DEDUP_REMOVED lines=43> */
.L_x_2918:
        /* <DEDUP_REMOVED lines=168> */
.L_x_2919:
        /* <DEDUP_REMOVED lines=137> */
.L_x_2917:
[----:B------:R-:W-:Y:S05]  /*34d9d0*/  BSYNC.RECONVERGENT B2 ;  /* 0x0000000000027941 */ /* 0x000fea0003800200 */
.L_x_2916:
        /* <DEDUP_REMOVED lines=43> */
.L_x_2922:
        /* <DEDUP_REMOVED lines=168> */
.L_x_2923:
        /* <DEDUP_REMOVED lines=137> */
.L_x_2921:
[----:B------:R-:W-:Y:S05]  /*34efa0*/  BSYNC.RECONVERGENT B2 ;  /* 0x0000000000027941 */ /* 0x000fea0003800200 */
.L_x_2920:
        /* <DEDUP_REMOVED lines=43> */
.L_x_2926:
        /* <DEDUP_REMOVED lines=168> */
.L_x_2927:
        /* <DEDUP_REMOVED lines=137> */
.L_x_2925:
[----:B------:R-:W-:Y:S05]  /*350570*/  BSYNC.RECONVERGENT B2 ;  /* 0x0000000000027941 */ /* 0x000fea0003800200 */
.L_x_2924:
        /* <DEDUP_REMOVED lines=43> */
.L_x_2930:
        /* <DEDUP_REMOVED lines=167> */
.L_x_2931:
        /* <DEDUP_REMOVED lines=141> */
.L_x_2929:
[----:B------:R-:W-:Y:S05]  /*351b70*/  BSYNC.RECONVERGENT B2 ;  /* 0x0000000000027941 */ /* 0x000fea0003800200 */
.L_x_2928:
        /* <DEDUP_REMOVED lines=34> */
.L_x_2937:
        /* <DEDUP_REMOVED lines=36> */
.L_x_2935:
        /* <DEDUP_REMOVED lines=172> */
.L_x_2936:
        /* <DEDUP_REMOVED lines=141> */
.L_x_2934:
[----:B------:R-:W-:Y:S05]  /*353370*/  BSYNC.RECONVERGENT B2 ;  /* 0x0000000000027941 */ /* 0x000fea0003800200 */
.L_x_2933:
        /* <DEDUP_REMOVED lines=19> */
.L_x_2932:
[----:B------:R-:W-:-:S04]  /*3534b0*/  PLOP3.LUT P0, PT, P0, P1, PT, 0x80, 0x8 ;  /* 0x000000000008781c */ /* 0x000fc80000703070 */
[----:B------:R-:W-:-:S09]  /*3534c0*/  SEL R7, RZ, 0x1, !P0 ;  /* 0x00000001ff077807 */ /* 0x000fd20004000000 */
.L_x_2872:
[----:B------:R-:W-:Y:S05]  /*3534d0*/  BSYNC.RECONVERGENT B1 ;  /* 0x0000000000017941 */ /* 0x000fea0003800200 */
.L_x_2871:
        /* <DEDUP_REMOVED lines=32> */
.L_x_2940:
        /* <DEDUP_REMOVED lines=31> */
.L_x_2946:
        /* <DEDUP_REMOVED lines=37> */
.L_x_2944:
[----:B--2---:R-:W2:Y:S04]  /*353b20*/  LDL R23, [R3+0x10] ;  /* 0x0000100003177983 */ /* 0x004ea80000100800 */
[----:B0-----:R-:W3:Y:S04]  /*353b30*/  LDL R22, [R3+0x14] ;  /* 0x0000140003167983 */ /* 0x001ee80000100800 */
        /* <DEDUP_REMOVED lines=165> */
.L_x_2945:
        /* <DEDUP_REMOVED lines=141> */
.L_x_2943:
[----:B------:R-:W-:Y:S05]  /*354e60*/  BSYNC.RECONVERGENT B2 ;  /* 0x0000000000027941 */ /* 0x000fea0003800200 */
.L_x_2942:
[----:B------:R-:W-:-:S05]  /*354e70*/  VIADD R22, R22, 0x1 ;  /* 0x0000000116167836 */ /* 0x000fca0000000000 */
[----:B------:R2:W-:Y:S01]  /*354e80*/  STL [R1+0x9c0], R22 ;  /* 0x0009c01601007387 */ /* 0x0005e20000100800 */
[----:B------:R-:W-:Y:S05]  /*354e90*/  @P0 BRA `(.L_x_2946) ;  /* 0xffffffe8008c0947 */ /* 0x000fea000383ffff */
.L_x_2941:
        /* <DEDUP_REMOVED lines=36> */
.L_x_2949:
        /* <DEDUP_REMOVED lines=168> */
.L_x_2950:
        /* <DEDUP_REMOVED lines=137> */
.L_x_2948:
[----:B------:R-:W-:Y:S05]  /*3563f0*/  BSYNC.RECONVERGENT B2 ;  /* 0x0000000000027941 */ /* 0x000fea0003800200 */
.L_x_2947:
        /* <DEDUP_REMOVED lines=43> */
.L_x_2953:
[----:B------:R-:W2:Y:S04]  /*3566b0*/  LDL R23, [R5+0x10] ;  /* 0x0000100005177983 */ /* 0x000ea80000100800 */
[----:B01----:R-:W3:Y:S04]  /*3566c0*/  LDL R22, [R5+0x14] ;  /* 0x0000140005167983 */ /* 0x003ee80000100800 */
        /* <DEDUP_REMOVED lines=166> */
.L_x_2954:
        /* <DEDUP_REMOVED lines=137> */
.L_x_2952:
[----:B------:R-:W-:Y:S05]  /*3579c0*/  BSYNC.RECONVERGENT B2 ;  /* 0x0000000000027941 */ /* 0x000fea0003800200 */
.L_x_2951:
        /* <DEDUP_REMOVED lines=43> */
.L_x_2957:
        /* <DEDUP_REMOVED lines=168> */
.L_x_2958:
        /* <DEDUP_REMOVED lines=137> */
.L_x_2956:
[----:B------:R-:W-:Y:S05]  /*358f90*/  BSYNC.RECONVERGENT B2 ;  /* 0x0000000000027941 */ /* 0x000fea0003800200 */
.L_x_2955:
        /* <DEDUP_REMOVED lines=43> */
.L_x_2961:
        /* <DEDUP_REMOVED lines=168> */
.L_x_2962:
        /* <DEDUP_REMOVED lines=22> */
[----:B------:R-:W-:Y:S02]  /*359e30*/  SHF.R.U32.HI R35, RZ, 0x1, R28 ;  /* 0x00000001ff237819 */ /* 0x000fe4000001161c */
[----:B------:R-:W-:Y:S02]  /*359e40*/  SHF.R.U32.HI R19, RZ, 0x1, R19 ;  /* 0x00000001ff137819 */ /* 0x000fe40000011613 */
[----:B------:R-:W-:Y:S02]  /*359e50*/  SEL R28, RZ, 0x9908b0df, P1 ;  /* 0x9908b0dfff1c7807 */ /* 0x000fe40000800000 */
[----:B------:R-:W-:Y:S02]  /*359e60*/  SEL R37, RZ, 0x9908b0df, P0 ;  /* 0x9908b0dfff257807 */ /* 0x000fe40000000000 */
[----:B----4-:R-:W-:Y:S02]  /*359e70*/  LOP3.LUT R27, R19, R28, R27, 0x96, !PT ;  /* 0x0000001c131b7212 */ /* 0x010fe400078e961b */
[----:B------:R-:W-:Y:S01]  /*359e80*/  LOP3.LUT R26, R35, R37, R26, 0x96, !PT ;  /* 0x00000025231a7212 */ /* 0x000fe200078e961a */
[----:B------:R-:W3:Y:S01]  /*359e90*/  LDL R28, [R17+0x10] ;  /* 0x00001000111c7983 */ /* 0x000ee20000100800 */
[----:B------:R-:W-:-:S02]  /*359ea0*/  LOP3.LUT R19, R33, 0x7ffffffe, RZ, 0xc0, !PT ;  /* 0x7ffffffe21137812 */ /* 0x000fc400078ec0ff */
[----:B------:R-:W-:Y:S02]  /*359eb0*/  LOP3.LUT R37, R45, 0x7ffffffe, RZ, 0xc0, !PT ;  /* 0x7ffffffe2d257812 */ /* 0x000fe400078ec0ff */
[----:B------:R-:W-:Y:S02]  /*359ec0*/  LOP3.LUT R35, R33, 0x1, RZ, 0xc0, !PT ;  /* 0x0000000121237812 */ /* 0x000fe400078ec0ff */
[----:B------:R-:W-:Y:S02]  /*359ed0*/  LOP3.LUT R39, R45, 0x1, RZ, 0xc0, !PT ;  /* 0x000000012d277812 */ /* 0x000fe400078ec0ff */
[----:B------:R-:W-:Y:S02]  /*359ee0*/  LOP3.LUT R19, R19, 0x80000000, R29, 0xf8, !PT ;  /* 0x8000000013137812 */ /* 0x000fe400078ef81d */
[----:B------:R-:W-:Y:S01]  /*359ef0*/  LOP3.LUT R33, R37, 0x80000000, R33, 0xf8, !PT ;  /* 0x8000000025217812 */ /* 0x000fe200078ef821 */
[----:B------:R-:W4:Y:S01]  /*359f00*/  LDL R29, [R17+-0x384] ;  /* 0xfffc7c00111d7983 */ /* 0x000f220000100800 */
[----:B------:R-:W-:-:S02]  /*359f10*/  ISETP.NE.U32.AND P0, PT, R35, 0x1, PT ;  /* 0x000000012300780c */ /* 0x000fc40003f05070 */
[----:B------:R-:W-:Y:S02]  /*359f20*/  ISETP.NE.U32.AND P1, PT, R39, 0x1, PT ;  /* 0x000000012700780c */ /* 0x000fe40003f25070 */
[----:B------:R-:W-:Y:S02]  /*359f30*/  SHF.R.U32.HI R35, RZ, 0x1, R19 ;  /* 0x00000001ff237819 */ /* 0x000fe40000011613 */
[----:B------:R-:W-:Y:S02]  /*359f40*/  SHF.R.U32.HI R19, RZ, 0x1, R33 ;  /* 0x00000001ff137819 */ /* 0x000fe40000011621 */
[----:B------:R-:W-:Y:S02]  /*359f50*/  SEL R37, RZ, 0x9908b0df, P0 ;  /* 0x9908b0dfff257807 */ /* 0x000fe40000000000 */
[----:B------:R-:W-:Y:S02]  /*359f60*/  SEL R33, RZ, 0x9908b0df, P1 ;  /* 0x9908b0dfff217807 */ /* 0x000fe40000800000 */
[----:B------:R-:W-:-:S02]  /*359f70*/  LOP3.LUT R30, R35, R37, R30, 0x96, !PT ;  /* 0x00000025231e7212 */ /* 0x000fc400078e961e */
[----:B------:R-:W-:Y:S01]  /*359f80*/  LOP3.LUT R31, R19, R33, R31, 0x96, !PT ;  /* 0x00000021131f7212 */ /* 0x000fe200078e961f */
[----:B------:R-:W4:Y:S01]  /*359f90*/  LDL R35, [R17+0x14] ;  /* 0x0000140011237983 */ /* 0x000f220000100800 */
[C---:B------:R-:W-:Y:S02]  /*359fa0*/  LOP3.LUT R37, R43.reuse, 0x7ffffffe, RZ, 0xc0, !PT ;  /* 0x7ffffffe2b257812 */ /* 0x040fe400078ec0ff */
[----:B------:R-:W-:Y:S01]  /*359fb0*/  LOP3.LUT R19, R43, 0x1, RZ, 0xc0, !PT ;  /* 0x000000012b137812 */ /* 0x000fe200078ec0ff */
[----:B------:R-:W4:Y:S01]  /*359fc0*/  LDL R33, [R17+-0x380] ;  /* 0xfffc800011217983 */ /* 0x000f220000100800 */
[----:B------:R-:W-:Y:S02]  /*359fd0*/  LOP3.LUT R45, R37, 0x80000000, R45, 0xf8, !PT ;  /* 0x80000000252d7812 */ /* 0x000fe400078ef82d */
[----:B------:R-:W-:Y:S01]  /*359fe0*/  ISETP.NE.U32.AND P0, PT, R19, 0x1, PT ;  /* 0x000000011300780c */ /* 0x000fe20003f05070 */
[----:B------:R-:W4:Y:S01]  /*359ff0*/  LDL R37, [R17+0x18] ;  /* 0x0000180011257983 */ /* 0x000f220000100800 */
[----:B------:R-:W-:-:S02]  /*35a000*/  LOP3.LUT R39, R22, 0x7ffffffe, RZ, 0xc0, !PT ;  /* 0x7ffffffe16277812 */ /* 0x000fc400078ec0ff */
[----:B------:R-:W-:Y:S02]  /*35a010*/  LOP3.LUT R19, R22, 0x1, RZ, 0xc0, !PT ;  /* 0x0000000116137812 */ /* 0x000fe400078ec0ff */
[----:B------:R-:W-:Y:S02]  /*35a020*/  LOP3.LUT R43, R39, 0x80000000, R43, 0xf8, !PT ;  /* 0x80000000272b7812 */ /* 0x000fe400078ef82b */
[----:B------:R-:W-:Y:S01]  /*35a030*/  ISETP.NE.U32.AND P1, PT, R19, 0x1, PT ;  /* 0x000000011300780c */ /* 0x000fe20003f25070 */
[----:B------:R-:W4:Y:S01]  /*35a040*/  LDL R39, [R17+0x1c] ;  /* 0x00001c0011277983 */ /* 0x000f220000100800 */
[----:B------:R-:W-:Y:S02]  /*35a050*/  SHF.R.U32.HI R45, RZ, 0x1, R45 ;  /* 0x00000001ff2d7819 */ /* 0x000fe4000001162d */
[----:B------:R-:W-:Y:S01]  /*35a060*/  SEL R46, RZ, 0x9908b0df, P0 ;  /* 0x9908b0dfff2e7807 */ /* 0x000fe20000000000 */
[----:B------:R-:W4:Y:S01]  /*35a070*/  LDL R19, [R17+0x20] ;  /* 0x0000200011137983 */ /* 0x000f220000100800 */
[----:B------:R-:W-:-:S02]  /*35a080*/  SHF.R.U32.HI R43, RZ, 0x1, R43 ;  /* 0x00000001ff2b7819 */ /* 0x000fc4000001162b */
[----:B------:R-:W-:Y:S02]  /*35a090*/  LOP3.LUT R40, R45, R46, R40, 0x96, !PT ;  /* 0x0000002e2d287212 */ /* 0x000fe400078e9628 */
[----:B------:R-:W-:Y:S01]  /*35a0a0*/  SEL R45, RZ, 0x9908b0df, P1 ;  /* 0x9908b0dfff2d7807 */ /* 0x000fe20000800000 */
[----:B------:R-:W4:Y:S03]  /*35a0b0*/  LDL R46, [R17+-0x374] ;  /* 0xfffc8c00112e7983 */ /* 0x000f260000100800 */
[----:B------:R-:W-:Y:S02]  /*35a0c0*/  LOP3.LUT R43, R43, R45, R44, 0x96, !PT ;  /* 0x0000002d2b2b7212 */ /* 0x000fe400078e962c */
[----:B------:R-:W4:Y:S04]  /*35a0d0*/  LDL R44, [R17+-0x37c] ;  /* 0xfffc8400112c7983 */ /* 0x000f280000100800 */
[----:B------:R-:W4:Y:S04]  /*35a0e0*/  LDL R45, [R17+-0x378] ;  /* 0xfffc8800112d7983 */ /* 0x000f280000100800 */
[----:B------:R2:W-:Y:S04]  /*35a0f0*/  STL [R17+-0xc], R27 ;  /* 0xfffff41b11007387 */ /* 0x0005e80000100800 */
[----:B------:R1:W-:Y:S04]  /*35a100*/  STL [R17+-0x10], R26 ;  /* 0xfffff01a11007387 */ /* 0x0003e80000100800 */
[----:B------:R0:W-:Y:S01]  /*35a110*/  STL [R17+-0x8], R30 ;  /* 0xfffff81e11007387 */ /* 0x0001e20000100800 */
[----:B------:R-:W-:-:S03]  /*35a120*/  UIADD3 UR4, UPT, UPT, UR4, 0xc, URZ ;  /* 0x0000000c04047890 */ /* 0x000fc6000fffe0ff */
[----:B------:R-:W-:Y:S01]  /*35a130*/  STL [R17+-0x4], R31 ;  /* 0xfffffc1f11007387 */ /* 0x000fe20000100800 */
[----:B------:R-:W-:-:S03]  /*35a140*/  UISETP.NE.AND UP0, UPT, UR4, 0x18c, UPT ;  /* 0x0000018c0400788c */ /* 0x000fc6000bf05270 */
[----:B------:R-:W-:Y:S04]  /*35a150*/  STL [R17], R40 ;  /* 0x0000002811007387 */ /* 0x000fe80000100800 */
[----:B------:R-:W-:Y:S01]  /*35a160*/  STL [R17+0x4], R43 ;  /* 0x0000042b11007387 */ /* 0x000fe20000100800 */
[C---:B--2---:R-:W-:Y:S02]  /*35a170*/  LOP3.LUT R27, R23.reuse, 0x7ffffffe, RZ, 0xc0, !PT ;  /* 0x7ffffffe171b7812 */ /* 0x044fe400078ec0ff */
[----:B-1----:R-:W-:Y:S02]  /*35a180*/  LOP3.LUT R26, R23, 0x1, RZ, 0xc0, !PT ;  /* 0x00000001171a7812 */ /* 0x002fe400078ec0ff */
[----:B------:R-:W-:Y:S02]  /*35a190*/  LOP3.LUT R27, R27, 0x80000000, R22, 0xf8, !PT ;  /* 0x800000001b1b7812 */ /* 0x000fe400078ef816 */
[----:B------:R-:W-:-:S02]  /*35a1a0*/  ISETP.NE.U32.AND P0, PT, R26, 0x1, PT ;  /* 0x000000011a00780c */ /* 0x000fc40003f05070 */
[----:B------:R-:W-:Y:S02]  /*35a1b0*/  SHF.R.U32.HI R27, RZ, 0x1, R27 ;  /* 0x00000001ff1b7819 */ /* 0x000fe4000001161b */
[C---:B---3--:R-:W-:Y:S02]  /*35a1c0*/  LOP3.LUT R22, R28.reuse, 0x7ffffffe, RZ, 0xc0, !PT ;  /* 0x7ffffffe1c167812 */ /* 0x048fe400078ec0ff */
[----:B------:R-:W-:Y:S02]  /*35a1d0*/  LOP3.LUT R26, R28, 0x1, RZ, 0xc0, !PT ;  /* 0x000000011c1a7812 */ /* 0x000fe400078ec0ff */
[----:B------:R-:W-:Y:S02]  /*35a1e0*/  LOP3.LUT R22, R22, 0x80000000, R23, 0xf8, !PT ;  /* 0x8000000016167812 */ /* 0x000fe400078ef817 */
[----:B------:R-:W-:Y:S02]  /*35a1f0*/  SEL R23, RZ, 0x9908b0df, P0 ;  /* 0x9908b0dfff177807 */ /* 0x000fe40000000000 */
[----:B------:R-:W-:-:S02]  /*35a200*/  ISETP.NE.U32.AND P1, PT, R26, 0x1, PT ;  /* 0x000000011a00780c */ /* 0x000fc40003f25070 */
[----:B------:R-:W-:Y:S02]  /*35a210*/  SHF.R.U32.HI R22, RZ, 0x1, R22 ;  /* 0x00000001ff167819 */ /* 0x000fe40000011616 */
[----:B----4-:R-:W-:Y:S02]  /*35a220*/  LOP3.LUT R26, R27, R23, R29, 0x96, !PT ;  /* 0x000000171b1a7212 */ /* 0x010fe400078e961d */
[----:B------:R-:W-:-:S03]  /*35a230*/  SEL R23, RZ, 0x9908b0df, P1 ;  /* 0x9908b0dfff177807 */ /* 0x000fc60000800000 */
[----:B------:R1:W-:Y:S01]  /*35a240*/  STL [R17+0x8], R26 ;  /* 0x0000081a11007387 */ /* 0x0003e20000100800 */
[----:B------:R-:W-:Y:S02]  /*35a250*/  LOP3.LUT R27, R35, 0x7ffffffe, RZ, 0xc0, !PT ;  /* 0x7ffffffe231b7812 */ /* 0x000fe400078ec0ff */
[----:B------:R-:W-:Y:S02]  /*35a260*/  LOP3.LUT R22, R22, R23, R33, 0x96, !PT ;  /* 0x0000001716167212 */ /* 0x000fe400078e9621 */
[C---:B0-----:R-:W-:Y:S02]  /*35a270*/  LOP3.LUT R30, R37.reuse, 0x7ffffffe, RZ, 0xc0, !PT ;  /* 0x7ffffffe251e7812 */ /* 0x041fe400078ec0ff */
[----:B------:R-:W-:Y:S02]  /*35a280*/  LOP3.LUT R23, R37, 0x1, RZ, 0xc0, !PT ;  /* 0x0000000125177812 */ /* 0x000fe400078ec0ff */
[----:B------:R-:W-:Y:S02]  /*35a290*/  LOP3.LUT R29, R35, 0x1, RZ, 0xc0, !PT ;  /* 0x00000001231d7812 */ /* 0x000fe400078ec0ff */
[----:B------:R-:W-:-:S02]  /*35a2a0*/  LOP3.LUT R28, R27, 0x80000000, R28, 0xf8, !PT ;  /* 0x800000001b1c7812 */ /* 0x000fc400078ef81c */
[----:B------:R-:W-:Y:S02]  /*35a2b0*/  LOP3.LUT R35, R30, 0x80000000, R35, 0xf8, !PT ;  /* 0x800000001e237812 */ /* 0x000fe400078ef823 */
[----:B------:R-:W-:Y:S02]  /*35a2c0*/  ISETP.NE.U32.AND P1, PT, R23, 0x1, PT ;  /* 0x000000011700780c */ /* 0x000fe40003f25070 */
[C---:B------:R-:W-:Y:S02]  /*35a2d0*/  LOP3.LUT R30, R39.reuse, 0x7ffffffe, RZ, 0xc0, !PT ;  /* 0x7ffffffe271e7812 */ /* 0x040fe400078ec0ff */
[----:B------:R-:W-:Y:S02]  /*35a2e0*/  LOP3.LUT R27, R39, 0x1, RZ, 0xc0, !PT ;  /* 0x00000001271b7812 */ /* 0x000fe400078ec0ff */
[C---:B-1----:R-:W-:Y:S02]  /*35a2f0*/  LOP3.LUT R26, R19.reuse, 0x7ffffffe, RZ, 0xc0, !PT ;  /* 0x7ffffffe131a7812 */ /* 0x042fe400078ec0ff */
        /* <DEDUP_REMOVED lines=32> */
[----:B------:R-:W-:Y:S01]  /*35a500*/  ISETP.NE.U32.AND P0, PT, R26, 0x1, PT ;  /* 0x000000011a00780c */ /* 0x000fe20003f05070 */
[----:B------:R-:W-:Y:S01]  /*35a510*/  IMAD.MOV.U32 R26, RZ, RZ, RZ ;  /* 0x000000ffff1a7224 */ /* 0x000fe200078e00ff */
[----:B------:R-:W-:Y:S02]  /*35a520*/  SHF.R.U32.HI R22, RZ, 0x1, R17 ;  /* 0x00000001ff167819 */ /* 0x000fe40000011611 */
[----:B------:R-:W-:-:S04]  /*35a530*/  SEL R17, RZ, 0x9908b0df, P0 ;  /* 0x9908b0dfff117807 */ /* 0x000fc80000000000 */
[----:B----4-:R-:W-:-:S05]  /*35a540*/  LOP3.LUT R22, R22, R17, R19, 0x96, !PT ;  /* 0x0000001116167212 */ /* 0x010fca00078e9613 */
[----:B------:R0:W-:Y:S02]  /*35a550*/  STL [R1+0x9bc], R22 ;  /* 0x0009bc1601007387 */ /* 0x0001e40000100800 */
.L_x_2960:
[----:B------:R-:W-:Y:S05]  /*35a560*/  BSYNC.RECONVERGENT B2 ;  /* 0x0000000000027941 */ /* 0x000fea0003800200 */
.L_x_2959:
        /* <DEDUP_REMOVED lines=43> */
.L_x_2965:
        /* <DEDUP_REMOVED lines=18> */
[----:B------:R-:W2:Y:S01]  /*35a940*/  LDL R27, [R19+0x30] ;  /* 0x00003000131b7983 */ /* 0x000ea20000100800 */
[----:B------:R-:W-:Y:S02]  /*35a950*/  ISETP.NE.U32.AND P0, PT, R35, 0x1, PT ;  /* 0x000000012300780c */ /* 0x000fe40003f05070 */
[----:B------:R-:W-:Y:S02]  /*35a960*/  SHF.R.U32.HI R22, RZ, 0x1, R22 ;  /* 0x00000001ff167819 */ /* 0x000fe40000011616 */
        /* <DEDUP_REMOVED lines=18> */
[----:B------:R-:W-:Y:S01]  /*35aa90*/  LOP3.LUT R46, R28, 0x7ffffffe, RZ, 0xc0, !PT ;  /* 0x7ffffffe1c2e7812 */ /* 0x000fe200078ec0ff */
[----:B------:R-:W4:Y:S03]  /*35aaa0*/  LDL R47, [R19+0x670] ;  /* 0x00067000132f7983 */ /* 0x000f260000100800 */
        /* <DEDUP_REMOVED lines=15> */
[----:B------:R-:W-:Y:S02]  /*35aba0*/  ISETP.NE.U32.AND P0, PT, R23, 0x1, PT ;  /* 0x000000011700780c */ /* 0x000fe40003f05070 */
[----:B------:R-:W-:Y:S02]  /*35abb0*/  LOP3.LUT R23, R30, 0x7ffffffe, RZ, 0xc0, !PT ;  /* 0x7ffffffe1e177812 */ /* 0x000fe400078ec0ff */
[----:B------:R-:W-:-:S02]  /*35abc0*/  LOP3.LUT R33, R28, 0x80000000, R33, 0xf8, !PT ;  /* 0x800000001c217812 */ /* 0x000fc400078ef821 */
[----:B------:R-:W-:Y:S02]  /*35abd0*/  LOP3.LUT R28, R30, 0x1, RZ, 0xc0, !PT ;  /* 0x000000011e1c7812 */ /* 0x000fe400078ec0ff */
[----:B------:R-:W-:Y:S02]  /*35abe0*/  LOP3.LUT R23, R23, 0x80000000, R39, 0xf8, !PT ;  /* 0x8000000017177812 */ /* 0x000fe400078ef827 */
[----:B------:R-:W-:Y:S02]  /*35abf0*/  SHF.R.U32.HI R33, RZ, 0x1, R33 ;  /* 0x00000001ff217819 */ /* 0x000fe40000011621 */
[----:B------:R-:W-:Y:S02]  /*35ac00*/  SEL R39, RZ, 0x9908b0df, P0 ;  /* 0x9908b0dfff277807 */ /* 0x000fe40000000000 */
[----:B------:R-:W-:Y:S02]  /*35ac10*/  ISETP.NE.U32.AND P1, PT, R28, 0x1, PT ;  /* 0x000000011c00780c */ /* 0x000fe40003f25070 */
[----:B------:R-:W-:-:S02]  /*35ac20*/  LOP3.LUT R37, R33, R39, R37, 0x96, !PT ;  /* 0x0000002721257212 */ /* 0x000fc400078e9625 */
[----:B------:R-:W-:Y:S02]  /*35ac30*/  SEL R28, RZ, 0x9908b0df, P1 ;  /* 0x9908b0dfff1c7807 */ /* 0x000fe40000800000 */
[C---:B------:R-:W-:Y:S02]  /*35ac40*/  LOP3.LUT R33, R29.reuse, 0x7ffffffe, RZ, 0xc0, !PT ;  /* 0x7ffffffe1d217812 */ /* 0x040fe400078ec0ff */
[----:B------:R-:W-:Y:S02]  /*35ac50*/  SHF.R.U32.HI R23, RZ, 0x1, R23 ;  /* 0x00000001ff177819 */ /* 0x000fe40000011617 */
[----:B------:R-:W-:Y:S02]  /*35ac60*/  LOP3.LUT R39, R29, 0x1, RZ, 0xc0, !PT ;  /* 0x000000011d277812 */ /* 0x000fe400078ec0ff */
[----:B------:R-:W-:Y:S02]  /*35ac70*/  LOP3.LUT R33, R33, 0x80000000, R30, 0xf8, !PT ;  /* 0x8000000021217812 */ /* 0x000fe400078ef81e */
[----:B------:R-:W-:-:S02]  /*35ac80*/  LOP3.LUT R31, R23, R28, R31, 0x96, !PT ;  /* 0x0000001c171f7212 */ /* 0x000fc400078e961f */
[----:B------:R-:W5:Y:S01]  /*35ac90*/  LDL R28, [R19+0x38] ;  /* 0x00003800131c7983 */ /* 0x000f620000100800 */
[----:B------:R-:W-:-:S03]  /*35aca0*/  ISETP.NE.U32.AND P0, PT, R39, 0x1, PT ;  /* 0x000000012700780c */ /* 0x000fc60003f05070 */
[----:B------:R-:W4:Y:S01]  /*35acb0*/  LDL R23, [R19+0x34] ;  /* 0x0000340013177983 */ /* 0x000f220000100800 */
[----:B------:R-:W-:Y:S02]  /*35acc0*/  SHF.R.U32.HI R33, RZ, 0x1, R33 ;  /* 0x00000001ff217819 */ /* 0x000fe40000011621 */
[C---:B--2---:R-:W-:Y:S02]  /*35acd0*/  LOP3.LUT R30, R27.reuse, 0x7ffffffe, RZ, 0xc0, !PT ;  /* 0x7ffffffe1b1e7812 */ /* 0x044fe400078ec0ff */
[----:B------:R-:W-:Y:S02]  /*35ace0*/  LOP3.LUT R46, R27, 0x1, RZ, 0xc0, !PT ;  /* 0x000000011b2e7812 */ /* 0x000fe400078ec0ff */
[----:B------:R-:W-:Y:S02]  /*35acf0*/  LOP3.LUT R39, R30, 0x80000000, R29, 0xf8, !PT ;  /* 0x800000001e277812 */ /* 0x000fe400078ef81d */
[----:B------:R-:W2:Y:S01]  /*35ad00*/  LDL R30, [R19+0x3c] ;  /* 0x00003c00131e7983 */ /* 0x000ea20000100800 */
[----:B------:R-:W-:-:S02]  /*35ad10*/  ISETP.NE.U32.AND P1, PT, R46, 0x1, PT ;  /* 0x000000012e00780c */ /* 0x000fc40003f25070 */
[----:B------:R-:W-:Y:S01]  /*35ad20*/  SEL R46, RZ, 0x9908b0df, P0 ;  /* 0x9908b0dfff2e7807 */ /* 0x000fe20000000000 */
[----:B------:R-:W2:Y:S01]  /*35ad30*/  LDL R29, [R19+0x40] ;  /* 0x00004000131d7983 */ /* 0x000ea20000100800 */
[----:B------:R-:W-:Y:S02]  /*35ad40*/  SHF.R.U32.HI R39, RZ, 0x1, R39 ;  /* 0x00000001ff277819 */ /* 0x000fe40000011627 */
[----:B---3--:R-:W-:Y:S02]  /*35ad50*/  LOP3.LUT R35, R33, R46, R35, 0x96, !PT ;  /* 0x0000002e21237212 */ /* 0x008fe400078e9623 */
[----:B------:R-:W-:Y:S01]  /*35ad60*/  SEL R33, RZ, 0x9908b0df, P1 ;  /* 0x9908b0dfff217807 */ /* 0x000fe20000800000 */
[----:B------:R-:W3:Y:S03]  /*35ad70*/  LDL R46, [R19+0x66c] ;  /* 0x00066c00132e7983 */ /* 0x000ee60000100800 */
[----:B------:R-:W-:-:S02]  /*35ad80*/  LOP3.LUT R22, R39, R33, R22, 0x96, !PT ;  /* 0x0000002127167212 */ /* 0x000fc400078e9616 */
[----:B------:R-:W3:Y:S04]  /*35ad90*/  LDL R33, [R19+0x664] ;  /* 0x0006640013217983 */ /* 0x000ee80000100800 */
[----:B------:R-:W3:Y:S04]  /*35ada0*/  LDL R39, [R19+0x668] ;  /* 0x0006680013277983 */ /* 0x000ee80000100800 */
[----:B------:R5:W-:Y:S04]  /*35adb0*/  STL [R19+0xc], R26 ;  /* 0x00000c1a13007387 */ /* 0x000be80000100800 */
[----:B------:R0:W-:Y:S04]  /*35adc0*/  STL [R19+0x10], R45 ;  /* 0x0000102d13007387 */ /* 0x0001e80000100800 */
[----:B------:R2:W-:Y:S04]  /*35add0*/  STL [R19+0x24], R31 ;  /* 0x0000241f13007387 */ /* 0x0005e80000100800 */
[----:B------:R1:W-:Y:S04]  /*35ade0*/  STL [R19+0x28], R35 ;  /* 0x0000282313007387 */ /* 0x0003e80000100800 */
[----:B------:R1:W-:Y:S04]  /*35adf0*/  STL [R19+0x2c], R22 ;  /* 0x00002c1613007387 */ /* 0x0003e80000100800 */
[----:B------:R-:W-:Y:S04]  /*35ae00*/  STL [R19+0x14], R44 ;  /* 0x0000142c13007387 */ /* 0x000fe80000100800 */
[----:B------:R3:W-:Y:S04]  /*35ae10*/  STL [R19+0x1c], R40 ;  /* 0x00001c2813007387 */ /* 0x0007e80000100800 */
[----:B------:R-:W-:Y:S04]  /*35ae20*/  STL [R19+0x18], R43 ;  /* 0x0000182b13007387 */ /* 0x000fe80000100800 */
[----:B------:R-:W-:Y:S01]  /*35ae30*/  STL [R19+0x20], R37 ;  /* 0x0000202513007387 */ /* 0x000fe20000100800 */
[----:B-----5:R-:W-:-:S02]  /*35ae40*/  LOP3.LUT R26, R28, 0x7ffffffe, RZ, 0xc0, !PT ;  /* 0x7ffffffe1c1a7812 */ /* 0x020fc400078ec0ff */
[----:B0-----:R-:W-:Y:S02]  /*35ae50*/  LOP3.LUT R45, R28, 0x1, RZ, 0xc0, !PT ;  /* 0x000000011c2d7812 */ /* 0x001fe400078ec0ff */
[C---:B----4-:R-:W-:Y:S02]  /*35ae60*/  LOP3.LUT R48, R23.reuse, 0x7ffffffe, RZ, 0xc0, !PT ;  /* 0x7ffffffe17307812 */ /* 0x050fe400078ec0ff */
[----:B------:R-:W-:Y:S02]  /*35ae70*/  LOP3.LUT R49, R23, 0x1, RZ, 0xc0, !PT ;  /* 0x0000000117317812 */ /* 0x000fe400078ec0ff */
[----:B------:R-:W-:Y:S02]  /*35ae80*/  LOP3.LUT R26, R26, 0x80000000, R23, 0xf8, !PT ;  /* 0x800000001a1a7812 */ /* 0x000fe400078ef817 */
[----:B------:R-:W-:Y:S02]  /*35ae90*/  LOP3.LUT R27, R48, 0x80000000, R27, 0xf8, !PT ;  /* 0x80000000301b7812 */ /* 0x000fe400078ef81b */
[----:B------:R-:W-:-:S02]  /*35aea0*/  ISETP.NE.U32.AND P0, PT, R49, 0x1, PT ;  /* 0x000000013100780c */ /* 0x000fc40003f05070 */
[----:B------:R-:W-:Y:S02]  /*35aeb0*/  ISETP.NE.U32.AND P1, PT, R45, 0x1, PT ;  /* 0x000000012d00780c */ /* 0x000fe40003f25070 */
[----:B------:R-:W-:Y:S02]  /*35aec0*/  SHF.R.U32.HI R26, RZ, 0x1, R26 ;  /* 0x00000001ff1a7819 */ /* 0x000fe4000001161a */
[C---:B--2---:R-:W-:Y:S02]  /*35aed0*/  LOP3.LUT R31, R30.reuse, 0x7ffffffe, RZ, 0xc0, !PT ;  /* 0x7ffffffe1e1f7812 */ /* 0x044fe400078ec0ff */
[----:B-1----:R-:W-:Y:S02]  /*35aee0*/  LOP3.LUT R35, R30, 0x1, RZ, 0xc0, !PT ;  /* 0x000000011e237812 */ /* 0x002fe400078ec0ff */
        /* <DEDUP_REMOVED lines=8> */
[----:B------:R-:W-:Y:S02]  /*35af70*/  SEL R27, RZ, 0x9908b0df, P1 ;  /* 0x9908b0dfff1b7807 */ /* 0x000fe40000800000 */
[----:B------:R-:W-:Y:S02]  /*35af80*/  SHF.R.U32.HI R31, RZ, 0x1, R31 ;  /* 0x00000001ff1f7819 */ /* 0x000fe4000001161f */
[----:B------:R-:W-:Y:S02]  /*35af90*/  SEL R28, RZ, 0x9908b0df, P2 ;  /* 0x9908b0dfff1c7807 */ /* 0x000fe40001000000 */
[----:B------:R-:W-:Y:S02]  /*35afa0*/  SHF.R.U32.HI R30, RZ, 0x1, R30 ;  /* 0x00000001ff1e7819 */ /* 0x000fe4000001161e */
[----:B------:R-:W-:Y:S02]  /*35afb0*/  SEL R35, RZ, 0x9908b0df, P3 ;  /* 0x9908b0dfff237807 */ /* 0x000fe40001800000 */
[----:B---3--:R-:W-:Y:S01]  /*35afc0*/  LOP3.LUT R40, R22, R23, R33, 0x96, !PT ;  /* 0x0000001716287212 */ /* 0x008fe200078e9621 */
[----:B------:R-:W-:Y:S01]  /*35afd0*/  IMAD.MOV.U32 R23, RZ, RZ, R19 ;  /* 0x000000ffff177224 */ /* 0x000fe200078e0013 */
[----:B------:R-:W-:-:S02]  /*35afe0*/  LOP3.LUT R48, R26, R27, R39, 0x96, !PT ;  /* 0x0000001b1a307212 */ /* 0x000fc400078e9627 */
        /* <DEDUP_REMOVED lines=17> */
[----:B---3--:R-:W-:Y:S02]  /*35b100*/  LOP3.LUT R40, R30, 0x7ffffffe, RZ, 0xc0, !PT ;  /* 0x7ffffffe1e287812 */ /* 0x008fe400078ec0ff */
[----:B------:R-:W-:Y:S02]  /*35b110*/  ISETP.NE.U32.AND P0, PT, R33, 0x1, PT ;  /* 0x000000012100780c */ /* 0x000fe40003f05070 */
[----:B----4-:R-:W-:-:S02]  /*35b120*/  LOP3.LUT R35, R22, 0x7ffffffe, RZ, 0xc0, !PT ;  /* 0x7ffffffe16237812 */ /* 0x010fc400078ec0ff */
[----:B------:R-:W-:Y:S02]  /*35b130*/  LOP3.LUT R33, R30, 0x1, RZ, 0xc0, !PT ;  /* 0x000000011e217812 */ /* 0x000fe400078ec0ff */
[----:B------:R-:W-:Y:S02]  /*35b140*/  LOP3.LUT R37, R22, 0x1, RZ, 0xc0, !PT ;  /* 0x0000000116257812 */ /* 0x000fe400078ec0ff */
[----:B------:R-:W-:Y:S02]  /*35b150*/  LOP3.LUT R40, R40, 0x80000000, R31, 0xf8, !PT ;  /* 0x8000000028287812 */ /* 0x000fe400078ef81f */
        /* <DEDUP_REMOVED lines=19> */
.L_x_2966:
[----:B-1----:R-:W-:-:S05]  /*35b290*/  IMAD R26, R22, 0x4, R1 ;  /* 0x00000004161a7824 */ /* 0x002fca00078e0201 */
        /* <DEDUP_REMOVED lines=26> */
[----:B------:R-:W-:Y:S01]  /*35b440*/  LOP3.LUT R31, R33, 0x80000000, R30, 0xf8, !PT ;  /* 0x80000000211f7812 */ /* 0x000fe200078ef81e */
[----:B------:R-:W-:Y:S01]  /*35b450*/  VIADD R30, R22, 0x4 ;  /* 0x00000004161e7836 */ /* 0x000fe20000000000 */
        /* <DEDUP_REMOVED lines=14> */
[----:B------:R-:W4:Y:S04]  /*35b540*/  LDL R35, [R31+0x4] ;  /* 0x000004001f237983 */ /* 0x000f280000100800 */
[----:B------:R-:W3:Y:S04]  /*35b550*/  LDL R33, [R31+0x8] ;  /* 0x000008001f217983 */ /* 0x000ee80000100800 */
[----:B------:R-:W3:Y:S04]  /*35b560*/  LDL R40, [R31+-0x38c] ;  /* 0xfffc74001f287983 */ /* 0x000ee80000100800 */
[----:B------:R-:W3:Y:S04]  /*35b570*/  LDL R30, [R31+0xc] ;  /* 0x00000c001f1e7983 */ /* 0x000ee80000100800 */
[----:B------:R-:W3:Y:S04]  /*35b580*/  LDL R29, [R31+0x10] ;  /* 0x000010001f1d7983 */ /* 0x000ee80000100800 */
[----:B------:R-:W3:Y:S04]  /*35b590*/  LDL R27, [R31+-0x388] ;  /* 0xfffc78001f1b7983 */ /* 0x000ee80000100800 */
[----:B------:R-:W3:Y:S04]  /*35b5a0*/  LDL R28, [R31+-0x384] ;  /* 0xfffc7c001f1c7983 */ /* 0x000ee80000100800 */
[----:B-1----:R-:W3:Y:S01]  /*35b5b0*/  LDL R19, [R31+-0x380] ;  /* 0xfffc80001f137983 */ /* 0x002ee20000100800 */
[----:B----4-:R-:W-:-:S02]  /*35b5c0*/  LOP3.LUT R44, R35, 0x7ffffffe, RZ, 0xc0, !PT ;  /* 0x7ffffffe232c7812 */ /* 0x010fc400078ec0ff */
[----:B--2---:R-:W-:Y:S02]  /*35b5d0*/  LOP3.LUT R37, R35, 0x1, RZ, 0xc0, !PT ;  /* 0x0000000123257812 */ /* 0x004fe400078ec0ff */
[----:B------:R-:W-:Y:S02]  /*35b5e0*/  LOP3.LUT R44, R44, 0x80000000, R23, 0xf8, !PT ;  /* 0x800000002c2c7812 */ /* 0x000fe400078ef817 */
[----:B------:R-:W-:Y:S02]  /*35b5f0*/  ISETP.NE.U32.AND P0, PT, R37, 0x1, PT ;  /* 0x000000012500780c */ /* 0x000fe40003f05070 */
[----:B------:R-:W-:Y:S02]  /*35b600*/  SHF.R.U32.HI R37, RZ, 0x1, R44 ;  /* 0x00000001ff257819 */ /* 0x000fe4000001162c */
[----:B---3--:R-:W-:Y:S02]  /*35b610*/  SEL R26, RZ, 0x9908b0df, P0 ;  /* 0x9908b0dfff1a7807 */ /* 0x008fe40000000000 */
[----:B------:R-:W-:-:S02]  /*35b620*/  LOP3.LUT R23, R33, 0x1, RZ, 0xc0, !PT ;  /* 0x0000000121177812 */ /* 0x000fc400078ec0ff */
[----:B------:R-:W-:Y:S02]  /*35b630*/  LOP3.LUT R44, R33, 0x7ffffffe, RZ, 0xc0, !PT ;  /* 0x7ffffffe212c7812 */ /* 0x000fe400078ec0ff */
[----:B------:R-:W-:Y:S02]  /*35b640*/  LOP3.LUT R40, R37, R26, R40, 0x96, !PT ;  /* 0x0000001a25287212 */ /* 0x000fe400078e9628 */
[----:B------:R-:W-:Y:S02]  /*35b650*/  ISETP.NE.U32.AND P0, PT, R23, 0x1, PT ;  /* 0x000000011700780c */ /* 0x000fe40003f05070 */
[C---:B------:R-:W-:Y:S01]  /*35b660*/  LOP3.LUT R26, R30.reuse, 0x7ffffffe, RZ, 0xc0, !PT ;  /* 0x7ffffffe1e1a7812 */ /* 0x040fe200078ec0ff */
[----:B------:R1:W-:Y:S01]  /*35b670*/  STL [R31], R40 ;  /* 0x000000281f007387 */ /* 0x0003e20000100800 */
[----:B------:R-:W-:Y:S02]  /*35b680*/  LOP3.LUT R39, R30, 0x1, RZ, 0xc0, !PT ;  /* 0x000000011e277812 */ /* 0x000fe400078ec0ff */
[----:B------:R-:W-:-:S02]  /*35b690*/  LOP3.LUT R23, R29, 0x7ffffffe, RZ, 0xc0, !PT ;  /* 0x7ffffffe1d177812 */ /* 0x000fc400078ec0ff */
[----:B------:R-:W-:Y:S02]  /*35b6a0*/  LOP3.LUT R37, R29, 0x1, RZ, 0xc0, !PT ;  /* 0x000000011d257812 */ /* 0x000fe400078ec0ff */
[----:B------:R-:W-:Y:S02]  /*35b6b0*/  LOP3.LUT R44, R44, 0x80000000, R35, 0xf8, !PT ;  /* 0x800000002c2c7812 */ /* 0x000fe400078ef823 */
[----:B------:R-:W-:Y:S01]  /*35b6c0*/  LOP3.LUT R35, R26, 0x80000000, R33, 0xf8, !PT ;  /* 0x800000001a237812 */ /* 0x000fe200078ef821 */
[----:B------:R-:W-:Y:S01]  /*35b6d0*/  VIADD R26, R22, 0x8 ;  /* 0x00000008161a7836 */ /* 0x000fe20000000000 */
[----:B------:R-:W-:Y:S02]  /*35b6e0*/  ISETP.NE.U32.AND P1, PT, R39, 0x1, PT ;  /* 0x000000012700780c */ /* 0x000fe40003f25070 */
[----:B------:R-:W-:Y:S01]  /*35b6f0*/  LOP3.LUT R30, R23, 0x80000000, R30, 0xf8, !PT ;  /* 0x80000000171e7812 */ /* 0x000fe200078ef81e */
[----:B------:R-:W-:Y:S01]  /*35b700*/  IMAD R26, R26, 0x4, R1 ;  /* 0x000000041a1a7824 */ /* 0x000fe200078e0201 */
        /* <DEDUP_REMOVED lines=26> */
[----:B------:R-:W-:Y:S02]  /*35b8b0*/  ISETP.NE.U32.AND P0, PT, R40, 0x1, PT ;  /* 0x000000012800780c */ /* 0x000fe40003f05070 */
[----:B---3--:R-:W-:Y:S02]  /*35b8c0*/  LOP3.LUT R31, R46, 0x80000000, R29, 0xf8, !PT ;  /* 0x800000002e1f7812 */ /* 0x008fe400078ef81d */
[----:B------:R-:W-:-:S02]  /*35b8d0*/  LOP3.LUT R37, R44, 0x80000000, R37, 0xf8, !PT ;  /* 0x800000002c257812 */ /* 0x000fc400078ef825 */
[----:B------:R-:W-:Y:S02]  /*35b8e0*/  ISETP.NE.U32.AND P1, PT, R39, 0x1, PT ;  /* 0x000000012700780c */ /* 0x000fe40003f25070 */
[----:B----4-:R-:W-:Y:S02]  /*35b8f0*/  LOP3.LUT R40, R19, 0x7ffffffe, RZ, 0xc0, !PT ;  /* 0x7ffffffe13287812 */ /* 0x010fe400078ec0ff */
        /* <DEDUP_REMOVED lines=38> */
.L_x_2964:
[----:B------:R-:W-:Y:S05]  /*35bb60*/  BSYNC.RECONVERGENT B2 ;  /* 0x0000000000027941 */ /* 0x000fea0003800200 */
.L_x_2963:
        /* <DEDUP_REMOVED lines=34> */
.L_x_2972:
        /* <DEDUP_REMOVED lines=36> */
.L_x_2970:
        /* <DEDUP_REMOVED lines=139> */
[----:B------:R-:W1:Y:S04]  /*35c880*/  LDL R33, [R5+0x8] ;  /* 0x0000080005217983 */ /* 0x000e680000100800 */
[----:B------:R-:W3:Y:S04]  /*35c890*/  LDL R3, [R5+0xc] ;  /* 0x00000c0005037983 */ /* 0x000ee80000100800 */
[----:B------:R-:W4:Y:S04]  /*35c8a0*/  LDL R26, [R5+0x634] ;  /* 0x00063400051a7983 */ /* 0x000f280000100800 */
[----:B------:R-:W5:Y:S04]  /*35c8b0*/  LDL R19, [R5+0x638] ;  /* 0x0006380005137983 */ /* 0x000f680000100800 */
[----:B------:R-:W5:Y:S01]  /*35c8c0*/  LDL R23, [R5+0x63c] ;  /* 0x00063c0005177983 */ /* 0x000f620000100800 */
[----:B--2---:R-:W-:-:S02]  /*35c8d0*/  LOP3.LUT R44, R29, 0x7ffffffe, RZ, 0xc0, !PT ;  /* 0x7ffffffe1d2c7812 */ /* 0x004fc400078ec0ff */
[----:B------:R-:W-:Y:S02]  /*35c8e0*/  LOP3.LUT R31, R29, 0x1, RZ, 0xc0, !PT ;  /* 0x000000011d1f7812 */ /* 0x000fe400078ec0ff */
[----:B------:R-:W-:Y:S02]  /*35c8f0*/  LOP3.LUT R44, R44, 0x80000000, R11, 0xf8, !PT ;  /* 0x800000002c2c7812 */ /* 0x000fe400078ef80b */
[C---:B-1----:R-:W-:Y:S02]  /*35c900*/  LOP3.LUT R30, R33.reuse, 0x7ffffffe, RZ, 0xc0, !PT ;  /* 0x7ffffffe211e7812 */ /* 0x042fe400078ec0ff */
[----:B------:R-:W-:Y:S02]  /*35c910*/  LOP3.LUT R11, R33, 0x1, RZ, 0xc0, !PT ;  /* 0x00000001210b7812 */ /* 0x000fe400078ec0ff */
[C---:B---3--:R-:W-:Y:S02]  /*35c920*/  LOP3.LUT R40, R3.reuse, 0x7ffffffe, RZ, 0xc0, !PT ;  /* 0x7ffffffe03287812 */ /* 0x048fe400078ec0ff */
        /* <DEDUP_REMOVED lines=22> */
.L_x_2971:
[----:B---3--:R-:W-:-:S05]  /*35ca90*/  IMAD R11, R22, 0x4, R1 ;  /* 0x00000004160b7824 */ /* 0x008fca00078e0201 */
[----:B------:R-:W3:Y:S04]  /*35caa0*/  LDL R17, [R11+0x4] ;  /* 0x000004000b117983 */ /* 0x000ee80000100800 */
[----:B------:R-:W4:Y:S04]  /*35cab0*/  LDL R29, [R11+0x8] ;  /* 0x000008000b1d7983 */ /* 0x000f280000100800 */
[----:B------:R-:W4:Y:S04]  /*35cac0*/  LDL R31, [R11+-0x38c] ;  /* 0xfffc74000b1f7983 */ /* 0x000f280000100800 */
[----:B--2---:R-:W2:Y:S04]  /*35cad0*/  LDL R30, [R11+0xc] ;  /* 0x00000c000b1e7983 */ /* 0x004ea80000100800 */
        /* <DEDUP_REMOVED lines=11> */
[----:B------:R-:W-:Y:S02]  /*35cb90*/  LOP3.LUT R40, R40, R3, R31, 0x96, !PT ;  /* 0x0000000328287212 */ /* 0x000fe400078e961f */
[----:B------:R-:W-:Y:S02]  /*35cba0*/  LOP3.LUT R44, R44, 0x80000000, R17, 0xf8, !PT ;  /* 0x800000002c2c7812 */ /* 0x000fe400078ef811 */
[----:B------:R-:W-:Y:S01]  /*35cbb0*/  LOP3.LUT R33, R29, 0x1, RZ, 0xc0, !PT ;  /* 0x000000011d217812 */ /* 0x000fe200078ec0ff */
[----:B------:R3:W-:Y:S01]  /*35cbc0*/  STL [R11], R40 ;  /* 0x000000280b007387 */ /* 0x0007e20000100800 */
[C---:B--2---:R-:W-:Y:S02]  /*35cbd0*/  LOP3.LUT R46, R30.reuse, 0x7ffffffe, RZ, 0xc0, !PT ;  /* 0x7ffffffe1e2e7812 */ /* 0x044fe400078ec0ff */
        /* <DEDUP_REMOVED lines=23> */
[----:B------:R-:W2:Y:S04]  /*35cd50*/  LDL R29, [R31+0x8] ;  /* 0x000008001f1d7983 */ /* 0x000ea80000100800 */
[----:B------:R-:W4:Y:S04]  /*35cd60*/  LDL R33, [R31+-0x38c] ;  /* 0xfffc74001f217983 */ /* 0x000f280000100800 */
[----:B------:R-:W4:Y:S04]  /*35cd70*/  LDL R30, [R31+0xc] ;  /* 0x00000c001f1e7983 */ /* 0x000f280000100800 */
[----:B------:R-:W4:Y:S04]  /*35cd80*/  LDL R26, [R31+0x10] ;  /* 0x000010001f1a7983 */ /* 0x000f280000100800 */
[----:B------:R-:W4:Y:S04]  /*35cd90*/  LDL R17, [R31+-0x388] ;  /* 0xfffc78001f117983 */ /* 0x000f280000100800 */
[----:B------:R-:W4:Y:S04]  /*35cda0*/  LDL R23, [R31+-0x384] ;  /* 0xfffc7c001f177983 */ /* 0x000f280000100800 */
[----:B------:R-:W4:Y:S01]  /*35cdb0*/  LDL R19, [R31+-0x380] ;  /* 0xfffc80001f137983 */ /* 0x000f220000100800 */
[----:B---3--:R-:W-:-:S02]  /*35cdc0*/  LOP3.LUT R40, R3, 0x7ffffffe, RZ, 0xc0, !PT ;  /* 0x7ffffffe03287812 */ /* 0x008fc400078ec0ff */
[----:B------:R-:W-:Y:S02]  /*35cdd0*/  LOP3.LUT R35, R3, 0x1, RZ, 0xc0, !PT ;  /* 0x0000000103237812 */ /* 0x000fe400078ec0ff */
[----:B------:R-:W-:Y:S02]  /*35cde0*/  LOP3.LUT R40, R40, 0x80000000, R5, 0xf8, !PT ;  /* 0x8000000028287812 */ /* 0x000fe400078ef805 */
[----:B------:R-:W-:Y:S02]  /*35cdf0*/  ISETP.NE.U32.AND P1, PT, R35, 0x1, PT ;  /* 0x000000012300780c */ /* 0x000fe40003f25070 */
[----:B------:R-:W-:Y:S02]  /*35ce00*/  SHF.R.U32.HI R40, RZ, 0x1, R40 ;  /* 0x00000001ff287819 */ /* 0x000fe40000011628 */
[----:B------:R-:W-:Y:S02]  /*35ce10*/  SEL R5, RZ, 0x9908b0df, P1 ;  /* 0x9908b0dfff057807 */ /* 0x000fe40000800000 */
[----:B--2---:R-:W-:-:S02]  /*35ce20*/  LOP3.LUT R44, R29, 0x7ffffffe, RZ, 0xc0, !PT ;  /* 0x7ffffffe1d2c7812 */ /* 0x004fc400078ec0ff */
        /* <DEDUP_REMOVED lines=37> */
[----:B------:R-:W-:Y:S02]  /*35d080*/  LOP3.LUT R37, R33, 0x1, RZ, 0xc0, !PT ;  /* 0x0000000121257812 */ /* 0x000fe400078ec0ff */
[----:B--2---:R-:W-:Y:S02]  /*35d090*/  LOP3.LUT R40, R30, 0x7ffffffe, RZ, 0xc0, !PT ;  /* 0x7ffffffe1e287812 */ /* 0x004fe400078ec0ff */
[----:B------:R-:W-:Y:S02]  /*35d0a0*/  LOP3.LUT R26, R35, 0x80000000, R26, 0xf8, !PT ;  /* 0x80000000231a7812 */ /* 0x000fe400078ef81a */
[----:B------:R-:W-:Y:S02]  /*35d0b0*/  ISETP.NE.U32.AND P1, PT, R37, 0x1, PT ;  /* 0x000000012500780c */ /* 0x000fe40003f25070 */
[----:B---3--:R-:W-:Y:S02]  /*35d0c0*/  LOP3.LUT R31, R40, 0x80000000, R33, 0xf8, !PT ;  /* 0x80000000281f7812 */ /* 0x008fe400078ef821 */
[----:B------:R-:W-:-:S02]  /*35d0d0*/  LOP3.LUT R39, R30, 0x1, RZ, 0xc0, !PT ;  /* 0x000000011e277812 */ /* 0x000fc400078ec0ff */
        /* <DEDUP_REMOVED lines=40> */
.L_x_2969:
[----:B------:R-:W-:Y:S05]  /*35d360*/  BSYNC.RECONVERGENT B2 ;  /* 0x0000000000027941 */ /* 0x000fea0003800200 */
.L_x_2968:
[C---:B0-----:R-:W-:Y:S01]  /*35d370*/  VIADD R26, R22.reuse, 0x1 ;  /* 0x00000001161a7836 */ /* 0x041fe20000000000 */
[----:B------:R-:W0:Y:S01]  /*35d380*/  LDCU UR5, c[0x0][0x3b4] ;  /* 0x00007680ff0577ac */ /* 0x000e220008000800 */
[----:B------:R-:W-:-:S03]  /*35d390*/  IMAD R5, R22, 0x4, R1 ;  /* 0x0000000416057824 */ /* 0x000fc600078e0201 */
[----:B------:R2:W-:Y:S01]  /*35d3a0*/  STL [R1+0x9c0], R26 ;  /* 0x0009c01a01007387 */ /* 0x0005e20000100800 */
[----:B------:R-:W3:Y:S03]  /*35d3b0*/  LDCU UR4, c[0x0][0x3a8] ;  /* 0x00007500ff0477ac */ /* 0x000ee60008000800 */
[----:B------:R-:W4:Y:S01]  /*35d3c0*/  LDL R3, [R5] ;  /* 0x0000000005037983 */ /* 0x000f220000100800 */
[----:B------:R-:W-:-:S05]  /*35d3d0*/  VIADD R27, R27, 0x1 ;  /* 0x000000011b1b7836 */ /* 0x000fca0000000000 */
[----:B0-----:R-:W-:Y:S02]  /*35d3e0*/  ISETP.GT.U32.AND P1, PT, R27, UR5, PT ;  /* 0x000000051b007c0c */ /* 0x001fe4000bf24070 */
[----:B----4-:R-:W-:-:S04]  /*35d3f0*/  SHF.R.U32.HI R22, RZ, 0xb, R3 ;  /* 0x0000000bff167819 */ /* 0x010fc80000011603 */
[----:B------:R-:W-:-:S05]  /*35d400*/  LOP3.LUT R22, R22, R3, RZ, 0x3c, !PT ;  /* 0x0000000316167212 */ /* 0x000fca00078e3cff */
[----:B------:R-:W-:-:S05]  /*35d410*/  IMAD.SHL.U32 R3, R22, 0x80, RZ ;  /* 0x0000008016037824 */ /* 0x000fca00078e00ff */
[----:B------:R-:W-:-:S05]  /*35d420*/  LOP3.LUT R3, R22, 0x9d2c5680, R3, 0x78, !PT ;  /* 0x9d2c568016037812 */ /* 0x000fca00078e7803 */
[----:B------:R-:W-:-:S05]  /*35d430*/  IMAD.SHL.U32 R22, R3, 0x8000, RZ ;  /* 0x0000800003167824 */ /* 0x000fca00078e00ff */
[----:B------:R-:W-:Y:S02]  /*35d440*/  LOP3.LUT R22, R3, 0xe8000000, R22, 0x78, !PT ;  /* 0xe800000003167812 */ /* 0x000fe400078e7816 */
[----:B------:R-:W-:-:S04]  /*35d450*/  LOP3.LUT R3, R28, 0x3fffffe0, RZ, 0xc0, !PT ;  /* 0x3fffffe01c037812 */ /* 0x000fc800078ec0ff */
[----:B------:R-:W-:Y:S01]  /*35d460*/  LEA.HI R5, R22, R3, RZ, 0x5 ;  /* 0x0000000316057211 */ /* 0x000fe200078f28ff */
[----:B------:R-:W-:-:S03]  /*35d470*/  IMAD.MOV.U32 R22, RZ, RZ, R26 ;  /* 0x000000ffff167224 */ /* 0x000fc600078e001a */
[----:B---3--:R-:W-:Y:S01]  /*35d480*/  ISETP.EQ.OR P0, PT, R5, UR4, P0 ;  /* 0x0000000405007c0c */ /* 0x008fe20008702670 */
[----:B--2---:R-:W-:-:S12]  /*35d490*/  @!P1 BRA `(.L_x_2972) ;  /* 0xffffffe8003c9947 */ /* 0x004fd8000383ffff */
[----:B------:R-:W-:-:S07]  /*35d4a0*/  IMAD.MOV.U32 R22, RZ, RZ, R26 ;  /* 0x000000ffff167224 */ /* 0x000fce00078e001a */
.L_x_2967:
[----:B------:R-:W-:-:S05]  /*35d4b0*/  VIADD R5, R25, 0xfffffffa ;  /* 0xfffffffa19057836 */ /* 0x000fca0000000000 */
[----:B------:R-:W-:-:S13]  /*35d4c0*/  ISETP.GE.AND P1, PT, R5, 0x1, PT ;  /* 0x000000010500780c */ /* 0x000fda0003f26270 */
[----:B------:R-:W-:Y:S05]  /*35d4d0*/  @!P1 BRA `(.L_x_2973) ;  /* 0x0000001400789947 */ /* 0x000fea0003800000 */
[----:B------:R-:W-:-:S07]  /*35d4e0*/  IMAD.MOV.U32 R11, RZ, RZ, RZ ;  /* 0x000000ffff0b7224 */ /* 0x000fce00078e00ff */
.L_x_2978:
        /* <DEDUP_REMOVED lines=37> */
.L_x_2976:
[----:B--2---:R-:W2:Y:S04]  /*35d740*/  LDL R28, [R3+0x10] ;  /* 0x00001000031c7983 */ /* 0x004ea80000100800 */
        /* <DEDUP_REMOVED lines=166> */
.L_x_2977:
        /* <DEDUP_REMOVED lines=141> */
.L_x_2975:
[----:B------:R-:W-:Y:S05]  /*35ea80*/  BSYNC.RECONVERGENT B2 ;  /* 0x0000000000027941 */ /* 0x000fea0003800200 */
.L_x_2974:
[----:B------:R-:W-:-:S05]  /*35ea90*/  VIADD R22, R22, 0x1 ;  /* 0x0000000116167836 */ /* 0x000fca0000000000 */
[----:B------:R2:W-:Y:S01]  /*35eaa0*/  STL [R1+0x9c0], R22 ;  /* 0x0009c01601007387 */ /* 0x0005e20000100800 */
[----:B------:R-:W-:Y:S05]  /*35eab0*/  @P1 BRA `(.L_x_2978) ;  /* 0xffffffe8008c1947 */ /* 0x000fea000383ffff */
.L_x_2973:
[----:B------:R-:W-:Y:S01]  /*35eac0*/  ISETP.GE.AND P1, PT, R22, 0x270, PT ;  /* 0x000002701600780c */ /* 0x000fe20003f26270 */
[----:B------:R-:W-:-:S12]  /*35ead0*/  BSSY.RECONVERGENT B2, `(.L_x_2979) ;  /* 0x0000153000027945 */ /* 0x000fd80003800200 */
        /* <DEDUP_REMOVED lines=33> */
.L_x_2981:
        /* <DEDUP_REMOVED lines=168> */
.L_x_2982:
        /* <DEDUP_REMOVED lines=137> */
.L_x_2980:
[----:B------:R-:W-:Y:S05]  /*360000*/  BSYNC.RECONVERGENT B2 ;  /* 0x0000000000027941 */ /* 0x000fea0003800200 */
.L_x_2979:
        /* <DEDUP_REMOVED lines=43> */
.L_x_2985:
        /* <DEDUP_REMOVED lines=168> */
.L_x_2986:
        /* <DEDUP_REMOVED lines=137> */
.L_x_2984:
[----:B------:R-:W-:Y:S05]  /*3615d0*/  BSYNC.RECONVERGENT B2 ;  /* 0x0000000000027941 */ /* 0x000fea0003800200 */
.L_x_2983:
        /* <DEDUP_REMOVED lines=43> */
.L_x_2989:
        /* <DEDUP_REMOVED lines=168> */
.L_x_2990:
        /* <DEDUP_REMOVED lines=137> */
.L_x_2988:
[----:B------:R-:W-:Y:S05]  /*362ba0*/  BSYNC.RECONVERGENT B2 ;  /* 0x0000000000027941 */ /* 0x000fea0003800200 */
.L_x_2987:
        /* <DEDUP_REMOVED lines=43> */
.L_x_2993:
        /* <DEDUP_REMOVED lines=168> */
.L_x_2994:
        /* <DEDUP_REMOVED lines=137> */
.L_x_2992:
[----:B------:R-:W-:Y:S05]  /*364170*/  BSYNC.RECONVERGENT B2 ;  /* 0x0000000000027941 */ /* 0x000fea0003800200 */
.L_x_2991:
        /* <DEDUP_REMOVED lines=43> */
.L_x_2997:
        /* <DEDUP_REMOVED lines=167> */
.L_x_2998:
        /* <DEDUP_REMOVED lines=141> */
.L_x_2996:
[----:B------:R-:W-:Y:S05]  /*365770*/  BSYNC.RECONVERGENT B2 ;  /* 0x0000000000027941 */ /* 0x000fea0003800200 */
.L_x_2995:
        /* <DEDUP_REMOVED lines=34> */
.L_x_3004:
        /* <DEDUP_REMOVED lines=36> */
.L_x_3002:
        /* <DEDUP_REMOVED lines=172> */
.L_x_3003:
        /* <DEDUP_REMOVED lines=141> */
.L_x_3001:
[----:B------:R-:W-:Y:S05]  /*366f70*/  BSYNC.RECONVERGENT B2 ;  /* 0x0000000000027941 */ /* 0x000fea0003800200 */
.L_x_3000:
        /* <DEDUP_REMOVED lines=19> */
.L_x_2999:
[----:B------:R-:W-:-:S04]  /*3670b0*/  PLOP3.LUT P0, PT, P0, P1, PT, 0x80, 0x8 ;  /* 0x000000000008781c */ /* 0x000fc80000703070 */
[----:B------:R-:W-:-:S09]  /*3670c0*/  SEL R5, RZ, 0x1, !P0 ;  /* 0x00000001ff057807 */ /* 0x000fd20004000000 */
.L_x_2939:
[----:B------:R-:W-:Y:S05]  /*3670d0*/  BSYNC.RECONVERGENT B1 ;  /* 0x0000000000017941 */ /* 0x000fea0003800200 */
.L_x_2938:
        /* <DEDUP_REMOVED lines=32> */
.L_x_3007:
        /* <DEDUP_REMOVED lines=31> */
.L_x_3013:
        /* <DEDUP_REMOVED lines=37> */
.L_x_3011:
[----:B0-2---:R-:W2:Y:S04]  /*367720*/  LDL R28, [R3+0x10] ;  /* 0x00001000031c7983 */ /* 0x005ea80000100800 */
        /* <DEDUP_REMOVED lines=166> */
.L_x_3012:
        /* <DEDUP_REMOVED lines=141> */
.L_x_3010:
[----:B------:R-:W-:Y:S05]  /*368a60*/  BSYNC.RECONVERGENT B2 ;  /* 0x0000000000027941 */ /* 0x000fea0003800200 */
.L_x_3009:
[----:B------:R-:W-:-:S05]  /*368a70*/  VIADD R22, R22, 0x1 ;  /* 0x0000000116167836 */ /* 0x000fca0000000000 */
[----:B------:R2:W-:Y:S01]  /*368a80*/  STL [R1+0x9c0], R22 ;  /* 0x0009c01601007387 */ /* 0x0005e20000100800 */
[----:B------:R-:W-:Y:S05]  /*368a90*/  @P0 BRA `(.L_x_3013) ;  /* 0xffffffe8008c0947 */ /* 0x000fea000383ffff */
.L_x_3008:
[----:B-----5:R-:W-:Y:S01]  /*368aa0*/  ISETP.GE.AND P0, PT, R22, 0x270, PT ;  /* 0x000002701600780c */ /* 0x020fe20003f06270 */
[----:B------:R-:W-:Y:S01]  /*368ab0*/  BSSY.RECONVERGENT B2, `(.L_x_3014) ;  /* 0x0000154000027945 */ /* 0x000fe20003800200 */
[----:B-1----:R-:W-:-:S11]  /*368ac0*/  IMAD.MOV.U32 R28, RZ, RZ, R22 ;  /* 0x000000ffff1c7224 */ /* 0x002fd600078e0016 */
[----:B------:R-:W-:Y:S05]  /*368ad0*/  @!P0 BRA `(.L_x_3015) ;  /* 0x0000001400448947 */ /* 0x000fea0003800000 */
        /* <DEDUP_REMOVED lines=32> */
.L_x_3016:
        /* <DEDUP_REMOVED lines=96> */
[C---:B---3--:R-:W-:Y:S02]  /*3692e0*/  LOP3.LUT R33, R27.reuse, 0x7ffffffe, RZ, 0xc0, !PT ;  /* 0x7ffffffe1b217812 */ /* 0x048fe400078ec0ff */
[----:B0-----:R-:W-:Y:S01]  /*3692f0*/  LOP3.LUT R35, R27, 0x1, RZ, 0xc0, !PT ;  /* 0x000000011b237812 */ /* 0x001fe200078ec0ff */
[----:B------:R0:W-:Y:S01]  /*369300*/  STL [R3+0x2c], R30 ;  /* 0x00002c1e03007387 */ /* 0x0001e20000100800 */
[C---:B----4-:R-:W-:Y:S02]  /*369310*/  LOP3.LUT R40, R28.reuse, 0x7ffffffe, RZ, 0xc0, !PT ;  /* 0x7ffffffe1c287812 */ /* 0x050fe400078ec0ff */
[----:B------:R-:W-:-:S02]  /*369320*/  LOP3.LUT R31, R28, 0x1, RZ, 0xc0, !PT ;  /* 0x000000011c1f7812 */ /* 0x000fc400078ec0ff */
[----:B------:R-:W-:Y:S02]  /*369330*/  LOP3.LUT R33, R33, 0x80000000, R28, 0xf8, !PT ;  /* 0x8000000021217812 */ /* 0x000fe400078ef81c */
[----:B------:R-:W-:Y:S02]  /*369340*/  ISETP.NE.U32.AND P1, PT, R35, 0x1, PT ;  /* 0x000000012300780c */ /* 0x000fe40003f25070 */
[C---:B-----5:R-:W-:Y:S02]  /*369350*/  LOP3.LUT R28, R26.reuse, 0x7ffffffe, RZ, 0xc0, !PT ;  /* 0x7ffffffe1a1c7812 */ /* 0x060fe400078ec0ff */
[----:B------:R-:W-:Y:S02]  /*369360*/  LOP3.LUT R35, R26, 0x1, RZ, 0xc0, !PT ;  /* 0x000000011a237812 */ /* 0x000fe400078ec0ff */
[----:B------:R-:W-:Y:S02]  /*369370*/  ISETP.NE.U32.AND P0, PT, R31, 0x1, PT ;  /* 0x000000011f00780c */ /* 0x000fe40003f05070 */
[----:B------:R-:W-:-:S02]  /*369380*/  LOP3.LUT R23, R40, 0x80000000, R23, 0xf8, !PT ;  /* 0x8000000028177812 */ /* 0x000fc400078ef817 */
[C---:B------:R-:W-:Y:S02]  /*369390*/  LOP3.LUT R29, R11.reuse, 0x7ffffffe, RZ, 0xc0, !PT ;  /* 0x7ffffffe0b1d7812 */ /* 0x040fe400078ec0ff */
[----:B0-----:R-:W-:Y:S02]  /*3693a0*/  LOP3.LUT R30, R11, 0x1, RZ, 0xc0, !PT ;  /* 0x000000010b1e7812 */ /* 0x001fe400078ec0ff */
        /* <DEDUP_REMOVED lines=59> */
.L_x_3017:
        /* <DEDUP_REMOVED lines=17> */
[----:B------:R-:W4:Y:S01]  /*369870*/  LDL R27, [R3+0x1c] ;  /* 0x00001c00031b7983 */ /* 0x000f220000100800 */
[----:B--2---:R-:W-:-:S02]  /*369880*/  LOP3.LUT R26, R22, 0x7ffffffe, RZ, 0xc0, !PT ;  /* 0x7ffffffe161a7812 */ /* 0x004fc400078ec0ff */
[----:B------:R-:W-:Y:S02]  /*369890*/  LOP3.LUT R17, R22, 0x1, RZ, 0xc0, !PT ;  /* 0x0000000116117812 */ /* 0x000fe400078ec0ff */
[----:B-----5:R-:W-:Y:S02]  /*3698a0*/  LOP3.LUT R26, R26, 0x80000000, R11, 0xf8, !PT ;  /* 0x800000001a1a7812 */ /* 0x020fe400078ef80b */
[----:B------:R-:W-:Y:S02]  /*3698b0*/  ISETP.NE.U32.AND P0, PT, R17, 0x1, PT ;  /* 0x000000011100780c */ /* 0x000fe40003f05070 */
[----:B------:R-:W-:Y:S02]  /*3698c0*/  SHF.R.U32.HI R11, RZ, 0x1, R26 ;  /* 0x00000001ff0b7819 */ /* 0x000fe4000001161a */
[----:B------:R-:W-:Y:S01]  /*3698d0*/  SEL R17, RZ, 0x9908b0df, P0 ;  /* 0x9908b0dfff117807 */ /* 0x000fe20000000000 */
[----:B------:R-:W2:Y:S03]  /*3698e0*/  LDL R26, [R3+-0x37c] ;  /* 0xfffc8400031a7983 */ /* 0x000ea60000100800 */
[----:B---3--:R-:W-:-:S02]  /*3698f0*/  LOP3.LUT R44, R11, R17, R44, 0x96, !PT ;  /* 0x000000110b2c7212 */ /* 0x008fc400078e962c */
[C---:B----4-:R-:W-:Y:S01]  /*369900*/  LOP3.LUT R11, R19.reuse, 0x1, RZ, 0xc0, !PT ;  /* 0x00000001130b7812 */ /* 0x050fe200078ec0ff */
[----:B------:R-:W3:Y:S01]  /*369910*/  LDL R17, [R3+0x14] ;  /* 0x0000140003117983 */ /* 0x000ee20000100800 */
[----:B------:R-:W-:Y:S02]  /*369920*/  LOP3.LUT R23, R19, 0x7ffffffe, RZ, 0xc0, !PT ;  /* 0x7ffffffe13177812 */ /* 0x000fe400078ec0ff */
[----:B------:R-:W-:Y:S02]  /*369930*/  ISETP.NE.U32.AND P0, PT, R11, 0x1, PT ;  /* 0x000000010b00780c */ /* 0x000fe40003f05070 */
[----:B------:R-:W-:Y:S02]  /*369940*/  LOP3.LUT R11, R47, 0x1, RZ, 0xc0, !PT ;  /* 0x000000012f0b7812 */ /* 0x000fe400078ec0ff */
[----:B------:R-:W-:Y:S02]  /*369950*/  LOP3.LUT R22, R23, 0x80000000, R22, 0xf8, !PT ;  /* 0x8000000017167812 */ /* 0x000fe400078ef816 */
[----:B------:R-:W-:-:S02]  /*369960*/  LOP3.LUT R23, R47, 0x7ffffffe, RZ, 0xc0, !PT ;  /* 0x7ffffffe2f177812 */ /* 0x000fc400078ec0ff */
[----:B------:R-:W-:Y:S02]  /*369970*/  ISETP.NE.U32.AND P1, PT, R11, 0x1, PT ;  /* 0x000000010b00780c */ /* 0x000fe40003f25070 */
[----:B------:R-:W-:Y:S01]  /*369980*/  LOP3.LUT R19, R23, 0x80000000, R19, 0xf8, !PT ;  /* 0x8000000017137812 */ /* 0x000fe200078ef813 */
[----:B------:R-:W4:Y:S01]  /*369990*/  LDL R11, [R3+0x20] ;  /* 0x00002000030b7983 */ /* 0x000f220000100800 */
[----:B------:R-:W-:Y:S02]  /*3699a0*/  SHF.R.U32.HI R22, RZ, 0x1, R22 ;  /* 0x00000001ff167819 */ /* 0x000fe40000011616 */
[----:B------:R-:W-:Y:S02]  /*3699b0*/  SEL R23, RZ, 0x9908b0df, P0 ;  /* 0x9908b0dfff177807 */ /* 0x000fe40000000000 */
[----:B------:R-:W-:Y:S02]  /*3699c0*/  SHF.R.U32.HI R19, RZ, 0x1, R19 ;  /* 0x00000001ff137819 */ /* 0x000fe40000011613 */
[----:B------:R-:W-:-:S02]  /*3699d0*/  LOP3.LUT R45, R22, R23, R45, 0x96, !PT ;  /* 0x00000017162d7212 */ /* 0x000fc400078e962d */
[----:B------:R-:W-:Y:S01]  /*3699e0*/  SEL R22, RZ, 0x9908b0df, P1 ;  /* 0x9908b0dfff167807 */ /* 0x000fe20000800000 */
[----:B------:R-:W2:Y:S03]  /*3699f0*/  LDL R23, [R3+-0x378] ;  /* 0xfffc880003177983 */ /* 0x000ea60000100800 */
[----:B------:R-:W-:Y:S02]  /*369a00*/  LOP3.LUT R40, R19, R22, R40, 0x96, !PT ;  /* 0x0000001613287212 */ /* 0x000fe400078e9628 */
[----:B------:R-:W2:Y:S04]  /*369a10*/  LDL R22, [R3+-0x374] ;  /* 0xfffc8c0003167983 */ /* 0x000ea80000100800 */
[----:B------:R-:W2:Y:S01]  /*369a20*/  LDL R19, [R3+-0x370] ;  /* 0xfffc900003137983 */ /* 0x000ea20000100800 */
        /* <DEDUP_REMOVED lines=36> */
[----:B0-----:R-:W-:-:S02]  /*369c70*/  LOP3.LUT R46, R43, R44, R29, 0x96, !PT ;  /* 0x0000002c2b2e7212 */ /* 0x001fc400078e961d */
[----:B------:R-:W-:Y:S02]  /*369c80*/  SEL R29, RZ, 0x9908b0df, P0 ;  /* 0x9908b0dfff1d7807 */ /* 0x000fe40000000000 */
[----:B------:R-:W-:Y:S02]  /*369c90*/  LOP3.LUT R33, R28, 0x1, RZ, 0xc0, !PT ;  /* 0x000000011c217812 */ /* 0x000fe400078ec0ff */
[----:B------:R-:W-:Y:S01]  /*369ca0*/  LOP3.LUT R30, R30, R29, R31, 0x96, !PT ;  /* 0x0000001d1e1e7212 */ /* 0x000fe200078e961f */
[----:B------:R4:W-:Y:S01]  /*369cb0*/  STL [R3+0x4], R40 ;  /* 0x0000042803007387 */ /* 0x0009e20000100800 */
[----:B------:R-:W-:Y:S02]  /*369cc0*/  LOP3.LUT R44, R28, 0x7ffffffe, RZ, 0xc0, !PT ;  /* 0x7ffffffe1c2c7812 */ /* 0x000fe400078ec0ff */
[----:B------:R-:W-:Y:S01]  /*369cd0*/  ISETP.NE.U32.AND P1, PT, R33, 0x1, PT ;  /* 0x000000012100780c */ /* 0x000fe20003f25070 */
[----:B------:R-:W-:-:S04]  /*369ce0*/  UIADD3 UR4, UPT, UPT, UR4, 0xc, URZ ;  /* 0x0000000c04047890 */ /* 0x000fc8000fffe0ff */
[----:B------:R-:W-:Y:S01]  /*369cf0*/  UISETP.NE.AND UP0, UPT, UR4, 0x18c, UPT ;  /* 0x0000018c0400788c */ /* 0x000fe2000bf05270 */
[----:B------:R-:W-:Y:S04]  /*369d00*/  STL [R3], R39 ;  /* 0x0000002703007387 */ /* 0x000fe80000100800 */
[----:B------:R-:W-:Y:S04]  /*369d10*/  STL [R3+0x8], R46 ;  /* 0x0000082e03007387 */ /* 0x000fe80000100800 */
[----:B------:R-:W-:Y:S01]  /*369d20*/  STL [R3+0xc], R30 ;  /* 0x00000c1e03007387 */ /* 0x000fe20000100800 */
[----:B---3--:R-:W-:-:S02]  /*369d30*/  LOP3.LUT R29, R17, 0x7ffffffe, RZ, 0xc0, !PT ;  /* 0x7ffffffe111d7812 */ /* 0x008fc400078ec0ff */
[----:B------:R-:W-:Y:S02]  /*369d40*/  LOP3.LUT R31, R17, 0x1, RZ, 0xc0, !PT ;  /* 0x00000001111f7812 */ /* 0x000fe400078ec0ff */
[----:B------:R-:W-:Y:S02]  /*369d50*/  LOP3.LUT R24, R29, 0x80000000, R24, 0xf8, !PT ;  /* 0x800000001d187812 */ /* 0x000fe400078ef818 */
[----:B------:R-:W-:Y:S02]  /*369d60*/  ISETP.NE.U32.AND P0, PT, R31, 0x1, PT ;  /* 0x000000011f00780c */ /* 0x000fe40003f05070 */
[C---:B------:R-:W-:Y:S02]  /*369d70*/  LOP3.LUT R29, R27.reuse, 0x7ffffffe, RZ, 0xc0, !PT ;  /* 0x7ffffffe1b1d7812 */ /* 0x040fe400078ec0ff */
[----:B------:R-:W-:Y:S02]  /*369d80*/  LOP3.LUT R31, R27, 0x1, RZ, 0xc0, !PT ;  /* 0x000000011b1f7812 */ /* 0x000fe400078ec0ff */
[----:B----4-:R-:W-:-:S02]  /*369d90*/  LOP3.LUT R40, R11, 0x7ffffffe, RZ, 0xc0, !PT ;  /* 0x7ffffffe0b287812 */ /* 0x010fc400078ec0ff */
[----:B------:R-:W-:Y:S02]  /*369da0*/  LOP3.LUT R33, R11, 0x1, RZ, 0xc0, !PT ;  /* 0x000000010b217812 */ /* 0x000fe400078ec0ff */
[----:B------:R-:W-:Y:S02]  /*369db0*/  LOP3.LUT R17, R44, 0x80000000, R17, 0xf8, !PT ;  /* 0x800000002c117812 */ /* 0x000fe400078ef811 */
        /* <DEDUP_REMOVED lines=10> */
[----:B------:R-:W-:Y:S02]  /*369e60*/  SHF.R.U32.HI R40, RZ, 0x1, R40 ;  /* 0x00000001ff287819 */ /* 0x000fe40000011628 */
[----:B------:R-:W-:Y:S02]  /*369e70*/  SEL R33, RZ, 0x9908b0df, P3 ;  /* 0x9908b0dfff217807 */ /* 0x000fe40001800000 */
[----:B--2---:R-:W-:Y:S02]  /*369e80*/  LOP3.LUT R24, R27, R24, R26, 0x96, !PT ;  /* 0x000000181b187212 */ /* 0x004fe400078e961a */
        /* <DEDUP_REMOVED lines=22> */
.L_x_3015:
[----:B------:R-:W-:Y:S05]  /*369ff0*/  BSYNC.RECONVERGENT B2 ;  /* 0x0000000000027941 */ /* 0x000fea0003800200 */
.L_x_3014:
[C---:B------:R-:W-:Y:S02]  /*36a000*/  VIADD R24, R28.reuse, 0x1 ;  /* 0x000000011c187836 */ /* 0x040fe40000000000 */
        /* <DEDUP_REMOVED lines=42> */
.L_x_3020:
        /* <DEDUP_REMOVED lines=53> */
[----:B------:R-:W-:Y:S02]  /*36a600*/  LOP3.LUT R17, R47, 0x1, RZ, 0xc0, !PT ;  /* 0x000000012f117812 */ /* 0x000fe400078ec0ff */
        /* <DEDUP_REMOVED lines=24> */
[----:B------:R-:W-:-:S04]  /*36a790*/  LOP3.LUT R44, R44, 0x80000000, R43, 0xf8, !PT ;  /* 0x800000002c2c7812 */ /* 0x000fc800078ef82b */
[----:B------:R-:W-:Y:S02]  /*36a7a0*/  SHF.R.U32.HI R44, RZ, 0x1, R44 ;  /* 0x00000001ff2c7819 */ /* 0x000fe4000001162c */
[----:B------:R-:W-:Y:S01]  /*36a7b0*/  SHF.R.U32.HI R48, RZ, 0x1, R48 ;  /* 0x00000001ff307819 */ /* 0x000fe20000011630 */
[----:B------:R0:W-:Y:S03]  /*36a7c0*/  STL [R11+0x1c], R30 ;  /* 0x00001c1e0b007387 */ /* 0x0001e60000100800 */
[----:B------:R-:W-:Y:S01]  /*36a7d0*/  LOP3.LUT R46, R48, R47, R46, 0x96, !PT ;  /* 0x0000002f302e7212 */ /* 0x000fe200078e962e */
[----:B------:R1:W-:Y:S04]  /*36a7e0*/  STL [R11+0x20], R35 ;  /* 0x000020230b007387 */ /* 0x0003e80000100800 */
        /* <DEDUP_REMOVED lines=11> */
[----:B--2---:R-:W-:Y:S02]  /*36a8a0*/  LOP3.LUT R40, R43, R40, R31, 0x96, !PT ;  /* 0x000000282b287212 */ /* 0x004fe400078e961f */
[C---:B-----5:R-:W-:Y:S02]  /*36a8b0*/  LOP3.LUT R31, R29.reuse, 0x7ffffffe, RZ, 0xc0, !PT ;  /* 0x7ffffffe1d1f7812 */ /* 0x060fe400078ec0ff */
[----:B------:R-:W-:Y:S02]  /*36a8c0*/  LOP3.LUT R33, R29, 0x1, RZ, 0xc0, !PT ;  /* 0x000000011d217812 */ /* 0x000fe400078ec0ff */
[----:B----4-:R-:W-:Y:S02]  /*36a8d0*/  LOP3.LUT R48, R28, 0x7ffffffe, RZ, 0xc0, !PT ;  /* 0x7ffffffe1c307812 */ /* 0x010fe400078ec0ff */
[----:B------:R-:W-:-:S02]  /*36a8e0*/  LOP3.LUT R24, R31, 0x80000000, R24, 0xf8, !PT ;  /* 0x800000001f187812 */ /* 0x000fc400078ef818 */
[----:B------:R-:W-:Y:S02]  /*36a8f0*/  ISETP.NE.U32.AND P0, PT, R33, 0x1, PT ;  /* 0x000000012100780c */ /* 0x000fe40003f05070 */
[----:B------:R-:W-:Y:S02]  /*36a900*/  LOP3.LUT R37, R28, 0x1, RZ, 0xc0, !PT ;  /* 0x000000011c257812 */ /* 0x000fe400078ec0ff */
[C---:B------:R-:W-:Y:S02]  /*36a910*/  LOP3.LUT R31, R27.reuse, 0x7ffffffe, RZ, 0xc0, !PT ;  /* 0x7ffffffe1b1f7812 */ /* 0x040fe400078ec0ff */
[----:B------:R-:W-:Y:S02]  /*36a920*/  LOP3.LUT R33, R27, 0x1, RZ, 0xc0, !PT ;  /* 0x000000011b217812 */ /* 0x000fe400078ec0ff */
[----:B------:R-:W-:Y:S02]  /*36a930*/  LOP3.LUT R29, R48, 0x80000000, R29, 0xf8, !PT ;  /* 0x80000000301d7812 */ /* 0x000fe400078ef81d */
[----:B------:R-:W-:-:S02]  /*36a940*/  ISETP.NE.U32.AND P1, PT, R37, 0x1, PT ;  /* 0x000000012500780c */ /* 0x000fc40003f25070 */
[----:B------:R-:W-:Y:S02]  /*36a950*/  LOP3.LUT R31, R31, 0x80000000, R28, 0xf8, !PT ;  /* 0x800000001f1f7812 */ /* 0x000fe400078ef81c */
[C---:B0-----:R-:W-:Y:S02]  /*36a960*/  LOP3.LUT R30, R17.reuse, 0x7ffffffe, RZ, 0xc0, !PT ;  /* 0x7ffffffe111e7812 */ /* 0x041fe400078ec0ff */
[----:B-1----:R-:W-:Y:S02]  /*36a970*/  LOP3.LUT R35, R17, 0x1, RZ, 0xc0, !PT ;  /* 0x0000000111237812 */ /* 0x002fe400078ec0ff */
        /* <DEDUP_REMOVED lines=59> */
.L_x_3021:
        /* <DEDUP_REMOVED lines=37> */
[C---:B------:R-:W-:Y:S02]  /*36af80*/  LOP3.LUT R17, R47.reuse, 0x1, RZ, 0xc0, !PT ;  /* 0x000000012f117812 */ /* 0x040fe400078ec0ff */
        /* <DEDUP_REMOVED lines=42> */
[----:B------:R-:W-:Y:S01]  /*36b230*/  LOP3.LUT R30, R30, R31, R33, 0x96, !PT ;  /* 0x0000001f1e1e7212 */ /* 0x000fe200078e9621 */
[----:B------:R-:W-:Y:S01]  /*36b240*/  UIADD3 UR4, UPT, UPT, UR4, 0xc, URZ ;  /* 0x0000000c04047890 */ /* 0x000fe2000fffe0ff */
[----:B------:R-:W-:-:S03]  /*36b250*/  SHF.R.U32.HI R44, RZ, 0x1, R44 ;  /* 0x00000001ff2c7819 */ /* 0x000fc6000001162c */
[----:B------:R-:W-:Y:S01]  /*36b260*/  UISETP.NE.AND UP0, UPT, UR4, 0x18c, UPT ;  /* 0x0000018c0400788c */ /* 0x000fe2000bf05270 */
[----:B------:R-:W-:Y:S01]  /*36b270*/  LOP3.LUT R44, R44, R39, R37, 0x96, !PT ;  /* 0x000000272c2c7212 */ /* 0x000fe200078e9625 */
[----:B------:R-:W-:Y:S04]  /*36b280*/  STL [R11+-0xc], R45 ;  /* 0xfffff42d0b007387 */ /* 0x000fe80000100800 */
[----:B------:R-:W-:Y:S04]  /*36b290*/  STL [R11], R46 ;  /* 0x0000002e0b007387 */ /* 0x000fe80000100800 */
[----:B------:R-:W-:Y:S04]  /*36b2a0*/  STL [R11+0x4], R44 ;  /* 0x0000042c0b007387 */ /* 0x000fe80000100800 */
        /* <DEDUP_REMOVED lines=10> */
[C---:B--2---:R-:W-:Y:S02]  /*36b350*/  LOP3.LUT R40, R28.reuse, 0x7ffffffe, RZ, 0xc0, !PT ;  /* 0x7ffffffe1c287812 */ /* 0x044fe400078ec0ff */
        /* <DEDUP_REMOVED lines=38> */
.L_x_3019:
[----:B------:R-:W-:Y:S05]  /*36b5c0*/  BSYNC.RECONVERGENT B2 ;  /* 0x0000000000027941 */ /* 0x000fea0003800200 */
.L_x_3018:
        /* <DEDUP_REMOVED lines=43> */
.L_x_3024:
        /* <DEDUP_REMOVED lines=37> */
[C---:B------:R-:W-:Y:S01]  /*36bad0*/  LOP3.LUT R22, R27.reuse, 0x7ffffffe, RZ, 0xc0, !PT ;  /* 0x7ffffffe1b167812 */ /* 0x040fe200078ec0ff */
        /* <DEDUP_REMOVED lines=22> */
[C---:B------:R-:W-:Y:S02]  /*36bc40*/  LOP3.LUT R19, R47.reuse, 0x1, RZ, 0xc0, !PT ;  /* 0x000000012f137812 */ /* 0x040fe400078ec0ff */
        /* <DEDUP_REMOVED lines=18> */
[----:B------:R-:W-:Y:S04]  /*36bd70*/  STL [R17+0xc], R44 ;  /* 0x00000c2c11007387 */ /* 0x000fe80000100800 */
[----:B------:R-:W-:Y:S04]  /*36bd80*/  STL [R17+0x18], R39 ;  /* 0x0000182711007387 */ /* 0x000fe80000100800 */
        /* <DEDUP_REMOVED lines=17> */
[C---:B-----5:R-:W-:Y:S02]  /*36bea0*/  LOP3.LUT R40, R29.reuse, 0x1, RZ, 0xc0, !PT ;  /* 0x000000011d287812 */ /* 0x060fe400078ec0ff */
[----:B-1----:R-:W-:Y:S02]  /*36beb0*/  LOP3.LUT R45, R29, 0x7ffffffe, RZ, 0xc0, !PT ;  /* 0x7ffffffe1d2d7812 */ /* 0x002fe400078ec0ff */
[----:B------:R-:W-:-:S02]  /*36bec0*/  ISETP.NE.U32.AND P1, PT, R40, 0x1, PT ;  /* 0x000000012800780c */ /* 0x000fc40003f25070 */
[----:B------:R-:W-:Y:S02]  /*36bed0*/  LOP3.LUT R26, R33, 0x80000000, R26, 0xf8, !PT ;  /* 0x80000000211a7812 */ /* 0x000fe400078ef81a */
        /* <DEDUP_REMOVED lines=66> */
.L_x_3025:
[----:B------:R-:W2:Y:S04]  /*36c300*/  LDL R26, [R17+-0xc] ;  /* 0xfffff400111a7983 */ /* 0x000ea80000100800 */
        /* <DEDUP_REMOVED lines=37> */
[C---:B------:R-:W-:Y:S01]  /*36c560*/  LOP3.LUT R19, R23.reuse, 0x1, RZ, 0xc0, !PT ;  /* 0x0000000117137812 */ /* 0x040fe200078ec0ff */
        /* <DEDUP_REMOVED lines=32> */
[----:B------:R-:W-:Y:S02]  /*36c770*/  SHF.R.U32.HI R31, RZ, 0x1, R31 ;  /* 0x00000001ff1f7819 */ /* 0x000fe4000001161f */
[----:B------:R-:W-:Y:S02]  /*36c780*/  SEL R43, RZ, 0x9908b0df, P0 ;  /* 0x9908b0dfff2b7807 */ /* 0x000fe40000000000 */
[----:B------:R-:W-:-:S02]  /*36c790*/  LOP3.LUT R46, R48, R47, R46, 0x96, !PT ;  /* 0x0000002f302e7212 */ /* 0x000fc400078e962e */
[----:B------:R-:W-:Y:S01]  /*36c7a0*/  LOP3.LUT R48, R31, R43, R37, 0x96, !PT ;  /* 0x0000002b1f307212 */ /* 0x000fe200078e9625 */
[----:B------:R4:W-:Y:S01]  /*36c7b0*/  STL [R17], R33 ;  /* 0x0000002111007387 */ /* 0x0009e20000100800 */
[----:B------:R-:W-:-:S04]  /*36c7c0*/  UIADD3 UR4, UPT, UPT, UR4, 0xc, URZ ;  /* 0x0000000c04047890 */ /* 0x000fc8000fffe0ff */
[----:B------:R-:W-:Y:S01]  /*36c7d0*/  UISETP.NE.AND UP0, UPT, UR4, 0x18c, UPT ;  /* 0x0000018c0400788c */ /* 0x000fe2000bf05270 */
[----:B------:R-:W-:Y:S04]  /*36c7e0*/  STL [R17+-0xc], R45 ;  /* 0xfffff42d11007387 */ /* 0x000fe80000100800 */
[----:B------:R-:W-:Y:S04]  /*36c7f0*/  STL [R17+-0x4], R39 ;  /* 0xfffffc2711007387 */ /* 0x000fe80000100800 */
        /* <DEDUP_REMOVED lines=10> */
[----:B------:R-:W-:Y:S02]  /*36c8a0*/  LOP3.LUT R37, R30, 0x1, RZ, 0xc0, !PT ;  /* 0x000000011e257812 */ /* 0x000fe400078ec0ff */
[----:B----4-:R-:W-:Y:S02]  /*36c8b0*/  LOP3.LUT R33, R29, 0x7ffffffe, RZ, 0xc0, !PT ;  /* 0x7ffffffe1d217812 */ /* 0x010fe400078ec0ff */
[C---:B------:R-:W-:Y:S02]  /*36c8c0*/  LOP3.LUT R31, R22.reuse, 0x1, RZ, 0xc0, !PT ;  /* 0x00000001161f7812 */ /* 0x040fe400078ec0ff */
[----:B------:R-:W-:-:S02]  /*36c8d0*/  LOP3.LUT R44, R22, 0x7ffffffe, RZ, 0xc0, !PT ;  /* 0x7ffffffe162c7812 */ /* 0x000fc400078ec0ff */
[----:B------:R-:W-:Y:S02]  /*36c8e0*/  ISETP.NE.U32.AND P0, PT, R31, 0x1, PT ;  /* 0x000000011f00780c */ /* 0x000fe40003f05070 */
[----:B------:R-:W-:Y:S02]  /*36c8f0*/  LOP3.LUT R27, R44, 0x80000000, R27, 0xf8, !PT ;  /* 0x800000002c1b7812 */ /* 0x000fe400078ef81b */
[----:B------:R-:W-:Y:S02]  /*36c900*/  LOP3.LUT R31, R35, 0x80000000, R22, 0xf8, !PT ;  /* 0x80000000231f7812 */ /* 0x000fe400078ef816 */
[----:B------:R-:W-:Y:S02]  /*36c910*/  LOP3.LUT R22, R29, 0x1, RZ, 0xc0, !PT ;  /* 0x000000011d167812 */ /* 0x000fe400078ec0ff */
[----:B------:R-:W-:Y:S02]  /*36c920*/  LOP3.LUT R33, R33, 0x80000000, R30, 0xf8, !PT ;  /* 0x8000000021217812 */ /* 0x000fe400078ef81e */
[----:B------:R-:W-:-:S02]  /*36c930*/  LOP3.LUT R44, R19, 0x7ffffffe, RZ, 0xc0, !PT ;  /* 0x7ffffffe132c7812 */ /* 0x000fc400078ec0ff */
[----:B------:R-:W-:Y:S02]  /*36c940*/  LOP3.LUT R35, R19, 0x1, RZ, 0xc0, !PT ;  /* 0x0000000113237812 */ /* 0x000fe400078ec0ff */
[----:B------:R-:W-:Y:S02]  /*36c950*/  ISETP.NE.U32.AND P1, PT, R37, 0x1, PT ;  /* 0x000000012500780c */ /* 0x000fe40003f25070 */
[----:B------:R-:W-:Y:S02]  /*36c960*/  ISETP.NE.U32.AND P2, PT, R22, 0x1, PT ;  /* 0x000000011600780c */ /* 0x000fe40003f45070 */
        /* <DEDUP_REMOVED lines=34> */
.L_x_3023:
[----:B------:R-:W-:Y:S05]  /*36cb90*/  BSYNC.RECONVERGENT B2 ;  /* 0x0000000000027941 */ /* 0x000fea0003800200 */
.L_x_3022:
        /* <DEDUP_REMOVED lines=43> */
.L_x_3028:
        /* <DEDUP_REMOVED lines=29> */
[----:B-----5:R-:W-:Y:S02]  /*36d020*/  LOP3.LUT R23, R29, 0x7ffffffe, RZ, 0xc0, !PT ;  /* 0x7ffffffe1d177812 */ /* 0x020fe400078ec0ff */
        /* <DEDUP_REMOVED lines=60> */
[----:B---3--:R-:W-:-:S04]  /*36d3f0*/  LOP3.LUT R47, R27, 0x7ffffffe, RZ, 0xc0, !PT ;  /* 0x7ffffffe1b2f7812 */ /* 0x008fc800078ec0ff */
[----:B------:R-:W-:Y:S02]  /*36d400*/  LOP3.LUT R47, R47, 0x80000000, R46, 0xf8, !PT ;  /* 0x800000002f2f7812 */ /* 0x000fe400078ef82e */
[----:B------:R-:W-:-:S04]  /*36d410*/  LOP3.LUT R46, R27, 0x1, RZ, 0xc0, !PT ;  /* 0x000000011b2e7812 */ /* 0x000fc800078ec0ff */
[----:B------:R-:W-:Y:S02]  /*36d420*/  ISETP.NE.U32.AND P0, PT, R46, 0x1, PT ;  /* 0x000000012e00780c */ /* 0x000fe40003f05070 */
[----:B------:R-:W-:Y:S02]  /*36d430*/  SHF.R.U32.HI R47, RZ, 0x1, R47 ;  /* 0x00000001ff2f7819 */ /* 0x000fe4000001162f */
[----:B-1----:R-:W-:-:S04]  /*36d440*/  SEL R44, RZ, 0x9908b0df, P0 ;  /* 0x9908b0dfff2c7807 */ /* 0x002fc80000000000 */
[----:B------:R-:W-:Y:S02]  /*36d450*/  LOP3.LUT R40, R47, R44, R40, 0x96, !PT ;  /* 0x0000002c2f287212 */ /* 0x000fe400078e9628 */
[C---:B--2---:R-:W-:Y:S02]  /*36d460*/  LOP3.LUT R44, R31.reuse, 0x7ffffffe, RZ, 0xc0, !PT ;  /* 0x7ffffffe1f2c7812 */ /* 0x044fe400078ec0ff */
[C---:B----4-:R-:W-:Y:S01]  /*36d470*/  LOP3.LUT R46, R30.reuse, 0x7ffffffe, RZ, 0xc0, !PT ;  /* 0x7ffffffe1e2e7812 */ /* 0x050fe200078ec0ff */
[----:B------:R1:W-:Y:S01]  /*36d480*/  STL [R19+0x2c], R40 ;  /* 0x00002c2813007387 */ /* 0x0003e20000100800 */
[----:B------:R-:W-:Y:S02]  /*36d490*/  LOP3.LUT R47, R30, 0x1, RZ, 0xc0, !PT ;  /* 0x000000011e2f7812 */ /* 0x000fe400078ec0ff */
[----:B0-----:R-:W-:Y:S02]  /*36d4a0*/  LOP3.LUT R45, R31, 0x1, RZ, 0xc0, !PT ;  /* 0x000000011f2d7812 */ /* 0x001fe400078ec0ff */
[----:B------:R-:W-:-:S02]  /*36d4b0*/  LOP3.LUT R31, R46, 0x80000000, R31, 0xf8, !PT ;  /* 0x800000002e1f7812 */ /* 0x000fc400078ef81f */
[----:B------:R-:W-:Y:S02]  /*36d4c0*/  ISETP.NE.U32.AND P1, PT, R47, 0x1, PT ;  /* 0x000000012f00780c */ /* 0x000fe40003f25070 */
[C---:B-----5:R-:W-:Y:S02]  /*36d4d0*/  LOP3.LUT R33, R29.reuse, 0x7ffffffe, RZ, 0xc0, !PT ;  /* 0x7ffffffe1d217812 */ /* 0x060fe400078ec0ff */
[----:B------:R-:W-:Y:S02]  /*36d4e0*/  LOP3.LUT R35, R29, 0x1, RZ, 0xc0, !PT ;  /* 0x000000011d237812 */ /* 0x000fe400078ec0ff */
[----:B------:R-:W-:Y:S02]  /*36d4f0*/  LOP3.LUT R27, R44, 0x80000000, R27, 0xf8, !PT ;  /* 0x800000002c1b7812 */ /* 0x000fe400078ef81b */
[----:B------:R-:W-:Y:S02]  /*36d500*/  ISETP.NE.U32.AND P0, PT, R45, 0x1, PT ;  /* 0x000000012d00780c */ /* 0x000fe40003f05070 */
        /* <DEDUP_REMOVED lines=60> */
.L_x_3029:
[----:B------:R-:W3:Y:S04]  /*36d8d0*/  LDL R24, [R19+-0xc] ;  /* 0xfffff40013187983 */ /* 0x000ee80000100800 */
[----:B--2---:R-:W2:Y:S04]  /*36d8e0*/  LDL R29, [R19+-0x8] ;  /* 0xfffff800131d7983 */ /* 0x004ea80000100800 */
        /* <DEDUP_REMOVED lines=13> */
[C---:B--2---:R-:W-:Y:S02]  /*36d9c0*/  LOP3.LUT R37, R29.reuse, 0x7ffffffe, RZ, 0xc0, !PT ;  /* 0x7ffffffe1d257812 */ /* 0x044fe400078ec0ff */
        /* <DEDUP_REMOVED lines=68> */
[----:B----4-:R-:W-:Y:S02]  /*36de10*/  LOP3.LUT R26, R27, R24, R29, 0x96, !PT ;  /* 0x000000181b1a7212 */ /* 0x010fe400078e961d */
[----:B------:R-:W-:Y:S02]  /*36de20*/  SHF.R.U32.HI R24, RZ, 0x1, R23 ;  /* 0x00000001ff187819 */ /* 0x000fe40000011617 */
[----:B------:R-:W-:Y:S01]  /*36de30*/  SEL R23, RZ, 0x9908b0df, P1 ;  /* 0x9908b0dfff177807 */ /* 0x000fe20000800000 */
[----:B------:R1:W-:Y:S01]  /*36de40*/  STL [R19+0x8], R26 ;  /* 0x0000081a13007387 */ /* 0x0003e20000100800 */
[----:B------:R-:W-:Y:S02]  /*36de50*/  LOP3.LUT R27, R35, 0x7ffffffe, RZ, 0xc0, !PT ;  /* 0x7ffffffe231b7812 */ /* 0x000fe400078ec0ff */
[----:B------:R-:W-:Y:S02]  /*36de60*/  LOP3.LUT R24, R24, R23, R33, 0x96, !PT ;  /* 0x0000001718187212 */ /* 0x000fe400078e9621 */
[----:B0-----:R-:W-:-:S02]  /*36de70*/  LOP3.LUT R30, R37, 0x7ffffffe, RZ, 0xc0, !PT ;  /* 0x7ffffffe251e7812 */ /* 0x001fc400078ec0ff */
[----:B------:R-:W-:Y:S02]  /*36de80*/  LOP3.LUT R23, R37, 0x1, RZ, 0xc0, !PT ;  /* 0x0000000125177812 */ /* 0x000fe400078ec0ff */
[----:B------:R-:W-:Y:S02]  /*36de90*/  LOP3.LUT R29, R35, 0x1, RZ, 0xc0, !PT ;  /* 0x00000001231d7812 */ /* 0x000fe400078ec0ff */
[----:B------:R-:W-:Y:S02]  /*36dea0*/  LOP3.LUT R28, R27, 0x80000000, R28, 0xf8, !PT ;  /* 0x800000001b1c7812 */ /* 0x000fe400078ef81c */
[----:B------:R-:W-:Y:S02]  /*36deb0*/  LOP3.LUT R35, R30, 0x80000000, R35, 0xf8, !PT ;  /* 0x800000001e237812 */ /* 0x000fe400078ef823 */
[----:B------:R-:W-:Y:S02]  /*36dec0*/  ISETP.NE.U32.AND P1, PT, R23, 0x1, PT ;  /* 0x000000011700780c */ /* 0x000fe40003f25070 */
[----:B------:R-:W-:-:S02]  /*36ded0*/  LOP3.LUT R30, R39, 0x7ffffffe, RZ, 0xc0, !PT ;  /* 0x7ffffffe271e7812 */ /* 0x000fc400078ec0ff */
[----:B------:R-:W-:Y:S02]  /*36dee0*/  LOP3.LUT R27, R39, 0x1, RZ, 0xc0, !PT ;  /* 0x00000001271b7812 */ /* 0x000fe400078ec0ff */
[C---:B-1----:R-:W-:Y:S02]  /*36def0*/  LOP3.LUT R26, R22.reuse, 0x7ffffffe, RZ, 0xc0, !PT ;  /* 0x7ffffffe161a7812 */ /* 0x042fe400078ec0ff */
        /* <DEDUP_REMOVED lines=38> */
.L_x_3027:
[----:B------:R-:W-:Y:S05]  /*36e160*/  BSYNC.RECONVERGENT B2 ;  /* 0x0000000000027941 */ /* 0x000fea0003800200 */
.L_x_3026:
        /* <DEDUP_REMOVED lines=43> */
.L_x_3032:
[----:B--2---:R-:W2:Y:S04]  /*36e420*/  LDL R47, [R22+0x10] ;  /* 0x00001000162f7983 */ /* 0x004ea80000100800 */
        /* <DEDUP_REMOVED lines=88> */
[----:B------:R-:W-:Y:S04]  /*36e9b0*/  STL [R22+0xc], R26 ;  /* 0x00000c1a16007387 */ /* 0x000fe80000100800 */
[----:B------:R1:W-:Y:S04]  /*36e9c0*/  STL [R22+0x10], R45 ;  /* 0x0000102d16007387 */ /* 0x0003e80000100800 */
[----:B------:R2:W-:Y:S04]  /*36e9d0*/  STL [R22+0x24], R31 ;  /* 0x0000241f16007387 */ /* 0x0005e80000100800 */
[----:B------:R0:W-:Y:S04]  /*36e9e0*/  STL [R22+0x28], R35 ;  /* 0x0000282316007387 */ /* 0x0001e80000100800 */
[----:B------:R0:W-:Y:S04]  /*36e9f0*/  STL [R22+0x2c], R23 ;  /* 0x00002c1716007387 */ /* 0x0001e80000100800 */
[----:B------:R3:W-:Y:S04]  /*36ea00*/  STL [R22+0x20], R37 ;  /* 0x0000202516007387 */ /* 0x0007e80000100800 */
[----:B------:R-:W-:Y:S04]  /*36ea10*/  STL [R22+0x14], R44 ;  /* 0x0000142c16007387 */ /* 0x000fe80000100800 */
[----:B------:R-:W-:Y:S04]  /*36ea20*/  STL [R22+0x18], R43 ;  /* 0x0000182b16007387 */ /* 0x000fe80000100800 */
[----:B------:R-:W-:Y:S01]  /*36ea30*/  STL [R22+0x1c], R40 ;  /* 0x00001c2816007387 */ /* 0x000fe20000100800 */
[----:B-----5:R-:W-:-:S02]  /*36ea40*/  LOP3.LUT R51, R28, 0x7ffffffe, RZ, 0xc0, !PT ;  /* 0x7ffffffe1c337812 */ /* 0x020fc400078ec0ff */
[----:B-1----:R-:W-:Y:S02]  /*36ea50*/  LOP3.LUT R45, R28, 0x1, RZ, 0xc0, !PT ;  /* 0x000000011c2d7812 */ /* 0x002fe400078ec0ff */
        /* <DEDUP_REMOVED lines=43> */
[----:B---3--:R-:W-:Y:S02]  /*36ed10*/  LOP3.LUT R40, R30, 0x7ffffffe, RZ, 0xc0, !PT ;  /* 0x7ffffffe1e287812 */ /* 0x008fe400078ec0ff */
[----:B------:R-:W-:-:S02]  /*36ed20*/  ISETP.NE.U32.AND P0, PT, R33, 0x1, PT ;  /* 0x000000012100780c */ /* 0x000fc40003f05070 */
        /* <DEDUP_REMOVED lines=22> */
.L_x_3033:
[----:B------:R-:W-:-:S05]  /*36ee90*/  IMAD R26, R22, 0x4, R1 ;  /* 0x00000004161a7824 */ /* 0x000fca00078e0201 */
[----:B------:R-:W3:Y:S04]  /*36eea0*/  LDL R33, [R26+0x4] ;  /* 0x000004001a217983 */ /* 0x000ee80000100800 */
[----:B--2---:R-:W2:Y:S04]  /*36eeb0*/  LDL R31, [R26+0x8] ;  /* 0x000008001a1f7983 */ /* 0x004ea80000100800 */
        /* <DEDUP_REMOVED lines=8> */
[----:B-----5:R-:W-:Y:S02]  /*36ef40*/  LOP3.LUT R40, R40, 0x80000000, R23, 0xf8, !PT ;  /* 0x8000000028287812 */ /* 0x020fe400078ef817 */
[----:B------:R-:W-:Y:S02]  /*36ef50*/  ISETP.NE.U32.AND P0, PT, R37, 0x1, PT ;  /* 0x000000012500780c */ /* 0x000fe40003f05070 */
[----:B------:R-:W-:Y:S02]  /*36ef60*/  SHF.R.U32.HI R40, RZ, 0x1, R40 ;  /* 0x00000001ff287819 */ /* 0x000fe40000011628 */
[----:B------:R-:W-:Y:S02]  /*36ef70*/  SEL R23, RZ, 0x9908b0df, P0 ;  /* 0x9908b0dfff177807 */ /* 0x000fe40000000000 */
[----:B--2---:R-:W-:-:S02]  /*36ef80*/  LOP3.LUT R44, R31, 0x7ffffffe, RZ, 0xc0, !PT ;  /* 0x7ffffffe1f2c7812 */ /* 0x004fc400078ec0ff */
        /* <DEDUP_REMOVED lines=34> */
[----:B-1----:R-:W4:Y:S01]  /*36f1b0*/  LDL R23, [R31+-0x380] ;  /* 0xfffc80001f177983 */ /* 0x002f220000100800 */
[----:B--2---:R-:W-:-:S02]  /*36f1c0*/  LOP3.LUT R39, R35, 0x7ffffffe, RZ, 0xc0, !PT ;  /* 0x7ffffffe23277812 */ /* 0x004fc400078ec0ff */
[----:B---3--:R-:W-:Y:S02]  /*36f1d0*/  LOP3.LUT R37, R35, 0x1, RZ, 0xc0, !PT ;  /* 0x0000000123257812 */ /* 0x008fe400078ec0ff */
        /* <DEDUP_REMOVED lines=8> */
[C---:B------:R-:W-:Y:S02]  /*36f260*/  LOP3.LUT R24, R30.reuse, 0x7ffffffe, RZ, 0xc0, !PT ;  /* 0x7ffffffe1e187812 */ /* 0x040fe400078ec0ff */
[----:B------:R-:W-:Y:S01]  /*36f270*/  LOP3.LUT R39, R30, 0x1, RZ, 0xc0, !PT ;  /* 0x000000011e277812 */ /* 0x000fe200078ec0ff */
[----:B------:R1:W-:Y:S01]  /*36f280*/  STL [R31], R40 ;  /* 0x000000281f007387 */ /* 0x0003e20000100800 */
[----:B------:R-:W-:-:S02]  /*36f290*/  LOP3.LUT R37, R29, 0x7ffffffe, RZ, 0xc0, !PT ;  /* 0x7ffffffe1d257812 */ /* 0x000fc400078ec0ff */
[----:B------:R-:W-:Y:S02]  /*36f2a0*/  LOP3.LUT R26, R29, 0x1, RZ, 0xc0, !PT ;  /* 0x000000011d1a7812 */ /* 0x000fe400078ec0ff */
[----:B------:R-:W-:Y:S02]  /*36f2b0*/  LOP3.LUT R44, R44, 0x80000000, R35, 0xf8, !PT ;  /* 0x800000002c2c7812 */ /* 0x000fe400078ef823 */
[----:B------:R-:W-:Y:S02]  /*36f2c0*/  LOP3.LUT R35, R24, 0x80000000, R33, 0xf8, !PT ;  /* 0x8000000018237812 */ /* 0x000fe400078ef821 */
[----:B------:R-:W-:Y:S02]  /*36f2d0*/  ISETP.NE.U32.AND P1, PT, R39, 0x1, PT ;  /* 0x000000012700780c */ /* 0x000fe40003f25070 */
[----:B------:R-:W-:Y:S02]  /*36f2e0*/  LOP3.LUT R24, R37, 0x80000000, R30, 0xf8, !PT ;  /* 0x8000000025187812 */ /* 0x000fe400078ef81e */
[----:B------:R-:W-:Y:S01]  /*36f2f0*/  ISETP.NE.U32.AND P2, PT, R26, 0x1, PT ;  /* 0x000000011a00780c */ /* 0x000fe20003f45070 */
[----:B------:R-:W-:Y:S01]  /*36f300*/  VIADD R26, R22, 0x8 ;  /* 0x00000008161a7836 */ /* 0x000fe20000000000 */
[----:B------:R-:W-:-:S02]  /*36f310*/  SHF.R.U32.HI R44, RZ, 0x1, R44 ;  /* 0x00000001ff2c7819 */ /* 0x000fc4000001162c */
[----:B------:R-:W-:Y:S01]  /*36f320*/  SEL R33, RZ, 0x9908b0df, P0 ;  /* 0x9908b0dfff217807 */ /* 0x000fe20000000000 */
[----:B------:R-:W-:Y:S01]  /*36f330*/  IMAD R26, R26, 0x4, R1 ;  /* 0x000000041a1a7824 */ /* 0x000fe200078e0201 */
[----:B------:R-:W-:Y:S02]  /*36f340*/  SHF.R.U32.HI R35, RZ, 0x1, R35 ;  /* 0x00000001ff237819 */ /* 0x000fe40000011623 */
[----:B------:R-:W-:Y:S02]  /*36f350*/  SEL R37, RZ, 0x9908b0df, P1 ;  /* 0x9908b0dfff257807 */ /* 0x000fe40000800000 */
[----:B------:R-:W-:Y:S02]  /*36f360*/  SHF.R.U32.HI R24, RZ, 0x1, R24 ;  /* 0x00000001ff187819 */ /* 0x000fe40000011618 */
        /* <DEDUP_REMOVED lines=63> */
.L_x_3031:
[----:B------:R-:W-:Y:S05]  /*36f760*/  BSYNC.RECONVERGENT B2 ;  /* 0x0000000000027941 */ /* 0x000fea0003800200 */
.L_x_3030:
        /* <DEDUP_REMOVED lines=31> */
[----:B------:R-:W-:Y:S01]  /*36f960*/  BSSY.RECONVERGENT B2, `(.L_x_3035) ;  /* 0x0000173000027945 */ /* 0x000fe20003800200 */
[----:B------:R-:W-:-:S13]  /*36f970*/  PLOP3.LUT P0, PT, PT, PT, PT, 0x8, 0x80 ;  /* 0x000000000080781c */ /* 0x000fda0003f0e170 */
.L_x_3040:
        /* <DEDUP_REMOVED lines=15> */
[C---:B----4-:R-:W-:Y:S02]  /*36fa70*/  LOP3.LUT R22, R24.reuse, 0x7ffffffe, RZ, 0xc0, !PT ;  /* 0x7ffffffe18167812 */ /* 0x050fe400078ec0ff */
        /* <DEDUP_REMOVED lines=8> */
[----:B------:R-:W-:Y:S02]  /*36fb00*/  SEL R23, RZ, 0x9908b0df, P1 ;  /* 0x9908b0dfff177807 */ /* 0x000fe40000800000 */
[----:B------:R-:W-:Y:S02]  /*36fb10*/  SHF.R.U32.HI R22, RZ, 0x1, R22 ;  /* 0x00000001ff167819 */ /* 0x000fe40000011616 */
[----:B------:R-:W-:Y:S02]  /*36fb20*/  SEL R26, RZ, 0x9908b0df, P2 ;  /* 0x9908b0dfff1a7807 */ /* 0x000fe40001000000 */
[----:B------:R-:W-:Y:S02]  /*36fb30*/  SEL R29, RZ, 0x9908b0df, P3 ;  /* 0x9908b0dfff1d7807 */ /* 0x000fe40001800000 */
[----:B-----5:R-:W-:-:S02]  /*36fb40*/  LOP3.LUT R24, R24, R23, R19, 0x96, !PT ;  /* 0x0000001718187212 */ /* 0x020fc400078e9613 */
[----:B------:R-:W-:Y:S02]  /*36fb50*/  LOP3.LUT R26, R22, R26, R17, 0x96, !PT ;  /* 0x0000001a161a7212 */ /* 0x000fe400078e9611 */
[----:B------:R-:W-:Y:S01]  /*36fb60*/  LOP3.LUT R28, R28, R29, R11, 0x96, !PT ;  /* 0x0000001d1c1c7212 */ /* 0x000fe200078e960b */
[----:B------:R1:W-:Y:S04]  /*36fb70*/  STL [R1], R24 ;  /* 0x0000001801007387 */ /* 0x0003e80000100800 */
[----:B------:R1:W-:Y:S04]  /*36fb80*/  STL [R1+0x4], R26 ;  /* 0x0000041a01007387 */ /* 0x0003e80000100800 */
[----:B------:R1:W-:Y:S01]  /*36fb90*/  STL [R1+0x8], R28 ;  /* 0x0000081c01007387 */ /* 0x0003e20000100800 */
[----:B------:R-:W-:-:S02]  /*36fba0*/  IMAD.MOV.U32 R22, RZ, RZ, RZ ;  /* 0x000000ffff167224 */ /* 0x000fc400078e00ff */
[----:B------:R-:W-:-:S07]  /*36fbb0*/  IMAD.MOV.U32 R11, RZ, RZ, R1 ;  /* 0x000000ffff0b7224 */ /* 0x000fce00078e0001 */
.L_x_3038:
        /* <DEDUP_REMOVED lines=29> */
[----:B------:R-:W-:Y:S02]  /*36fd90*/  ISETP.NE.U32.AND P1, PT, R33, 0x1, PT ;  /* 0x000000012100780c */ /* 0x000fe40003f25070 */
[C---:B-----5:R-:W-:Y:S01]  /*36fda0*/  LOP3.LUT R11, R29.reuse, 0x7ffffffe, RZ, 0xc0, !PT ;  /* 0x7ffffffe1d0b7812 */ /* 0x060fe200078ec0ff */
[----:B------:R-:W-:Y:S01]  /*36fdb0*/  STL [R19], R40 ;  /* 0x0000002813007387 */ /* 0x000fe20000100800 */
        /* <DEDUP_REMOVED lines=38> */
[----:B--2---:R-:W-:Y:S02]  /*370020*/  LOP3.LUT R19, R28, 0x7ffffffe, RZ, 0xc0, !PT ;  /* 0x7ffffffe1c137812 */ /* 0x004fe400078ec0ff */
[----:B-----5:R-:W-:Y:S02]  /*370030*/  LOP3.LUT R40, R40, R3, R31, 0x96, !PT ;  /* 0x0000000328287212 */ /* 0x020fe400078e961f */
[----:B------:R-:W-:Y:S02]  /*370040*/  ISETP.NE.U32.AND P1, PT, R33, 0x1, PT ;  /* 0x000000012100780c */ /* 0x000fe40003f25070 */
[C---:B------:R-:W-:Y:S01]  /*370050*/  LOP3.LUT R3, R29.reuse, 0x7ffffffe, RZ, 0xc0, !PT ;  /* 0x7ffffffe1d037812 */ /* 0x040fe200078ec0ff */
        /* <DEDUP_REMOVED lines=66> */
[----:B------:R-:W2:Y:S04]  /*370480*/  LDL R31, [R11+0x8] ;  /* 0x000008000b1f7983 */ /* 0x000ea80000100800 */
[----:B------:R-:W4:Y:S04]  /*370490*/  LDL R26, [R11+0x634] ;  /* 0x000634000b1a7983 */ /* 0x000f280000100800 */
[----:B------:R-:W5:Y:S04]  /*3704a0*/  LDL R23, [R11+0x638] ;  /* 0x000638000b177983 */ /* 0x000f680000100800 */
[----:B------:R-:W5:Y:S01]  /*3704b0*/  LDL R24, [R11+0x63c] ;  /* 0x00063c000b187983 */ /* 0x000f620000100800 */
[----:B-1----:R-:W-:-:S02]  /*3704c0*/  LOP3.LUT R30, R29, 0x1, RZ, 0xc0, !PT ;  /* 0x000000011d1e7812 */ /* 0x002fc400078ec0ff */
[----:B------:R-:W-:Y:S02]  /*3704d0*/  LOP3.LUT R40, R29, 0x7ffffffe, RZ, 0xc0, !PT ;  /* 0x7ffffffe1d287812 */ /* 0x000fe400078ec0ff */
[----:B------:R-:W-:Y:S02]  /*3704e0*/  ISETP.NE.U32.AND P1, PT, R30, 0x1, PT ;  /* 0x000000011e00780c */ /* 0x000fe40003f25070 */
[----:B------:R-:W-:Y:S02]  /*3704f0*/  LOP3.LUT R40, R40, 0x80000000, R17, 0xf8, !PT ;  /* 0x8000000028287812 */ /* 0x000fe400078ef811 */
[----:B---3--:R-:W-:Y:S02]  /*370500*/  LOP3.LUT R30, R3, 0x7ffffffe, RZ, 0xc0, !PT ;  /* 0x7ffffffe031e7812 */ /* 0x008fe400078ec0ff */
[C---:B--2---:R-:W-:Y:S02]  /*370510*/  LOP3.LUT R28, R31.reuse, 0x7ffffffe, RZ, 0xc0, !PT ;  /* 0x7ffffffe1f1c7812 */ /* 0x044fe400078ec0ff */
        /* <DEDUP_REMOVED lines=12> */
[----:B----4-:R-:W-:-:S02]  /*3705e0*/  LOP3.LUT R26, R17, R19, R26, 0x96, !PT ;  /* 0x00000013111a7212 */ /* 0x010fc400078e961a */
[----:B-----5:R-:W-:Y:S02]  /*3705f0*/  LOP3.LUT R28, R28, R29, R23, 0x96, !PT ;  /* 0x0000001d1c1c7212 */ /* 0x020fe400078e9617 */
        /* <DEDUP_REMOVED lines=8> */
.L_x_3039:
        /* <DEDUP_REMOVED lines=141> */
.L_x_3037:
[----:B------:R-:W-:Y:S05]  /*370f50*/  BSYNC.RECONVERGENT B3 ;  /* 0x0000000000037941 */ /* 0x000fea0003800200 */
.L_x_3036:
        /* <DEDUP_REMOVED lines=19> */
[----:B------:R-:W-:Y:S05]  /*371090*/  BSYNC.RECONVERGENT B2 ;  /* 0x0000000000027941 */ /* 0x000fea0003800200 */
.L_x_3035:
[----:B------:R-:W-:-:S07]  /*3710a0*/  IMAD.MOV.U32 R22, RZ, RZ, R24 ;  /* 0x000000ffff167224 */ /* 0x000fce00078e0018 */
.L_x_3034:
[----:B------:R-:W-:-:S05]  /*3710b0*/  VIADD R25, R25, 0xfffffffa ;  /* 0xfffffffa19197836 */ /* 0x000fca0000000000 */
[----:B------:R-:W-:-:S13]  /*3710c0*/  ISETP.GE.AND P1, PT, R25, 0x1, PT ;  /* 0x000000011900780c */ /* 0x000fda0003f26270 */
[----:B------:R-:W-:Y:S05]  /*3710d0*/  @!P1 BRA `(.L_x_3041) ;  /* 0x0000001400789947 */ /* 0x000fea0003800000 */
[----:B------:R-:W-:-:S07]  /*3710e0*/  IMAD.MOV.U32 R11, RZ, RZ, RZ ;  /* 0x000000ffff0b7224 */ /* 0x000fce00078e00ff */
.L_x_3046:
        /* <DEDUP_REMOVED lines=37> */
.L_x_3044:
        /* <DEDUP_REMOVED lines=97> */
[----:B-1----:R-:W-:Y:S01]  /*371950*/  LOP3.LUT R35, R27, 0x1, RZ, 0xc0, !PT ;  /* 0x000000011b237812 */ /* 0x002fe200078ec0ff */
        /* <DEDUP_REMOVED lines=69> */
.L_x_3045:
        /* <DEDUP_REMOVED lines=55> */
[----:B----4-:R-:W-:Y:S02]  /*372120*/  LOP3.LUT R19, R26, 0x1, RZ, 0xc0, !PT ;  /* 0x000000011a137812 */ /* 0x010fe400078ec0ff */
[----:B------:R-:W-:Y:S02]  /*372130*/  SHF.R.U32.HI R28, RZ, 0x1, R28 ;  /* 0x00000001ff1c7819 */ /* 0x000fe4000001161c */
[----:B------:R-:W-:-:S02]  /*372140*/  SEL R30, RZ, 0x9908b0df, P2 ;  /* 0x9908b0dfff1e7807 */ /* 0x000fc40001000000 */
[----:B------:R-:W-:Y:S02]  /*372150*/  LOP3.LUT R40, R26, 0x7ffffffe, RZ, 0xc0, !PT ;  /* 0x7ffffffe1a287812 */ /* 0x000fe400078ec0ff */
[----:B------:R-:W-:Y:S02]  /*372160*/  ISETP.NE.U32.AND P2, PT, R19, 0x1, PT ;  /* 0x000000011300780c */ /* 0x000fe40003f45070 */
[----:B---3--:R-:W-:Y:S02]  /*372170*/  LOP3.LUT R30, R28, R30, R33, 0x96, !PT ;  /* 0x0000001e1c1e7212 */ /* 0x008fe400078e9621 */
        /* <DEDUP_REMOVED lines=38> */
[----:B---3--:R-:W-:Y:S02]  /*3723e0*/  LOP3.LUT R29, R40, 0x80000000, R31, 0xf8, !PT ;  /* 0x80000000281d7812 */ /* 0x008fe400078ef81f */
        /* <DEDUP_REMOVED lines=41> */
.L_x_3043:
[----:B------:R-:W-:Y:S05]  /*372680*/  BSYNC.RECONVERGENT B2 ;  /* 0x0000000000027941 */ /* 0x000fea0003800200 */
.L_x_3042:
[----:B------:R-:W-:-:S05]  /*372690*/  VIADD R22, R22, 0x1 ;  /* 0x0000000116167836 */ /* 0x000fca0000000000 */
[----:B------:R2:W-:Y:S01]  /*3726a0*/  STL [R1+0x9c0], R22 ;  /* 0x0009c01601007387 */ /* 0x0005e20000100800 */
[----:B------:R-:W-:Y:S05]  /*3726b0*/  @P1 BRA `(.L_x_3046) ;  /* 0xffffffe8008c1947 */ /* 0x000fea000383ffff */
.L_x_3041:
[----:B------:R-:W-:Y:S01]  /*3726c0*/  ISETP.GE.AND P1, PT, R22, 0x270, PT ;  /* 0x000002701600780c */ /* 0x000fe20003f26270 */
[----:B------:R-:W-:-:S12]  /*3726d0*/  BSSY.RECONVERGENT B2, `(.L_x_3047) ;  /* 0x0000153000027945 */ /* 0x000fd80003800200 */
        /* <DEDUP_REMOVED lines=33> */
.L_x_3049:
        /* <DEDUP_REMOVED lines=114> */
[C---:B----4-:R-:W-:Y:S02]  /*373010*/  LOP3.LUT R27, R11.reuse, 0x7ffffffe, RZ, 0xc0, !PT ;  /* 0x7ffffffe0b1b7812 */ /* 0x050fe400078ec0ff */
[----:B------:R-:W-:Y:S02]  /*373020*/  LOP3.LUT R28, R11, 0x1, RZ, 0xc0, !PT ;  /* 0x000000010b1c7812 */ /* 0x000fe400078ec0ff */
[----:B------:R-:W-:Y:S02]  /*373030*/  LOP3.LUT R27, R27, 0x80000000, R24, 0xf8, !PT ;  /* 0x800000001b1b7812 */ /* 0x000fe400078ef818 */
[----:B------:R-:W-:Y:S02]  /*373040*/  ISETP.NE.U32.AND P4, PT, R28, 0x1, PT ;  /* 0x000000011c00780c */ /* 0x000fe40003f85070 */
[----:B------:R-:W-:-:S02]  /*373050*/  SHF.R.U32.HI R28, RZ, 0x1, R31 ;  /* 0x00000001ff1c7819 */ /* 0x000fc4000001161f */
[----:B------:R-:W-:Y:S02]  /*373060*/  SEL R31, RZ, 0x9908b0df, P3 ;  /* 0x9908b0dfff1f7807 */ /* 0x000fe40001800000 */
        /* <DEDUP_REMOVED lines=48> */
.L_x_3050:
        /* <DEDUP_REMOVED lines=83> */
[----:B------:R-:W-:Y:S02]  /*3738a0*/  LOP3.LUT R40, R26, 0x7ffffffe, RZ, 0xc0, !PT ;  /* 0x7ffffffe1a287812 */ /* 0x000fe400078ec0ff */
[----:B------:R-:W-:Y:S02]  /*3738b0*/  LOP3.LUT R28, R28, R27, R29, 0x96, !PT ;  /* 0x0000001b1c1c7212 */ /* 0x000fe400078e961d */
[----:B------:R-:W-:-:S02]  /*3738c0*/  LOP3.LUT R30, R17, 0x7ffffffe, RZ, 0xc0, !PT ;  /* 0x7ffffffe111e7812 */ /* 0x000fc400078ec0ff */
[----:B------:R-:W-:Y:S01]  /*3738d0*/  LOP3.LUT R29, R26, 0x1, RZ, 0xc0, !PT ;  /* 0x000000011a1d7812 */ /* 0x000fe200078ec0ff */
[----:B------:R3:W-:Y:S01]  /*3738e0*/  STL [R3], R44 ;  /* 0x0000002c03007387 */ /* 0x0007e20000100800 */
[----:B------:R-:W-:Y:S02]  /*3738f0*/  LOP3.LUT R27, R17, 0x1, RZ, 0xc0, !PT ;  /* 0x00000001111b7812 */ /* 0x000fe400078ec0ff */
[----:B------:R-:W-:Y:S02]  /*373900*/  LOP3.LUT R40, R40, 0x80000000, R17, 0xf8, !PT ;  /* 0x8000000028287812 */ /* 0x000fe400078ef811 */
[----:B------:R-:W-:Y:S02]  /*373910*/  LOP3.LUT R30, R30, 0x80000000, R23, 0xf8, !PT ;  /* 0x800000001e1e7812 */ /* 0x000fe400078ef817 */
[----:B------:R-:W-:Y:S02]  /*373920*/  ISETP.NE.U32.AND P2, PT, R29, 0x1, PT ;  /* 0x000000011d00780c */ /* 0x000fe40003f45070 */
        /* <DEDUP_REMOVED lines=8> */
[----:B------:R-:W-:-:S02]  /*3739b0*/  SHF.R.U32.HI R30, RZ, 0x1, R27 ;  /* 0x00000001ff1e7819 */ /* 0x000fc4000001161b */
[----:B------:R-:W-:Y:S02]  /*3739c0*/  SEL R23, RZ, 0x9908b0df, P1 ;  /* 0x9908b0dfff177807 */ /* 0x000fe40000800000 */
        /* <DEDUP_REMOVED lines=35> */
.L_x_3048:
[----:B------:R-:W-:Y:S05]  /*373c00*/  BSYNC.RECONVERGENT B2 ;  /* 0x0000000000027941 */ /* 0x000fea0003800200 */
.L_x_3047:
        /* <DEDUP_REMOVED lines=43> */
.L_x_3053:
        /* <DEDUP_REMOVED lines=33> */
[C---:B-----5:R-:W-:Y:S01]  /*3740d0*/  LOP3.LUT R17, R19.reuse, 0x1, RZ, 0xc0, !PT ;  /* 0x0000000113117812 */ /* 0x060fe200078ec0ff */
        /* <DEDUP_REMOVED lines=80> */
[----:B------:R-:W-:Y:S02]  /*3745e0*/  SHF.R.U32.HI R27, RZ, 0x1, R48 ;  /* 0x00000001ff1b7819 */ /* 0x000fe40000011630 */
[----:B------:R-:W-:Y:S02]  /*3745f0*/  SEL R26, RZ, 0x9908b0df, P1 ;  /* 0x9908b0dfff1a7807 */ /* 0x000fe40000800000 */
[----:B0-----:R-:W-:-:S02]  /*374600*/  SHF.R.U32.HI R40, RZ, 0x1, R23 ;  /* 0x00000001ff287819 */ /* 0x001fc40000011617 */
        /* <DEDUP_REMOVED lines=51> */
.L_x_3054:
        /* <DEDUP_REMOVED lines=88> */
[----:B------:R-:W-:Y:S02]  /*374ec0*/  ISETP.NE.U32.AND P1, PT, R28, 0x1, PT ;  /* 0x000000011c00780c */ /* 0x000fe40003f25070 */
[----:B------:R-:W-:Y:S02]  /*374ed0*/  LOP3.LUT R40, R40, 0x80000000, R19, 0xf8, !PT ;  /* 0x8000000028287812 */ /* 0x000fe400078ef813 */
[C---:B------:R-:W-:Y:S02]  /*374ee0*/  LOP3.LUT R29, R26.reuse, 0x1, RZ, 0xc0, !PT ;  /* 0x000000011a1d7812 */ /* 0x040fe400078ec0ff */
        /* <DEDUP_REMOVED lines=46> */
.L_x_3052:
[----:B------:R-:W-:Y:S05]  /*3751d0*/  BSYNC.RECONVERGENT B2 ;  /* 0x0000000000027941 */ /* 0x000fea0003800200 */
.L_x_3051:
        /* <DEDUP_REMOVED lines=43> */
.L_x_3057:
[----:B--2---:R-:W2:Y:S04]  /*375490*/  LDL R23, [R17+0x10] ;  /* 0x0000100011177983 */ /* 0x004ea80000100800 */
        /* <DEDUP_REMOVED lines=70> */
[----:B------:R1:W-:Y:S01]  /*375900*/  STL [R17+0x10], R39 ;  /* 0x0000102711007387 */ /* 0x0003e20000100800 */
[----:B------:R-:W-:Y:S02]  /*375910*/  SHF.R.U32.HI R48, RZ, 0x1, R48 ;  /* 0x00000001ff307819 */ /* 0x000fe40000011630 */
[----:B------:R-:W-:Y:S01]  /*375920*/  SEL R46, RZ, 0x9908b0df, P1 ;  /* 0x9908b0dfff2e7807 */ /* 0x000fe20000800000 */
[----:B------:R0:W-:Y:S01]  /*375930*/  STL [R17+0x14], R43 ;  /* 0x0000142b11007387 */ /* 0x0001e20000100800 */
[----:B------:R-:W-:Y:S02]  /*375940*/  LOP3.LUT R31, R31, 0x80000000, R40, 0xf8, !PT ;  /* 0x800000001f1f7812 */ /* 0x000fe400078ef828 */
[----:B------:R-:W-:Y:S02]  /*375950*/  LOP3.LUT R45, R48, R46, R45, 0x96, !PT ;  /* 0x0000002e302d7212 */ /* 0x000fe400078e962d */
[----:B-1----:R-:W-:-:S02]  /*375960*/  LOP3.LUT R39, R37, 0x1, RZ, 0xc0, !PT ;  /* 0x0000000125277812 */ /* 0x002fc400078ec0ff */
        /* <DEDUP_REMOVED lines=18> */
[C---:B----4-:R-:W-:Y:S02]  /*375a90*/  LOP3.LUT R31, R28.reuse, 0x7ffffffe, RZ, 0xc0, !PT ;  /* 0x7ffffffe1c1f7812 */ /* 0x050fe400078ec0ff */
[----:B---3--:R-:W-:Y:S01]  /*375aa0*/  LOP3.LUT R37, R27, 0x7ffffffe, RZ, 0xc0, !PT ;  /* 0x7ffffffe1b257812 */ /* 0x008fe200078ec0ff */
[----:B------:R0:W-:Y:S01]  /*375ab0*/  STL [R17+0x2c], R30 ;  /* 0x00002c1e11007387 */ /* 0x0001e20000100800 */
[----:B------:R-:W-:Y:S02]  /*375ac0*/  LOP3.LUT R33, R28, 0x1, RZ, 0xc0, !PT ;  /* 0x000000011c217812 */ /* 0x000fe400078ec0ff */
[----:B------:R-:W-:-:S02]  /*375ad0*/  LOP3.LUT R24, R31, 0x80000000, R24, 0xf8, !PT ;  /* 0x800000001f187812 */ /* 0x000fc400078ef818 */
[----:B------:R-:W-:Y:S02]  /*375ae0*/  LOP3.LUT R37, R37, 0x80000000, R28, 0xf8, !PT ;  /* 0x8000000025257812 */ /* 0x000fe400078ef81c */
[----:B-1----:R-:W-:Y:S02]  /*375af0*/  LOP3.LUT R35, R27, 0x1, RZ, 0xc0, !PT ;  /* 0x000000011b237812 */ /* 0x002fe400078ec0ff */
[C---:B-----5:R-:W-:Y:S02]  /*375b00*/  LOP3.LUT R28, R26.reuse, 0x7ffffffe, RZ, 0xc0, !PT ;  /* 0x7ffffffe1a1c7812 */ /* 0x060fe400078ec0ff */
[----:B------:R-:W-:Y:S02]  /*375b10*/  LOP3.LUT R31, R26, 0x1, RZ, 0xc0, !PT ;  /* 0x000000011a1f7812 */ /* 0x000fe400078ec0ff */
[----:B------:R-:W-:Y:S02]  /*375b20*/  ISETP.NE.U32.AND P1, PT, R33, 0x1, PT ;  /* 0x000000012100780c */ /* 0x000fe40003f25070 */
[----:B------:R-:W-:-:S02]  /*375b30*/  ISETP.NE.U32.AND P2, PT, R35, 0x1, PT ;  /* 0x000000012300780c */ /* 0x000fc40003f45070 */
[C---:B------:R-:W-:Y:S02]  /*375b40*/  LOP3.LUT R29, R19.reuse, 0x7ffffffe, RZ, 0xc0, !PT ;  /* 0x7ffffffe131d7812 */ /* 0x040fe400078ec0ff */
[----:B0-----:R-:W-:Y:S02]  /*375b50*/  LOP3.LUT R30, R19, 0x1, RZ, 0xc0, !PT ;  /* 0x00000001131e7812 */ /* 0x001fe400078ec0ff */
        /* <DEDUP_REMOVED lines=59> */
.L_x_3058:
[----:B------:R-:W2:Y:S04]  /*375f10*/  LDL R23, [R17+-0xc] ;  /* 0xfffff40011177983 */ /* 0x000ea80000100800 */
        /* <DEDUP_REMOVED lines=83> */
[----:B------:R0:W-:Y:S03]  /*376450*/  STL [R17+-0x4], R46 ;  /* 0xfffffc2e11007387 */ /* 0x0001e60000100800 */
[----:B------:R-:W-:Y:S01]  /*376460*/  ISETP.NE.U32.AND P2, PT, R31, 0x1, PT ;  /* 0x000000011f00780c */ /* 0x000fe20003f45070 */
[----:B------:R3:W-:Y:S01]  /*376470*/  STL [R17+0x4], R40 ;  /* 0x0000042811007387 */ /* 0x0007e20000100800 */
[----:B------:R-:W-:Y:S01]  /*376480*/  LOP3.LUT R31, R27, 0x1, RZ, 0xc0, !PT ;  /* 0x000000011b1f7812 */ /* 0x000fe200078ec0ff */
[----:B------:R-:W-:Y:S01]  /*376490*/  UIADD3 UR4, UPT, UPT, UR4, 0xc, URZ ;  /* 0x0000000c04047890 */ /* 0x000fe2000fffe0ff */
[----:B0-----:R-:W-:-:S02]  /*3764a0*/  LOP3.LUT R46, R28, 0x7ffffffe, RZ, 0xc0, !PT ;  /* 0x7ffffffe1c2e7812 */ /* 0x001fc400078ec0ff */
[----:B------:R-:W-:Y:S01]  /*3764b0*/  ISETP.NE.U32.AND P3, PT, R31, 0x1, PT ;  /* 0x000000011f00780c */ /* 0x000fe20003f65070 */
        /* <DEDUP_REMOVED lines=9> */
[----:B------:R-:W-:Y:S02]  /*376550*/  LOP3.LUT R29, R29, 0x80000000, R28, 0xf8, !PT ;  /* 0x800000001d1d7812 */ /* 0x000fe400078ef81c */
[----:B---3--:R-:W-:-:S02]  /*376560*/  LOP3.LUT R40, R19, 0x7ffffffe, RZ, 0xc0, !PT ;  /* 0x7ffffffe13287812 */ /* 0x008fc400078ec0ff */
[----:B------:R-:W-:Y:S02]  /*376570*/  LOP3.LUT R33, R19, 0x1, RZ, 0xc0, !PT ;  /* 0x0000000113217812 */ /* 0x000fe400078ec0ff */
        /* <DEDUP_REMOVED lines=34> */
.L_x_3056:
[----:B------:R-:W-:Y:S05]  /*3767a0*/  BSYNC.RECONVERGENT B2 ;  /* 0x0000000000027941 */ /* 0x000fea0003800200 */
.L_x_3055:
        /* <DEDUP_REMOVED lines=43> */
.L_x_3061:
        /* <DEDUP_REMOVED lines=81> */
[----:B------:R-:W-:Y:S03]  /*376f70*/  STL [R19+0x1c], R30 ;  /* 0x00001c1e13007387 */ /* 0x000fe60000100800 */
[----:B------:R-:W-:Y:S01]  /*376f80*/  LOP3.LUT R46, R48, R47, R46, 0x96, !PT ;  /* 0x0000002f302e7212 */ /* 0x000fe200078e962e */
        /* <DEDUP_REMOVED lines=12> */
[----:B------:R-:W-:Y:S02]  /*377050*/  LOP3.LUT R44, R44, R33, R37, 0x96, !PT ;  /* 0x000000212c2c7212 */ /* 0x000fe400078e9625 */
[----:B-----5:R-:W-:Y:S02]  /*377060*/  LOP3.LUT R31, R29, 0x1, RZ, 0xc0, !PT ;  /* 0x000000011d1f7812 */ /* 0x020fe400078ec0ff */
[----:B----4-:R-:W-:Y:S02]  /*377070*/  LOP3.LUT R33, R28, 0x1, RZ, 0xc0, !PT ;  /* 0x000000011c217812 */ /* 0x010fe400078ec0ff */
[----:B------:R-:W-:Y:S02]  /*377080*/  ISETP.NE.U32.AND P1, PT, R31, 0x1, PT ;  /* 0x000000011f00780c */ /* 0x000fe40003f25070 */
[----:B------:R-:W-:-:S02]  /*377090*/  LOP3.LUT R48, R29, 0x7ffffffe, RZ, 0xc0, !PT ;  /* 0x7ffffffe1d307812 */ /* 0x000fc400078ec0ff */
[----:B------:R-:W-:Y:S02]  /*3770a0*/  ISETP.NE.U32.AND P2, PT, R33, 0x1, PT ;  /* 0x000000012100780c */ /* 0x000fe40003f45070 */
[----:B------:R-:W-:Y:S02]  /*3770b0*/  LOP3.LUT R52, R28, 0x7ffffffe, RZ, 0xc0, !PT ;  /* 0x7ffffffe1c347812 */ /* 0x000fe400078ec0ff */
[C---:B------:R-:W-:Y:S02]  /*3770c0*/  LOP3.LUT R31, R27.reuse, 0x7ffffffe, RZ, 0xc0, !PT ;  /* 0x7ffffffe1b1f7812 */ /* 0x040fe400078ec0ff */
[----:B------:R-:W-:Y:S02]  /*3770d0*/  LOP3.LUT R33, R27, 0x1, RZ, 0xc0, !PT ;  /* 0x000000011b217812 */ /* 0x000fe400078ec0ff */
[----:B------:R-:W-:Y:S02]  /*3770e0*/  LOP3.LUT R25, R48, 0x80000000, R25, 0xf8, !PT ;  /* 0x8000000030197812 */ /* 0x000fe400078ef819 */
[----:B0-----:R-:W-:-:S02]  /*3770f0*/  LOP3.LUT R35, R31, 0x80000000, R28, 0xf8, !PT ;  /* 0x800000001f237812 */ /* 0x001fc400078ef81c */
        /* <DEDUP_REMOVED lines=8> */
[----:B-1----:R-:W-:Y:S02]  /*377180*/  SHF.R.U32.HI R46, RZ, 0x1, R35 ;  /* 0x00000001ff2e7819 */ /* 0x002fe40000011623 */
[----:B------:R-:W-:Y:S02]  /*377190*/  SHF.R.U32.HI R29, RZ, 0x1, R29 ;  /* 0x00000001ff1d7819 */ /* 0x000fe4000001161d */
[----:B------:R-:W-:Y:S02]  /*3771a0*/  SEL R33, RZ, 0x9908b0df, P2 ;  /* 0x9908b0dfff217807 */ /* 0x000fe40001000000 */
[----:B------:R-:W-:-:S02]  /*3771b0*/  SEL R35, RZ, 0x9908b0df, P3 ;  /* 0x9908b0dfff237807 */ /* 0x000fc40001800000 */
[----:B------:R-:W-:Y:S02]  /*3771c0*/  SHF.R.U32.HI R25, RZ, 0x1, R30 ;  /* 0x00000001ff197819 */ /* 0x000fe4000001161e */
[----:B------:R-:W-:Y:S01]  /*3771d0*/  SEL R27, RZ, 0x9908b0df, P4 ;  /* 0x9908b0dfff1b7807 */ /* 0x000fe20002000000 */
[----:B------:R0:W-:Y:S01]  /*3771e0*/  STL [R19+0x2c], R40 ;  /* 0x00002c2813007387 */ /* 0x0001e20000100800 */
[----:B------:R-:W-:Y:S01]  /*3771f0*/  LOP3.LUT R46, R46, R35, R23, 0x96, !PT ;  /* 0x000000232e2e7212 */ /* 0x000fe200078e9617 */
[----:B------:R-:W-:Y:S02]  /*377200*/  IMAD.MOV.U32 R23, RZ, RZ, R19 ;  /* 0x000000ffff177224 */ /* 0x000fe400078e0013 */
[----:B------:R1:W-:Y:S01]  /*377210*/  STL [R19+0x28], R44 ;  /* 0x0000282c13007387 */ /* 0x0003e20000100800 */
[----:B0-----:R-:W-:Y:S02]  /*377220*/  LOP3.LUT R40, R31, R28, R26, 0x96, !PT ;  /* 0x0000001c1f287212 */ /* 0x001fe400078e961a */
[----:B------:R-:W-:-:S02]  /*377230*/  LOP3.LUT R28, R25, R27, R24, 0x96, !PT ;  /* 0x0000001b191c7212 */ /* 0x000fc400078e9618 */
        /* <DEDUP_REMOVED lines=42> */
.L_x_3062:
        /* <DEDUP_REMOVED lines=16> */
[----:B---3--:R-:W-:-:S02]  /*3775e0*/  LOP3.LUT R22, R28, 0x7ffffffe, RZ, 0xc0, !PT ;  /* 0x7ffffffe1c167812 */ /* 0x008fc400078ec0ff */
[C---:B--2---:R-:W-:Y:S02]  /*3775f0*/  LOP3.LUT R27, R24.reuse, 0x7ffffffe, RZ, 0xc0, !PT ;  /* 0x7ffffffe181b7812 */ /* 0x044fe400078ec0ff */
        /* <DEDUP_REMOVED lines=61> */
[----:B------:R-:W-:Y:S02]  /*3779d0*/  SEL R31, RZ, 0x9908b0df, P1 ;  /* 0x9908b0dfff1f7807 */ /* 0x000fe40000800000 */
[----:B------:R-:W-:Y:S02]  /*3779e0*/  SHF.R.U32.HI R44, RZ, 0x1, R44 ;  /* 0x00000001ff2c7819 */ /* 0x000fe4000001162c */
[----:B------:R-:W-:Y:S02]  /*3779f0*/  LOP3.LUT R30, R30, R31, R33, 0x96, !PT ;  /* 0x0000001f1e1e7212 */ /* 0x000fe400078e9621 */
[----:B------:R-:W-:Y:S01]  /*377a00*/  LOP3.LUT R44, R44, R39, R37, 0x96, !PT ;  /* 0x000000272c2c7212 */ /* 0x000fe200078e9625 */
[----:B------:R-:W-:-:S04]  /*377a10*/  UIADD3 UR4, UPT, UPT, UR4, 0xc, URZ ;  /* 0x0000000c04047890 */ /* 0x000fc8000fffe0ff */
[----:B------:R-:W-:Y:S01]  /*377a20*/  UISETP.NE.AND UP0, UPT, UR4, 0x18c, UPT ;  /* 0x0000018c0400788c */ /* 0x000fe2000bf05270 */
[----:B------:R-:W-:Y:S04]  /*377a30*/  STL [R19+-0xc], R45 ;  /* 0xfffff42d13007387 */ /* 0x000fe80000100800 */
        /* <DEDUP_REMOVED lines=51> */
.L_x_3060:
[----:B------:R-:W-:Y:S05]  /*377d70*/  BSYNC.RECONVERGENT B2 ;  /* 0x0000000000027941 */ /* 0x000fea0003800200 */
.L_x_3059:
        /* <DEDUP_REMOVED lines=43> */
.L_x_3065:
        /* <DEDUP_REMOVED lines=167> */
.L_x_3066:
        /* <DEDUP_REMOVED lines=19> */
[----:B------:R-:W-:Y:S02]  /*378bd0*/  LOP3.LUT R21, R23, 0x7ffffffe, RZ, 0xc0, !PT ;  /* 0x7ffffffe17157812 */ /* 0x000fe400078ec0ff */
[C---:B------:R-:W-:Y:S02]  /*378be0*/  LOP3.LUT R40, R30.reuse, 0x7ffffffe, RZ, 0xc0, !PT ;  /* 0x7ffffffe1e287812 */ /* 0x040fe400078ec0ff */
[----:B------:R-:W-:-:S02]  /*378bf0*/  LOP3.LUT R25, R30, 0x1, RZ, 0xc0, !PT ;  /* 0x000000011e197812 */ /* 0x000fc400078ec0ff */
[----:B------:R-:W-:Y:S02]  /*378c00*/  LOP3.LUT R35, R23, 0x1, RZ, 0xc0, !PT ;  /* 0x0000000117237812 */ /* 0x000fe400078ec0ff */
[----:B------:R-:W-:Y:S02]  /*378c10*/  ISETP.NE.U32.AND P1, PT, R33, 0x1, PT ;  /* 0x000000012100780c */ /* 0x000fe40003f25070 */
[----:B------:R-:W-:Y:S02]  /*378c20*/  LOP3.LUT R33, R21, 0x80000000, R30, 0xf8, !PT ;  /* 0x8000000015217812 */ /* 0x000fe400078ef81e */
[----:B------:R-:W-:Y:S02]  /*378c30*/  LOP3.LUT R40, R40, 0x80000000, R29, 0xf8, !PT ;  /* 0x8000000028287812 */ /* 0x000fe400078ef81d */
[----:B------:R-:W-:Y:S02]  /*378c40*/  ISETP.NE.U32.AND P2, PT, R25, 0x1, PT ;  /* 0x000000011900780c */ /* 0x000fe40003f45070 */
[----:B------:R-:W-:-:S02]  /*378c50*/  ISETP.NE.U32.AND P3, PT, R35, 0x1, PT ;  /* 0x000000012300780c */ /* 0x000fc40003f65070 */
[----:B------:R-:W-:Y:S02]  /*378c60*/  SHF.R.U32.HI R21, RZ, 0x1, R44 ;  /* 0x00000001ff157819 */ /* 0x000fe4000001162c */
[----:B------:R-:W-:Y:S02]  /*378c70*/  SHF.R.U32.HI R44, RZ, 0x1, R33 ;  /* 0x00000001ff2c7819 */ /* 0x000fe40000011621 */
[----:B------:R-:W-:Y:S02]  /*378c80*/  SEL R25, RZ, 0x9908b0df, P1 ;  /* 0x9908b0dfff197807 */ /* 0x000fe40000800000 */
[----:B------:R-:W-:Y:S01]  /*378c90*/  SHF.R.U32.HI R29, RZ, 0x1, R40 ;  /* 0x00000001ff1d7819 */ /* 0x000fe20000011628 */
[----:B------:R-:W-:Y:S01]  /*378ca0*/  VIADD R40, R22, 0x4 ;  /* 0x0000000416287836 */ /* 0x000fe20000000000 */
        /* <DEDUP_REMOVED lines=19> */
[----:B---3--:R-:W-:-:S02]  /*378de0*/  LOP3.LUT R40, R21, 0x7ffffffe, RZ, 0xc0, !PT ;  /* 0x7ffffffe15287812 */ /* 0x008fc400078ec0ff */
[----:B-1----:R-:W-:Y:S02]  /*378df0*/  LOP3.LUT R31, R21, 0x1, RZ, 0xc0, !PT ;  /* 0x00000001151f7812 */ /* 0x002fe400078ec0ff */
[----:B------:R-:W-:Y:S02]  /*378e00*/  LOP3.LUT R40, R40, 0x80000000, R23, 0xf8, !PT ;  /* 0x8000000028287812 */ /* 0x000fe400078ef817 */
[----:B------:R-:W-:Y:S02]  /*378e10*/  ISETP.NE.U32.AND P1, PT, R31, 0x1, PT ;  /* 0x000000011f00780c */ /* 0x000fe40003f25070 */
[----:B------:R-:W-:Y:S02]  /*378e20*/  SHF.R.U32.HI R40, RZ, 0x1, R40 ;  /* 0x00000001ff287819 */ /* 0x000fe40000011628 */
[----:B------:R-:W-:Y:S02]  /*378e30*/  SEL R23, RZ, 0x9908b0df, P1 ;  /* 0x9908b0dfff177807 */ /* 0x000fe40000800000 */
[----:B--2---:R-:W-:-:S02]  /*378e40*/  LOP3.LUT R24, R29, 0x7ffffffe, RZ, 0xc0, !PT ;  /* 0x7ffffffe1d187812 */ /* 0x004fc400078ec0ff */
[----:B------:R-:W-:Y:S02]  /*378e50*/  LOP3.LUT R31, R29, 0x1, RZ, 0xc0, !PT ;  /* 0x000000011d1f7812 */ /* 0x000fe400078ec0ff */
        /* <DEDUP_REMOVED lines=36> */
[C---:B-1----:R-:W-:Y:S02]  /*3790a0*/  LOP3.LUT R40, R30.reuse, 0x7ffffffe, RZ, 0xc0, !PT ;  /* 0x7ffffffe1e287812 */ /* 0x042fe400078ec0ff */
[----:B--2---:R-:W-:Y:S02]  /*3790b0*/  LOP3.LUT R33, R30, 0x1, RZ, 0xc0, !PT ;  /* 0x000000011e217812 */ /* 0x004fe400078ec0ff */
        /* <DEDUP_REMOVED lines=43> */
.L_x_3064:
[----:B------:R-:W-:Y:S05]  /*379370*/  BSYNC.RECONVERGENT B2 ;  /* 0x0000000000027941 */ /* 0x000fea0003800200 */
.L_x_3063:
        /* <DEDUP_REMOVED lines=33> */
.L_x_3072:
        /* <DEDUP_REMOVED lines=36> */
.L_x_3070:
        /* <DEDUP_REMOVED lines=145> */
[----:B-1----:R-:W-:Y:S02]  /*37a0e0*/  LOP3.LUT R29, R26, 0x1, RZ, 0xc0, !PT ;  /* 0x000000011a1d7812 */ /* 0x002fe400078ec0ff */
[----:B------:R-:W-:Y:S02]  /*37a0f0*/  LOP3.LUT R28, R28, 0x80000000, R17, 0xf8, !PT ;  /* 0x800000001c1c7812 */ /* 0x000fe400078ef811 */
[----:B------:R-:W-:Y:S02]  /*37a100*/  ISETP.NE.U32.AND P2, PT, R29, 0x1, PT ;  /* 0x000000011d00780c */ /* 0x000fe40003f45070 */
[----:B--2---:R-:W-:Y:S02]  /*37a110*/  LOP3.LUT R25, R3, 0x7ffffffe, RZ, 0xc0, !PT ;  /* 0x7ffffffe03197812 */ /* 0x004fe400078ec0ff */
        /* <DEDUP_REMOVED lines=23> */
.L_x_3071:
        /* <DEDUP_REMOVED lines=141> */
.L_x_3069:
[----:B------:R-:W-:Y:S05]  /*37ab60*/  BSYNC.RECONVERGENT B3 ;  /* 0x0000000000037941 */ /* 0x000fea0003800200 */
.L_x_3068:
        /* <DEDUP_REMOVED lines=20> */
.L_x_3067:
[----:B------:R-:W-:-:S04]  /*37acb0*/  PLOP3.LUT P0, PT, P0, P1, PT, 0x80, 0x8 ;  /* 0x000000000008781c */ /* 0x000fc80000703070 */
[----:B------:R-:W-:-:S09]  /*37acc0*/  SEL R40, RZ, 0x1, !P0 ;  /* 0x00000001ff287807 */ /* 0x000fd20004000000 */
.L_x_3006:
[----:B------:R-:W-:Y:S05]  /*37acd0*/  BSYNC.RECONVERGENT B1 ;  /* 0x0000000000017941 */ /* 0x000fea0003800200 */
.L_x_3005:
[----:B------:R-:W2:Y:S04]  /*37ace0*/  LDL R39, [R1+0x9e0] ;  /* 0x0009e00001277983 */ /* 0x000ea80000100800 */
[----:B------:R-:W2:Y:S04]  /*37acf0*/  LDL R37, [R1+0x9dc] ;  /* 0x0009dc0001257983 */ /* 0x000ea80000100800 */
[----:B------:R-:W3:Y:S04]  /*37ad00*/  LDL R35, [R1+0x9d8] ;  /* 0x0009d80001237983 */ /* 0x000ee80000100800 */
[----:B------:R-:W3:Y:S01]  /*37ad10*/  LDL R33, [R1+0x9d4] ;  /* 0x0009d40001217983 */ /* 0x000ee20000100800 */
[----:B------:R-:W4:Y:S01]  /*37ad20*/  S2UR UR5, SR_CgaCtaId ;  /* 0x00000000000579c3 */ /* 0x000f220000008800 */
[----:B------:R-:W-:Y:S01]  /*37ad30*/  UMOV UR4, 0x400 ;  /* 0x0000040000047882 */ /* 0x000fe20000000000 */
[----:B------:R-:W5:Y:S01]  /*37ad40*/  LDCU UR10, c[0x0][0x3c4] ;  /* 0x00007880ff0a77ac */ /* 0x000f620008000800 */
[----:B------:R-:W0:Y:S01]  /*37ad50*/  S2R R43, SR_LANEID ;  /* 0x00000000002b7919 */ /* 0x000e220000000000 */
[----:B------:R-:W-:Y:S01]  /*37ad60*/  BSSY.RECONVERGENT B1, `(.L_x_3073) ;  /* 0x00001e5000017945 */ /* 0x000fe20003800200 */
[----:B------:R-:W1:Y:S03]  /*37ad70*/  S2R R52, SR_TID.X ;  /* 0x0000000000347919 */ /* 0x000e660000002100 */
[----:B------:R-:W-:Y:S08]  /*37ad80*/  S2UR UR8, SR_CTAID.X ;  /* 0x00000000000879c3 */ /* 0x000ff00000002500 */
[----:B------:R-:W5:Y:S01]  /*37ad90*/  S2UR UR9, SR_CTAID.Y ;  /* 0x00000000000979c3 */ /* 0x000f620000002600 */
[----:B----4-:R-:W-:-:S07]  /*37ada0*/  ULEA UR5, UR5, UR4, 0x18 ;  /* 0x0000000405057291 */ /* 0x010fce000f8ec0ff */
[----:B------:R-:W-:Y:S06]  /*37adb0*/  BAR.SYNC.DEFER_BLOCKING 0x0 ;  /* 0x0000000000007b1d */ /* 0x000fec0000010000 */
[----:B------:R-:W5:Y:S01]  /*37adc0*/  LDCU UR4, c[0x0][0x374] ;  /* 0x00006e80ff0477ac */ /* 0x000f620008000800 */
[C---:B0-----:R-:W-:Y:S02]  /*37add0*/  ISETP.NE.AND P1, PT, R43.reuse, 0x1f, PT ;  /* 0x0000001f2b00780c */ /* 0x041fe40003f25270 */
[----:B------:R-:W-:Y:S01]  /*37ade0*/  ISETP.NE.AND P2, PT, R43, RZ, PT ;  /* 0x000000ff2b00720c */ /* 0x000fe20003f45270 */
[----:B-----5:R-:W-:-:S04]  /*37adf0*/  UIMAD UR4, UR8, UR4, UR9 ;  /* 0x00000004080472a4 */ /* 0x020fc8000f8e0209 */
[----:B------:R-:W-:Y:S01]  /*37ae00*/  UIMAD UR4, UR4, -0x1680, UR10 ;  /* 0xffffe980040478a4 */ /* 0x000fe2000f8e020a */
[----:B--2---:R-:W-:-:S04]  /*37ae10*/  IADD3 R3, PT, PT, R37, R39, R53 ;  /* 0x0000002725037210 */ /* 0x004fc80007ffe035 */
[----:B---3--:R-:W-:-:S04]  /*37ae20*/  IADD3 R3, PT, PT, R33, R35, R3 ;  /* 0x0000002321037210 */ /* 0x008fc80007ffe003 */
[----:B------:R-:W-:-:S04]  /*37ae30*/  IADD3 R3, PT, PT, R41, R42, R3 ;  /* 0x0000002a29037210 */ /* 0x000fc80007ffe003 */
[----:B------:R-:W-:-:S04]  /*37ae40*/  IADD3 R3, PT, PT, R15, R0, R3 ;  /* 0x000000000f037210 */ /* 0x000fc80007ffe003 */
[----:B------:R-:W-:-:S04]  /*37ae50*/  IADD3 R48, PT, PT, R50, R13, R3 ;  /* 0x0000000d32307210 */ /* 0x000fc80007ffe003 */
[----:B------:R-:W-:-:S04]  /*37ae60*/  IADD3 R3, PT, PT, R7, R9, R48 ;  /* 0x0000000907037210 */ /* 0x000fc80007ffe030 */
[----:B------:R-:W-:-:S05]  /*37ae70*/  IADD3 R11, PT, PT, R40, R5, R3 ;  /* 0x00000005280b7210 */ /* 0x000fca0007ffe003 */
[----:B------:R-:W0:Y:S02]  /*37ae80*/  SHFL.UP P0, R20, R11, 0x1, RZ ;  /* 0x042000000b147989 */ /* 0x000e2400000000ff */
[----:B0-----:R-:W-:Y:S01]  /*37ae90*/  @P0 IMAD.IADD R20, R11, 0x1, R20 ;  /* 0x000000010b140824 */ /* 0x001fe200078e0214 */
[----:B-1----:R-:W-:-:S04]  /*37aea0*/  @!P1 SHF.R.U32.HI R11, RZ, 0x3, R52 ;  /* 0x00000003ff0b9819 */ /* 0x002fc80000011634 */
[----:B------:R-:W0:Y:S01]  /*37aeb0*/  SHFL.UP P0, R17, R20, 0x2, RZ ;  /* 0x0440000014117989 */ /* 0x000e2200000000ff */
[----:B------:R-:W-:Y:S02]  /*37aec0*/  @!P1 LOP3.LUT R46, R11, 0x7c, RZ, 0xc0, !PT ;  /* 0x0000007c0b2e9812 */ /* 0x000fe400078ec0ff */
[----:B------:R-:W-:Y:S01]  /*37aed0*/  SHF.R.U32.HI R11, RZ, 0x5, R52 ;  /* 0x00000005ff0b7819 */ /* 0x000fe20000011634 */
[----:B0-----:R-:W-:-:S05]  /*37aee0*/  @P0 IMAD.IADD R17, R20, 0x1, R17 ;  /* 0x0000000114110824 */ /* 0x001fca00078e0211 */
[----:B------:R-:W0:Y:S02]  /*37aef0*/  SHFL.UP P0, R22, R17, 0x4, RZ ;  /* 0x0480000011167989 */ /* 0x000e2400000000ff */
[----:B0-----:R-:W-:-:S05]  /*37af00*/  @P0 IMAD.IADD R22, R17, 0x1, R22 ;  /* 0x0000000111160824 */ /* 0x001fca00078e0216 */
[----:B------:R-:W0:Y:S02]  /*37af10*/  SHFL.UP P0, R19, R22, 0x8, RZ ;  /* 0x0500000016137989 */ /* 0x000e2400000000ff */
[----:B0-----:R-:W-:-:S05]  /*37af20*/  @P0 IMAD.IADD R19, R22, 0x1, R19 ;  /* 0x0000000116130824 */ /* 0x001fca00078e0213 */
[----:B------:R-:W0:Y:S02]  /*37af30*/  SHFL.UP P0, R3, R19, 0x10, RZ ;  /* 0x0600000013037989 */ /* 0x000e2400000000ff */
[----:B0-----:R-:W-:Y:S01]  /*37af40*/  @P0 IMAD.IADD R3, R19, 0x1, R3 ;  /* 0x0000000113030824 */ /* 0x001fe200078e0203 */
[----:B------:R-:W-:-:S04]  /*37af50*/  ISETP.NE.AND P0, PT, R11, 0x2, PT ;  /* 0x000000020b00780c */ /* 0x000fc80003f05270 */
[----:B------:R0:W-:Y:S01]  /*37af60*/  @!P1 STS [R46+UR5], R3 ;  /* 0x000000032e009988 */ /* 0x0001e20008000805 */
[----:B------:R-:W-:Y:S01]  /*37af70*/  BAR.SYNC.DEFER_BLOCKING 0x0 ;  /* 0x0000000000007b1d */ /* 0x000fe20000010000 */
[----:B------:R-:W-:Y:S01]  /*37af80*/  ISETP.NE.AND P1, PT, R11, 0x3, PT ;  /* 0x000000030b00780c */ /* 0x000fe20003f25270 */
[----:B0-----:R-:W-:-:S04]  /*37af90*/  IMAD.IADD R46, R48, 0x1, R9 ;  /* 0x00000001302e7824 */ /* 0x001fc800078e0209 */
[----:B------:R-:W-:Y:S01]  /*37afa0*/  IMAD.IADD R45, R46, 0x1, R7 ;  /* 0x000000012e2d7824 */ /* 0x000fe200078e0207 */
[----:B------:R-:W0:Y:S04]  /*37afb0*/  LDS.128 R20, [UR5] ;  /* 0x00000005ff147984 */ /* 0x000e280008000c00 */
[----:B------:R-:W1:Y:S04]  /*37afc0*/  LDS.128 R24, [UR5+0x10] ;  /* 0x00001005ff187984 */ /* 0x000e680008000c00 */
[----:B------:R-:W2:Y:S01]  /*37afd0*/  LDS.128 R28, [UR5+0x20] ;  /* 0x00002005ff1c7984 */ /* 0x000ea20008000c00 */
[----:B0-----:R-:W-:-:S04]  /*37afe0*/  IMAD.IADD R17, R20, 0x1, R21 ;  /* 0x0000000114117824 */ /* 0x001fc800078e0215 */
[----:B------:R-:W-:Y:S01]  /*37aff0*/  IMAD.IADD R44, R22, 0x1, R17 ;  /* 0x00000001162c7824 */ /* 0x000fe200078e0211 */
[----:B------:R-:W-:Y:S02]  /*37b000*/  SEL R19, R17, R20, !P0 ;  /* 0x0000001411137207 */ /* 0x000fe40004000000 */
[----:B------:R-:W-:Y:S02]  /*37b010*/  ISETP.NE.AND P0, PT, R11, 0x4, PT ;  /* 0x000000040b00780c */ /* 0x000fe40003f05270 */
[----:B------:R-:W-:Y:S01]  /*37b020*/  SEL R19, R44, R19, !P1 ;  /* 0x000000132c137207 */ /* 0x000fe20004800000 */
[----:B------:R-:W-:Y:S01]  /*37b030*/  IMAD.IADD R44, R23, 0x1, R44 ;  /* 0x00000001172c7824 */ /* 0x000fe200078e022c */
[----:B------:R-:W-:-:S04]  /*37b040*/  ISETP.NE.AND P1, PT, R11, 0x5, PT ;  /* 0x000000050b00780c */ /* 0x000fc80003f25270 */
[C---:B------:R-:W-:Y:S01]  /*37b050*/  SEL R19, R44.reuse, R19, !P0 ;  /* 0x000000132c137207 */ /* 0x040fe20004000000 */
[----:B-1----:R-:W-:Y:S01]  /*37b060*/  IMAD.IADD R44, R44, 0x1, R24 ;  /* 0x000000012c2c7824 */ /* 0x002fe200078e0218 */
[----:B------:R-:W-:-:S04]  /*37b070*/  ISETP.NE.AND P0, PT, R11, 0x6, PT ;  /* 0x000000060b00780c */ /* 0x000fc80003f05270 */
[----:B------:R-:W-:Y:S01]  /*37b080*/  SEL R19, R44, R19, !P1 ;  /* 0x000000132c137207 */ /* 0x000fe20004800000 */
[----:B------:R-:W-:Y:S01]  /*37b090*/  IMAD.IADD R44, R25, 0x1, R44 ;  /* 0x00000001192c7824 */ /* 0x000fe200078e022c */
[----:B------:R-:W-:-:S04]  /*37b0a0*/  ISETP.NE.AND P1, PT, R11, 0x7, PT ;  /* 0x000000070b00780c */ /* 0x000fc80003f25270 */
[----:B------:R-:W-:Y:S01]  /*37b0b0*/  SEL R19, R44, R19, !P0 ;  /* 0x000000132c137207 */ /* 0x000fe20004000000 */
[----:B------:R-:W-:Y:S01]  /*37b0c0*/  IMAD.IADD R44, R26, 0x1, R44 ;  /* 0x000000011a2c7824 */ /* 0x000fe200078e022c */
[----:B------:R-:W-:-:S04]  /*37b0d0*/  ISETP.NE.AND P0, PT, R11, 0x8, PT ;  /* 0x000000080b00780c */ /* 0x000fc80003f05270 */
[----:B------:R-:W-:Y:S01]  /*37b0e0*/  SEL R19, R44, R19, !P1 ;  /* 0x000000132c137207 */ /* 0x000fe20004800000 */
[----:B------:R-:W-:Y:S01]  /*37b0f0*/  IMAD.IADD R44, R27, 0x1, R44 ;  /* 0x000000011b2c7824 */ /* 0x000fe200078e022c */
[----:B------:R-:W-:-:S04]  /*37b100*/  ISETP.NE.AND P1, PT, R11, 0x9, PT ;  /* 0x000000090b00780c */ /* 0x000fc80003f25270 */
[C---:B------:R-:W-:Y:S01]  /*37b110*/  SEL R19, R44.reuse, R19, !P0 ;  /* 0x000000132c137207 */ /* 0x040fe20004000000 */
[----:B--2---:R-:W-:Y:S01]  /*37b120*/  IMAD.IADD R44, R44, 0x1, R28 ;  /* 0x000000012c2c7824 */ /* 0x004fe200078e021c */
[----:B------:R-:W-:-:S03]  /*37b130*/  ISETP.NE.AND P0, PT, R11, 0xa, PT ;  /* 0x0000000a0b00780c */ /* 0x000fc60003f05270 */
[----:B------:R-:W-:Y:S01]  /*37b140*/  IMAD.IADD R17, R29, 0x1, R44 ;  /* 0x000000011d117824 */ /* 0x000fe200078e022c */
[----:B------:R-:W-:Y:S01]  /*37b150*/  SEL R19, R44, R19, !P1 ;  /* 0x000000132c137207 */ /* 0x000fe20004800000 */
[----:B------:R-:W-:Y:S01]  /*37b160*/  IMAD.IADD R44, R45, 0x1, R5 ;  /* 0x000000012d2c7824 */ /* 0x000fe200078e0205 */
[----:B------:R-:W-:Y:S02]  /*37b170*/  ISETP.NE.AND P1, PT, R11, 0xb, PT ;  /* 0x0000000b0b00780c */ /* 0x000fe40003f25270 */
[----:B------:R-:W-:Y:S01]  /*37b180*/  SEL R11, R17, R19, !P0 ;  /* 0x00000013110b7207 */ /* 0x000fe20004000000 */
[----:B------:R-:W-:Y:S01]  /*37b190*/  IMAD.IADD R19, R30, 0x1, R17 ;  /* 0x000000011e137824 */ /* 0x000fe200078e0211 */
[----:B------:R-:W-:Y:S02]  /*37b1a0*/  ISETP.GE.U32.AND P0, PT, R52, 0x20, PT ;  /* 0x000000203400780c */ /* 0x000fe40003f06070 */
[----:B------:R-:W-:Y:S02]  /*37b1b0*/  IADD3 R3, PT, PT, R3, -R40, -R44 ;  /* 0x8000002803037210 */ /* 0x000fe40007ffe82c */
[----:B------:R-:W-:-:S02]  /*37b1c0*/  SEL R11, R19, R11, !P1 ;  /* 0x0000000b130b7207 */ /* 0x000fc40004800000 */
[----:B------:R-:W-:Y:S02]  /*37b1d0*/  SEL R3, R3, RZ, P2 ;  /* 0x000000ff03037207 */ /* 0x000fe40001000000 */
[----:B------:R-:W-:Y:S02]  /*37b1e0*/  SEL R11, R11, RZ, P0 ;  /* 0x000000ff0b0b7207 */ /* 0x000fe40000000000 */
[----:B------:R-:W-:-:S03]  /*37b1f0*/  IADD3 R19, PT, PT, R19, UR4, R31 ;  /* 0x0000000413137c10 */ /* 0x000fc6000fffe01f */
[----:B------:R-:W-:Y:S02]  /*37b200*/  IMAD.IADD R51, R11, 0x1, R3 ;  /* 0x000000010b337824 */ /* 0x000fe400078e0203 */
[----:B------:R-:W-:Y:S02]  /*37b210*/  VIADD R19, R19, 0xffffe980 ;  /* 0xffffe98013137836 */ /* 0x000fe40000000000 */
[----:B------:R-:W-:Y:S01]  /*37b220*/  IMAD.IADD R48, R48, 0x1, R51 ;  /* 0x0000000130307824 */ /* 0x000fe200078e0233 */
[----:B------:R-:W-:Y:S01]  /*37b230*/  IADD3 R43, PT, PT, R51, R39, R53 ;  /* 0x00000027332b7210 */ /* 0x000fe20007ffe035 */
[--C-:B------:R-:W-:Y:S01]  /*37b240*/  IMAD.IADD R46, R46, 0x1, R51.reuse ;  /* 0x000000012e2e7824 */ /* 0x100fe200078e0233 */
[----:B------:R-:W-:Y:S01]  /*37b250*/  ISETP.GT.AND P0, PT, R19, 0x180, PT ;  /* 0x000001801300780c */ /* 0x000fe20003f04270 */
[----:B------:R-:W-:Y:S02]  /*37b260*/  IMAD.IADD R45, R45, 0x1, R51 ;  /* 0x000000012d2d7824 */ /* 0x000fe400078e0233 */
[----:B------:R-:W-:-:S02]  /*37b270*/  IMAD.IADD R39, R43, 0x1, R37 ;  /* 0x000000012b277824 */ /* 0x000fc400078e0225 */
[----:B------:R-:W-:Y:S02]  /*37b280*/  IMAD.IADD R44, R44, 0x1, R51 ;  /* 0x000000012c2c7824 */ /* 0x000fe400078e0233 */
[----:B------:R-:W-:Y:S02]  /*37b290*/  IMAD.IADD R37, R39, 0x1, R35 ;  /* 0x0000000127257824 */ /* 0x000fe400078e0223 */
[----:B------:R-:W-:Y:S02]  /*37b2a0*/  IMAD.IADD R47, R51, 0x1, R53 ;  /* 0x00000001332f7824 */ /* 0x000fe400078e0235 */
[----:B------:R-:W-:-:S04]  /*37b2b0*/  IMAD.IADD R35, R37, 0x1, R33 ;  /* 0x0000000125237824 */ /* 0x000fc800078e0221 */
[----:B------:R-:W-:-:S04]  /*37b2c0*/  IMAD.IADD R33, R35, 0x1, R42 ;  /* 0x0000000123217824 */ /* 0x000fc800078e022a */
[----:B------:R-:W-:-:S04]  /*37b2d0*/  IMAD.IADD R17, R33, 0x1, R41 ;  /* 0x0000000121117824 */ /* 0x000fc800078e0229 */
[----:B------:R-:W-:-:S04]  /*37b2e0*/  IMAD.IADD R11, R17, 0x1, R0 ;  /* 0x00000001110b7824 */ /* 0x000fc800078e0200 */
[----:B------:R-:W-:-:S04]  /*37b2f0*/  IMAD.IADD R3, R11, 0x1, R15 ;  /* 0x000000010b037824 */ /* 0x000fc800078e020f */
[----:B------:R-:W-:Y:S01]  /*37b300*/  IMAD.IADD R49, R3, 0x1, R13 ;  /* 0x0000000103317824 */ /* 0x000fe200078e020d */
[----:B------:R-:W-:Y:S06]  /*37b310*/  @P0 BRA `(.L_x_3074) ;  /* 0x0000000c00d80947 */ /* 0x000fec0003800000 */
[----:B------:R-:W-:Y:S01]  /*37b320*/  ISETP.GE.AND P0, PT, R51, R19, PT ;  /* 0x000000133300720c */ /* 0x000fe20003f06270 */
[----:B------:R-:W0:Y:S01]  /*37b330*/  LDCU.U8 UR4, c[0x0][0x3d0] ;  /* 0x00007a00ff0477ac */ /* 0x000e220008000000 */
[----:B------:R-:W-:Y:S02]  /*37b340*/  BSSY.RECONVERGENT B2, `(.L_x_3075) ;  /* 0x000000e000027945 */ /* 0x000fe40003800200 */
[----:B------:R-:W-:-:S13]  /*37b350*/  ISETP.NE.AND P0, PT, R53, RZ, !P0 ;  /* 0x000000ff3500720c */ /* 0x000fda0004705270 */
[----:B------:R-:W-:Y:S05]  /*37b360*/  @!P0 BRA `(.L_x_3076) ;  /* 0x00000000002c8947 */ /* 0x000fea0003800000 */
[----:B0-----:R-:W-:Y:S01]  /*37b370*/  UISETP.NE.AND UP0, UPT, UR4, URZ, UPT ;  /* 0x000000ff0400728c */ /* 0x001fe2000bf05270 */
[----:B------:R-:W-:Y:S01]  /*37b380*/  CS2R R20, SRZ ;  /* 0x0000000000147805 */ /* 0x000fe2000001ff00 */
[----:B------:R-:W0:Y:S07]  /*37b390*/  LDCU.64 UR8, c[0x0][0x390] ;  /* 0x00007200ff0877ac */ /* 0x000e2e0008000a00 */
[----:B------:R-:W-:Y:S05]  /*37b3a0*/  BRA.U UP0, `(.L_x_3077) ;  /* 0x0000000100087547 */ /* 0x000fea000b800000 */
[----:B------:R-:W1:Y:S02]  /*37b3b0*/  LDC.64 R20, c[0x0][0x3e8] ;  /* 0x0000fa00ff147b82 */ /* 0x000e640000000a00 */
[----:B-1----:R-:W5:Y:S02]  /*37b3c0*/  LDG.E.64 R20, desc[UR6][R20.64] ;  /* 0x0000000614147981 */ /* 0x002f64000c1e1b00 */
.L_x_3077:
[----:B-----5:R-:W-:-:S04]  /*37b3d0*/  IADD3 R22, P0, PT, R51, R20, RZ ;  /* 0x0000001433167210 */ /* 0x020fc80007f1e0ff */
[----:B------:R-:W-:Y:S02]  /*37b3e0*/  LEA.HI.X.SX32 R21, R51, R21, 0x1, P0 ;  /* 0x0000001533157211 */ /* 0x000fe400000f0eff */
[----:B0-----:R-:W-:-:S04]  /*37b3f0*/  LEA R20, P0, R22, UR8, 0x2 ;  /* 0x0000000816147c11 */ /* 0x001fc8000f8010ff */
[----:B------:R-:W-:-:S05]  /*37b400*/  LEA.HI.X R21, R22, UR9, R21, 0x2, P0 ;  /* 0x0000000916157c11 */ /* 0x000fca00080f1415 */
[----:B------:R1:W-:Y:S04]  /*37b410*/  STG.E desc[UR6][R20.64], R38 ;  /* 0x0000002614007986 */ /* 0x0003e8000c101906 */
.L_x_3076:
[----:B0-----:R-:W-:Y:S05]  /*37b420*/  BSYNC.RECONVERGENT B2 ;  /* 0x0000000000027941 */ /* 0x001fea0003800200 */
.L_x_3075:
[----:B-1----:R-:W2:Y:S01]  /*37b430*/  LDL.LU R20, [R1+0x9e0] ;  /* 0x0009e00001147983 */ /* 0x002ea20000300800 */
[----:B------:R-:W-:Y:S01]  /*37b440*/  ISETP.GE.AND P0, PT, R47, R19, PT ;  /* 0x000000132f00720c */ /* 0x000fe20003f06270 */
[----:B------:R-:W-:Y:S03]  /*37b450*/  BSSY.RECONVERGENT B2, `(.L_x_3078) ;  /* 0x000000e000027945 */ /* 0x000fe60003800200 */
[----:B--2---:R-:W-:-:S13]  /*37b460*/  ISETP.EQ.OR P0, PT, R20, RZ, P0 ;  /* 0x000000ff1400720c */ /* 0x004fda0000702670 */
[----:B------:R-:W-:Y:S05]  /*37b470*/  @P0 BRA `(.L_x_3079) ;  /* 0x00000000002c0947 */ /* 0x000fea0003800000 */
[----:B------:R-:W-:Y:S01]  /*37b480*/  UISETP.NE.AND UP0, UPT, UR4, URZ, UPT ;  /* 0x000000ff0400728c */ /* 0x000fe2000bf05270 */
[----:B------:R-:W-:Y:S01]  /*37b490*/  CS2R R20, SRZ ;  /* 0x0000000000147805 */ /* 0x000fe2000001ff00 */
[----:B------:R-:W0:Y:S07]  /*37b4a0*/  LDCU.64 UR8, c[0x0][0x390] ;  /* 0x00007200ff0877ac */ /* 0x000e2e0008000a00 */
[----:B------:R-:W-:Y:S05]  /*37b4b0*/  BRA.U UP0, `(.L_x_3080) ;  /* 0x0000000100087547 */ /* 0x000fea000b800000 */
[----:B------:R-:W1:Y:S02]  /*37b4c0*/  LDC.64 R20, c[0x0][0x3e8] ;  /* 0x0000fa00ff147b82 */ /* 0x000e640000000a00 */
[----:B-1----:R-:W5:Y:S02]  /*37b4d0*/  LDG.E.64 R20, desc[UR6][R20.64] ;  /* 0x0000000614147981 */ /* 0x002f64000c1e1b00 */
.L_x_3080:
[----:B-----5:R-:W-:-:S04]  /*37b4e0*/  IADD3 R22, P0, PT, R47, R20, RZ ;  /* 0x000000142f167210 */ /* 0x020fc80007f1e0ff */
[----:B------:R-:W-:Y:S02]  /*37b4f0*/  LEA.HI.X.SX32 R21, R47, R21, 0x1, P0 ;  /* 0x000000152f157211 */ /* 0x000fe400000f0eff */
[----:B0-----:R-:W-:-:S04]  /*37b500*/  LEA R20, P0, R22, UR8, 0x2 ;  /* 0x0000000816147c11 */ /* 0x001fc8000f8010ff */
[----:B------:R-:W-:-:S05]  /*37b510*/  LEA.HI.X R21, R22, UR9, R21, 0x2, P0 ;  /* 0x0000000916157c11 */ /* 0x000fca00080f1415 */
[----:B------:R0:W-:Y:S04]  /*37b520*/  STG.E desc[UR6][R20.64], R36 ;  /* 0x0000002414007986 */ /* 0x0001e8000c101906 */
.L_x_3079:
[----:B------:R-:W-:Y:S05]  /*37b530*/  BSYNC.RECONVERGENT B2 ;  /* 0x0000000000027941 */ /* 0x000fea0003800200 */
.L_x_3078:
[----:B0-----:R-:W2:Y:S01]  /*37b540*/  LDL.LU R20, [R1+0x9dc] ;  /* 0x0009dc0001147983 */ /* 0x001ea20000300800 */
        /* <DEDUP_REMOVED lines=10> */
.L_x_3083:
[----:B-----5:R-:W-:-:S04]  /*37b5f0*/  IADD3 R22, P0, PT, R43, R20, RZ ;  /* 0x000000142b167210 */ /* 0x020fc80007f1e0ff */
[----:B------:R-:W-:Y:S02]  /*37b600*/  LEA.HI.X.SX32 R21, R43, R21, 0x1, P0 ;  /* 0x000000152b157211 */ /* 0x000fe400000f0eff */
[----:B0-----:R-:W-:-:S04]  /*37b610*/  LEA R20, P0, R22, UR8, 0x2 ;  /* 0x0000000816147c11 */ /* 0x001fc8000f8010ff */
[----:B------:R-:W-:-:S05]  /*37b620*/  LEA.HI.X R21, R22, UR9, R21, 0x2, P0 ;  /* 0x0000000916157c11 */ /* 0x000fca00080f1415 */
[----:B------:R0:W-:Y:S04]  /*37b630*/  STG.E desc[UR6][R20.64], R34 ;  /* 0x0000002214007986 */ /* 0x0001e8000c101906 */
.L_x_3082:
[----:B------:R-:W-:Y:S05]  /*37b640*/  BSYNC.RECONVERGENT B2 ;  /* 0x0000000000027941 */ /* 0x000fea0003800200 */
.L_x_3081:
        /* <DEDUP_REMOVED lines=11> */
.L_x_3086:
[----:B-----5:R-:W-:-:S04]  /*37b700*/  IADD3 R22, P0, PT, R39, R20, RZ ;  /* 0x0000001427167210 */ /* 0x020fc80007f1e0ff */
[----:B------:R-:W-:Y:S02]  /*37b710*/  LEA.HI.X.SX32 R21, R39, R21, 0x1, P0 ;  /* 0x0000001527157211 */ /* 0x000fe400000f0eff */
[----:B0-----:R-:W-:-:S04]  /*37b720*/  LEA R20, P0, R22, UR8, 0x2 ;  /* 0x0000000816147c11 */ /* 0x001fc8000f8010ff */
[----:B------:R-:W-:-:S05]  /*37b730*/  LEA.HI.X R21, R22, UR9, R21, 0x2, P0 ;  /* 0x0000000916157c11 */ /* 0x000fca00080f1415 */
[----:B------:R0:W-:Y:S04]  /*37b740*/  STG.E desc[UR6][R20.64], R32 ;  /* 0x0000002014007986 */ /* 0x0001e8000c101906 */
.L_x_3085:
[----:B------:R-:W-:Y:S05]  /*37b750*/  BSYNC.RECONVERGENT B2 ;  /* 0x0000000000027941 */ /* 0x000fea0003800200 */
.L_x_3084:
        /* <DEDUP_REMOVED lines=11> */
.L_x_3089:
[----:B-----5:R-:W-:-:S04]  /*37b810*/  IADD3 R22, P0, PT, R37, R20, RZ ;  /* 0x0000001425167210 */ /* 0x020fc80007f1e0ff */
[----:B------:R-:W-:Y:S02]  /*37b820*/  LEA.HI.X.SX32 R21, R37, R21, 0x1, P0 ;  /* 0x0000001525157211 */ /* 0x000fe400000f0eff */
[----:B0-----:R-:W-:-:S04]  /*37b830*/  LEA R20, P0, R22, UR8, 0x2 ;  /* 0x0000000816147c11 */ /* 0x001fc8000f8010ff */
[----:B------:R-:W-:-:S05]  /*37b840*/  LEA.HI.X R21, R22, UR9, R21, 0x2, P0 ;  /* 0x0000000916157c11 */ /* 0x000fca00080f1415 */
[----:B------:R0:W-:Y:S04]  /*37b850*/  STG.E desc[UR6][R20.64], R18 ;  /* 0x0000001214007986 */ /* 0x0001e8000c101906 */
.L_x_3088:
[----:B------:R-:W-:Y:S05]  /*37b860*/  BSYNC.RECONVERGENT B2 ;  /* 0x0000000000027941 */ /* 0x000fea0003800200 */
.L_x_3087:
[----:B------:R-:W-:Y:S01]  /*37b870*/  ISETP.GE.AND P0, PT, R35, R19, PT ;  /* 0x000000132300720c */ /* 0x000fe20003f06270 */
[----:B------:R-:W-:Y:S03]  /*37b880*/  BSSY.RECONVERGENT B2, `(.L_x_3090) ;  /* 0x000000e000027945 */ /* 0x000fe60003800200 */
[----:B------:R-:W-:-:S13]  /*37b890*/  ISETP.EQ.OR P0, PT, R42, RZ, P0 ;  /* 0x000000ff2a00720c */ /* 0x000fda0000702670 */
[----:B------:R-:W-:Y:S05]  /*37b8a0*/  @P0 BRA `(.L_x_3091) ;  /* 0x00000000002c0947 */ /* 0x000fea0003800000 */
[----:B------:R-:W-:Y:S01]  /*37b8b0*/  UISETP.NE.AND UP0, UPT, UR4, URZ, UPT ;  /* 0x000000ff0400728c */ /* 0x000fe2000bf05270 */
[----:B0-----:R-:W-:Y:S01]  /*37b8c0*/  CS2R R20, SRZ ;  /* 0x0000000000147805 */ /* 0x001fe2000001ff00 */
[----:B------:R-:W0:Y:S07]  /*37b8d0*/  LDCU.64 UR8, c[0x0][0x390] ;  /* 0x00007200ff0877ac */ /* 0x000e2e0008000a00 */
[----:B------:R-:W-:Y:S05]  /*37b8e0*/  BRA.U UP0, `(.L_x_3092) ;  /* 0x0000000100087547 */ /* 0x000fea000b800000 */
[----:B------:R-:W1:Y:S02]  /*37b8f0*/  LDC.64 R20, c[0x0][0x3e8] ;  /* 0x0000fa00ff147b82 */ /* 0x000e640000000a00 */
[----:B-1----:R-:W5:Y:S02]  /*37b900*/  LDG.E.64 R20, desc[UR6][R20.64] ;  /* 0x0000000614147981 */ /* 0x002f64000c1e1b00 */
.L_x_3092:
[----:B-----5:R-:W-:-:S04]  /*37b910*/  IADD3 R18, P0, PT, R35, R20, RZ ;  /* 0x0000001423127210 */ /* 0x020fc80007f1e0ff */
[----:B------:R-:W-:Y:S02]  /*37b920*/  LEA.HI.X.SX32 R21, R35, R21, 0x1, P0 ;  /* 0x0000001523157211 */ /* 0x000fe400000f0eff */
[----:B0-----:R-:W-:-:S04]  /*37b930*/  LEA R20, P0, R18, UR8, 0x2 ;  /* 0x0000000812147c11 */ /* 0x001fc8000f8010ff */
[----:B------:R-:W-:-:S05]  /*37b940*/  LEA.HI.X R21, R18, UR9, R21, 0x2, P0 ;  /* 0x0000000912157c11 */ /* 0x000fca00080f1415 */
[----:B------:R1:W-:Y:S04]  /*37b950*/  STG.E desc[UR6][R20.64], R16 ;  /* 0x0000001014007986 */ /* 0x0003e8000c101906 */
.L_x_3091:
[----:B------:R-:W-:Y:S05]  /*37b960*/  BSYNC.RECONVERGENT B2 ;  /* 0x0000000000027941 */ /* 0x000fea0003800200 */
.L_x_3090:
[----:B------:R-:W-:Y:S01]  /*37b970*/  ISETP.GE.AND P0, PT, R33, R19, PT ;  /* 0x000000132100720c */ /* 0x000fe20003f06270 */
[----:B------:R-:W-:Y:S03]  /*37b980*/  BSSY.RECONVERGENT B2, `(.L_x_3093) ;  /* 0x000000f000027945 */ /* 0x000fe60003800200 */
[----:B------:R-:W-:-:S13]  /*37b990*/  ISETP.EQ.OR P0, PT, R41, RZ, P0 ;  /* 0x000000ff2900720c */ /* 0x000fda0000702670 */
[----:B------:R-:W-:Y:S05]  /*37b9a0*/  @P0 BRA `(.L_x_3094) ;  /* 0x0000000000300947 */ /* 0x000fea0003800000 */
[----:B------:R-:W-:Y:S01]  /*37b9b0*/  UISETP.NE.AND UP0, UPT, UR4, URZ, UPT ;  /* 0x000000ff0400728c */ /* 0x000fe2000bf05270 */
[----:B01----:R-:W-:Y:S01]  /*37b9c0*/  CS2R R20, SRZ ;  /* 0x0000000000147805 */ /* 0x003fe2000001ff00 */
[----:B------:R-:W0:Y:S07]  /*37b9d0*/  LDCU.64 UR8, c[0x0][0x390] ;  /* 0x00007200ff0877ac */ /* 0x000e2e0008000a00 */
[----:B------:R-:W-:Y:S05]  /*37b9e0*/  BRA.U UP0, `(.L_x_3095) ;  /* 0x0000000100087547 */ /* 0x000fea000b800000 */
[----:B------:R-:W1:Y:S02]  /*37b9f0*/  LDC.64 R20, c[0x0][0x3e8] ;  /* 0x0000fa00ff147b82 */ /* 0x000e640000000a00 */
[----:B-1----:R-:W5:Y:S02]  /*37ba00*/  LDG.E.64 R20, desc[UR6][R20.64] ;  /* 0x0000000614147981 */ /* 0x002f64000c1e1b00 */
.L_x_3095:
[----:B------:R-:W2:Y:S01]  /*37ba10*/  LDL.LU R18, [R1+0x9cc] ;  /* 0x0009cc0001127983 */ /* 0x000ea20000300800 */
[----:B-----5:R-:W-:-:S04]  /*37ba20*/  IADD3 R16, P0, PT, R33, R20, RZ ;  /* 0x0000001421107210 */ /* 0x020fc80007f1e0ff */
[----:B------:R-:W-:Y:S02]  /*37ba30*/  LEA.HI.X.SX32 R21, R33, R21, 0x1, P0 ;  /* 0x0000001521157211 */ /* 0x000fe400000f0eff */
[----:B0-----:R-:W-:-:S04]  /*37ba40*/  LEA R20, P0, R16, UR8, 0x2 ;  /* 0x0000000810147c11 */ /* 0x001fc8000f8010ff */
[----:B------:R-:W-:-:S05]  /*37ba50*/  LEA.HI.X R21, R16, UR9, R21, 0x2, P0 ;  /* 0x0000000910157c11 */ /* 0x000fca00080f1415 */
[----:B--2---:R2:W-:Y:S04]  /*37ba60*/  STG.E desc[UR6][R20.64], R18 ;  /* 0x0000001214007986 */ /* 0x0045e8000c101906 */
.L_x_3094:
[----:B------:R-:W-:Y:S05]  /*37ba70*/  BSYNC.RECONVERGENT B2 ;  /* 0x0000000000027941 */ /* 0x000fea0003800200 */
.L_x_3093:
[----:B------:R-:W-:Y:S01]  /*37ba80*/  ISETP.GE.AND P0, PT, R17, R19, PT ;  /* 0x000000131100720c */ /* 0x000fe20003f06270 */
[----:B------:R-:W-:Y:S03]  /*37ba90*/  BSSY.RECONVERGENT B2, `(.L_x_3096) ;  /* 0x000000f000027945 */ /* 0x000fe60003800200 */
[----:B------:R-:W-:-:S13]  /*37baa0*/  ISETP.EQ.OR P0, PT, R0, RZ, P0 ;  /* 0x000000ff0000720c */ /* 0x000fda0000702670 */
[----:B------:R-:W-:Y:S05]  /*37bab0*/  @P0 BRA `(.L_x_3097) ;  /* 0x0000000000300947 */ /* 0x000fea0003800000 */
[----:B------:R-:W-:Y:S01]  /*37bac0*/  UISETP.NE.AND UP0, UPT, UR4, URZ, UPT ;  /* 0x000000ff0400728c */ /* 0x000fe2000bf05270 */
[----:B012---:R-:W-:Y:S01]  /*37bad0*/  CS2R R20, SRZ ;  /* 0x0000000000147805 */ /* 0x007fe2000001ff00 */
[----:B------:R-:W0:Y:S07]  /*37bae0*/  LDCU.64 UR8, c[0x0][0x390] ;  /* 0x00007200ff0877ac */ /* 0x000e2e0008000a00 */
[----:B------:R-:W-:Y:S05]  /*37baf0*/  BRA.U UP0, `(.L_x_3098) ;  /* 0x0000000100087547 */ /* 0x000fea000b800000 */
[----:B------:R-:W1:Y:S02]  /*37bb00*/  LDC.64 R20, c[0x0][0x3e8] ;  /* 0x0000fa00ff147b82 */ /* 0x000e640000000a00 */
[----:B-1----:R-:W5:Y:S02]  /*37bb10*/  LDG.E.64 R20, desc[UR6][R20.64] ;  /* 0x0000000614147981 */ /* 0x002f64000c1e1b00 */
.L_x_3098:
[----:B------:R-:W2:Y:S01]  /*37bb20*/  LDL.LU R18, [R1+0x9c8] ;  /* 0x0009c80001127983 */ /* 0x000ea20000300800 */
[----:B-----5:R-:W-:-:S04]  /*37bb30*/  IADD3 R0, P0, PT, R17, R20, RZ ;  /* 0x0000001411007210 */ /* 0x020fc80007f1e0ff */
[----:B------:R-:W-:Y:S02]  /*37bb40*/  LEA.HI.X.SX32 R17, R17, R21, 0x1, P0 ;  /* 0x0000001511117211 */ /* 0x000fe400000f0eff */
[----:B0-----:R-:W-:-:S04]  /*37bb50*/  LEA R16, P0, R0, UR8, 0x2 ;  /* 0x0000000800107c11 */ /* 0x001fc8000f8010ff */
[----:B------:R-:W-:-:S05]  /*37bb60*/  LEA.HI.X R17, R0, UR9, R17, 0x2, P0 ;  /* 0x0000000900117c11 */ /* 0x000fca00080f1411 */
[----:B--2---:R3:W-:Y:S04]  /*37bb70*/  STG.E desc[UR6][R16.64], R18 ;  /* 0x0000001210007986 */ /* 0x0047e8000c101906 */
.L_x_3097:
[----:B------:R-:W-:Y:S05]  /*37bb80*/  BSYNC.RECONVERGENT B2 ;  /* 0x0000000000027941 */ /* 0x000fea0003800200 */
.L_x_3096:
[----:B------:R-:W-:Y:S01]  /*37bb90*/  ISETP.GE.AND P0, PT, R11, R19, PT ;  /* 0x000000130b00720c */ /* 0x000fe20003f06270 */
[----:B------:R-:W-:Y:S03]  /*37bba0*/  BSSY.RECONVERGENT B2, `(.L_x_3099) ;  /* 0x000000e000027945 */ /* 0x000fe60003800200 */
[----:B------:R-:W-:-:S13]  /*37bbb0*/  ISETP.EQ.OR P0, PT, R15, RZ, P0 ;  /* 0x000000ff0f00720c */ /* 0x000fda0000702670 */
[----:B------:R-:W-:Y:S05]  /*37bbc0*/  @P0 BRA `(.L_x_3100) ;  /* 0x00000000002c0947 */ /* 0x000fea0003800000 */
[----:B------:R-:W-:Y:S01]  /*37bbd0*/  UISETP.NE.AND UP0, UPT, UR4, URZ, UPT ;  /* 0x000000ff0400728c */ /* 0x000fe2000bf05270 */
[----:B-1-3--:R-:W-:Y:S01]  /*37bbe0*/  CS2R R16, SRZ ;  /* 0x0000000000107805 */ /* 0x00afe2000001ff00 */
[----:B------:R-:W1:Y:S07]  /*37bbf0*/  LDCU.64 UR8, c[0x0][0x390] ;  /* 0x00007200ff0877ac */ /* 0x000e6e0008000a00 */
[----:B------:R-:W-:Y:S05]  /*37bc00*/  BRA.U UP0, `(.L_x_3101) ;  /* 0x0000000100087547 */ /* 0x000fea000b800000 */
[----:B------:R-:W3:Y:S02]  /*37bc10*/  LDC.64 R16, c[0x0][0x3e8] ;  /* 0x0000fa00ff107b82 */ /* 0x000ee40000000a00 */
[----:B---3--:R-:W5:Y:S02]  /*37bc20*/  LDG.E.64 R16, desc[UR6][R16.64] ;  /* 0x0000000610107981 */ /* 0x008f64000c1e1b00 */
.L_x_3101:
[----:B-----5:R-:W-:-:S04]  /*37bc30*/  IADD3 R0, P0, PT, R11, R16, RZ ;  /* 0x000000100b007210 */ /* 0x020fc80007f1e0ff */
[----:B------:R-:W-:Y:S02]  /*37bc40*/  LEA.HI.X.SX32 R11, R11, R17, 0x1, P0 ;  /* 0x000000110b0b7211 */ /* 0x000fe400000f0eff */
[----:B-1----:R-:W-:-:S04]  /*37bc50*/  LEA R16, P0, R0, UR8, 0x2 ;  /* 0x0000000800107c11 */ /* 0x002fc8000f8010ff */
[----:B------:R-:W-:-:S05]  /*37bc60*/  LEA.HI.X R17, R0, UR9, R11, 0x2, P0 ;  /* 0x0000000900117c11 */ /* 0x000fca00080f140b */
[----:B------:R4:W-:Y:S04]  /*37bc70*/  STG.E desc[UR6][R16.64], R14 ;  /* 0x0000000e10007986 */ /* 0x0009e8000c101906 */
.L_x_3100:
[----:B------:R-:W-:Y:S05]  /*37bc80*/  BSYNC.RECONVERGENT B2 ;  /* 0x0000000000027941 */ /* 0x000fea0003800200 */
.L_x_3099:
[----:B------:R-:W-:Y:S01]  /*37bc90*/  ISETP.GE.AND P0, PT, R3, R19, PT ;  /* 0x000000130300720c */ /* 0x000fe20003f06270 */
[----:B------:R-:W-:Y:S03]  /*37bca0*/  BSSY.RECONVERGENT B2, `(.L_x_3102) ;  /* 0x000000e000027945 */ /* 0x000fe60003800200 */
[----:B------:R-:W-:-:S13]  /*37bcb0*/  ISETP.EQ.OR P0, PT, R13, RZ, P0 ;  /* 0x000000ff0d00720c */ /* 0x000fda0000702670 */
[----:B------:R-:W-:Y:S05]  /*37bcc0*/  @P0 BRA `(.L_x_3103) ;  /* 0x00000000002c0947 */ /* 0x000fea0003800000 */
[----:B------:R-:W-:Y:S01]  /*37bcd0*/  UISETP.NE.AND UP0, UPT, UR4, URZ, UPT ;  /* 0x000000ff0400728c */ /* 0x000fe2000bf05270 */
[----:B----4-:R-:W-:Y:S01]  /*37bce0*/  CS2R R14, SRZ ;  /* 0x00000000000e7805 */ /* 0x010fe2000001ff00 */
[----:B------:R-:W4:Y:S07]  /*37bcf0*/  LDCU.64 UR8, c[0x0][0x390] ;  /* 0x00007200ff0877ac */ /* 0x000f2e0008000a00 */
[----:B------:R-:W-:Y:S05]  /*37bd00*/  BRA.U UP0, `(.L_x_3104) ;  /* 0x0000000100087547 */ /* 0x000fea000b800000 */
[----:B------:R-:W0:Y:S02]  /*37bd10*/  LDC.64 R14, c[0x0][0x3e8] ;  /* 0x0000fa00ff0e7b82 */ /* 0x000e240000000a00 */
[----:B0-----:R-:W5:Y:S02]  /*37bd20*/  LDG.E.64 R14, desc[UR6][R14.64] ;  /* 0x000000060e0e7981 */ /* 0x001f64000c1e1b00 */
.L_x_3104:
[----:B-----5:R-:W-:-:S04]  /*37bd30*/  IADD3 R0, P0, PT, R3, R14, RZ ;  /* 0x0000000e03007210 */ /* 0x020fc80007f1e0ff */
[----:B------:R-:W-:Y:S02]  /*37bd40*/  LEA.HI.X.SX32 R3, R3, R15, 0x1, P0 ;  /* 0x0000000f03037211 */ /* 0x000fe400000f0eff */
[----:B----4-:R-:W-:-:S04]  /*37bd50*/  LEA R14, P0, R0, UR8, 0x2 ;  /* 0x00000008000e7c11 */ /* 0x010fc8000f8010ff */
[----:B------:R-:W-:-:S05]  /*37bd60*/  LEA.HI.X R15, R0, UR9, R3, 0x2, P0 ;  /* 0x00000009000f7c11 */ /* 0x000fca00080f1403 */
[----:B------:R4:W-:Y:S04]  /*37bd70*/  STG.E desc[UR6][R14.64], R12 ;  /* 0x0000000c0e007986 */ /* 0x0009e8000c101906 */
.L_x_3103:
[----:B------:R-:W-:Y:S05]  /*37bd80*/  BSYNC.RECONVERGENT B2 ;  /* 0x0000000000027941 */ /* 0x000fea0003800200 */
.L_x_3102:
        /* <DEDUP_REMOVED lines=10> */
.L_x_3107:
[----:B-----5:R-:W-:-:S04]  /*37be30*/  IADD3 R0, P0, PT, R49, R12, RZ ;  /* 0x0000000c31007210 */ /* 0x020fc80007f1e0ff */
[----:B------:R-:W-:Y:S02]  /*37be40*/  LEA.HI.X.SX32 R13, R49, R13, 0x1, P0 ;  /* 0x0000000d310d7211 */ /* 0x000fe400000f0eff */
[----:B----4-:R-:W-:-:S04]  /*37be50*/  LEA R12, P0, R0, UR8, 0x2 ;  /* 0x00000008000c7c11 */ /* 0x010fc8000f8010ff */
[----:B------:R-:W-:-:S05]  /*37be60*/  LEA.HI.X R13, R0, UR9, R13, 0x2, P0 ;  /* 0x00000009000d7c11 */ /* 0x000fca00080f140d */
[----:B------:R4:W-:Y:S04]  /*37be70*/  STG.E desc[UR6][R12.64], R10 ;  /* 0x0000000a0c007986 */ /* 0x0009e8000c101906 */
.L_x_3106:
[----:B------:R-:W-:Y:S05]  /*37be80*/  BSYNC.RECONVERGENT B2 ;  /* 0x0000000000027941 */ /* 0x000fea0003800200 */
.L_x_3105:
        /* <DEDUP_REMOVED lines=10> */
.L_x_3110:
[----:B-----5:R-:W-:-:S04]  /*37bf30*/  IADD3 R0, P0, PT, R48, R10, RZ ;  /* 0x0000000a30007210 */ /* 0x020fc80007f1e0ff */
[----:B------:R-:W-:Y:S02]  /*37bf40*/  LEA.HI.X.SX32 R11, R48, R11, 0x1, P0 ;  /* 0x0000000b300b7211 */ /* 0x000fe400000f0eff */
[----:B----4-:R-:W-:-:S04]  /*37bf50*/  LEA R10, P0, R0, UR8, 0x2 ;  /* 0x00000008000a7c11 */ /* 0x010fc8000f8010ff */
[----:B------:R-:W-:-:S05]  /*37bf60*/  LEA.HI.X R11, R0, UR9, R11, 0x2, P0 ;  /* 0x00000009000b7c11 */ /* 0x000fca00080f140b */
[----:B------:R4:W-:Y:S04]  /*37bf70*/  STG.E desc[UR6][R10.64], R8 ;  /* 0x000000080a007986 */ /* 0x0009e8000c101906 */
.L_x_3109:
[----:B------:R-:W-:Y:S05]  /*37bf80*/  BSYNC.RECONVERGENT B2 ;  /* 0x0000000000027941 */ /* 0x000fea0003800200 */
.L_x_3108:
        /* <DEDUP_REMOVED lines=10> */
.L_x_3113:
[----:B-----5:R-:W-:-:S04]  /*37c030*/  IADD3 R0, P0, PT, R46, R8, RZ ;  /* 0x000000082e007210 */ /* 0x020fc80007f1e0ff */
[----:B------:R-:W-:Y:S02]  /*37c040*/  LEA.HI.X.SX32 R9, R46, R9, 0x1, P0 ;  /* 0x000000092e097211 */ /* 0x000fe400000f0eff */
[----:B----4-:R-:W-:-:S04]  /*37c050*/  LEA R8, P0, R0, UR8, 0x2 ;  /* 0x0000000800087c11 */ /* 0x010fc8000f8010ff */
[----:B------:R-:W-:-:S05]  /*37c060*/  LEA.HI.X R9, R0, UR9, R9, 0x2, P0 ;  /* 0x0000000900097c11 */ /* 0x000fca00080f1409 */
[----:B------:R4:W-:Y:S04]  /*37c070*/  STG.E desc[UR6][R8.64], R6 ;  /* 0x0000000608007986 */ /* 0x0009e8000c101906 */
.L_x_3112:
[----:B------:R-:W-:Y:S05]  /*37c080*/  BSYNC.RECONVERGENT B2 ;  /* 0x0000000000027941 */ /* 0x000fea0003800200 */
.L_x_3111:
        /* <DEDUP_REMOVED lines=10> */
.L_x_3116:
[----:B-----5:R-:W-:-:S04]  /*37c130*/  IADD3 R0, P0, PT, R45, R6, RZ ;  /* 0x000000062d007210 */ /* 0x020fc80007f1e0ff */
[----:B------:R-:W-:Y:S02]  /*37c140*/  LEA.HI.X.SX32 R7, R45, R7, 0x1, P0 ;  /* 0x000000072d077211 */ /* 0x000fe400000f0eff */
[----:B----4-:R-:W-:-:S04]  /*37c150*/  LEA R6, P0, R0, UR8, 0x2 ;  /* 0x0000000800067c11 */ /* 0x010fc8000f8010ff */
[----:B------:R-:W-:-:S05]  /*37c160*/  LEA.HI.X R7, R0, UR9, R7, 0x2, P0 ;  /* 0x0000000900077c11 */ /* 0x000fca00080f1407 */
[----:B------:R4:W-:Y:S04]  /*37c170*/  STG.E desc[UR6][R6.64], R4 ;  /* 0x0000000406007986 */ /* 0x0009e8000c101906 */
.L_x_3115:
[----:B------:R-:W-:Y:S05]  /*37c180*/  BSYNC.RECONVERGENT B2 ;  /* 0x0000000000027941 */ /* 0x000fea0003800200 */
.L_x_3114:
[----:B------:R-:W-:-:S04]  /*37c190*/  ISETP.GE.AND P0, PT, R44, R19, PT ;  /* 0x000000132c00720c */ /* 0x000fc80003f06270 */
        /* <DEDUP_REMOVED lines=8> */
.L_x_3118:
[----:B-----5:R-:W-:-:S04]  /*37c220*/  IADD3 R0, P0, PT, R44, R4, RZ ;  /* 0x000000042c007210 */ /* 0x020fc80007f1e0ff */
[----:B------:R-:W-:Y:S02]  /*37c230*/  LEA.HI.X.SX32 R5, R44, R5, 0x1, P0 ;  /* 0x000000052c057211 */ /* 0x000fe400000f0eff */
[----:B----4-:R-:W-:-:S04]  /*37c240*/  LEA R4, P0, R0, UR8, 0x2 ;  /* 0x0000000800047c11 */ /* 0x010fc8000f8010ff */
[----:B------:R-:W-:-:S05]  /*37c250*/  LEA.HI.X R5, R0, UR9, R5, 0x2, P0 ;  /* 0x0000000900057c11 */ /* 0x000fca00080f1405 */
[----:B------:R4:W-:Y:S01]  /*37c260*/  STG.E desc[UR6][R4.64], R2 ;  /* 0x0000000204007986 */ /* 0x0009e2000c101906 */
[----:B------:R-:W-:Y:S05]  /*37c270*/  BRA `(.L_x_3117) ;  /* 0x00000008004c7947 */ /* 0x000fea0003800000 */
.L_x_3074:
[----:B------:R0:W-:Y:S04]  /*37c280*/  STL [R1+0x9ec], R22 ;  /* 0x0009ec1601007387 */ /* 0x0001e80000100800 */
[----:B------:R1:W-:Y:S04]  /*37c290*/  STL [R1+0x9e8], R21 ;  /* 0x0009e81501007387 */ /* 0x0003e80000100800 */
[----:B------:R2:W-:Y:S04]  /*37c2a0*/  STL [R1+0x9e4], R20 ;  /* 0x0009e41401007387 */ /* 0x0005e80000100800 */
[----:B------:R-:W3:Y:S01]  /*37c2b0*/  LDL.LU R52, [R1+0x9d4] ;  /* 0x0009d40001347983 */ /* 0x000ee20000300800 */
[----:B------:R-:W-:Y:S01]  /*37c2c0*/  ISETP.NE.AND P1, PT, R42, RZ, PT ;  /* 0x000000ff2a00720c */ /* 0x000fe20003f25270 */
[----:B------:R-:W4:Y:S02]  /*37c2d0*/  LDCU.64 UR8, c[0x0][0x390] ;  /* 0x00007200ff0877ac */ /* 0x000f240008000a00 */
[----:B0-----:R-:W4:Y:S01]  /*37c2e0*/  LDL.LU R22, [R1+0x9e0] ;  /* 0x0009e00001167983 */ /* 0x001f220000300800 */
[----:B------:R-:W-:Y:S01]  /*37c2f0*/  ISETP.NE.AND P3, PT, R53, RZ, PT ;  /* 0x000000ff3500720c */ /* 0x000fe20003f65270 */
[----:B------:R-:W0:Y:S02]  /*37c300*/  LDCU.64 UR12, c[0x0][0x390] ;  /* 0x00007200ff0c77ac */ /* 0x000e240008000a00 */
[----:B-1----:R-:W3:Y:S04]  /*37c310*/  LDL.LU R21, [R1+0x9dc] ;  /* 0x0009dc0001157983 */ /* 0x002ee80000300800 */
[----:B--2---:R-:W2:Y:S04]  /*37c320*/  LDL.LU R20, [R1+0x9d8] ;  /* 0x0009d80001147983 */ /* 0x004ea80000300800 */
[----:B------:R-:W2:Y:S04]  /*37c330*/  LDL.LU R42, [R1+0x9cc] ;  /* 0x0009cc00012a7983 */ /* 0x000ea80000300800 */
[----:B------:R-:W2:Y:S01]  /*37c340*/  LDL.LU R53, [R1+0x9c8] ;  /* 0x0009c80001357983 */ /* 0x000ea20000300800 */
[----:B------:R-:W-:Y:S01]  /*37c350*/  @P3 LEA R51, R51, UR5, 0x2 ;  /* 0x0000000533333c11 */ /* 0x000fe2000f8e10ff */
[----:B------:R-:W-:Y:S01]  /*37c360*/  BAR.SYNC.DEFER_BLOCKING 0x0 ;  /* 0x0000000000007b1d */ /* 0x000fe20000010000 */
[----:B------:R-:W-:-:S02]  /*37c370*/  ISETP.NE.AND P2, PT, R41, RZ, PT ;  /* 0x000000ff2900720c */ /* 0x000fc40003f45270 */
[----:B------:R-:W-:-:S03]  /*37c380*/  @P1 LEA R35, R35, UR5, 0x2 ;  /* 0x0000000523231c11 */ /* 0x000fc6000f8e10ff */
[----:B------:R1:W-:Y:S01]  /*37c390*/  @P3 STS [R51], R38 ;  /* 0x0000002633003388 */ /* 0x0003e20000000800 */
[----:B----4-:R-:W-:-:S03]  /*37c3a0*/  ISETP.NE.AND P4, PT, R22, RZ, PT ;  /* 0x000000ff1600720c */ /* 0x010fc60003f85270 */
[----:B------:R1:W5:Y:S01]  /*37c3b0*/  LDL.LU R22, [R1+0x9ec] ;  /* 0x0009ec0001167983 */ /* 0x0003620000300800 */
[----:B---3--:R-:W-:-:S03]  /*37c3c0*/  ISETP.NE.AND P5, PT, R21, RZ, PT ;  /* 0x000000ff1500720c */ /* 0x008fc60003fa5270 */
[----:B------:R1:W5:Y:S01]  /*37c3d0*/  LDL.LU R21, [R1+0x9e8] ;  /* 0x0009e80001157983 */ /* 0x0003620000300800 */
[----:B--2---:R-:W-:-:S03]  /*37c3e0*/  ISETP.NE.AND P6, PT, R20, RZ, PT ;  /* 0x000000ff1400720c */ /* 0x004fc60003fc5270 */
[----:B------:R1:W5:Y:S01]  /*37c3f0*/  LDL.LU R20, [R1+0x9e4] ;  /* 0x0009e40001147983 */ /* 0x0003620000300800 */
[----:B------:R-:W-:Y:S02]  /*37c400*/  ISETP.NE.AND P0, PT, R52, RZ, PT ;  /* 0x000000ff3400720c */ /* 0x000fe40003f05270 */
[----:B------:R-:W2:Y:S01]  /*37c410*/  S2R R52, SR_TID.X ;  /* 0x0000000000347919 */ /* 0x000ea20000002100 */
[----:B------:R-:W-:Y:S02]  /*37c420*/  @P4 LEA R47, R47, UR5, 0x2 ;  /* 0x000000052f2f4c11 */ /* 0x000fe4000f8e10ff */
[----:B------:R-:W-:Y:S02]  /*37c430*/  @P5 LEA R43, R43, UR5, 0x2 ;  /* 0x000000052b2b5c11 */ /* 0x000fe4000f8e10ff */
[----:B------:R-:W-:Y:S02]  /*37c440*/  ISETP.NE.AND P3, PT, R0, RZ, PT ;  /* 0x000000ff0000720c */ /* 0x000fe40003f65270 */
[----:B------:R-:W-:Y:S01]  /*37c450*/  @P6 LEA R39, R39, UR5, 0x2 ;  /* 0x0000000527276c11 */ /* 0x000fe2000f8e10ff */
[----:B------:R1:W-:Y:S03]  /*37c460*/  @P4 STS [R47], R36 ;  /* 0x000000242f004388 */ /* 0x0003e60000000800 */
[----:B------:R-:W-:-:S02]  /*37c470*/  @P0 LEA R37, R37, UR5, 0x2 ;  /* 0x0000000525250c11 */ /* 0x000fc4000f8e10ff */
[----:B------:R-:W-:Y:S01]  /*37c480*/  ISETP.NE.AND P4, PT, R15, RZ, PT ;  /* 0x000000ff0f00720c */ /* 0x000fe20003f85270 */
[----:B------:R1:W-:Y:S01]  /*37c490*/  @P5 STS [R43], R34 ;  /* 0x000000222b005388 */ /* 0x0003e20000000800 */
[----:B------:R-:W-:-:S03]  /*37c4a0*/  ISETP.NE.AND P5, PT, R13, RZ, PT ;  /* 0x000000ff0d00720c */ /* 0x000fc60003fa5270 */
[----:B------:R1:W-:Y:S01]  /*37c4b0*/  @P6 STS [R39], R32 ;  /* 0x0000002027006388 */ /* 0x0003e20000000800 */
[----:B------:R-:W-:-:S03]  /*37c4c0*/  ISETP.NE.AND P6, PT, R50, RZ, PT ;  /* 0x000000ff3200720c */ /* 0x000fc60003fc5270 */
[----:B------:R1:W-:Y:S01]  /*37c4d0*/  @P0 STS [R37], R18 ;  /* 0x0000001225000388 */ /* 0x0003e20000000800 */
[----:B------:R-:W-:Y:S02]  /*37c4e0*/  ISETP.NE.AND P0, PT, R9, RZ, PT ;  /* 0x000000ff0900720c */ /* 0x000fe40003f05270 */
[----:B------:R-:W-:Y:S02]  /*37c4f0*/  @P2 LEA R33, R33, UR5, 0x2 ;  /* 0x0000000521212c11 */ /* 0x000fe4000f8e10ff */
[----:B------:R-:W-:Y:S01]  /*37c500*/  @P3 LEA R17, R17, UR5, 0x2 ;  /* 0x0000000511113c11 */ /* 0x000fe2000f8e10ff */
[----:B------:R1:W-:Y:S01]  /*37c510*/  @P1 STS [R35], R16 ;  /* 0x0000001023001388 */ /* 0x0003e20000000800 */
[----:B------:R-:W-:Y:S02]  /*37c520*/  ISETP.NE.AND P1, PT, R7, RZ, PT ;  /* 0x000000ff0700720c */ /* 0x000fe40003f25270 */
[----:B------:R-:W-:Y:S01]  /*37c530*/  @P4 LEA R11, R11, UR5, 0x2 ;  /* 0x000000050b0b4c11 */ /* 0x000fe2000f8e10ff */
[----:B------:R1:W-:Y:S01]  /*37c540*/  @P2 STS [R33], R42 ;  /* 0x0000002a21002388 */ /* 0x0003e20000000800 */
[----:B------:R-:W-:-:S02]  /*37c550*/  ISETP.NE.AND P2, PT, R5, RZ, PT ;  /* 0x000000ff0500720c */ /* 0x000fc40003f45270 */
[----:B------:R-:W-:Y:S01]  /*37c560*/  @P5 LEA R3, R3, UR5, 0x2 ;  /* 0x0000000503035c11 */ /* 0x000fe2000f8e10ff */
[----:B------:R1:W-:Y:S01]  /*37c570*/  @P3 STS [R17], R53 ;  /* 0x0000003511003388 */ /* 0x0003e20000000800 */
[----:B------:R-:W-:Y:S02]  /*37c580*/  ISETP.NE.AND P3, PT, R40, RZ, PT ;  /* 0x000000ff2800720c */ /* 0x000fe40003f65270 */
[----:B------:R-:W-:Y:S02]  /*37c590*/  @P6 LEA R49, R49, UR5, 0x2 ;  /* 0x0000000531316c11 */ /* 0x000fe4000f8e10ff */
[----:B------:R-:W-:Y:S01]  /*37c5a0*/  @P0 LEA R5, R48, UR5, 0x2 ;  /* 0x0000000530050c11 */ /* 0x000fe2000f8e10ff */
[----:B------:R1:W-:Y:S04]  /*37c5b0*/  @P4 STS [R11], R14 ;  /* 0x0000000e0b004388 */ /* 0x0003e80000000800 */
[----:B------:R1:W-:Y:S04]  /*37c5c0*/  @P5 STS [R3], R12 ;  /* 0x0000000c03005388 */ /* 0x0003e80000000800 */
[----:B------:R1:W-:Y:S04]  /*37c5d0*/  @P6 STS [R49], R10 ;  /* 0x0000000a31006388 */ /* 0x0003e80000000800 */
[----:B------:R1:W-:Y:S01]  /*37c5e0*/  @P0 STS [R5], R8 ;  /* 0x0000000805000388 */ /* 0x0003e20000000800 */
[----:B--2---:R-:W-:-:S02]  /*37c5f0*/  ISETP.GE.AND P0, PT, R52, R19, PT ;  /* 0x000000133400720c */ /* 0x004fc40003f06270 */
[----:B------:R-:W-:Y:S02]  /*37c600*/  @P1 LEA R7, R46, UR5, 0x2 ;  /* 0x000000052e071c11 */ /* 0x000fe4000f8e10ff */
[----:B------:R-:W-:Y:S02]  /*37c610*/  @P2 LEA R45, R45, UR5, 0x2 ;  /* 0x000000052d2d2c11 */ /* 0x000fe4000f8e10ff */
[----:B------:R-:W-:Y:S01]  /*37c620*/  @P3 LEA R9, R44, UR5, 0x2 ;  /* 0x000000052c093c11 */ /* 0x000fe2000f8e10ff */
[----:B------:R1:W-:Y:S04]  /*37c630*/  @P1 STS [R7], R6 ;  /* 0x0000000607001388 */ /* 0x0003e80000000800 */
[----:B------:R1:W-:Y:S04]  /*37c640*/  @P2 STS [R45], R4 ;  /* 0x000000042d002388 */ /* 0x0003e80000000800 */
[----:B------:R1:W-:Y:S01]  /*37c650*/  @P3 STS [R9], R2 ;  /* 0x0000000209003388 */ /* 0x0003e20000000800 */
[----:B------:R-:W-:Y:S06]  /*37c660*/  BAR.SYNC.DEFER_BLOCKING 0x0 ;  /* 0x0000000000007b1d */ /* 0x000fec0000010000 */
[----:B0-----:R-:W-:Y:S05]  /*37c670*/  @P0 BRA `(.L_x_3117) ;  /* 0x00000004004c0947 */ /* 0x001fea0003800000 */
[----:B-----5:R-:W-:Y:S01]  /*37c680*/  IADD3 R21, PT, PT, R23, R21, R22 ;  /* 0x0000001517157210 */ /* 0x020fe20007ffe016 */
[----:B-1----:R-:W0:Y:S01]  /*37c690*/  LDC.U8 R10, c[0x0][0x3d0] ;  /* 0x0000f400ff0a7b82 */ /* 0x002e220000000000 */
[----:B------:R-:W-:Y:S02]  /*37c6a0*/  BSSY.RECONVERGENT B2, `(.L_x_3119) ;  /* 0x000001f000027945 */ /* 0x000fe40003800200 */
[----:B------:R-:W-:-:S04]  /*37c6b0*/  IADD3 R21, PT, PT, R25, R21, R24 ;  /* 0x0000001519157210 */ /* 0x000fc80007ffe018 */
[----:B------:R-:W-:-:S04]  /*37c6c0*/  IADD3 R21, PT, PT, R27, R21, R26 ;  /* 0x000000151b157210 */ /* 0x000fc80007ffe01a */
[----:B------:R-:W-:-:S04]  /*37c6d0*/  IADD3 R21, PT, PT, R29, R21, R28 ;  /* 0x000000151d157210 */ /* 0x000fc80007ffe01c */
[----:B------:R-:W-:-:S04]  /*37c6e0*/  IADD3 R21, PT, PT, R31, R21, R30 ;  /* 0x000000151f157210 */ /* 0x000fc80007ffe01e */
[----:B------:R-:W-:-:S04]  /*37c6f0*/  IADD3 R21, PT, PT, R21, UR10, R20 ;  /* 0x0000000a15157c10 */ /* 0x000fc8000fffe014 */
[----:B------:R-:W-:-:S04]  /*37c700*/  IADD3 R21, PT, PT, R21, -0x1681, -R52 ;  /* 0xffffe97f15157810 */ /* 0x000fc80007ffe834 */
[C---:B------:R-:W-:Y:S01]  /*37c710*/  ISETP.GE.U32.AND P1, PT, R21.reuse, 0x480, PT ;  /* 0x000004801500780c */ /* 0x040fe20003f26070 */
[----:B------:R-:W-:-:S05]  /*37c720*/  IMAD.HI.U32 R0, R21, -0x55555555, RZ ;  /* 0xaaaaaaab15007827 */ /* 0x000fca00078e00ff */
[----:B------:R-:W-:-:S04]  /*37c730*/  SHF.R.U32.HI R0, RZ, 0x8, R0 ;  /* 0x00000008ff007819 */ /* 0x000fc80000011600 */
[----:B------:R-:W-:-:S04]  /*37c740*/  LOP3.LUT R2, R0, 0x3, RZ, 0xc0, !PT ;  /* 0x0000000300027812 */ /* 0x000fc800078ec0ff */
[----:B------:R-:W-:-:S13]  /*37c750*/  ISETP.NE.AND P0, PT, R2, 0x3, PT ;  /* 0x000000030200780c */ /* 0x000fda0003f05270 */
[----:B0-----:R-:W-:Y:S05]  /*37c760*/  @!P0 BRA `(.L_x_3120) ;  /* 0x0000000000488947 */ /* 0x001fea0003800000 */
[----:B------:R-:W-:Y:S01]  /*37c770*/  VIADD R2, R0, 0x1 ;  /* 0x0000000100027836 */ /* 0x000fe20000000000 */
[----:B------:R-:W-:Y:S01]  /*37c780*/  ISETP.NE.AND P2, PT, R10, RZ, PT ;  /* 0x000000ff0a00720c */ /* 0x000fe20003f45270 */
[----:B------:R-:W-:-:S03]  /*37c790*/  IMAD.MOV.U32 R0, RZ, RZ, RZ ;  /* 0x000000ffff007224 */ /* 0x000fc600078e00ff */
[----:B------:R-:W-:-:S09]  /*37c7a0*/  LOP3.LUT R9, R2, 0x3, RZ, 0xc0, !PT ;  /* 0x0000000302097812 */ /* 0x000fd200078ec0ff */
.L_x_3121:
[----:B0-----:R-:W0:Y:S01]  /*37c7b0*/  @!P2 LDC.64 R4, c[0x0][0x3e8] ;  /* 0x0000fa00ff04ab82 */ /* 0x001e220000000a00 */
[----:B------:R-:W-:-:S06]  /*37c7c0*/  CS2R R2, SRZ ;  /* 0x0000000000027805 */ /* 0x000fcc000001ff00 */
[----:B0-----:R-:W2:Y:S01]  /*37c7d0*/  @!P2 LDG.E.64 R2, desc[UR6][R4.64] ;  /* 0x000000060402a981 */ /* 0x001ea2000c1e1b00 */
[----:B------:R-:W-:Y:S01]  /*37c7e0*/  LEA R6, R52, UR5, 0x2 ;  /* 0x0000000534067c11 */ /* 0x000fe2000f8e10ff */
[----:B------:R-:W-:-:S04]  /*37c7f0*/  VIADD R0, R0, 0x1 ;  /* 0x0000000100007836 */ /* 0x000fc80000000000 */
[----:B------:R-:W0:Y:S01]  /*37c800*/  LDS R7, [R6] ;  /* 0x0000000006077984 */ /* 0x000e220000000800 */
[C---:B--2---:R-:W-:Y:S01]  /*37c810*/  IADD3 R8, P0, PT, R52.reuse, R2, RZ ;  /* 0x0000000234087210 */ /* 0x044fe20007f1e0ff */
[----:B------:R-:W-:-:S04]  /*37c820*/  VIADD R52, R52, 0x180 ;  /* 0x0000018034347836 */ /* 0x000fc80000000000 */
[----:B------:R-:W-:Y:S01]  /*37c830*/  IMAD.X R3, RZ, RZ, R3, P0 ;  /* 0x000000ffff037224 */ /* 0x000fe200000e0603 */
[----:B------:R-:W-:-:S04]  /*37c840*/  LEA R2, P0, R8, UR8, 0x2 ;  /* 0x0000000808027c11 */ /* 0x000fc8000f8010ff */
[----:B------:R-:W-:Y:S02]  /*37c850*/  LEA.HI.X R3, R8, UR9, R3, 0x2, P0 ;  /* 0x0000000908037c11 */ /* 0x000fe400080f1403 */
[----:B------:R-:W-:-:S03]  /*37c860*/  ISETP.NE.AND P0, PT, R0, R9, PT ;  /* 0x000000090000720c */ /* 0x000fc60003f05270 */
[----:B0-----:R0:W-:Y:S10]  /*37c870*/  STG.E desc[UR6][R2.64], R7 ;  /* 0x0000000702007986 */ /* 0x0011f4000c101906 */
[----:B------:R-:W-:Y:S05]  /*37c880*/  @P0 BRA `(.L_x_3121) ;  /* 0xfffffffc00c80947 */ /* 0x000fea000383ffff */
.L_x_3120:
[----:B------:R-:W-:Y:S05]  /*37c890*/  BSYNC.RECONVERGENT B2 ;  /* 0x0000000000027941 */ /* 0x000fea0003800200 */
.L_x_3119:
[----:B------:R-:W-:Y:S05]  /*37c8a0*/  @!P1 BRA `(.L_x_3117) ;  /* 0x0000000000c09947 */ /* 0x000fea0003800000 */
[----:B0-----:R-:W0:Y:S01]  /*37c8b0*/  S2R R3, SR_CgaCtaId ;  /* 0x0000000000037919 */ /* 0x001e220000008800 */
[----:B------:R-:W-:Y:S02]  /*37c8c0*/  MOV R0, 0x400 ;  /* 0x0000040000007802 */ /* 0x000fe40000000f00 */
[----:B------:R-:W-:Y:S02]  /*37c8d0*/  ISETP.NE.AND P0, PT, R10, RZ, PT ;  /* 0x000000ff0a00720c */ /* 0x000fe40003f05270 */
[----:B0-----:R-:W-:-:S11]  /*37c8e0*/  LEA R15, R3, R0, 0x18 ;  /* 0x00000000030f7211 */ /* 0x001fd600078ec0ff */
.L_x_3125:
[----:B0-----:R-:W0:Y:S01]  /*37c8f0*/  @!P0 LDC.64 R6, c[0x0][0x3e8] ;  /* 0x0000fa00ff068b82 */ /* 0x001e220000000a00 */
[----:B------:R-:W-:-:S06]  /*37c900*/  CS2R R2, SRZ ;  /* 0x0000000000027805 */ /* 0x000fcc000001ff00 */
[----:B0-----:R-:W2:Y:S01]  /*37c910*/  @!P0 LDG.E.64 R2, desc[UR6][R6.64] ;  /* 0x0000000606028981 */ /* 0x001ea2000c1e1b00 */
[----:B------:R-:W-:-:S05]  /*37c920*/  IMAD R8, R52, 0x4, R15 ;  /* 0x0000000434087824 */ /* 0x000fca00078e020f */
[----:B------:R-:W0:Y:S04]  /*37c930*/  LDS R9, [R8] ;  /* 0x0000000008097984 */ /* 0x000e280000000800 */
[----:B------:R1:W3:Y:S04]  /*37c940*/  LDS R11, [R8+0x600] ;  /* 0x00060000080b7984 */ /* 0x0002e80000000800 */
[----:B------:R1:W4:Y:S01]  /*37c950*/  LDS R13, [R8+0xc00] ;  /* 0x000c0000080d7984 */ /* 0x0003220000000800 */
[----:B--2---:R-:W-:-:S04]  /*37c960*/  IADD3 R0, P0, PT, R52, R2, RZ ;  /* 0x0000000234007210 */ /* 0x004fc80007f1e0ff */
[----:B------:R-:W-:Y:S01]  /*37c970*/  LEA R4, P1, R0, UR12, 0x2 ;  /* 0x0000000c00047c11 */ /* 0x000fe2000f8210ff */
[----:B------:R-:W-:Y:S01]  /*37c980*/  IMAD.X R3, RZ, RZ, R3, P0 ;  /* 0x000000ffff037224 */ /* 0x000fe200000e0603 */
[----:B------:R-:W-:-:S04]  /*37c990*/  ISETP.NE.AND P0, PT, R10, RZ, PT ;  /* 0x000000ff0a00720c */ /* 0x000fc80003f05270 */
[----:B------:R-:W-:Y:S02]  /*37c9a0*/  LEA.HI.X R5, R0, UR13, R3, 0x2, P1 ;  /* 0x0000000d00057c11 */ /* 0x000fe400088f1403 */
[----:B------:R-:W-:-:S03]  /*37c9b0*/  CS2R R2, SRZ ;  /* 0x0000000000027805 */ /* 0x000fc6000001ff00 */
[----:B0-----:R1:W-:Y:S04]  /*37c9c0*/  STG.E desc[UR6][R4.64], R9 ;  /* 0x0000000904007986 */ /* 0x0013e8000c101906 */
[----:B---34-:R-:W-:Y:S05]  /*37c9d0*/  @P0 BRA `(.L_x_3122) ;  /* 0x0000000000080947 */ /* 0x018fea0003800000 */
[----:B------:R-:W0:Y:S02]  /*37c9e0*/  LDC.64 R2, c[0x0][0x3e8] ;  /* 0x0000fa00ff027b82 */ /* 0x000e240000000a00 */
[----:B0-----:R-:W5:Y:S02]  /*37c9f0*/  LDG.E.64 R2, desc[UR6][R2.64] ;  /* 0x0000000602027981 */ /* 0x001f64000c1e1b00 */
.L_x_3122:
[----:B-----5:R-:W-:-:S05]  /*37ca00*/  IADD3 R0, P1, PT, R52, R2, RZ ;  /* 0x0000000234007210 */ /* 0x020fca0007f3e0ff */
[----:B------:R-:W-:Y:S01]  /*37ca10*/  IMAD.X R3, RZ, RZ, R3, P1 ;  /* 0x000000ffff037224 */ /* 0x000fe200008e0603 */
[----:B-1----:R-:W-:-:S04]  /*37ca20*/  LEA R4, P1, R0, UR12, 0x2 ;  /* 0x0000000c00047c11 */ /* 0x002fc8000f8210ff */
[----:B------:R-:W-:Y:S02]  /*37ca30*/  LEA.HI.X R5, R0, UR13, R3, 0x2, P1 ;  /* 0x0000000d00057c11 */ /* 0x000fe400088f1403 */
[----:B------:R-:W-:-:S03]  /*37ca40*/  CS2R R2, SRZ ;  /* 0x0000000000027805 */ /* 0x000fc6000001ff00 */
[----:B------:R0:W-:Y:S01]  /*37ca50*/  STG.E desc[UR6][R4.64+0x600], R11 ;  /* 0x0006000b04007986 */ /* 0x0001e2000c101906 */
[----:B------:R-:W-:Y:S05]  /*37ca60*/  @P0 BRA `(.L_x_3123) ;  /* 0x0000000000080947 */ /* 0x000fea0003800000 */
[----:B------:R-:W1:Y:S02]  /*37ca70*/  LDC.64 R2, c[0x0][0x3e8] ;  /* 0x0000fa00ff027b82 */ /* 0x000e640000000a00 */
[----:B-1----:R-:W5:Y:S02]  /*37ca80*/  LDG.E.64 R2, desc[UR6][R2.64] ;  /* 0x0000000602027981 */ /* 0x002f64000c1e1b00 */
.L_x_3123:
[----:B-----5:R-:W-:-:S05]  /*37ca90*/  IADD3 R0, P1, PT, R52, R2, RZ ;  /* 0x0000000234007210 */ /* 0x020fca0007f3e0ff */
[----:B------:R-:W-:Y:S01]  /*37caa0*/  IMAD.X R3, RZ, RZ, R3, P1 ;  /* 0x000000ffff037224 */ /* 0x000fe200008e0603 */
[----:B0-----:R-:W-:-:S04]  /*37cab0*/  LEA R4, P1, R0, UR12, 0x2 ;  /* 0x0000000c00047c11 */ /* 0x001fc8000f8210ff */
[----:B------:R-:W-:Y:S02]  /*37cac0*/  LEA.HI.X R5, R0, UR13, R3, 0x2, P1 ;  /* 0x0000000d00057c11 */ /* 0x000fe400088f1403 */
[----:B------:R-:W-:-:S03]  /*37cad0*/  CS2R R2, SRZ ;  /* 0x0000000000027805 */ /* 0x000fc6000001ff00 */
[----:B------:R0:W-:Y:S01]  /*37cae0*/  STG.E desc[UR6][R4.64+0xc00], R13 ;  /* 0x000c000d04007986 */ /* 0x0001e2000c101906 */
[----:B------:R-:W-:Y:S05]  /*37caf0*/  @P0 BRA `(.L_x_3124) ;  /* 0x0000000000080947 */ /* 0x000fea0003800000 */
[----:B------:R-:W1:Y:S02]  /*37cb00*/  LDC.64 R2, c[0x0][0x3e8] ;  /* 0x0000fa00ff027b82 */ /* 0x000e640000000a00 */
[----:B-1----:R-:W5:Y:S02]  /*37cb10*/  LDG.E.64 R2, desc[UR6][R2.64] ;  /* 0x0000000602027981 */ /* 0x002f64000c1e1b00 */
.L_x_3124:
[----:B0-----:R-:W0:Y:S01]  /*37cb20*/  LDS R5, [R8+0x1200] ;  /* 0x0012000008057984 */ /* 0x001e220000000800 */
[C---:B-----5:R-:W-:Y:S01]  /*37cb30*/  IADD3 R0, P1, PT, R52.reuse, R2, RZ ;  /* 0x0000000234007210 */ /* 0x060fe20007f3e0ff */
[----:B------:R-:W-:-:S04]  /*37cb40*/  VIADD R52, R52, 0x600 ;  /* 0x0000060034347836 */ /* 0x000fc80000000000 */
[----:B------:R-:W-:Y:S01]  /*37cb50*/  IMAD.X R3, RZ, RZ, R3, P1 ;  /* 0x000000ffff037224 */ /* 0x000fe200008e0603 */
[----:B------:R-:W-:-:S04]  /*37cb60*/  LEA R2, P1, R0, UR12, 0x2 ;  /* 0x0000000c00027c11 */ /* 0x000fc8000f8210ff */
[----:B------:R-:W-:Y:S02]  /*37cb70*/  LEA.HI.X R3, R0, UR13, R3, 0x2, P1 ;  /* 0x0000000d00037c11 */ /* 0x000fe400088f1403 */
[----:B------:R-:W-:-:S03]  /*37cb80*/  ISETP.GE.AND P1, PT, R52, R19, PT ;  /* 0x000000133400720c */ /* 0x000fc60003f26270 */
[----:B0-----:R0:W-:Y:S10]  /*37cb90*/  STG.E desc[UR6][R2.64+0x1200], R5 ;  /* 0x0012000502007986 */ /* 0x0011f4000c101906 */
[----:B------:R-:W-:Y:S05]  /*37cba0*/  @!P1 BRA `(.L_x_3125) ;  /* 0xfffffffc00509947 */ /* 0x000fea000383ffff */
.L_x_3117:
[----:B------:R-:W-:Y:S05]  /*37cbb0*/  BSYNC.RECONVERGENT B1 ;  /* 0x0000000000017941 */ /* 0x000fea0003800200 */
.L_x_3073:
[----:B------:R-:W-:Y:S05]  /*37cbc0*/  BRA `(.L_x_3126) ;  /* 0x000012b400147947 */ /* 0x000fea0003800000 */
.L_x_2065:
[----:B------:R-:W0:Y:S01]  /*37cbd0*/  S2R R17, SR_TID.X ;  /* 0x0000000000117919 */ /* 0x000e220000002100 */
[----:B------:R-:W2:Y:S01]  /*37cbe0*/  LDC R9, c[0x0][0x380] ;  /* 0x0000e000ff097b82 */ /* 0x000ea20000000800 */
[----:B------:R-:W3:Y:S01]  /*37cbf0*/  LDCU.U8 UR5, c[0x0][0x3d0] ;  /* 0x00007a00ff0577ac */ /* 0x000ee20008000000 */
[----:B------:R-:W-:Y:S01]  /*37cc00*/  BSSY.RECONVERGENT B1, `(.L_x_3127) ;  /* 0x00013fa000017945 */ /* 0x000fe20003800200 */
[----:B------:R-:W4:Y:S01]  /*37cc10*/  S2R R14, SR_LANEID ;  /* 0x00000000000e7919 */ /* 0x000f220000000000 */
[----:B-1----:R-:W-:Y:S01]  /*37cc20*/  VIADDMNMX R24, R5, 0x3e, RZ, !PT ;  /* 0x0000003e05187846 */ /* 0x002fe200078001ff */
[----:B------:R-:W1:Y:S01]  /*37cc30*/  LDCU UR4, c[0x0][0x3e0] ;  /* 0x00007c00ff0477ac */ /* 0x000e620008000800 */
[----:B------:R-:W-:Y:S02]  /*37cc40*/  IMAD.MOV.U32 R53, RZ, RZ, 0x1 ;  /* 0x00000001ff357424 */ /* 0x000fe400078e00ff */
[----:B------:R-:W5:Y:S01]  /*37cc50*/  S2UR UR8, SR_CgaCtaId ;  /* 0x00000000000879c3 */ /* 0x000f620000008800 */
[----:B---3--:R-:W-:-:S03]  /*37cc60*/  UISETP.NE.AND UP0, UPT, UR5, URZ, UPT ;  /* 0x000000ff0500728c */ /* 0x008fc6000bf05270 */
[----:B------:R-:W-:Y:S01]  /*37cc70*/  UMOV UR5, 0x400 ;  /* 0x0000040000057882 */ /* 0x000fe20000000000 */
[----:B-1----:R-:W-:Y:S01]  /*37cc80*/  USEL UR4, UR4, URZ, !UP0 ;  /* 0x000000ff04047287 */ /* 0x002fe2000c000000 */
[----:B--2---:R-:W-:Y:S01]  /*37cc90*/  IMAD R9, R26, 0x1680, R9 ;  /* 0x000016801a097824 */ /* 0x004fe200078e0209 */
[C---:B0-----:R-:W-:Y:S01]  /*37cca0*/  LOP3.LUT R0, R17.reuse, 0x1f, RZ, 0xc0, !PT ;  /* 0x0000001f11007812 */ /* 0x041fe200078ec0ff */
[----:B-----5:R-:W-:Y:S01]  /*37ccb0*/  ULEA UR5, UR8, UR5, 0x18 ;  /* 0x0000000508057291 */ /* 0x020fe2000f8ec0ff */
[C---:B------:R-:W-:Y:S01]  /*37ccc0*/  LOP3.LUT R7, R17.reuse, 0x3e0, RZ, 0xc0, !PT ;  /* 0x000003e011077812 */ /* 0x040fe200078ec0ff */
[----:B------:R-:W-:Y:S01]  /*37ccd0*/  IMAD R22, R17, 0xf, RZ ;  /* 0x0000000f11167824 */ /* 0x000fe200078e02ff */
[----:B------:R-:W-:-:S03]  /*37cce0*/  SHF.R.U32.HI R2, RZ, 0x5, R17 ;  /* 0x00000005ff027819 */ /* 0x000fc60000011611 */
[----:B------:R-:W-:Y:S01]  /*37ccf0*/  IMAD R0, R7, 0xf, R0 ;  /* 0x0000000f07007824 */ /* 0x000fe200078e0200 */
[----:B------:R-:W-:Y:S01]  /*37cd00*/  ISETP.GE.AND P0, PT, R22, R3, PT ;  /* 0x000000031600720c */ /* 0x000fe20003f06270 */
[----:B----4-:R-:W-:-:S03]  /*37cd10*/  IMAD R2, R2, 0x1e0, R14 ;  /* 0x000001e002027824 */ /* 0x010fc600078e020e */
[----:B------:R-:W-:Y:S02]  /*37cd20*/  IADD3 R0, PT, PT, R0, UR4, R9 ;  /* 0x0000000400007c10 */ /* 0x000fe4000fffe009 */
        /* <DEDUP_REMOVED lines=19> */
[----:B--2---:R-:W-:-:S03]  /*37ce60*/  VIADD R6, R0, 0x180 ;  /* 0x0000018000067836 */ /* 0x004fc60000000000 */
[----:B------:R-:W-:Y:S01]  /*37ce70*/  STS [R15+0x300], R9 ;  /* 0x000300090f007388 */ /* 0x000fe20000000800 */
[----:B0-----:R-:W-:Y:S02]  /*37ce80*/  VIADD R7, R0, 0x1a0 ;  /* 0x000001a000077836 */ /* 0x001fe40000000000 */
[----:B------:R-:W-:Y:S01]  /*37ce90*/  IMAD R0, R14, 0x38, R15 ;  /* 0x000000380e007824 */ /* 0x000fe200078e020f */
[----:B------:R-:W-:Y:S04]  /*37cea0*/  STS [R15+0x380], R10 ;  /* 0x0003800a0f007388 */ /* 0x000fe80000000800 */
        /* <DEDUP_REMOVED lines=8> */
[----:B------:R-:W0:Y:S04]  /*37cf30*/  LDS R2, [R0+0x18] ;  /* 0x0000180000027984 */ /* 0x000e280000000800 */
[----:B------:R1:W2:Y:S04]  /*37cf40*/  LDS R18, [R0] ;  /* 0x0000000000127984 */ /* 0x0002a80000000800 */
[----:B------:R1:W3:Y:S04]  /*37cf50*/  LDS R16, [R0+0x4] ;  /* 0x0000040000107984 */ /* 0x0002e80000000800 */
[----:B------:R1:W4:Y:S04]  /*37cf60*/  LDS R14, [R0+0x8] ;  /* 0x00000800000e7984 */ /* 0x0003280000000800 */
[----:B------:R1:W1:Y:S04]  /*37cf70*/  LDS R12, [R0+0xc] ;  /* 0x00000c00000c7984 */ /* 0x0002680000000800 */
[----:B------:R0:W1:Y:S04]  /*37cf80*/  LDS R10, [R0+0x10] ;  /* 0x00001000000a7984 */ /* 0x0000680000000800 */
[----:B------:R0:W1:Y:S04]  /*37cf90*/  LDS R8, [R0+0x14] ;  /* 0x0000140000087984 */ /* 0x0000680000000800 */
[----:B------:R0:W1:Y:S04]  /*37cfa0*/  LDS R6, [R0+0x1c] ;  /* 0x00001c0000067984 */ /* 0x0000680000000800 */
[----:B------:R0:W1:Y:S04]  /*37cfb0*/  LDS R4, [R0+0x20] ;  /* 0x0000200000047984 */ /* 0x0000680000000800 */
[----:B------:R1:W1:Y:S04]  /*37cfc0*/  LDS R32, [R0+0x28] ;  /* 0x0000280000207984 */ /* 0x0002680000000800 */
[----:B0-----:R0:W-:Y:S04]  /*37cfd0*/  STL [R1+0x9c8], R2 ;  /* 0x0009c80201007387 */ /* 0x0011e80000100800 */
[----:B------:R0:W0:Y:S04]  /*37cfe0*/  LDS R2, [R0+0x24] ;  /* 0x0000240000027984 */ /* 0x0000280000000800 */
[----:B------:R0:W0:Y:S04]  /*37cff0*/  LDS R34, [R0+0x2c] ;  /* 0x00002c0000227984 */ /* 0x0000280000000800 */
[----:B------:R0:W0:Y:S04]  /*37d000*/  LDS R36, [R0+0x30] ;  /* 0x0000300000247984 */ /* 0x0000280000000800 */
[----:B------:R0:W0:Y:S04]  /*37d010*/  LDS R38, [R0+0x34] ;  /* 0x0000340000267984 */ /* 0x0000280000000800 */
[----:B------:R0:W0:Y:S01]  /*37d020*/  LDS R40, [R0+0x38] ;  /* 0x0000380000287984 */ /* 0x0000220000000800 */
[----:B--234-:R-:W-:Y:S05]  /*37d030*/  @P0 BRA `(.L_x_3128) ;  /* 0x0000013800d80947 */ /* 0x01cfea0003800000 */
[----:B------:R-:W-:Y:S01]  /*37d040*/  SHF.R.U32.HI R7, RZ, 0x1e, R18 ;  /* 0x0000001eff077819 */ /* 0x000fe20000011612 */
[----:B------:R-:W-:Y:S02]  /*37d050*/  IMAD.MOV.U32 R26, RZ, RZ, 0x1 ;  /* 0x00000001ff1a7424 */ /* 0x000fe400078e00ff */
[----:B------:R-:W-:Y:S01]  /*37d060*/  IMAD.MOV.U32 R28, RZ, RZ, 0x270 ;  /* 0x00000270ff1c7424 */ /* 0x000fe200078e00ff */
[----:B------:R-:W-:-:S04]  /*37d070*/  LOP3.LUT R7, R7, R18, RZ, 0x3c, !PT ;  /* 0x0000001207077212 */ /* 0x000fc800078e3cff */
[----:B------:R2:W-:Y:S01]  /*37d080*/  STL [R1+0x9c0], R28 ;  /* 0x0009c01c01007387 */ /* 0x0005e20000100800 */
[----:B------:R-:W-:-:S05]  /*37d090*/  IMAD R19, R7, 0x6c078965, R26 ;  /* 0x6c07896507137824 */ /* 0x000fca00078e021a */
[----:B01----:R-:W-:Y:S01]  /*37d0a0*/  SHF.R.U32.HI R0, RZ, 0x1e, R19 ;  /* 0x0000001eff007819 */ /* 0x003fe20000011613 */
        /* <DEDUP_REMOVED lines=12> */
.L_x_3129:
        /* <DEDUP_REMOVED lines=23> */
[----:B0-----:R-:W-:Y:S05]  /*37d2e0*/  @P0 BRA `(.L_x_3129) ;  /* 0xfffffffc00a00947 */ /* 0x001fea000383ffff */
[----:B------:R0:W5:Y:S01]  /*37d2f0*/  LDL R0, [R1+0x9c0] ;  /* 0x0009c00001007983 */ /* 0x0001620000100800 */
[----:B------:R-:W-:Y:S01]  /*37d300*/  ISETP.GE.AND P0, PT, R5, -0x3e, PT ;  /* 0xffffffc20500780c */ /* 0x000fe20003f06270 */
[----:B------:R-:W-:-:S12]  /*37d310*/  IMAD.MOV.U32 R11, RZ, RZ, R18 ;  /* 0x000000ffff0b7224 */ /* 0x000fd800078e0012 */
[----:B0-----:R-:W-:Y:S05]  /*37d320*/  @!P0 BRA `(.L_x_3130) ;  /* 0x00000014007c8947 */ /* 0x001fea0003800000 */
[----:B------:R-:W-:Y:S02]  /*37d330*/  IMAD.MOV.U32 R5, RZ, RZ, RZ ;  /* 0x000000ffff057224 */ /* 0x000fe400078e00ff */
[----:B------:R-:W-:-:S07]  /*37d340*/  IMAD.MOV.U32 R11, RZ, RZ, R18 ;  /* 0x000000ffff0b7224 */ /* 0x000fce00078e0012 */
.L_x_3135:
        /* <DEDUP_REMOVED lines=37> */
.L_x_3133:
[----:B-1----:R-:W2:Y:S04]  /*37d5a0*/  LDL R7, [R0+0x10] ;  /* 0x0000100000077983 */ /* 0x002ea80000100800 */
        /* <DEDUP_REMOVED lines=46> */
[C---:B------:R-:W-:Y:S02]  /*37d890*/  LOP3.LUT R48, R19.reuse, 0x7ffffffe, RZ, 0xc0, !PT ;  /* 0x7ffffffe13307812 */ /* 0x040fe400078ec0ff */
[----:B------:R-:W-:Y:S01]  /*37d8a0*/  LOP3.LUT R15, R19, 0x1, RZ, 0xc0, !PT ;  /* 0x00000001130f7812 */ /* 0x000fe200078ec0ff */
[----:B------:R0:W-:Y:S01]  /*37d8b0*/  STL [R0+0xc], R11 ;  /* 0x00000c0b00007387 */ /* 0x0001e20000100800 */
[----:B------:R-:W-:Y:S02]  /*37d8c0*/  ISETP.NE.U32.AND P2, PT, R7, 0x1, PT ;  /* 0x000000010700780c */ /* 0x000fe40003f45070 */
[----:B------:R-:W-:-:S02]  /*37d8d0*/  SHF.R.U32.HI R9, RZ, 0x1, R9 ;  /* 0x00000001ff097819 */ /* 0x000fc40000011609 */
[----:B------:R-:W-:Y:S02]  /*37d8e0*/  LOP3.LUT R48, R48, 0x80000000, R17, 0xf8, !PT ;  /* 0x8000000030307812 */ /* 0x000fe400078ef811 */
[----:B0-----:R-:W-:Y:S02]  /*37d8f0*/  SEL R11, RZ, 0x9908b0df, P1 ;  /* 0x9908b0dfff0b7807 */ /* 0x001fe40000800000 */
[----:B------:R-:W-:Y:S02]  /*37d900*/  ISETP.NE.U32.AND P1, PT, R15, 0x1, PT ;  /* 0x000000010f00780c */ /* 0x000fe40003f25070 */
[----:B------:R-:W-:Y:S02]  /*37d910*/  SHF.R.U32.HI R50, RZ, 0x1, R50 ;  /* 0x00000001ff327819 */ /* 0x000fe40000011632 */
[----:B------:R-:W-:Y:S02]  /*37d920*/  SEL R7, RZ, 0x9908b0df, P2 ;  /* 0x9908b0dfff077807 */ /* 0x000fe40001000000 */
[----:B------:R-:W-:-:S02]  /*37d930*/  LOP3.LUT R9, R9, R11, R22, 0x96, !PT ;  /* 0x0000000b09097212 */ /* 0x000fc400078e9616 */
[----:B------:R-:W-:Y:S02]  /*37d940*/  SHF.R.U32.HI R48, RZ, 0x1, R48 ;  /* 0x00000001ff307819 */ /* 0x000fe40000011630 */
[----:B------:R-:W-:Y:S02]  /*37d950*/  SEL R11, RZ, 0x9908b0df, P1 ;  /* 0x9908b0dfff0b7807 */ /* 0x000fe40000800000 */
[----:B------:R-:W-:Y:S02]  /*37d960*/  LOP3.LUT R15, R27, 0x7ffffffe, RZ, 0xc0, !PT ;  /* 0x7ffffffe1b0f7812 */ /* 0x000fe400078ec0ff */
[----:B------:R-:W-:Y:S02]  /*37d970*/  LOP3.LUT R7, R50, R7, R23, 0x96, !PT ;  /* 0x0000000732077212 */ /* 0x000fe400078e9617 */
[----:B------:R-:W-:Y:S01]  /*37d980*/  LOP3.LUT R25, R48, R11, R25, 0x96, !PT ;  /* 0x0000000b30197212 */ /* 0x000fe200078e9619 */
[----:B------:R0:W-:Y:S01]  /*37d990*/  STL [R0+0x14], R9 ;  /* 0x0000140900007387 */ /* 0x0001e20000100800 */
[----:B------:R-:W-:-:S02]  /*37d9a0*/  LOP3.LUT R11, R26, 0x1, RZ, 0xc0, !PT ;  /* 0x000000011a0b7812 */ /* 0x000fc400078ec0ff */
[----:B------:R-:W-:Y:S02]  /*37d9b0*/  LOP3.LUT R22, R26, 0x7ffffffe, RZ, 0xc0, !PT ;  /* 0x7ffffffe1a167812 */ /* 0x000fe400078ec0ff */
[----:B------:R-:W-:Y:S01]  /*37d9c0*/  LOP3.LUT R15, R15, 0x80000000, R26, 0xf8, !PT ;  /* 0x800000000f0f7812 */ /* 0x000fe200078ef81a */
[----:B------:R1:W-:Y:S01]  /*37d9d0*/  STL [R0+0x18], R7 ;  /* 0x0000180700007387 */ /* 0x0003e20000100800 */
[----:B------:R-:W-:Y:S02]  /*37d9e0*/  LOP3.LUT R17, R27, 0x1, RZ, 0xc0, !PT ;  /* 0x000000011b117812 */ /* 0x000fe400078ec0ff */
[C---:B------:R-:W-:Y:S02]  /*37d9f0*/  LOP3.LUT R26, R28.reuse, 0x7ffffffe, RZ, 0xc0, !PT ;  /* 0x7ffffffe1c1a7812 */ /* 0x040fe400078ec0ff */
[----:B0-----:R-:W-:Y:S02]  /*37da00*/  LOP3.LUT R9, R28, 0x1, RZ, 0xc0, !PT ;  /* 0x000000011c097812 */ /* 0x001fe400078ec0ff */
[----:B------:R-:W-:-:S02]  /*37da10*/  ISETP.NE.U32.AND P1, PT, R11, 0x1, PT ;  /* 0x000000010b00780c */ /* 0x000fc40003f25070 */
[----:B------:R-:W-:Y:S02]  /*37da20*/  LOP3.LUT R22, R22, 0x80000000, R19, 0xf8, !PT ;  /* 0x8000000016167812 */ /* 0x000fe400078ef813 */
[C---:B-1----:R-:W-:Y:S02]  /*37da30*/  LOP3.LUT R7, R29.reuse, 0x7ffffffe, RZ, 0xc0, !PT ;  /* 0x7ffffffe1d077812 */ /* 0x042fe400078ec0ff */
[----:B------:R-:W-:Y:S02]  /*37da40*/  LOP3.LUT R11, R29, 0x1, RZ, 0xc0, !PT ;  /* 0x000000011d0b7812 */ /* 0x000fe400078ec0ff */
[----:B------:R-:W-:Y:S02]  /*37da50*/  ISETP.NE.U32.AND P2, PT, R17, 0x1, PT ;  /* 0x000000011100780c */ /* 0x000fe40003f45070 */
[----:B------:R-:W-:Y:S02]  /*37da60*/  LOP3.LUT R26, R26, 0x80000000, R27, 0xf8, !PT ;  /* 0x800000001a1a7812 */ /* 0x000fe400078ef81b */
[----:B------:R-:W-:Y:S01]  /*37da70*/  ISETP.NE.U32.AND P3, PT, R9, 0x1, PT ;  /* 0x000000010900780c */ /* 0x000fe20003f65070 */
[----:B------:R0:W-:Y:S01]  /*37da80*/  STL [R0+0x10], R13 ;  /* 0x0000100d00007387 */ /* 0x0001e20000100800 */
[----:B------:R-:W-:-:S02]  /*37da90*/  LOP3.LUT R28, R7, 0x80000000, R28, 0xf8, !PT ;  /* 0x80000000071c7812 */ /* 0x000fc400078ef81c */
[----:B------:R-:W-:Y:S02]  /*37daa0*/  ISETP.NE.U32.AND P4, PT, R11, 0x1, PT ;  /* 0x000000010b00780c */ /* 0x000fe40003f85070 */
[----:B------:R-:W-:Y:S02]  /*37dab0*/  SHF.R.U32.HI R7, RZ, 0x1, R22 ;  /* 0x00000001ff077819 */ /* 0x000fe40000011616 */
[----:B------:R-:W-:Y:S02]  /*37dac0*/  SEL R9, RZ, 0x9908b0df, P1 ;  /* 0x9908b0dfff097807 */ /* 0x000fe40000800000 */
[----:B------:R-:W-:Y:S02]  /*37dad0*/  SHF.R.U32.HI R22, RZ, 0x1, R15 ;  /* 0x00000001ff167819 */ /* 0x000fe4000001160f */
[----:B------:R-:W-:Y:S02]  /*37dae0*/  SEL R11, RZ, 0x9908b0df, P2 ;  /* 0x9908b0dfff0b7807 */ /* 0x000fe40001000000 */
[----:B------:R-:W-:-:S02]  /*37daf0*/  SHF.R.U32.HI R26, RZ, 0x1, R26 ;  /* 0x00000001ff1a7819 */ /* 0x000fc4000001161a */
[----:B0-----:R-:W-:Y:S02]  /*37db00*/  SEL R13, RZ, 0x9908b0df, P3 ;  /* 0x9908b0dfff0d7807 */ /* 0x001fe40001800000 */
[----:B------:R-:W-:Y:S02]  /*37db10*/  LOP3.LUT R7, R7, R9, R30, 0x96, !PT ;  /* 0x0000000907077212 */ /* 0x000fe400078e961e */
[----:B------:R-:W-:Y:S02]  /*37db20*/  LOP3.LUT R11, R22, R11, R31, 0x96, !PT ;  /* 0x0000000b160b7212 */ /* 0x000fe400078e961f */
[----:B------:R-:W-:Y:S02]  /*37db30*/  LOP3.LUT R13, R26, R13, R33, 0x96, !PT ;  /* 0x0000000d1a0d7212 */ /* 0x000fe400078e9621 */
[C---:B------:R-:W-:Y:S02]  /*37db40*/  LOP3.LUT R22, R37.reuse, 0x7ffffffe, RZ, 0xc0, !PT ;  /* 0x7ffffffe25167812 */ /* 0x040fe400078ec0ff */
[----:B------:R-:W-:-:S02]  /*37db50*/  LOP3.LUT R9, R37, 0x1, RZ, 0xc0, !PT ;  /* 0x0000000125097812 */ /* 0x000fc400078ec0ff */
[----:B------:R-:W-:Y:S01]  /*37db60*/  LOP3.LUT R26, R39, 0x7ffffffe, RZ, 0xc0, !PT ;  /* 0x7ffffffe271a7812 */ /* 0x000fe200078ec0ff */
[----:B------:R0:W-:Y:S01]  /*37db70*/  STL [R0+0x20], R7 ;  /* 0x0000200700007387 */ /* 0x0001e20000100800 */
[----:B------:R-:W-:Y:S02]  /*37db80*/  SHF.R.U32.HI R28, RZ, 0x1, R28 ;  /* 0x00000001ff1c7819 */ /* 0x000fe4000001161c */
[----:B------:R-:W-:Y:S02]  /*37db90*/  SEL R15, RZ, 0x9908b0df, P4 ;  /* 0x9908b0dfff0f7807 */ /* 0x000fe40002000000 */
[----:B------:R-:W-:Y:S02]  /*37dba0*/  LOP3.LUT R29, R22, 0x80000000, R29, 0xf8, !PT ;  /* 0x80000000161d7812 */ /* 0x000fe400078ef81d */
[----:B------:R-:W-:Y:S02]  /*37dbb0*/  ISETP.NE.U32.AND P1, PT, R9, 0x1, PT ;  /* 0x000000010900780c */ /* 0x000fe40003f25070 */
[----:B------:R-:W-:-:S02]  /*37dbc0*/  LOP3.LUT R37, R26, 0x80000000, R37, 0xf8, !PT ;  /* 0x800000001a257812 */ /* 0x000fc400078ef825 */
[----:B------:R-:W-:Y:S02]  /*37dbd0*/  LOP3.LUT R17, R39, 0x1, RZ, 0xc0, !PT ;  /* 0x0000000127117812 */ /* 0x000fe400078ec0ff */
[C---:B------:R-:W-:Y:S02]  /*37dbe0*/  LOP3.LUT R26, R41.reuse, 0x7ffffffe, RZ, 0xc0, !PT ;  /* 0x7ffffffe291a7812 */ /* 0x040fe400078ec0ff */
[----:B0-----:R-:W-:Y:S02]  /*37dbf0*/  LOP3.LUT R7, R41, 0x1, RZ, 0xc0, !PT ;  /* 0x0000000129077812 */ /* 0x001fe400078ec0ff */
[C---:B------:R-:W-:Y:S02]  /*37dc00*/  LOP3.LUT R22, R42.reuse, 0x7ffffffe, RZ, 0xc0, !PT ;  /* 0x7ffffffe2a167812 */ /* 0x040fe400078ec0ff */
[----:B------:R-:W-:Y:S02]  /*37dc10*/  LOP3.LUT R9, R42, 0x1, RZ, 0xc0, !PT ;  /* 0x000000012a097812 */ /* 0x000fe400078ec0ff */
[----:B------:R-:W-:-:S02]  /*37dc20*/  LOP3.LUT R15, R28, R15, R35, 0x96, !PT ;  /* 0x0000000f1c0f7212 */ /* 0x000fc400078e9623 */
[----:B------:R-:W-:Y:S02]  /*37dc30*/  ISETP.NE.U32.AND P2, PT, R17, 0x1, PT ;  /* 0x000000011100780c */ /* 0x000fe40003f45070 */
[----:B------:R-:W-:Y:S02]  /*37dc40*/  LOP3.LUT R39, R26, 0x80000000, R39, 0xf8, !PT ;  /* 0x800000001a277812 */ /* 0x000fe400078ef827 */
[----:B------:R-:W-:Y:S02]  /*37dc50*/  ISETP.NE.U32.AND P3, PT, R7, 0x1, PT ;  /* 0x000000010700780c */ /* 0x000fe40003f65070 */
[----:B------:R-:W-:Y:S02]  /*37dc60*/  LOP3.LUT R22, R22, 0x80000000, R41, 0xf8, !PT ;  /* 0x8000000016167812 */ /* 0x000fe400078ef829 */
[----:B------:R-:W-:Y:S01]  /*37dc70*/  ISETP.NE.U32.AND P4, PT, R9, 0x1, PT ;  /* 0x000000010900780c */ /* 0x000fe20003f85070 */
[----:B------:R0:W-:Y:S01]  /*37dc80*/  STL [R0+0x24], R11 ;  /* 0x0000240b00007387 */ /* 0x0001e20000100800 */
[----:B------:R-:W-:-:S02]  /*37dc90*/  SHF.R.U32.HI R26, RZ, 0x1, R29 ;  /* 0x00000001ff1a7819 */ /* 0x000fc4000001161d */
[----:B------:R-:W-:Y:S01]  /*37dca0*/  SHF.R.U32.HI R37, RZ, 0x1, R37 ;  /* 0x00000001ff257819 */ /* 0x000fe20000011625 */
[----:B------:R1:W-:Y:S01]  /*37dcb0*/  STL [R0+0x28], R13 ;  /* 0x0000280d00007387 */ /* 0x0003e20000100800 */
[----:B------:R-:W-:Y:S02]  /*37dcc0*/  SHF.R.U32.HI R28, RZ, 0x1, R39 ;  /* 0x00000001ff1c7819 */ /* 0x000fe40000011627 */
[----:B------:R-:W-:Y:S01]  /*37dcd0*/  SHF.R.U32.HI R7, RZ, 0x1, R22 ;  /* 0x00000001ff077819 */ /* 0x000fe20000011616 */
[----:B------:R2:W-:Y:S01]  /*37dce0*/  STL [R0+0x2c], R15 ;  /* 0x00002c0f00007387 */ /* 0x0005e20000100800 */
[----:B------:R-:W-:Y:S02]  /*37dcf0*/  SEL R9, RZ, 0x9908b0df, P4 ;  /* 0x9908b0dfff097807 */ /* 0x000fe40002000000 */
[----:B0-----:R-:W-:Y:S02]  /*37dd00*/  SEL R11, RZ, 0x9908b0df, P1 ;  /* 0x9908b0dfff0b7807 */ /* 0x001fe40000800000 */
[----:B-1----:R-:W-:-:S02]  /*37dd10*/  SEL R13, RZ, 0x9908b0df, P2 ;  /* 0x9908b0dfff0d7807 */ /* 0x002fc40001000000 */
[----:B--2---:R-:W-:Y:S01]  /*37dd20*/  SEL R15, RZ, 0x9908b0df, P3 ;  /* 0x9908b0dfff0f7807 */ /* 0x004fe20001800000 */
[----:B------:R-:W-:Y:S01]  /*37dd30*/  IMAD.MOV.U32 R30, RZ, RZ, R0 ;  /* 0x000000ffff1e7224 */ /* 0x000fe200078e0000 */
        /* <DEDUP_REMOVED lines=44> */
[----:B------:R-:W-:-:S07]  /*37e000*/  IMAD.MOV.U32 R0, RZ, RZ, 0xe3 ;  /* 0x000000e3ff007424 */ /* 0x000fce00078e00ff */
.L_x_3134:
        /* <DEDUP_REMOVED lines=141> */
.L_x_3132:
[----:B------:R-:W-:Y:S05]  /*37e8e0*/  BSYNC.RECONVERGENT B2 ;  /* 0x0000000000027941 */ /* 0x000fea0003800200 */
.L_x_3131:
[----:B------:R-:W-:-:S05]  /*37e8f0*/  VIADD R0, R0, 0x1 ;  /* 0x0000000100007836 */ /* 0x000fca0000000000 */
[----:B------:R2:W-:Y:S01]  /*37e900*/  STL [R1+0x9c0], R0 ;  /* 0x0009c00001007387 */ /* 0x0005e20000100800 */
[----:B------:R-:W-:Y:S05]  /*37e910*/  @P0 BRA `(.L_x_3135) ;  /* 0xffffffe8008c0947 */ /* 0x000fea000383ffff */
.L_x_3130:
        /* <DEDUP_REMOVED lines=36> */
.L_x_3138:
        /* <DEDUP_REMOVED lines=60> */
[----:B------:R1:W-:Y:S01]  /*37ef20*/  STL [R5+0xc], R48 ;  /* 0x00000c3005007387 */ /* 0x0003e20000100800 */
[----:B------:R-:W-:Y:S02]  /*37ef30*/  LOP3.LUT R50, R33, 0x7ffffffe, RZ, 0xc0, !PT ;  /* 0x7ffffffe21327812 */ /* 0x000fe400078ec0ff */
[----:B------:R-:W-:Y:S02]  /*37ef40*/  LOP3.LUT R0, R0, R35, R39, 0x96, !PT ;  /* 0x0000002300007212 */ /* 0x000fe400078e9627 */
[C---:B------:R-:W-:Y:S01]  /*37ef50*/  LOP3.LUT R35, R25.reuse, 0x1, RZ, 0xc0, !PT ;  /* 0x0000000119237812 */ /* 0x040fe200078ec0ff */
[----:B------:R2:W-:Y:S01]  /*37ef60*/  STL [R5+0x10], R44 ;  /* 0x0000102c05007387 */ /* 0x0005e20000100800 */
[----:B-1----:R-:W-:-:S03]  /*37ef70*/  LOP3.LUT R48, R25, 0x7ffffffe, RZ, 0xc0, !PT ;  /* 0x7ffffffe19307812 */ /* 0x002fc600078ec0ff */
[----:B------:R1:W-:Y:S01]  /*37ef80*/  STL [R5+0x14], R42 ;  /* 0x0000142a05007387 */ /* 0x0003e20000100800 */
[----:B------:R-:W-:Y:S02]  /*37ef90*/  LOP3.LUT R50, R50, 0x80000000, R25, 0xf8, !PT ;  /* 0x8000000032327812 */ /* 0x000fe400078ef819 */
[----:B------:R-:W-:Y:S02]  /*37efa0*/  LOP3.LUT R48, R48, 0x80000000, R29, 0xf8, !PT ;  /* 0x8000000030307812 */ /* 0x000fe400078ef81d */
[----:B------:R-:W-:Y:S02]  /*37efb0*/  LOP3.LUT R25, R31, 0x1, RZ, 0xc0, !PT ;  /* 0x000000011f197812 */ /* 0x000fe400078ec0ff */
[C---:B--2---:R-:W-:Y:S02]  /*37efc0*/  LOP3.LUT R44, R15.reuse, 0x7ffffffe, RZ, 0xc0, !PT ;  /* 0x7ffffffe0f2c7812 */ /* 0x044fe400078ec0ff */
[----:B------:R-:W-:Y:S02]  /*37efd0*/  LOP3.LUT R29, R15, 0x1, RZ, 0xc0, !PT ;  /* 0x000000010f1d7812 */ /* 0x000fe400078ec0ff */
[----:B------:R-:W-:-:S02]  /*37efe0*/  ISETP.NE.U32.AND P0, PT, R35, 0x1, PT ;  /* 0x000000012300780c */ /* 0x000fc40003f05070 */
[----:B-1----:R-:W-:Y:S02]  /*37eff0*/  LOP3.LUT R42, R31, 0x7ffffffe, RZ, 0xc0, !PT ;  /* 0x7ffffffe1f2a7812 */ /* 0x002fe400078ec0ff */
[----:B------:R-:W-:Y:S02]  /*37f000*/  LOP3.LUT R37, R33, 0x1, RZ, 0xc0, !PT ;  /* 0x0000000121257812 */ /* 0x000fe400078ec0ff */
[----:B------:R-:W-:Y:S02]  /*37f010*/  ISETP.NE.U32.AND P2, PT, R25, 0x1, PT ;  /* 0x000000011900780c */ /* 0x000fe40003f45070 */
[----:B------:R-:W-:Y:S02]  /*37f020*/  LOP3.LUT R44, R44, 0x80000000, R31, 0xf8, !PT ;  /* 0x800000002c2c7812 */ /* 0x000fe400078ef81f */
[----:B------:R-:W-:Y:S02]  /*37f030*/  ISETP.NE.U32.AND P3, PT, R29, 0x1, PT ;  /* 0x000000011d00780c */ /* 0x000fe40003f65070 */
[----:B------:R-:W-:-:S02]  /*37f040*/  LOP3.LUT R42, R42, 0x80000000, R33, 0xf8, !PT ;  /* 0x800000002a2a7812 */ /* 0x000fc400078ef821 */
[----:B------:R-:W-:Y:S02]  /*37f050*/  SHF.R.U32.HI R25, RZ, 0x1, R48 ;  /* 0x00000001ff197819 */ /* 0x000fe40000011630 */
[----:B------:R-:W-:Y:S02]  /*37f060*/  SEL R29, RZ, 0x9908b0df, P0 ;  /* 0x9908b0dfff1d7807 */ /* 0x000fe40000000000 */
[----:B------:R-:W-:Y:S01]  /*37f070*/  ISETP.NE.U32.AND P1, PT, R37, 0x1, PT ;  /* 0x000000012500780c */ /* 0x000fe20003f25070 */
[----:B------:R1:W-:Y:S01]  /*37f080*/  STL [R5+0x18], R46 ;  /* 0x0000182e05007387 */ /* 0x0003e20000100800 */
[----:B------:R-:W-:Y:S02]  /*37f090*/  SHF.R.U32.HI R37, RZ, 0x1, R44 ;  /* 0x00000001ff257819 */ /* 0x000fe4000001162c */
[----:B------:R-:W-:Y:S02]  /*37f0a0*/  SHF.R.U32.HI R42, RZ, 0x1, R42 ;  /* 0x00000001ff2a7819 */ /* 0x000fe4000001162a */
[----:B------:R-:W-:-:S02]  /*37f0b0*/  SEL R35, RZ, 0x9908b0df, P2 ;  /* 0x9908b0dfff237807 */ /* 0x000fc40001000000 */
[----:B------:R-:W-:Y:S02]  /*37f0c0*/  LOP3.LUT R30, R25, R29, R30, 0x96, !PT ;  /* 0x0000001d191e7212 */ /* 0x000fe400078e961e */
[C---:B------:R-:W-:Y:S02]  /*37f0d0*/  LOP3.LUT R44, R23.reuse, 0x7ffffffe, RZ, 0xc0, !PT ;  /* 0x7ffffffe172c7812 */ /* 0x040fe400078ec0ff */
[----:B------:R-:W-:Y:S02]  /*37f0e0*/  LOP3.LUT R25, R23, 0x1, RZ, 0xc0, !PT ;  /* 0x0000000117197812 */ /* 0x000fe400078ec0ff */
[----:B-1----:R-:W-:Y:S02]  /*37f0f0*/  LOP3.LUT R46, R22, 0x7ffffffe, RZ, 0xc0, !PT ;  /* 0x7ffffffe162e7812 */ /* 0x002fe400078ec0ff */
[----:B------:R-:W-:Y:S01]  /*37f100*/  SEL R39, RZ, 0x9908b0df, P3 ;  /* 0x9908b0dfff277807 */ /* 0x000fe20001800000 */
        /* <DEDUP_REMOVED lines=8> */
[C---:B-1----:R-:W-:Y:S02]  /*37f190*/  LOP3.LUT R0, R7.reuse, 0x7ffffffe, RZ, 0xc0, !PT ;  /* 0x7ffffffe07007812 */ /* 0x042fe400078ec0ff */
[----:B------:R-:W-:Y:S02]  /*37f1a0*/  LOP3.LUT R25, R7, 0x1, RZ, 0xc0, !PT ;  /* 0x0000000107197812 */ /* 0x000fe400078ec0ff */
[----:B------:R-:W-:Y:S02]  /*37f1b0*/  LOP3.LUT R26, R37, R39, R26, 0x96, !PT ;  /* 0x00000027251a7212 */ /* 0x000fe400078e961a */
[----:B------:R-:W-:Y:S02]  /*37f1c0*/  SHF.R.U32.HI R31, RZ, 0x1, R50 ;  /* 0x00000001ff1f7819 */ /* 0x000fe40000011632 */
[----:B------:R-:W-:Y:S02]  /*37f1d0*/  SEL R33, RZ, 0x9908b0df, P1 ;  /* 0x9908b0dfff217807 */ /* 0x000fe40000800000 */
[----:B------:R-:W-:-:S02]  /*37f1e0*/  ISETP.NE.U32.AND P1, PT, R27, 0x1, PT ;  /* 0x000000011b00780c */ /* 0x000fc40003f25070 */
[----:B------:R-:W-:Y:S02]  /*37f1f0*/  LOP3.LUT R15, R15, 0x80000000, R22, 0xf8, !PT ;  /* 0x800000000f0f7812 */ /* 0x000fe400078ef816 */
[----:B------:R-:W-:Y:S02]  /*37f200*/  ISETP.NE.U32.AND P2, PT, R23, 0x1, PT ;  /* 0x000000011700780c */ /* 0x000fe40003f45070 */
[----:B------:R-:W-:Y:S02]  /*37f210*/  LOP3.LUT R0, R0, 0x80000000, R19, 0xf8, !PT ;  /* 0x8000000000007812 */ /* 0x000fe400078ef813 */
[----:B------:R-:W-:Y:S01]  /*37f220*/  ISETP.NE.U32.AND P3, PT, R25, 0x1, PT ;  /* 0x000000011900780c */ /* 0x000fe20003f65070 */
[----:B------:R1:W-:Y:S01]  /*37f230*/  STL [R5+0x2c], R26 ;  /* 0x00002c1a05007387 */ /* 0x0003e20000100800 */
[----:B------:R-:W-:Y:S02]  /*37f240*/  LOP3.LUT R28, R31, R33, R28, 0x96, !PT ;  /* 0x000000211f1c7212 */ /* 0x000fe400078e961c */
[----:B------:R-:W-:-:S02]  /*37f250*/  SHF.R.U32.HI R46, RZ, 0x1, R46 ;  /* 0x00000001ff2e7819 */ /* 0x000fc4000001162e */
[----:B------:R-:W-:Y:S02]  /*37f260*/  SEL R22, RZ, 0x9908b0df, P1 ;  /* 0x9908b0dfff167807 */ /* 0x000fe40000800000 */
[----:B------:R-:W-:Y:S02]  /*37f270*/  SHF.R.U32.HI R44, RZ, 0x1, R44 ;  /* 0x00000001ff2c7819 */ /* 0x000fe4000001162c */
[----:B------:R-:W-:Y:S02]  /*37f280*/  SEL R19, RZ, 0x9908b0df, P0 ;  /* 0x9908b0dfff137807 */ /* 0x000fe40000000000 */
[----:B-1----:R-:W-:Y:S02]  /*37f290*/  SHF.R.U32.HI R26, RZ, 0x1, R15 ;  /* 0x00000001ff1a7819 */ /* 0x002fe4000001160f */
[----:B------:R-:W-:Y:S02]  /*37f2a0*/  SEL R23, RZ, 0x9908b0df, P2 ;  /* 0x9908b0dfff177807 */ /* 0x000fe40001000000 */
        /* <DEDUP_REMOVED lines=51> */
.L_x_3139:
[----:B------:R-:W3:Y:S04]  /*37f5e0*/  LDL R43, [R0+-0xc] ;  /* 0xfffff400002b7983 */ /* 0x000ee80000100800 */
[----:B------:R-:W4:Y:S04]  /*37f5f0*/  LDL R37, [R0+-0x8] ;  /* 0xfffff80000257983 */ /* 0x000f280000100800 */
[----:B------:R-:W4:Y:S04]  /*37f600*/  LDL R42, [R0+-0x39c] ;  /* 0xfffc6400002a7983 */ /* 0x000f280000100800 */
[----:B------:R-:W4:Y:S04]  /*37f610*/  LDL R41, [R0+-0x398] ;  /* 0xfffc680000297983 */ /* 0x000f280000100800 */
[----:B------:R-:W4:Y:S04]  /*37f620*/  LDL R35, [R0+-0x4] ;  /* 0xfffffc0000237983 */ /* 0x000f280000100800 */
[----:B------:R-:W4:Y:S04]  /*37f630*/  LDL R39, [R0] ;  /* 0x0000000000277983 */ /* 0x000f280000100800 */
        /* <DEDUP_REMOVED lines=31> */
[----:B------:R-:W-:Y:S02]  /*37f830*/  LOP3.LUT R43, R35, 0x1, RZ, 0xc0, !PT ;  /* 0x00000001232b7812 */ /* 0x000fe400078ec0ff */
[----:B------:R-:W-:Y:S02]  /*37f840*/  LOP3.LUT R41, R46, R42, R41, 0x96, !PT ;  /* 0x0000002a2e297212 */ /* 0x000fe400078e9629 */
[C---:B------:R-:W-:Y:S02]  /*37f850*/  LOP3.LUT R44, R39.reuse, 0x7ffffffe, RZ, 0xc0, !PT ;  /* 0x7ffffffe272c7812 */ /* 0x040fe400078ec0ff */
[----:B------:R-:W-:Y:S01]  /*37f860*/  LOP3.LUT R46, R39, 0x1, RZ, 0xc0, !PT ;  /* 0x00000001272e7812 */ /* 0x000fe200078ec0ff */
[----:B------:R4:W-:Y:S01]  /*37f870*/  STL [R0+-0x10], R45 ;  /* 0xfffff02d00007387 */ /* 0x0009e20000100800 */
[----:B------:R-:W-:Y:S02]  /*37f880*/  LOP3.LUT R42, R35, 0x7ffffffe, RZ, 0xc0, !PT ;  /* 0x7ffffffe232a7812 */ /* 0x000fe400078ec0ff */
[----:B------:R-:W-:-:S02]  /*37f890*/  ISETP.NE.U32.AND P0, PT, R43, 0x1, PT ;  /* 0x000000012b00780c */ /* 0x000fc40003f05070 */
[----:B------:R-:W-:Y:S02]  /*37f8a0*/  LOP3.LUT R44, R44, 0x80000000, R35, 0xf8, !PT ;  /* 0x800000002c2c7812 */ /* 0x000fe400078ef823 */
[----:B------:R-:W-:Y:S02]  /*37f8b0*/  ISETP.NE.U32.AND P1, PT, R46, 0x1, PT ;  /* 0x000000012e00780c */ /* 0x000fe40003f25070 */
[C---:B------:R-:W-:Y:S02]  /*37f8c0*/  LOP3.LUT R46, R28.reuse, 0x7ffffffe, RZ, 0xc0, !PT ;  /* 0x7ffffffe1c2e7812 */ /* 0x040fe400078ec0ff */
[----:B----4-:R-:W-:Y:S02]  /*37f8d0*/  LOP3.LUT R45, R28, 0x1, RZ, 0xc0, !PT ;  /* 0x000000011c2d7812 */ /* 0x010fe400078ec0ff */
[----:B------:R-:W-:Y:S02]  /*37f8e0*/  LOP3.LUT R42, R42, 0x80000000, R37, 0xf8, !PT ;  /* 0x800000002a2a7812 */ /* 0x000fe400078ef825 */
[----:B------:R-:W-:-:S02]  /*37f8f0*/  SEL R35, RZ, 0x9908b0df, P0 ;  /* 0x9908b0dfff237807 */ /* 0x000fc40000000000 */
[----:B------:R-:W-:Y:S02]  /*37f900*/  SHF.R.U32.HI R37, RZ, 0x1, R44 ;  /* 0x00000001ff257819 */ /* 0x000fe4000001162c */
[----:B------:R-:W-:Y:S02]  /*37f910*/  SEL R43, RZ, 0x9908b0df, P1 ;  /* 0x9908b0dfff2b7807 */ /* 0x000fe40000800000 */
[----:B------:R-:W-:Y:S02]  /*37f920*/  LOP3.LUT R46, R46, 0x80000000, R39, 0xf8, !PT ;  /* 0x800000002e2e7812 */ /* 0x000fe400078ef827 */
[----:B------:R-:W-:Y:S02]  /*37f930*/  ISETP.NE.U32.AND P0, PT, R45, 0x1, PT ;  /* 0x000000012d00780c */ /* 0x000fe40003f05070 */
[----:B--2---:R-:W-:Y:S02]  /*37f940*/  LOP3.LUT R37, R37, R43, R30, 0x96, !PT ;  /* 0x0000002b25257212 */ /* 0x004fe400078e961e */
        /* <DEDUP_REMOVED lines=41> */
[----:B------:R-:W-:Y:S01]  /*37fbe0*/  UISETP.NE.AND UP0, UPT, UR4, 0x18c, UPT ;  /* 0x0000018c0400788c */ /* 0x000fe2000bf05270 */
[----:B------:R-:W-:Y:S02]  /*37fbf0*/  SHF.R.U32.HI R22, RZ, 0x1, R25 ;  /* 0x00000001ff167819 */ /* 0x000fe40000011619 */
[----:B------:R-:W-:Y:S02]  /*37fc00*/  SHF.R.U32.HI R28, RZ, 0x1, R28 ;  /* 0x00000001ff1c7819 */ /* 0x000fe4000001161c */
[----:B------:R-:W-:-:S04]  /*37fc10*/  SEL R17, RZ, 0x9908b0df, P1 ;  /* 0x9908b0dfff117807 */ /* 0x000fc80000800000 */
[----:B------:R-:W-:Y:S01]  /*37fc20*/  LOP3.LUT R11, R28, R17, R11, 0x96, !PT ;  /* 0x000000111c0b7212 */ /* 0x000fe200078e960b */
[----:B------:R-:W-:Y:S04]  /*37fc30*/  STL [R0+-0xc], R41 ;  /* 0xfffff42900007387 */ /* 0x000fe80000100800 */
[----:B------:R-:W-:Y:S04]  /*37fc40*/  STL [R0+-0x4], R37 ;  /* 0xfffffc2500007387 */ /* 0x000fe80000100800 */
[----:B------:R-:W-:Y:S04]  /*37fc50*/  STL [R0], R33 ;  /* 0x0000002100007387 */ /* 0x000fe80000100800 */
[----:B------:R-:W-:Y:S04]  /*37fc60*/  STL [R0+0x8], R31 ;  /* 0x0000081f00007387 */ /* 0x000fe80000100800 */
[----:B------:R-:W-:Y:S04]  /*37fc70*/  STL [R0+0xc], R23 ;  /* 0x00000c1700007387 */ /* 0x000fe80000100800 */
[----:B------:R-:W-:Y:S01]  /*37fc80*/  STL [R0+0x14], R11 ;  /* 0x0000140b00007387 */ /* 0x000fe20000100800 */
[----:B---3--:R-:W-:-:S02]  /*37fc90*/  LOP3.LUT R26, R5, 0x7ffffffe, RZ, 0xc0, !PT ;  /* 0x7ffffffe051a7812 */ /* 0x008fc400078ec0ff */
[----:B--2---:R-:W-:Y:S02]  /*37fca0*/  LOP3.LUT R29, R5, 0x1, RZ, 0xc0, !PT ;  /* 0x00000001051d7812 */ /* 0x004fe400078ec0ff */
[----:B------:R-:W-:Y:S02]  /*37fcb0*/  LOP3.LUT R27, R26, 0x80000000, R15, 0xf8, !PT ;  /* 0x800000001a1b7812 */ /* 0x000fe400078ef80f */
[----:B------:R-:W-:Y:S02]  /*37fcc0*/  ISETP.NE.U32.AND P3, PT, R29, 0x1, PT ;  /* 0x000000011d00780c */ /* 0x000fe40003f65070 */
[----:B------:R-:W-:Y:S02]  /*37fcd0*/  SHF.R.U32.HI R26, RZ, 0x1, R19 ;  /* 0x00000001ff1a7819 */ /* 0x000fe40000011613 */
[----:B------:R-:W-:Y:S02]  /*37fce0*/  SEL R15, RZ, 0x9908b0df, P0 ;  /* 0x9908b0dfff0f7807 */ /* 0x000fe40000000000 */
        /* <DEDUP_REMOVED lines=24> */
.L_x_3137:
[----:B------:R-:W-:Y:S05]  /*37fe70*/  BSYNC.RECONVERGENT B2 ;  /* 0x0000000000027941 */ /* 0x000fea0003800200 */
.L_x_3136:
[C---:B-1----:R-:W-:Y:S02]  /*37fe80*/  VIADD R22, R26.reuse, 0x1 ;  /* 0x000000011a167836 */ /* 0x042fe40000000000 */
        /* <DEDUP_REMOVED lines=42> */
.L_x_3142:
        /* <DEDUP_REMOVED lines=67> */
[----:B------:R-:W-:Y:S02]  /*380560*/  ISETP.NE.U32.AND P0, PT, R9, 0x1, PT ;  /* 0x000000010900780c */ /* 0x000fe40003f05070 */
[----:B------:R-:W-:Y:S02]  /*380570*/  LOP3.LUT R26, R28, 0x7ffffffe, RZ, 0xc0, !PT ;  /* 0x7ffffffe1c1a7812 */ /* 0x000fe400078ec0ff */
[----:B------:R-:W-:-:S02]  /*380580*/  LOP3.LUT R9, R29, 0x7ffffffe, RZ, 0xc0, !PT ;  /* 0x7ffffffe1d097812 */ /* 0x000fc400078ec0ff */
[----:B------:R-:W-:Y:S02]  /*380590*/  LOP3.LUT R7, R7, 0x80000000, R19, 0xf8, !PT ;  /* 0x8000000007077812 */ /* 0x000fe400078ef813 */
[----:B------:R-:W-:Y:S02]  /*3805a0*/  ISETP.NE.U32.AND P1, PT, R13, 0x1, PT ;  /* 0x000000010d00780c */ /* 0x000fe40003f25070 */
[----:B------:R-:W-:Y:S02]  /*3805b0*/  LOP3.LUT R27, R26, 0x80000000, R27, 0xf8, !PT ;  /* 0x800000001a1b7812 */ /* 0x000fe400078ef81b */
[----:B------:R-:W-:Y:S02]  /*3805c0*/  LOP3.LUT R15, R9, 0x80000000, R28, 0xf8, !PT ;  /* 0x80000000090f7812 */ /* 0x000fe400078ef81c */
[----:B------:R-:W-:Y:S02]  /*3805d0*/  SHF.R.U32.HI R26, RZ, 0x1, R11 ;  /* 0x00000001ff1a7819 */ /* 0x000fe4000001160b */
[----:B------:R-:W-:-:S02]  /*3805e0*/  SHF.R.U32.HI R7, RZ, 0x1, R7 ;  /* 0x00000001ff077819 */ /* 0x000fc40000011607 */
[----:B------:R-:W-:Y:S02]  /*3805f0*/  SEL R9, RZ, 0x9908b0df, P0 ;  /* 0x9908b0dfff097807 */ /* 0x000fe40000000000 */
[----:B------:R-:W-:Y:S02]  /*380600*/  SEL R11, RZ, 0x9908b0df, P1 ;  /* 0x9908b0dfff0b7807 */ /* 0x000fe40000800000 */
[----:B------:R-:W-:Y:S02]  /*380610*/  LOP3.LUT R30, R7, R9, R30, 0x96, !PT ;  /* 0x00000009071e7212 */ /* 0x000fe400078e961e */
[----:B------:R-:W-:Y:S02]  /*380620*/  LOP3.LUT R26, R26, R11, R31, 0x96, !PT ;  /* 0x0000000b1a1a7212 */ /* 0x000fe400078e961f */
[----:B------:R-:W-:Y:S02]  /*380630*/  LOP3.LUT R13, R28, 0x1, RZ, 0xc0, !PT ;  /* 0x000000011c0d7812 */ /* 0x000fe400078ec0ff */
[----:B------:R-:W-:-:S02]  /*380640*/  LOP3.LUT R17, R29, 0x1, RZ, 0xc0, !PT ;  /* 0x000000011d117812 */ /* 0x000fc400078ec0ff */
[----:B------:R-:W-:Y:S02]  /*380650*/  LOP3.LUT R7, R37, 0x1, RZ, 0xc0, !PT ;  /* 0x0000000125077812 */ /* 0x000fe400078ec0ff */
[----:B------:R-:W-:Y:S01]  /*380660*/  LOP3.LUT R9, R39, 0x1, RZ, 0xc0, !PT ;  /* 0x0000000127097812 */ /* 0x000fe200078ec0ff */
[----:B------:R0:W-:Y:S01]  /*380670*/  STL [R5+0x14], R50 ;  /* 0x0000143205007387 */ /* 0x0001e20000100800 */
[----:B------:R-:W-:Y:S02]  /*380680*/  ISETP.NE.U32.AND P2, PT, R13, 0x1, PT ;  /* 0x000000010d00780c */ /* 0x000fe40003f45070 */
[----:B------:R-:W-:Y:S01]  /*380690*/  ISETP.NE.U32.AND P3, PT, R17, 0x1, PT ;  /* 0x000000011100780c */ /* 0x000fe20003f65070 */
[----:B------:R1:W-:Y:S01]  /*3806a0*/  STL [R5+0x18], R52 ;  /* 0x0000183405007387 */ /* 0x0003e20000100800 */
[----:B------:R-:W-:Y:S02]  /*3806b0*/  ISETP.NE.U32.AND P0, PT, R7, 0x1, PT ;  /* 0x000000010700780c */ /* 0x000fe40003f05070 */
[----:B------:R-:W-:Y:S01]  /*3806c0*/  ISETP.NE.U32.AND P1, PT, R9, 0x1, PT ;  /* 0x000000010900780c */ /* 0x000fe20003f25070 */
[----:B------:R2:W-:Y:S01]  /*3806d0*/  STL [R5+0x1c], R22 ;  /* 0x00001c1605007387 */ /* 0x0005e20000100800 */
[----:B------:R-:W-:-:S02]  /*3806e0*/  LOP3.LUT R7, R41, 0x1, RZ, 0xc0, !PT ;  /* 0x0000000129077812 */ /* 0x000fc400078ec0ff */
[----:B0-----:R-:W-:Y:S01]  /*3806f0*/  LOP3.LUT R50, R37, 0x7ffffffe, RZ, 0xc0, !PT ;  /* 0x7ffffffe25327812 */ /* 0x001fe200078ec0ff */
[----:B------:R0:W-:Y:S01]  /*380700*/  STL [R5+0x24], R26 ;  /* 0x0000241a05007387 */ /* 0x0001e20000100800 */
[C---:B------:R-:W-:Y:S02]  /*380710*/  LOP3.LUT R9, R42.reuse, 0x1, RZ, 0xc0, !PT ;  /* 0x000000012a097812 */ /* 0x040fe400078ec0ff */
[----:B-1----:R-:W-:Y:S01]  /*380720*/  LOP3.LUT R52, R39, 0x7ffffffe, RZ, 0xc0, !PT ;  /* 0x7ffffffe27347812 */ /* 0x002fe200078ec0ff */
[----:B------:R1:W-:Y:S01]  /*380730*/  STL [R5+0x10], R48 ;  /* 0x0000103005007387 */ /* 0x0003e20000100800 */
[----:B--2---:R-:W-:Y:S02]  /*380740*/  LOP3.LUT R22, R42, 0x7ffffffe, RZ, 0xc0, !PT ;  /* 0x7ffffffe2a167812 */ /* 0x004fe400078ec0ff */
[----:B0-----:R-:W-:Y:S02]  /*380750*/  LOP3.LUT R26, R41, 0x7ffffffe, RZ, 0xc0, !PT ;  /* 0x7ffffffe291a7812 */ /* 0x001fe400078ec0ff */
[----:B------:R-:W-:-:S02]  /*380760*/  SHF.R.U32.HI R28, RZ, 0x1, R27 ;  /* 0x00000001ff1c7819 */ /* 0x000fc4000001161b */
[----:B-1----:R-:W-:Y:S02]  /*380770*/  SHF.R.U32.HI R48, RZ, 0x1, R15 ;  /* 0x00000001ff307819 */ /* 0x002fe4000001160f */
[----:B------:R-:W-:Y:S02]  /*380780*/  SEL R13, RZ, 0x9908b0df, P2 ;  /* 0x9908b0dfff0d7807 */ /* 0x000fe40001000000 */
[----:B------:R-:W-:Y:S02]  /*380790*/  SEL R15, RZ, 0x9908b0df, P3 ;  /* 0x9908b0dfff0f7807 */ /* 0x000fe40001800000 */
[----:B------:R-:W-:Y:S02]  /*3807a0*/  LOP3.LUT R50, R50, 0x80000000, R29, 0xf8, !PT ;  /* 0x8000000032327812 */ /* 0x000fe400078ef81d */
[----:B------:R-:W-:Y:S02]  /*3807b0*/  LOP3.LUT R52, R52, 0x80000000, R37, 0xf8, !PT ;  /* 0x8000000034347812 */ /* 0x000fe400078ef825 */
[----:B------:R-:W-:-:S02]  /*3807c0*/  LOP3.LUT R26, R26, 0x80000000, R39, 0xf8, !PT ;  /* 0x800000001a1a7812 */ /* 0x000fc400078ef827 */
[----:B------:R-:W-:Y:S02]  /*3807d0*/  ISETP.NE.U32.AND P2, PT, R7, 0x1, PT ;  /* 0x000000010700780c */ /* 0x000fe40003f45070 */
[----:B------:R-:W-:Y:S02]  /*3807e0*/  LOP3.LUT R22, R22, 0x80000000, R41, 0xf8, !PT ;  /* 0x8000000016167812 */ /* 0x000fe400078ef829 */
[----:B------:R-:W-:Y:S02]  /*3807f0*/  ISETP.NE.U32.AND P3, PT, R9, 0x1, PT ;  /* 0x000000010900780c */ /* 0x000fe40003f65070 */
[----:B------:R-:W-:Y:S02]  /*380800*/  LOP3.LUT R28, R28, R13, R33, 0x96, !PT ;  /* 0x0000000d1c1c7212 */ /* 0x000fe400078e9621 */
[----:B------:R-:W-:Y:S02]  /*380810*/  LOP3.LUT R48, R48, R15, R35, 0x96, !PT ;  /* 0x0000000f30307212 */ /* 0x000fe400078e9623 */
        /* <DEDUP_REMOVED lines=57> */
.L_x_3143:
        /* <DEDUP_REMOVED lines=57> */
[----:B-1----:R-:W-:Y:S02]  /*380f40*/  LOP3.LUT R46, R44, R37, R33, 0x96, !PT ;  /* 0x000000252c2e7212 */ /* 0x002fe400078e9621 */
[----:B------:R-:W-:Y:S02]  /*380f50*/  SHF.R.U32.HI R44, RZ, 0x1, R50 ;  /* 0x00000001ff2c7819 */ /* 0x000fe40000011632 */
        /* <DEDUP_REMOVED lines=13> */
[----:B------:R-:W-:Y:S02]  /*381030*/  SEL R28, RZ, 0x9908b0df, P0 ;  /* 0x9908b0dfff1c7807 */ /* 0x000fe40000000000 */
[----:B------:R-:W-:Y:S02]  /*381040*/  SEL R31, RZ, 0x9908b0df, P1 ;  /* 0x9908b0dfff1f7807 */ /* 0x000fe40000800000 */
[----:B------:R-:W-:-:S02]  /*381050*/  LOP3.LUT R35, R35, 0x80000000, R30, 0xf8, !PT ;  /* 0x8000000023237812 */ /* 0x000fc400078ef81e */
[----:B------:R-:W-:Y:S02]  /*381060*/  ISETP.NE.U32.AND P0, PT, R37, 0x1, PT ;  /* 0x000000012500780c */ /* 0x000fe40003f05070 */
[----:B-1----:R-:W-:Y:S02]  /*381070*/  SHF.R.U32.HI R42, RZ, 0x1, R33 ;  /* 0x00000001ff2a7819 */ /* 0x002fe40000011621 */
[----:B------:R-:W-:Y:S02]  /*381080*/  LOP3.LUT R30, R29, R28, R26, 0x96, !PT ;  /* 0x0000001c1d1e7212 */ /* 0x000fe400078e961a */
[----:B------:R-:W-:Y:S02]  /*381090*/  LOP3.LUT R42, R42, R31, R25, 0x96, !PT ;  /* 0x0000001f2a2a7212 */ /* 0x000fe400078e9619 */
[----:B------:R-:W-:Y:S02]  /*3810a0*/  SHF.R.U32.HI R26, RZ, 0x1, R35 ;  /* 0x00000001ff1a7819 */ /* 0x000fe40000011623 */
[----:B------:R-:W-:-:S04]  /*3810b0*/  SEL R25, RZ, 0x9908b0df, P0 ;  /* 0x9908b0dfff197807 */ /* 0x000fc80000000000 */
[----:B------:R-:W-:Y:S02]  /*3810c0*/  LOP3.LUT R26, R26, R25, R27, 0x96, !PT ;  /* 0x000000191a1a7212 */ /* 0x000fe400078e961b */
[C---:B------:R-:W-:Y:S02]  /*3810d0*/  LOP3.LUT R25, R22.reuse, 0x1, RZ, 0xc0, !PT ;  /* 0x0000000116197812 */ /* 0x040fe400078ec0ff */
[C---:B------:R-:W-:Y:S02]  /*3810e0*/  LOP3.LUT R27, R19.reuse, 0x7ffffffe, RZ, 0xc0, !PT ;  /* 0x7ffffffe131b7812 */ /* 0x040fe400078ec0ff */
[----:B------:R-:W-:Y:S01]  /*3810f0*/  LOP3.LUT R29, R19, 0x1, RZ, 0xc0, !PT ;  /* 0x00000001131d7812 */ /* 0x000fe200078ec0ff */
[----:B------:R2:W-:Y:S01]  /*381100*/  STL [R5+0x4], R30 ;  /* 0x0000041e05007387 */ /* 0x0005e20000100800 */
[----:B------:R-:W-:Y:S02]  /*381110*/  ISETP.NE.U32.AND P0, PT, R25, 0x1, PT ;  /* 0x000000011900780c */ /* 0x000fe40003f05070 */
[----:B------:R-:W-:-:S02]  /*381120*/  LOP3.LUT R28, R22, 0x7ffffffe, RZ, 0xc0, !PT ;  /* 0x7ffffffe161c7812 */ /* 0x000fc400078ec0ff */
[----:B------:R-:W-:Y:S02]  /*381130*/  LOP3.LUT R27, R27, 0x80000000, R22, 0xf8, !PT ;  /* 0x800000001b1b7812 */ /* 0x000fe400078ef816 */
[----:B------:R-:W-:Y:S02]  /*381140*/  LOP3.LUT R25, R17, 0x1, RZ, 0xc0, !PT ;  /* 0x0000000111197812 */ /* 0x000fe400078ec0ff */
[----:B------:R-:W-:Y:S02]  /*381150*/  ISETP.NE.U32.AND P1, PT, R29, 0x1, PT ;  /* 0x000000011d00780c */ /* 0x000fe40003f25070 */
[----:B------:R-:W-:Y:S01]  /*381160*/  LOP3.LUT R22, R17, 0x7ffffffe, RZ, 0xc0, !PT ;  /* 0x7ffffffe11167812 */ /* 0x000fe200078ec0ff */
[----:B------:R-:W-:Y:S01]  /*381170*/  UIADD3 UR4, UPT, UPT, UR4, 0xc, URZ ;  /* 0x0000000c04047890 */ /* 0x000fe2000fffe0ff */
[----:B------:R-:W-:Y:S02]  /*381180*/  LOP3.LUT R28, R28, 0x80000000, R23, 0xf8, !PT ;  /* 0x800000001c1c7812 */ /* 0x000fe400078ef817 */
[----:B------:R-:W-:-:S02]  /*381190*/  ISETP.NE.U32.AND P2, PT, R25, 0x1, PT ;  /* 0x000000011900780c */ /* 0x000fc40003f45070 */
[----:B------:R-:W-:Y:S01]  /*3811a0*/  LOP3.LUT R23, R22, 0x80000000, R19, 0xf8, !PT ;  /* 0x8000000016177812 */ /* 0x000fe200078ef813 */
[----:B------:R1:W-:Y:S01]  /*3811b0*/  STL [R5+0x8], R42 ;  /* 0x0000082a05007387 */ /* 0x0003e20000100800 */
        /* <DEDUP_REMOVED lines=14> */
[----:B------:R-:W-:Y:S02]  /*3812a0*/  SHF.R.U32.HI R30, RZ, 0x1, R23 ;  /* 0x00000001ff1e7819 */ /* 0x000fe40000011617 */
[----:B-1----:R-:W-:Y:S02]  /*3812b0*/  SHF.R.U32.HI R42, RZ, 0x1, R25 ;  /* 0x00000001ff2a7819 */ /* 0x002fe40000011619 */
[----:B------:R-:W-:-:S02]  /*3812c0*/  SEL R17, RZ, 0x9908b0df, P0 ;  /* 0x9908b0dfff117807 */ /* 0x000fc40000000000 */
        /* <DEDUP_REMOVED lines=23> */
.L_x_3141:
[----:B------:R-:W-:Y:S05]  /*381440*/  BSYNC.RECONVERGENT B2 ;  /* 0x0000000000027941 */ /* 0x000fea0003800200 */
.L_x_3140:
        /* <DEDUP_REMOVED lines=43> */
.L_x_3146:
        /* <DEDUP_REMOVED lines=62> */
[----:B------:R-:W-:Y:S01]  /*381ae0*/  LOP3.LUT R11, R27, 0x1, RZ, 0xc0, !PT ;  /* 0x000000011b0b7812 */ /* 0x000fe200078ec0ff */
[----:B------:R1:W-:Y:S01]  /*381af0*/  STL [R7+0x18], R13 ;  /* 0x0000180d07007387 */ /* 0x0003e20000100800 */
[----:B------:R-:W-:-:S02]  /*381b00*/  LOP3.LUT R9, R9, 0x80000000, R22, 0xf8, !PT ;  /* 0x8000000009097812 */ /* 0x000fc400078ef816 */
[----:B------:R-:W-:Y:S02]  /*381b10*/  ISETP.NE.U32.AND P0, PT, R11, 0x1, PT ;  /* 0x000000010b00780c */ /* 0x000fe40003f05070 */
[C---:B------:R-:W-:Y:S02]  /*381b20*/  LOP3.LUT R50, R28.reuse, 0x7ffffffe, RZ, 0xc0, !PT ;  /* 0x7ffffffe1c327812 */ /* 0x040fe400078ec0ff */
[----:B------:R-:W-:Y:S02]  /*381b30*/  LOP3.LUT R15, R28, 0x1, RZ, 0xc0, !PT ;  /* 0x000000011c0f7812 */ /* 0x000fe400078ec0ff */
[C---:B------:R-:W-:Y:S02]  /*381b40*/  LOP3.LUT R11, R29.reuse, 0x7ffffffe, RZ, 0xc0, !PT ;  /* 0x7ffffffe1d0b7812 */ /* 0x040fe400078ec0ff */
[----:B-1----:R-:W-:Y:S02]  /*381b50*/  LOP3.LUT R13, R29, 0x1, RZ, 0xc0, !PT ;  /* 0x000000011d0d7812 */ /* 0x002fe400078ec0ff */
[----:B------:R-:W-:-:S02]  /*381b60*/  LOP3.LUT R22, R30, 0x7ffffffe, RZ, 0xc0, !PT ;  /* 0x7ffffffe1e167812 */ /* 0x000fc400078ec0ff */
[----:B------:R-:W-:Y:S02]  /*381b70*/  LOP3.LUT R50, R50, 0x80000000, R27, 0xf8, !PT ;  /* 0x8000000032327812 */ /* 0x000fe400078ef81b */
        /* <DEDUP_REMOVED lines=15> */
[----:B------:R-:W-:Y:S02]  /*381c70*/  LOP3.LUT R11, R39, 0x1, RZ, 0xc0, !PT ;  /* 0x00000001270b7812 */ /* 0x000fe400078ec0ff */
[----:B------:R-:W-:Y:S01]  /*381c80*/  LOP3.LUT R13, R41, 0x1, RZ, 0xc0, !PT ;  /* 0x00000001290d7812 */ /* 0x000fe200078ec0ff */
[----:B------:R1:W-:Y:S01]  /*381c90*/  STL [R7+0x20], R22 ;  /* 0x0000201607007387 */ /* 0x0003e20000100800 */
[----:B------:R-:W-:-:S02]  /*381ca0*/  LOP3.LUT R30, R9, 0x80000000, R30, 0xf8, !PT ;  /* 0x80000000091e7812 */ /* 0x000fc400078ef81e */
[----:B------:R-:W-:Y:S01]  /*381cb0*/  ISETP.NE.U32.AND P3, PT, R15, 0x1, PT ;  /* 0x000000010f00780c */ /* 0x000fe20003f65070 */
[----:B------:R2:W-:Y:S01]  /*381cc0*/  STL [R7+0x14], R52 ;  /* 0x0000143407007387 */ /* 0x0005e20000100800 */
[----:B------:R-:W-:Y:S02]  /*381cd0*/  ISETP.NE.U32.AND P0, PT, R11, 0x1, PT ;  /* 0x000000010b00780c */ /* 0x000fe40003f05070 */
[----:B------:R-:W-:Y:S02]  /*381ce0*/  ISETP.NE.U32.AND P1, PT, R13, 0x1, PT ;  /* 0x000000010d00780c */ /* 0x000fe40003f25070 */
[----:B------:R-:W-:Y:S02]  /*381cf0*/  LOP3.LUT R9, R43, 0x7ffffffe, RZ, 0xc0, !PT ;  /* 0x7ffffffe2b097812 */ /* 0x000fe400078ec0ff */
[C---:B-1----:R-:W-:Y:S02]  /*381d00*/  LOP3.LUT R22, R42.reuse, 0x7ffffffe, RZ, 0xc0, !PT ;  /* 0x7ffffffe2a167812 */ /* 0x042fe400078ec0ff */
[----:B------:R-:W-:-:S02]  /*381d10*/  LOP3.LUT R11, R42, 0x1, RZ, 0xc0, !PT ;  /* 0x000000012a0b7812 */ /* 0x000fc400078ec0ff */
[----:B--2---:R-:W-:Y:S02]  /*381d20*/  LOP3.LUT R52, R41, 0x7ffffffe, RZ, 0xc0, !PT ;  /* 0x7ffffffe29347812 */ /* 0x004fe400078ec0ff */
[----:B------:R-:W-:Y:S01]  /*381d30*/  LOP3.LUT R13, R43, 0x1, RZ, 0xc0, !PT ;  /* 0x000000012b0d7812 */ /* 0x000fe200078ec0ff */
[----:B------:R1:W-:Y:S01]  /*381d40*/  STL [R7+0x10], R48 ;  /* 0x0000103007007387 */ /* 0x0003e20000100800 */
[----:B------:R-:W-:Y:S02]  /*381d50*/  LOP3.LUT R22, R22, 0x80000000, R41, 0xf8, !PT ;  /* 0x8000000016167812 */ /* 0x000fe400078ef829 */
[----:B------:R-:W-:Y:S02]  /*381d60*/  SEL R15, RZ, 0x9908b0df, P3 ;  /* 0x9908b0dfff0f7807 */ /* 0x000fe40001800000 */
[----:B------:R-:W-:Y:S02]  /*381d70*/  LOP3.LUT R9, R9, 0x80000000, R42, 0xf8, !PT ;  /* 0x8000000009097812 */ /* 0x000fe400078ef82a */
[----:B------:R-:W-:-:S02]  /*381d80*/  LOP3.LUT R52, R52, 0x80000000, R39, 0xf8, !PT ;  /* 0x8000000034347812 */ /* 0x000fc400078ef827 */
[----:B------:R-:W-:Y:S02]  /*381d90*/  ISETP.NE.U32.AND P2, PT, R11, 0x1, PT ;  /* 0x000000010b00780c */ /* 0x000fe40003f45070 */
[----:B-1----:R-:W-:Y:S02]  /*381da0*/  SHF.R.U32.HI R48, RZ, 0x1, R29 ;  /* 0x00000001ff307819 */ /* 0x002fe4000001161d */
        /* <DEDUP_REMOVED lines=24> */
[----:B------:R-:W3:Y:S04]  /*381f30*/  LDL R11, [R9+0x44] ;  /* 0x00004400090b7983 */ /* 0x000ee80000100800 */
[----:B------:R-:W4:Y:S04]  /*381f40*/  LDL R17, [R9+0x48] ;  /* 0x0000480009117983 */ /* 0x000f280000100800 */
[----:B-1----:R-:W5:Y:S04]  /*381f50*/  LDL R48, [R9+0x4c] ;  /* 0x00004c0009307983 */ /* 0x002f680000100800 */
        /* <DEDUP_REMOVED lines=34> */
.L_x_3147:
        /* <DEDUP_REMOVED lines=22> */
[----:B--2---:R-:W-:-:S04]  /*3822e0*/  LOP3.LUT R22, R43, 0x7ffffffe, RZ, 0xc0, !PT ;  /* 0x7ffffffe2b167812 */ /* 0x004fc800078ec0ff */
[----:B-----5:R-:W-:Y:S02]  /*3822f0*/  LOP3.LUT R49, R22, 0x80000000, R9, 0xf8, !PT ;  /* 0x8000000016317812 */ /* 0x020fe400078ef809 */
[----:B------:R-:W2:Y:S04]  /*382300*/  LDL R9, [R7+0x20] ;  /* 0x0000200007097983 */ /* 0x000ea80000100800 */
[----:B------:R-:W2:Y:S01]  /*382310*/  LDL R22, [R7+-0x37c] ;  /* 0xfffc840007167983 */ /* 0x000ea20000100800 */
[----:B------:R-:W-:Y:S02]  /*382320*/  LOP3.LUT R46, R43, 0x1, RZ, 0xc0, !PT ;  /* 0x000000012b2e7812 */ /* 0x000fe400078ec0ff */
[----:B---3--:R-:W-:Y:S02]  /*382330*/  LOP3.LUT R47, R39, 0x1, RZ, 0xc0, !PT ;  /* 0x00000001272f7812 */ /* 0x008fe400078ec0ff */
[----:B------:R-:W-:-:S02]  /*382340*/  ISETP.NE.U32.AND P0, PT, R46, 0x1, PT ;  /* 0x000000012e00780c */ /* 0x000fc40003f05070 */
[----:B------:R-:W-:Y:S02]  /*382350*/  LOP3.LUT R46, R39, 0x7ffffffe, RZ, 0xc0, !PT ;  /* 0x7ffffffe272e7812 */ /* 0x000fe400078ec0ff */
[----:B------:R-:W-:Y:S02]  /*382360*/  SHF.R.U32.HI R49, RZ, 0x1, R49 ;  /* 0x00000001ff317819 */ /* 0x000fe40000011631 */
[----:B------:R-:W-:Y:S02]  /*382370*/  SEL R48, RZ, 0x9908b0df, P0 ;  /* 0x9908b0dfff307807 */ /* 0x000fe40000000000 */
[----:B------:R-:W-:Y:S02]  /*382380*/  LOP3.LUT R46, R46, 0x80000000, R43, 0xf8, !PT ;  /* 0x800000002e2e7812 */ /* 0x000fe400078ef82b */
[----:B------:R-:W-:Y:S02]  /*382390*/  ISETP.NE.U32.AND P0, PT, R47, 0x1, PT ;  /* 0x000000012f00780c */ /* 0x000fe40003f05070 */
[----:B----4-:R-:W-:-:S02]  /*3823a0*/  LOP3.LUT R48, R49, R48, R44, 0x96, !PT ;  /* 0x0000003031307212 */ /* 0x010fc400078e962c */
[----:B------:R-:W-:Y:S02]  /*3823b0*/  SHF.R.U32.HI R44, RZ, 0x1, R46 ;  /* 0x00000001ff2c7819 */ /* 0x000fe4000001162e */
[----:B------:R-:W-:Y:S02]  /*3823c0*/  SEL R43, RZ, 0x9908b0df, P0 ;  /* 0x9908b0dfff2b7807 */ /* 0x000fe40000000000 */
[C---:B------:R-:W-:Y:S02]  /*3823d0*/  LOP3.LUT R46, R37.reuse, 0x7ffffffe, RZ, 0xc0, !PT ;  /* 0x7ffffffe252e7812 */ /* 0x040fe400078ec0ff */
        /* <DEDUP_REMOVED lines=19> */
[----:B------:R-:W-:Y:S01]  /*382510*/  SEL R33, RZ, 0x9908b0df, P0 ;  /* 0x9908b0dfff217807 */ /* 0x000fe20000000000 */
[----:B------:R3:W-:Y:S01]  /*382520*/  STL [R7+-0x10], R48 ;  /* 0xfffff03007007387 */ /* 0x0007e20000100800 */
[----:B------:R-:W-:-:S02]  /*382530*/  LOP3.LUT R37, R31, 0x1, RZ, 0xc0, !PT ;  /* 0x000000011f257812 */ /* 0x000fc400078ec0ff */
[----:B------:R-:W-:Y:S02]  /*382540*/  LOP3.LUT R42, R42, R33, R35, 0x96, !PT ;  /* 0x000000212a2a7212 */ /* 0x000fe400078e9623 */
[C---:B------:R-:W-:Y:S02]  /*382550*/  LOP3.LUT R33, R29.reuse, 0x7ffffffe, RZ, 0xc0, !PT ;  /* 0x7ffffffe1d217812 */ /* 0x040fe400078ec0ff */
[----:B------:R-:W-:Y:S02]  /*382560*/  LOP3.LUT R35, R29, 0x1, RZ, 0xc0, !PT ;  /* 0x000000011d237812 */ /* 0x000fe400078ec0ff */
[----:B---3--:R-:W-:Y:S01]  /*382570*/  LOP3.LUT R48, R31, 0x7ffffffe, RZ, 0xc0, !PT ;  /* 0x7ffffffe1f307812 */ /* 0x008fe200078ec0ff */
[----:B------:R3:W-:Y:S01]  /*382580*/  STL [R7+-0xc], R44 ;  /* 0xfffff42c07007387 */ /* 0x0007e20000100800 */
[----:B------:R-:W-:Y:S02]  /*382590*/  LOP3.LUT R33, R33, 0x80000000, R30, 0xf8, !PT ;  /* 0x8000000021217812 */ /* 0x000fe400078ef81e */
[----:B------:R-:W-:-:S02]  /*3825a0*/  ISETP.NE.U32.AND P0, PT, R35, 0x1, PT ;  /* 0x000000012300780c */ /* 0x000fc40003f05070 */
[----:B------:R-:W-:Y:S02]  /*3825b0*/  LOP3.LUT R48, R48, 0x80000000, R29, 0xf8, !PT ;  /* 0x8000000030307812 */ /* 0x000fe400078ef81d */
[----:B------:R-:W-:Y:S02]  /*3825c0*/  ISETP.NE.U32.AND P1, PT, R37, 0x1, PT ;  /* 0x000000012500780c */ /* 0x000fe40003f25070 */
[C---:B------:R-:W-:Y:S02]  /*3825d0*/  LOP3.LUT R37, R19.reuse, 0x1, RZ, 0xc0, !PT ;  /* 0x0000000113257812 */ /* 0x040fe400078ec0ff */
[----:B---3--:R-:W-:Y:S02]  /*3825e0*/  LOP3.LUT R44, R19, 0x7ffffffe, RZ, 0xc0, !PT ;  /* 0x7ffffffe132c7812 */ /* 0x008fe400078ec0ff */
        /* <DEDUP_REMOVED lines=8> */
[----:B------:R-:W-:-:S02]  /*382670*/  LOP3.LUT R44, R30, R29, R27, 0x96, !PT ;  /* 0x0000001d1e2c7212 */ /* 0x000fc400078e961b */
[----:B---3--:R-:W-:Y:S02]  /*382680*/  LOP3.LUT R46, R33, R35, R26, 0x96, !PT ;  /* 0x00000023212e7212 */ /* 0x008fe400078e961a */
[----:B------:R-:W-:Y:S02]  /*382690*/  SEL R26, RZ, 0x9908b0df, P0 ;  /* 0x9908b0dfff1a7807 */ /* 0x000fe40000000000 */
[----:B------:R-:W-:Y:S02]  /*3826a0*/  LOP3.LUT R30, R25, 0x7ffffffe, RZ, 0xc0, !PT ;  /* 0x7ffffffe191e7812 */ /* 0x000fe400078ec0ff */
[----:B------:R-:W-:Y:S02]  /*3826b0*/  LOP3.LUT R28, R31, R26, R28, 0x96, !PT ;  /* 0x0000001a1f1c7212 */ /* 0x000fe400078e961c */
[C---:B------:R-:W-:Y:S01]  /*3826c0*/  LOP3.LUT R26, R11.reuse, 0x7ffffffe, RZ, 0xc0, !PT ;  /* 0x7ffffffe0b1a7812 */ /* 0x040fe200078ec0ff */
[----:B------:R3:W-:Y:S01]  /*3826d0*/  STL [R7], R42 ;  /* 0x0000002a07007387 */ /* 0x0007e20000100800 */
[----:B------:R-:W-:-:S02]  /*3826e0*/  LOP3.LUT R27, R11, 0x1, RZ, 0xc0, !PT ;  /* 0x000000010b1b7812 */ /* 0x000fc400078ec0ff */
[----:B------:R-:W-:Y:S01]  /*3826f0*/  LOP3.LUT R26, R26, 0x80000000, R19, 0xf8, !PT ;  /* 0x800000001a1a7812 */ /* 0x000fe200078ef813 */
[----:B------:R2:W-:Y:S01]  /*382700*/  STL [R7+0x4], R44 ;  /* 0x0000042c07007387 */ /* 0x0005e20000100800 */
[----:B------:R-:W-:Y:S02]  /*382710*/  LOP3.LUT R30, R30, 0x80000000, R11, 0xf8, !PT ;  /* 0x800000001e1e7812 */ /* 0x000fe400078ef80b */
[----:B------:R-:W-:Y:S02]  /*382720*/  LOP3.LUT R29, R25, 0x1, RZ, 0xc0, !PT ;  /* 0x00000001191d7812 */ /* 0x000fe400078ec0ff */
[C---:B------:R-:W-:Y:S02]  /*382730*/  LOP3.LUT R11, R23.reuse, 0x1, RZ, 0xc0, !PT ;  /* 0x00000001170b7812 */ /* 0x040fe400078ec0ff */
[----:B---3--:R-:W-:Y:S01]  /*382740*/  LOP3.LUT R42, R23, 0x7ffffffe, RZ, 0xc0, !PT ;  /* 0x7ffffffe172a7812 */ /* 0x008fe200078ec0ff */
[----:B------:R-:W-:Y:S01]  /*382750*/  UIADD3 UR4, UPT, UPT, UR4, 0xc, URZ ;  /* 0x0000000c04047890 */ /* 0x000fe2000fffe0ff */
[----:B------:R-:W-:-:S02]  /*382760*/  ISETP.NE.U32.AND P0, PT, R27, 0x1, PT ;  /* 0x000000011b00780c */ /* 0x000fc40003f05070 */
[----:B------:R-:W-:Y:S02]  /*382770*/  ISETP.NE.U32.AND P1, PT, R29, 0x1, PT ;  /* 0x000000011d00780c */ /* 0x000fe40003f25070 */
[----:B------:R-:W-:Y:S02]  /*382780*/  LOP3.LUT R42, R42, 0x80000000, R25, 0xf8, !PT ;  /* 0x800000002a2a7812 */ /* 0x000fe400078ef819 */
[----:B------:R-:W-:Y:S01]  /*382790*/  ISETP.NE.U32.AND P2, PT, R11, 0x1, PT ;  /* 0x000000010b00780c */ /* 0x000fe20003f45070 */
[----:B------:R-:W-:Y:S01]  /*3827a0*/  UISETP.NE.AND UP0, UPT, UR4, 0x18c, UPT ;  /* 0x0000018c0400788c */ /* 0x000fe2000bf05270 */
[----:B------:R-:W-:Y:S02]  /*3827b0*/  SHF.R.U32.HI R11, RZ, 0x1, R26 ;  /* 0x00000001ff0b7819 */ /* 0x000fe4000001161a */
[----:B------:R-:W-:Y:S02]  /*3827c0*/  SHF.R.U32.HI R30, RZ, 0x1, R30 ;  /* 0x00000001ff1e7819 */ /* 0x000fe4000001161e */
[----:B------:R-:W-:-:S02]  /*3827d0*/  SHF.R.U32.HI R42, RZ, 0x1, R42 ;  /* 0x00000001ff2a7819 */ /* 0x000fc4000001162a */
[----:B------:R-:W-:-:S04]  /*3827e0*/  SEL R25, RZ, 0x9908b0df, P2 ;  /* 0x9908b0dfff197807 */ /* 0x000fc80001000000 */
[----:B------:R-:W-:Y:S01]  /*3827f0*/  LOP3.LUT R42, R42, R25, R15, 0x96, !PT ;  /* 0x000000192a2a7212 */ /* 0x000fe200078e960f */
        /* <DEDUP_REMOVED lines=33> */
.L_x_3145:
[----:B------:R-:W-:Y:S05]  /*382a10*/  BSYNC.RECONVERGENT B2 ;  /* 0x0000000000027941 */ /* 0x000fea0003800200 */
.L_x_3144:
        /* <DEDUP_REMOVED lines=43> */
.L_x_3150:
        /* <DEDUP_REMOVED lines=63> */
[----:B------:R-:W-:Y:S01]  /*3830c0*/  LOP3.LUT R41, R37, 0x1, RZ, 0xc0, !PT ;  /* 0x0000000125297812 */ /* 0x000fe200078ec0ff */
[----:B------:R2:W-:Y:S01]  /*3830d0*/  STL [R9+0x10], R46 ;  /* 0x0000102e09007387 */ /* 0x0005e20000100800 */
[----:B------:R-:W-:-:S02]  /*3830e0*/  LOP3.LUT R31, R44, 0x80000000, R31, 0xf8, !PT ;  /* 0x800000002c1f7812 */ /* 0x000fc400078ef81f */
[----:B0-----:R-:W-:Y:S02]  /*3830f0*/  LOP3.LUT R52, R37, 0x7ffffffe, RZ, 0xc0, !PT ;  /* 0x7ffffffe25347812 */ /* 0x001fe400078ec0ff */
[----:B------:R-:W-:Y:S02]  /*383100*/  LOP3.LUT R39, R27, 0x1, RZ, 0xc0, !PT ;  /* 0x000000011b277812 */ /* 0x000fe400078ec0ff */
[----:B------:R-:W-:Y:S02]  /*383110*/  LOP3.LUT R52, R52, 0x80000000, R27, 0xf8, !PT ;  /* 0x8000000034347812 */ /* 0x000fe400078ef81b */
[----:B------:R-:W-:Y:S02]  /*383120*/  ISETP.NE.U32.AND P1, PT, R41, 0x1, PT ;  /* 0x000000012900780c */ /* 0x000fe40003f25070 */
[C---:B------:R-:W-:Y:S02]  /*383130*/  LOP3.LUT R44, R35.reuse, 0x7ffffffe, RZ, 0xc0, !PT ;  /* 0x7ffffffe232c7812 */ /* 0x040fe400078ec0ff */
[----:B------:R-:W-:-:S02]  /*383140*/  LOP3.LUT R27, R35, 0x1, RZ, 0xc0, !PT ;  /* 0x00000001231b7812 */ /* 0x000fc400078ec0ff */
[C---:B--2---:R-:W-:Y:S02]  /*383150*/  LOP3.LUT R46, R19.reuse, 0x7ffffffe, RZ, 0xc0, !PT ;  /* 0x7ffffffe132e7812 */ /* 0x044fe400078ec0ff */
[----:B------:R-:W-:Y:S02]  /*383160*/  LOP3.LUT R41, R19, 0x1, RZ, 0xc0, !PT ;  /* 0x0000000113297812 */ /* 0x000fe400078ec0ff */
[----:B------:R-:W-:Y:S02]  /*383170*/  ISETP.NE.U32.AND P0, PT, R39, 0x1, PT ;  /* 0x000000012700780c */ /* 0x000fe40003f05070 */
        /* <DEDUP_REMOVED lines=9> */
[----:B------:R-:W-:Y:S02]  /*383210*/  SEL R37, RZ, 0x9908b0df, P2 ;  /* 0x9908b0dfff257807 */ /* 0x000fe40001000000 */
[----:B------:R-:W-:Y:S02]  /*383220*/  SHF.R.U32.HI R39, RZ, 0x1, R39 ;  /* 0x00000001ff277819 */ /* 0x000fe40000011627 */
[----:B------:R-:W-:Y:S02]  /*383230*/  SEL R41, RZ, 0x9908b0df, P3 ;  /* 0x9908b0dfff297807 */ /* 0x000fe40001800000 */
[----:B------:R-:W-:Y:S02]  /*383240*/  LOP3.LUT R30, R31, R35, R30, 0x96, !PT ;  /* 0x000000231f1e7212 */ /* 0x000fe400078e961e */
[----:B------:R-:W-:Y:S02]  /*383250*/  LOP3.LUT R44, R44, R27, R33, 0x96, !PT ;  /* 0x0000001b2c2c7212 */ /* 0x000fe400078e9621 */
[----:B------:R-:W-:-:S02]  /*383260*/  LOP3.LUT R46, R46, R37, R29, 0x96, !PT ;  /* 0x000000252e2e7212 */ /* 0x000fc400078e961d */
[----:B------:R-:W-:Y:S02]  /*383270*/  LOP3.LUT R28, R39, R41, R28, 0x96, !PT ;  /* 0x00000029271c7212 */ /* 0x000fe400078e961c */
[----:B------:R-:W-:Y:S02]  /*383280*/  LOP3.LUT R27, R26, 0x1, RZ, 0xc0, !PT ;  /* 0x000000011a1b7812 */ /* 0x000fe400078ec0ff */
[----:B------:R-:W-:Y:S01]  /*383290*/  LOP3.LUT R29, R25, 0x7ffffffe, RZ, 0xc0, !PT ;  /* 0x7ffffffe191d7812 */ /* 0x000fe200078ec0ff */
[----:B------:R0:W-:Y:S01]  /*3832a0*/  STL [R9+0x18], R48 ;  /* 0x0000183009007387 */ /* 0x0001e20000100800 */
[----:B------:R-:W-:Y:S02]  /*3832b0*/  ISETP.NE.U32.AND P0, PT, R27, 0x1, PT ;  /* 0x000000011b00780c */ /* 0x000fe40003f05070 */
[----:B------:R-:W-:Y:S01]  /*3832c0*/  LOP3.LUT R29, R29, 0x80000000, R26, 0xf8, !PT ;  /* 0x800000001d1d7812 */ /* 0x000fe200078ef81a */
[----:B------:R2:W-:Y:S01]  /*3832d0*/  STL [R9+0x24], R30 ;  /* 0x0000241e09007387 */ /* 0x0005e20000100800 */
[----:B------:R-:W-:-:S02]  /*3832e0*/  LOP3.LUT R31, R25, 0x1, RZ, 0xc0, !PT ;  /* 0x00000001191f7812 */ /* 0x000fc400078ec0ff */
[----:B------:R-:W-:Y:S01]  /*3832f0*/  LOP3.LUT R27, R23, 0x1, RZ, 0xc0, !PT ;  /* 0x00000001171b7812 */ /* 0x000fe200078ec0ff */
[----:B------:R3:W-:Y:S01]  /*383300*/  STL [R9+0x2c], R28 ;  /* 0x00002c1c09007387 */ /* 0x0007e20000100800 */
[----:B0-----:R-:W-:Y:S02]  /*383310*/  LOP3.LUT R48, R26, 0x7ffffffe, RZ, 0xc0, !PT ;  /* 0x7ffffffe1a307812 */ /* 0x001fe400078ec0ff */
[----:B------:R-:W-:Y:S02]  /*383320*/  LOP3.LUT R26, R11, 0x7ffffffe, RZ, 0xc0, !PT ;  /* 0x7ffffffe0b1a7812 */ /* 0x000fe400078ec0ff */
[----:B--2---:R-:W-:Y:S02]  /*383330*/  LOP3.LUT R30, R23, 0x7ffffffe, RZ, 0xc0, !PT ;  /* 0x7ffffffe171e7812 */ /* 0x004fe400078ec0ff */
[----:B------:R-:W-:Y:S02]  /*383340*/  LOP3.LUT R48, R48, 0x80000000, R19, 0xf8, !PT ;  /* 0x8000000030307812 */ /* 0x000fe400078ef813 */
[----:B---3--:R-:W-:-:S02]  /*383350*/  LOP3.LUT R28, R11, 0x1, RZ, 0xc0, !PT ;  /* 0x000000010b1c7812 */ /* 0x008fc400078ec0ff */
[----:B------:R-:W-:Y:S02]  /*383360*/  LOP3.LUT R19, R30, 0x80000000, R25, 0xf8, !PT ;  /* 0x800000001e137812 */ /* 0x000fe400078ef819 */
[----:B------:R-:W-:Y:S02]  /*383370*/  ISETP.NE.U32.AND P1, PT, R31, 0x1, PT ;  /* 0x000000011f00780c */ /* 0x000fe40003f25070 */
[----:B------:R-:W-:Y:S02]  /*383380*/  ISETP.NE.U32.AND P2, PT, R27, 0x1, PT ;  /* 0x000000011b00780c */ /* 0x000fe40003f45070 */
[----:B------:R-:W-:Y:S02]  /*383390*/  LOP3.LUT R26, R26, 0x80000000, R23, 0xf8, !PT ;  /* 0x800000001a1a7812 */ /* 0x000fe400078ef817 */
[----:B------:R-:W-:Y:S01]  /*3833a0*/  ISETP.NE.U32.AND P3, PT, R28, 0x1, PT ;  /* 0x000000011c00780c */ /* 0x000fe20003f65070 */
[----:B------:R0:W-:Y:S01]  /*3833b0*/  STL [R9+0x1c], R42 ;  /* 0x00001c2a09007387 */ /* 0x0001e20000100800 */
[----:B------:R-:W-:-:S02]  /*3833c0*/  SHF.R.U32.HI R30, RZ, 0x1, R29 ;  /* 0x00000001ff1e7819 */ /* 0x000fc4000001161d */
[----:B------:R-:W-:Y:S02]  /*3833d0*/  SHF.R.U32.HI R23, RZ, 0x1, R48 ;  /* 0x00000001ff177819 */ /* 0x000fe40000011630 */
[----:B------:R-:W-:Y:S02]  /*3833e0*/  SEL R25, RZ, 0x9908b0df, P0 ;  /* 0x9908b0dfff197807 */ /* 0x000fe40000000000 */
        /* <DEDUP_REMOVED lines=54> */
.L_x_3151:
        /* <DEDUP_REMOVED lines=50> */
[----:B------:R-:W-:Y:S02]  /*383a70*/  SEL R17, RZ, 0x9908b0df, P0 ;  /* 0x9908b0dfff117807 */ /* 0x000fe40000000000 */
[----:B------:R-:W-:Y:S02]  /*383a80*/  SEL R13, RZ, 0x9908b0df, P1 ;  /* 0x9908b0dfff0d7807 */ /* 0x000fe40000800000 */
[----:B------:R-:W-:Y:S02]  /*383a90*/  LOP3.LUT R22, R22, 0x80000000, R23, 0xf8, !PT ;  /* 0x8000000016167812 */ /* 0x000fe400078ef817 */
[----:B------:R-:W-:-:S02]  /*383aa0*/  ISETP.NE.U32.AND P0, PT, R19, 0x1, PT ;  /* 0x000000011300780c */ /* 0x000fc40003f05070 */
[----:B---3--:R-:W-:Y:S02]  /*383ab0*/  SHF.R.U32.HI R50, RZ, 0x1, R47 ;  /* 0x00000001ff327819 */ /* 0x008fe4000001162f */
[----:B------:R-:W-:Y:S02]  /*383ac0*/  LOP3.LUT R26, R15, R17, R26, 0x96, !PT ;  /* 0x000000110f1a7212 */ /* 0x000fe400078e961a */
[----:B------:R-:W-:Y:S02]  /*383ad0*/  LOP3.LUT R50, R50, R13, R27, 0x96, !PT ;  /* 0x0000000d32327212 */ /* 0x000fe400078e961b */
[----:B------:R-:W-:Y:S02]  /*383ae0*/  SHF.R.U32.HI R13, RZ, 0x1, R22 ;  /* 0x00000001ff0d7819 */ /* 0x000fe40000011616 */
[----:B------:R-:W-:Y:S02]  /*383af0*/  SEL R15, RZ, 0x9908b0df, P0 ;  /* 0x9908b0dfff0f7807 */ /* 0x000fe40000000000 */
[----:B------:R-:W-:-:S02]  /*383b00*/  LOP3.LUT R22, R29, 0x7ffffffe, RZ, 0xc0, !PT ;  /* 0x7ffffffe1d167812 */ /* 0x000fc400078ec0ff */
[----:B------:R-:W-:Y:S02]  /*383b10*/  LOP3.LUT R28, R13, R15, R28, 0x96, !PT ;  /* 0x0000000f0d1c7212 */ /* 0x000fe400078e961c */
[----:B------:R-:W-:Y:S02]  /*383b20*/  LOP3.LUT R13, R29, 0x1, RZ, 0xc0, !PT ;  /* 0x000000011d0d7812 */ /* 0x000fe400078ec0ff */
[----:B------:R-:W-:Y:S02]  /*383b30*/  LOP3.LUT R22, R22, 0x80000000, R25, 0xf8, !PT ;  /* 0x8000000016167812 */ /* 0x000fe400078ef819 */
[----:B------:R-:W-:Y:S02]  /*383b40*/  ISETP.NE.U32.AND P0, PT, R13, 0x1, PT ;  /* 0x000000010d00780c */ /* 0x000fe40003f05070 */
[C---:B------:R-:W-:Y:S02]  /*383b50*/  LOP3.LUT R52, R30.reuse, 0x7ffffffe, RZ, 0xc0, !PT ;  /* 0x7ffffffe1e347812 */ /* 0x040fe400078ec0ff */
[----:B------:R-:W-:-:S02]  /*383b60*/  LOP3.LUT R15, R30, 0x1, RZ, 0xc0, !PT ;  /* 0x000000011e0f7812 */ /* 0x000fc400078ec0ff */
[C---:B------:R-:W-:Y:S02]  /*383b70*/  LOP3.LUT R17, R31.reuse, 0x7ffffffe, RZ, 0xc0, !PT ;  /* 0x7ffffffe1f117812 */ /* 0x040fe400078ec0ff */
[----:B------:R-:W-:Y:S02]  /*383b80*/  LOP3.LUT R19, R31, 0x1, RZ, 0xc0, !PT ;  /* 0x000000011f137812 */ /* 0x000fe400078ec0ff */
        /* <DEDUP_REMOVED lines=8> */
[----:B------:R-:W-:Y:S02]  /*383c10*/  SEL R15, RZ, 0x9908b0df, P1 ;  /* 0x9908b0dfff0f7807 */ /* 0x000fe40000800000 */
[----:B---3--:R-:W-:Y:S02]  /*383c20*/  LOP3.LUT R48, R22, R13, R33, 0x96, !PT ;  /* 0x0000000d16307212 */ /* 0x008fe400078e9621 */
[----:B------:R-:W-:-:S02]  /*383c30*/  SHF.R.U32.HI R22, RZ, 0x1, R17 ;  /* 0x00000001ff167819 */ /* 0x000fc40000011611 */
[----:B------:R-:W-:Y:S02]  /*383c40*/  SEL R13, RZ, 0x9908b0df, P0 ;  /* 0x9908b0dfff0d7807 */ /* 0x000fe40000000000 */
[----:B------:R-:W-:Y:S02]  /*383c50*/  LOP3.LUT R52, R52, R15, R35, 0x96, !PT ;  /* 0x0000000f34347212 */ /* 0x000fe400078e9623 */
[----:B------:R-:W-:Y:S02]  /*383c60*/  LOP3.LUT R22, R22, R13, R37, 0x96, !PT ;  /* 0x0000000d16167212 */ /* 0x000fe400078e9625 */
[----:B------:R-:W-:Y:S02]  /*383c70*/  LOP3.LUT R13, R39, 0x1, RZ, 0xc0, !PT ;  /* 0x00000001270d7812 */ /* 0x000fe400078ec0ff */
[----:B------:R-:W-:Y:S01]  /*383c80*/  LOP3.LUT R15, R41, 0x1, RZ, 0xc0, !PT ;  /* 0x00000001290f7812 */ /* 0x000fe200078ec0ff */
[----:B------:R3:W-:Y:S01]  /*383c90*/  STL [R9+-0x8], R26 ;  /* 0xfffff81a09007387 */ /* 0x0007e20000100800 */
[----:B------:R-:W-:-:S02]  /*383ca0*/  ISETP.NE.U32.AND P0, PT, R13, 0x1, PT ;  /* 0x000000010d00780c */ /* 0x000fc40003f05070 */
[----:B------:R-:W-:Y:S01]  /*383cb0*/  ISETP.NE.U32.AND P1, PT, R15, 0x1, PT ;  /* 0x000000010f00780c */ /* 0x000fe20003f25070 */
[----:B------:R4:W-:Y:S01]  /*383cc0*/  STL [R9], R28 ;  /* 0x0000001c09007387 */ /* 0x0009e20000100800 */
[----:B------:R-:W-:Y:S02]  /*383cd0*/  LOP3.LUT R30, R41, 0x7ffffffe, RZ, 0xc0, !PT ;  /* 0x7ffffffe291e7812 */ /* 0x000fe400078ec0ff */
[C---:B------:R-:W-:Y:S02]  /*383ce0*/  LOP3.LUT R15, R42.reuse, 0x1, RZ, 0xc0, !PT ;  /* 0x000000012a0f7812 */ /* 0x040fe400078ec0ff */
[----:B---3--:R-:W-:Y:S01]  /*383cf0*/  LOP3.LUT R26, R39, 0x7ffffffe, RZ, 0xc0, !PT ;  /* 0x7ffffffe271a7812 */ /* 0x008fe200078ec0ff */
[----:B------:R-:W-:Y:S01]  /*383d00*/  UIADD3 UR4, UPT, UPT, UR4, 0xc, URZ ;  /* 0x0000000c04047890 */ /* 0x000fe2000fffe0ff */
[----:B----4-:R-:W-:Y:S02]  /*383d10*/  LOP3.LUT R28, R42, 0x7ffffffe, RZ, 0xc0, !PT ;  /* 0x7ffffffe2a1c7812 */ /* 0x010fe400078ec0ff */
[----:B------:R-:W-:-:S02]  /*383d20*/  LOP3.LUT R26, R26, 0x80000000, R31, 0xf8, !PT ;  /* 0x800000001a1a7812 */ /* 0x000fc400078ef81f */
[----:B------:R-:W-:Y:S02]  /*383d30*/  LOP3.LUT R30, R30, 0x80000000, R39, 0xf8, !PT ;  /* 0x800000001e1e7812 */ /* 0x000fe400078ef827 */
        /* <DEDUP_REMOVED lines=42> */
.L_x_3149:
[----:B------:R-:W-:Y:S05]  /*383fe0*/  BSYNC.RECONVERGENT B2 ;  /* 0x0000000000027941 */ /* 0x000fea0003800200 */
.L_x_3148:
        /* <DEDUP_REMOVED lines=43> */
.L_x_3154:
        /* <DEDUP_REMOVED lines=62> */
[----:B------:R-:W-:Y:S02]  /*384680*/  LOP3.LUT R13, R29, 0x1, RZ, 0xc0, !PT ;  /* 0x000000011d0d7812 */ /* 0x000fe400078ec0ff */
[C---:B------:R-:W-:Y:S01]  /*384690*/  LOP3.LUT R43, R41.reuse, 0x1, RZ, 0xc0, !PT ;  /* 0x00000001292b7812 */ /* 0x040fe200078ec0ff */
[----:B------:R0:W-:Y:S01]  /*3846a0*/  STL [R11+0x14], R46 ;  /* 0x0000142e0b007387 */ /* 0x0001e20000100800 */
[----:B------:R-:W-:-:S02]  /*3846b0*/  LOP3.LUT R52, R41, 0x7ffffffe, RZ, 0xc0, !PT ;  /* 0x7ffffffe29347812 */ /* 0x000fc400078ec0ff */
[----:B------:R-:W-:Y:S01]  /*3846c0*/  LOP3.LUT R50, R29, 0x7ffffffe, RZ, 0xc0, !PT ;  /* 0x7ffffffe1d327812 */ /* 0x000fe200078ec0ff */
[----:B------:R2:W-:Y:S01]  /*3846d0*/  STL [R11+0x18], R42 ;  /* 0x0000182a0b007387 */ /* 0x0005e20000100800 */
[----:B------:R-:W-:Y:S02]  /*3846e0*/  ISETP.NE.U32.AND P0, PT, R13, 0x1, PT ;  /* 0x000000010d00780c */ /* 0x000fe40003f05070 */
[----:B------:R-:W-:Y:S02]  /*3846f0*/  ISETP.NE.U32.AND P1, PT, R43, 0x1, PT ;  /* 0x000000012b00780c */ /* 0x000fe40003f25070 */
[C---:B------:R-:W-:Y:S02]  /*384700*/  LOP3.LUT R13, R39.reuse, 0x1, RZ, 0xc0, !PT ;  /* 0x00000001270d7812 */ /* 0x040fe400078ec0ff */
[----:B0-----:R-:W-:Y:S02]  /*384710*/  LOP3.LUT R46, R39, 0x7ffffffe, RZ, 0xc0, !PT ;  /* 0x7ffffffe272e7812 */ /* 0x001fe400078ec0ff */
[----:B------:R-:W-:-:S02]  /*384720*/  LOP3.LUT R43, R23, 0x1, RZ, 0xc0, !PT ;  /* 0x00000001172b7812 */ /* 0x000fc400078ec0ff */
[----:B--2---:R-:W-:Y:S02]  /*384730*/  LOP3.LUT R42, R23, 0x7ffffffe, RZ, 0xc0, !PT ;  /* 0x7ffffffe172a7812 */ /* 0x004fe400078ec0ff */
[----:B------:R-:W-:Y:S02]  /*384740*/  LOP3.LUT R29, R52, 0x80000000, R29, 0xf8, !PT ;  /* 0x80000000341d7812 */ /* 0x000fe400078ef81d */
[----:B------:R-:W-:Y:S02]  /*384750*/  LOP3.LUT R35, R50, 0x80000000, R35, 0xf8, !PT ;  /* 0x8000000032237812 */ /* 0x000fe400078ef823 */
[----:B------:R-:W-:Y:S02]  /*384760*/  LOP3.LUT R41, R46, 0x80000000, R41, 0xf8, !PT ;  /* 0x800000002e297812 */ /* 0x000fe400078ef829 */
[----:B------:R-:W-:Y:S02]  /*384770*/  ISETP.NE.U32.AND P2, PT, R13, 0x1, PT ;  /* 0x000000010d00780c */ /* 0x000fe40003f45070 */
[----:B------:R-:W-:-:S02]  /*384780*/  LOP3.LUT R39, R42, 0x80000000, R39, 0xf8, !PT ;  /* 0x800000002a277812 */ /* 0x000fc400078ef827 */
[----:B------:R-:W-:Y:S01]  /*384790*/  ISETP.NE.U32.AND P3, PT, R43, 0x1, PT ;  /* 0x000000012b00780c */ /* 0x000fe20003f65070 */
[----:B------:R0:W-:Y:S01]  /*3847a0*/  STL [R11+0x10], R48 ;  /* 0x000010300b007387 */ /* 0x0001e20000100800 */
[----:B------:R-:W-:Y:S02]  /*3847b0*/  SHF.R.U32.HI R46, RZ, 0x1, R29 ;  /* 0x00000001ff2e7819 */ /* 0x000fe4000001161d */
[----:B------:R-:W-:Y:S02]  /*3847c0*/  SHF.R.U32.HI R42, RZ, 0x1, R35 ;  /* 0x00000001ff2a7819 */ /* 0x000fe40000011623 */
[----:B------:R-:W-:Y:S02]  /*3847d0*/  SEL R29, RZ, 0x9908b0df, P1 ;  /* 0x9908b0dfff1d7807 */ /* 0x000fe40000800000 */
[----:B------:R-:W-:Y:S02]  /*3847e0*/  SEL R13, RZ, 0x9908b0df, P0 ;  /* 0x9908b0dfff0d7807 */ /* 0x000fe40000000000 */
[----:B------:R-:W-:-:S02]  /*3847f0*/  SEL R35, RZ, 0x9908b0df, P2 ;  /* 0x9908b0dfff237807 */ /* 0x000fc40001000000 */
[----:B0-----:R-:W-:Y:S02]  /*384800*/  SHF.R.U32.HI R48, RZ, 0x1, R41 ;  /* 0x00000001ff307819 */ /* 0x001fe40000011629 */
[----:B------:R-:W-:Y:S02]  /*384810*/  SHF.R.U32.HI R39, RZ, 0x1, R39 ;  /* 0x00000001ff277819 */ /* 0x000fe40000011627 */
[----:B------:R-:W-:Y:S02]  /*384820*/  SEL R41, RZ, 0x9908b0df, P3 ;  /* 0x9908b0dfff297807 */ /* 0x000fe40001800000 */
[----:B------:R-:W-:Y:S02]  /*384830*/  LOP3.LUT R46, R46, R29, R33, 0x96, !PT ;  /* 0x0000001d2e2e7212 */ /* 0x000fe400078e9621 */
[----:B------:R-:W-:Y:S02]  /*384840*/  LOP3.LUT R42, R42, R13, R37, 0x96, !PT ;  /* 0x0000000d2a2a7212 */ /* 0x000fe400078e9625 */
[----:B------:R-:W-:-:S02]  /*384850*/  LOP3.LUT R48, R48, R35, R31, 0x96, !PT ;  /* 0x0000002330307212 */ /* 0x000fc400078e961f */
[----:B------:R-:W-:Y:S02]  /*384860*/  LOP3.LUT R30, R39, R41, R30, 0x96, !PT ;  /* 0x00000029271e7212 */ /* 0x000fe400078e961e */
[C---:B------:R-:W-:Y:S02]  /*384870*/  LOP3.LUT R29, R27.reuse, 0x7ffffffe, RZ, 0xc0, !PT ;  /* 0x7ffffffe1b1d7812 */ /* 0x040fe400078ec0ff */
        /* <DEDUP_REMOVED lines=8> */
[----:B------:R-:W-:Y:S02]  /*384900*/  LOP3.LUT R31, R26, 0x1, RZ, 0xc0, !PT ;  /* 0x000000011a1f7812 */ /* 0x000fe400078ec0ff */
[C---:B------:R-:W-:Y:S02]  /*384910*/  LOP3.LUT R13, R15.reuse, 0x7ffffffe, RZ, 0xc0, !PT ;  /* 0x7ffffffe0f0d7812 */ /* 0x040fe400078ec0ff */
[----:B0-----:R-:W-:-:S02]  /*384920*/  LOP3.LUT R30, R15, 0x1, RZ, 0xc0, !PT ;  /* 0x000000010f1e7812 */ /* 0x001fc400078ec0ff */
[----:B------:R-:W-:Y:S02]  /*384930*/  LOP3.LUT R50, R50, 0x80000000, R23, 0xf8, !PT ;  /* 0x8000000032327812 */ /* 0x000fe400078ef817 */
[----:B------:R-:W-:Y:S02]  /*384940*/  LOP3.LUT R23, R28, 0x80000000, R27, 0xf8, !PT ;  /* 0x800000001c177812 */ /* 0x000fe400078ef81b */
        /* <DEDUP_REMOVED lines=60> */
.L_x_3155:
        /* <DEDUP_REMOVED lines=129> */
[----:B--2---:R-:W2:Y:S04]  /*385520*/  LDL R13, [R1+0x9bc] ;  /* 0x0009bc00010d7983 */ /* 0x004ea80000100800 */
[----:B------:R-:W4:Y:S01]  /*385530*/  LDL R15, [R1+0x630] ;  /* 0x00063000010f7983 */ /* 0x000f220000100800 */
[----:B------:R-:W-:-:S03]  /*385540*/  IMAD.MOV.U32 R28, RZ, RZ, RZ ;  /* 0x000000ffff1c7224 */ /* 0x000fc600078e00ff */
[----:B------:R0:W-:Y:S01]  /*385550*/  STL [R1+0x9c0], RZ ;  /* 0x0009c0ff01007387 */ /* 0x0001e20000100800 */
[C---:B---3--:R-:W-:Y:S02]  /*385560*/  LOP3.LUT R22, R11.reuse, 0x7ffffffe, RZ, 0xc0, !PT ;  /* 0x7ffffffe0b167812 */ /* 0x048fe400078ec0ff */
[----:B------:R-:W-:Y:S02]  /*385570*/  LOP3.LUT R17, R11, 0x1, RZ, 0xc0, !PT ;  /* 0x000000010b117812 */ /* 0x000fe400078ec0ff */
[----:B--2---:R-:W-:Y:S02]  /*385580*/  LOP3.LUT R13, R22, 0x80000000, R13, 0xf8, !PT ;  /* 0x80000000160d7812 */ /* 0x004fe400078ef80d */
[----:B------:R-:W-:Y:S02]  /*385590*/  ISETP.NE.U32.AND P0, PT, R17, 0x1, PT ;  /* 0x000000011100780c */ /* 0x000fe40003f05070 */
[----:B------:R-:W-:Y:S02]  /*3855a0*/  SHF.R.U32.HI R22, RZ, 0x1, R13 ;  /* 0x00000001ff167819 */ /* 0x000fe4000001160d */
[----:B------:R-:W-:-:S04]  /*3855b0*/  SEL R13, RZ, 0x9908b0df, P0 ;  /* 0x9908b0dfff0d7807 */ /* 0x000fc80000000000 */
[----:B----4-:R-:W-:-:S05]  /*3855c0*/  LOP3.LUT R22, R22, R13, R15, 0x96, !PT ;  /* 0x0000000d16167212 */ /* 0x010fca00078e960f */
[----:B------:R0:W-:Y:S02]  /*3855d0*/  STL [R1+0x9bc], R22 ;  /* 0x0009bc1601007387 */ /* 0x0001e40000100800 */
.L_x_3153:
[----:B------:R-:W-:Y:S05]  /*3855e0*/  BSYNC.RECONVERGENT B2 ;  /* 0x0000000000027941 */ /* 0x000fea0003800200 */
.L_x_3152:
        /* <DEDUP_REMOVED lines=9> */
[----:B------:R-:W-:-:S02]  /*385680*/  LOP3.LUT R5, R5, 0xe8000000, R26, 0x78, !PT ;  /* 0xe800000005057812 */ /* 0x000fc400078e781a */
[----:B------:R-:W-:Y:S01]  /*385690*/  LOP3.LUT R15, R0, 0xe8000000, R15, 0x78, !PT ;  /* 0xe8000000000f7812 */ /* 0x000fe200078e780f */
[----:B------:R-:W-:Y:S01]  /*3856a0*/  IMAD.SHL.U32 R0, R7, 0x8000, RZ ;  /* 0x0000800007007824 */ /* 0x000fe200078e00ff */
[----:B------:R-:W-:Y:S02]  /*3856b0*/  SHF.R.U32.HI R5, RZ, 0xc, R5 ;  /* 0x0000000cff057819 */ /* 0x000fe40000011605 */
[----:B------:R-:W-:Y:S02]  /*3856c0*/  SHF.R.U32.HI R15, RZ, 0x7, R15 ;  /* 0x00000007ff0f7819 */ /* 0x000fe4000001160f */
[----:B------:R-:W-:Y:S02]  /*3856d0*/  LOP3.LUT R28, R5, 0xf8000, RZ, 0xc0, !PT ;  /* 0x000f8000051c7812 */ /* 0x000fe400078ec0ff */
[----:B------:R-:W-:Y:S02]  /*3856e0*/  LOP3.LUT R0, R7, 0xe8000000, R0, 0x78, !PT ;  /* 0xe800000007007812 */ /* 0x000fe400078e7800 */
[----:B------:R-:W-:-:S02]  /*3856f0*/  LOP3.LUT R15, R28, 0x1f00000, R15, 0xf8, !PT ;  /* 0x01f000001c0f7812 */ /* 0x000fc400078ef80f */
[----:B------:R-:W-:Y:S02]  /*385700*/  SHF.R.U32.HI R0, RZ, 0x11, R0 ;  /* 0x00000011ff007819 */ /* 0x000fe40000011600 */
[----:B------:R-:W-:Y:S02]  /*385710*/  LOP3.LUT R30, R9, 0xe8000000, R30, 0x78, !PT ;  /* 0xe8000000091e7812 */ /* 0x000fe400078e781e */
[----:B------:R-:W-:Y:S02]  /*385720*/  LOP3.LUT R15, R15, 0x7c00, R0, 0xf8, !PT ;  /* 0x00007c000f0f7812 */ /* 0x000fe400078ef800 */
[----:B------:R-:W-:-:S04]  /*385730*/  SHF.R.U32.HI R30, RZ, 0x16, R30 ;  /* 0x00000016ff1e7819 */ /* 0x000fc8000001161e */
[----:B------:R-:W-:Y:S02]  /*385740*/  LOP3.LUT R15, R15, 0x3e0, R30, 0xf8, !PT ;  /* 0x000003e00f0f7812 */ /* 0x000fe400078ef81e */
[----:B---3--:R-:W-:-:S04]  /*385750*/  SHF.R.U32.HI R26, RZ, 0xb, R13 ;  /* 0x0000000bff1a7819 */ /* 0x008fc8000001160d */
[----:B------:R-:W-:-:S05]  /*385760*/  LOP3.LUT R26, R26, R13, RZ, 0x3c, !PT ;  /* 0x0000000d1a1a7212 */ /* 0x000fca00078e3cff */
[----:B------:R-:W-:-:S05]  /*385770*/  IMAD.SHL.U32 R5, R26, 0x80, RZ ;  /* 0x000000801a057824 */ /* 0x000fca00078e00ff */
[----:B------:R-:W-:Y:S01]  /*385780*/  LOP3.LUT R5, R26, 0x9d2c5680, R5, 0x78, !PT ;  /* 0x9d2c56801a057812 */ /* 0x000fe200078e7805 */
[----:B0-----:R-:W-:-:S04]  /*385790*/  IMAD.U32 R26, RZ, RZ, UR5 ;  /* 0x00000005ff1a7e24 */ /* 0x001fc8000f8e00ff */
[----:B------:R-:W-:Y:S01]  /*3857a0*/  IMAD.SHL.U32 R0, R5, 0x8000, RZ ;  /* 0x0000800005007824 */ /* 0x000fe200078e00ff */
[----:B------:R-:W-:-:S04]  /*3857b0*/  ISETP.LT.U32.AND P1, PT, R26, UR4, PT ;  /* 0x000000041a007c0c */ /* 0x000fc8000bf21070 */
[----:B------:R-:W-:-:S04]  /*3857c0*/  LOP3.LUT R0, R5, 0xe8000000, R0, 0x78, !PT ;  /* 0xe800000005007812 */ /* 0x000fc800078e7800 */
[----:B------:R-:W-:-:S05]  /*3857d0*/  LEA.HI R0, R0, R15, RZ, 0x5 ;  /* 0x0000000f00007211 */ /* 0x000fca00078f28ff */
[----:B--2---:R-:W-:Y:S05]  /*3857e0*/  @P1 BRA `(.L_x_3156) ;  /* 0x0000001400dc1947 */ /* 0x004fea0003800000 */
[----:B------:R-:W0:Y:S01]  /*3857f0*/  LDCU UR4, c[0x0][0x3b0] ;  /* 0x00007600ff0477ac */ /* 0x000e220008000800 */
[----:B------:R-:W-:Y:S01]  /*385800*/  PLOP3.LUT P0, PT, PT, PT, PT, 0x8, 0x80 ;  /* 0x000000000080781c */ /* 0x000fe20003f0e170 */
[----:B------:R-:W-:Y:S02]  /*385810*/  IMAD.MOV.U32 R19, RZ, RZ, R0 ;  /* 0x000000ffff137224 */ /* 0x000fe400078e0000 */
[----:B0-----:R-:W-:-:S10]  /*385820*/  IMAD.U32 R23, RZ, RZ, UR4 ;  /* 0x00000004ff177e24 */ /* 0x001fd4000f8e00ff */
.L_x_3161:
        /* <DEDUP_REMOVED lines=36> */
.L_x_3159:
[----:B------:R-:W2:Y:S04]  /*385a70*/  LDL R15, [R5+0x10] ;  /* 0x00001000050f7983 */ /* 0x000ea80000100800 */
        /* <DEDUP_REMOVED lines=61> */
[----:B0-----:R-:W-:Y:S01]  /*385e50*/  VIADD R42, R22, 0xc ;  /* 0x0000000c162a7836 */ /* 0x001fe20000000000 */
[----:B---3--:R-:W-:-:S02]  /*385e60*/  LOP3.LUT R25, R17, 0x7ffffffe, RZ, 0xc0, !PT ;  /* 0x7ffffffe11197812 */ /* 0x008fc400078ec0ff */
[----:B------:R-:W-:Y:S02]  /*385e70*/  LOP3.LUT R26, R17, 0x1, RZ, 0xc0, !PT ;  /* 0x00000001111a7812 */ /* 0x000fe400078ec0ff */
[----:B------:R-:W-:Y:S02]  /*385e80*/  LOP3.LUT R25, R25, 0x80000000, R0, 0xf8, !PT ;  /* 0x8000000019197812 */ /* 0x000fe400078ef800 */
[----:B------:R-:W-:Y:S02]  /*385e90*/  ISETP.NE.U32.AND P1, PT, R26, 0x1, PT ;  /* 0x000000011a00780c */ /* 0x000fe40003f25070 */
[C---:B----4-:R-:W-:Y:S02]  /*385ea0*/  LOP3.LUT R28, R29.reuse, 0x7ffffffe, RZ, 0xc0, !PT ;  /* 0x7ffffffe1d1c7812 */ /* 0x050fe400078ec0ff */
[----:B--2---:R-:W-:Y:S02]  /*385eb0*/  LOP3.LUT R7, R29, 0x1, RZ, 0xc0, !PT ;  /* 0x000000011d077812 */ /* 0x004fe400078ec0ff */
[----:B------:R-:W-:-:S02]  /*385ec0*/  SHF.R.U32.HI R26, RZ, 0x1, R25 ;  /* 0x00000001ff1a7819 */ /* 0x000fc40000011619 */
[----:B------:R-:W-:Y:S02]  /*385ed0*/  SEL R0, RZ, 0x9908b0df, P1 ;  /* 0x9908b0dfff007807 */ /* 0x000fe40000800000 */
[----:B------:R-:W-:Y:S02]  /*385ee0*/  LOP3.LUT R28, R28, 0x80000000, R17, 0xf8, !PT ;  /* 0x800000001c1c7812 */ /* 0x000fe400078ef811 */
[----:B------:R-:W-:Y:S02]  /*385ef0*/  ISETP.NE.U32.AND P1, PT, R7, 0x1, PT ;  /* 0x000000010700780c */ /* 0x000fe40003f25070 */
[----:B-----5:R-:W-:Y:S02]  /*385f00*/  LOP3.LUT R17, R30, 0x1, RZ, 0xc0, !PT ;  /* 0x000000011e117812 */ /* 0x020fe400078ec0ff */
[----:B------:R-:W-:Y:S02]  /*385f10*/  LOP3.LUT R26, R26, R0, R27, 0x96, !PT ;  /* 0x000000001a1a7212 */ /* 0x000fe400078e961b */
        /* <DEDUP_REMOVED lines=21> */
[----:B------:R-:W0:Y:S04]  /*386070*/  LDL R17, [R11+0x4] ;  /* 0x000004000b117983 */ /* 0x000e280000100800 */
        /* <DEDUP_REMOVED lines=8> */
[----:B0-----:R-:W-:-:S02]  /*386100*/  LOP3.LUT R26, R17, 0x7ffffffe, RZ, 0xc0, !PT ;  /* 0x7ffffffe111a7812 */ /* 0x001fc400078ec0ff */
[----:B------:R-:W-:Y:S02]  /*386110*/  LOP3.LUT R27, R17, 0x1, RZ, 0xc0, !PT ;  /* 0x00000001111b7812 */ /* 0x000fe400078ec0ff */
[----:B------:R-:W-:Y:S02]  /*386120*/  LOP3.LUT R26, R26, 0x80000000, R9, 0xf8, !PT ;  /* 0x800000001a1a7812 */ /* 0x000fe400078ef809 */
[----:B------:R-:W-:Y:S02]  /*386130*/  ISETP.NE.U32.AND P1, PT, R27, 0x1, PT ;  /* 0x000000011b00780c */ /* 0x000fe40003f25070 */
[----:B------:R-:W-:Y:S02]  /*386140*/  SHF.R.U32.HI R26, RZ, 0x1, R26 ;  /* 0x00000001ff1a7819 */ /* 0x000fe4000001161a */
[----:B--2---:R-:W-:Y:S02]  /*386150*/  SEL R5, RZ, 0x9908b0df, P1 ;  /* 0x9908b0dfff057807 */ /* 0x004fe40000800000 */
[----:B---3--:R-:W-:-:S02]  /*386160*/  LOP3.LUT R28, R29, 0x7ffffffe, RZ, 0xc0, !PT ;  /* 0x7ffffffe1d1c7812 */ /* 0x008fc400078ec0ff */
[----:B------:R-:W-:Y:S02]  /*386170*/  LOP3.LUT R9, R29, 0x1, RZ, 0xc0, !PT ;  /* 0x000000011d097812 */ /* 0x000fe400078ec0ff */
[----:B----4-:R-:W-:Y:S02]  /*386180*/  LOP3.LUT R30, R26, R5, R25, 0x96, !PT ;  /* 0x000000051a1e7212 */ /* 0x010fe400078e9619 */
[----:B-----5:R-:W-:Y:S02]  /*386190*/  LOP3.LUT R26, R42, 0x7ffffffe, RZ, 0xc0, !PT ;  /* 0x7ffffffe2a1a7812 */ /* 0x020fe400078ec0ff */
[----:B------:R-:W-:Y:S02]  /*3861a0*/  LOP3.LUT R28, R28, 0x80000000, R17, 0xf8, !PT ;  /* 0x800000001c1c7812 */ /* 0x000fe400078ef811 */
        /* <DEDUP_REMOVED lines=23> */
[----:B------:R-:W0:Y:S04]  /*386320*/  LDL R17, [R5+0x8] ;  /* 0x0000080005117983 */ /* 0x000e280000100800 */
[----:B------:R-:W3:Y:S04]  /*386330*/  LDL R0, [R5+0xc] ;  /* 0x00000c0005007983 */ /* 0x000ee80000100800 */
[----:B------:R-:W4:Y:S04]  /*386340*/  LDL R13, [R5+0x634] ;  /* 0x00063400050d7983 */ /* 0x000f280000100800 */
[----:B------:R-:W5:Y:S04]  /*386350*/  LDL R25, [R5+0x638] ;  /* 0x0006380005197983 */ /* 0x000f680000100800 */
[----:B------:R-:W5:Y:S01]  /*386360*/  LDL R27, [R5+0x63c] ;  /* 0x00063c00051b7983 */ /* 0x000f620000100800 */
[----:B--2---:R-:W-:-:S02]  /*386370*/  LOP3.LUT R28, R9, 0x7ffffffe, RZ, 0xc0, !PT ;  /* 0x7ffffffe091c7812 */ /* 0x004fc400078ec0ff */
[----:B------:R-:W-:Y:S02]  /*386380*/  LOP3.LUT R15, R9, 0x1, RZ, 0xc0, !PT ;  /* 0x00000001090f7812 */ /* 0x000fe400078ec0ff */
[----:B------:R-:W-:Y:S02]  /*386390*/  LOP3.LUT R28, R28, 0x80000000, R7, 0xf8, !PT ;  /* 0x800000001c1c7812 */ /* 0x000fe400078ef807 */
[C---:B0-----:R-:W-:Y:S02]  /*3863a0*/  LOP3.LUT R26, R17.reuse, 0x7ffffffe, RZ, 0xc0, !PT ;  /* 0x7ffffffe111a7812 */ /* 0x041fe400078ec0ff */
        /* <DEDUP_REMOVED lines=24> */
.L_x_3160:
        /* <DEDUP_REMOVED lines=141> */
.L_x_3158:
[----:B------:R-:W-:Y:S05]  /*386e00*/  BSYNC.RECONVERGENT B2 ;  /* 0x0000000000027941 */ /* 0x000fea0003800200 */
.L_x_3157:
[C---:B0-----:R-:W-:Y:S01]  /*386e10*/  VIADD R0, R22.reuse, 0x1 ;  /* 0x0000000116007836 */ /* 0x041fe20000000000 */
[----:B------:R-:W0:Y:S01]  /*386e20*/  LDCU UR5, c[0x0][0x3b4] ;  /* 0x00007680ff0577ac */ /* 0x000e220008000800 */
[----:B------:R-:W-:-:S03]  /*386e30*/  IMAD R7, R22, 0x4, R1 ;  /* 0x0000000416077824 */ /* 0x000fc600078e0201 */
[----:B------:R2:W-:Y:S01]  /*386e40*/  STL [R1+0x9c0], R0 ;  /* 0x0009c00001007387 */ /* 0x0005e20000100800 */
[----:B------:R-:W3:Y:S03]  /*386e50*/  LDCU UR4, c[0x0][0x3a8] ;  /* 0x00007500ff0477ac */ /* 0x000ee60008000800 */
[----:B------:R-:W4:Y:S01]  /*386e60*/  LDL R5, [R7] ;  /* 0x0000000007057983 */ /* 0x000f220000100800 */
[----:B------:R-:W-:Y:S01]  /*386e70*/  VIADD R23, R23, 0x1 ;  /* 0x0000000117177836 */ /* 0x000fe20000000000 */
[----:B------:R-:W-:Y:S01]  /*386e80*/  LOP3.LUT R19, R19, 0x3fffffe0, RZ, 0xc0, !PT ;  /* 0x3fffffe013137812 */ /* 0x000fe200078ec0ff */
[----:B0-----:R-:W-:-:S05]  /*386e90*/  IMAD.U32 R26, RZ, RZ, UR5 ;  /* 0x00000005ff1a7e24 */ /* 0x001fca000f8e00ff */
[----:B------:R-:W-:Y:S02]  /*386ea0*/  ISETP.GT.U32.AND P1, PT, R23, R26, PT ;  /* 0x0000001a1700720c */ /* 0x000fe40003f24070 */
        /* <DEDUP_REMOVED lines=11> */
.L_x_3156:
[----:B------:R-:W0:Y:S02]  /*386f60*/  LDC R5, c[0x0][0x3b8] ;  /* 0x0000ee00ff057b82 */ /* 0x000e240000000800 */
[----:B0-----:R-:W-:-:S04]  /*386f70*/  IADD3 R5, PT, PT, -R26, -0x6, R5 ;  /* 0xfffffffa1a057810 */ /* 0x001fc80007ffe105 */
[----:B------:R-:W-:-:S13]  /*386f80*/  ISETP.GE.AND P1, PT, R5, 0x1, PT ;  /* 0x000000010500780c */ /* 0x000fda0003f26270 */
[----:B------:R-:W-:Y:S05]  /*386f90*/  @!P1 BRA `(.L_x_3162) ;  /* 0x0000001400789947 */ /* 0x000fea0003800000 */
[----:B------:R-:W-:-:S07]  /*386fa0*/  IMAD.MOV.U32 R7, RZ, RZ, RZ ;  /* 0x000000ffff077224 */ /* 0x000fce00078e00ff */
.L_x_3167:
        /* <DEDUP_REMOVED lines=37> */
.L_x_3165:
[----:B--2---:R-:W2:Y:S04]  /*387200*/  LDL R9, [R0+0x10] ;  /* 0x0000100000097983 */ /* 0x004ea80000100800 */
[----:B------:R-:W3:Y:S04]  /*387210*/  LDL R11, [R0+0x14] ;  /* 0x00001400000b7983 */ /* 0x000ee80000100800 */
        /* <DEDUP_REMOVED lines=58> */
[C---:B------:R-:W-:Y:S02]  /*3875c0*/  LOP3.LUT R11, R27.reuse, 0x7ffffffe, RZ, 0xc0, !PT ;  /* 0x7ffffffe1b0b7812 */ /* 0x040fe400078ec0ff */
[----:B------:R-:W-:Y:S02]  /*3875d0*/  LOP3.LUT R13, R52, R13, R25, 0x96, !PT ;  /* 0x0000000d340d7212 */ /* 0x000fe400078e9619 */
[----:B------:R-:W-:-:S02]  /*3875e0*/  LOP3.LUT R17, R27, 0x1, RZ, 0xc0, !PT ;  /* 0x000000011b117812 */ /* 0x000fc400078ec0ff */
[----:B------:R-:W-:Y:S02]  /*3875f0*/  LOP3.LUT R11, R11, 0x80000000, R22, 0xf8, !PT ;  /* 0x800000000b0b7812 */ /* 0x000fe400078ef816 */
[C---:B------:R-:W-:Y:S02]  /*387600*/  LOP3.LUT R26, R28.reuse, 0x7ffffffe, RZ, 0xc0, !PT ;  /* 0x7ffffffe1c1a7812 */ /* 0x040fe400078ec0ff */
[----:B------:R-:W-:Y:S02]  /*387610*/  LOP3.LUT R19, R28, 0x1, RZ, 0xc0, !PT ;  /* 0x000000011c137812 */ /* 0x000fe400078ec0ff */
[----:B------:R-:W-:Y:S01]  /*387620*/  LOP3.LUT R22, R30, 0x7ffffffe, RZ, 0xc0, !PT ;  /* 0x7ffffffe1e167812 */ /* 0x000fe200078ec0ff */
[----:B------:R0:W-:Y:S01]  /*387630*/  STL [R0+0x10], R15 ;  /* 0x0000100f00007387 */ /* 0x0001e20000100800 */
[----:B------:R-:W-:-:S03]  /*387640*/  ISETP.NE.U32.AND P2, PT, R17, 0x1, PT ;  /* 0x000000011100780c */ /* 0x000fc60003f45070 */
[----:B------:R2:W-:Y:S01]  /*387650*/  STL [R0+0x18], R13 ;  /* 0x0000180d00007387 */ /* 0x0005e20000100800 */
[----:B------:R-:W-:Y:S02]  /*387660*/  LOP3.LUT R26, R26, 0x80000000, R27, 0xf8, !PT ;  /* 0x800000001a1a7812 */ /* 0x000fe400078ef81b */
[----:B------:R-:W-:Y:S02]  /*387670*/  ISETP.NE.U32.AND P3, PT, R19, 0x1, PT ;  /* 0x000000011300780c */ /* 0x000fe40003f65070 */
[C---:B0-----:R-:W-:Y:S02]  /*387680*/  LOP3.LUT R15, R29.reuse, 0x7ffffffe, RZ, 0xc0, !PT ;  /* 0x7ffffffe1d0f7812 */ /* 0x041fe400078ec0ff */
[----:B--2---:R-:W-:Y:S02]  /*387690*/  LOP3.LUT R13, R29, 0x1, RZ, 0xc0, !PT ;  /* 0x000000011d0d7812 */ /* 0x004fe400078ec0ff */
[----:B------:R-:W-:Y:S02]  /*3876a0*/  LOP3.LUT R29, R22, 0x80000000, R29, 0xf8, !PT ;  /* 0x80000000161d7812 */ /* 0x000fe400078ef81d */
[----:B------:R-:W-:-:S02]  /*3876b0*/  SHF.R.U32.HI R22, RZ, 0x1, R11 ;  /* 0x00000001ff167819 */ /* 0x000fc4000001160b */
[----:B------:R-:W-:Y:S02]  /*3876c0*/  LOP3.LUT R17, R30, 0x1, RZ, 0xc0, !PT ;  /* 0x000000011e117812 */ /* 0x000fe400078ec0ff */
[----:B------:R-:W-:Y:S02]  /*3876d0*/  SEL R11, RZ, 0x9908b0df, P2 ;  /* 0x9908b0dfff0b7807 */ /* 0x000fe40001000000 */
[----:B------:R-:W-:Y:S02]  /*3876e0*/  ISETP.NE.U32.AND P4, PT, R13, 0x1, PT ;  /* 0x000000010d00780c */ /* 0x000fe40003f85070 */
[----:B------:R-:W-:Y:S02]  /*3876f0*/  SHF.R.U32.HI R26, RZ, 0x1, R26 ;  /* 0x00000001ff1a7819 */ /* 0x000fe4000001161a */
[----:B------:R-:W-:Y:S02]  /*387700*/  SEL R13, RZ, 0x9908b0df, P3 ;  /* 0x9908b0dfff0d7807 */ /* 0x000fe40001800000 */
[----:B------:R-:W-:-:S02]  /*387710*/  ISETP.NE.U32.AND P5, PT, R17, 0x1, PT ;  /* 0x000000011100780c */ /* 0x000fc40003fa5070 */
[----:B------:R-:W-:Y:S02]  /*387720*/  LOP3.LUT R11, R22, R11, R31, 0x96, !PT ;  /* 0x0000000b160b7212 */ /* 0x000fe400078e961f */
[----:B------:R-:W-:Y:S02]  /*387730*/  LOP3.LUT R22, R39, 0x1, RZ, 0xc0, !PT ;  /* 0x0000000127167812 */ /* 0x000fe400078ec0ff */
[----:B------:R-:W-:Y:S02]  /*387740*/  LOP3.LUT R13, R26, R13, R33, 0x96, !PT ;  /* 0x0000000d1a0d7212 */ /* 0x000fe400078e9621 */
[----:B------:R-:W-:Y:S02]  /*387750*/  SHF.R.U32.HI R48, RZ, 0x1, R29 ;  /* 0x00000001ff307819 */ /* 0x000fe4000001161d */
[----:B------:R-:W-:Y:S01]  /*387760*/  SEL R17, RZ, 0x9908b0df, P5 ;  /* 0x9908b0dfff117807 */ /* 0x000fe20002800000 */
[----:B------:R0:W-:Y:S01]  /*387770*/  STL [R0+0x1c], R9 ;  /* 0x00001c0900007387 */ /* 0x0001e20000100800 */
[----:B------:R-:W-:-:S02]  /*387780*/  LOP3.LUT R15, R15, 0x80000000, R28, 0xf8, !PT ;  /* 0x800000000f0f7812 */ /* 0x000fc400078ef81c */
[----:B------:R-:W-:Y:S01]  /*387790*/  ISETP.NE.U32.AND P2, PT, R22, 0x1, PT ;  /* 0x000000011600780c */ /* 0x000fe20003f45070 */
[----:B------:R2:W-:Y:S01]  /*3877a0*/  STL [R0+0x14], R23 ;  /* 0x0000141700007387 */ /* 0x0005e20000100800 */
[----:B------:R-:W-:Y:S02]  /*3877b0*/  LOP3.LUT R22, R42, 0x7ffffffe, RZ, 0xc0, !PT ;  /* 0x7ffffffe2a167812 */ /* 0x000fe400078ec0ff */
[----:B------:R-:W-:Y:S01]  /*3877c0*/  LOP3.LUT R17, R48, R17, R37, 0x96, !PT ;  /* 0x0000001130117212 */ /* 0x000fe200078e9625 */
[----:B------:R3:W-:Y:S01]  /*3877d0*/  STL [R0+0x20], R11 ;  /* 0x0000200b00007387 */ /* 0x0007e20000100800 */
[----:B------:R-:W-:Y:S02]  /*3877e0*/  LOP3.LUT R19, R39, 0x7ffffffe, RZ, 0xc0, !PT ;  /* 0x7ffffffe27137812 */ /* 0x000fe400078ec0ff */
[----:B0-----:R-:W-:Y:S01]  /*3877f0*/  LOP3.LUT R9, R43, 0x7ffffffe, RZ, 0xc0, !PT ;  /* 0x7ffffffe2b097812 */ /* 0x001fe200078ec0ff */
[----:B------:R0:W-:Y:S01]  /*387800*/  STL [R0+0x24], R13 ;  /* 0x0000240d00007387 */ /* 0x0001e20000100800 */
[----:B------:R-:W-:-:S02]  /*387810*/  LOP3.LUT R26, R41, 0x7ffffffe, RZ, 0xc0, !PT ;  /* 0x7ffffffe291a7812 */ /* 0x000fc400078ec0ff */
[----:B--2---:R-:W-:Y:S02]  /*387820*/  LOP3.LUT R23, R41, 0x1, RZ, 0xc0, !PT ;  /* 0x0000000129177812 */ /* 0x004fe400078ec0ff */
[----:B------:R-:W-:Y:S02]  /*387830*/  SHF.R.U32.HI R28, RZ, 0x1, R15 ;  /* 0x00000001ff1c7819 */ /* 0x000fe4000001160f */
[----:B---3--:R-:W-:Y:S02]  /*387840*/  LOP3.LUT R11, R42, 0x1, RZ, 0xc0, !PT ;  /* 0x000000012a0b7812 */ /* 0x008fe400078ec0ff */
[----:B0-----:R-:W-:Y:S02]  /*387850*/  LOP3.LUT R13, R43, 0x1, RZ, 0xc0, !PT ;  /* 0x000000012b0d7812 */ /* 0x001fe400078ec0ff */
[----:B------:R-:W-:Y:S02]  /*387860*/  SEL R15, RZ, 0x9908b0df, P4 ;  /* 0x9908b0dfff0f7807 */ /* 0x000fe40002000000 */
[----:B------:R-:W-:-:S02]  /*387870*/  LOP3.LUT R22, R22, 0x80000000, R41, 0xf8, !PT ;  /* 0x8000000016167812 */ /* 0x000fc400078ef829 */
[----:B------:R-:W-:Y:S01]  /*387880*/  LOP3.LUT R9, R9, 0x80000000, R42, 0xf8, !PT ;  /* 0x8000000009097812 */ /* 0x000fe200078ef82a */
[----:B------:R0:W-:Y:S01]  /*387890*/  STL [R0+0x2c], R17 ;  /* 0x00002c1100007387 */ /* 0x0001e20000100800 */
[----:B------:R-:W-:Y:S02]  /*3878a0*/  LOP3.LUT R19, R19, 0x80000000, R30, 0xf8, !PT ;  /* 0x8000000013137812 */ /* 0x000fe400078ef81e */
[----:B------:R-:W-:Y:S02]  /*3878b0*/  LOP3.LUT R26, R26, 0x80000000, R39, 0xf8, !PT ;  /* 0x800000001a1a7812 */ /* 0x000fe400078ef827 */
[----:B------:R-:W-:Y:S02]  /*3878c0*/  ISETP.NE.U32.AND P3, PT, R23, 0x1, PT ;  /* 0x000000011700780c */ /* 0x000fe40003f65070 */
[----:B------:R-:W-:Y:S02]  /*3878d0*/  ISETP.NE.U32.AND P4, PT, R11, 0x1, PT ;  /* 0x000000010b00780c */ /* 0x000fe40003f85070 */
[----:B------:R-:W-:-:S02]  /*3878e0*/  ISETP.NE.U32.AND P5, PT, R13, 0x1, PT ;  /* 0x000000010d00780c */ /* 0x000fc40003fa5070 */
[----:B------:R-:W-:Y:S02]  /*3878f0*/  LOP3.LUT R15, R28, R15, R35, 0x96, !PT ;  /* 0x0000000f1c0f7212 */ /* 0x000fe400078e9623 */
[----:B0-----:R-:W-:Y:S02]  /*387900*/  SHF.R.U32.HI R17, RZ, 0x1, R22 ;  /* 0x00000001ff117819 */ /* 0x001fe40000011616 */
        /* <DEDUP_REMOVED lines=53> */
[----:B------:R-:W-:-:S07]  /*387c60*/  IMAD.MOV.U32 R0, RZ, RZ, 0xe3 ;  /* 0x000000e3ff007424 */ /* 0x000fce00078e00ff */
.L_x_3166:
        /* <DEDUP_REMOVED lines=141> */
.L_x_3164:
[----:B------:R-:W-:Y:S05]  /*388540*/  BSYNC.RECONVERGENT B2 ;  /* 0x0000000000027941 */ /* 0x000fea0003800200 */
.L_x_3163:
[----:B------:R-:W-:-:S05]  /*388550*/  VIADD R22, R22, 0x1 ;  /* 0x0000000116167836 */ /* 0x000fca0000000000 */
[----:B------:R2:W-:Y:S01]  /*388560*/  STL [R1+0x9c0], R22 ;  /* 0x0009c01601007387 */ /* 0x0005e20000100800 */
[----:B------:R-:W-:Y:S05]  /*388570*/  @P1 BRA `(.L_x_3167) ;  /* 0xffffffe8008c1947 */ /* 0x000fea000383ffff */
.L_x_3162:
[----:B------:R-:W-:Y:S01]  /*388580*/  ISETP.GE.AND P1, PT, R22, 0x270, PT ;  /* 0x000002701600780c */ /* 0x000fe20003f26270 */
[----:B------:R-:W-:-:S12]  /*388590*/  BSSY.RECONVERGENT B2, `(.L_x_3168) ;  /* 0x0000153000027945 */ /* 0x000fd80003800200 */
[----:B------:R-:W-:Y:S05]  /*3885a0*/  @!P1 BRA `(.L_x_3169) ;  /* 0x0000001400449947 */ /* 0x000fea0003800000 */
[----:B------:R-:W2:Y:S04]  /*3885b0*/  LDL R28, [R1+0x4] ;  /* 0x00000400011c7983 */ /* 0x000ea80000100800 */
[----:B------:R-:W3:Y:S04]  /*3885c0*/  LDL R9, [R1+0x8] ;  /* 0x0000080001097983 */ /* 0x000ee80000100800 */
[----:B0-----:R-:W4:Y:S04]  /*3885d0*/  LDL R0, [R1+0xc] ;  /* 0x00000c0001007983 */ /* 0x001f280000100800 */
        /* <DEDUP_REMOVED lines=29> */
.L_x_3170:
        /* <DEDUP_REMOVED lines=65> */
[----:B0-----:R-:W-:-:S03]  /*388bc0*/  LOP3.LUT R48, R25, 0x7ffffffe, RZ, 0xc0, !PT ;  /* 0x7ffffffe19307812 */ /* 0x001fc600078ec0ff */
[----:B------:R0:W-:Y:S01]  /*388bd0*/  STL [R5+0x14], R42 ;  /* 0x0000142a05007387 */ /* 0x0001e20000100800 */
[----:B------:R-:W-:Y:S02]  /*388be0*/  LOP3.LUT R50, R50, 0x80000000, R25, 0xf8, !PT ;  /* 0x8000000032327812 */ /* 0x000fe400078ef819 */
[----:B------:R-:W-:Y:S02]  /*388bf0*/  LOP3.LUT R48, R48, 0x80000000, R29, 0xf8, !PT ;  /* 0x8000000030307812 */ /* 0x000fe400078ef81d */
[----:B------:R-:W-:Y:S02]  /*388c00*/  LOP3.LUT R25, R31, 0x1, RZ, 0xc0, !PT ;  /* 0x000000011f197812 */ /* 0x000fe400078ec0ff */
[C---:B--2---:R-:W-:Y:S02]  /*388c10*/  LOP3.LUT R44, R15.reuse, 0x7ffffffe, RZ, 0xc0, !PT ;  /* 0x7ffffffe0f2c7812 */ /* 0x044fe400078ec0ff */
[----:B------:R-:W-:Y:S02]  /*388c20*/  LOP3.LUT R29, R15, 0x1, RZ, 0xc0, !PT ;  /* 0x000000010f1d7812 */ /* 0x000fe400078ec0ff */
[----:B------:R-:W-:-:S02]  /*388c30*/  ISETP.NE.U32.AND P1, PT, R35, 0x1, PT ;  /* 0x000000012300780c */ /* 0x000fc40003f25070 */
[----:B0-----:R-:W-:Y:S02]  /*388c40*/  LOP3.LUT R42, R31, 0x7ffffffe, RZ, 0xc0, !PT ;  /* 0x7ffffffe1f2a7812 */ /* 0x001fe400078ec0ff */
        /* <DEDUP_REMOVED lines=15> */
[----:B0-----:R-:W-:Y:S02]  /*388d40*/  LOP3.LUT R46, R22, 0x7ffffffe, RZ, 0xc0, !PT ;  /* 0x7ffffffe162e7812 */ /* 0x001fe400078ec0ff */
        /* <DEDUP_REMOVED lines=9> */
[C---:B0-----:R-:W-:Y:S02]  /*388de0*/  LOP3.LUT R0, R7.reuse, 0x7ffffffe, RZ, 0xc0, !PT ;  /* 0x7ffffffe07007812 */ /* 0x041fe400078ec0ff */
        /* <DEDUP_REMOVED lines=15> */
[----:B0-----:R-:W-:Y:S02]  /*388ee0*/  SHF.R.U32.HI R26, RZ, 0x1, R15 ;  /* 0x00000001ff1a7819 */ /* 0x001fe4000001160f */
        /* <DEDUP_REMOVED lines=52> */
.L_x_3171:
        /* <DEDUP_REMOVED lines=137> */
.L_x_3169:
[----:B------:R-:W-:Y:S05]  /*389ac0*/  BSYNC.RECONVERGENT B2 ;  /* 0x0000000000027941 */ /* 0x000fea0003800200 */
.L_x_3168:
        /* <DEDUP_REMOVED lines=43> */
.L_x_3174:
        /* <DEDUP_REMOVED lines=95> */
[----:B--2---:R-:W-:Y:S01]  /*38a370*/  LOP3.LUT R52, R39, 0x7ffffffe, RZ, 0xc0, !PT ;  /* 0x7ffffffe27347812 */ /* 0x004fe200078ec0ff */
[----:B------:R2:W-:Y:S01]  /*38a380*/  STL [R5+0x10], R48 ;  /* 0x0000103005007387 */ /* 0x0005e20000100800 */
[----:B---3--:R-:W-:Y:S02]  /*38a390*/  LOP3.LUT R22, R42, 0x7ffffffe, RZ, 0xc0, !PT ;  /* 0x7ffffffe2a167812 */ /* 0x008fe400078ec0ff */
[----:B0-----:R-:W-:Y:S02]  /*38a3a0*/  LOP3.LUT R26, R41, 0x7ffffffe, RZ, 0xc0, !PT ;  /* 0x7ffffffe291a7812 */ /* 0x001fe400078ec0ff */
[----:B------:R-:W-:-:S02]  /*38a3b0*/  SHF.R.U32.HI R28, RZ, 0x1, R27 ;  /* 0x00000001ff1c7819 */ /* 0x000fc4000001161b */
[----:B--2---:R-:W-:Y:S02]  /*38a3c0*/  SHF.R.U32.HI R48, RZ, 0x1, R15 ;  /* 0x00000001ff307819 */ /* 0x004fe4000001160f */
        /* <DEDUP_REMOVED lines=67> */
.L_x_3175:
        /* <DEDUP_REMOVED lines=57> */
[----:B---3--:R-:W-:Y:S02]  /*38ab90*/  LOP3.LUT R46, R44, R37, R33, 0x96, !PT ;  /* 0x000000252c2e7212 */ /* 0x008fe400078e9621 */
        /* <DEDUP_REMOVED lines=54> */
[----:B---3--:R-:W-:Y:S02]  /*38af00*/  SHF.R.U32.HI R42, RZ, 0x1, R25 ;  /* 0x00000001ff2a7819 */ /* 0x008fe40000011619 */
        /* <DEDUP_REMOVED lines=24> */
.L_x_3173:
[----:B------:R-:W-:Y:S05]  /*38b090*/  BSYNC.RECONVERGENT B2 ;  /* 0x0000000000027941 */ /* 0x000fea0003800200 */
.L_x_3172:
        /* <DEDUP_REMOVED lines=43> */
.L_x_3178:
        /* <DEDUP_REMOVED lines=69> */
[----:B0-----:R-:W-:Y:S02]  /*38b7a0*/  LOP3.LUT R13, R29, 0x1, RZ, 0xc0, !PT ;  /* 0x000000011d0d7812 */ /* 0x001fe400078ec0ff */
        /* <DEDUP_REMOVED lines=26> */
[C---:B0-----:R-:W-:Y:S02]  /*38b950*/  LOP3.LUT R22, R42.reuse, 0x7ffffffe, RZ, 0xc0, !PT ;  /* 0x7ffffffe2a167812 */ /* 0x041fe400078ec0ff */
        /* <DEDUP_REMOVED lines=9> */
[----:B0-----:R-:W-:Y:S02]  /*38b9f0*/  SHF.R.U32.HI R48, RZ, 0x1, R29 ;  /* 0x00000001ff307819 */ /* 0x001fe4000001161d */
        /* <DEDUP_REMOVED lines=61> */
.L_x_3179:
        /* <DEDUP_REMOVED lines=137> */
.L_x_3177:
[----:B------:R-:W-:Y:S05]  /*38c660*/  BSYNC.RECONVERGENT B2 ;  /* 0x0000000000027941 */ /* 0x000fea0003800200 */
.L_x_3176:
        /* <DEDUP_REMOVED lines=43> */
.L_x_3182:
        /* <DEDUP_REMOVED lines=168> */
.L_x_3183:
        /* <DEDUP_REMOVED lines=137> */
.L_x_3181:
[----:B------:R-:W-:Y:S05]  /*38dc30*/  BSYNC.RECONVERGENT B2 ;  /* 0x0000000000027941 */ /* 0x000fea0003800200 */
.L_x_3180:
        /* <DEDUP_REMOVED lines=43> */
.L_x_3186:
        /* <DEDUP_REMOVED lines=167> */
.L_x_3187:
        /* <DEDUP_REMOVED lines=141> */
.L_x_3185:
[----:B------:R-:W-:Y:S05]  /*38f230*/  BSYNC.RECONVERGENT B2 ;  /* 0x0000000000027941 */ /* 0x000fea0003800200 */
.L_x_3184:
        /* <DEDUP_REMOVED lines=35> */
.L_x_3193:
        /* <DEDUP_REMOVED lines=36> */
.L_x_3191:
        /* <DEDUP_REMOVED lines=172> */
.L_x_3192:
        /* <DEDUP_REMOVED lines=141> */
.L_x_3190:
[----:B------:R-:W-:Y:S05]  /*390a40*/  BSYNC.RECONVERGENT B2 ;  /* 0x0000000000027941 */ /* 0x000fea0003800200 */
.L_x_3189:
        /* <DEDUP_REMOVED lines=19> */
.L_x_3188:
[----:B------:R-:W-:-:S04]  /*390b80*/  PLOP3.LUT P0, PT, P0, P1, PT, 0x80, 0x8 ;  /* 0x000000000008781c */ /* 0x000fc80000703070 */
[----:B------:R-:W-:-:S09]  /*390b90*/  SEL R53, RZ, 0x1, !P0 ;  /* 0x00000001ff357807 */ /* 0x000fd20004000000 */
.L_x_3128:
[----:B------:R-:W-:Y:S05]  /*390ba0*/  BSYNC.RECONVERGENT B1 ;  /* 0x0000000000017941 */ /* 0x000fea0003800200 */
.L_x_3127:
[----:B01----:R-:W0:Y:S01]  /*390bb0*/  S2R R0, SR_TID.X ;  /* 0x0000000000007919 */ /* 0x003e220000002100 */
[----:B------:R-:W-:Y:S01]  /*390bc0*/  IMAD.MOV.U32 R26, RZ, RZ, 0x1 ;  /* 0x00000001ff1a7424 */ /* 0x000fe200078e00ff */
[----:B------:R-:W-:Y:S03]  /*390bd0*/  BSSY.RECONVERGENT B1, `(.L_x_3194) ;  /* 0x00013bd000017945 */ /* 0x000fe60003800200 */
[----:B0-----:R-:W-:-:S05]  /*390be0*/  IMAD R0, R0, 0xf, R26 ;  /* 0x0000000f00007824 */ /* 0x001fca00078e021a */
        /* <DEDUP_REMOVED lines=9> */
[----:B0-----:R-:W-:Y:S01]  /*390c80*/  SHF.R.U32.HI R0, RZ, 0x1e, R17 ;  /* 0x0000001eff007819 */ /* 0x001fe20000011611 */
        /* <DEDUP_REMOVED lines=12> */
.L_x_3196:
        /* <DEDUP_REMOVED lines=25> */
[----:B------:R-:W1:Y:S01]  /*390ee0*/  LDCU UR4, c[0x0][0x3b0] ;  /* 0x00007600ff0477ac */ /* 0x000e620008000800 */
[----:B------:R-:W-:Y:S01]  /*390ef0*/  IMAD.MOV.U32 R11, RZ, RZ, R16 ;  /* 0x000000ffff0b7224 */ /* 0x000fe200078e0010 */
[----:B-1----:R-:W-:-:S09]  /*390f00*/  UISETP.GE.AND UP0, UPT, UR4, -0x3e, UPT ;  /* 0xffffffc20400788c */ /* 0x002fd2000bf06270 */
[----:B0-----:R-:W-:Y:S05]  /*390f10*/  BRA.U !UP0, `(.L_x_3197) ;  /* 0x00000015087c7547 */ /* 0x001fea000b800000 */
[----:B------:R-:W-:Y:S02]  /*390f20*/  IMAD.MOV.U32 R5, RZ, RZ, RZ ;  /* 0x000000ffff057224 */ /* 0x000fe400078e00ff */
[----:B------:R-:W-:-:S07]  /*390f30*/  IMAD.MOV.U32 R11, RZ, RZ, R16 ;  /* 0x000000ffff0b7224 */ /* 0x000fce00078e0010 */
.L_x_3202:
        /* <DEDUP_REMOVED lines=37> */
.L_x_3200:
        /* <DEDUP_REMOVED lines=167> */
.L_x_3201:
        /* <DEDUP_REMOVED lines=141> */
.L_x_3199:
[----:B------:R-:W-:Y:S05]  /*3924d0*/  BSYNC.RECONVERGENT B2 ;  /* 0x0000000000027941 */ /* 0x000fea0003800200 */
.L_x_3198:
[----:B------:R-:W-:-:S05]  /*3924e0*/  VIADD R0, R0, 0x1 ;  /* 0x0000000100007836 */ /* 0x000fca0000000000 */
[----:B------:R2:W-:Y:S01]  /*3924f0*/  STL [R1+0x9c0], R0 ;  /* 0x0009c00001007387 */ /* 0x0005e20000100800 */
[----:B------:R-:W-:Y:S05]  /*392500*/  @P0 BRA `(.L_x_3202) ;  /* 0xffffffe8008c0947 */ /* 0x000fea000383ffff */
.L_x_3197:
        /* <DEDUP_REMOVED lines=36> */
.L_x_3205:
        /* <DEDUP_REMOVED lines=168> */
.L_x_3206:
        /* <DEDUP_REMOVED lines=137> */
.L_x_3204:
[----:B------:R-:W-:Y:S05]  /*393a60*/  BSYNC.RECONVERGENT B2 ;  /* 0x0000000000027941 */ /* 0x000fea0003800200 */
.L_x_3203:
        /* <DEDUP_REMOVED lines=43> */
.L_x_3209:
        /* <DEDUP_REMOVED lines=168> */
.L_x_3210:
        /* <DEDUP_REMOVED lines=137> */
.L_x_3208:
[----:B------:R-:W-:Y:S05]  /*395030*/  BSYNC.RECONVERGENT B2 ;  /* 0x0000000000027941 */ /* 0x000fea0003800200 */
.L_x_3207:
        /* <DEDUP_REMOVED lines=43> */
.L_x_3213:
        /* <DEDUP_REMOVED lines=168> */
.L_x_3214:
        /* <DEDUP_REMOVED lines=137> */
.L_x_3212:
[----:B------:R-:W-:Y:S05]  /*396600*/  BSYNC.RECONVERGENT B2 ;  /* 0x0000000000027941 */ /* 0x000fea0003800200 */
.L_x_3211:
        /* <DEDUP_REMOVED lines=43> */
.L_x_3217:
        /* <DEDUP_REMOVED lines=168> */
.L_x_3218:
        /* <DEDUP_REMOVED lines=137> */
.L_x_3216:
[----:B------:R-:W-:Y:S05]  /*397bd0*/  BSYNC.RECONVERGENT B2 ;  /* 0x0000000000027941 */ /* 0x000fea0003800200 */
.L_x_3215:
        /* <DEDUP_REMOVED lines=43> */
.L_x_3221:
        /* <DEDUP_REMOVED lines=167> */
.L_x_3222:
        /* <DEDUP_REMOVED lines=141> */
.L_x_3220:
[----:B------:R-:W-:Y:S05]  /*3991d0*/  BSYNC.RECONVERGENT B2 ;  /* 0x0000000000027941 */ /* 0x000fea0003800200 */
.L_x_3219:
        /* <DEDUP_REMOVED lines=36> */
.L_x_3228:
        /* <DEDUP_REMOVED lines=36> */
.L_x_3226:
        /* <DEDUP_REMOVED lines=172> */
.L_x_3227:
        /* <DEDUP_REMOVED lines=141> */
.L_x_3225:
[----:B------:R-:W-:Y:S05]  /*39a9f0*/  BSYNC.RECONVERGENT B2 ;  /* 0x0000000000027941 */ /* 0x000fea0003800200 */
.L_x_3224:
        /* <DEDUP_REMOVED lines=21> */
.L_x_3223:
[----:B------:R-:W0:Y:S02]  /*39ab50*/  LDC R5, c[0x0][0x3b8] ;  /* 0x0000ee00ff057b82 */ /* 0x000e240000000800 */
[----:B0-----:R-:W-:-:S04]  /*39ab60*/  IADD3 R5, PT, PT, -R26, -0x6, R5 ;  /* 0xfffffffa1a057810 */ /* 0x001fc80007ffe105 */
[----:B------:R-:W-:-:S13]  /*39ab70*/  ISETP.GE.AND P1, PT, R5, 0x1, PT ;  /* 0x000000010500780c */ /* 0x000fda0003f26270 */
[----:B------:R-:W-:Y:S05]  /*39ab80*/  @!P1 BRA `(.L_x_3229) ;  /* 0x0000001400789947 */ /* 0x000fea0003800000 */
[----:B------:R-:W-:-:S07]  /*39ab90*/  IMAD.MOV.U32 R7, RZ, RZ, RZ ;  /* 0x000000ffff077224 */ /* 0x000fce00078e00ff */
.L_x_3234:
        /* <DEDUP_REMOVED lines=37> */
.L_x_3232:
        /* <DEDUP_REMOVED lines=167> */
.L_x_3233:
        /* <DEDUP_REMOVED lines=141> */
.L_x_3231:
[----:B------:R-:W-:Y:S05]  /*39c130*/  BSYNC.RECONVERGENT B2 ;  /* 0x0000000000027941 */ /* 0x000fea0003800200 */
.L_x_3230:
[----:B------:R-:W-:-:S05]  /*39c140*/  VIADD R22, R22, 0x1 ;  /* 0x0000000116167836 */ /* 0x000fca0000000000 */
[----:B------:R2:W-:Y:S01]  /*39c150*/  STL [R1+0x9c0], R22 ;  /* 0x0009c01601007387 */ /* 0x0005e20000100800 */
[----:B------:R-:W-:Y:S05]  /*39c160*/  @P1 BRA `(.L_x_3234) ;  /* 0xffffffe8008c1947 */ /* 0x000fea000383ffff */
.L_x_3229:
        /* <DEDUP_REMOVED lines=35> */
.L_x_3237:
        /* <DEDUP_REMOVED lines=168> */
.L_x_3238:
        /* <DEDUP_REMOVED lines=137> */
.L_x_3236:
[----:B------:R-:W-:Y:S05]  /*39d6b0*/  BSYNC.RECONVERGENT B2 ;  /* 0x0000000000027941 */ /* 0x000fea0003800200 */
.L_x_3235:
        /* <DEDUP_REMOVED lines=43> */
.L_x_3241:
        /* <DEDUP_REMOVED lines=168> */
.L_x_3242:
        /* <DEDUP_REMOVED lines=137> */
.L_x_3240:
[----:B------:R-:W-:Y:S05]  /*39ec80*/  BSYNC.RECONVERGENT B2 ;  /* 0x0000000000027941 */ /* 0x000fea0003800200 */
.L_x_3239:
        /* <DEDUP_REMOVED lines=43> */
.L_x_3245:
        /* <DEDUP_REMOVED lines=168> */
.L_x_3246:
        /* <DEDUP_REMOVED lines=137> */
.L_x_3244:
[----:B------:R-:W-:Y:S05]  /*3a0250*/  BSYNC.RECONVERGENT B2 ;  /* 0x0000000000027941 */ /* 0x000fea0003800200 */
.L_x_3243:
        /* <DEDUP_REMOVED lines=43> */
.L_x_3249:
        /* <DEDUP_REMOVED lines=168> */
.L_x_3250:
        /* <DEDUP_REMOVED lines=137> */
.L_x_3248:
[----:B------:R-:W-:Y:S05]  /*3a1820*/  BSYNC.RECONVERGENT B2 ;  /* 0x0000000000027941 */ /* 0x000fea0003800200 */
.L_x_3247:
        /* <DEDUP_REMOVED lines=43> */
.L_x_3253:
        /* <DEDUP_REMOVED lines=167> */
.L_x_3254:
        /* <DEDUP_REMOVED lines=141> */
.L_x_3252:
[----:B------:R-:W-:Y:S05]  /*3a2e20*/  BSYNC.RECONVERGENT B2 ;  /* 0x0000000000027941 */ /* 0x000fea0003800200 */
.L_x_3251:
        /* <DEDUP_REMOVED lines=35> */
.L_x_3260:
        /* <DEDUP_REMOVED lines=36> */
.L_x_3258:
        /* <DEDUP_REMOVED lines=172> */
.L_x_3259:
        /* <DEDUP_REMOVED lines=141> */
.L_x_3257:
[----:B------:R-:W-:Y:S05]  /*3a4630*/  BSYNC.RECONVERGENT B2 ;  /* 0x0000000000027941 */ /* 0x000fea0003800200 */
.L_x_3256:
        /* <DEDUP_REMOVED lines=19> */
.L_x_3255:
[----:B------:R-:W-:-:S04]  /*3a4770*/  PLOP3.LUT P0, PT, P0, P1, PT, 0x80, 0x8 ;  /* 0x000000000008781c */ /* 0x000fc80000703070 */
[----:B------:R-:W-:-:S05]  /*3a4780*/  SEL R0, RZ, 0x1, !P0 ;  /* 0x00000001ff007807 */ /* 0x000fca0004000000 */
[----:B------:R2:W-:Y:S04]  /*3a4790*/  STL [R1+0x9d0], R0 ;  /* 0x0009d00001007387 */ /* 0x0005e80000100800 */
.L_x_3195:
[----:B------:R-:W-:Y:S05]  /*3a47a0*/  BSYNC.RECONVERGENT B1 ;  /* 0x0000000000017941 */ /* 0x000fea0003800200 */
.L_x_3194:
[----:B0-2---:R-:W0:Y:S01]  /*3a47b0*/  S2R R0, SR_TID.X ;  /* 0x0000000000007919 */ /* 0x005e220000002100 */
[----:B------:R-:W-:Y:S01]  /*3a47c0*/  IMAD.MOV.U32 R5, RZ, RZ, 0xf ;  /* 0x0000000fff057424 */ /* 0x000fe200078e00ff */
[----:B------:R-:W-:Y:S03]  /*3a47d0*/  BSSY.RECONVERGENT B1, `(.L_x_3261) ;  /* 0x00013be000017945 */ /* 0x000fe60003800200 */
[----:B0-----:R-:W-:-:S05]  /*3a47e0*/  IMAD R0, R0, R5, 0x2 ;  /* 0x0000000200007424 */ /* 0x001fca00078e0205 */
        /* <DEDUP_REMOVED lines=23> */
.L_x_3263:
        /* <DEDUP_REMOVED lines=25> */
[----:B------:R-:W2:Y:S01]  /*3a4af0*/  LDCU UR4, c[0x0][0x3b0] ;  /* 0x00007600ff0477ac */ /* 0x000ea20008000800 */
[----:B------:R-:W-:Y:S01]  /*3a4b00*/  IMAD.MOV.U32 R15, RZ, RZ, R14 ;  /* 0x000000ffff0f7224 */ /* 0x000fe200078e000e */
[----:B--2---:R-:W-:-:S09]  /*3a4b10*/  UISETP.GE.AND UP0, UPT, UR4, -0x3e, UPT ;  /* 0xffffffc20400788c */ /* 0x004fd2000bf06270 */
[----:B0-----:R-:W-:Y:S05]  /*3a4b20*/  BRA.U !UP0, `(.L_x_3264) ;  /* 0x00000015087c7547 */ /* 0x001fea000b800000 */
[----:B------:R-:W-:Y:S02]  /*3a4b30*/  IMAD.MOV.U32 R5, RZ, RZ, RZ ;  /* 0x000000ffff057224 */ /* 0x000fe400078e00ff */
[----:B------:R-:W-:-:S07]  /*3a4b40*/  IMAD.MOV.U32 R15, RZ, RZ, R14 ;  /* 0x000000ffff0f7224 */ /* 0x000fce00078e000e */
.L_x_3269:
        /* <DEDUP_REMOVED lines=37> */
.L_x_3267:
        /* <DEDUP_REMOVED lines=62> */
[----:B------:R-:W-:Y:S02]  /*3a5180*/  ISETP.NE.U32.AND P1, PT, R9, 0x1, PT ;  /* 0x000000010900780c */ /* 0x000fe40003f25070 */
[----:B------:R-:W-:-:S02]  /*3a5190*/  LOP3.LUT R11, R11, 0x80000000, R26, 0xf8, !PT ;  /* 0x800000000b0b7812 */ /* 0x000fc400078ef81a */
[----:B------:R-:W-:Y:S02]  /*3a51a0*/  LOP3.LUT R17, R27, 0x1, RZ, 0xc0, !PT ;  /* 0x000000011b117812 */ /* 0x000fe400078ec0ff */
[C---:B------:R-:W-:Y:S02]  /*3a51b0*/  LOP3.LUT R26, R28.reuse, 0x7ffffffe, RZ, 0xc0, !PT ;  /* 0x7ffffffe1c1a7812 */ /* 0x040fe400078ec0ff */
[----:B------:R-:W-:Y:S01]  /*3a51c0*/  LOP3.LUT R9, R28, 0x1, RZ, 0xc0, !PT ;  /* 0x000000011c097812 */ /* 0x000fe200078ec0ff */
[----:B------:R2:W-:Y:S01]  /*3a51d0*/  STL [R0+0x10], R13 ;  /* 0x0000100d00007387 */ /* 0x0005e20000100800 */
[----:B0-----:R-:W-:Y:S02]  /*3a51e0*/  LOP3.LUT R7, R29, 0x7ffffffe, RZ, 0xc0, !PT ;  /* 0x7ffffffe1d077812 */ /* 0x001fe400078ec0ff */
[----:B------:R-:W-:Y:S02]  /*3a51f0*/  SHF.R.U32.HI R50, RZ, 0x1, R15 ;  /* 0x00000001ff327819 */ /* 0x000fe4000001160f */
[----:B------:R-:W-:-:S02]  /*3a5200*/  LOP3.LUT R22, R22, 0x80000000, R19, 0xf8, !PT ;  /* 0x8000000016167812 */ /* 0x000fc400078ef813 */
[----:B------:R-:W-:Y:S02]  /*3a5210*/  SEL R15, RZ, 0x9908b0df, P2 ;  /* 0x9908b0dfff0f7807 */ /* 0x000fe40001000000 */
[----:B------:R-:W-:Y:S02]  /*3a5220*/  ISETP.NE.U32.AND P2, PT, R17, 0x1, PT ;  /* 0x000000011100780c */ /* 0x000fe40003f45070 */
[----:B--2---:R-:W-:Y:S02]  /*3a5230*/  LOP3.LUT R13, R29, 0x1, RZ, 0xc0, !PT ;  /* 0x000000011d0d7812 */ /* 0x004fe400078ec0ff */
[----:B------:R-:W-:Y:S02]  /*3a5240*/  LOP3.LUT R26, R26, 0x80000000, R27, 0xf8, !PT ;  /* 0x800000001a1a7812 */ /* 0x000fe400078ef81b */
[----:B------:R-:W-:Y:S02]  /*3a5250*/  ISETP.NE.U32.AND P3, PT, R9, 0x1, PT ;  /* 0x000000010900780c */ /* 0x000fe40003f65070 */
[----:B------:R-:W-:-:S02]  /*3a5260*/  LOP3.LUT R28, R7, 0x80000000, R28, 0xf8, !PT ;  /* 0x80000000071c7812 */ /* 0x000fc400078ef81c */
[----:B------:R-:W-:Y:S02]  /*3a5270*/  SHF.R.U32.HI R7, RZ, 0x1, R22 ;  /* 0x00000001ff077819 */ /* 0x000fe40000011616 */
[----:B------:R-:W-:Y:S02]  /*3a5280*/  ISETP.NE.U32.AND P4, PT, R13, 0x1, PT ;  /* 0x000000010d00780c */ /* 0x000fe40003f85070 */
[----:B------:R-:W-:Y:S02]  /*3a5290*/  SHF.R.U32.HI R22, RZ, 0x1, R11 ;  /* 0x00000001ff167819 */ /* 0x000fe4000001160b */
[----:B------:R-:W-:Y:S02]  /*3a52a0*/  SEL R9, RZ, 0x9908b0df, P1 ;  /* 0x9908b0dfff097807 */ /* 0x000fe40000800000 */
[----:B------:R-:W-:Y:S02]  /*3a52b0*/  SEL R11, RZ, 0x9908b0df, P2 ;  /* 0x9908b0dfff0b7807 */ /* 0x000fe40001000000 */
[----:B------:R-:W-:-:S02]  /*3a52c0*/  SHF.R.U32.HI R26, RZ, 0x1, R26 ;  /* 0x00000001ff1a7819 */ /* 0x000fc4000001161a */
[----:B------:R-:W-:Y:S02]  /*3a52d0*/  SEL R13, RZ, 0x9908b0df, P3 ;  /* 0x9908b0dfff0d7807 */ /* 0x000fe40001800000 */
[----:B------:R-:W-:Y:S02]  /*3a52e0*/  LOP3.LUT R15, R50, R15, R23, 0x96, !PT ;  /* 0x0000000f320f7212 */ /* 0x000fe400078e9617 */
[----:B------:R-:W-:Y:S02]  /*3a52f0*/  LOP3.LUT R7, R7, R9, R30, 0x96, !PT ;  /* 0x0000000907077212 */ /* 0x000fe400078e961e */
[----:B------:R-:W-:Y:S02]  /*3a5300*/  LOP3.LUT R11, R22, R11, R31, 0x96, !PT ;  /* 0x0000000b160b7212 */ /* 0x000fe400078e961f */
[----:B------:R-:W-:Y:S02]  /*3a5310*/  LOP3.LUT R13, R26, R13, R33, 0x96, !PT ;  /* 0x0000000d1a0d7212 */ /* 0x000fe400078e9621 */
[----:B------:R-:W-:-:S02]  /*3a5320*/  LOP3.LUT R22, R37, 0x7ffffffe, RZ, 0xc0, !PT ;  /* 0x7ffffffe25167812 */ /* 0x000fc400078ec0ff */
[----:B------:R-:W-:Y:S02]  /*3a5330*/  LOP3.LUT R9, R37, 0x1, RZ, 0xc0, !PT ;  /* 0x0000000125097812 */ /* 0x000fe400078ec0ff */
[----:B------:R-:W-:Y:S01]  /*3a5340*/  LOP3.LUT R26, R39, 0x7ffffffe, RZ, 0xc0, !PT ;  /* 0x7ffffffe271a7812 */ /* 0x000fe200078ec0ff */
[----:B------:R0:W-:Y:S01]  /*3a5350*/  STL [R0+0x18], R15 ;  /* 0x0000180f00007387 */ /* 0x0001e20000100800 */
[----:B------:R-:W-:Y:S02]  /*3a5360*/  SHF.R.U32.HI R28, RZ, 0x1, R28 ;  /* 0x00000001ff1c7819 */ /* 0x000fe4000001161c */
[----:B------:R-:W-:Y:S01]  /*3a5370*/  LOP3.LUT R29, R22, 0x80000000, R29, 0xf8, !PT ;  /* 0x80000000161d7812 */ /* 0x000fe200078ef81d */
[----:B------:R2:W-:Y:S01]  /*3a5380*/  STL [R0+0x20], R7 ;  /* 0x0000200700007387 */ /* 0x0005e20000100800 */
[----:B------:R-:W-:Y:S02]  /*3a5390*/  ISETP.NE.U32.AND P1, PT, R9, 0x1, PT ;  /* 0x000000010900780c */ /* 0x000fe40003f25070 */
[----:B------:R-:W-:-:S02]  /*3a53a0*/  LOP3.LUT R37, R26, 0x80000000, R37, 0xf8, !PT ;  /* 0x800000001a257812 */ /* 0x000fc400078ef825 */
[----:B0-----:R-:W-:Y:S02]  /*3a53b0*/  SEL R15, RZ, 0x9908b0df, P4 ;  /* 0x9908b0dfff0f7807 */ /* 0x001fe40002000000 */
[----:B------:R-:W-:Y:S02]  /*3a53c0*/  LOP3.LUT R17, R39, 0x1, RZ, 0xc0, !PT ;  /* 0x0000000127117812 */ /* 0x000fe400078ec0ff */
[C---:B------:R-:W-:Y:S02]  /*3a53d0*/  LOP3.LUT R26, R41.reuse, 0x7ffffffe, RZ, 0xc0, !PT ;  /* 0x7ffffffe291a7812 */ /* 0x040fe400078ec0ff */
[----:B--2---:R-:W-:Y:S02]  /*3a53e0*/  LOP3.LUT R7, R41, 0x1, RZ, 0xc0, !PT ;  /* 0x0000000129077812 */ /* 0x004fe400078ec0ff */
        /* <DEDUP_REMOVED lines=17> */
[----:B--2---:R-:W-:-:S02]  /*3a5500*/  SEL R13, RZ, 0x9908b0df, P2 ;  /* 0x9908b0dfff0d7807 */ /* 0x004fc40001000000 */
[----:B---3--:R-:W-:Y:S02]  /*3a5510*/  SEL R15, RZ, 0x9908b0df, P3 ;  /* 0x9908b0dfff0f7807 */ /* 0x008fe40001800000 */
[----:B------:R-:W-:Y:S02]  /*3a5520*/  LOP3.LUT R43, R26, R11, R43, 0x96, !PT ;  /* 0x0000000b1a2b7212 */ /* 0x000fe400078e962b */
[----:B------:R-:W-:Y:S02]  /*3a5530*/  LOP3.LUT R37, R37, R13, R44, 0x96, !PT ;  /* 0x0000000d25257212 */ /* 0x000fe400078e962c */
[----:B------:R-:W-:Y:S02]  /*3a5540*/  LOP3.LUT R45, R28, R15, R45, 0x96, !PT ;  /* 0x0000000f1c2d7212 */ /* 0x000fe400078e962d */
[----:B------:R-:W-:Y:S01]  /*3a5550*/  LOP3.LUT R9, R7, R9, R46, 0x96, !PT ;  /* 0x0000000907097212 */ /* 0x000fe200078e962e */
[----:B------:R-:W-:Y:S01]  /*3a5560*/  IMAD.MOV.U32 R7, RZ, RZ, R0 ;  /* 0x000000ffff077224 */ /* 0x000fe200078e0000 */
        /* <DEDUP_REMOVED lines=11> */
[----:B0-----:R-:W5:Y:S01]  /*3a5620*/  LDL R25, [R7+0x67c] ;  /* 0x00067c0007197983 */ /* 0x001f620000100800 */
        /* <DEDUP_REMOVED lines=30> */
.L_x_3268:
        /* <DEDUP_REMOVED lines=140> */
[----:B------:R0:W-:Y:S03]  /*3a60d0*/  STL [R1+0x9bc], R22 ;  /* 0x0009bc1601007387 */ /* 0x0001e60000100800 */
.L_x_3266:
[----:B------:R-:W-:Y:S05]  /*3a60e0*/  BSYNC.RECONVERGENT B2 ;  /* 0x0000000000027941 */ /* 0x000fea0003800200 */
.L_x_3265:
[----:B------:R-:W-:-:S05]  /*3a60f0*/  VIADD R0, R0, 0x1 ;  /* 0x0000000100007836 */ /* 0x000fca0000000000 */
[----:B------:R2:W-:Y:S01]  /*3a6100*/  STL [R1+0x9c0], R0 ;  /* 0x0009c00001007387 */ /* 0x0005e20000100800 */
[----:B------:R-:W-:Y:S05]  /*3a6110*/  @P0 BRA `(.L_x_3269) ;  /* 0xffffffe8008c0947 */ /* 0x000fea000383ffff */
.L_x_3264:
        /* <DEDUP_REMOVED lines=15> */
[C---:B----4-:R-:W-:Y:S02]  /*3a6210*/  LOP3.LUT R7, R9.reuse, 0x7ffffffe, RZ, 0xc0, !PT ;  /* 0x7ffffffe09077812 */ /* 0x050fe400078ec0ff */
        /* <DEDUP_REMOVED lines=20> */
.L_x_3272:
        /* <DEDUP_REMOVED lines=36> */
[----:B------:R-:W-:Y:S02]  /*3a65a0*/  SEL R5, RZ, 0x9908b0df, P0 ;  /* 0x9908b0dfff057807 */ /* 0x000fe40000000000 */
[----:B------:R-:W-:Y:S02]  /*3a65b0*/  SHF.R.U32.HI R48, RZ, 0x1, R48 ;  /* 0x00000001ff307819 */ /* 0x000fe40000011630 */
        /* <DEDUP_REMOVED lines=14> */
[----:B------:R-:W-:Y:S02]  /*3a66a0*/  SHF.R.U32.HI R5, RZ, 0x1, R47 ;  /* 0x00000001ff057819 */ /* 0x000fe4000001162f */
[----:B------:R-:W-:Y:S02]  /*3a66b0*/  SEL R7, RZ, 0x9908b0df, P1 ;  /* 0x9908b0dfff077807 */ /* 0x000fe40000800000 */
[----:B------:R-:W-:Y:S02]  /*3a66c0*/  LOP3.LUT R46, R46, 0x80000000, R15, 0xf8, !PT ;  /* 0x800000002e2e7812 */ /* 0x000fe400078ef80f */
[----:B0-----:R-:W-:Y:S02]  /*3a66d0*/  SEL R9, RZ, 0x9908b0df, P0 ;  /* 0x9908b0dfff097807 */ /* 0x001fe40000000000 */
[----:B------:R-:W-:Y:S02]  /*3a66e0*/  ISETP.NE.U32.AND P0, PT, R13, 0x1, PT ;  /* 0x000000010d00780c */ /* 0x000fe40003f05070 */
[----:B------:R-:W-:-:S02]  /*3a66f0*/  LOP3.LUT R5, R5, R7, R22, 0x96, !PT ;  /* 0x0000000705057212 */ /* 0x000fc400078e9616 */
        /* <DEDUP_REMOVED lines=8> */
[----:B------:R0:W-:Y:S01]  /*3a6780*/  STL [R0+0x14], R9 ;  /* 0x0000140900007387 */ /* 0x0001e20000100800 */
[----:B------:R-:W-:Y:S02]  /*3a6790*/  ISETP.NE.U32.AND P0, PT, R7, 0x1, PT ;  /* 0x000000010700780c */ /* 0x000fe40003f05070 */
[----:B------:R-:W-:Y:S01]  /*3a67a0*/  LOP3.LUT R7, R27, 0x7ffffffe, RZ, 0xc0, !PT ;  /* 0x7ffffffe1b077812 */ /* 0x000fe200078ec0ff */
[----:B------:R2:W-:Y:S01]  /*3a67b0*/  STL [R0+0x18], R5 ;  /* 0x0000180500007387 */ /* 0x0005e20000100800 */
[----:B------:R-:W-:Y:S02]  /*3a67c0*/  LOP3.LUT R22, R22, 0x80000000, R17, 0xf8, !PT ;  /* 0x8000000016167812 */ /* 0x000fe400078ef811 */
[----:B------:R-:W-:-:S02]  /*3a67d0*/  LOP3.LUT R46, R46, 0x80000000, R25, 0xf8, !PT ;  /* 0x800000002e2e7812 */ /* 0x000fc400078ef819 */
[----:B------:R-:W-:Y:S02]  /*3a67e0*/  ISETP.NE.U32.AND P1, PT, R13, 0x1, PT ;  /* 0x000000010d00780c */ /* 0x000fe40003f25070 */
[----:B0-----:R-:W-:Y:S02]  /*3a67f0*/  LOP3.LUT R9, R28, 0x1, RZ, 0xc0, !PT ;  /* 0x000000011c097812 */ /* 0x001fe400078ec0ff */
[----:B--2---:R-:W-:Y:S02]  /*3a6800*/  LOP3.LUT R5, R27, 0x1, RZ, 0xc0, !PT ;  /* 0x000000011b057812 */ /* 0x004fe400078ec0ff */
[----:B------:R-:W-:Y:S02]  /*3a6810*/  LOP3.LUT R26, R7, 0x80000000, R26, 0xf8, !PT ;  /* 0x80000000071a7812 */ /* 0x000fe400078ef81a */
[----:B------:R-:W-:Y:S02]  /*3a6820*/  ISETP.NE.U32.AND P2, PT, R5, 0x1, PT ;  /* 0x000000010500780c */ /* 0x000fe40003f45070 */
[----:B------:R-:W-:-:S02]  /*3a6830*/  ISETP.NE.U32.AND P3, PT, R9, 0x1, PT ;  /* 0x000000010900780c */ /* 0x000fc40003f65070 */
[----:B------:R-:W-:Y:S02]  /*3a6840*/  LOP3.LUT R48, R28, 0x7ffffffe, RZ, 0xc0, !PT ;  /* 0x7ffffffe1c307812 */ /* 0x000fe400078ec0ff */
[----:B------:R-:W-:Y:S02]  /*3a6850*/  SHF.R.U32.HI R22, RZ, 0x1, R22 ;  /* 0x00000001ff167819 */ /* 0x000fe40000011616 */
[----:B------:R-:W-:Y:S02]  /*3a6860*/  SEL R5, RZ, 0x9908b0df, P0 ;  /* 0x9908b0dfff057807 */ /* 0x000fe40000000000 */
[----:B------:R-:W-:Y:S02]  /*3a6870*/  SHF.R.U32.HI R7, RZ, 0x1, R46 ;  /* 0x00000001ff077819 */ /* 0x000fe4000001162e */
[----:B------:R-:W-:Y:S01]  /*3a6880*/  SEL R9, RZ, 0x9908b0df, P1 ;  /* 0x9908b0dfff097807 */ /* 0x000fe20000800000 */
[----:B------:R0:W-:Y:S01]  /*3a6890*/  STL [R0+0x10], R11 ;  /* 0x0000100b00007387 */ /* 0x0001e20000100800 */
[----:B------:R-:W-:-:S02]  /*3a68a0*/  LOP3.LUT R48, R48, 0x80000000, R27, 0xf8, !PT ;  /* 0x8000000030307812 */ /* 0x000fc400078ef81b */
[----:B------:R-:W-:Y:S02]  /*3a68b0*/  LOP3.LUT R5, R22, R5, R29, 0x96, !PT ;  /* 0x0000000516057212 */ /* 0x000fe400078e961d */
[----:B------:R-:W-:Y:S02]  /*3a68c0*/  LOP3.LUT R7, R7, R9, R30, 0x96, !PT ;  /* 0x0000000907077212 */ /* 0x000fe400078e961e */
[----:B------:R-:W-:Y:S02]  /*3a68d0*/  SHF.R.U32.HI R26, RZ, 0x1, R26 ;  /* 0x00000001ff1a7819 */ /* 0x000fe4000001161a */
[----:B------:R-:W-:Y:S02]  /*3a68e0*/  LOP3.LUT R22, R37, 0x7ffffffe, RZ, 0xc0, !PT ;  /* 0x7ffffffe25167812 */ /* 0x000fe400078ec0ff */
[----:B0-----:R-:W-:Y:S01]  /*3a68f0*/  SEL R11, RZ, 0x9908b0df, P2 ;  /* 0x9908b0dfff0b7807 */ /* 0x001fe20001000000 */
[----:B------:R0:W-:Y:S01]  /*3a6900*/  STL [R0+0x20], R5 ;  /* 0x0000200500007387 */ /* 0x0001e20000100800 */
[----:B------:R-:W-:-:S02]  /*3a6910*/  SHF.R.U32.HI R48, RZ, 0x1, R48 ;  /* 0x00000001ff307819 */ /* 0x000fc40000011630 */
[----:B------:R-:W-:Y:S01]  /*3a6920*/  SEL R13, RZ, 0x9908b0df, P3 ;  /* 0x9908b0dfff0d7807 */ /* 0x000fe20001800000 */
[----:B------:R2:W-:Y:S01]  /*3a6930*/  STL [R0+0x24], R7 ;  /* 0x0000240700007387 */ /* 0x0005e20000100800 */
[C---:B------:R-:W-:Y:S02]  /*3a6940*/  LOP3.LUT R9, R35.reuse, 0x7ffffffe, RZ, 0xc0, !PT ;  /* 0x7ffffffe23097812 */ /* 0x040fe400078ec0ff */
[----:B------:R-:W-:Y:S02]  /*3a6950*/  LOP3.LUT R15, R35, 0x1, RZ, 0xc0, !PT ;  /* 0x00000001230f7812 */ /* 0x000fe400078ec0ff */
[----:B------:R-:W-:Y:S02]  /*3a6960*/  LOP3.LUT R11, R26, R11, R31, 0x96, !PT ;  /* 0x0000000b1a0b7212 */ /* 0x000fe400078e961f */
[----:B------:R-:W-:Y:S02]  /*3a6970*/  LOP3.LUT R35, R22, 0x80000000, R35, 0xf8, !PT ;  /* 0x8000000016237812 */ /* 0x000fe400078ef823 */
[----:B------:R-:W-:-:S02]  /*3a6980*/  LOP3.LUT R17, R37, 0x1, RZ, 0xc0, !PT ;  /* 0x0000000125117812 */ /* 0x000fc400078ec0ff */
[C---:B------:R-:W-:Y:S02]  /*3a6990*/  LOP3.LUT R26, R39.reuse, 0x7ffffffe, RZ, 0xc0, !PT ;  /* 0x7ffffffe271a7812 */ /* 0x040fe400078ec0ff */
[----:B0-----:R-:W-:Y:S02]  /*3a69a0*/  LOP3.LUT R5, R39, 0x1, RZ, 0xc0, !PT ;  /* 0x0000000127057812 */ /* 0x001fe400078ec0ff */
[C---:B------:R-:W-:Y:S02]  /*3a69b0*/  LOP3.LUT R22, R41.reuse, 0x7ffffffe, RZ, 0xc0, !PT ;  /* 0x7ffffffe29167812 */ /* 0x040fe400078ec0ff */
[----:B--2---:R-:W-:Y:S02]  /*3a69c0*/  LOP3.LUT R7, R41, 0x1, RZ, 0xc0, !PT ;  /* 0x0000000129077812 */ /* 0x004fe400078ec0ff */
[----:B------:R-:W-:Y:S02]  /*3a69d0*/  LOP3.LUT R13, R48, R13, R33, 0x96, !PT ;  /* 0x0000000d300d7212 */ /* 0x000fe400078e9621 */
[----:B------:R-:W-:-:S02]  /*3a69e0*/  LOP3.LUT R9, R9, 0x80000000, R28, 0xf8, !PT ;  /* 0x8000000009097812 */ /* 0x000fc400078ef81c */
[----:B------:R-:W-:Y:S02]  /*3a69f0*/  ISETP.NE.U32.AND P0, PT, R15, 0x1, PT ;  /* 0x000000010f00780c */ /* 0x000fe40003f05070 */
        /* <DEDUP_REMOVED lines=11> */
[----:B0-----:R-:W-:Y:S02]  /*3a6ab0*/  SEL R13, RZ, 0x9908b0df, P1 ;  /* 0x9908b0dfff0d7807 */ /* 0x001fe40000800000 */
[----:B------:R-:W-:-:S02]  /*3a6ac0*/  SHF.R.U32.HI R22, RZ, 0x1, R22 ;  /* 0x00000001ff167819 */ /* 0x000fc40000011616 */
        /* <DEDUP_REMOVED lines=49> */
.L_x_3273:
[----:B------:R-:W2:Y:S04]  /*3a6de0*/  LDL R43, [R0+-0xc] ;  /* 0xfffff400002b7983 */ /* 0x000ea80000100800 */
[----:B------:R-:W3:Y:S04]  /*3a6df0*/  LDL R37, [R0+-0x8] ;  /* 0xfffff80000257983 */ /* 0x000ee80000100800 */
[----:B------:R-:W4:Y:S04]  /*3a6e00*/  LDL R42, [R0+-0x39c] ;  /* 0xfffc6400002a7983 */ /* 0x000f280000100800 */
[----:B------:R-:W4:Y:S04]  /*3a6e10*/  LDL R35, [R0+-0x4] ;  /* 0xfffffc0000237983 */ /* 0x000f280000100800 */
[----:B------:R-:W4:Y:S04]  /*3a6e20*/  LDL R39, [R0] ;  /* 0x0000000000277983 */ /* 0x000f280000100800 */
[----:B------:R-:W4:Y:S04]  /*3a6e30*/  LDL R41, [R0+-0x398] ;  /* 0xfffc680000297983 */ /* 0x000f280000100800 */
        /* <DEDUP_REMOVED lines=32> */
[C---:B------:R-:W-:Y:S02]  /*3a7040*/  LOP3.LUT R44, R39.reuse, 0x7ffffffe, RZ, 0xc0, !PT ;  /* 0x7ffffffe272c7812 */ /* 0x040fe400078ec0ff */
[----:B------:R-:W-:Y:S02]  /*3a7050*/  LOP3.LUT R46, R39, 0x1, RZ, 0xc0, !PT ;  /* 0x00000001272e7812 */ /* 0x000fe400078ec0ff */
[----:B------:R-:W-:Y:S01]  /*3a7060*/  LOP3.LUT R41, R48, R42, R41, 0x96, !PT ;  /* 0x0000002a30297212 */ /* 0x000fe200078e9629 */
[----:B------:R3:W-:Y:S01]  /*3a7070*/  STL [R0+-0x10], R45 ;  /* 0xfffff02d00007387 */ /* 0x0007e20000100800 */
[----:B------:R-:W-:Y:S02]  /*3a7080*/  LOP3.LUT R42, R35, 0x7ffffffe, RZ, 0xc0, !PT ;  /* 0x7ffffffe232a7812 */ /* 0x000fe400078ec0ff */
[----:B------:R-:W-:-:S02]  /*3a7090*/  ISETP.NE.U32.AND P0, PT, R43, 0x1, PT ;  /* 0x000000012b00780c */ /* 0x000fc40003f05070 */
[----:B------:R-:W-:Y:S02]  /*3a70a0*/  LOP3.LUT R44, R44, 0x80000000, R35, 0xf8, !PT ;  /* 0x800000002c2c7812 */ /* 0x000fe400078ef823 */
[----:B------:R-:W-:Y:S02]  /*3a70b0*/  ISETP.NE.U32.AND P1, PT, R46, 0x1, PT ;  /* 0x000000012e00780c */ /* 0x000fe40003f25070 */
[C---:B------:R-:W-:Y:S02]  /*3a70c0*/  LOP3.LUT R46, R28.reuse, 0x7ffffffe, RZ, 0xc0, !PT ;  /* 0x7ffffffe1c2e7812 */ /* 0x040fe400078ec0ff */
[----:B---3--:R-:W-:Y:S02]  /*3a70d0*/  LOP3.LUT R45, R28, 0x1, RZ, 0xc0, !PT ;  /* 0x000000011c2d7812 */ /* 0x008fe400078ec0ff */
        /* <DEDUP_REMOVED lines=59> */
[----:B--2---:R-:W-:-:S02]  /*3a7490*/  LOP3.LUT R26, R5, 0x7ffffffe, RZ, 0xc0, !PT ;  /* 0x7ffffffe051a7812 */ /* 0x004fc400078ec0ff */
[----:B---3--:R-:W-:Y:S02]  /*3a74a0*/  LOP3.LUT R29, R5, 0x1, RZ, 0xc0, !PT ;  /* 0x00000001051d7812 */ /* 0x008fe400078ec0ff */
        /* <DEDUP_REMOVED lines=28> */
.L_x_3271:
[----:B------:R-:W-:Y:S05]  /*3a7670*/  BSYNC.RECONVERGENT B2 ;  /* 0x0000000000027941 */ /* 0x000fea0003800200 */
.L_x_3270:
[C---:B0-----:R-:W-:Y:S02]  /*3a7680*/  VIADD R22, R26.reuse, 0x1 ;  /* 0x000000011a167836 */ /* 0x041fe40000000000 */
[----:B------:R-:W-:-:S03]  /*3a7690*/  IMAD R7, R26, 0x4, R1 ;  /* 0x000000041a077824 */ /* 0x000fc600078e0201 */
[----:B------:R0:W-:Y:S04]  /*3a76a0*/  STL [R1+0x9c0], R22 ;  /* 0x0009c01601007387 */ /* 0x0001e80000100800 */
[----:B--2---:R-:W2:Y:S01]  /*3a76b0*/  LDL R0, [R7] ;  /* 0x0000000007007983 */ /* 0x004ea20000100800 */
        /* <DEDUP_REMOVED lines=39> */
.L_x_3276:
        /* <DEDUP_REMOVED lines=54> */
[----:B------:R-:W-:Y:S01]  /*3a7c90*/  LOP3.LUT R7, R7, R9, R22, 0x96, !PT ;  /* 0x0000000907077212 */ /* 0x000fe200078e9616 */
[----:B------:R0:W-:Y:S01]  /*3a7ca0*/  STL [R5+0xc], R52 ;  /* 0x00000c3405007387 */ /* 0x0001e20000100800 */
[----:B------:R-:W-:Y:S02]  /*3a7cb0*/  SHF.R.U32.HI R22, RZ, 0x1, R50 ;  /* 0x00000001ff167819 */ /* 0x000fe40000011632 */
[----:B------:R-:W-:-:S02]  /*3a7cc0*/  SEL R9, RZ, 0x9908b0df, P0 ;  /* 0x9908b0dfff097807 */ /* 0x000fc40000000000 */
[----:B------:R-:W-:Y:S02]  /*3a7cd0*/  SEL R13, RZ, 0x9908b0df, P1 ;  /* 0x9908b0dfff0d7807 */ /* 0x000fe40000800000 */
[----:B------:R-:W-:Y:S02]  /*3a7ce0*/  LOP3.LUT R22, R22, R9, R25, 0x96, !PT ;  /* 0x0000000916167212 */ /* 0x000fe400078e9619 */
[----:B0-----:R-:W-:Y:S02]  /*3a7cf0*/  SHF.R.U32.HI R52, RZ, 0x1, R15 ;  /* 0x00000001ff347819 */ /* 0x001fe4000001160f */
[----:B------:R-:W-:Y:S02]  /*3a7d00*/  LOP3.LUT R11, R27, 0x7ffffffe, RZ, 0xc0, !PT ;  /* 0x7ffffffe1b0b7812 */ /* 0x000fe400078ec0ff */
[----:B------:R-:W-:Y:S02]  /*3a7d10*/  LOP3.LUT R9, R26, 0x1, RZ, 0xc0, !PT ;  /* 0x000000011a097812 */ /* 0x000fe400078ec0ff */
[----:B------:R-:W-:-:S02]  /*3a7d20*/  LOP3.LUT R52, R52, R13, R23, 0x96, !PT ;  /* 0x0000000d34347212 */ /* 0x000fc400078e9617 */
[----:B------:R-:W-:Y:S02]  /*3a7d30*/  LOP3.LUT R50, R26, 0x7ffffffe, RZ, 0xc0, !PT ;  /* 0x7ffffffe1a327812 */ /* 0x000fe400078ec0ff */
[----:B------:R-:W-:Y:S01]  /*3a7d40*/  LOP3.LUT R13, R27, 0x1, RZ, 0xc0, !PT ;  /* 0x000000011b0d7812 */ /* 0x000fe200078ec0ff */
[----:B------:R0:W-:Y:S01]  /*3a7d50*/  STL [R5+0x14], R7 ;  /* 0x0000140705007387 */ /* 0x0001e20000100800 */
[----:B------:R-:W-:Y:S02]  /*3a7d60*/  LOP3.LUT R11, R11, 0x80000000, R26, 0xf8, !PT ;  /* 0x800000000b0b7812 */ /* 0x000fe400078ef81a */
[----:B------:R-:W-:Y:S02]  /*3a7d70*/  ISETP.NE.U32.AND P0, PT, R9, 0x1, PT ;  /* 0x000000010900780c */ /* 0x000fe40003f05070 */
[C---:B------:R-:W-:Y:S02]  /*3a7d80*/  LOP3.LUT R26, R28.reuse, 0x7ffffffe, RZ, 0xc0, !PT ;  /* 0x7ffffffe1c1a7812 */ /* 0x040fe400078ec0ff */
[----:B------:R-:W-:-:S02]  /*3a7d90*/  LOP3.LUT R9, R28, 0x1, RZ, 0xc0, !PT ;  /* 0x000000011c097812 */ /* 0x000fc400078ec0ff */
[----:B------:R-:W-:Y:S02]  /*3a7da0*/  LOP3.LUT R50, R50, 0x80000000, R19, 0xf8, !PT ;  /* 0x8000000032327812 */ /* 0x000fe400078ef813 */
[----:B0-----:R-:W-:Y:S02]  /*3a7db0*/  LOP3.LUT R7, R29, 0x7ffffffe, RZ, 0xc0, !PT ;  /* 0x7ffffffe1d077812 */ /* 0x001fe400078ec0ff */
[----:B------:R-:W-:Y:S02]  /*3a7dc0*/  ISETP.NE.U32.AND P1, PT, R13, 0x1, PT ;  /* 0x000000010d00780c */ /* 0x000fe40003f25070 */
[----:B------:R-:W-:Y:S02]  /*3a7dd0*/  LOP3.LUT R27, R26, 0x80000000, R27, 0xf8, !PT ;  /* 0x800000001a1b7812 */ /* 0x000fe400078ef81b */
[----:B------:R-:W-:Y:S02]  /*3a7de0*/  ISETP.NE.U32.AND P2, PT, R9, 0x1, PT ;  /* 0x000000010900780c */ /* 0x000fe40003f45070 */
[----:B------:R-:W-:-:S02]  /*3a7df0*/  LOP3.LUT R15, R7, 0x80000000, R28, 0xf8, !PT ;  /* 0x80000000070f7812 */ /* 0x000fc400078ef81c */
[----:B------:R-:W-:Y:S02]  /*3a7e00*/  SHF.R.U32.HI R26, RZ, 0x1, R11 ;  /* 0x00000001ff1a7819 */ /* 0x000fe4000001160b */
[----:B------:R-:W-:Y:S02]  /*3a7e10*/  SHF.R.U32.HI R7, RZ, 0x1, R50 ;  /* 0x00000001ff077819 */ /* 0x000fe40000011632 */
[----:B------:R-:W-:Y:S02]  /*3a7e20*/  SEL R9, RZ, 0x9908b0df, P0 ;  /* 0x9908b0dfff097807 */ /* 0x000fe40000000000 */
[----:B------:R-:W-:Y:S02]  /*3a7e30*/  SEL R11, RZ, 0x9908b0df, P1 ;  /* 0x9908b0dfff0b7807 */ /* 0x000fe40000800000 */
[----:B------:R-:W-:Y:S02]  /*3a7e40*/  LOP3.LUT R30, R7, R9, R30, 0x96, !PT ;  /* 0x00000009071e7212 */ /* 0x000fe400078e961e */
[----:B------:R-:W-:-:S02]  /*3a7e50*/  LOP3.LUT R26, R26, R11, R31, 0x96, !PT ;  /* 0x0000000b1a1a7212 */ /* 0x000fc400078e961f */
[----:B------:R-:W-:Y:S02]  /*3a7e60*/  LOP3.LUT R13, R29, 0x1, RZ, 0xc0, !PT ;  /* 0x000000011d0d7812 */ /* 0x000fe400078ec0ff */
[----:B------:R-:W-:Y:S02]  /*3a7e70*/  LOP3.LUT R7, R37, 0x1, RZ, 0xc0, !PT ;  /* 0x0000000125077812 */ /* 0x000fe400078ec0ff */
[----:B------:R-:W-:Y:S01]  /*3a7e80*/  LOP3.LUT R9, R39, 0x1, RZ, 0xc0, !PT ;  /* 0x0000000127097812 */ /* 0x000fe200078ec0ff */
[----:B------:R0:W-:Y:S01]  /*3a7e90*/  STL [R5+0x18], R52 ;  /* 0x0000183405007387 */ /* 0x0001e20000100800 */
[----:B------:R-:W-:Y:S02]  /*3a7ea0*/  ISETP.NE.U32.AND P3, PT, R13, 0x1, PT ;  /* 0x000000010d00780c */ /* 0x000fe40003f65070 */
[----:B------:R-:W-:Y:S01]  /*3a7eb0*/  ISETP.NE.U32.AND P0, PT, R7, 0x1, PT ;  /* 0x000000010700780c */ /* 0x000fe20003f05070 */
[----:B------:R2:W-:Y:S01]  /*3a7ec0*/  STL [R5+0x1c], R22 ;  /* 0x00001c1605007387 */ /* 0x0005e20000100800 */
[----:B------:R-:W-:-:S02]  /*3a7ed0*/  ISETP.NE.U32.AND P1, PT, R9, 0x1, PT ;  /* 0x000000010900780c */ /* 0x000fc40003f25070 */
[----:B------:R-:W-:Y:S01]  /*3a7ee0*/  LOP3.LUT R50, R37, 0x7ffffffe, RZ, 0xc0, !PT ;  /* 0x7ffffffe25327812 */ /* 0x000fe200078ec0ff */
[----:B------:R3:W-:Y:S01]  /*3a7ef0*/  STL [R5+0x24], R26 ;  /* 0x0000241a05007387 */ /* 0x0007e20000100800 */
[----:B------:R-:W-:Y:S02]  /*3a7f00*/  LOP3.LUT R7, R41, 0x1, RZ, 0xc0, !PT ;  /* 0x0000000129077812 */ /* 0x000fe400078ec0ff */
[----:B0-----:R-:W-:Y:S01]  /*3a7f10*/  LOP3.LUT R52, R39, 0x7ffffffe, RZ, 0xc0, !PT ;  /* 0x7ffffffe27347812 */ /* 0x001fe200078ec0ff */
[----:B------:R0:W-:Y:S01]  /*3a7f20*/  STL [R5+0x10], R48 ;  /* 0x0000103005007387 */ /* 0x0001e20000100800 */
[C---:B------:R-:W-:Y:S02]  /*3a7f30*/  LOP3.LUT R9, R42.reuse, 0x1, RZ, 0xc0, !PT ;  /* 0x000000012a097812 */ /* 0x040fe400078ec0ff */
[----:B--2---:R-:W-:Y:S02]  /*3a7f40*/  LOP3.LUT R22, R42, 0x7ffffffe, RZ, 0xc0, !PT ;  /* 0x7ffffffe2a167812 */ /* 0x004fe400078ec0ff */
[----:B---3--:R-:W-:-:S02]  /*3a7f50*/  LOP3.LUT R26, R41, 0x7ffffffe, RZ, 0xc0, !PT ;  /* 0x7ffffffe291a7812 */ /* 0x008fc400078ec0ff */
[----:B------:R-:W-:Y:S02]  /*3a7f60*/  SHF.R.U32.HI R28, RZ, 0x1, R27 ;  /* 0x00000001ff1c7819 */ /* 0x000fe4000001161b */
[----:B0-----:R-:W-:Y:S02]  /*3a7f70*/  SHF.R.U32.HI R48, RZ, 0x1, R15 ;  /* 0x00000001ff307819 */ /* 0x001fe4000001160f */
[----:B------:R-:W-:Y:S02]  /*3a7f80*/  SEL R13, RZ, 0x9908b0df, P2 ;  /* 0x9908b0dfff0d7807 */ /* 0x000fe40001000000 */
[----:B------:R-:W-:Y:S02]  /*3a7f90*/  SEL R15, RZ, 0x9908b0df, P3 ;  /* 0x9908b0dfff0f7807 */ /* 0x000fe40001800000 */
[----:B------:R-:W-:Y:S02]  /*3a7fa0*/  LOP3.LUT R50, R50, 0x80000000, R29, 0xf8, !PT ;  /* 0x8000000032327812 */ /* 0x000fe400078ef81d */
[----:B------:R-:W-:-:S02]  /*3a7fb0*/  LOP3.LUT R52, R52, 0x80000000, R37, 0xf8, !PT ;  /* 0x8000000034347812 */ /* 0x000fc400078ef825 */
[----:B------:R-:W-:Y:S02]  /*3a7fc0*/  LOP3.LUT R26, R26, 0x80000000, R39, 0xf8, !PT ;  /* 0x800000001a1a7812 */ /* 0x000fe400078ef827 */
[----:B------:R-:W-:Y:S02]  /*3a7fd0*/  ISETP.NE.U32.AND P2, PT, R7, 0x1, PT ;  /* 0x000000010700780c */ /* 0x000fe40003f45070 */
[----:B------:R-:W-:Y:S02]  /*3a7fe0*/  LOP3.LUT R22, R22, 0x80000000, R41, 0xf8, !PT ;  /* 0x8000000016167812 */ /* 0x000fe400078ef829 */
[----:B------:R-:W-:Y:S02]  /*3a7ff0*/  ISETP.NE.U32.AND P3, PT, R9, 0x1, PT ;  /* 0x000000010900780c */ /* 0x000fe40003f65070 */
[----:B------:R-:W-:Y:S02]  /*3a8000*/  LOP3.LUT R28, R28, R13, R33, 0x96, !PT ;  /* 0x0000000d1c1c7212 */ /* 0x000fe400078e9621 */
[----:B------:R-:W-:-:S02]  /*3a8010*/  LOP3.LUT R48, R48, R15, R35, 0x96, !PT ;  /* 0x0000000f30307212 */ /* 0x000fc400078e9623 */
[----:B------:R-:W-:Y:S02]  /*3a8020*/  SHF.R.U32.HI R50, RZ, 0x1, R50 ;  /* 0x00000001ff327819 */ /* 0x000fe40000011632 */
        /* <DEDUP_REMOVED lines=56> */
.L_x_3277:
        /* <DEDUP_REMOVED lines=76> */
[----:B---3--:R-:W-:Y:S01]  /*3a8870*/  SHF.R.U32.HI R46, RZ, 0x1, R33 ;  /* 0x00000001ff2e7819 */ /* 0x008fe20000011621 */
[----:B------:R3:W-:Y:S03]  /*3a8880*/  STL [R5+-0xc], R44 ;  /* 0xfffff42c05007387 */ /* 0x0007e60000100800 */
[----:B------:R-:W-:Y:S02]  /*3a8890*/  LOP3.LUT R46, R46, R31, R25, 0x96, !PT ;  /* 0x0000001f2e2e7212 */ /* 0x000fe400078e9619 */
[----:B------:R-:W-:Y:S02]  /*3a88a0*/  SEL R25, RZ, 0x9908b0df, P0 ;  /* 0x9908b0dfff197807 */ /* 0x000fe40000000000 */
[----:B---3--:R-:W-:-:S02]  /*3a88b0*/  LOP3.LUT R44, R29, R28, R26, 0x96, !PT ;  /* 0x0000001c1d2c7212 */ /* 0x008fc400078e961a */
[----:B------:R-:W-:Y:S02]  /*3a88c0*/  SHF.R.U32.HI R26, RZ, 0x1, R35 ;  /* 0x00000001ff1a7819 */ /* 0x000fe40000011623 */
[----:B------:R-:W-:Y:S02]  /*3a88d0*/  LOP3.LUT R30, R23, 0x7ffffffe, RZ, 0xc0, !PT ;  /* 0x7ffffffe171e7812 */ /* 0x000fe400078ec0ff */
[----:B------:R-:W-:Y:S02]  /*3a88e0*/  LOP3.LUT R26, R26, R25, R27, 0x96, !PT ;  /* 0x000000191a1a7212 */ /* 0x000fe400078e961b */
[C---:B------:R-:W-:Y:S02]  /*3a88f0*/  LOP3.LUT R28, R9.reuse, 0x7ffffffe, RZ, 0xc0, !PT ;  /* 0x7ffffffe091c7812 */ /* 0x040fe400078ec0ff */
[----:B------:R-:W-:Y:S01]  /*3a8900*/  LOP3.LUT R25, R9, 0x1, RZ, 0xc0, !PT ;  /* 0x0000000109197812 */ /* 0x000fe200078ec0ff */
[----:B------:R3:W-:Y:S01]  /*3a8910*/  STL [R5], R42 ;  /* 0x0000002a05007387 */ /* 0x0007e20000100800 */
[----:B------:R-:W-:-:S02]  /*3a8920*/  LOP3.LUT R30, R30, 0x80000000, R9, 0xf8, !PT ;  /* 0x800000001e1e7812 */ /* 0x000fc400078ef809 */
[----:B------:R-:W-:Y:S02]  /*3a8930*/  LOP3.LUT R28, R28, 0x80000000, R17, 0xf8, !PT ;  /* 0x800000001c1c7812 */ /* 0x000fe400078ef811 */
[----:B------:R-:W-:Y:S02]  /*3a8940*/  ISETP.NE.U32.AND P0, PT, R25, 0x1, PT ;  /* 0x000000011900780c */ /* 0x000fe40003f05070 */
[----:B------:R-:W-:Y:S02]  /*3a8950*/  LOP3.LUT R27, R23, 0x1, RZ, 0xc0, !PT ;  /* 0x00000001171b7812 */ /* 0x000fe400078ec0ff */
[C---:B---3--:R-:W-:Y:S02]  /*3a8960*/  LOP3.LUT R42, R22.reuse, 0x7ffffffe, RZ, 0xc0, !PT ;  /* 0x7ffffffe162a7812 */ /* 0x048fe400078ec0ff */
        /* <DEDUP_REMOVED lines=20> */
[----:B---3--:R-:W-:Y:S02]  /*3a8ab0*/  SHF.R.U32.HI R44, RZ, 0x1, R23 ;  /* 0x00000001ff2c7819 */ /* 0x008fe40000011617 */
        /* <DEDUP_REMOVED lines=24> */
.L_x_3275:
[----:B------:R-:W-:Y:S05]  /*3a8c40*/  BSYNC.RECONVERGENT B2 ;  /* 0x0000000000027941 */ /* 0x000fea0003800200 */
.L_x_3274:
        /* <DEDUP_REMOVED lines=43> */
.L_x_3280:
        /* <DEDUP_REMOVED lines=59> */
[----:B------:R-:W-:Y:S02]  /*3a92b0*/  LOP3.LUT R43, R35, 0x1, RZ, 0xc0, !PT ;  /* 0x00000001232b7812 */ /* 0x000fe400078ec0ff */
[----:B------:R-:W-:Y:S02]  /*3a92c0*/  LOP3.LUT R42, R42, R37, R41, 0x96, !PT ;  /* 0x000000252a2a7212 */ /* 0x000fe400078e9629 */
[----:B------:R-:W-:Y:S02]  /*3a92d0*/  LOP3.LUT R46, R49, R46, R39, 0x96, !PT ;  /* 0x0000002e312e7212 */ /* 0x000fe400078e9627 */
[----:B------:R-:W-:-:S02]  /*3a92e0*/  LOP3.LUT R41, R35, 0x7ffffffe, RZ, 0xc0, !PT ;  /* 0x7ffffffe23297812 */ /* 0x000fc400078ec0ff */
[C---:B------:R-:W-:Y:S02]  /*3a92f0*/  LOP3.LUT R39, R26.reuse, 0x1, RZ, 0xc0, !PT ;  /* 0x000000011a277812 */ /* 0x040fe400078ec0ff */
[----:B------:R-:W-:Y:S02]  /*3a9300*/  LOP3.LUT R37, R26, 0x7ffffffe, RZ, 0xc0, !PT ;  /* 0x7ffffffe1a257812 */ /* 0x000fe400078ec0ff */
[----:B------:R-:W-:Y:S02]  /*3a9310*/  ISETP.NE.U32.AND P1, PT, R43, 0x1, PT ;  /* 0x000000012b00780c */ /* 0x000fe40003f25070 */
[C---:B------:R-:W-:Y:S02]  /*3a9320*/  LOP3.LUT R44, R17.reuse, 0x7ffffffe, RZ, 0xc0, !PT ;  /* 0x7ffffffe112c7812 */ /* 0x040fe400078ec0ff */
[----:B------:R-:W-:Y:S02]  /*3a9330*/  LOP3.LUT R43, R17, 0x1, RZ, 0xc0, !PT ;  /* 0x00000001112b7812 */ /* 0x000fe400078ec0ff */
[----:B------:R-:W-:-:S02]  /*3a9340*/  LOP3.LUT R41, R41, 0x80000000, R26, 0xf8, !PT ;  /* 0x8000000029297812 */ /* 0x000fc400078ef81a */
[----:B------:R-:W-:Y:S02]  /*3a9350*/  ISETP.NE.U32.AND P0, PT, R39, 0x1, PT ;  /* 0x000000012700780c */ /* 0x000fe40003f05070 */
[----:B------:R-:W-:Y:S02]  /*3a9360*/  LOP3.LUT R26, R33, 0x7ffffffe, RZ, 0xc0, !PT ;  /* 0x7ffffffe211a7812 */ /* 0x000fe400078ec0ff */
[----:B------:R-:W-:Y:S02]  /*3a9370*/  LOP3.LUT R30, R37, 0x80000000, R30, 0xf8, !PT ;  /* 0x80000000251e7812 */ /* 0x000fe400078ef81e */
[----:B------:R-:W-:Y:S02]  /*3a9380*/  LOP3.LUT R39, R44, 0x80000000, R33, 0xf8, !PT ;  /* 0x800000002c277812 */ /* 0x000fe400078ef821 */
[----:B------:R-:W-:Y:S01]  /*3a9390*/  ISETP.NE.U32.AND P3, PT, R43, 0x1, PT ;  /* 0x000000012b00780c */ /* 0x000fe20003f65070 */
[----:B------:R0:W-:Y:S01]  /*3a93a0*/  STL [R7+0x14], R46 ;  /* 0x0000142e07007387 */ /* 0x0001e20000100800 */
[----:B------:R-:W-:-:S02]  /*3a93b0*/  LOP3.LUT R35, R26, 0x80000000, R35, 0xf8, !PT ;  /* 0x800000001a237812 */ /* 0x000fc400078ef823 */
[----:B------:R-:W-:Y:S02]  /*3a93c0*/  SHF.R.U32.HI R30, RZ, 0x1, R30 ;  /* 0x00000001ff1e7819 */ /* 0x000fe4000001161e */
[----:B------:R-:W-:Y:S02]  /*3a93d0*/  SEL R26, RZ, 0x9908b0df, P0 ;  /* 0x9908b0dfff1a7807 */ /* 0x000fe40000000000 */
[----:B0-----:R-:W-:Y:S02]  /*3a93e0*/  SHF.R.U32.HI R46, RZ, 0x1, R39 ;  /* 0x00000001ff2e7819 */ /* 0x001fe40000011627 */
[----:B------:R-:W-:Y:S01]  /*3a93f0*/  SEL R39, RZ, 0x9908b0df, P3 ;  /* 0x9908b0dfff277807 */ /* 0x000fe20001800000 */
[----:B------:R0:W-:Y:S01]  /*3a9400*/  STL [R7+0x18], R48 ;  /* 0x0000183007007387 */ /* 0x0001e20000100800 */
[----:B------:R-:W-:Y:S02]  /*3a9410*/  LOP3.LUT R26, R30, R26, R31, 0x96, !PT ;  /* 0x0000001a1e1a7212 */ /* 0x000fe400078e961f */
[----:B------:R-:W-:-:S02]  /*3a9420*/  LOP3.LUT R37, R33, 0x1, RZ, 0xc0, !PT ;  /* 0x0000000121257812 */ /* 0x000fc400078ec0ff */
[----:B------:R-:W-:Y:S02]  /*3a9430*/  LOP3.LUT R46, R46, R39, R27, 0x96, !PT ;  /* 0x000000272e2e7212 */ /* 0x000fe400078e961b */
[C---:B------:R-:W-:Y:S02]  /*3a9440*/  LOP3.LUT R30, R25.reuse, 0x7ffffffe, RZ, 0xc0, !PT ;  /* 0x7ffffffe191e7812 */ /* 0x040fe400078ec0ff */
[----:B------:R-:W-:Y:S02]  /*3a9450*/  SHF.R.U32.HI R44, RZ, 0x1, R41 ;  /* 0x00000001ff2c7819 */ /* 0x000fe40000011629 */
[----:B------:R-:W-:Y:S02]  /*3a9460*/  SEL R33, RZ, 0x9908b0df, P1 ;  /* 0x9908b0dfff217807 */ /* 0x000fe40000800000 */
[----:B------:R-:W-:Y:S02]  /*3a9470*/  LOP3.LUT R27, R25, 0x1, RZ, 0xc0, !PT ;  /* 0x00000001191b7812 */ /* 0x000fe400078ec0ff */
[----:B0-----:R-:W-:Y:S01]  /*3a9480*/  LOP3.LUT R48, R23, 0x7ffffffe, RZ, 0xc0, !PT ;  /* 0x7ffffffe17307812 */ /* 0x001fe200078ec0ff */
[----:B------:R0:W-:Y:S01]  /*3a9490*/  STL [R7+0x20], R26 ;  /* 0x0000201a07007387 */ /* 0x0001e20000100800 */
[----:B------:R-:W-:-:S02]  /*3a94a0*/  ISETP.NE.U32.AND P2, PT, R37, 0x1, PT ;  /* 0x000000012500780c */ /* 0x000fc40003f45070 */
[----:B------:R-:W-:Y:S02]  /*3a94b0*/  LOP3.LUT R30, R30, 0x80000000, R17, 0xf8, !PT ;  /* 0x800000001e1e7812 */ /* 0x000fe400078ef811 */
[----:B------:R-:W-:Y:S02]  /*3a94c0*/  LOP3.LUT R44, R44, R33, R29, 0x96, !PT ;  /* 0x000000212c2c7212 */ /* 0x000fe400078e961d */
[----:B------:R-:W-:Y:S02]  /*3a94d0*/  ISETP.NE.U32.AND P0, PT, R27, 0x1, PT ;  /* 0x000000011b00780c */ /* 0x000fe40003f05070 */
[----:B------:R-:W-:Y:S02]  /*3a94e0*/  LOP3.LUT R48, R48, 0x80000000, R25, 0xf8, !PT ;  /* 0x8000000030307812 */ /* 0x000fe400078ef819 */
[----:B------:R-:W-:Y:S02]  /*3a94f0*/  LOP3.LUT R17, R9, 0x7ffffffe, RZ, 0xc0, !PT ;  /* 0x7ffffffe09117812 */ /* 0x000fe400078ec0ff */
[----:B------:R-:W-:-:S02]  /*3a9500*/  LOP3.LUT R29, R23, 0x1, RZ, 0xc0, !PT ;  /* 0x00000001171d7812 */ /* 0x000fc400078ec0ff */
[C---:B0-----:R-:W-:Y:S02]  /*3a9510*/  LOP3.LUT R26, R22.reuse, 0x7ffffffe, RZ, 0xc0, !PT ;  /* 0x7ffffffe161a7812 */ /* 0x041fe400078ec0ff */
[----:B------:R-:W-:Y:S02]  /*3a9520*/  LOP3.LUT R25, R22, 0x1, RZ, 0xc0, !PT ;  /* 0x0000000116197812 */ /* 0x000fe400078ec0ff */
[----:B------:R-:W-:Y:S02]  /*3a9530*/  LOP3.LUT R27, R9, 0x1, RZ, 0xc0, !PT ;  /* 0x00000001091b7812 */ /* 0x000fe400078ec0ff */
[----:B------:R-:W-:Y:S02]  /*3a9540*/  SHF.R.U32.HI R35, RZ, 0x1, R35 ;  /* 0x00000001ff237819 */ /* 0x000fe40000011623 */
[----:B------:R-:W-:Y:S02]  /*3a9550*/  SEL R37, RZ, 0x9908b0df, P2 ;  /* 0x9908b0dfff257807 */ /* 0x000fe40001000000 */
[----:B------:R-:W-:-:S02]  /*3a9560*/  LOP3.LUT R17, R17, 0x80000000, R22, 0xf8, !PT ;  /* 0x8000000011117812 */ /* 0x000fc400078ef816 */
[----:B------:R-:W-:Y:S02]  /*3a9570*/  ISETP.NE.U32.AND P1, PT, R29, 0x1, PT ;  /* 0x000000011d00780c */ /* 0x000fe40003f25070 */
[----:B------:R-:W-:Y:S02]  /*3a9580*/  LOP3.LUT R26, R26, 0x80000000, R23, 0xf8, !PT ;  /* 0x800000001a1a7812 */ /* 0x000fe400078ef817 */
[----:B------:R-:W-:Y:S02]  /*3a9590*/  ISETP.NE.U32.AND P2, PT, R25, 0x1, PT ;  /* 0x000000011900780c */ /* 0x000fe40003f45070 */
[----:B------:R-:W-:Y:S02]  /*3a95a0*/  ISETP.NE.U32.AND P3, PT, R27, 0x1, PT ;  /* 0x000000011b00780c */ /* 0x000fe40003f65070 */
[----:B------:R-:W-:Y:S02]  /*3a95b0*/  LOP3.LUT R28, R35, R37, R28, 0x96, !PT ;  /* 0x00000025231c7212 */ /* 0x000fe400078e961c */
[----:B------:R-:W-:-:S02]  /*3a95c0*/  SHF.R.U32.HI R22, RZ, 0x1, R17 ;  /* 0x00000001ff167819 */ /* 0x000fc40000011611 */
[----:B------:R-:W-:Y:S02]  /*3a95d0*/  SHF.R.U32.HI R30, RZ, 0x1, R30 ;  /* 0x00000001ff1e7819 */ /* 0x000fe4000001161e */
[----:B------:R-:W-:Y:S02]  /*3a95e0*/  SEL R23, RZ, 0x9908b0df, P0 ;  /* 0x9908b0dfff177807 */ /* 0x000fe40000000000 */
[----:B------:R-:W-:Y:S02]  /*3a95f0*/  SHF.R.U32.HI R48, RZ, 0x1, R48 ;  /* 0x00000001ff307819 */ /* 0x000fe40000011630 */
[----:B------:R-:W-:Y:S02]  /*3a9600*/  SEL R25, RZ, 0x9908b0df, P1 ;  /* 0x9908b0dfff197807 */ /* 0x000fe40000800000 */
[----:B------:R-:W-:Y:S02]  /*3a9610*/  SHF.R.U32.HI R26, RZ, 0x1, R26 ;  /* 0x00000001ff1a7819 */ /* 0x000fe4000001161a */
        /* <DEDUP_REMOVED lines=54> */
.L_x_3281:
        /* <DEDUP_REMOVED lines=37> */
[C---:B------:R-:W-:Y:S02]  /*3a9bd0*/  LOP3.LUT R50, R19.reuse, 0x7ffffffe, RZ, 0xc0, !PT ;  /* 0x7ffffffe13327812 */ /* 0x040fe400078ec0ff */
[----:B------:R-:W-:Y:S02]  /*3a9be0*/  LOP3.LUT R48, R48, R49, R15, 0x96, !PT ;  /* 0x0000003130307212 */ /* 0x000fe400078e960f */
[C---:B------:R-:W-:Y:S02]  /*3a9bf0*/  LOP3.LUT R52, R22.reuse, 0x7ffffffe, RZ, 0xc0, !PT ;  /* 0x7ffffffe16347812 */ /* 0x040fe400078ec0ff */
[----:B------:R-:W-:Y:S02]  /*3a9c00*/  LOP3.LUT R11, R22, 0x1, RZ, 0xc0, !PT ;  /* 0x00000001160b7812 */ /* 0x000fe400078ec0ff */
[----:B------:R-:W-:Y:S02]  /*3a9c10*/  LOP3.LUT R15, R19, 0x1, RZ, 0xc0, !PT ;  /* 0x00000001130f7812 */ /* 0x000fe400078ec0ff */
[----:B------:R-:W-:-:S02]  /*3a9c20*/  LOP3.LUT R13, R50, 0x80000000, R13, 0xf8, !PT ;  /* 0x80000000320d7812 */ /* 0x000fc400078ef80d */
[----:B------:R-:W-:Y:S02]  /*3a9c30*/  LOP3.LUT R52, R52, 0x80000000, R19, 0xf8, !PT ;  /* 0x8000000034347812 */ /* 0x000fe400078ef813 */
[----:B------:R-:W-:Y:S01]  /*3a9c40*/  ISETP.NE.U32.AND P1, PT, R11, 0x1, PT ;  /* 0x000000010b00780c */ /* 0x000fe20003f25070 */
[----:B------:R3:W-:Y:S01]  /*3a9c50*/  STL [R7+-0x10], R48 ;  /* 0xfffff03007007387 */ /* 0x0007e20000100800 */
[----:B------:R-:W-:Y:S02]  /*3a9c60*/  ISETP.NE.U32.AND P0, PT, R15, 0x1, PT ;  /* 0x000000010f00780c */ /* 0x000fe40003f05070 */
[C---:B------:R-:W-:Y:S02]  /*3a9c70*/  LOP3.LUT R11, R23.reuse, 0x7ffffffe, RZ, 0xc0, !PT ;  /* 0x7ffffffe170b7812 */ /* 0x040fe400078ec0ff */
[----:B------:R-:W-:Y:S02]  /*3a9c80*/  LOP3.LUT R19, R23, 0x1, RZ, 0xc0, !PT ;  /* 0x0000000117137812 */ /* 0x000fe400078ec0ff */
[----:B------:R-:W-:-:S02]  /*3a9c90*/  SEL R15, RZ, 0x9908b0df, P1 ;  /* 0x9908b0dfff0f7807 */ /* 0x000fc40000800000 */
[----:B---3--:R-:W-:Y:S02]  /*3a9ca0*/  SHF.R.U32.HI R48, RZ, 0x1, R13 ;  /* 0x00000001ff307819 */ /* 0x008fe4000001160d */
        /* <DEDUP_REMOVED lines=9> */
[C---:B------:R-:W-:Y:S02]  /*3a9d40*/  LOP3.LUT R50, R28.reuse, 0x7ffffffe, RZ, 0xc0, !PT ;  /* 0x7ffffffe1c327812 */ /* 0x040fe400078ec0ff */
[----:B------:R-:W-:-:S02]  /*3a9d50*/  LOP3.LUT R11, R28, 0x1, RZ, 0xc0, !PT ;  /* 0x000000011c0b7812 */ /* 0x000fc400078ec0ff */
[----:B------:R-:W-:Y:S02]  /*3a9d60*/  LOP3.LUT R15, R29, 0x1, RZ, 0xc0, !PT ;  /* 0x000000011d0f7812 */ /* 0x000fe400078ec0ff */
[----:B------:R-:W-:Y:S02]  /*3a9d70*/  LOP3.LUT R13, R13, 0x80000000, R28, 0xf8, !PT ;  /* 0x800000000d0d7812 */ /* 0x000fe400078ef81c */
[----:B------:R-:W-:Y:S02]  /*3a9d80*/  LOP3.LUT R50, R50, 0x80000000, R23, 0xf8, !PT ;  /* 0x8000000032327812 */ /* 0x000fe400078ef817 */
[----:B------:R-:W-:Y:S02]  /*3a9d90*/  ISETP.NE.U32.AND P0, PT, R11, 0x1, PT ;  /* 0x000000010b00780c */ /* 0x000fe40003f05070 */
[----:B------:R-:W-:Y:S01]  /*3a9da0*/  ISETP.NE.U32.AND P1, PT, R15, 0x1, PT ;  /* 0x000000010f00780c */ /* 0x000fe20003f25070 */
[----:B------:R3:W-:Y:S01]  /*3a9db0*/  STL [R7+-0x4], R22 ;  /* 0xfffffc1607007387 */ /* 0x0007e20000100800 */
[----:B------:R-:W-:-:S02]  /*3a9dc0*/  LOP3.LUT R28, R30, 0x7ffffffe, RZ, 0xc0, !PT ;  /* 0x7ffffffe1e1c7812 */ /* 0x000fc400078ec0ff */
[----:B------:R-:W-:Y:S02]  /*3a9dd0*/  LOP3.LUT R15, R30, 0x1, RZ, 0xc0, !PT ;  /* 0x000000011e0f7812 */ /* 0x000fe400078ec0ff */
[----:B------:R-:W-:Y:S02]  /*3a9de0*/  SHF.R.U32.HI R50, RZ, 0x1, R50 ;  /* 0x00000001ff327819 */ /* 0x000fe40000011632 */
[----:B------:R-:W-:Y:S02]  /*3a9df0*/  SEL R11, RZ, 0x9908b0df, P0 ;  /* 0x9908b0dfff0b7807 */ /* 0x000fe40000000000 */
[----:B---3--:R-:W-:Y:S02]  /*3a9e00*/  SHF.R.U32.HI R22, RZ, 0x1, R13 ;  /* 0x00000001ff167819 */ /* 0x008fe4000001160d */
[----:B------:R-:W-:Y:S02]  /*3a9e10*/  SEL R13, RZ, 0x9908b0df, P1 ;  /* 0x9908b0dfff0d7807 */ /* 0x000fe40000800000 */
[----:B------:R-:W-:-:S02]  /*3a9e20*/  LOP3.LUT R28, R28, 0x80000000, R29, 0xf8, !PT ;  /* 0x800000001c1c7812 */ /* 0x000fc400078ef81d */
[----:B------:R-:W-:Y:S01]  /*3a9e30*/  ISETP.NE.U32.AND P0, PT, R15, 0x1, PT ;  /* 0x000000010f00780c */ /* 0x000fe20003f05070 */
[----:B------:R3:W-:Y:S01]  /*3a9e40*/  STL [R7+-0xc], R46 ;  /* 0xfffff42e07007387 */ /* 0x0007e20000100800 */
[----:B------:R-:W-:Y:S02]  /*3a9e50*/  LOP3.LUT R50, R50, R11, R31, 0x96, !PT ;  /* 0x0000000b32327212 */ /* 0x000fe400078e961f */
[----:B------:R-:W-:Y:S02]  /*3a9e60*/  SEL R11, RZ, 0x9908b0df, P0 ;  /* 0x9908b0dfff0b7807 */ /* 0x000fe40000000000 */
[----:B---3--:R-:W-:Y:S02]  /*3a9e70*/  LOP3.LUT R46, R22, R13, R33, 0x96, !PT ;  /* 0x0000000d162e7212 */ /* 0x008fe400078e9621 */
[----:B------:R-:W-:Y:S02]  /*3a9e80*/  SHF.R.U32.HI R22, RZ, 0x1, R28 ;  /* 0x00000001ff167819 */ /* 0x000fe4000001161c */
[----:B------:R-:W-:-:S02]  /*3a9e90*/  LOP3.LUT R13, R37, 0x1, RZ, 0xc0, !PT ;  /* 0x00000001250d7812 */ /* 0x000fc400078ec0ff */
[----:B------:R-:W-:Y:S02]  /*3a9ea0*/  LOP3.LUT R22, R22, R11, R35, 0x96, !PT ;  /* 0x0000000b16167212 */ /* 0x000fe400078e9623 */
[----:B------:R-:W-:Y:S02]  /*3a9eb0*/  LOP3.LUT R11, R37, 0x7ffffffe, RZ, 0xc0, !PT ;  /* 0x7ffffffe250b7812 */ /* 0x000fe400078ec0ff */
[----:B------:R-:W-:Y:S01]  /*3a9ec0*/  LOP3.LUT R15, R39, 0x1, RZ, 0xc0, !PT ;  /* 0x00000001270f7812 */ /* 0x000fe200078ec0ff */
[----:B------:R3:W-:Y:S01]  /*3a9ed0*/  STL [R7], R26 ;  /* 0x0000001a07007387 */ /* 0x0007e20000100800 */
[----:B------:R-:W-:Y:S02]  /*3a9ee0*/  LOP3.LUT R11, R11, 0x80000000, R30, 0xf8, !PT ;  /* 0x800000000b0b7812 */ /* 0x000fe400078ef81e */
[----:B------:R-:W-:Y:S02]  /*3a9ef0*/  ISETP.NE.U32.AND P0, PT, R13, 0x1, PT ;  /* 0x000000010d00780c */ /* 0x000fe40003f05070 */
[----:B------:R-:W-:-:S02]  /*3a9f00*/  ISETP.NE.U32.AND P1, PT, R15, 0x1, PT ;  /* 0x000000010f00780c */ /* 0x000fc40003f25070 */
[----:B------:R-:W-:Y:S02]  /*3a9f10*/  LOP3.LUT R28, R39, 0x7ffffffe, RZ, 0xc0, !PT ;  /* 0x7ffffffe271c7812 */ /* 0x000fe400078ec0ff */
[C---:B------:R-:W-:Y:S02]  /*3a9f20*/  LOP3.LUT R13, R41.reuse, 0x1, RZ, 0xc0, !PT ;  /* 0x00000001290d7812 */ /* 0x040fe400078ec0ff */
[----:B---3--:R-:W-:Y:S01]  /*3a9f30*/  LOP3.LUT R26, R41, 0x7ffffffe, RZ, 0xc0, !PT ;  /* 0x7ffffffe291a7812 */ /* 0x008fe200078ec0ff */
[----:B------:R-:W-:Y:S01]  /*3a9f40*/  UIADD3 UR4, UPT, UPT, UR4, 0xc, URZ ;  /* 0x0000000c04047890 */ /* 0x000fe2000fffe0ff */
        /* <DEDUP_REMOVED lines=44> */
.L_x_3279:
[----:B------:R-:W-:Y:S05]  /*3aa210*/  BSYNC.RECONVERGENT B2 ;  /* 0x0000000000027941 */ /* 0x000fea0003800200 */
.L_x_3278:
        /* <DEDUP_REMOVED lines=43> */
.L_x_3284:
        /* <DEDUP_REMOVED lines=70> */
[C---:B------:R-:W-:Y:S02]  /*3aa930*/  LOP3.LUT R46, R22.reuse, 0x7ffffffe, RZ, 0xc0, !PT ;  /* 0x7ffffffe162e7812 */ /* 0x040fe400078ec0ff */
[----:B0-----:R-:W-:Y:S02]  /*3aa940*/  LOP3.LUT R42, R37, 0x7ffffffe, RZ, 0xc0, !PT ;  /* 0x7ffffffe252a7812 */ /* 0x001fe400078ec0ff */
[----:B------:R-:W-:-:S02]  /*3aa950*/  LOP3.LUT R41, R22, 0x1, RZ, 0xc0, !PT ;  /* 0x0000000116297812 */ /* 0x000fc400078ec0ff */
[----:B------:R-:W-:Y:S02]  /*3aa960*/  LOP3.LUT R43, R39, 0x1, RZ, 0xc0, !PT ;  /* 0x00000001272b7812 */ /* 0x000fe400078ec0ff */
[----:B------:R-:W-:Y:S02]  /*3aa970*/  LOP3.LUT R39, R42, 0x80000000, R39, 0xf8, !PT ;  /* 0x800000002a277812 */ /* 0x000fe400078ef827 */
[----:B------:R-:W-:Y:S02]  /*3aa980*/  ISETP.NE.U32.AND P2, PT, R11, 0x1, PT ;  /* 0x000000010b00780c */ /* 0x000fe40003f45070 */
[----:B------:R-:W-:Y:S02]  /*3aa990*/  LOP3.LUT R46, R46, 0x80000000, R37, 0xf8, !PT ;  /* 0x800000002e2e7812 */ /* 0x000fe400078ef825 */
[----:B------:R-:W-:Y:S02]  /*3aa9a0*/  ISETP.NE.U32.AND P3, PT, R41, 0x1, PT ;  /* 0x000000012900780c */ /* 0x000fe40003f65070 */
[----:B------:R-:W-:-:S02]  /*3aa9b0*/  ISETP.NE.U32.AND P1, PT, R43, 0x1, PT ;  /* 0x000000012b00780c */ /* 0x000fc40003f25070 */
[----:B------:R-:W-:Y:S02]  /*3aa9c0*/  SHF.R.U32.HI R42, RZ, 0x1, R33 ;  /* 0x00000001ff2a7819 */ /* 0x000fe40000011621 */
[----:B------:R-:W-:Y:S02]  /*3aa9d0*/  SEL R11, RZ, 0x9908b0df, P0 ;  /* 0x9908b0dfff0b7807 */ /* 0x000fe40000000000 */
[----:B------:R-:W-:Y:S02]  /*3aa9e0*/  SHF.R.U32.HI R39, RZ, 0x1, R39 ;  /* 0x00000001ff277819 */ /* 0x000fe40000011627 */
[----:B------:R-:W-:Y:S02]  /*3aa9f0*/  SEL R37, RZ, 0x9908b0df, P2 ;  /* 0x9908b0dfff257807 */ /* 0x000fe40001000000 */
[----:B------:R-:W-:Y:S02]  /*3aaa00*/  SHF.R.U32.HI R46, RZ, 0x1, R46 ;  /* 0x00000001ff2e7819 */ /* 0x000fe4000001162e */
[----:B------:R-:W-:Y:S01]  /*3aaa10*/  SEL R41, RZ, 0x9908b0df, P3 ;  /* 0x9908b0dfff297807 */ /* 0x000fe20001800000 */
[----:B------:R0:W-:Y:S01]  /*3aaa20*/  STL [R9+0x18], R48 ;  /* 0x0000183009007387 */ /* 0x0001e20000100800 */
[----:B------:R-:W-:-:S02]  /*3aaa30*/  SHF.R.U32.HI R28, RZ, 0x1, R28 ;  /* 0x00000001ff1c7819 */ /* 0x000fc4000001161c */
[----:B------:R-:W-:Y:S02]  /*3aaa40*/  SEL R33, RZ, 0x9908b0df, P1 ;  /* 0x9908b0dfff217807 */ /* 0x000fe40000800000 */
[----:B------:R-:W-:Y:S02]  /*3aaa50*/  LOP3.LUT R42, R42, R11, R35, 0x96, !PT ;  /* 0x0000000b2a2a7212 */ /* 0x000fe400078e9623 */
[----:B------:R-:W-:Y:S02]  /*3aaa60*/  LOP3.LUT R30, R39, R37, R30, 0x96, !PT ;  /* 0x00000025271e7212 */ /* 0x000fe400078e961e */
[----:B------:R-:W-:Y:S02]  /*3aaa70*/  LOP3.LUT R46, R46, R41, R29, 0x96, !PT ;  /* 0x000000292e2e7212 */ /* 0x000fe400078e961d */
[C---:B------:R-:W-:Y:S02]  /*3aaa80*/  LOP3.LUT R11, R27.reuse, 0x7ffffffe, RZ, 0xc0, !PT ;  /* 0x7ffffffe1b0b7812 */ /* 0x040fe400078ec0ff */
[----:B------:R-:W-:-:S02]  /*3aaa90*/  LOP3.LUT R29, R27, 0x1, RZ, 0xc0, !PT ;  /* 0x000000011b1d7812 */ /* 0x000fc400078ec0ff */
[----:B0-----:R-:W-:Y:S01]  /*3aaaa0*/  LOP3.LUT R48, R26, 0x7ffffffe, RZ, 0xc0, !PT ;  /* 0x7ffffffe1a307812 */ /* 0x001fe200078ec0ff */
[----:B------:R0:W-:Y:S01]  /*3aaab0*/  STL [R9+0x28], R30 ;  /* 0x0000281e09007387 */ /* 0x0001e20000100800 */
[----:B------:R-:W-:Y:S02]  /*3aaac0*/  LOP3.LUT R28, R28, R33, R31, 0x96, !PT ;  /* 0x000000211c1c7212 */ /* 0x000fe400078e961f */
[----:B------:R-:W-:Y:S02]  /*3aaad0*/  LOP3.LUT R11, R11, 0x80000000, R22, 0xf8, !PT ;  /* 0x800000000b0b7812 */ /* 0x000fe400078ef816 */
[----:B------:R-:W-:Y:S02]  /*3aaae0*/  ISETP.NE.U32.AND P0, PT, R29, 0x1, PT ;  /* 0x000000011d00780c */ /* 0x000fe40003f05070 */
[----:B------:R-:W-:Y:S02]  /*3aaaf0*/  LOP3.LUT R48, R48, 0x80000000, R27, 0xf8, !PT ;  /* 0x8000000030307812 */ /* 0x000fe400078ef81b */
[----:B------:R-:W-:-:S02]  /*3aab00*/  LOP3.LUT R31, R26, 0x1, RZ, 0xc0, !PT ;  /* 0x000000011a1f7812 */ /* 0x000fc400078ec0ff */
[C---:B------:R-:W-:Y:S02]  /*3aab10*/  LOP3.LUT R27, R25.reuse, 0x7ffffffe, RZ, 0xc0, !PT ;  /* 0x7ffffffe191b7812 */ /* 0x040fe400078ec0ff */
[----:B------:R-:W-:Y:S02]  /*3aab20*/  LOP3.LUT R29, R25, 0x1, RZ, 0xc0, !PT ;  /* 0x00000001191d7812 */ /* 0x000fe400078ec0ff */
[C---:B------:R-:W-:Y:S02]  /*3aab30*/  LOP3.LUT R22, R13.reuse, 0x7ffffffe, RZ, 0xc0, !PT ;  /* 0x7ffffffe0d167812 */ /* 0x040fe400078ec0ff */
[----:B0-----:R-:W-:Y:S01]  /*3aab40*/  LOP3.LUT R30, R13, 0x1, RZ, 0xc0, !PT ;  /* 0x000000010d1e7812 */ /* 0x001fe200078ec0ff */
[----:B------:R0:W-:Y:S01]  /*3aab50*/  STL [R9+0x24], R28 ;  /* 0x0000241c09007387 */ /* 0x0001e20000100800 */
[----:B------:R-:W-:Y:S02]  /*3aab60*/  ISETP.NE.U32.AND P1, PT, R31, 0x1, PT ;  /* 0x000000011f00780c */ /* 0x000fe40003f25070 */
[----:B------:R-:W-:-:S02]  /*3aab70*/  ISETP.NE.U32.AND P2, PT, R29, 0x1, PT ;  /* 0x000000011d00780c */ /* 0x000fc40003f45070 */
[----:B------:R-:W-:Y:S02]  /*3aab80*/  LOP3.LUT R22, R22, 0x80000000, R25, 0xf8, !PT ;  /* 0x8000000016167812 */ /* 0x000fe400078ef819 */
[----:B------:R-:W-:Y:S02]  /*3aab90*/  ISETP.NE.U32.AND P3, PT, R30, 0x1, PT ;  /* 0x000000011e00780c */ /* 0x000fe40003f65070 */
[----:B0-----:R-:W-:Y:S02]  /*3aaba0*/  LOP3.LUT R28, R27, 0x80000000, R26, 0xf8, !PT ;  /* 0x800000001b1c7812 */ /* 0x001fe400078ef81a */
        /* <DEDUP_REMOVED lines=58> */
.L_x_3285:
        /* <DEDUP_REMOVED lines=41> */
[----:B------:R-:W-:Y:S02]  /*3ab1e0*/  LOP3.LUT R13, R50, 0x80000000, R15, 0xf8, !PT ;  /* 0x80000000320d7812 */ /* 0x000fe400078ef80f */
[----:B------:R-:W-:Y:S02]  /*3ab1f0*/  ISETP.NE.U32.AND P0, PT, R19, 0x1, PT ;  /* 0x000000011300780c */ /* 0x000fe40003f05070 */
[----:B------:R-:W-:Y:S02]  /*3ab200*/  ISETP.NE.U32.AND P1, PT, R17, 0x1, PT ;  /* 0x000000011100780c */ /* 0x000fe40003f25070 */
[C---:B------:R-:W-:Y:S02]  /*3ab210*/  LOP3.LUT R50, R25.reuse, 0x7ffffffe, RZ, 0xc0, !PT ;  /* 0x7ffffffe19327812 */ /* 0x040fe400078ec0ff */
[----:B------:R-:W-:Y:S02]  /*3ab220*/  LOP3.LUT R17, R25, 0x1, RZ, 0xc0, !PT ;  /* 0x0000000119117812 */ /* 0x000fe400078ec0ff */
[----:B------:R-:W-:-:S02]  /*3ab230*/  SHF.R.U32.HI R13, RZ, 0x1, R13 ;  /* 0x00000001ff0d7819 */ /* 0x000fc4000001160d */
[----:B------:R-:W-:Y:S02]  /*3ab240*/  SEL R15, RZ, 0x9908b0df, P0 ;  /* 0x9908b0dfff0f7807 */ /* 0x000fe40000000000 */
[----:B------:R-:W-:Y:S02]  /*3ab250*/  LOP3.LUT R50, R50, 0x80000000, R23, 0xf8, !PT ;  /* 0x8000000032327812 */ /* 0x000fe400078ef817 */
[----:B------:R-:W-:Y:S02]  /*3ab260*/  ISETP.NE.U32.AND P0, PT, R17, 0x1, PT ;  /* 0x000000011100780c */ /* 0x000fe40003f05070 */
[----:B------:R-:W-:Y:S02]  /*3ab270*/  LOP3.LUT R47, R23, 0x7ffffffe, RZ, 0xc0, !PT ;  /* 0x7ffffffe172f7812 */ /* 0x000fe400078ec0ff */
[----:B------:R-:W-:Y:S02]  /*3ab280*/  LOP3.LUT R26, R13, R15, R26, 0x96, !PT ;  /* 0x0000000f0d1a7212 */ /* 0x000fe400078e961a */
[----:B------:R-:W-:-:S02]  /*3ab290*/  SHF.R.U32.HI R13, RZ, 0x1, R50 ;  /* 0x00000001ff0d7819 */ /* 0x000fc40000011632 */
[----:B------:R-:W-:Y:S02]  /*3ab2a0*/  SEL R15, RZ, 0x9908b0df, P0 ;  /* 0x9908b0dfff0f7807 */ /* 0x000fe40000000000 */
[----:B------:R-:W-:Y:S02]  /*3ab2b0*/  LOP3.LUT R22, R47, 0x80000000, R22, 0xf8, !PT ;  /* 0x800000002f167812 */ /* 0x000fe400078ef816 */
[----:B------:R-:W-:Y:S02]  /*3ab2c0*/  LOP3.LUT R28, R13, R15, R28, 0x96, !PT ;  /* 0x0000000f0d1c7212 */ /* 0x000fe400078e961c */
[----:B------:R-:W-:Y:S02]  /*3ab2d0*/  SHF.R.U32.HI R22, RZ, 0x1, R22 ;  /* 0x00000001ff167819 */ /* 0x000fe40000011616 */
[----:B------:R-:W-:Y:S02]  /*3ab2e0*/  SEL R19, RZ, 0x9908b0df, P1 ;  /* 0x9908b0dfff137807 */ /* 0x000fe40000800000 */
[----:B------:R-:W-:-:S02]  /*3ab2f0*/  LOP3.LUT R50, R29, 0x7ffffffe, RZ, 0xc0, !PT ;  /* 0x7ffffffe1d327812 */ /* 0x000fc400078ec0ff */
[----:B------:R-:W-:Y:S01]  /*3ab300*/  LOP3.LUT R13, R29, 0x1, RZ, 0xc0, !PT ;  /* 0x000000011d0d7812 */ /* 0x000fe200078ec0ff */
[----:B------:R2:W-:Y:S01]  /*3ab310*/  STL [R9+-0x10], R52 ;  /* 0xfffff03409007387 */ /* 0x0005e20000100800 */
[----:B------:R-:W-:Y:S02]  /*3ab320*/  LOP3.LUT R22, R22, R19, R27, 0x96, !PT ;  /* 0x0000001316167212 */ /* 0x000fe400078e961b */
[----:B------:R-:W-:Y:S02]  /*3ab330*/  LOP3.LUT R50, R50, 0x80000000, R25, 0xf8, !PT ;  /* 0x8000000032327812 */ /* 0x000fe400078ef819 */
[----:B------:R-:W-:Y:S02]  /*3ab340*/  ISETP.NE.U32.AND P0, PT, R13, 0x1, PT ;  /* 0x000000010d00780c */ /* 0x000fe40003f05070 */
[----:B------:R-:W-:Y:S02]  /*3ab350*/  LOP3.LUT R15, R30, 0x1, RZ, 0xc0, !PT ;  /* 0x000000011e0f7812 */ /* 0x000fe400078ec0ff */
[----:B------:R-:W-:-:S02]  /*3ab360*/  LOP3.LUT R17, R31, 0x7ffffffe, RZ, 0xc0, !PT ;  /* 0x7ffffffe1f117812 */ /* 0x000fc400078ec0ff */
[----:B--2---:R-:W-:Y:S02]  /*3ab370*/  LOP3.LUT R52, R30, 0x7ffffffe, RZ, 0xc0, !PT ;  /* 0x7ffffffe1e347812 */ /* 0x004fe400078ec0ff */
        /* <DEDUP_REMOVED lines=8> */
[----:B------:R-:W-:Y:S02]  /*3ab400*/  LOP3.LUT R50, R50, R13, R33, 0x96, !PT ;  /* 0x0000000d32327212 */ /* 0x000fe400078e9621 */
[----:B------:R-:W-:Y:S02]  /*3ab410*/  SHF.R.U32.HI R52, RZ, 0x1, R52 ;  /* 0x00000001ff347819 */ /* 0x000fe40000011634 */
[----:B------:R-:W-:Y:S02]  /*3ab420*/  SEL R15, RZ, 0x9908b0df, P1 ;  /* 0x9908b0dfff0f7807 */ /* 0x000fe40000800000 */
[----:B------:R-:W-:-:S02]  /*3ab430*/  SEL R13, RZ, 0x9908b0df, P0 ;  /* 0x9908b0dfff0d7807 */ /* 0x000fc40000000000 */
[----:B--2---:R-:W-:Y:S02]  /*3ab440*/  SHF.R.U32.HI R22, RZ, 0x1, R17 ;  /* 0x00000001ff167819 */ /* 0x004fe40000011611 */
        /* <DEDUP_REMOVED lines=10> */
[----:B--2---:R-:W-:Y:S01]  /*3ab4f0*/  LOP3.LUT R26, R39, 0x7ffffffe, RZ, 0xc0, !PT ;  /* 0x7ffffffe271a7812 */ /* 0x004fe200078ec0ff */
        /* <DEDUP_REMOVED lines=46> */
.L_x_3283:
[----:B------:R-:W-:Y:S05]  /*3ab7e0*/  BSYNC.RECONVERGENT B2 ;  /* 0x0000000000027941 */ /* 0x000fea0003800200 */
.L_x_3282:
        /* <DEDUP_REMOVED lines=43> */
.L_x_3288:
        /* <DEDUP_REMOVED lines=61> */
[----:B------:R-:W-:Y:S02]  /*3abe70*/  LOP3.LUT R44, R43, R45, R44, 0x96, !PT ;  /* 0x0000002d2b2c7212 */ /* 0x000fe400078e962c */
[----:B------:R-:W-:Y:S01]  /*3abe80*/  LOP3.LUT R43, R29, 0x1, RZ, 0xc0, !PT ;  /* 0x000000011d2b7812 */ /* 0x000fe200078ec0ff */
[----:B------:R0:W-:Y:S01]  /*3abe90*/  STL [R11+0x14], R46 ;  /* 0x0000142e0b007387 */ /* 0x0001e20000100800 */
[----:B------:R-:W-:-:S02]  /*3abea0*/  LOP3.LUT R50, R41, 0x7ffffffe, RZ, 0xc0, !PT ;  /* 0x7ffffffe29327812 */ /* 0x000fc400078ec0ff */
[----:B------:R-:W-:Y:S01]  /*3abeb0*/  LOP3.LUT R48, R29, 0x7ffffffe, RZ, 0xc0, !PT ;  /* 0x7ffffffe1d307812 */ /* 0x000fe200078ec0ff */
[----:B------:R2:W-:Y:S01]  /*3abec0*/  STL [R11+0x10], R13 ;  /* 0x0000100d0b007387 */ /* 0x0005e20000100800 */
[----:B------:R-:W-:Y:S02]  /*3abed0*/  LOP3.LUT R45, R41, 0x1, RZ, 0xc0, !PT ;  /* 0x00000001292d7812 */ /* 0x000fe400078ec0ff */
[----:B------:R-:W-:Y:S01]  /*3abee0*/  ISETP.NE.U32.AND P0, PT, R43, 0x1, PT ;  /* 0x000000012b00780c */ /* 0x000fe20003f05070 */
[----:B------:R3:W-:Y:S01]  /*3abef0*/  STL [R11+0x18], R42 ;  /* 0x0000182a0b007387 */ /* 0x0007e20000100800 */
[----:B------:R-:W-:Y:S02]  /*3abf00*/  LOP3.LUT R43, R23, 0x1, RZ, 0xc0, !PT ;  /* 0x00000001172b7812 */ /* 0x000fe400078ec0ff */
[C---:B0-----:R-:W-:Y:S02]  /*3abf10*/  LOP3.LUT R46, R39.reuse, 0x7ffffffe, RZ, 0xc0, !PT ;  /* 0x7ffffffe272e7812 */ /* 0x041fe400078ec0ff */
[----:B--2---:R-:W-:-:S02]  /*3abf20*/  LOP3.LUT R13, R39, 0x1, RZ, 0xc0, !PT ;  /* 0x00000001270d7812 */ /* 0x004fc400078ec0ff */
[----:B------:R-:W-:Y:S02]  /*3abf30*/  LOP3.LUT R29, R50, 0x80000000, R29, 0xf8, !PT ;  /* 0x80000000321d7812 */ /* 0x000fe400078ef81d */
[----:B---3--:R-:W-:Y:S02]  /*3abf40*/  LOP3.LUT R42, R23, 0x7ffffffe, RZ, 0xc0, !PT ;  /* 0x7ffffffe172a7812 */ /* 0x008fe400078ec0ff */
[----:B------:R-:W-:Y:S02]  /*3abf50*/  LOP3.LUT R35, R48, 0x80000000, R35, 0xf8, !PT ;  /* 0x8000000030237812 */ /* 0x000fe400078ef823 */
[----:B------:R-:W-:Y:S02]  /*3abf60*/  ISETP.NE.U32.AND P1, PT, R45, 0x1, PT ;  /* 0x000000012d00780c */ /* 0x000fe40003f25070 */
        /* <DEDUP_REMOVED lines=17> */
[C---:B------:R-:W-:Y:S02]  /*3ac080*/  LOP3.LUT R13, R28.reuse, 0x1, RZ, 0xc0, !PT ;  /* 0x000000011c0d7812 */ /* 0x040fe400078ec0ff */
[----:B------:R-:W-:Y:S01]  /*3ac090*/  LOP3.LUT R31, R27, 0x1, RZ, 0xc0, !PT ;  /* 0x000000011b1f7812 */ /* 0x000fe200078ec0ff */
[----:B------:R0:W-:Y:S01]  /*3ac0a0*/  STL [R11+0x2c], R30 ;  /* 0x00002c1e0b007387 */ /* 0x0001e20000100800 */
[----:B------:R-:W-:-:S02]  /*3ac0b0*/  LOP3.LUT R50, R28, 0x7ffffffe, RZ, 0xc0, !PT ;  /* 0x7ffffffe1c327812 */ /* 0x000fc400078ec0ff */
[----:B------:R-:W-:Y:S02]  /*3ac0c0*/  LOP3.LUT R29, R29, 0x80000000, R28, 0xf8, !PT ;  /* 0x800000001d1d7812 */ /* 0x000fe400078ef81c */
[----:B------:R-:W-:Y:S02]  /*3ac0d0*/  ISETP.NE.U32.AND P0, PT, R13, 0x1, PT ;  /* 0x000000010d00780c */ /* 0x000fe40003f05070 */
[----:B------:R-:W-:Y:S02]  /*3ac0e0*/  ISETP.NE.U32.AND P1, PT, R31, 0x1, PT ;  /* 0x000000011f00780c */ /* 0x000fe40003f25070 */
[C---:B------:R-:W-:Y:S02]  /*3ac0f0*/  LOP3.LUT R28, R26.reuse, 0x7ffffffe, RZ, 0xc0, !PT ;  /* 0x7ffffffe1a1c7812 */ /* 0x040fe400078ec0ff */
[----:B------:R-:W-:Y:S02]  /*3ac100*/  LOP3.LUT R31, R26, 0x1, RZ, 0xc0, !PT ;  /* 0x000000011a1f7812 */ /* 0x000fe400078ec0ff */
[----:B------:R-:W-:-:S02]  /*3ac110*/  LOP3.LUT R13, R15, 0x7ffffffe, RZ, 0xc0, !PT ;  /* 0x7ffffffe0f0d7812 */ /* 0x000fc400078ec0ff */
[----:B0-----:R-:W-:Y:S02]  /*3ac120*/  LOP3.LUT R30, R15, 0x1, RZ, 0xc0, !PT ;  /* 0x000000010f1e7812 */ /* 0x001fe400078ec0ff */
        /* <DEDUP_REMOVED lines=62> */
.L_x_3289:
        /* <DEDUP_REMOVED lines=141> */
.L_x_3287:
[----:B------:R-:W-:Y:S05]  /*3acde0*/  BSYNC.RECONVERGENT B2 ;  /* 0x0000000000027941 */ /* 0x000fea0003800200 */
.L_x_3286:
        /* <DEDUP_REMOVED lines=36> */
.L_x_3295:
        /* <DEDUP_REMOVED lines=36> */
.L_x_3293:
        /* <DEDUP_REMOVED lines=172> */
.L_x_3294:
        /* <DEDUP_REMOVED lines=141> */
.L_x_3292:
[----:B------:R-:W-:Y:S05]  /*3ae600*/  BSYNC.RECONVERGENT B2 ;  /* 0x0000000000027941 */ /* 0x000fea0003800200 */
.L_x_3291:
        /* <DEDUP_REMOVED lines=21> */
.L_x_3290:
[----:B------:R-:W0:Y:S02]  /*3ae760*/  LDC R5, c[0x0][0x3b8] ;  /* 0x0000ee00ff057b82 */ /* 0x000e240000000800 */
[----:B0-----:R-:W-:-:S04]  /*3ae770*/  IADD3 R5, PT, PT, -R26, -0x6, R5 ;  /* 0xfffffffa1a057810 */ /* 0x001fc80007ffe105 */
[----:B------:R-:W-:-:S13]  /*3ae780*/  ISETP.GE.AND P1, PT, R5, 0x1, PT ;  /* 0x000000010500780c */ /* 0x000fda0003f26270 */
[----:B------:R-:W-:Y:S05]  /*3ae790*/  @!P1 BRA `(.L_x_3296) ;  /* 0x0000001400789947 */ /* 0x000fea0003800000 */
[----:B------:R-:W-:-:S07]  /*3ae7a0*/  IMAD.MOV.U32 R7, RZ, RZ, RZ ;  /* 0x000000ffff077224 */ /* 0x000fce00078e00ff */
.L_x_3301:
        /* <DEDUP_REMOVED lines=37> */
.L_x_3299:
        /* <DEDUP_REMOVED lines=39> */
[C---:B-----5:R-:W-:Y:S02]  /*3aec70*/  LOP3.LUT R49, R42.reuse, 0x7ffffffe, RZ, 0xc0, !PT ;  /* 0x7ffffffe2a317812 */ /* 0x060fe400078ec0ff */
[----:B------:R-:W-:Y:S02]  /*3aec80*/  LOP3.LUT R48, R42, 0x1, RZ, 0xc0, !PT ;  /* 0x000000012a307812 */ /* 0x000fe400078ec0ff */
[----:B------:R-:W-:Y:S02]  /*3aec90*/  LOP3.LUT R47, R44, 0x7ffffffe, RZ, 0xc0, !PT ;  /* 0x7ffffffe2c2f7812 */ /* 0x000fe400078ec0ff */
        /* <DEDUP_REMOVED lines=8> */
[----:B------:R-:W-:-:S02]  /*3aed20*/  SEL R46, RZ, 0x9908b0df, P2 ;  /* 0x9908b0dfff2e7807 */ /* 0x000fc40001000000 */
[----:B------:R-:W-:Y:S02]  /*3aed30*/  LOP3.LUT R43, R43, 0x80000000, R44, 0xf8, !PT ;  /* 0x800000002b2b7812 */ /* 0x000fe400078ef82c */
        /* <DEDUP_REMOVED lines=8> */
[C---:B------:R-:W-:Y:S02]  /*3aedc0*/  LOP3.LUT R42, R26.reuse, 0x1, RZ, 0xc0, !PT ;  /* 0x000000011a2a7812 */ /* 0x040fe400078ec0ff */
[----:B------:R-:W-:Y:S02]  /*3aedd0*/  LOP3.LUT R43, R26, 0x7ffffffe, RZ, 0xc0, !PT ;  /* 0x7ffffffe1a2b7812 */ /* 0x000fe400078ec0ff */
[----:B------:R-:W-:-:S02]  /*3aede0*/  LOP3.LUT R47, R35, 0x7ffffffe, RZ, 0xc0, !PT ;  /* 0x7ffffffe232f7812 */ /* 0x000fc400078ec0ff */
[----:B------:R-:W-:Y:S01]  /*3aedf0*/  LOP3.LUT R39, R49, R46, R39, 0x96, !PT ;  /* 0x0000002e31277212 */ /* 0x000fe200078e9627 */
[----:B------:R0:W-:Y:S01]  /*3aee00*/  STL [R0+0x18], R37 ;  /* 0x0000182500007387 */ /* 0x0001e20000100800 */
[----:B------:R-:W-:Y:S02]  /*3aee10*/  ISETP.NE.U32.AND P2, PT, R42, 0x1, PT ;  /* 0x000000012a00780c */ /* 0x000fe40003f45070 */
[----:B------:R-:W-:Y:S02]  /*3aee20*/  LOP3.LUT R30, R43, 0x80000000, R30, 0xf8, !PT ;  /* 0x800000002b1e7812 */ /* 0x000fe400078ef81e */
[----:B------:R-:W-:Y:S02]  /*3aee30*/  LOP3.LUT R47, R47, 0x80000000, R26, 0xf8, !PT ;  /* 0x800000002f2f7812 */ /* 0x000fe400078ef81a */
[----:B------:R-:W-:Y:S02]  /*3aee40*/  LOP3.LUT R42, R17, 0x7ffffffe, RZ, 0xc0, !PT ;  /* 0x7ffffffe112a7812 */ /* 0x000fe400078ec0ff */
[----:B------:R-:W-:-:S02]  /*3aee50*/  LOP3.LUT R26, R33, 0x7ffffffe, RZ, 0xc0, !PT ;  /* 0x7ffffffe211a7812 */ /* 0x000fc400078ec0ff */
[----:B0-----:R-:W-:Y:S02]  /*3aee60*/  LOP3.LUT R37, R33, 0x1, RZ, 0xc0, !PT ;  /* 0x0000000121257812 */ /* 0x001fe400078ec0ff */
[----:B------:R-:W-:Y:S01]  /*3aee70*/  LOP3.LUT R43, R17, 0x1, RZ, 0xc0, !PT ;  /* 0x00000001112b7812 */ /* 0x000fe200078ec0ff */
[----:B------:R0:W-:Y:S01]  /*3aee80*/  STL [R0+0x14], R39 ;  /* 0x0000142700007387 */ /* 0x0001e20000100800 */
[----:B------:R-:W-:Y:S02]  /*3aee90*/  LOP3.LUT R44, R35, 0x1, RZ, 0xc0, !PT ;  /* 0x00000001232c7812 */ /* 0x000fe400078ec0ff */
[----:B------:R-:W-:Y:S02]  /*3aeea0*/  LOP3.LUT R35, R26, 0x80000000, R35, 0xf8, !PT ;  /* 0x800000001a237812 */ /* 0x000fe400078ef823 */
[----:B------:R-:W-:Y:S02]  /*3aeeb0*/  ISETP.NE.U32.AND P4, PT, R37, 0x1, PT ;  /* 0x000000012500780c */ /* 0x000fe40003f85070 */
[----:B------:R-:W-:-:S02]  /*3aeec0*/  ISETP.NE.U32.AND P5, PT, R43, 0x1, PT ;  /* 0x000000012b00780c */ /* 0x000fc40003fa5070 */
[----:B0-----:R-:W-:Y:S02]  /*3aeed0*/  LOP3.LUT R39, R42, 0x80000000, R33, 0xf8, !PT ;  /* 0x800000002a277812 */ /* 0x001fe400078ef821 */
[----:B------:R-:W-:Y:S02]  /*3aeee0*/  ISETP.NE.U32.AND P3, PT, R44, 0x1, PT ;  /* 0x000000012c00780c */ /* 0x000fe40003f65070 */
[----:B------:R-:W-:Y:S02]  /*3aeef0*/  SHF.R.U32.HI R30, RZ, 0x1, R30 ;  /* 0x00000001ff1e7819 */ /* 0x000fe4000001161e */
[----:B------:R-:W-:Y:S02]  /*3aef00*/  SEL R26, RZ, 0x9908b0df, P2 ;  /* 0x9908b0dfff1a7807 */ /* 0x000fe40001000000 */
[----:B------:R-:W-:Y:S02]  /*3aef10*/  SHF.R.U32.HI R44, RZ, 0x1, R39 ;  /* 0x00000001ff2c7819 */ /* 0x000fe40000011627 */
[----:B------:R-:W-:-:S02]  /*3aef20*/  SHF.R.U32.HI R35, RZ, 0x1, R35 ;  /* 0x00000001ff237819 */ /* 0x000fc40000011623 */
[----:B------:R-:W-:Y:S02]  /*3aef30*/  SEL R37, RZ, 0x9908b0df, P4 ;  /* 0x9908b0dfff257807 */ /* 0x000fe40002000000 */
[----:B------:R-:W-:Y:S02]  /*3aef40*/  SEL R39, RZ, 0x9908b0df, P5 ;  /* 0x9908b0dfff277807 */ /* 0x000fe40002800000 */
[----:B------:R-:W-:Y:S02]  /*3aef50*/  LOP3.LUT R31, R30, R26, R31, 0x96, !PT ;  /* 0x0000001a1e1f7212 */ /* 0x000fe400078e961f */
[----:B------:R-:W-:Y:S02]  /*3aef60*/  LOP3.LUT R35, R35, R37, R28, 0x96, !PT ;  /* 0x0000002523237212 */ /* 0x000fe400078e961c */
[----:B------:R-:W-:Y:S02]  /*3aef70*/  LOP3.LUT R27, R44, R39, R27, 0x96, !PT ;  /* 0x000000272c1b7212 */ /* 0x000fe400078e961b */
[----:B------:R-:W-:-:S02]  /*3aef80*/  LOP3.LUT R26, R25, 0x7ffffffe, RZ, 0xc0, !PT ;  /* 0x7ffffffe191a7812 */ /* 0x000fc400078ec0ff */
[----:B------:R-:W-:Y:S02]  /*3aef90*/  SHF.R.U32.HI R42, RZ, 0x1, R47 ;  /* 0x00000001ff2a7819 */ /* 0x000fe4000001162f */
[----:B------:R-:W-:Y:S02]  /*3aefa0*/  SEL R33, RZ, 0x9908b0df, P3 ;  /* 0x9908b0dfff217807 */ /* 0x000fe40001800000 */
[----:B------:R-:W-:Y:S02]  /*3aefb0*/  LOP3.LUT R28, R25, 0x1, RZ, 0xc0, !PT ;  /* 0x00000001191c7812 */ /* 0x000fe400078ec0ff */
[----:B------:R-:W-:Y:S01]  /*3aefc0*/  LOP3.LUT R30, R23, 0x7ffffffe, RZ, 0xc0, !PT ;  /* 0x7ffffffe171e7812 */ /* 0x000fe200078ec0ff */
[----:B------:R0:W-:Y:S01]  /*3aefd0*/  STL [R0+0x2c], R27 ;  /* 0x00002c1b00007387 */ /* 0x0001e20000100800 */
[----:B------:R-:W-:Y:S02]  /*3aefe0*/  LOP3.LUT R26, R26, 0x80000000, R17, 0xf8, !PT ;  /* 0x800000001a1a7812 */ /* 0x000fe400078ef811 */
[----:B------:R-:W-:-:S02]  /*3aeff0*/  LOP3.LUT R29, R42, R33, R29, 0x96, !PT ;  /* 0x000000212a1d7212 */ /* 0x000fc400078e961d */
        /* <DEDUP_REMOVED lines=17> */
[----:B------:R-:W-:-:S02]  /*3af110*/  SHF.R.U32.HI R28, RZ, 0x1, R28 ;  /* 0x00000001ff1c7819 */ /* 0x000fc4000001161c */
[----:B------:R-:W-:Y:S02]  /*3af120*/  SEL R27, RZ, 0x9908b0df, P4 ;  /* 0x9908b0dfff1b7807 */ /* 0x000fe40002000000 */
[----:B------:R-:W-:Y:S01]  /*3af130*/  SEL R17, RZ, 0x9908b0df, P5 ;  /* 0x9908b0dfff117807 */ /* 0x000fe20002800000 */
[----:B------:R0:W-:Y:S01]  /*3af140*/  STL [R0+0x20], R31 ;  /* 0x0000201f00007387 */ /* 0x0001e20000100800 */
[----:B------:R-:W-:Y:S02]  /*3af150*/  LOP3.LUT R19, R26, R23, R19, 0x96, !PT ;  /* 0x000000171a137212 */ /* 0x000fe400078e9613 */
[----:B------:R-:W-:Y:S01]  /*3af160*/  LOP3.LUT R15, R22, R17, R15, 0x96, !PT ;  /* 0x00000011160f7212 */ /* 0x000fe200078e960f */
[----:B------:R2:W-:Y:S01]  /*3af170*/  STL [R0+0x24], R29 ;  /* 0x0000241d00007387 */ /* 0x0005e20000100800 */
[----:B0-----:R-:W-:Y:S02]  /*3af180*/  LOP3.LUT R31, R28, R27, R13, 0x96, !PT ;  /* 0x0000001b1c1f7212 */ /* 0x001fe400078e960d */
        /* <DEDUP_REMOVED lines=46> */
.L_x_3300:
        /* <DEDUP_REMOVED lines=141> */
.L_x_3298:
[----:B------:R-:W-:Y:S05]  /*3afd40*/  BSYNC.RECONVERGENT B2 ;  /* 0x0000000000027941 */ /* 0x000fea0003800200 */
.L_x_3297:
[----:B------:R-:W-:-:S05]  /*3afd50*/  VIADD R22, R22, 0x1 ;  /* 0x0000000116167836 */ /* 0x000fca0000000000 */
[----:B------:R2:W-:Y:S01]  /*3afd60*/  STL [R1+0x9c0], R22 ;  /* 0x0009c01601007387 */ /* 0x0005e20000100800 */
[----:B------:R-:W-:Y:S05]  /*3afd70*/  @P1 BRA `(.L_x_3301) ;  /* 0xffffffe8008c1947 */ /* 0x000fea000383ffff */
.L_x_3296:
        /* <DEDUP_REMOVED lines=35> */
.L_x_3304:
        /* <DEDUP_REMOVED lines=168> */
.L_x_3305:
        /* <DEDUP_REMOVED lines=137> */
.L_x_3303:
[----:B------:R-:W-:Y:S05]  /*3b12c0*/  BSYNC.RECONVERGENT B2 ;  /* 0x0000000000027941 */ /* 0x000fea0003800200 */
.L_x_3302:
        /* <DEDUP_REMOVED lines=11> */
[----:B------:R-:W3:Y:S04]  /*3b1380*/  LDL R28, [R1+0x4] ;  /* 0x00000400011c7983 */ /* 0x000ee80000100800 */
[----:B------:R-:W4:Y:S04]  /*3b1390*/  LDL R9, [R1+0x8] ;  /* 0x0000080001097983 */ /* 0x000f280000100800 */
[----:B------:R-:W5:Y:S04]  /*3b13a0*/  LDL R47, [R1+0xc] ;  /* 0x00000c00012f7983 */ /* 0x000f680000100800 */
[----:B------:R-:W5:Y:S04]  /*3b13b0*/  LDL R5, [R1+0x634] ;  /* 0x0006340001057983 */ /* 0x000f680000100800 */
[----:B------:R-:W5:Y:S04]  /*3b13c0*/  LDL R11, [R1+0x638] ;  /* 0x00063800010b7983 */ /* 0x000f680000100800 */
[----:B------:R-:W5:Y:S01]  /*3b13d0*/  LDL R17, [R1+0x63c] ;  /* 0x00063c0001117983 */ /* 0x000f620000100800 */
[----:B------:R-:W-:Y:S01]  /*3b13e0*/  UMOV UR4, URZ ;  /* 0x000000ff00047c82 */ /* 0x000fe20008000000 */
[----:B---3--:R-:W-:-:S02]  /*3b13f0*/  LOP3.LUT R7, R28, 0x1, RZ, 0xc0, !PT ;  /* 0x000000011c077812 */ /* 0x008fc400078ec0ff */
[----:B--2---:R-:W-:Y:S02]  /*3b1400*/  LOP3.LUT R22, R28, 0x7ffffffe, RZ, 0xc0, !PT ;  /* 0x7ffffffe1c167812 */ /* 0x004fe400078ec0ff */
        /* <DEDUP_REMOVED lines=23> */
.L_x_3308:
        /* <DEDUP_REMOVED lines=168> */
.L_x_3309:
        /* <DEDUP_REMOVED lines=137> */
.L_x_3307:
[----:B------:R-:W-:Y:S05]  /*3b2890*/  BSYNC.RECONVERGENT B2 ;  /* 0x0000000000027941 */ /* 0x000fea0003800200 */
.L_x_3306:
        /* <DEDUP_REMOVED lines=43> */
.L_x_3312:
        /* <DEDUP_REMOVED lines=168> */
.L_x_3313:
        /* <DEDUP_REMOVED lines=137> */
.L_x_3311:
[----:B------:R-:W-:Y:S05]  /*3b3e60*/  BSYNC.RECONVERGENT B2 ;  /* 0x0000000000027941 */ /* 0x000fea0003800200 */
.L_x_3310:
        /* <DEDUP_REMOVED lines=43> */
.L_x_3316:
        /* <DEDUP_REMOVED lines=168> */
.L_x_3317:
        /* <DEDUP_REMOVED lines=137> */
.L_x_3315:
[----:B------:R-:W-:Y:S05]  /*3b5430*/  BSYNC.RECONVERGENT B2 ;  /* 0x0000000000027941 */ /* 0x000fea0003800200 */
.L_x_3314:
        /* <DEDUP_REMOVED lines=43> */
.L_x_3320:
        /* <DEDUP_REMOVED lines=167> */
.L_x_3321:
        /* <DEDUP_REMOVED lines=141> */
.L_x_3319:
[----:B------:R-:W-:Y:S05]  /*3b6a30*/  BSYNC.RECONVERGENT B2 ;  /* 0x0000000000027941 */ /* 0x000fea0003800200 */
.L_x_3318:
        /* <DEDUP_REMOVED lines=35> */
.L_x_3327:
        /* <DEDUP_REMOVED lines=36> */
.L_x_3325:
        /* <DEDUP_REMOVED lines=172> */
.L_x_3326:
        /* <DEDUP_REMOVED lines=141> */
.L_x_3324:
[----:B------:R-:W-:Y:S05]  /*3b8240*/  BSYNC.RECONVERGENT B2 ;  /* 0x0000000000027941 */ /* 0x000fea0003800200 */
.L_x_3323:
        /* <DEDUP_REMOVED lines=19> */
.L_x_3322:
[----:B------:R-:W-:-:S04]  /*3b8380*/  PLOP3.LUT P0, PT, P0, P1, PT, 0x80, 0x8 ;  /* 0x000000000008781c */ /* 0x000fc80000703070 */
[----:B------:R-:W-:-:S05]  /*3b8390*/  SEL R0, RZ, 0x1, !P0 ;  /* 0x00000001ff007807 */ /* 0x000fca0004000000 */
[----:B------:R2:W-:Y:S04]  /*3b83a0*/  STL [R1+0x9cc], R0 ;  /* 0x0009cc0001007387 */ /* 0x0005e80000100800 */
.L_x_3262:
[----:B------:R-:W-:Y:S05]  /*3b83b0*/  BSYNC.RECONVERGENT B1 ;  /* 0x0000000000017941 */ /* 0x000fea0003800200 */
.L_x_3261:
[----:B0-2---:R-:W0:Y:S01]  /*3b83c0*/  S2R R0, SR_TID.X ;  /* 0x0000000000007919 */ /* 0x005e220000002100 */
[----:B------:R-:W-:Y:S01]  /*3b83d0*/  IMAD.MOV.U32 R5, RZ, RZ, 0xf ;  /* 0x0000000fff057424 */ /* 0x000fe200078e00ff */
[----:B------:R-:W-:Y:S01]  /*3b83e0*/  BSSY.RECONVERGENT B1, `(.L_x_3328) ;  /* 0x00013bc000017945 */ /* 0x000fe20003800200 */
[----:B------:R-:W-:Y:S02]  /*3b83f0*/  IMAD.MOV.U32 R52, RZ, RZ, 0x1 ;  /* 0x00000001ff347424 */ /* 0x000fe400078e00ff */
[----:B0-----:R-:W-:-:S05]  /*3b8400*/  IMAD R0, R0, R5, 0x3 ;  /* 0x0000000300007424 */ /* 0x001fca00078e0205 */
        /* <DEDUP_REMOVED lines=21> */
.L_x_3330:
        /* <DEDUP_REMOVED lines=31> */
.L_x_3336:
        /* <DEDUP_REMOVED lines=37> */
.L_x_3334:
        /* <DEDUP_REMOVED lines=57> */
[----:B------:R-:W-:Y:S02]  /*3b8d30*/  LOP3.LUT R35, R46, R47, R35, 0x96, !PT ;  /* 0x0000002f2e237212 */ /* 0x000fe400078e9623 */
[----:B------:R-:W-:Y:S02]  /*3b8d40*/  LOP3.LUT R39, R42, R41, R39, 0x96, !PT ;  /* 0x000000292a277212 */ /* 0x000fe400078e9627 */
[----:B------:R-:W-:Y:S02]  /*3b8d50*/  LOP3.LUT R42, R25, 0x7ffffffe, RZ, 0xc0, !PT ;  /* 0x7ffffffe192a7812 */ /* 0x000fe400078ec0ff */
[----:B------:R-:W-:Y:S01]  /*3b8d60*/  LOP3.LUT R46, R33, 0x7ffffffe, RZ, 0xc0, !PT ;  /* 0x7ffffffe212e7812 */ /* 0x000fe200078ec0ff */
[----:B------:R0:W-:Y:S01]  /*3b8d70*/  STL [R0+0x10], R44 ;  /* 0x0000102c00007387 */ /* 0x0001e20000100800 */
[----:B------:R-:W-:Y:S02]  /*3b8d80*/  SHF.R.U32.HI R48, RZ, 0x1, R48 ;  /* 0x00000001ff307819 */ /* 0x000fe40000011630 */
[----:B------:R-:W-:Y:S01]  /*3b8d90*/  LOP3.LUT R41, R25, 0x1, RZ, 0xc0, !PT ;  /* 0x0000000119297812 */ /* 0x000fe200078ec0ff */
[----:B------:R2:W-:Y:S01]  /*3b8da0*/  STL [R0+0x18], R35 ;  /* 0x0000182300007387 */ /* 0x0005e20000100800 */
[----:B------:R-:W-:-:S02]  /*3b8db0*/  LOP3.LUT R29, R42, 0x80000000, R29, 0xf8, !PT ;  /* 0x800000002a1d7812 */ /* 0x000fc400078ef81d */
[----:B------:R-:W-:Y:S02]  /*3b8dc0*/  LOP3.LUT R46, R46, 0x80000000, R25, 0xf8, !PT ;  /* 0x800000002e2e7812 */ /* 0x000fe400078ef819 */
[----:B------:R-:W-:Y:S02]  /*3b8dd0*/  LOP3.LUT R43, R33, 0x1, RZ, 0xc0, !PT ;  /* 0x00000001212b7812 */ /* 0x000fe400078ec0ff */
[C---:B------:R-:W-:Y:S02]  /*3b8de0*/  LOP3.LUT R42, R31.reuse, 0x7ffffffe, RZ, 0xc0, !PT ;  /* 0x7ffffffe1f2a7812 */ /* 0x040fe400078ec0ff */
[----:B------:R-:W-:Y:S02]  /*3b8df0*/  LOP3.LUT R25, R31, 0x1, RZ, 0xc0, !PT ;  /* 0x000000011f197812 */ /* 0x000fe400078ec0ff */
[C---:B0-----:R-:W-:Y:S02]  /*3b8e00*/  LOP3.LUT R44, R15.reuse, 0x7ffffffe, RZ, 0xc0, !PT ;  /* 0x7ffffffe0f2c7812 */ /* 0x041fe400078ec0ff */
[----:B--2---:R-:W-:-:S02]  /*3b8e10*/  LOP3.LUT R35, R15, 0x1, RZ, 0xc0, !PT ;  /* 0x000000010f237812 */ /* 0x004fc400078ec0ff */
[----:B------:R-:W-:Y:S02]  /*3b8e20*/  LOP3.LUT R37, R48, R45, R37, 0x96, !PT ;  /* 0x0000002d30257212 */ /* 0x000fe400078e9625 */
[----:B------:R-:W-:Y:S02]  /*3b8e30*/  ISETP.NE.U32.AND P1, PT, R41, 0x1, PT ;  /* 0x000000012900780c */ /* 0x000fe40003f25070 */
[----:B------:R-:W-:Y:S02]  /*3b8e40*/  ISETP.NE.U32.AND P2, PT, R43, 0x1, PT ;  /* 0x000000012b00780c */ /* 0x000fe40003f45070 */
[----:B------:R-:W-:Y:S02]  /*3b8e50*/  LOP3.LUT R42, R42, 0x80000000, R33, 0xf8, !PT ;  /* 0x800000002a2a7812 */ /* 0x000fe400078ef821 */
[----:B------:R-:W-:Y:S02]  /*3b8e60*/  ISETP.NE.U32.AND P3, PT, R25, 0x1, PT ;  /* 0x000000011900780c */ /* 0x000fe40003f65070 */
[----:B------:R-:W-:-:S02]  /*3b8e70*/  LOP3.LUT R44, R44, 0x80000000, R31, 0xf8, !PT ;  /* 0x800000002c2c7812 */ /* 0x000fc400078ef81f */
[----:B------:R-:W-:Y:S01]  /*3b8e80*/  ISETP.NE.U32.AND P4, PT, R35, 0x1, PT ;  /* 0x000000012300780c */ /* 0x000fe20003f85070 */
[----:B------:R0:W-:Y:S01]  /*3b8e90*/  STL [R0+0x14], R37 ;  /* 0x0000142500007387 */ /* 0x0001e20000100800 */
[----:B------:R-:W-:Y:S02]  /*3b8ea0*/  SHF.R.U32.HI R29, RZ, 0x1, R29 ;  /* 0x00000001ff1d7819 */ /* 0x000fe4000001161d */
[----:B------:R-:W-:Y:S02]  /*3b8eb0*/  SEL R25, RZ, 0x9908b0df, P1 ;  /* 0x9908b0dfff197807 */ /* 0x000fe40000800000 */
[----:B------:R-:W-:Y:S02]  /*3b8ec0*/  SHF.R.U32.HI R31, RZ, 0x1, R46 ;  /* 0x00000001ff1f7819 */ /* 0x000fe4000001162e */
[----:B------:R-:W-:Y:S02]  /*3b8ed0*/  SEL R33, RZ, 0x9908b0df, P2 ;  /* 0x9908b0dfff217807 */ /* 0x000fe40001000000 */
[----:B------:R-:W-:-:S02]  /*3b8ee0*/  SHF.R.U32.HI R42, RZ, 0x1, R42 ;  /* 0x00000001ff2a7819 */ /* 0x000fc4000001162a */
[----:B------:R-:W-:Y:S02]  /*3b8ef0*/  SEL R35, RZ, 0x9908b0df, P3 ;  /* 0x9908b0dfff237807 */ /* 0x000fe40001800000 */
[----:B0-----:R-:W-:Y:S02]  /*3b8f00*/  SHF.R.U32.HI R37, RZ, 0x1, R44 ;  /* 0x00000001ff257819 */ /* 0x001fe4000001162c */
[----:B------:R-:W-:Y:S02]  /*3b8f10*/  SEL R41, RZ, 0x9908b0df, P4 ;  /* 0x9908b0dfff297807 */ /* 0x000fe40002000000 */
[----:B------:R-:W-:Y:S02]  /*3b8f20*/  LOP3.LUT R25, R29, R25, R30, 0x96, !PT ;  /* 0x000000191d197212 */ /* 0x000fe400078e961e */
[----:B------:R-:W-:Y:S02]  /*3b8f30*/  LOP3.LUT R31, R31, R33, R28, 0x96, !PT ;  /* 0x000000211f1f7212 */ /* 0x000fe400078e961c */
[----:B------:R-:W-:-:S02]  /*3b8f40*/  LOP3.LUT R27, R42, R35, R27, 0x96, !PT ;  /* 0x000000232a1b7212 */ /* 0x000fc400078e961b */
[----:B------:R-:W-:Y:S02]  /*3b8f50*/  LOP3.LUT R37, R37, R41, R26, 0x96, !PT ;  /* 0x0000002925257212 */ /* 0x000fe400078e961a */
[----:B------:R-:W-:Y:S02]  /*3b8f60*/  LOP3.LUT R30, R22, 0x7ffffffe, RZ, 0xc0, !PT ;  /* 0x7ffffffe161e7812 */ /* 0x000fe400078ec0ff */
[C---:B------:R-:W-:Y:S02]  /*3b8f70*/  LOP3.LUT R26, R23.reuse, 0x7ffffffe, RZ, 0xc0, !PT ;  /* 0x7ffffffe171a7812 */ /* 0x040fe400078ec0ff */
[----:B------:R-:W-:Y:S01]  /*3b8f80*/  LOP3.LUT R28, R23, 0x1, RZ, 0xc0, !PT ;  /* 0x00000001171c7812 */ /* 0x000fe200078ec0ff */
[----:B------:R0:W-:Y:S01]  /*3b8f90*/  STL [R0+0x28], R27 ;  /* 0x0000281b00007387 */ /* 0x0001e20000100800 */
[----:B------:R-:W-:Y:S02]  /*3b8fa0*/  LOP3.LUT R30, R30, 0x80000000, R23, 0xf8, !PT ;  /* 0x800000001e1e7812 */ /* 0x000fe400078ef817 */
[----:B------:R-:W-:-:S02]  /*3b8fb0*/  LOP3.LUT R15, R26, 0x80000000, R15, 0xf8, !PT ;  /* 0x800000001a0f7812 */ /* 0x000fc400078ef80f */
[----:B------:R-:W-:Y:S02]  /*3b8fc0*/  ISETP.NE.U32.AND P1, PT, R28, 0x1, PT ;  /* 0x000000011c00780c */ /* 0x000fe40003f25070 */
[C---:B------:R-:W-:Y:S02]  /*3b8fd0*/  LOP3.LUT R23, R19.reuse, 0x7ffffffe, RZ, 0xc0, !PT ;  /* 0x7ffffffe13177812 */ /* 0x040fe400078ec0ff */
[----:B------:R-:W-:Y:S02]  /*3b8fe0*/  LOP3.LUT R29, R22, 0x1, RZ, 0xc0, !PT ;  /* 0x00000001161d7812 */ /* 0x000fe400078ec0ff */
[----:B0-----:R-:W-:Y:S02]  /*3b8ff0*/  LOP3.LUT R27, R19, 0x1, RZ, 0xc0, !PT ;  /* 0x00000001131b7812 */ /* 0x001fe400078ec0ff */
[C---:B------:R-:W-:Y:S02]  /*3b9000*/  LOP3.LUT R26, R7.reuse, 0x7ffffffe, RZ, 0xc0, !PT ;  /* 0x7ffffffe071a7812 */ /* 0x040fe400078ec0ff */
[----:B------:R-:W-:Y:S01]  /*3b9010*/  LOP3.LUT R28, R7, 0x1, RZ, 0xc0, !PT ;  /* 0x00000001071c7812 */ /* 0x000fe200078ec0ff */
[----:B------:R0:W-:Y:S01]  /*3b9020*/  STL [R0+0x20], R25 ;  /* 0x0000201900007387 */ /* 0x0001e20000100800 */
[----:B------:R-:W-:-:S02]  /*3b9030*/  ISETP.NE.U32.AND P2, PT, R29, 0x1, PT ;  /* 0x000000011d00780c */ /* 0x000fc40003f45070 */
[----:B------:R-:W-:Y:S02]  /*3b9040*/  ISETP.NE.U32.AND P3, PT, R27, 0x1, PT ;  /* 0x000000011b00780c */ /* 0x000fe40003f65070 */
[----:B------:R-:W-:Y:S02]  /*3b9050*/  LOP3.LUT R26, R26, 0x80000000, R19, 0xf8, !PT ;  /* 0x800000001a1a7812 */ /* 0x000fe400078ef813 */
[----:B------:R-:W-:Y:S02]  /*3b9060*/  ISETP.NE.U32.AND P4, PT, R28, 0x1, PT ;  /* 0x000000011c00780c */ /* 0x000fe40003f85070 */
[----:B0-----:R-:W-:Y:S02]  /*3b9070*/  LOP3.LUT R25, R23, 0x80000000, R22, 0xf8, !PT ;  /* 0x8000000017197812 */ /* 0x001fe400078ef816 */
        /* <DEDUP_REMOVED lines=57> */
.L_x_3335:
[----:B------:R-:W-:-:S05]  /*3b9410*/  IMAD R11, R0, 0x4, R1 ;  /* 0x00000004000b7824 */ /* 0x000fca00078e0201 */
[----:B---3--:R-:W3:Y:S04]  /*3b9420*/  LDL R19, [R11+0x4] ;  /* 0x000004000b137983 */ /* 0x008ee80000100800 */
[----:B------:R-:W4:Y:S04]  /*3b9430*/  LDL R25, [R11+0x8] ;  /* 0x000008000b197983 */ /* 0x000f280000100800 */
[----:B--2---:R-:W2:Y:S04]  /*3b9440*/  LDL R26, [R11+-0x38c] ;  /* 0xfffc74000b1a7983 */ /* 0x004ea80000100800 */
        /* <DEDUP_REMOVED lines=137> */
.L_x_3333:
[----:B------:R-:W-:Y:S05]  /*3b9ce0*/  BSYNC.RECONVERGENT B2 ;  /* 0x0000000000027941 */ /* 0x000fea0003800200 */
.L_x_3332:
[----:B------:R-:W-:-:S05]  /*3b9cf0*/  VIADD R0, R0, 0x1 ;  /* 0x0000000100007836 */ /* 0x000fca0000000000 */
[----:B------:R2:W-:Y:S01]  /*3b9d00*/  STL [R1+0x9c0], R0 ;  /* 0x0009c00001007387 */ /* 0x0005e20000100800 */
[----:B------:R-:W-:Y:S05]  /*3b9d10*/  @P0 BRA `(.L_x_3336) ;  /* 0xffffffe8008c0947 */ /* 0x000fea000383ffff */
.L_x_3331:
        /* <DEDUP_REMOVED lines=36> */
.L_x_3339:
        /* <DEDUP_REMOVED lines=168> */
.L_x_3340:
        /* <DEDUP_REMOVED lines=37> */
[----:B------:R-:W-:Y:S02]  /*3bac30*/  LOP3.LUT R41, R33, 0x1, RZ, 0xc0, !PT ;  /* 0x0000000121297812 */ /* 0x000fe400078ec0ff */
[C---:B------:R-:W-:Y:S02]  /*3bac40*/  LOP3.LUT R44, R37.reuse, 0x7ffffffe, RZ, 0xc0, !PT ;  /* 0x7ffffffe252c7812 */ /* 0x040fe400078ec0ff */
[----:B------:R-:W-:Y:S02]  /*3bac50*/  LOP3.LUT R45, R37, 0x1, RZ, 0xc0, !PT ;  /* 0x00000001252d7812 */ /* 0x000fe400078ec0ff */
[----:B------:R-:W-:Y:S02]  /*3bac60*/  LOP3.LUT R47, R47, R46, R42, 0x96, !PT ;  /* 0x0000002e2f2f7212 */ /* 0x000fe400078e962a */
        /* <DEDUP_REMOVED lines=96> */
.L_x_3338:
[----:B------:R-:W-:Y:S05]  /*3bb270*/  BSYNC.RECONVERGENT B2 ;  /* 0x0000000000027941 */ /* 0x000fea0003800200 */
.L_x_3337:
        /* <DEDUP_REMOVED lines=43> */
.L_x_3343:
        /* <DEDUP_REMOVED lines=57> */
[----:B------:R-:W-:-:S04]  /*3bb8c0*/  SEL R35, RZ, 0x9908b0df, P0 ;  /* 0x9908b0dfff237807 */ /* 0x000fc80000000000 */
[----:B------:R-:W-:Y:S02]  /*3bb8d0*/  LOP3.LUT R42, R42, R35, R39, 0x96, !PT ;  /* 0x000000232a2a7212 */ /* 0x000fe400078e9627 */
[----:B------:R-:W-:Y:S01]  /*3bb8e0*/  LOP3.LUT R35, R25, 0x1, RZ, 0xc0, !PT ;  /* 0x0000000119237812 */ /* 0x000fe200078ec0ff */
[----:B------:R0:W-:Y:S01]  /*3bb8f0*/  STL [R5+0xc], R50 ;  /* 0x00000c3205007387 */ /* 0x0001e20000100800 */
[----:B------:R-:W-:Y:S02]  /*3bb900*/  SHF.R.U32.HI R48, RZ, 0x1, R48 ;  /* 0x00000001ff307819 */ /* 0x000fe40000011630 */
[----:B------:R-:W-:Y:S01]  /*3bb910*/  LOP3.LUT R52, R33, 0x7ffffffe, RZ, 0xc0, !PT ;  /* 0x7ffffffe21347812 */ /* 0x000fe200078ec0ff */
[----:B------:R2:W-:Y:S01]  /*3bb920*/  STL [R5+0x18], R46 ;  /* 0x0000182e05007387 */ /* 0x0005e20000100800 */
[----:B------:R-:W-:Y:S02]  /*3bb930*/  ISETP.NE.U32.AND P0, PT, R35, 0x1, PT ;  /* 0x000000012300780c */ /* 0x000fe40003f05070 */
[----:B------:R-:W-:-:S02]  /*3bb940*/  LOP3.LUT R35, R15, 0x1, RZ, 0xc0, !PT ;  /* 0x000000010f237812 */ /* 0x000fc400078ec0ff */
[----:B0-----:R-:W-:Y:S02]  /*3bb950*/  LOP3.LUT R50, R25, 0x7ffffffe, RZ, 0xc0, !PT ;  /* 0x7ffffffe19327812 */ /* 0x001fe400078ec0ff */
[----:B------:R-:W-:Y:S02]  /*3bb960*/  LOP3.LUT R48, R48, R45, R37, 0x96, !PT ;  /* 0x0000002d30307212 */ /* 0x000fe400078e9625 */
[----:B--2---:R-:W-:Y:S02]  /*3bb970*/  LOP3.LUT R46, R15, 0x7ffffffe, RZ, 0xc0, !PT ;  /* 0x7ffffffe0f2e7812 */ /* 0x004fe400078ec0ff */
[----:B------:R-:W-:Y:S01]  /*3bb980*/  LOP3.LUT R52, R52, 0x80000000, R25, 0xf8, !PT ;  /* 0x8000000034347812 */ /* 0x000fe200078ef819 */
[----:B------:R0:W-:Y:S01]  /*3bb990*/  STL [R5+0x10], R44 ;  /* 0x0000102c05007387 */ /* 0x0001e20000100800 */
[----:B------:R-:W-:Y:S02]  /*3bb9a0*/  LOP3.LUT R37, R33, 0x1, RZ, 0xc0, !PT ;  /* 0x0000000121257812 */ /* 0x000fe400078ec0ff */
[----:B------:R-:W-:-:S02]  /*3bb9b0*/  LOP3.LUT R25, R31, 0x1, RZ, 0xc0, !PT ;  /* 0x000000011f197812 */ /* 0x000fc400078ec0ff */
[----:B------:R-:W-:Y:S02]  /*3bb9c0*/  LOP3.LUT R29, R50, 0x80000000, R29, 0xf8, !PT ;  /* 0x80000000321d7812 */ /* 0x000fe400078ef81d */
[----:B------:R-:W-:Y:S02]  /*3bb9d0*/  LOP3.LUT R46, R46, 0x80000000, R31, 0xf8, !PT ;  /* 0x800000002e2e7812 */ /* 0x000fe400078ef81f */
[----:B------:R-:W-:Y:S02]  /*3bb9e0*/  ISETP.NE.U32.AND P3, PT, R35, 0x1, PT ;  /* 0x000000012300780c */ /* 0x000fe40003f65070 */
[----:B0-----:R-:W-:Y:S02]  /*3bb9f0*/  LOP3.LUT R44, R31, 0x7ffffffe, RZ, 0xc0, !PT ;  /* 0x7ffffffe1f2c7812 */ /* 0x001fe400078ec0ff */
[----:B------:R-:W-:Y:S02]  /*3bba00*/  ISETP.NE.U32.AND P1, PT, R37, 0x1, PT ;  /* 0x000000012500780c */ /* 0x000fe40003f25070 */
[----:B------:R-:W-:-:S02]  /*3bba10*/  ISETP.NE.U32.AND P2, PT, R25, 0x1, PT ;  /* 0x000000011900780c */ /* 0x000fc40003f45070 */
[----:B------:R-:W-:Y:S02]  /*3bba20*/  SHF.R.U32.HI R29, RZ, 0x1, R29 ;  /* 0x00000001ff1d7819 */ /* 0x000fe4000001161d */
[----:B------:R-:W-:Y:S02]  /*3bba30*/  SEL R25, RZ, 0x9908b0df, P0 ;  /* 0x9908b0dfff197807 */ /* 0x000fe40000000000 */
[----:B------:R-:W-:Y:S02]  /*3bba40*/  SHF.R.U32.HI R37, RZ, 0x1, R46 ;  /* 0x00000001ff257819 */ /* 0x000fe4000001162e */
[----:B------:R-:W-:Y:S02]  /*3bba50*/  SEL R39, RZ, 0x9908b0df, P3 ;  /* 0x9908b0dfff277807 */ /* 0x000fe40001800000 */
[----:B------:R-:W-:Y:S01]  /*3bba60*/  LOP3.LUT R44, R44, 0x80000000, R33, 0xf8, !PT ;  /* 0x800000002c2c7812 */ /* 0x000fe200078ef821 */
[----:B------:R0:W-:Y:S01]  /*3bba70*/  STL [R5+0x14], R48 ;  /* 0x0000143005007387 */ /* 0x0001e20000100800 */
[----:B------:R-:W-:-:S02]  /*3bba80*/  LOP3.LUT R30, R29, R25, R30, 0x96, !PT ;  /* 0x000000191d1e7212 */ /* 0x000fc400078e961e */
[----:B------:R-:W-:Y:S02]  /*3bba90*/  LOP3.LUT R26, R37, R39, R26, 0x96, !PT ;  /* 0x00000027251a7212 */ /* 0x000fe400078e961a */
[C---:B------:R-:W-:Y:S02]  /*3bbaa0*/  LOP3.LUT R46, R23.reuse, 0x7ffffffe, RZ, 0xc0, !PT ;  /* 0x7ffffffe172e7812 */ /* 0x040fe400078ec0ff */
[----:B------:R-:W-:Y:S02]  /*3bbab0*/  SHF.R.U32.HI R44, RZ, 0x1, R44 ;  /* 0x00000001ff2c7819 */ /* 0x000fe4000001162c */
[----:B------:R-:W-:Y:S02]  /*3bbac0*/  SEL R35, RZ, 0x9908b0df, P2 ;  /* 0x9908b0dfff237807 */ /* 0x000fe40001000000 */
[----:B------:R-:W-:Y:S02]  /*3bbad0*/  LOP3.LUT R25, R23, 0x1, RZ, 0xc0, !PT ;  /* 0x0000000117197812 */ /* 0x000fe400078ec0ff */
[----:B0-----:R-:W-:Y:S01]  /*3bbae0*/  LOP3.LUT R48, R22, 0x7ffffffe, RZ, 0xc0, !PT ;  /* 0x7ffffffe16307812 */ /* 0x001fe200078ec0ff */
        /* <DEDUP_REMOVED lines=76> */
.L_x_3344:
        /* <DEDUP_REMOVED lines=58> */
[----:B------:R-:W-:-:S04]  /*3bc350*/  SEL R11, RZ, 0x9908b0df, P0 ;  /* 0x9908b0dfff0b7807 */ /* 0x000fc80000000000 */
[----:B------:R-:W-:Y:S02]  /*3bc360*/  LOP3.LUT R26, R9, R11, R26, 0x96, !PT ;  /* 0x0000000b091a7212 */ /* 0x000fe400078e961a */
[C---:B------:R-:W-:Y:S02]  /*3bc370*/  LOP3.LUT R9, R27.reuse, 0x7ffffffe, RZ, 0xc0, !PT ;  /* 0x7ffffffe1b097812 */ /* 0x040fe400078ec0ff */
[----:B------:R-:W-:Y:S02]  /*3bc380*/  LOP3.LUT R11, R27, 0x1, RZ, 0xc0, !PT ;  /* 0x000000011b0b7812 */ /* 0x000fe400078ec0ff */
        /* <DEDUP_REMOVED lines=9> */
[----:B------:R-:W-:-:S02]  /*3bc420*/  LOP3.LUT R13, R28, 0x1, RZ, 0xc0, !PT ;  /* 0x000000011c0d7812 */ /* 0x000fc400078ec0ff */
[----:B------:R-:W-:Y:S02]  /*3bc430*/  SHF.R.U32.HI R22, RZ, 0x1, R15 ;  /* 0x00000001ff167819 */ /* 0x000fe4000001160f */
[----:B------:R-:W-:Y:S02]  /*3bc440*/  ISETP.NE.U32.AND P1, PT, R13, 0x1, PT ;  /* 0x000000010d00780c */ /* 0x000fe40003f25070 */
[----:B---3--:R-:W-:Y:S02]  /*3bc450*/  LOP3.LUT R46, R9, R11, R30, 0x96, !PT ;  /* 0x0000000b092e7212 */ /* 0x008fe400078e961e */
[----:B------:R-:W-:Y:S02]  /*3bc460*/  SEL R9, RZ, 0x9908b0df, P0 ;  /* 0x9908b0dfff097807 */ /* 0x000fe40000000000 */
[----:B------:R-:W-:Y:S02]  /*3bc470*/  LOP3.LUT R48, R28, 0x7ffffffe, RZ, 0xc0, !PT ;  /* 0x7ffffffe1c307812 */ /* 0x000fe400078ec0ff */
[----:B------:R-:W-:-:S02]  /*3bc480*/  LOP3.LUT R22, R22, R9, R33, 0x96, !PT ;  /* 0x0000000916167212 */ /* 0x000fc400078e9621 */
[----:B------:R-:W-:Y:S02]  /*3bc490*/  LOP3.LUT R9, R35, 0x1, RZ, 0xc0, !PT ;  /* 0x0000000123097812 */ /* 0x000fe400078ec0ff */
[----:B------:R-:W-:Y:S01]  /*3bc4a0*/  LOP3.LUT R11, R37, 0x1, RZ, 0xc0, !PT ;  /* 0x00000001250b7812 */ /* 0x000fe200078ec0ff */
[----:B------:R3:W-:Y:S01]  /*3bc4b0*/  STL [R5], R26 ;  /* 0x0000001a05007387 */ /* 0x0007e20000100800 */
[----:B------:R-:W-:Y:S02]  /*3bc4c0*/  SEL R13, RZ, 0x9908b0df, P1 ;  /* 0x9908b0dfff0d7807 */ /* 0x000fe40000800000 */
[----:B------:R-:W-:Y:S01]  /*3bc4d0*/  LOP3.LUT R48, R48, 0x80000000, R27, 0xf8, !PT ;  /* 0x8000000030307812 */ /* 0x000fe200078ef81b */
[----:B------:R2:W-:Y:S01]  /*3bc4e0*/  STL [R5+0x4], R46 ;  /* 0x0000042e05007387 */ /* 0x0005e20000100800 */
[----:B------:R-:W-:Y:S02]  /*3bc4f0*/  ISETP.NE.U32.AND P0, PT, R9, 0x1, PT ;  /* 0x000000010900780c */ /* 0x000fe40003f05070 */
[----:B------:R-:W-:-:S02]  /*3bc500*/  ISETP.NE.U32.AND P1, PT, R11, 0x1, PT ;  /* 0x000000010b00780c */ /* 0x000fc40003f25070 */
[----:B------:R-:W-:Y:S02]  /*3bc510*/  LOP3.LUT R28, R35, 0x7ffffffe, RZ, 0xc0, !PT ;  /* 0x7ffffffe231c7812 */ /* 0x000fe400078ec0ff */
[----:B------:R-:W-:Y:S02]  /*3bc520*/  LOP3.LUT R30, R37, 0x7ffffffe, RZ, 0xc0, !PT ;  /* 0x7ffffffe251e7812 */ /* 0x000fe400078ec0ff */
[C---:B---3--:R-:W-:Y:S02]  /*3bc530*/  LOP3.LUT R26, R39.reuse, 0x7ffffffe, RZ, 0xc0, !PT ;  /* 0x7ffffffe271a7812 */ /* 0x048fe400078ec0ff */
[----:B------:R-:W-:Y:S01]  /*3bc540*/  LOP3.LUT R9, R39, 0x1, RZ, 0xc0, !PT ;  /* 0x0000000127097812 */ /* 0x000fe200078ec0ff */
[----:B------:R-:W-:Y:S01]  /*3bc550*/  UIADD3 UR4, UPT, UPT, UR4, 0xc, URZ ;  /* 0x0000000c04047890 */ /* 0x000fe2000fffe0ff */
[----:B------:R-:W-:Y:S02]  /*3bc560*/  SHF.R.U32.HI R48, RZ, 0x1, R48 ;  /* 0x00000001ff307819 */ /* 0x000fe40000011630 */
[----:B------:R-:W-:-:S02]  /*3bc570*/  LOP3.LUT R28, R28, 0x80000000, R29, 0xf8, !PT ;  /* 0x800000001c1c7812 */ /* 0x000fc400078ef81d */
[----:B------:R-:W-:Y:S02]  /*3bc580*/  LOP3.LUT R30, R30, 0x80000000, R35, 0xf8, !PT ;  /* 0x800000001e1e7812 */ /* 0x000fe400078ef823 */
[----:B------:R-:W-:Y:S02]  /*3bc590*/  LOP3.LUT R26, R26, 0x80000000, R37, 0xf8, !PT ;  /* 0x800000001a1a7812 */ /* 0x000fe400078ef825 */
[----:B------:R-:W-:Y:S01]  /*3bc5a0*/  ISETP.NE.U32.AND P2, PT, R9, 0x1, PT ;  /* 0x000000010900780c */ /* 0x000fe20003f45070 */
[----:B------:R-:W-:Y:S01]  /*3bc5b0*/  UISETP.NE.AND UP0, UPT, UR4, 0x18c, UPT ;  /* 0x0000018c0400788c */ /* 0x000fe2000bf05270 */
[----:B------:R-:W-:Y:S02]  /*3bc5c0*/  LOP3.LUT R48, R48, R13, R31, 0x96, !PT ;  /* 0x0000000d30307212 */ /* 0x000fe400078e961f */
[----:B------:R-:W-:Y:S02]  /*3bc5d0*/  SHF.R.U32.HI R28, RZ, 0x1, R28 ;  /* 0x00000001ff1c7819 */ /* 0x000fe4000001161c */
[----:B------:R-:W-:-:S02]  /*3bc5e0*/  SEL R9, RZ, 0x9908b0df, P0 ;  /* 0x9908b0dfff097807 */ /* 0x000fc40000000000 */
[----:B------:R-:W-:Y:S02]  /*3bc5f0*/  SEL R13, RZ, 0x9908b0df, P1 ;  /* 0x9908b0dfff0d7807 */ /* 0x000fe40000800000 */
[----:B------:R-:W-:Y:S02]  /*3bc600*/  SHF.R.U32.HI R26, RZ, 0x1, R26 ;  /* 0x00000001ff1a7819 */ /* 0x000fe4000001161a */
        /* <DEDUP_REMOVED lines=35> */
.L_x_3342:
[----:B------:R-:W-:Y:S05]  /*3bc840*/  BSYNC.RECONVERGENT B2 ;  /* 0x0000000000027941 */ /* 0x000fea0003800200 */
.L_x_3341:
        /* <DEDUP_REMOVED lines=43> */
.L_x_3347:
        /* <DEDUP_REMOVED lines=39> */
[----:B------:R0:W-:Y:S01]  /*3bcd70*/  STL [R7+0xc], R47 ;  /* 0x00000c2f07007387 */ /* 0x0001e20000100800 */
[----:B-----5:R-:W-:-:S02]  /*3bcd80*/  LOP3.LUT R49, R43, 0x7ffffffe, RZ, 0xc0, !PT ;  /* 0x7ffffffe2b317812 */ /* 0x020fc400078ec0ff */
[----:B------:R-:W-:Y:S02]  /*3bcd90*/  LOP3.LUT R46, R9, R48, R46, 0x96, !PT ;  /* 0x00000030092e7212 */ /* 0x000fe400078e962e */
[----:B------:R-:W-:Y:S02]  /*3bcda0*/  LOP3.LUT R48, R43, 0x1, RZ, 0xc0, !PT ;  /* 0x000000012b307812 */ /* 0x000fe400078ec0ff */
[C---:B------:R-:W-:Y:S02]  /*3bcdb0*/  LOP3.LUT R9, R45.reuse, 0x1, RZ, 0xc0, !PT ;  /* 0x000000012d097812 */ /* 0x040fe400078ec0ff */
[----:B0-----:R-:W-:Y:S02]  /*3bcdc0*/  LOP3.LUT R47, R45, 0x7ffffffe, RZ, 0xc0, !PT ;  /* 0x7ffffffe2d2f7812 */ /* 0x001fe400078ec0ff */
        /* <DEDUP_REMOVED lines=14> */
[----:B------:R-:W-:Y:S01]  /*3bceb0*/  SEL R9, RZ, 0x9908b0df, P0 ;  /* 0x9908b0dfff097807 */ /* 0x000fe20000000000 */
[----:B------:R0:W-:Y:S01]  /*3bcec0*/  STL [R7+0x14], R44 ;  /* 0x0000142c07007387 */ /* 0x0001e20000100800 */
[----:B------:R-:W-:Y:S02]  /*3bced0*/  LOP3.LUT R48, R47, R48, R39, 0x96, !PT ;  /* 0x000000302f307212 */ /* 0x000fe400078e9627 */
[----:B------:R-:W-:Y:S01]  /*3bcee0*/  LOP3.LUT R50, R27, 0x7ffffffe, RZ, 0xc0, !PT ;  /* 0x7ffffffe1b327812 */ /* 0x000fe200078ec0ff */
[----:B------:R2:W-:Y:S01]  /*3bcef0*/  STL [R7+0x10], R46 ;  /* 0x0000102e07007387 */ /* 0x0005e20000100800 */
[----:B------:R-:W-:Y:S02]  /*3bcf00*/  LOP3.LUT R42, R43, R9, R42, 0x96, !PT ;  /* 0x000000092b2a7212 */ /* 0x000fe400078e962a */
[C---:B------:R-:W-:Y:S02]  /*3bcf10*/  LOP3.LUT R52, R37.reuse, 0x7ffffffe, RZ, 0xc0, !PT ;  /* 0x7ffffffe25347812 */ /* 0x040fe400078ec0ff */
[----:B------:R-:W-:-:S02]  /*3bcf20*/  LOP3.LUT R39, R37, 0x1, RZ, 0xc0, !PT ;  /* 0x0000000125277812 */ /* 0x000fc400078ec0ff */
[----:B0-----:R-:W-:Y:S02]  /*3bcf30*/  LOP3.LUT R44, R35, 0x7ffffffe, RZ, 0xc0, !PT ;  /* 0x7ffffffe232c7812 */ /* 0x001fe400078ec0ff */
[----:B------:R-:W-:Y:S02]  /*3bcf40*/  LOP3.LUT R9, R27, 0x1, RZ, 0xc0, !PT ;  /* 0x000000011b097812 */ /* 0x000fe400078ec0ff */
[C---:B--2---:R-:W-:Y:S02]  /*3bcf50*/  LOP3.LUT R46, R19.reuse, 0x7ffffffe, RZ, 0xc0, !PT ;  /* 0x7ffffffe132e7812 */ /* 0x044fe400078ec0ff */
[----:B------:R-:W-:Y:S02]  /*3bcf60*/  LOP3.LUT R41, R19, 0x1, RZ, 0xc0, !PT ;  /* 0x0000000113297812 */ /* 0x000fe400078ec0ff */
[----:B------:R-:W-:Y:S02]  /*3bcf70*/  LOP3.LUT R31, R50, 0x80000000, R31, 0xf8, !PT ;  /* 0x80000000321f7812 */ /* 0x000fe400078ef81f */
[----:B------:R-:W-:-:S02]  /*3bcf80*/  LOP3.LUT R27, R52, 0x80000000, R27, 0xf8, !PT ;  /* 0x80000000341b7812 */ /* 0x000fc400078ef81b */
[----:B------:R-:W-:Y:S02]  /*3bcf90*/  ISETP.NE.U32.AND P1, PT, R39, 0x1, PT ;  /* 0x000000012700780c */ /* 0x000fe40003f25070 */
[----:B------:R-:W-:Y:S02]  /*3bcfa0*/  LOP3.LUT R37, R44, 0x80000000, R37, 0xf8, !PT ;  /* 0x800000002c257812 */ /* 0x000fe400078ef825 */
[----:B------:R-:W-:Y:S02]  /*3bcfb0*/  ISETP.NE.U32.AND P0, PT, R9, 0x1, PT ;  /* 0x000000010900780c */ /* 0x000fe40003f05070 */
[----:B------:R-:W-:Y:S02]  /*3bcfc0*/  LOP3.LUT R39, R46, 0x80000000, R35, 0xf8, !PT ;  /* 0x800000002e277812 */ /* 0x000fe400078ef823 */
[----:B------:R-:W-:Y:S02]  /*3bcfd0*/  ISETP.NE.U32.AND P3, PT, R41, 0x1, PT ;  /* 0x000000012900780c */ /* 0x000fe40003f65070 */
[----:B------:R-:W-:-:S02]  /*3bcfe0*/  LOP3.LUT R9, R35, 0x1, RZ, 0xc0, !PT ;  /* 0x0000000123097812 */ /* 0x000fc400078ec0ff */
[----:B------:R-:W-:Y:S02]  /*3bcff0*/  SHF.R.U32.HI R44, RZ, 0x1, R31 ;  /* 0x00000001ff2c7819 */ /* 0x000fe4000001161f */
[----:B------:R-:W-:Y:S02]  /*3bd000*/  SHF.R.U32.HI R27, RZ, 0x1, R27 ;  /* 0x00000001ff1b7819 */ /* 0x000fe4000001161b */
[----:B------:R-:W-:Y:S02]  /*3bd010*/  SEL R31, RZ, 0x9908b0df, P1 ;  /* 0x9908b0dfff1f7807 */ /* 0x000fe40000800000 */
[----:B------:R-:W-:Y:S02]  /*3bd020*/  SHF.R.U32.HI R46, RZ, 0x1, R37 ;  /* 0x00000001ff2e7819 */ /* 0x000fe40000011625 */
[----:B------:R-:W-:Y:S02]  /*3bd030*/  SHF.R.U32.HI R39, RZ, 0x1, R39 ;  /* 0x00000001ff277819 */ /* 0x000fe40000011627 */
[----:B------:R-:W-:-:S02]  /*3bd040*/  SEL R37, RZ, 0x9908b0df, P3 ;  /* 0x9908b0dfff257807 */ /* 0x000fc40001800000 */
[----:B------:R-:W-:Y:S01]  /*3bd050*/  ISETP.NE.U32.AND P2, PT, R9, 0x1, PT ;  /* 0x000000010900780c */ /* 0x000fe20003f45070 */
[----:B------:R0:W-:Y:S01]  /*3bd060*/  STL [R7+0x18], R48 ;  /* 0x0000183007007387 */ /* 0x0001e20000100800 */
[----:B------:R-:W-:Y:S02]  /*3bd070*/  SEL R9, RZ, 0x9908b0df, P0 ;  /* 0x9908b0dfff097807 */ /* 0x000fe40000000000 */
[----:B------:R-:W-:Y:S02]  /*3bd080*/  LOP3.LUT R30, R27, R31, R30, 0x96, !PT ;  /* 0x0000001f1b1e7212 */ /* 0x000fe400078e961e */
[----:B------:R-:W-:Y:S02]  /*3bd090*/  LOP3.LUT R28, R39, R37, R28, 0x96, !PT ;  /* 0x00000025271c7212 */ /* 0x000fe400078e961c */
[----:B------:R-:W-:Y:S02]  /*3bd0a0*/  SEL R35, RZ, 0x9908b0df, P2 ;  /* 0x9908b0dfff237807 */ /* 0x000fe40001000000 */
[----:B------:R-:W-:-:S02]  /*3bd0b0*/  LOP3.LUT R27, R25, 0x7ffffffe, RZ, 0xc0, !PT ;  /* 0x7ffffffe191b7812 */ /* 0x000fc400078ec0ff */
[----:B0-----:R-:W-:Y:S01]  /*3bd0c0*/  LOP3.LUT R48, R26, 0x7ffffffe, RZ, 0xc0, !PT ;  /* 0x7ffffffe1a307812 */ /* 0x001fe200078ec0ff */
[----:B------:R0:W-:Y:S01]  /*3bd0d0*/  STL [R7+0x24], R30 ;  /* 0x0000241e07007387 */ /* 0x0001e20000100800 */
[----:B------:R-:W-:Y:S02]  /*3bd0e0*/  LOP3.LUT R44, R44, R9, R33, 0x96, !PT ;  /* 0x000000092c2c7212 */ /* 0x000fe400078e9621 */
[----:B------:R-:W-:Y:S01]  /*3bd0f0*/  LOP3.LUT R9, R26, 0x1, RZ, 0xc0, !PT ;  /* 0x000000011a097812 */ /* 0x000fe200078ec0ff */
[----:B------:R2:W-:Y:S01]  /*3bd100*/  STL [R7+0x2c], R28 ;  /* 0x00002c1c07007387 */ /* 0x0005e20000100800 */
[----:B------:R-:W-:Y:S02]  /*3bd110*/  LOP3.LUT R46, R46, R35, R29, 0x96, !PT ;  /* 0x000000232e2e7212 */ /* 0x000fe400078e961d */
[----:B------:R-:W-:Y:S02]  /*3bd120*/  LOP3.LUT R48, R48, 0x80000000, R19, 0xf8, !PT ;  /* 0x8000000030307812 */ /* 0x000fe400078ef813 */
[----:B------:R-:W-:-:S02]  /*3bd130*/  LOP3.LUT R27, R27, 0x80000000, R26, 0xf8, !PT ;  /* 0x800000001b1b7812 */ /* 0x000fc400078ef81a */
[----:B0-----:R-:W-:Y:S02]  /*3bd140*/  LOP3.LUT R30, R23, 0x7ffffffe, RZ, 0xc0, !PT ;  /* 0x7ffffffe171e7812 */ /* 0x001fe400078ec0ff */
[----:B------:R-:W-:Y:S02]  /*3bd150*/  LOP3.LUT R29, R25, 0x1, RZ, 0xc0, !PT ;  /* 0x00000001191d7812 */ /* 0x000fe400078ec0ff */
        /* <DEDUP_REMOVED lines=66> */
.L_x_3348:
[----:B------:R-:W3:Y:S04]  /*3bd580*/  LDL R11, [R7+-0xc] ;  /* 0xfffff400070b7983 */ /* 0x000ee80000100800 */
[----:B--2---:R-:W2:Y:S04]  /*3bd590*/  LDL R13, [R7+-0x8] ;  /* 0xfffff800070d7983 */ /* 0x004ea80000100800 */
        /* <DEDUP_REMOVED lines=70> */
[----:B--2---:R-:W-:Y:S02]  /*3bda00*/  SHF.R.U32.HI R22, RZ, 0x1, R13 ;  /* 0x00000001ff167819 */ /* 0x004fe4000001160d */
        /* <DEDUP_REMOVED lines=18> */
[----:B--2---:R-:W-:Y:S01]  /*3bdb30*/  LOP3.LUT R26, R41, 0x7ffffffe, RZ, 0xc0, !PT ;  /* 0x7ffffffe291a7812 */ /* 0x004fe200078ec0ff */
[----:B------:R-:W-:Y:S01]  /*3bdb40*/  UIADD3 UR4, UPT, UPT, UR4, 0xc, URZ ;  /* 0x0000000c04047890 */ /* 0x000fe2000fffe0ff */
        /* <DEDUP_REMOVED lines=44> */
.L_x_3346:
[----:B------:R-:W-:Y:S05]  /*3bde10*/  BSYNC.RECONVERGENT B2 ;  /* 0x0000000000027941 */ /* 0x000fea0003800200 */
.L_x_3345:
        /* <DEDUP_REMOVED lines=43> */
.L_x_3351:
        /* <DEDUP_REMOVED lines=66> */
[----:B------:R-:W-:Y:S01]  /*3be4f0*/  ISETP.NE.U32.AND P0, PT, R41, 0x1, PT ;  /* 0x000000012900780c */ /* 0x000fe20003f05070 */
[----:B------:R2:W-:Y:S01]  /*3be500*/  STL [R9+0x14], R46 ;  /* 0x0000142e09007387 */ /* 0x0005e20000100800 */
[C---:B------:R-:W-:Y:S02]  /*3be510*/  LOP3.LUT R44, R37.reuse, 0x7ffffffe, RZ, 0xc0, !PT ;  /* 0x7ffffffe252c7812 */ /* 0x040fe400078ec0ff */
[C---:B------:R-:W-:Y:S02]  /*3be520*/  LOP3.LUT R41, R22.reuse, 0x1, RZ, 0xc0, !PT ;  /* 0x0000000116297812 */ /* 0x040fe400078ec0ff */
[----:B0-----:R-:W-:Y:S02]  /*3be530*/  LOP3.LUT R11, R37, 0x1, RZ, 0xc0, !PT ;  /* 0x00000001250b7812 */ /* 0x001fe400078ec0ff */
[----:B--2---:R-:W-:Y:S02]  /*3be540*/  LOP3.LUT R46, R22, 0x7ffffffe, RZ, 0xc0, !PT ;  /* 0x7ffffffe162e7812 */ /* 0x004fe400078ec0ff */
[----:B------:R-:W-:-:S02]  /*3be550*/  LOP3.LUT R43, R39, 0x7ffffffe, RZ, 0xc0, !PT ;  /* 0x7ffffffe272b7812 */ /* 0x000fc400078ec0ff */
[----:B------:R-:W-:Y:S02]  /*3be560*/  LOP3.LUT R45, R39, 0x1, RZ, 0xc0, !PT ;  /* 0x00000001272d7812 */ /* 0x000fe400078ec0ff */
[----:B------:R-:W-:Y:S02]  /*3be570*/  LOP3.LUT R39, R44, 0x80000000, R39, 0xf8, !PT ;  /* 0x800000002c277812 */ /* 0x000fe400078ef827 */
        /* <DEDUP_REMOVED lines=12> */
[----:B------:R-:W-:Y:S02]  /*3be640*/  SHF.R.U32.HI R28, RZ, 0x1, R28 ;  /* 0x00000001ff1c7819 */ /* 0x000fe4000001161c */
[----:B------:R-:W-:Y:S02]  /*3be650*/  SEL R33, RZ, 0x9908b0df, P1 ;  /* 0x9908b0dfff217807 */ /* 0x000fe40000800000 */
[----:B------:R-:W-:Y:S02]  /*3be660*/  LOP3.LUT R44, R44, R11, R35, 0x96, !PT ;  /* 0x0000000b2c2c7212 */ /* 0x000fe400078e9623 */
[----:B------:R-:W-:Y:S02]  /*3be670*/  LOP3.LUT R30, R39, R37, R30, 0x96, !PT ;  /* 0x00000025271e7212 */ /* 0x000fe400078e961e */
[----:B------:R-:W-:-:S02]  /*3be680*/  LOP3.LUT R46, R46, R41, R29, 0x96, !PT ;  /* 0x000000292e2e7212 */ /* 0x000fc400078e961d */
[C---:B------:R-:W-:Y:S02]  /*3be690*/  LOP3.LUT R11, R27.reuse, 0x7ffffffe, RZ, 0xc0, !PT ;  /* 0x7ffffffe1b0b7812 */ /* 0x040fe400078ec0ff */
[----:B------:R-:W-:Y:S02]  /*3be6a0*/  LOP3.LUT R29, R27, 0x1, RZ, 0xc0, !PT ;  /* 0x000000011b1d7812 */ /* 0x000fe400078ec0ff */
[----:B0-----:R-:W-:Y:S01]  /*3be6b0*/  LOP3.LUT R48, R26, 0x7ffffffe, RZ, 0xc0, !PT ;  /* 0x7ffffffe1a307812 */ /* 0x001fe200078ec0ff */
[----:B------:R0:W-:Y:S01]  /*3be6c0*/  STL [R9+0x28], R30 ;  /* 0x0000281e09007387 */ /* 0x0001e20000100800 */
[----:B------:R-:W-:Y:S02]  /*3be6d0*/  LOP3.LUT R28, R28, R33, R31, 0x96, !PT ;  /* 0x000000211c1c7212 */ /* 0x000fe400078e961f */
[----:B------:R-:W-:Y:S02]  /*3be6e0*/  LOP3.LUT R11, R11, 0x80000000, R22, 0xf8, !PT ;  /* 0x800000000b0b7812 */ /* 0x000fe400078ef816 */
[----:B------:R-:W-:-:S02]  /*3be6f0*/  ISETP.NE.U32.AND P0, PT, R29, 0x1, PT ;  /* 0x000000011d00780c */ /* 0x000fc40003f05070 */
[----:B------:R-:W-:Y:S02]  /*3be700*/  LOP3.LUT R48, R48, 0x80000000, R27, 0xf8, !PT ;  /* 0x8000000030307812 */ /* 0x000fe400078ef81b */
[----:B------:R-:W-:Y:S02]  /*3be710*/  LOP3.LUT R31, R26, 0x1, RZ, 0xc0, !PT ;  /* 0x000000011a1f7812 */ /* 0x000fe400078ec0ff */
[C---:B------:R-:W-:Y:S02]  /*3be720*/  LOP3.LUT R27, R25.reuse, 0x7ffffffe, RZ, 0xc0, !PT ;  /* 0x7ffffffe191b7812 */ /* 0x040fe400078ec0ff */
[----:B------:R-:W-:Y:S02]  /*3be730*/  LOP3.LUT R29, R25, 0x1, RZ, 0xc0, !PT ;  /* 0x00000001191d7812 */ /* 0x000fe400078ec0ff */
[C---:B------:R-:W-:Y:S02]  /*3be740*/  LOP3.LUT R22, R13.reuse, 0x7ffffffe, RZ, 0xc0, !PT ;  /* 0x7ffffffe0d167812 */ /* 0x040fe400078ec0ff */
[----:B0-----:R-:W-:Y:S01]  /*3be750*/  LOP3.LUT R30, R13, 0x1, RZ, 0xc0, !PT ;  /* 0x000000010d1e7812 */ /* 0x001fe200078ec0ff */
[----:B------:R0:W-:Y:S01]  /*3be760*/  STL [R9+0x24], R28 ;  /* 0x0000241c09007387 */ /* 0x0001e20000100800 */
[----:B------:R-:W-:-:S02]  /*3be770*/  ISETP.NE.U32.AND P1, PT, R31, 0x1, PT ;  /* 0x000000011f00780c */ /* 0x000fc40003f25070 */
[----:B------:R-:W-:Y:S02]  /*3be780*/  ISETP.NE.U32.AND P2, PT, R29, 0x1, PT ;  /* 0x000000011d00780c */ /* 0x000fe40003f45070 */
[----:B------:R-:W-:Y:S02]  /*3be790*/  LOP3.LUT R22, R22, 0x80000000, R25, 0xf8, !PT ;  /* 0x8000000016167812 */ /* 0x000fe400078ef819 */
[----:B------:R-:W-:Y:S02]  /*3be7a0*/  ISETP.NE.U32.AND P3, PT, R30, 0x1, PT ;  /* 0x000000011e00780c */ /* 0x000fe40003f65070 */
[----:B0-----:R-:W-:Y:S02]  /*3be7b0*/  LOP3.LUT R28, R27, 0x80000000, R26, 0xf8, !PT ;  /* 0x800000001b1c7812 */ /* 0x001fe400078ef81a */
        /* <DEDUP_REMOVED lines=57> */
.L_x_3352:
        /* <DEDUP_REMOVED lines=56> */
[----:B------:R-:W-:Y:S01]  /*3beed0*/  SEL R35, RZ, 0x9908b0df, P0 ;  /* 0x9908b0dfff237807 */ /* 0x000fe20000000000 */
[----:B------:R4:W-:Y:S01]  /*3beee0*/  STL [R9+-0x10], R50 ;  /* 0xfffff03209007387 */ /* 0x0009e20000100800 */
[----:B------:R-:W-:Y:S02]  /*3beef0*/  LOP3.LUT R48, R48, R45, R37, 0x96, !PT ;  /* 0x0000002d30307212 */ /* 0x000fe400078e9625 */
[----:B------:R-:W-:Y:S02]  /*3bef00*/  LOP3.LUT R42, R42, R35, R39, 0x96, !PT ;  /* 0x000000232a2a7212 */ /* 0x000fe400078e9627 */
[----:B------:R-:W-:Y:S02]  /*3bef10*/  LOP3.LUT R35, R30, 0x1, RZ, 0xc0, !PT ;  /* 0x000000011e237812 */ /* 0x000fe400078ec0ff */
[----:B------:R-:W-:-:S02]  /*3bef20*/  LOP3.LUT R37, R33, 0x7ffffffe, RZ, 0xc0, !PT ;  /* 0x7ffffffe21257812 */ /* 0x000fc400078ec0ff */
[----:B------:R-:W-:Y:S02]  /*3bef30*/  LOP3.LUT R39, R33, 0x1, RZ, 0xc0, !PT ;  /* 0x0000000121277812 */ /* 0x000fe400078ec0ff */
[----:B----4-:R-:W-:Y:S01]  /*3bef40*/  LOP3.LUT R50, R30, 0x7ffffffe, RZ, 0xc0, !PT ;  /* 0x7ffffffe1e327812 */ /* 0x010fe200078ec0ff */
[----:B------:R4:W-:Y:S01]  /*3bef50*/  STL [R9+-0xc], R44 ;  /* 0xfffff42c09007387 */ /* 0x0009e20000100800 */
[----:B------:R-:W-:Y:S02]  /*3bef60*/  ISETP.NE.U32.AND P0, PT, R35, 0x1, PT ;  /* 0x000000012300780c */ /* 0x000fe40003f05070 */
[----:B------:R-:W-:Y:S02]  /*3bef70*/  LOP3.LUT R50, R50, 0x80000000, R31, 0xf8, !PT ;  /* 0x8000000032327812 */ /* 0x000fe400078ef81f */
[----:B------:R-:W-:Y:S02]  /*3bef80*/  LOP3.LUT R37, R37, 0x80000000, R30, 0xf8, !PT ;  /* 0x8000000025257812 */ /* 0x000fe400078ef81e */
[----:B------:R-:W-:-:S02]  /*3bef90*/  ISETP.NE.U32.AND P1, PT, R39, 0x1, PT ;  /* 0x000000012700780c */ /* 0x000fc40003f25070 */
[C---:B--2---:R-:W-:Y:S02]  /*3befa0*/  LOP3.LUT R39, R22.reuse, 0x1, RZ, 0xc0, !PT ;  /* 0x0000000116277812 */ /* 0x044fe400078ec0ff */
[----:B----4-:R-:W-:Y:S01]  /*3befb0*/  LOP3.LUT R44, R22, 0x7ffffffe, RZ, 0xc0, !PT ;  /* 0x7ffffffe162c7812 */ /* 0x010fe200078ec0ff */
        /* <DEDUP_REMOVED lines=10> */
[----:B------:R-:W-:-:S04]  /*3bf060*/  SEL R27, RZ, 0x9908b0df, P0 ;  /* 0x9908b0dfff1b7807 */ /* 0x000fc80000000000 */
[----:B------:R-:W-:Y:S02]  /*3bf070*/  LOP3.LUT R28, R28, R27, R29, 0x96, !PT ;  /* 0x0000001b1c1c7212 */ /* 0x000fe400078e961d */
[C---:B------:R-:W-:Y:S02]  /*3bf080*/  LOP3.LUT R29, R13.reuse, 0x1, RZ, 0xc0, !PT ;  /* 0x000000010d1d7812 */ /* 0x040fe400078ec0ff */
[----:B------:R-:W-:Y:S02]  /*3bf090*/  LOP3.LUT R27, R13, 0x7ffffffe, RZ, 0xc0, !PT ;  /* 0x7ffffffe0d1b7812 */ /* 0x000fe400078ec0ff */
[C---:B------:R-:W-:Y:S02]  /*3bf0a0*/  LOP3.LUT R30, R26.reuse, 0x7ffffffe, RZ, 0xc0, !PT ;  /* 0x7ffffffe1a1e7812 */ /* 0x040fe400078ec0ff */
        /* <DEDUP_REMOVED lines=8> */
[----:B------:R-:W-:-:S02]  /*3bf130*/  ISETP.NE.U32.AND P2, PT, R29, 0x1, PT ;  /* 0x000000011d00780c */ /* 0x000fc40003f45070 */
[----:B------:R-:W-:Y:S01]  /*3bf140*/  LOP3.LUT R26, R13, 0x80000000, R26, 0xf8, !PT ;  /* 0x800000000d1a7812 */ /* 0x000fe200078ef81a */
[----:B------:R2:W-:Y:S01]  /*3bf150*/  STL [R9], R42 ;  /* 0x0000002a09007387 */ /* 0x0005e20000100800 */
[----:B------:R-:W-:Y:S01]  /*3bf160*/  UISETP.NE.AND UP0, UPT, UR4, 0x18c, UPT ;  /* 0x0000018c0400788c */ /* 0x000fe2000bf05270 */
        /* <DEDUP_REMOVED lines=12> */
[----:B--2---:R-:W-:Y:S02]  /*3bf230*/  SHF.R.U32.HI R42, RZ, 0x1, R29 ;  /* 0x00000001ff2a7819 */ /* 0x004fe4000001161d */
[----:B------:R-:W-:-:S02]  /*3bf240*/  SEL R25, RZ, 0x9908b0df, P1 ;  /* 0x9908b0dfff197807 */ /* 0x000fc40000800000 */
        /* <DEDUP_REMOVED lines=25> */
.L_x_3350:
[----:B------:R-:W-:Y:S05]  /*3bf3e0*/  BSYNC.RECONVERGENT B2 ;  /* 0x0000000000027941 */ /* 0x000fea0003800200 */
.L_x_3349:
        /* <DEDUP_REMOVED lines=43> */
.L_x_3355:
        /* <DEDUP_REMOVED lines=63> */
[C---:B------:R-:W-:Y:S01]  /*3bfa90*/  LOP3.LUT R42, R29.reuse, 0x7ffffffe, RZ, 0xc0, !PT ;  /* 0x7ffffffe1d2a7812 */ /* 0x040fe200078ec0ff */
[----:B------:R2:W-:Y:S01]  /*3bfaa0*/  STL [R11+0x14], R46 ;  /* 0x0000142e0b007387 */ /* 0x0005e20000100800 */
[----:B------:R-:W-:Y:S02]  /*3bfab0*/  LOP3.LUT R45, R29, 0x1, RZ, 0xc0, !PT ;  /* 0x000000011d2d7812 */ /* 0x000fe400078ec0ff */
[----:B0-----:R-:W-:Y:S02]  /*3bfac0*/  LOP3.LUT R13, R41, 0x1, RZ, 0xc0, !PT ;  /* 0x00000001290d7812 */ /* 0x001fe400078ec0ff */
[----:B------:R-:W-:Y:S02]  /*3bfad0*/  LOP3.LUT R42, R42, 0x80000000, R35, 0xf8, !PT ;  /* 0x800000002a2a7812 */ /* 0x000fe400078ef823 */
[----:B------:R-:W-:-:S02]  /*3bfae0*/  LOP3.LUT R29, R48, 0x80000000, R29, 0xf8, !PT ;  /* 0x80000000301d7812 */ /* 0x000fc400078ef81d */
[----:B------:R-:W-:Y:S02]  /*3bfaf0*/  ISETP.NE.U32.AND P1, PT, R13, 0x1, PT ;  /* 0x000000010d00780c */ /* 0x000fe40003f25070 */
[C---:B------:R-:W-:Y:S02]  /*3bfb00*/  LOP3.LUT R48, R39.reuse, 0x7ffffffe, RZ, 0xc0, !PT ;  /* 0x7ffffffe27307812 */ /* 0x040fe400078ec0ff */
[----:B------:R-:W-:Y:S02]  /*3bfb10*/  LOP3.LUT R13, R39, 0x1, RZ, 0xc0, !PT ;  /* 0x00000001270d7812 */ /* 0x000fe400078ec0ff */
[C---:B--2---:R-:W-:Y:S02]  /*3bfb20*/  LOP3.LUT R46, R23.reuse, 0x7ffffffe, RZ, 0xc0, !PT ;  /* 0x7ffffffe172e7812 */ /* 0x044fe400078ec0ff */
[----:B------:R-:W-:Y:S02]  /*3bfb30*/  LOP3.LUT R35, R23, 0x1, RZ, 0xc0, !PT ;  /* 0x0000000117237812 */ /* 0x000fe400078ec0ff */
[----:B------:R-:W-:-:S02]  /*3bfb40*/  ISETP.NE.U32.AND P0, PT, R45, 0x1, PT ;  /* 0x000000012d00780c */ /* 0x000fc40003f05070 */
        /* <DEDUP_REMOVED lines=15> */
[----:B------:R-:W-:Y:S02]  /*3bfc40*/  LOP3.LUT R30, R39, R41, R30, 0x96, !PT ;  /* 0x00000029271e7212 */ /* 0x000fe400078e961e */
[----:B------:R-:W-:Y:S02]  /*3bfc50*/  LOP3.LUT R29, R27, 0x7ffffffe, RZ, 0xc0, !PT ;  /* 0x7ffffffe1b1d7812 */ /* 0x000fe400078ec0ff */
[----:B------:R-:W-:-:S02]  /*3bfc60*/  LOP3.LUT R13, R28, 0x1, RZ, 0xc0, !PT ;  /* 0x000000011c0d7812 */ /* 0x000fc400078ec0ff */
[----:B------:R-:W-:Y:S01]  /*3bfc70*/  LOP3.LUT R31, R27, 0x1, RZ, 0xc0, !PT ;  /* 0x000000011b1f7812 */ /* 0x000fe200078ec0ff */
[----:B------:R0:W-:Y:S01]  /*3bfc80*/  STL [R11+0x18], R50 ;  /* 0x000018320b007387 */ /* 0x0001e20000100800 */
[----:B------:R-:W-:Y:S02]  /*3bfc90*/  LOP3.LUT R29, R29, 0x80000000, R28, 0xf8, !PT ;  /* 0x800000001d1d7812 */ /* 0x000fe400078ef81c */
[----:B------:R-:W-:Y:S01]  /*3bfca0*/  ISETP.NE.U32.AND P0, PT, R13, 0x1, PT ;  /* 0x000000010d00780c */ /* 0x000fe20003f05070 */
[----:B------:R2:W-:Y:S01]  /*3bfcb0*/  STL [R11+0x2c], R30 ;  /* 0x00002c1e0b007387 */ /* 0x0005e20000100800 */
[----:B------:R-:W-:Y:S02]  /*3bfcc0*/  ISETP.NE.U32.AND P1, PT, R31, 0x1, PT ;  /* 0x000000011f00780c */ /* 0x000fe40003f25070 */
[----:B------:R-:W-:Y:S02]  /*3bfcd0*/  LOP3.LUT R31, R26, 0x1, RZ, 0xc0, !PT ;  /* 0x000000011a1f7812 */ /* 0x000fe400078ec0ff */
[----:B0-----:R-:W-:-:S02]  /*3bfce0*/  LOP3.LUT R50, R28, 0x7ffffffe, RZ, 0xc0, !PT ;  /* 0x7ffffffe1c327812 */ /* 0x001fc400078ec0ff */
[----:B------:R-:W-:Y:S02]  /*3bfcf0*/  LOP3.LUT R28, R26, 0x7ffffffe, RZ, 0xc0, !PT ;  /* 0x7ffffffe1a1c7812 */ /* 0x000fe400078ec0ff */
[C---:B------:R-:W-:Y:S02]  /*3bfd00*/  LOP3.LUT R13, R15.reuse, 0x7ffffffe, RZ, 0xc0, !PT ;  /* 0x7ffffffe0f0d7812 */ /* 0x040fe400078ec0ff */
[----:B--2---:R-:W-:Y:S02]  /*3bfd10*/  LOP3.LUT R30, R15, 0x1, RZ, 0xc0, !PT ;  /* 0x000000010f1e7812 */ /* 0x004fe400078ec0ff */
[----:B------:R-:W-:Y:S02]  /*3bfd20*/  LOP3.LUT R50, R50, 0x80000000, R23, 0xf8, !PT ;  /* 0x8000000032327812 */ /* 0x000fe400078ef817 */
[----:B------:R-:W-:Y:S02]  /*3bfd30*/  LOP3.LUT R23, R28, 0x80000000, R27, 0xf8, !PT ;  /* 0x800000001c177812 */ /* 0x000fe400078ef81b */
[----:B------:R-:W-:-:S02]  /*3bfd40*/  ISETP.NE.U32.AND P2, PT, R31, 0x1, PT ;  /* 0x000000011f00780c */ /* 0x000fc40003f45070 */
[----:B------:R-:W-:Y:S02]  /*3bfd50*/  LOP3.LUT R13, R13, 0x80000000, R26, 0xf8, !PT ;  /* 0x800000000d0d7812 */ /* 0x000fe400078ef81a */
[----:B------:R-:W-:Y:S01]  /*3bfd60*/  ISETP.NE.U32.AND P3, PT, R30, 0x1, PT ;  /* 0x000000011e00780c */ /* 0x000fe20003f65070 */
[----:B------:R0:W-:Y:S01]  /*3bfd70*/  STL [R11+0x20], R42 ;  /* 0x0000202a0b007387 */ /* 0x0001e20000100800 */
[----:B------:R-:W-:Y:S02]  /*3bfd80*/  SHF.R.U32.HI R28, RZ, 0x1, R29 ;  /* 0x00000001ff1c7819 */ /* 0x000fe4000001161d */
[----:B------:R-:W-:Y:S02]  /*3bfd90*/  SHF.R.U32.HI R50, RZ, 0x1, R50 ;  /* 0x00000001ff327819 */ /* 0x000fe40000011632 */
[----:B------:R-:W-:Y:S02]  /*3bfda0*/  SEL R26, RZ, 0x9908b0df, P0 ;  /* 0x9908b0dfff1a7807 */ /* 0x000fe40000000000 */
[----:B------:R-:W-:-:S02]  /*3bfdb0*/  SEL R27, RZ, 0x9908b0df, P1 ;  /* 0x9908b0dfff1b7807 */ /* 0x000fc40000800000 */
[----:B------:R-:W-:Y:S02]  /*3bfdc0*/  SEL R29, RZ, 0x9908b0df, P2 ;  /* 0x9908b0dfff1d7807 */ /* 0x000fe40001000000 */
[----:B0-----:R-:W-:Y:S02]  /*3bfdd0*/  SHF.R.U32.HI R42, RZ, 0x1, R23 ;  /* 0x00000001ff2a7819 */ /* 0x001fe40000011617 */
[----:B------:R-:W-:Y:S02]  /*3bfde0*/  SHF.R.U32.HI R13, RZ, 0x1, R13 ;  /* 0x00000001ff0d7819 */ /* 0x000fe4000001160d */
        /* <DEDUP_REMOVED lines=50> */
.L_x_3356:
        /* <DEDUP_REMOVED lines=141> */
.L_x_3354:
[----:B------:R-:W-:Y:S05]  /*3c09e0*/  BSYNC.RECONVERGENT B2 ;  /* 0x0000000000027941 */ /* 0x000fea0003800200 */
.L_x_3353:
        /* <DEDUP_REMOVED lines=36> */
.L_x_3362:
        /* <DEDUP_REMOVED lines=36> */
.L_x_3360:
        /* <DEDUP_REMOVED lines=172> */
.L_x_3361:
        /* <DEDUP_REMOVED lines=141> */
.L_x_3359:
[----:B------:R-:W-:Y:S05]  /*3c2200*/  BSYNC.RECONVERGENT B2 ;  /* 0x0000000000027941 */ /* 0x000fea0003800200 */
.L_x_3358:
        /* <DEDUP_REMOVED lines=21> */
.L_x_3357:
[----:B------:R-:W0:Y:S02]  /*3c2360*/  LDC R7, c[0x0][0x3b8] ;  /* 0x0000ee00ff077b82 */ /* 0x000e240000000800 */
[----:B0-----:R-:W-:-:S04]  /*3c2370*/  IADD3 R7, PT, PT, -R26, -0x6, R7 ;  /* 0xfffffffa1a077810 */ /* 0x001fc80007ffe107 */
[----:B------:R-:W-:-:S13]  /*3c2380*/  ISETP.GE.AND P1, PT, R7, 0x1, PT ;  /* 0x000000010700780c */ /* 0x000fda0003f26270 */
[----:B------:R-:W-:Y:S05]  /*3c2390*/  @!P1 BRA `(.L_x_3363) ;  /* 0x0000001400789947 */ /* 0x000fea0003800000 */
[----:B------:R-:W-:-:S07]  /*3c23a0*/  IMAD.MOV.U32 R9, RZ, RZ, RZ ;  /* 0x000000ffff097224 */ /* 0x000fce00078e00ff */
.L_x_3368:
        /* <DEDUP_REMOVED lines=37> */
.L_x_3366:
        /* <DEDUP_REMOVED lines=61> */
[----:B------:R-:W-:Y:S02]  /*3c29d0*/  LOP3.LUT R44, R37, 0x7ffffffe, RZ, 0xc0, !PT ;  /* 0x7ffffffe252c7812 */ /* 0x000fe400078ec0ff */
[----:B------:R-:W-:Y:S01]  /*3c29e0*/  LOP3.LUT R5, R5, R43, R42, 0x96, !PT ;  /* 0x0000002b05057212 */ /* 0x000fe200078e962a */
[----:B------:R0:W-:Y:S01]  /*3c29f0*/  STL [R0+0x18], R39 ;  /* 0x0000182700007387 */ /* 0x0001e20000100800 */
[C---:B------:R-:W-:Y:S02]  /*3c2a00*/  LOP3.LUT R42, R27.reuse, 0x7ffffffe, RZ, 0xc0, !PT ;  /* 0x7ffffffe1b2a7812 */ /* 0x040fe400078ec0ff */
[----:B------:R-:W-:Y:S01]  /*3c2a10*/  LOP3.LUT R43, R27, 0x1, RZ, 0xc0, !PT ;  /* 0x000000011b2b7812 */ /* 0x000fe200078ec0ff */
[----:B------:R2:W-:Y:S01]  /*3c2a20*/  STL [R0+0x14], R41 ;  /* 0x0000142900007387 */ /* 0x0005e20000100800 */
[----:B------:R-:W-:-:S02]  /*3c2a30*/  LOP3.LUT R27, R44, 0x80000000, R27, 0xf8, !PT ;  /* 0x800000002c1b7812 */ /* 0x000fc400078ef81b */
[----:B------:R-:W-:Y:S02]  /*3c2a40*/  LOP3.LUT R45, R37, 0x1, RZ, 0xc0, !PT ;  /* 0x00000001252d7812 */ /* 0x000fe400078ec0ff */
[----:B------:R-:W-:Y:S02]  /*3c2a50*/  LOP3.LUT R44, R19, 0x7ffffffe, RZ, 0xc0, !PT ;  /* 0x7ffffffe132c7812 */ /* 0x000fe400078ec0ff */
[----:B0-----:R-:W-:Y:S02]  /*3c2a60*/  LOP3.LUT R39, R35, 0x1, RZ, 0xc0, !PT ;  /* 0x0000000123277812 */ /* 0x001fe400078ec0ff */
[----:B------:R-:W-:Y:S02]  /*3c2a70*/  LOP3.LUT R31, R42, 0x80000000, R31, 0xf8, !PT ;  /* 0x800000002a1f7812 */ /* 0x000fe400078ef81f */
[----:B--2---:R-:W-:Y:S02]  /*3c2a80*/  LOP3.LUT R41, R19, 0x1, RZ, 0xc0, !PT ;  /* 0x0000000113297812 */ /* 0x004fe400078ec0ff */
[----:B------:R-:W-:-:S02]  /*3c2a90*/  LOP3.LUT R42, R35, 0x7ffffffe, RZ, 0xc0, !PT ;  /* 0x7ffffffe232a7812 */ /* 0x000fc400078ec0ff */
[----:B------:R-:W-:Y:S02]  /*3c2aa0*/  ISETP.NE.U32.AND P4, PT, R39, 0x1, PT ;  /* 0x000000012700780c */ /* 0x000fe40003f85070 */
[----:B------:R-:W-:Y:S02]  /*3c2ab0*/  ISETP.NE.U32.AND P2, PT, R43, 0x1, PT ;  /* 0x000000012b00780c */ /* 0x000fe40003f45070 */
[----:B------:R-:W-:Y:S02]  /*3c2ac0*/  ISETP.NE.U32.AND P3, PT, R45, 0x1, PT ;  /* 0x000000012d00780c */ /* 0x000fe40003f65070 */
[----:B------:R-:W-:Y:S02]  /*3c2ad0*/  LOP3.LUT R39, R44, 0x80000000, R35, 0xf8, !PT ;  /* 0x800000002c277812 */ /* 0x000fe400078ef823 */
[----:B------:R-:W-:Y:S02]  /*3c2ae0*/  ISETP.NE.U32.AND P5, PT, R41, 0x1, PT ;  /* 0x000000012900780c */ /* 0x000fe40003fa5070 */
[----:B------:R-:W-:-:S02]  /*3c2af0*/  LOP3.LUT R37, R42, 0x80000000, R37, 0xf8, !PT ;  /* 0x800000002a257812 */ /* 0x000fc400078ef825 */
        /* <DEDUP_REMOVED lines=18> */
[----:B0-----:R-:W-:Y:S02]  /*3c2c20*/  LOP3.LUT R5, R23, 0x1, RZ, 0xc0, !PT ;  /* 0x0000000117057812 */ /* 0x001fe400078ec0ff */
[----:B------:R-:W-:-:S02]  /*3c2c30*/  LOP3.LUT R26, R11, 0x7ffffffe, RZ, 0xc0, !PT ;  /* 0x7ffffffe0b1a7812 */ /* 0x000fc400078ec0ff */
[----:B------:R-:W-:Y:S02]  /*3c2c40*/  LOP3.LUT R19, R11, 0x1, RZ, 0xc0, !PT ;  /* 0x000000010b137812 */ /* 0x000fe400078ec0ff */
[----:B------:R-:W-:Y:S02]  /*3c2c50*/  SHF.R.U32.HI R44, RZ, 0x1, R37 ;  /* 0x00000001ff2c7819 */ /* 0x000fe40000011625 */
[----:B------:R-:W-:Y:S02]  /*3c2c60*/  SEL R37, RZ, 0x9908b0df, P4 ;  /* 0x9908b0dfff257807 */ /* 0x000fe40002000000 */
[----:B------:R-:W-:Y:S02]  /*3c2c70*/  ISETP.NE.U32.AND P3, PT, R35, 0x1, PT ;  /* 0x000000012300780c */ /* 0x000fe40003f65070 */
[----:B------:R-:W-:Y:S02]  /*3c2c80*/  LOP3.LUT R30, R30, 0x80000000, R25, 0xf8, !PT ;  /* 0x800000001e1e7812 */ /* 0x000fe400078ef819 */
[----:B------:R-:W-:-:S02]  /*3c2c90*/  ISETP.NE.U32.AND P4, PT, R5, 0x1, PT ;  /* 0x000000010500780c */ /* 0x000fc40003f85070 */
[----:B------:R-:W-:Y:S02]  /*3c2ca0*/  LOP3.LUT R26, R26, 0x80000000, R23, 0xf8, !PT ;  /* 0x800000001a1a7812 */ /* 0x000fe400078ef817 */
[----:B------:R-:W-:Y:S01]  /*3c2cb0*/  ISETP.NE.U32.AND P5, PT, R19, 0x1, PT ;  /* 0x000000011300780c */ /* 0x000fe20003fa5070 */
[----:B------:R0:W-:Y:S01]  /*3c2cc0*/  STL [R0+0x24], R27 ;  /* 0x0000241b00007387 */ /* 0x0001e20000100800 */
[----:B------:R-:W-:Y:S02]  /*3c2cd0*/  SHF.R.U32.HI R19, RZ, 0x1, R28 ;  /* 0x00000001ff137819 */ /* 0x000fe4000001161c */
[----:B------:R-:W-:Y:S02]  /*3c2ce0*/  SEL R23, RZ, 0x9908b0df, P2 ;  /* 0x9908b0dfff177807 */ /* 0x000fe40001000000 */
[----:B------:R-:W-:Y:S02]  /*3c2cf0*/  SHF.R.U32.HI R28, RZ, 0x1, R33 ;  /* 0x00000001ff1c7819 */ /* 0x000fe40000011621 */
[----:B------:R-:W-:-:S02]  /*3c2d00*/  SEL R25, RZ, 0x9908b0df, P3 ;  /* 0x9908b0dfff197807 */ /* 0x000fc40001800000 */
[----:B------:R-:W-:Y:S02]  /*3c2d10*/  SHF.R.U32.HI R30, RZ, 0x1, R30 ;  /* 0x00000001ff1e7819 */ /* 0x000fe4000001161e */
[----:B0-----:R-:W-:Y:S02]  /*3c2d20*/  SEL R27, RZ, 0x9908b0df, P4 ;  /* 0x9908b0dfff1b7807 */ /* 0x001fe40002000000 */
[----:B------:R-:W-:Y:S02]  /*3c2d30*/  SHF.R.U32.HI R26, RZ, 0x1, R26 ;  /* 0x00000001ff1a7819 */ /* 0x000fe4000001161a */
[----:B------:R-:W-:Y:S01]  /*3c2d40*/  SEL R5, RZ, 0x9908b0df, P5 ;  /* 0x9908b0dfff057807 */ /* 0x000fe20002800000 */
[----:B------:R0:W-:Y:S01]  /*3c2d50*/  STL [R0+0x20], R31 ;  /* 0x0000201f00007387 */ /* 0x0001e20000100800 */
[----:B------:R-:W-:Y:S02]  /*3c2d60*/  LOP3.LUT R29, R44, R37, R29, 0x96, !PT ;  /* 0x000000252c1d7212 */ /* 0x000fe400078e961d */
[----:B------:R-:W-:-:S02]  /*3c2d70*/  LOP3.LUT R23, R19, R23, R22, 0x96, !PT ;  /* 0x0000001713177212 */ /* 0x000fc400078e9616 */
[----:B------:R-:W-:Y:S02]  /*3c2d80*/  LOP3.LUT R33, R30, R27, R15, 0x96, !PT ;  /* 0x0000001b1e217212 */ /* 0x000fe400078e960f */
[----:B------:R-:W-:Y:S02]  /*3c2d90*/  LOP3.LUT R17, R26, R5, R17, 0x96, !PT ;  /* 0x000000051a117212 */ /* 0x000fe400078e9611 */
[----:B0-----:R-:W-:Y:S01]  /*3c2da0*/  LOP3.LUT R31, R28, R25, R13, 0x96, !PT ;  /* 0x000000191c1f7212 */ /* 0x001fe200078e960d */
[----:B------:R-:W-:Y:S01]  /*3c2db0*/  IMAD.MOV.U32 R13, RZ, RZ, R0 ;  /* 0x000000ffff0d7224 */ /* 0x000fe200078e0000 */
        /* <DEDUP_REMOVED lines=43> */
.L_x_3367:
        /* <DEDUP_REMOVED lines=141> */
.L_x_3365:
[----:B------:R-:W-:Y:S05]  /*3c3940*/  BSYNC.RECONVERGENT B2 ;  /* 0x0000000000027941 */ /* 0x000fea0003800200 */
.L_x_3364:
[----:B------:R-:W-:-:S05]  /*3c3950*/  VIADD R22, R22, 0x1 ;  /* 0x0000000116167836 */ /* 0x000fca0000000000 */
[----:B------:R2:W-:Y:S01]  /*3c3960*/  STL [R1+0x9c0], R22 ;  /* 0x0009c01601007387 */ /* 0x0005e20000100800 */
[----:B------:R-:W-:Y:S05]  /*3c3970*/  @P1 BRA `(.L_x_3368) ;  /* 0xffffffe8008c1947 */ /* 0x000fea000383ffff */
.L_x_3363:
        /* <DEDUP_REMOVED lines=35> */
.L_x_3371:
        /* <DEDUP_REMOVED lines=168> */
.L_x_3372:
        /* <DEDUP_REMOVED lines=137> */
.L_x_3370:
[----:B------:R-:W-:Y:S05]  /*3c4ec0*/  BSYNC.RECONVERGENT B2 ;  /* 0x0000000000027941 */ /* 0x000fea0003800200 */
.L_x_3369:
        /* <DEDUP_REMOVED lines=43> */
.L_x_3375:
        /* <DEDUP_REMOVED lines=168> */
.L_x_3376:
        /* <DEDUP_REMOVED lines=137> */
.L_x_3374:
[----:B------:R-:W-:Y:S05]  /*3c6490*/  BSYNC.RECONVERGENT B2 ;  /* 0x0000000000027941 */ /* 0x000fea0003800200 */
.L_x_3373:
        /* <DEDUP_REMOVED lines=43> */
.L_x_3379:
        /* <DEDUP_REMOVED lines=168> */
.L_x_3380:
        /* <DEDUP_REMOVED lines=137> */
.L_x_3378:
[----:B------:R-:W-:Y:S05]  /*3c7a60*/  BSYNC.RECONVERGENT B2 ;  /* 0x0000000000027941 */ /* 0x000fea0003800200 */
.L_x_3377:
        /* <DEDUP_REMOVED lines=43> */
.L_x_3383:
        /* <DEDUP_REMOVED lines=168> */
.L_x_3384:
        /* <DEDUP_REMOVED lines=137> */
.L_x_3382:
[----:B------:R-:W-:Y:S05]  /*3c9030*/  BSYNC.RECONVERGENT B2 ;  /* 0x0000000000027941 */ /* 0x000fea0003800200 */
.L_x_3381:
        /* <DEDUP_REMOVED lines=43> */
.L_x_3387:
        /* <DEDUP_REMOVED lines=167> */
.L_x_3388:
        /* <DEDUP_REMOVED lines=141> */
.L_x_3386:
[----:B------:R-:W-:Y:S05]  /*3ca630*/  BSYNC.RECONVERGENT B2 ;  /* 0x0000000000027941 */ /* 0x000fea0003800200 */
.L_x_3385:
        /* <DEDUP_REMOVED lines=35> */
.L_x_3394:
        /* <DEDUP_REMOVED lines=36> */
.L_x_3392:
        /* <DEDUP_REMOVED lines=172> */
.L_x_3393:
        /* <DEDUP_REMOVED lines=141> */
.L_x_3391:
[----:B------:R-:W-:Y:S05]  /*3cbe40*/  BSYNC.RECONVERGENT B2 ;  /* 0x0000000000027941 */ /* 0x000fea0003800200 */
.L_x_3390:
        /* <DEDUP_REMOVED lines=19> */
.L_x_3389:
[----:B------:R-:W-:-:S04]  /*3cbf80*/  PLOP3.LUT P0, PT, P0, P1, PT, 0x80, 0x8 ;  /* 0x000000000008781c */ /* 0x000fc80000703070 */
[----:B------:R-:W-:-:S09]  /*3cbf90*/  SEL R52, RZ, 0x1, !P0 ;  /* 0x00000001ff347807 */ /* 0x000fd20004000000 */
.L_x_3329:
[----:B------:R-:W-:Y:S05]  /*3cbfa0*/  BSYNC.RECONVERGENT B1 ;  /* 0x0000000000017941 */ /* 0x000fea0003800200 */
.L_x_3328:
[----:B------:R-:W0:Y:S01]  /*3cbfb0*/  S2R R0, SR_TID.X ;  /* 0x0000000000007919 */ /* 0x000e220000002100 */
        /* <DEDUP_REMOVED lines=25> */
.L_x_3397:
        /* <DEDUP_REMOVED lines=31> */
.L_x_3403:
        /* <DEDUP_REMOVED lines=37> */
.L_x_3401:
        /* <DEDUP_REMOVED lines=58> */
[----:B------:R-:W-:-:S02]  /*3cc930*/  LOP3.LUT R41, R42, R5, R41, 0x96, !PT ;  /* 0x000000052a297212 */ /* 0x000fc400078e9629 */
[----:B------:R-:W-:Y:S02]  /*3cc940*/  SHF.R.U32.HI R48, RZ, 0x1, R48 ;  /* 0x00000001ff307819 */ /* 0x000fe40000011630 */
[C---:B------:R-:W-:Y:S02]  /*3cc950*/  LOP3.LUT R5, R26.reuse, 0x7ffffffe, RZ, 0xc0, !PT ;  /* 0x7ffffffe1a057812 */ /* 0x040fe400078ec0ff */
[----:B------:R-:W-:Y:S02]  /*3cc960*/  LOP3.LUT R42, R26, 0x1, RZ, 0xc0, !PT ;  /* 0x000000011a2a7812 */ /* 0x000fe400078ec0ff */
[----:B------:R-:W-:Y:S02]  /*3cc970*/  LOP3.LUT R37, R46, R47, R37, 0x96, !PT ;  /* 0x0000002f2e257212 */ /* 0x000fe400078e9625 */
[----:B------:R-:W-:Y:S02]  /*3cc980*/  LOP3.LUT R44, R35, 0x1, RZ, 0xc0, !PT ;  /* 0x00000001232c7812 */ /* 0x000fe400078ec0ff */
[----:B------:R-:W-:-:S02]  /*3cc990*/  LOP3.LUT R39, R48, R43, R39, 0x96, !PT ;  /* 0x0000002b30277212 */ /* 0x000fc400078e9627 */
[----:B------:R-:W-:Y:S02]  /*3cc9a0*/  LOP3.LUT R30, R5, 0x80000000, R30, 0xf8, !PT ;  /* 0x80000000051e7812 */ /* 0x000fe400078ef81e */
[----:B------:R-:W-:Y:S02]  /*3cc9b0*/  ISETP.NE.U32.AND P1, PT, R42, 0x1, PT ;  /* 0x000000012a00780c */ /* 0x000fe40003f25070 */
[----:B------:R-:W-:Y:S02]  /*3cc9c0*/  LOP3.LUT R43, R35, 0x7ffffffe, RZ, 0xc0, !PT ;  /* 0x7ffffffe232b7812 */ /* 0x000fe400078ec0ff */
[C---:B------:R-:W-:Y:S02]  /*3cc9d0*/  LOP3.LUT R42, R33.reuse, 0x7ffffffe, RZ, 0xc0, !PT ;  /* 0x7ffffffe212a7812 */ /* 0x040fe400078ec0ff */
[----:B------:R-:W-:Y:S01]  /*3cc9e0*/  LOP3.LUT R5, R33, 0x1, RZ, 0xc0, !PT ;  /* 0x0000000121057812 */ /* 0x000fe200078ec0ff */
[----:B------:R0:W-:Y:S01]  /*3cc9f0*/  STL [R0+0x18], R37 ;  /* 0x0000182500007387 */ /* 0x0001e20000100800 */
[----:B------:R-:W-:-:S02]  /*3cca00*/  ISETP.NE.U32.AND P2, PT, R44, 0x1, PT ;  /* 0x000000012c00780c */ /* 0x000fc40003f45070 */
[----:B------:R-:W-:Y:S02]  /*3cca10*/  LOP3.LUT R44, R17, 0x7ffffffe, RZ, 0xc0, !PT ;  /* 0x7ffffffe112c7812 */ /* 0x000fe400078ec0ff */
[----:B------:R-:W-:Y:S02]  /*3cca20*/  LOP3.LUT R26, R43, 0x80000000, R26, 0xf8, !PT ;  /* 0x800000002b1a7812 */ /* 0x000fe400078ef81a */
[----:B------:R-:W-:Y:S02]  /*3cca30*/  LOP3.LUT R42, R42, 0x80000000, R35, 0xf8, !PT ;  /* 0x800000002a2a7812 */ /* 0x000fe400078ef823 */
[----:B------:R-:W-:Y:S02]  /*3cca40*/  ISETP.NE.U32.AND P3, PT, R5, 0x1, PT ;  /* 0x000000010500780c */ /* 0x000fe40003f65070 */
[----:B0-----:R-:W-:Y:S02]  /*3cca50*/  LOP3.LUT R37, R17, 0x1, RZ, 0xc0, !PT ;  /* 0x0000000111257812 */ /* 0x001fe400078ec0ff */
        /* <DEDUP_REMOVED lines=13> */
[C---:B------:R-:W-:Y:S01]  /*3ccb30*/  LOP3.LUT R30, R23.reuse, 0x7ffffffe, RZ, 0xc0, !PT ;  /* 0x7ffffffe171e7812 */ /* 0x040fe200078ec0ff */
[----:B------:R0:W-:Y:S01]  /*3ccb40*/  STL [R0+0x20], R5 ;  /* 0x0000200500007387 */ /* 0x0001e20000100800 */
[----:B------:R-:W-:Y:S02]  /*3ccb50*/  LOP3.LUT R26, R26, 0x80000000, R17, 0xf8, !PT ;  /* 0x800000001a1a7812 */ /* 0x000fe400078ef811 */
[----:B------:R-:W-:Y:S02]  /*3ccb60*/  ISETP.NE.U32.AND P1, PT, R28, 0x1, PT ;  /* 0x000000011c00780c */ /* 0x000fe40003f25070 */
[----:B------:R-:W-:Y:S02]  /*3ccb70*/  LOP3.LUT R30, R30, 0x80000000, R25, 0xf8, !PT ;  /* 0x800000001e1e7812 */ /* 0x000fe400078ef819 */
[----:B------:R-:W-:Y:S02]  /*3ccb80*/  LOP3.LUT R31, R23, 0x1, RZ, 0xc0, !PT ;  /* 0x00000001171f7812 */ /* 0x000fe400078ec0ff */
[----:B------:R-:W-:-:S02]  /*3ccb90*/  LOP3.LUT R28, R22, 0x7ffffffe, RZ, 0xc0, !PT ;  /* 0x7ffffffe161c7812 */ /* 0x000fc400078ec0ff */
[C---:B0-----:R-:W-:Y:S02]  /*3ccba0*/  LOP3.LUT R5, R9.reuse, 0x7ffffffe, RZ, 0xc0, !PT ;  /* 0x7ffffffe09057812 */ /* 0x041fe400078ec0ff */
[----:B------:R-:W-:Y:S02]  /*3ccbb0*/  LOP3.LUT R17, R22, 0x1, RZ, 0xc0, !PT ;  /* 0x0000000116117812 */ /* 0x000fe400078ec0ff */
[----:B------:R-:W-:Y:S01]  /*3ccbc0*/  LOP3.LUT R25, R9, 0x1, RZ, 0xc0, !PT ;  /* 0x0000000109197812 */ /* 0x000fe200078ec0ff */
[----:B------:R0:W-:Y:S01]  /*3ccbd0*/  STL [R0+0x14], R39 ;  /* 0x0000142700007387 */ /* 0x0001e20000100800 */
[----:B------:R-:W-:Y:S02]  /*3ccbe0*/  LOP3.LUT R5, R5, 0x80000000, R22, 0xf8, !PT ;  /* 0x8000000005057812 */ /* 0x000fe400078ef816 */
[----:B------:R-:W-:Y:S02]  /*3ccbf0*/  ISETP.NE.U32.AND P2, PT, R31, 0x1, PT ;  /* 0x000000011f00780c */ /* 0x000fe40003f45070 */
[----:B------:R-:W-:-:S02]  /*3ccc00*/  LOP3.LUT R28, R28, 0x80000000, R23, 0xf8, !PT ;  /* 0x800000001c1c7812 */ /* 0x000fc400078ef817 */
[----:B------:R-:W-:Y:S02]  /*3ccc10*/  ISETP.NE.U32.AND P3, PT, R17, 0x1, PT ;  /* 0x000000011100780c */ /* 0x000fe40003f65070 */
[----:B0-----:R-:W-:Y:S02]  /*3ccc20*/  SEL R39, RZ, 0x9908b0df, P4 ;  /* 0x9908b0dfff277807 */ /* 0x001fe40002000000 */
[----:B------:R-:W-:Y:S02]  /*3ccc30*/  ISETP.NE.U32.AND P4, PT, R25, 0x1, PT ;  /* 0x000000011900780c */ /* 0x000fe40003f85070 */
[----:B------:R-:W-:Y:S02]  /*3ccc40*/  SHF.R.U32.HI R22, RZ, 0x1, R5 ;  /* 0x00000001ff167819 */ /* 0x000fe40000011605 */
[----:B------:R-:W-:Y:S02]  /*3ccc50*/  SHF.R.U32.HI R44, RZ, 0x1, R44 ;  /* 0x00000001ff2c7819 */ /* 0x000fe4000001162c */
[----:B------:R-:W-:-:S02]  /*3ccc60*/  SHF.R.U32.HI R26, RZ, 0x1, R26 ;  /* 0x00000001ff1a7819 */ /* 0x000fc4000001161a */
[----:B------:R-:W-:Y:S02]  /*3ccc70*/  SEL R17, RZ, 0x9908b0df, P1 ;  /* 0x9908b0dfff117807 */ /* 0x000fe40000800000 */
        /* <DEDUP_REMOVED lines=56> */
.L_x_3402:
        /* <DEDUP_REMOVED lines=141> */
.L_x_3400:
[----:B------:R-:W-:Y:S05]  /*3cd8d0*/  BSYNC.RECONVERGENT B2 ;  /* 0x0000000000027941 */ /* 0x000fea0003800200 */
.L_x_3399:
[----:B------:R-:W-:-:S05]  /*3cd8e0*/  VIADD R0, R0, 0x1 ;  /* 0x0000000100007836 */ /* 0x000fca0000000000 */
[----:B------:R2:W-:Y:S01]  /*3cd8f0*/  STL [R1+0x9c0], R0 ;  /* 0x0009c00001007387 */ /* 0x0005e20000100800 */
[----:B------:R-:W-:Y:S05]  /*3cd900*/  @P0 BRA `(.L_x_3403) ;  /* 0xffffffe8008c0947 */ /* 0x000fea000383ffff */
.L_x_3398:
        /* <DEDUP_REMOVED lines=36> */
.L_x_3406:
        /* <DEDUP_REMOVED lines=56> */
[----:B------:R-:W-:-:S02]  /*3cded0*/  LOP3.LUT R35, R47, R44, R35, 0x96, !PT ;  /* 0x0000002c2f237212 */ /* 0x000fc400078e9623 */
[----:B------:R-:W-:Y:S02]  /*3cdee0*/  SHF.R.U32.HI R45, RZ, 0x1, R45 ;  /* 0x00000001ff2d7819 */ /* 0x000fe4000001162d */
[----:B------:R-:W-:Y:S02]  /*3cdef0*/  SEL R46, RZ, 0x9908b0df, P1 ;  /* 0x9908b0dfff2e7807 */ /* 0x000fe40000800000 */
[----:B------:R-:W-:Y:S02]  /*3cdf00*/  LOP3.LUT R37, R42, R39, R37, 0x96, !PT ;  /* 0x000000272a257212 */ /* 0x000fe400078e9625 */
[C---:B------:R-:W-:Y:S02]  /*3cdf10*/  LOP3.LUT R44, R31.reuse, 0x1, RZ, 0xc0, !PT ;  /* 0x000000011f2c7812 */ /* 0x040fe400078ec0ff */
[----:B------:R-:W-:Y:S02]  /*3cdf20*/  LOP3.LUT R42, R31, 0x7ffffffe, RZ, 0xc0, !PT ;  /* 0x7ffffffe1f2a7812 */ /* 0x000fe400078ec0ff */
[----:B------:R-:W-:-:S02]  /*3cdf30*/  LOP3.LUT R39, R23, 0x7ffffffe, RZ, 0xc0, !PT ;  /* 0x7ffffffe17277812 */ /* 0x000fc400078ec0ff */
[----:B------:R-:W-:Y:S02]  /*3cdf40*/  LOP3.LUT R33, R45, R46, R33, 0x96, !PT ;  /* 0x0000002e2d217212 */ /* 0x000fe400078e9621 */
[----:B------:R-:W-:Y:S02]  /*3cdf50*/  ISETP.NE.U32.AND P1, PT, R44, 0x1, PT ;  /* 0x000000012c00780c */ /* 0x000fe40003f25070 */
[----:B------:R-:W-:Y:S02]  /*3cdf60*/  LOP3.LUT R41, R23, 0x1, RZ, 0xc0, !PT ;  /* 0x0000000117297812 */ /* 0x000fe400078ec0ff */
[----:B------:R-:W-:Y:S02]  /*3cdf70*/  LOP3.LUT R42, R42, 0x80000000, R23, 0xf8, !PT ;  /* 0x800000002a2a7812 */ /* 0x000fe400078ef817 */
[----:B------:R-:W-:Y:S02]  /*3cdf80*/  LOP3.LUT R44, R30, 0x7ffffffe, RZ, 0xc0, !PT ;  /* 0x7ffffffe1e2c7812 */ /* 0x000fe400078ec0ff */
[----:B------:R-:W-:-:S02]  /*3cdf90*/  LOP3.LUT R28, R39, 0x80000000, R28, 0xf8, !PT ;  /* 0x80000000271c7812 */ /* 0x000fc400078ef81c */
[C---:B------:R-:W-:Y:S02]  /*3cdfa0*/  LOP3.LUT R23, R13.reuse, 0x7ffffffe, RZ, 0xc0, !PT ;  /* 0x7ffffffe0d177812 */ /* 0x040fe400078ec0ff */
[----:B------:R-:W-:Y:S01]  /*3cdfb0*/  LOP3.LUT R39, R13, 0x1, RZ, 0xc0, !PT ;  /* 0x000000010d277812 */ /* 0x000fe200078ec0ff */
[----:B------:R0:W-:Y:S01]  /*3cdfc0*/  STL [R0+0x14], R35 ;  /* 0x0000142300007387 */ /* 0x0001e20000100800 */
[----:B------:R-:W-:Y:S02]  /*3cdfd0*/  LOP3.LUT R44, R44, 0x80000000, R31, 0xf8, !PT ;  /* 0x800000002c2c7812 */ /* 0x000fe400078ef81f */
[----:B------:R-:W-:Y:S01]  /*3cdfe0*/  ISETP.NE.U32.AND P0, PT, R41, 0x1, PT ;  /* 0x000000012900780c */ /* 0x000fe20003f05070 */
[----:B------:R2:W-:Y:S01]  /*3cdff0*/  STL [R0+0x18], R33 ;  /* 0x0000182100007387 */ /* 0x0005e20000100800 */
[----:B------:R-:W-:Y:S02]  /*3ce000*/  ISETP.NE.U32.AND P3, PT, R39, 0x1, PT ;  /* 0x000000012700780c */ /* 0x000fe40003f65070 */
[----:B------:R-:W-:-:S02]  /*3ce010*/  SHF.R.U32.HI R31, RZ, 0x1, R44 ;  /* 0x00000001ff1f7819 */ /* 0x000fc4000001162c */
[----:B0-----:R-:W-:Y:S02]  /*3ce020*/  LOP3.LUT R35, R23, 0x80000000, R30, 0xf8, !PT ;  /* 0x8000000017237812 */ /* 0x001fe400078ef81e */
[----:B--2---:R-:W-:Y:S02]  /*3ce030*/  LOP3.LUT R33, R30, 0x1, RZ, 0xc0, !PT ;  /* 0x000000011e217812 */ /* 0x004fe400078ec0ff */
[----:B------:R-:W-:Y:S02]  /*3ce040*/  SHF.R.U32.HI R28, RZ, 0x1, R28 ;  /* 0x00000001ff1c7819 */ /* 0x000fe4000001161c */
[----:B------:R-:W-:Y:S02]  /*3ce050*/  ISETP.NE.U32.AND P2, PT, R33, 0x1, PT ;  /* 0x000000012100780c */ /* 0x000fe40003f45070 */
[----:B------:R-:W-:Y:S02]  /*3ce060*/  SEL R23, RZ, 0x9908b0df, P0 ;  /* 0x9908b0dfff177807 */ /* 0x000fe40000000000 */
[----:B------:R-:W-:-:S02]  /*3ce070*/  SHF.R.U32.HI R44, RZ, 0x1, R35 ;  /* 0x00000001ff2c7819 */ /* 0x000fc40000011623 */
[----:B------:R-:W-:Y:S02]  /*3ce080*/  SEL R35, RZ, 0x9908b0df, P3 ;  /* 0x9908b0dfff237807 */ /* 0x000fe40001800000 */
[----:B------:R-:W-:Y:S02]  /*3ce090*/  SEL R33, RZ, 0x9908b0df, P2 ;  /* 0x9908b0dfff217807 */ /* 0x000fe40001000000 */
[----:B------:R-:W-:Y:S02]  /*3ce0a0*/  LOP3.LUT R23, R28, R23, R29, 0x96, !PT ;  /* 0x000000171c177212 */ /* 0x000fe400078e961d */
[----:B------:R-:W-:Y:S02]  /*3ce0b0*/  LOP3.LUT R25, R44, R35, R25, 0x96, !PT ;  /* 0x000000232c197212 */ /* 0x000fe400078e9619 */
[----:B------:R-:W-:Y:S02]  /*3ce0c0*/  LOP3.LUT R28, R22, 0x1, RZ, 0xc0, !PT ;  /* 0x00000001161c7812 */ /* 0x000fe400078ec0ff */
[----:B------:R-:W-:-:S02]  /*3ce0d0*/  SHF.R.U32.HI R42, RZ, 0x1, R42 ;  /* 0x00000001ff2a7819 */ /* 0x000fc4000001162a */
[----:B------:R-:W-:Y:S02]  /*3ce0e0*/  SEL R30, RZ, 0x9908b0df, P1 ;  /* 0x9908b0dfff1e7807 */ /* 0x000fe40000800000 */
[----:B------:R-:W-:Y:S02]  /*3ce0f0*/  LOP3.LUT R29, R19, 0x7ffffffe, RZ, 0xc0, !PT ;  /* 0x7ffffffe131d7812 */ /* 0x000fe400078ec0ff */
[----:B------:R-:W-:Y:S01]  /*3ce100*/  LOP3.LUT R31, R31, R33, R26, 0x96, !PT ;  /* 0x000000211f1f7212 */ /* 0x000fe200078e961a */
[----:B------:R0:W-:Y:S01]  /*3ce110*/  STL [R0+0x20], R23 ;  /* 0x0000201700007387 */ /* 0x0001e20000100800 */
[----:B------:R-:W-:Y:S02]  /*3ce120*/  LOP3.LUT R26, R22, 0x7ffffffe, RZ, 0xc0, !PT ;  /* 0x7ffffffe161a7812 */ /* 0x000fe400078ec0ff */
[----:B------:R-:W-:Y:S01]  /*3ce130*/  ISETP.NE.U32.AND P0, PT, R28, 0x1, PT ;  /* 0x000000011c00780c */ /* 0x000fe20003f05070 */
[----:B------:R2:W-:Y:S01]  /*3ce140*/  STL [R0+0x2c], R25 ;  /* 0x00002c1900007387 */ /* 0x0005e20000100800 */
[----:B------:R-:W-:-:S02]  /*3ce150*/  LOP3.LUT R27, R42, R30, R27, 0x96, !PT ;  /* 0x0000001e2a1b7212 */ /* 0x000fc400078e961b */
[----:B------:R-:W-:Y:S02]  /*3ce160*/  LOP3.LUT R29, R29, 0x80000000, R22, 0xf8, !PT ;  /* 0x800000001d1d7812 */ /* 0x000fe400078ef816 */
[----:B------:R-:W-:Y:S02]  /*3ce170*/  LOP3.LUT R28, R17, 0x7ffffffe, RZ, 0xc0, !PT ;  /* 0x7ffffffe111c7812 */ /* 0x000fe400078ec0ff */
[----:B------:R-:W-:Y:S02]  /*3ce180*/  LOP3.LUT R30, R19, 0x1, RZ, 0xc0, !PT ;  /* 0x00000001131e7812 */ /* 0x000fe400078ec0ff */
[----:B0-----:R-:W-:Y:S02]  /*3ce190*/  LOP3.LUT R23, R17, 0x1, RZ, 0xc0, !PT ;  /* 0x0000000111177812 */ /* 0x001fe400078ec0ff */
[C---:B------:R-:W-:Y:S02]  /*3ce1a0*/  LOP3.LUT R22, R5.reuse, 0x7ffffffe, RZ, 0xc0, !PT ;  /* 0x7ffffffe05167812 */ /* 0x040fe400078ec0ff */
[----:B--2---:R-:W-:-:S02]  /*3ce1b0*/  LOP3.LUT R25, R5, 0x1, RZ, 0xc0, !PT ;  /* 0x0000000105197812 */ /* 0x004fc400078ec0ff */
[----:B------:R-:W-:Y:S02]  /*3ce1c0*/  LOP3.LUT R26, R26, 0x80000000, R13, 0xf8, !PT ;  /* 0x800000001a1a7812 */ /* 0x000fe400078ef80d */
[----:B------:R-:W-:Y:S02]  /*3ce1d0*/  LOP3.LUT R13, R28, 0x80000000, R19, 0xf8, !PT ;  /* 0x800000001c0d7812 */ /* 0x000fe400078ef813 */
        /* <DEDUP_REMOVED lines=63> */
.L_x_3407:
        /* <DEDUP_REMOVED lines=43> */
[----:B------:R-:W-:Y:S02]  /*3ce880*/  LOP3.LUT R46, R46, 0x80000000, R15, 0xf8, !PT ;  /* 0x800000002e2e7812 */ /* 0x000fe400078ef80f */
[C---:B------:R-:W-:Y:S02]  /*3ce890*/  LOP3.LUT R44, R19.reuse, 0x7ffffffe, RZ, 0xc0, !PT ;  /* 0x7ffffffe132c7812 */ /* 0x040fe400078ec0ff */
[----:B------:R-:W-:Y:S01]  /*3ce8a0*/  LOP3.LUT R15, R19, 0x1, RZ, 0xc0, !PT ;  /* 0x00000001130f7812 */ /* 0x000fe200078ec0ff */
[----:B------:R3:W-:Y:S01]  /*3ce8b0*/  STL [R0+-0x10], R11 ;  /* 0xfffff00b00007387 */ /* 0x0007e20000100800 */
[----:B------:R-:W-:Y:S02]  /*3ce8c0*/  LOP3.LUT R7, R17, 0x1, RZ, 0xc0, !PT ;  /* 0x0000000111077812 */ /* 0x000fe400078ec0ff */
[----:B------:R-:W-:Y:S02]  /*3ce8d0*/  SHF.R.U32.HI R9, RZ, 0x1, R9 ;  /* 0x00000001ff097819 */ /* 0x000fe40000011609 */
[----:B------:R-:W-:-:S02]  /*3ce8e0*/  LOP3.LUT R44, R44, 0x80000000, R17, 0xf8, !PT ;  /* 0x800000002c2c7812 */ /* 0x000fc400078ef811 */
[----:B---3--:R-:W-:Y:S02]  /*3ce8f0*/  SEL R11, RZ, 0x9908b0df, P0 ;  /* 0x9908b0dfff0b7807 */ /* 0x008fe40000000000 */
        /* <DEDUP_REMOVED lines=9> */
[----:B------:R-:W-:Y:S02]  /*3ce990*/  LOP3.LUT R11, R26, 0x1, RZ, 0xc0, !PT ;  /* 0x000000011a0b7812 */ /* 0x000fe400078ec0ff */
[----:B------:R-:W-:-:S02]  /*3ce9a0*/  LOP3.LUT R15, R27, 0x7ffffffe, RZ, 0xc0, !PT ;  /* 0x7ffffffe1b0f7812 */ /* 0x000fc400078ec0ff */
[----:B------:R-:W-:Y:S02]  /*3ce9b0*/  LOP3.LUT R7, R46, R7, R23, 0x96, !PT ;  /* 0x000000072e077212 */ /* 0x000fe400078e9617 */
[----:B------:R-:W-:Y:S02]  /*3ce9c0*/  LOP3.LUT R17, R27, 0x1, RZ, 0xc0, !PT ;  /* 0x000000011b117812 */ /* 0x000fe400078ec0ff */
[----:B------:R-:W-:Y:S02]  /*3ce9d0*/  LOP3.LUT R22, R22, 0x80000000, R19, 0xf8, !PT ;  /* 0x8000000016167812 */ /* 0x000fe400078ef813 */
[----:B------:R-:W-:Y:S02]  /*3ce9e0*/  ISETP.NE.U32.AND P0, PT, R11, 0x1, PT ;  /* 0x000000010b00780c */ /* 0x000fe40003f05070 */
[----:B------:R-:W-:Y:S02]  /*3ce9f0*/  LOP3.LUT R15, R15, 0x80000000, R26, 0xf8, !PT ;  /* 0x800000000f0f7812 */ /* 0x000fe400078ef81a */
[----:B------:R-:W-:-:S02]  /*3cea00*/  LOP3.LUT R26, R28, 0x7ffffffe, RZ, 0xc0, !PT ;  /* 0x7ffffffe1c1a7812 */ /* 0x000fc400078ec0ff */
[----:B------:R-:W-:Y:S01]  /*3cea10*/  LOP3.LUT R11, R28, 0x1, RZ, 0xc0, !PT ;  /* 0x000000011c0b7812 */ /* 0x000fe200078ec0ff */
[----:B------:R3:W-:Y:S01]  /*3cea20*/  STL [R0+-0x4], R7 ;  /* 0xfffffc0700007387 */ /* 0x0007e20000100800 */
[----:B------:R-:W-:Y:S02]  /*3cea30*/  ISETP.NE.U32.AND P1, PT, R17, 0x1, PT ;  /* 0x000000011100780c */ /* 0x000fe40003f25070 */
[----:B------:R-:W-:Y:S01]  /*3cea40*/  SHF.R.U32.HI R22, RZ, 0x1, R22 ;  /* 0x00000001ff167819 */ /* 0x000fe20000011616 */
[----:B------:R4:W-:Y:S01]  /*3cea50*/  STL [R0+-0x8], R9 ;  /* 0xfffff80900007387 */ /* 0x0009e20000100800 */
[----:B------:R-:W-:Y:S02]  /*3cea60*/  LOP3.LUT R26, R26, 0x80000000, R27, 0xf8, !PT ;  /* 0x800000001a1a7812 */ /* 0x000fe400078ef81b */
[----:B------:R-:W-:Y:S02]  /*3cea70*/  SHF.R.U32.HI R15, RZ, 0x1, R15 ;  /* 0x00000001ff0f7819 */ /* 0x000fe4000001160f */
[----:B---3--:R-:W-:-:S02]  /*3cea80*/  SEL R7, RZ, 0x9908b0df, P0 ;  /* 0x9908b0dfff077807 */ /* 0x008fc40000000000 */
[----:B------:R-:W-:Y:S02]  /*3cea90*/  ISETP.NE.U32.AND P0, PT, R11, 0x1, PT ;  /* 0x000000010b00780c */ /* 0x000fe40003f05070 */
[----:B----4-:R-:W-:Y:S02]  /*3ceaa0*/  SEL R9, RZ, 0x9908b0df, P1 ;  /* 0x9908b0dfff097807 */ /* 0x010fe40000800000 */
[----:B------:R-:W-:Y:S02]  /*3ceab0*/  LOP3.LUT R29, R22, R7, R29, 0x96, !PT ;  /* 0x00000007161d7212 */ /* 0x000fe400078e961d */
[----:B------:R-:W-:Y:S02]  /*3ceac0*/  SHF.R.U32.HI R26, RZ, 0x1, R26 ;  /* 0x00000001ff1a7819 */ /* 0x000fe4000001161a */
[----:B------:R-:W-:Y:S02]  /*3cead0*/  SEL R7, RZ, 0x9908b0df, P0 ;  /* 0x9908b0dfff077807 */ /* 0x000fe40000000000 */
[----:B------:R-:W-:-:S02]  /*3ceae0*/  LOP3.LUT R15, R15, R9, R30, 0x96, !PT ;  /* 0x000000090f0f7212 */ /* 0x000fc400078e961e */
        /* <DEDUP_REMOVED lines=9> */
[----:B------:R-:W-:Y:S01]  /*3ceb80*/  LOP3.LUT R9, R37, 0x1, RZ, 0xc0, !PT ;  /* 0x0000000125097812 */ /* 0x000fe200078ec0ff */
[----:B------:R-:W-:Y:S01]  /*3ceb90*/  UIADD3 UR4, UPT, UPT, UR4, 0xc, URZ ;  /* 0x0000000c04047890 */ /* 0x000fe2000fffe0ff */
[----:B------:R-:W-:Y:S02]  /*3ceba0*/  LOP3.LUT R7, R7, 0x80000000, R28, 0xf8, !PT ;  /* 0x8000000007077812 */ /* 0x000fe400078ef81c */
[----:B------:R-:W-:-:S02]  /*3cebb0*/  LOP3.LUT R35, R22, 0x80000000, R35, 0xf8, !PT ;  /* 0x8000000016237812 */ /* 0x000fc400078ef823 */
[----:B------:R-:W-:Y:S01]  /*3cebc0*/  ISETP.NE.U32.AND P2, PT, R9, 0x1, PT ;  /* 0x000000010900780c */ /* 0x000fe20003f45070 */
[----:B------:R3:W-:Y:S01]  /*3cebd0*/  STL [R0+-0xc], R13 ;  /* 0xfffff40d00007387 */ /* 0x0007e20000100800 */
[----:B------:R-:W-:Y:S01]  /*3cebe0*/  SHF.R.U32.HI R22, RZ, 0x1, R7 ;  /* 0x00000001ff167819 */ /* 0x000fe20000011607 */
[----:B------:R-:W-:Y:S01]  /*3cebf0*/  UISETP.NE.AND UP0, UPT, UR4, 0x18c, UPT ;  /* 0x0000018c0400788c */ /* 0x000fe2000bf05270 */
[----:B------:R-:W-:Y:S02]  /*3cec00*/  SEL R7, RZ, 0x9908b0df, P0 ;  /* 0x9908b0dfff077807 */ /* 0x000fe40000000000 */
[----:B------:R-:W-:Y:S02]  /*3cec10*/  SEL R9, RZ, 0x9908b0df, P1 ;  /* 0x9908b0dfff097807 */ /* 0x000fe40000800000 */
[----:B------:R-:W-:Y:S02]  /*3cec20*/  SHF.R.U32.HI R35, RZ, 0x1, R35 ;  /* 0x00000001ff237819 */ /* 0x000fe40000011623 */
[----:B------:R-:W-:Y:S01]  /*3cec30*/  LOP3.LUT R7, R22, R7, R39, 0x96, !PT ;  /* 0x0000000716077212 */ /* 0x000fe200078e9627 */
[----:B------:R-:W-:Y:S04]  /*3cec40*/  STL [R0], R25 ;  /* 0x0000001900007387 */ /* 0x000fe80000100800 */
        /* <DEDUP_REMOVED lines=11> */
[----:B---3--:R-:W-:Y:S02]  /*3ced00*/  SEL R13, RZ, 0x9908b0df, P3 ;  /* 0x9908b0dfff0d7807 */ /* 0x008fe40001800000 */
        /* <DEDUP_REMOVED lines=21> */
.L_x_3405:
[----:B------:R-:W-:Y:S05]  /*3cee60*/  BSYNC.RECONVERGENT B2 ;  /* 0x0000000000027941 */ /* 0x000fea0003800200 */
.L_x_3404:
        /* <DEDUP_REMOVED lines=43> */
.L_x_3410:
        /* <DEDUP_REMOVED lines=61> */
[----:B------:R-:W-:Y:S02]  /*3cf4f0*/  LOP3.LUT R7, R26, 0x7ffffffe, RZ, 0xc0, !PT ;  /* 0x7ffffffe1a077812 */ /* 0x000fe400078ec0ff */
[----:B------:R-:W-:Y:S02]  /*3cf500*/  LOP3.LUT R48, R48, R43, R39, 0x96, !PT ;  /* 0x0000002b30307212 */ /* 0x000fe400078e9627 */
[----:B------:R-:W-:Y:S02]  /*3cf510*/  LOP3.LUT R37, R26, 0x1, RZ, 0xc0, !PT ;  /* 0x000000011a257812 */ /* 0x000fe400078ec0ff */
[----:B------:R-:W-:-:S02]  /*3cf520*/  LOP3.LUT R39, R35, 0x7ffffffe, RZ, 0xc0, !PT ;  /* 0x7ffffffe23277812 */ /* 0x000fc400078ec0ff */
[----:B------:R-:W-:Y:S01]  /*3cf530*/  LOP3.LUT R41, R35, 0x1, RZ, 0xc0, !PT ;  /* 0x0000000123297812 */ /* 0x000fe200078ec0ff */
[----:B------:R0:W-:Y:S01]  /*3cf540*/  STL [R5+0x18], R46 ;  /* 0x0000182e05007387 */ /* 0x0001e20000100800 */
[----:B------:R-:W-:Y:S02]  /*3cf550*/  LOP3.LUT R30, R7, 0x80000000, R30, 0xf8, !PT ;  /* 0x80000000071e7812 */ /* 0x000fe400078ef81e */
[----:B------:R-:W-:Y:S02]  /*3cf560*/  LOP3.LUT R7, R33, 0x1, RZ, 0xc0, !PT ;  /* 0x0000000121077812 */ /* 0x000fe400078ec0ff */
[----:B------:R-:W-:Y:S02]  /*3cf570*/  ISETP.NE.U32.AND P0, PT, R37, 0x1, PT ;  /* 0x000000012500780c */ /* 0x000fe40003f05070 */
[----:B------:R-:W-:Y:S02]  /*3cf580*/  LOP3.LUT R26, R39, 0x80000000, R26, 0xf8, !PT ;  /* 0x80000000271a7812 */ /* 0x000fe400078ef81a */
[----:B------:R-:W-:-:S02]  /*3cf590*/  ISETP.NE.U32.AND P1, PT, R41, 0x1, PT ;  /* 0x000000012900780c */ /* 0x000fc40003f25070 */
[----:B0-----:R-:W-:Y:S02]  /*3cf5a0*/  LOP3.LUT R46, R17, 0x7ffffffe, RZ, 0xc0, !PT ;  /* 0x7ffffffe112e7812 */ /* 0x001fe400078ec0ff */
[----:B------:R-:W-:Y:S02]  /*3cf5b0*/  LOP3.LUT R44, R33, 0x7ffffffe, RZ, 0xc0, !PT ;  /* 0x7ffffffe212c7812 */ /* 0x000fe400078ec0ff */
[----:B------:R-:W-:Y:S02]  /*3cf5c0*/  LOP3.LUT R37, R17, 0x1, RZ, 0xc0, !PT ;  /* 0x0000000111257812 */ /* 0x000fe400078ec0ff */
[----:B------:R-:W-:Y:S02]  /*3cf5d0*/  ISETP.NE.U32.AND P2, PT, R7, 0x1, PT ;  /* 0x000000010700780c */ /* 0x000fe40003f45070 */
[----:B------:R-:W-:Y:S02]  /*3cf5e0*/  LOP3.LUT R46, R46, 0x80000000, R33, 0xf8, !PT ;  /* 0x800000002e2e7812 */ /* 0x000fe400078ef821 */
[----:B------:R-:W-:-:S02]  /*3cf5f0*/  SHF.R.U32.HI R30, RZ, 0x1, R30 ;  /* 0x00000001ff1e7819 */ /* 0x000fc4000001161e */
[----:B------:R-:W-:Y:S02]  /*3cf600*/  SEL R7, RZ, 0x9908b0df, P0 ;  /* 0x9908b0dfff077807 */ /* 0x000fe40000000000 */
[----:B------:R-:W-:Y:S02]  /*3cf610*/  LOP3.LUT R44, R44, 0x80000000, R35, 0xf8, !PT ;  /* 0x800000002c2c7812 */ /* 0x000fe400078ef823 */
[----:B------:R-:W-:Y:S02]  /*3cf620*/  SHF.R.U32.HI R26, RZ, 0x1, R26 ;  /* 0x00000001ff1a7819 */ /* 0x000fe4000001161a */
[----:B------:R-:W-:Y:S02]  /*3cf630*/  SEL R33, RZ, 0x9908b0df, P1 ;  /* 0x9908b0dfff217807 */ /* 0x000fe40000800000 */
[----:B------:R-:W-:Y:S01]  /*3cf640*/  ISETP.NE.U32.AND P3, PT, R37, 0x1, PT ;  /* 0x000000012500780c */ /* 0x000fe20003f65070 */
[----:B------:R0:W-:Y:S01]  /*3cf650*/  STL [R5+0x14], R48 ;  /* 0x0000143005007387 */ /* 0x0001e20000100800 */
[----:B------:R-:W-:-:S02]  /*3cf660*/  LOP3.LUT R30, R30, R7, R31, 0x96, !PT ;  /* 0x000000071e1e7212 */ /* 0x000fc400078e961f */
[----:B------:R-:W-:Y:S02]  /*3cf670*/  SHF.R.U32.HI R35, RZ, 0x1, R44 ;  /* 0x00000001ff237819 */ /* 0x000fe4000001162c */
[----:B------:R-:W-:Y:S02]  /*3cf680*/  LOP3.LUT R26, R26, R33, R29, 0x96, !PT ;  /* 0x000000211a1a7212 */ /* 0x000fe400078e961d */
[C---:B------:R-:W-:Y:S02]  /*3cf690*/  LOP3.LUT R7, R25.reuse, 0x1, RZ, 0xc0, !PT ;  /* 0x0000000119077812 */ /* 0x040fe400078ec0ff */
[----:B------:R-:W-:Y:S02]  /*3cf6a0*/  SHF.R.U32.HI R46, RZ, 0x1, R46 ;  /* 0x00000001ff2e7819 */ /* 0x000fe4000001162e */
[----:B------:R-:W-:Y:S02]  /*3cf6b0*/  SEL R39, RZ, 0x9908b0df, P3 ;  /* 0x9908b0dfff277807 */ /* 0x000fe40001800000 */
[----:B------:R-:W-:-:S02]  /*3cf6c0*/  LOP3.LUT R44, R25, 0x7ffffffe, RZ, 0xc0, !PT ;  /* 0x7ffffffe192c7812 */ /* 0x000fc400078ec0ff */
[----:B0-----:R-:W-:Y:S01]  /*3cf6d0*/  LOP3.LUT R48, R23, 0x7ffffffe, RZ, 0xc0, !PT ;  /* 0x7ffffffe17307812 */ /* 0x001fe200078ec0ff */
[----:B------:R0:W-:Y:S01]  /*3cf6e0*/  STL [R5+0x24], R26 ;  /* 0x0000241a05007387 */ /* 0x0001e20000100800 */
[----:B------:R-:W-:Y:S02]  /*3cf6f0*/  ISETP.NE.U32.AND P0, PT, R7, 0x1, PT ;  /* 0x000000010700780c */ /* 0x000fe40003f05070 */
[----:B------:R-:W-:Y:S02]  /*3cf700*/  LOP3.LUT R46, R46, R39, R27, 0x96, !PT ;  /* 0x000000272e2e7212 */ /* 0x000fe400078e961b */
[----:B------:R-:W-:Y:S02]  /*3cf710*/  LOP3.LUT R44, R44, 0x80000000, R17, 0xf8, !PT ;  /* 0x800000002c2c7812 */ /* 0x000fe400078ef811 */
[----:B------:R-:W-:Y:S02]  /*3cf720*/  LOP3.LUT R48, R48, 0x80000000, R25, 0xf8, !PT ;  /* 0x8000000030307812 */ /* 0x000fe400078ef819 */
[----:B------:R-:W-:-:S02]  /*3cf730*/  LOP3.LUT R7, R9, 0x7ffffffe, RZ, 0xc0, !PT ;  /* 0x7ffffffe09077812 */ /* 0x000fc400078ec0ff */
[----:B------:R-:W-:Y:S02]  /*3cf740*/  LOP3.LUT R27, R23, 0x1, RZ, 0xc0, !PT ;  /* 0x00000001171b7812 */ /* 0x000fe400078ec0ff */
[C---:B0-----:R-:W-:Y:S02]  /*3cf750*/  LOP3.LUT R26, R22.reuse, 0x7ffffffe, RZ, 0xc0, !PT ;  /* 0x7ffffffe161a7812 */ /* 0x041fe400078ec0ff */
[----:B------:R-:W-:Y:S02]  /*3cf760*/  LOP3.LUT R17, R22, 0x1, RZ, 0xc0, !PT ;  /* 0x0000000116117812 */ /* 0x000fe400078ec0ff */
[----:B------:R-:W-:Y:S02]  /*3cf770*/  LOP3.LUT R25, R9, 0x1, RZ, 0xc0, !PT ;  /* 0x0000000109197812 */ /* 0x000fe400078ec0ff */
        /* <DEDUP_REMOVED lines=66> */
.L_x_3411:
        /* <DEDUP_REMOVED lines=37> */
[C---:B------:R-:W-:Y:S02]  /*3cfdf0*/  LOP3.LUT R50, R17.reuse, 0x7ffffffe, RZ, 0xc0, !PT ;  /* 0x7ffffffe11327812 */ /* 0x040fe400078ec0ff */
[----:B------:R-:W-:Y:S02]  /*3cfe00*/  LOP3.LUT R13, R17, 0x1, RZ, 0xc0, !PT ;  /* 0x00000001110d7812 */ /* 0x000fe400078ec0ff */
[----:B------:R-:W-:Y:S02]  /*3cfe10*/  LOP3.LUT R48, R19, 0x7ffffffe, RZ, 0xc0, !PT ;  /* 0x7ffffffe13307812 */ /* 0x000fe400078ec0ff */
[----:B------:R-:W-:-:S02]  /*3cfe20*/  LOP3.LUT R46, R46, R9, R15, 0x96, !PT ;  /* 0x000000092e2e7212 */ /* 0x000fc400078e960f */
[----:B------:R-:W-:Y:S02]  /*3cfe30*/  LOP3.LUT R9, R19, 0x1, RZ, 0xc0, !PT ;  /* 0x0000000113097812 */ /* 0x000fe400078ec0ff */
[----:B------:R-:W-:Y:S02]  /*3cfe40*/  LOP3.LUT R50, R50, 0x80000000, R11, 0xf8, !PT ;  /* 0x8000000032327812 */ /* 0x000fe400078ef80b */
[----:B------:R-:W-:Y:S02]  /*3cfe50*/  ISETP.NE.U32.AND P0, PT, R13, 0x1, PT ;  /* 0x000000010d00780c */ /* 0x000fe40003f05070 */
[----:B------:R-:W-:Y:S02]  /*3cfe60*/  LOP3.LUT R17, R48, 0x80000000, R17, 0xf8, !PT ;  /* 0x8000000030117812 */ /* 0x000fe400078ef811 */
[C---:B------:R-:W-:Y:S02]  /*3cfe70*/  LOP3.LUT R48, R22.reuse, 0x7ffffffe, RZ, 0xc0, !PT ;  /* 0x7ffffffe16307812 */ /* 0x040fe400078ec0ff */
[----:B------:R-:W-:-:S02]  /*3cfe80*/  LOP3.LUT R11, R22, 0x1, RZ, 0xc0, !PT ;  /* 0x00000001160b7812 */ /* 0x000fc400078ec0ff */
[----:B------:R-:W-:Y:S02]  /*3cfe90*/  ISETP.NE.U32.AND P1, PT, R9, 0x1, PT ;  /* 0x000000010900780c */ /* 0x000fe40003f25070 */
[----:B------:R-:W-:Y:S02]  /*3cfea0*/  SHF.R.U32.HI R50, RZ, 0x1, R50 ;  /* 0x00000001ff327819 */ /* 0x000fe40000011632 */
[----:B------:R-:W-:Y:S02]  /*3cfeb0*/  SEL R9, RZ, 0x9908b0df, P0 ;  /* 0x9908b0dfff097807 */ /* 0x000fe40000000000 */
[----:B------:R-:W-:Y:S02]  /*3cfec0*/  LOP3.LUT R48, R48, 0x80000000, R19, 0xf8, !PT ;  /* 0x8000000030307812 */ /* 0x000fe400078ef813 */
[----:B------:R-:W-:Y:S02]  /*3cfed0*/  ISETP.NE.U32.AND P0, PT, R11, 0x1, PT ;  /* 0x000000010b00780c */ /* 0x000fe40003f05070 */
[----:B------:R-:W-:-:S02]  /*3cfee0*/  LOP3.LUT R50, R50, R9, R23, 0x96, !PT ;  /* 0x0000000932327212 */ /* 0x000fc400078e9617 */
[----:B------:R-:W-:Y:S02]  /*3cfef0*/  SHF.R.U32.HI R9, RZ, 0x1, R48 ;  /* 0x00000001ff097819 */ /* 0x000fe40000011630 */
[----:B------:R-:W-:Y:S02]  /*3cff00*/  SEL R11, RZ, 0x9908b0df, P0 ;  /* 0x9908b0dfff0b7807 */ /* 0x000fe40000000000 */
[----:B------:R-:W-:Y:S02]  /*3cff10*/  SHF.R.U32.HI R17, RZ, 0x1, R17 ;  /* 0x00000001ff117819 */ /* 0x000fe40000011611 */
[----:B------:R-:W-:Y:S02]  /*3cff20*/  LOP3.LUT R26, R9, R11, R26, 0x96, !PT ;  /* 0x0000000b091a7212 */ /* 0x000fe400078e961a */
[----:B------:R-:W-:Y:S02]  /*3cff30*/  SEL R13, RZ, 0x9908b0df, P1 ;  /* 0x9908b0dfff0d7807 */ /* 0x000fe40000800000 */
[----:B------:R-:W-:-:S02]  /*3cff40*/  LOP3.LUT R9, R27, 0x7ffffffe, RZ, 0xc0, !PT ;  /* 0x7ffffffe1b097812 */ /* 0x000fc400078ec0ff */
[----:B------:R-:W-:Y:S02]  /*3cff50*/  LOP3.LUT R11, R27, 0x1, RZ, 0xc0, !PT ;  /* 0x000000011b0b7812 */ /* 0x000fe400078ec0ff */
[----:B------:R-:W-:Y:S02]  /*3cff60*/  LOP3.LUT R15, R28, 0x1, RZ, 0xc0, !PT ;  /* 0x000000011c0f7812 */ /* 0x000fe400078ec0ff */
[----:B------:R-:W-:Y:S02]  /*3cff70*/  LOP3.LUT R13, R17, R13, R25, 0x96, !PT ;  /* 0x0000000d110d7212 */ /* 0x000fe400078e9619 */
[----:B------:R-:W-:Y:S02]  /*3cff80*/  LOP3.LUT R9, R9, 0x80000000, R22, 0xf8, !PT ;  /* 0x8000000009097812 */ /* 0x000fe400078ef816 */
[----:B------:R-:W-:Y:S02]  /*3cff90*/  ISETP.NE.U32.AND P0, PT, R11, 0x1, PT ;  /* 0x000000010b00780c */ /* 0x000fe40003f05070 */
[----:B------:R-:W-:-:S02]  /*3cffa0*/  ISETP.NE.U32.AND P1, PT, R15, 0x1, PT ;  /* 0x000000010f00780c */ /* 0x000fc40003f25070 */
[C---:B------:R-:W-:Y:S02]  /*3cffb0*/  LOP3.LUT R15, R29.reuse, 0x7ffffffe, RZ, 0xc0, !PT ;  /* 0x7ffffffe1d0f7812 */ /* 0x040fe400078ec0ff */
[----:B------:R-:W-:Y:S02]  /*3cffc0*/  LOP3.LUT R17, R29, 0x1, RZ, 0xc0, !PT ;  /* 0x000000011d117812 */ /* 0x000fe400078ec0ff */
[----:B------:R-:W-:Y:S02]  /*3cffd0*/  SHF.R.U32.HI R9, RZ, 0x1, R9 ;  /* 0x00000001ff097819 */ /* 0x000fe40000011609 */
[----:B------:R-:W-:Y:S02]  /*3cffe0*/  SEL R11, RZ, 0x9908b0df, P0 ;  /* 0x9908b0dfff0b7807 */ /* 0x000fe40000000000 */
[----:B------:R-:W-:Y:S02]  /*3cfff0*/  LOP3.LUT R15, R15, 0x80000000, R28, 0xf8, !PT ;  /* 0x800000000f0f7812 */ /* 0x000fe400078ef81c */
[----:B------:R-:W-:Y:S01]  /*3d0000*/  ISETP.NE.U32.AND P0, PT, R17, 0x1, PT ;  /* 0x000000011100780c */ /* 0x000fe20003f05070 */
[----:B------:R2:W-:Y:S01]  /*3d0010*/  STL [R5+-0xc], R46 ;  /* 0xfffff42e05007387 */ /* 0x0005e20000100800 */
[----:B------:R-:W-:-:S02]  /*3d0020*/  SHF.R.U32.HI R22, RZ, 0x1, R15 ;  /* 0x00000001ff167819 */ /* 0x000fc4000001160f */
[----:B------:R-:W-:Y:S02]  /*3d0030*/  LOP3.LUT R48, R28, 0x7ffffffe, RZ, 0xc0, !PT ;  /* 0x7ffffffe1c307812 */ /* 0x000fe400078ec0ff */
[----:B--2---:R-:W-:Y:S02]  /*3d0040*/  LOP3.LUT R46, R9, R11, R30, 0x96, !PT ;  /* 0x0000000b092e7212 */ /* 0x004fe400078e961e */
[----:B------:R-:W-:Y:S02]  /*3d0050*/  SEL R9, RZ, 0x9908b0df, P0 ;  /* 0x9908b0dfff097807 */ /* 0x000fe40000000000 */
[----:B------:R-:W-:Y:S02]  /*3d0060*/  LOP3.LUT R11, R37, 0x1, RZ, 0xc0, !PT ;  /* 0x00000001250b7812 */ /* 0x000fe400078ec0ff */
[----:B------:R-:W-:Y:S02]  /*3d0070*/  LOP3.LUT R22, R22, R9, R33, 0x96, !PT ;  /* 0x0000000916167212 */ /* 0x000fe400078e9621 */
[----:B------:R-:W-:Y:S01]  /*3d0080*/  LOP3.LUT R9, R35, 0x1, RZ, 0xc0, !PT ;  /* 0x0000000123097812 */ /* 0x000fe200078ec0ff */
[----:B------:R2:W-:Y:S01]  /*3d0090*/  STL [R5+-0x4], R13 ;  /* 0xfffffc0d05007387 */ /* 0x0005e20000100800 */
[----:B------:R-:W-:-:S02]  /*3d00a0*/  LOP3.LUT R48, R48, 0x80000000, R27, 0xf8, !PT ;  /* 0x8000000030307812 */ /* 0x000fc400078ef81b */
[----:B------:R-:W-:Y:S01]  /*3d00b0*/  ISETP.NE.U32.AND P0, PT, R9, 0x1, PT ;  /* 0x000000010900780c */ /* 0x000fe20003f05070 */
[----:B------:R4:W-:Y:S01]  /*3d00c0*/  STL [R5], R26 ;  /* 0x0000001a05007387 */ /* 0x0009e20000100800 */
[----:B------:R-:W-:Y:S02]  /*3d00d0*/  LOP3.LUT R28, R35, 0x7ffffffe, RZ, 0xc0, !PT ;  /* 0x7ffffffe231c7812 */ /* 0x000fe400078ec0ff */
[----:B------:R-:W-:Y:S01]  /*3d00e0*/  LOP3.LUT R30, R37, 0x7ffffffe, RZ, 0xc0, !PT ;  /* 0x7ffffffe251e7812 */ /* 0x000fe200078ec0ff */
[----:B------:R3:W-:Y:S01]  /*3d00f0*/  STL [R5+0x4], R46 ;  /* 0x0000042e05007387 */ /* 0x0007e20000100800 */
[----:B--2---:R-:W-:Y:S02]  /*3d0100*/  SEL R13, RZ, 0x9908b0df, P1 ;  /* 0x9908b0dfff0d7807 */ /* 0x004fe40000800000 */
[----:B------:R-:W-:Y:S02]  /*3d0110*/  ISETP.NE.U32.AND P1, PT, R11, 0x1, PT ;  /* 0x000000010b00780c */ /* 0x000fe40003f25070 */
[----:B----4-:R-:W-:-:S02]  /*3d0120*/  LOP3.LUT R26, R39, 0x7ffffffe, RZ, 0xc0, !PT ;  /* 0x7ffffffe271a7812 */ /* 0x010fc400078ec0ff */
[----:B------:R-:W-:Y:S01]  /*3d0130*/  LOP3.LUT R9, R39, 0x1, RZ, 0xc0, !PT ;  /* 0x0000000127097812 */ /* 0x000fe200078ec0ff */
[----:B------:R-:W-:Y:S01]  /*3d0140*/  UIADD3 UR4, UPT, UPT, UR4, 0xc, URZ ;  /* 0x0000000c04047890 */ /* 0x000fe2000fffe0ff */
[----:B------:R-:W-:Y:S02]  /*3d0150*/  SHF.R.U32.HI R48, RZ, 0x1, R48 ;  /* 0x00000001ff307819 */ /* 0x000fe40000011630 */
        /* <DEDUP_REMOVED lines=8> */
[----:B------:R-:W-:Y:S02]  /*3d01e0*/  SEL R13, RZ, 0x9908b0df, P1 ;  /* 0x9908b0dfff0d7807 */ /* 0x000fe40000800000 */
[----:B------:R-:W-:Y:S02]  /*3d01f0*/  SHF.R.U32.HI R26, RZ, 0x1, R26 ;  /* 0x00000001ff1a7819 */ /* 0x000fe4000001161a */
        /* <DEDUP_REMOVED lines=35> */
.L_x_3409:
[----:B------:R-:W-:Y:S05]  /*3d0430*/  BSYNC.RECONVERGENT B2 ;  /* 0x0000000000027941 */ /* 0x000fea0003800200 */
.L_x_3408:
        /* <DEDUP_REMOVED lines=43> */
.L_x_3414:
        /* <DEDUP_REMOVED lines=68> */
[----:B------:R-:W-:Y:S02]  /*3d0b30*/  ISETP.NE.U32.AND P1, PT, R41, 0x1, PT ;  /* 0x000000012900780c */ /* 0x000fe40003f25070 */
[----:B------:R-:W-:Y:S02]  /*3d0b40*/  LOP3.LUT R41, R19, 0x1, RZ, 0xc0, !PT ;  /* 0x0000000113297812 */ /* 0x000fe400078ec0ff */
[----:B0-----:R-:W-:Y:S02]  /*3d0b50*/  LOP3.LUT R44, R35, 0x7ffffffe, RZ, 0xc0, !PT ;  /* 0x7ffffffe232c7812 */ /* 0x001fe400078ec0ff */
[----:B--2---:R-:W-:-:S02]  /*3d0b60*/  LOP3.LUT R46, R19, 0x7ffffffe, RZ, 0xc0, !PT ;  /* 0x7ffffffe132e7812 */ /* 0x004fc400078ec0ff */
[----:B------:R-:W-:Y:S01]  /*3d0b70*/  LOP3.LUT R31, R48, 0x80000000, R31, 0xf8, !PT ;  /* 0x80000000301f7812 */ /* 0x000fe200078ef81f */
[----:B------:R0:W-:Y:S01]  /*3d0b80*/  STL [R7+0x10], R9 ;  /* 0x0000100907007387 */ /* 0x0001e20000100800 */
[----:B------:R-:W-:Y:S02]  /*3d0b90*/  ISETP.NE.U32.AND P0, PT, R39, 0x1, PT ;  /* 0x000000012700780c */ /* 0x000fe40003f05070 */
[----:B------:R-:W-:Y:S02]  /*3d0ba0*/  LOP3.LUT R27, R50, 0x80000000, R27, 0xf8, !PT ;  /* 0x80000000321b7812 */ /* 0x000fe400078ef81b */
[----:B------:R-:W-:Y:S02]  /*3d0bb0*/  LOP3.LUT R37, R44, 0x80000000, R37, 0xf8, !PT ;  /* 0x800000002c257812 */ /* 0x000fe400078ef825 */
[----:B------:R-:W-:Y:S02]  /*3d0bc0*/  LOP3.LUT R39, R46, 0x80000000, R35, 0xf8, !PT ;  /* 0x800000002e277812 */ /* 0x000fe400078ef823 */
[----:B------:R-:W-:-:S02]  /*3d0bd0*/  ISETP.NE.U32.AND P3, PT, R41, 0x1, PT ;  /* 0x000000012900780c */ /* 0x000fc40003f65070 */
[----:B0-----:R-:W-:Y:S02]  /*3d0be0*/  LOP3.LUT R9, R35, 0x1, RZ, 0xc0, !PT ;  /* 0x0000000123097812 */ /* 0x001fe400078ec0ff */
[----:B------:R-:W-:Y:S02]  /*3d0bf0*/  SHF.R.U32.HI R44, RZ, 0x1, R31 ;  /* 0x00000001ff2c7819 */ /* 0x000fe4000001161f */
[----:B------:R-:W-:Y:S02]  /*3d0c00*/  SHF.R.U32.HI R27, RZ, 0x1, R27 ;  /* 0x00000001ff1b7819 */ /* 0x000fe4000001161b */
[----:B------:R-:W-:Y:S02]  /*3d0c10*/  SEL R31, RZ, 0x9908b0df, P1 ;  /* 0x9908b0dfff1f7807 */ /* 0x000fe40000800000 */
[----:B------:R-:W-:Y:S02]  /*3d0c20*/  SHF.R.U32.HI R46, RZ, 0x1, R37 ;  /* 0x00000001ff2e7819 */ /* 0x000fe40000011625 */
[----:B------:R-:W-:-:S02]  /*3d0c30*/  SHF.R.U32.HI R39, RZ, 0x1, R39 ;  /* 0x00000001ff277819 */ /* 0x000fc40000011627 */
[----:B------:R-:W-:Y:S02]  /*3d0c40*/  SEL R37, RZ, 0x9908b0df, P3 ;  /* 0x9908b0dfff257807 */ /* 0x000fe40001800000 */
[----:B------:R-:W-:Y:S02]  /*3d0c50*/  ISETP.NE.U32.AND P2, PT, R9, 0x1, PT ;  /* 0x000000010900780c */ /* 0x000fe40003f45070 */
[----:B------:R-:W-:Y:S02]  /*3d0c60*/  SEL R9, RZ, 0x9908b0df, P0 ;  /* 0x9908b0dfff097807 */ /* 0x000fe40000000000 */
[----:B------:R-:W-:Y:S02]  /*3d0c70*/  LOP3.LUT R30, R27, R31, R30, 0x96, !PT ;  /* 0x0000001f1b1e7212 */ /* 0x000fe400078e961e */
[----:B------:R-:W-:Y:S02]  /*3d0c80*/  LOP3.LUT R28, R39, R37, R28, 0x96, !PT ;  /* 0x00000025271c7212 */ /* 0x000fe400078e961c */
[----:B------:R-:W-:-:S02]  /*3d0c90*/  SEL R35, RZ, 0x9908b0df, P2 ;  /* 0x9908b0dfff237807 */ /* 0x000fc40001000000 */
[----:B------:R-:W-:Y:S02]  /*3d0ca0*/  LOP3.LUT R48, R26, 0x7ffffffe, RZ, 0xc0, !PT ;  /* 0x7ffffffe1a307812 */ /* 0x000fe400078ec0ff */
[----:B------:R-:W-:Y:S01]  /*3d0cb0*/  LOP3.LUT R27, R25, 0x7ffffffe, RZ, 0xc0, !PT ;  /* 0x7ffffffe191b7812 */ /* 0x000fe200078ec0ff */
[----:B------:R0:W-:Y:S01]  /*3d0cc0*/  STL [R7+0x24], R30 ;  /* 0x0000241e07007387 */ /* 0x0001e20000100800 */
[----:B------:R-:W-:Y:S02]  /*3d0cd0*/  LOP3.LUT R44, R44, R9, R33, 0x96, !PT ;  /* 0x000000092c2c7212 */ /* 0x000fe400078e9621 */
[----:B------:R-:W-:Y:S01]  /*3d0ce0*/  LOP3.LUT R9, R26, 0x1, RZ, 0xc0, !PT ;  /* 0x000000011a097812 */ /* 0x000fe200078ec0ff */
[----:B------:R2:W-:Y:S01]  /*3d0cf0*/  STL [R7+0x2c], R28 ;  /* 0x00002c1c07007387 */ /* 0x0005e20000100800 */
[----:B------:R-:W-:Y:S02]  /*3d0d00*/  LOP3.LUT R46, R46, R35, R29, 0x96, !PT ;  /* 0x000000232e2e7212 */ /* 0x000fe400078e961d */
[----:B------:R-:W-:-:S02]  /*3d0d10*/  LOP3.LUT R48, R48, 0x80000000, R19, 0xf8, !PT ;  /* 0x8000000030307812 */ /* 0x000fc400078ef813 */
[----:B------:R-:W-:Y:S02]  /*3d0d20*/  LOP3.LUT R27, R27, 0x80000000, R26, 0xf8, !PT ;  /* 0x800000001b1b7812 */ /* 0x000fe400078ef81a */
[----:B0-----:R-:W-:Y:S02]  /*3d0d30*/  LOP3.LUT R30, R23, 0x7ffffffe, RZ, 0xc0, !PT ;  /* 0x7ffffffe171e7812 */ /* 0x001fe400078ec0ff */
[----:B------:R-:W-:Y:S02]  /*3d0d40*/  LOP3.LUT R29, R25, 0x1, RZ, 0xc0, !PT ;  /* 0x00000001191d7812 */ /* 0x000fe400078ec0ff */
[----:B------:R-:W-:Y:S02]  /*3d0d50*/  LOP3.LUT R19, R23, 0x1, RZ, 0xc0, !PT ;  /* 0x0000000117137812 */ /* 0x000fe400078ec0ff */
[C---:B------:R-:W-:Y:S02]  /*3d0d60*/  LOP3.LUT R26, R11.reuse, 0x7ffffffe, RZ, 0xc0, !PT ;  /* 0x7ffffffe0b1a7812 */ /* 0x040fe400078ec0ff */
[----:B--2---:R-:W-:-:S02]  /*3d0d70*/  LOP3.LUT R28, R11, 0x1, RZ, 0xc0, !PT ;  /* 0x000000010b1c7812 */ /* 0x004fc400078ec0ff */
        /* <DEDUP_REMOVED lines=63> */
.L_x_3415:
        /* <DEDUP_REMOVED lines=79> */
[----:B----4-:R-:W-:Y:S02]  /*3d1660*/  LOP3.LUT R46, R33, R35, R26, 0x96, !PT ;  /* 0x00000023212e7212 */ /* 0x010fe400078e961a */
        /* <DEDUP_REMOVED lines=11> */
[----:B--2---:R-:W-:Y:S01]  /*3d1720*/  LOP3.LUT R42, R23, 0x7ffffffe, RZ, 0xc0, !PT ;  /* 0x7ffffffe172a7812 */ /* 0x004fe200078ec0ff */
        /* <DEDUP_REMOVED lines=45> */
.L_x_3413:
[----:B------:R-:W-:Y:S05]  /*3d1a00*/  BSYNC.RECONVERGENT B2 ;  /* 0x0000000000027941 */ /* 0x000fea0003800200 */
.L_x_3412:
        /* <DEDUP_REMOVED lines=43> */
.L_x_3418:
        /* <DEDUP_REMOVED lines=63> */
[C---:B------:R-:W-:Y:S02]  /*3d20b0*/  LOP3.LUT R43, R39.reuse, 0x7ffffffe, RZ, 0xc0, !PT ;  /* 0x7ffffffe272b7812 */ /* 0x040fe400078ec0ff */
[----:B0-----:R-:W-:Y:S02]  /*3d20c0*/  LOP3.LUT R11, R39, 0x1, RZ, 0xc0, !PT ;  /* 0x00000001270b7812 */ /* 0x001fe400078ec0ff */
[----:B------:R-:W-:Y:S01]  /*3d20d0*/  ISETP.NE.U32.AND P0, PT, R41, 0x1, PT ;  /* 0x000000012900780c */ /* 0x000fe20003f05070 */
[----:B------:R0:W-:Y:S01]  /*3d20e0*/  STL [R9+0x10], R42 ;  /* 0x0000102a09007387 */ /* 0x0001e20000100800 */
[----:B------:R-:W-:Y:S02]  /*3d20f0*/  LOP3.LUT R48, R28, 0x7ffffffe, RZ, 0xc0, !PT ;  /* 0x7ffffffe1c307812 */ /* 0x000fe400078ec0ff */
[----:B------:R-:W-:Y:S01]  /*3d2100*/  LOP3.LUT R41, R43, 0x80000000, R28, 0xf8, !PT ;  /* 0x800000002b297812 */ /* 0x000fe200078ef81c */
[----:B------:R2:W-:Y:S01]  /*3d2110*/  STL [R9+0x18], R46 ;  /* 0x0000182e09007387 */ /* 0x0005e20000100800 */
[----:B------:R-:W-:-:S02]  /*3d2120*/  ISETP.NE.U32.AND P1, PT, R11, 0x1, PT ;  /* 0x000000010b00780c */ /* 0x000fc40003f25070 */
[C---:B------:R-:W-:Y:S02]  /*3d2130*/  LOP3.LUT R28, R37.reuse, 0x7ffffffe, RZ, 0xc0, !PT ;  /* 0x7ffffffe251c7812 */ /* 0x040fe400078ec0ff */
[----:B------:R-:W-:Y:S02]  /*3d2140*/  LOP3.LUT R11, R37, 0x1, RZ, 0xc0, !PT ;  /* 0x00000001250b7812 */ /* 0x000fe400078ec0ff */
[C---:B0-----:R-:W-:Y:S02]  /*3d2150*/  LOP3.LUT R42, R22.reuse, 0x1, RZ, 0xc0, !PT ;  /* 0x00000001162a7812 */ /* 0x041fe400078ec0ff */
[----:B--2---:R-:W-:Y:S02]  /*3d2160*/  LOP3.LUT R46, R22, 0x7ffffffe, RZ, 0xc0, !PT ;  /* 0x7ffffffe162e7812 */ /* 0x004fe400078ec0ff */
        /* <DEDUP_REMOVED lines=15> */
[----:B------:R-:W-:Y:S02]  /*3d2260*/  SEL R33, RZ, 0x9908b0df, P1 ;  /* 0x9908b0dfff217807 */ /* 0x000fe40000800000 */
[C---:B------:R-:W-:Y:S02]  /*3d2270*/  LOP3.LUT R11, R27.reuse, 0x7ffffffe, RZ, 0xc0, !PT ;  /* 0x7ffffffe1b0b7812 */ /* 0x040fe400078ec0ff */
[----:B------:R-:W-:Y:S02]  /*3d2280*/  LOP3.LUT R29, R27, 0x1, RZ, 0xc0, !PT ;  /* 0x000000011b1d7812 */ /* 0x000fe400078ec0ff */
[----:B------:R-:W-:Y:S01]  /*3d2290*/  LOP3.LUT R48, R26, 0x7ffffffe, RZ, 0xc0, !PT ;  /* 0x7ffffffe1a307812 */ /* 0x000fe200078ec0ff */
[----:B------:R0:W-:Y:S01]  /*3d22a0*/  STL [R9+0x28], R30 ;  /* 0x0000281e09007387 */ /* 0x0001e20000100800 */
[----:B------:R-:W-:-:S02]  /*3d22b0*/  LOP3.LUT R42, R42, R33, R31, 0x96, !PT ;  /* 0x000000212a2a7212 */ /* 0x000fc400078e961f */
[----:B------:R-:W-:Y:S02]  /*3d22c0*/  LOP3.LUT R11, R11, 0x80000000, R22, 0xf8, !PT ;  /* 0x800000000b0b7812 */ /* 0x000fe400078ef816 */
[----:B------:R-:W-:Y:S02]  /*3d22d0*/  ISETP.NE.U32.AND P0, PT, R29, 0x1, PT ;  /* 0x000000011d00780c */ /* 0x000fe40003f05070 */
[----:B------:R-:W-:Y:S02]  /*3d22e0*/  LOP3.LUT R48, R48, 0x80000000, R27, 0xf8, !PT ;  /* 0x8000000030307812 */ /* 0x000fe400078ef81b */
[----:B------:R-:W-:Y:S02]  /*3d22f0*/  LOP3.LUT R31, R26, 0x1, RZ, 0xc0, !PT ;  /* 0x000000011a1f7812 */ /* 0x000fe400078ec0ff */
[C---:B------:R-:W-:Y:S02]  /*3d2300*/  LOP3.LUT R27, R25.reuse, 0x7ffffffe, RZ, 0xc0, !PT ;  /* 0x7ffffffe191b7812 */ /* 0x040fe400078ec0ff */
[----:B------:R-:W-:-:S02]  /*3d2310*/  LOP3.LUT R29, R25, 0x1, RZ, 0xc0, !PT ;  /* 0x00000001191d7812 */ /* 0x000fc400078ec0ff */
[C---:B------:R-:W-:Y:S02]  /*3d2320*/  LOP3.LUT R22, R13.reuse, 0x7ffffffe, RZ, 0xc0, !PT ;  /* 0x7ffffffe0d167812 */ /* 0x040fe400078ec0ff */
[----:B0-----:R-:W-:Y:S01]  /*3d2330*/  LOP3.LUT R30, R13, 0x1, RZ, 0xc0, !PT ;  /* 0x000000010d1e7812 */ /* 0x001fe200078ec0ff */
[----:B------:R0:W-:Y:S01]  /*3d2340*/  STL [R9+0x20], R28 ;  /* 0x0000201c09007387 */ /* 0x0001e20000100800 */
[----:B------:R-:W-:Y:S02]  /*3d2350*/  ISETP.NE.U32.AND P1, PT, R31, 0x1, PT ;  /* 0x000000011f00780c */ /* 0x000fe40003f25070 */
[----:B------:R-:W-:Y:S02]  /*3d2360*/  ISETP.NE.U32.AND P2, PT, R29, 0x1, PT ;  /* 0x000000011d00780c */ /* 0x000fe40003f45070 */
[----:B------:R-:W-:Y:S02]  /*3d2370*/  LOP3.LUT R22, R22, 0x80000000, R25, 0xf8, !PT ;  /* 0x8000000016167812 */ /* 0x000fe400078ef819 */
[----:B------:R-:W-:-:S02]  /*3d2380*/  ISETP.NE.U32.AND P3, PT, R30, 0x1, PT ;  /* 0x000000011e00780c */ /* 0x000fc40003f65070 */
[----:B0-----:R-:W-:Y:S02]  /*3d2390*/  LOP3.LUT R28, R27, 0x80000000, R26, 0xf8, !PT ;  /* 0x800000001b1c7812 */ /* 0x001fe400078ef81a */
        /* <DEDUP_REMOVED lines=11> */
[----:B------:R-:W-:Y:S01]  /*3d2450*/  IMAD.MOV.U32 R15, RZ, RZ, R9 ;  /* 0x000000ffff0f7224 */ /* 0x000fe200078e0009 */
[----:B------:R-:W-:-:S02]  /*3d2460*/  LOP3.LUT R22, R22, R11, R19, 0x96, !PT ;  /* 0x0000000b16167212 */ /* 0x000fc400078e9613 */
[----:B0-----:R-:W-:Y:S01]  /*3d2470*/  LOP3.LUT R42, R28, R29, R17, 0x96, !PT ;  /* 0x0000001d1c2a7212 */ /* 0x001fe200078e9611 */
        /* <DEDUP_REMOVED lines=44> */
.L_x_3419:
        /* <DEDUP_REMOVED lines=55> */
[----:B------:R-:W-:Y:S02]  /*3d2ab0*/  LOP3.LUT R22, R48, R22, R26, 0x96, !PT ;  /* 0x0000001630167212 */ /* 0x000fe400078e961a */
[----:B------:R-:W-:Y:S02]  /*3d2ac0*/  LOP3.LUT R28, R15, R13, R28, 0x96, !PT ;  /* 0x0000000d0f1c7212 */ /* 0x000fe400078e961c */
[----:B------:R-:W-:-:S02]  /*3d2ad0*/  SHF.R.U32.HI R17, RZ, 0x1, R17 ;  /* 0x00000001ff117819 */ /* 0x000fc40000011611 */
[----:B------:R-:W-:Y:S02]  /*3d2ae0*/  SEL R43, RZ, 0x9908b0df, P1 ;  /* 0x9908b0dfff2b7807 */ /* 0x000fe40000800000 */
[C---:B------:R-:W-:Y:S02]  /*3d2af0*/  LOP3.LUT R48, R29.reuse, 0x7ffffffe, RZ, 0xc0, !PT ;  /* 0x7ffffffe1d307812 */ /* 0x040fe400078ec0ff */
[----:B------:R-:W-:Y:S01]  /*3d2b00*/  LOP3.LUT R13, R29, 0x1, RZ, 0xc0, !PT ;  /* 0x000000011d0d7812 */ /* 0x000fe200078ec0ff */
[----:B------:R2:W-:Y:S01]  /*3d2b10*/  STL [R9+-0xc], R19 ;  /* 0xfffff41309007387 */ /* 0x0005e20000100800 */
[----:B------:R-:W-:Y:S02]  /*3d2b20*/  LOP3.LUT R26, R17, R43, R27, 0x96, !PT ;  /* 0x0000002b111a7212 */ /* 0x000fe400078e961b */
[----:B------:R-:W-:Y:S02]  /*3d2b30*/  LOP3.LUT R48, R48, 0x80000000, R25, 0xf8, !PT ;  /* 0x8000000030307812 */ /* 0x000fe400078ef819 */
[----:B------:R-:W-:-:S02]  /*3d2b40*/  ISETP.NE.U32.AND P0, PT, R13, 0x1, PT ;  /* 0x000000010d00780c */ /* 0x000fc40003f05070 */
[C---:B------:R-:W-:Y:S02]  /*3d2b50*/  LOP3.LUT R50, R30.reuse, 0x7ffffffe, RZ, 0xc0, !PT ;  /* 0x7ffffffe1e327812 */ /* 0x040fe400078ec0ff */
[----:B------:R-:W-:Y:S02]  /*3d2b60*/  LOP3.LUT R15, R30, 0x1, RZ, 0xc0, !PT ;  /* 0x000000011e0f7812 */ /* 0x000fe400078ec0ff */
[C---:B------:R-:W-:Y:S02]  /*3d2b70*/  LOP3.LUT R17, R31.reuse, 0x7ffffffe, RZ, 0xc0, !PT ;  /* 0x7ffffffe1f117812 */ /* 0x040fe400078ec0ff */
[----:B--2---:R-:W-:Y:S02]  /*3d2b80*/  LOP3.LUT R19, R31, 0x1, RZ, 0xc0, !PT ;  /* 0x000000011f137812 */ /* 0x004fe400078ec0ff */
[----:B------:R-:W-:Y:S02]  /*3d2b90*/  SHF.R.U32.HI R48, RZ, 0x1, R48 ;  /* 0x00000001ff307819 */ /* 0x000fe40000011630 */
[----:B------:R-:W-:-:S02]  /*3d2ba0*/  SEL R13, RZ, 0x9908b0df, P0 ;  /* 0x9908b0dfff0d7807 */ /* 0x000fc40000000000 */
[----:B------:R-:W-:Y:S02]  /*3d2bb0*/  LOP3.LUT R50, R50, 0x80000000, R29, 0xf8, !PT ;  /* 0x8000000032327812 */ /* 0x000fe400078ef81d */
[----:B------:R-:W-:Y:S02]  /*3d2bc0*/  ISETP.NE.U32.AND P1, PT, R15, 0x1, PT ;  /* 0x000000010f00780c */ /* 0x000fe40003f25070 */
[----:B------:R-:W-:Y:S02]  /*3d2bd0*/  LOP3.LUT R17, R17, 0x80000000, R30, 0xf8, !PT ;  /* 0x8000000011117812 */ /* 0x000fe400078ef81e */
[----:B------:R-:W-:Y:S01]  /*3d2be0*/  ISETP.NE.U32.AND P0, PT, R19, 0x1, PT ;  /* 0x000000011300780c */ /* 0x000fe20003f05070 */
[----:B------:R2:W-:Y:S01]  /*3d2bf0*/  STL [R9+-0x8], R22 ;  /* 0xfffff81609007387 */ /* 0x0005e20000100800 */
[----:B------:R-:W-:Y:S02]  /*3d2c00*/  LOP3.LUT R48, R48, R13, R33, 0x96, !PT ;  /* 0x0000000d30307212 */ /* 0x000fe400078e9621 */
[----:B------:R-:W-:-:S02]  /*3d2c10*/  SHF.R.U32.HI R50, RZ, 0x1, R50 ;  /* 0x00000001ff327819 */ /* 0x000fc40000011632 */
[----:B------:R-:W-:Y:S02]  /*3d2c20*/  SEL R15, RZ, 0x9908b0df, P1 ;  /* 0x9908b0dfff0f7807 */ /* 0x000fe40000800000 */
[----:B------:R-:W-:Y:S02]  /*3d2c30*/  SEL R13, RZ, 0x9908b0df, P0 ;  /* 0x9908b0dfff0d7807 */ /* 0x000fe40000000000 */
[----:B--2---:R-:W-:Y:S02]  /*3d2c40*/  SHF.R.U32.HI R22, RZ, 0x1, R17 ;  /* 0x00000001ff167819 */ /* 0x004fe40000011611 */
[----:B------:R-:W-:Y:S02]  /*3d2c50*/  LOP3.LUT R50, R50, R15, R35, 0x96, !PT ;  /* 0x0000000f32327212 */ /* 0x000fe400078e9623 */
[----:B------:R-:W-:Y:S02]  /*3d2c60*/  LOP3.LUT R22, R22, R13, R37, 0x96, !PT ;  /* 0x0000000d16167212 */ /* 0x000fe400078e9625 */
[----:B------:R-:W-:-:S02]  /*3d2c70*/  LOP3.LUT R13, R39, 0x1, RZ, 0xc0, !PT ;  /* 0x00000001270d7812 */ /* 0x000fc400078ec0ff */
[----:B------:R-:W-:Y:S01]  /*3d2c80*/  LOP3.LUT R15, R41, 0x1, RZ, 0xc0, !PT ;  /* 0x00000001290f7812 */ /* 0x000fe200078ec0ff */
[----:B------:R2:W-:Y:S01]  /*3d2c90*/  STL [R9+-0x4], R26 ;  /* 0xfffffc1a09007387 */ /* 0x0005e20000100800 */
[----:B------:R-:W-:Y:S02]  /*3d2ca0*/  ISETP.NE.U32.AND P0, PT, R13, 0x1, PT ;  /* 0x000000010d00780c */ /* 0x000fe40003f05070 */
[----:B------:R-:W-:Y:S01]  /*3d2cb0*/  ISETP.NE.U32.AND P1, PT, R15, 0x1, PT ;  /* 0x000000010f00780c */ /* 0x000fe20003f25070 */
[----:B------:R4:W-:Y:S01]  /*3d2cc0*/  STL [R9], R28 ;  /* 0x0000001c09007387 */ /* 0x0009e20000100800 */
[----:B------:R-:W-:Y:S02]  /*3d2cd0*/  LOP3.LUT R30, R41, 0x7ffffffe, RZ, 0xc0, !PT ;  /* 0x7ffffffe291e7812 */ /* 0x000fe400078ec0ff */
[C---:B------:R-:W-:Y:S02]  /*3d2ce0*/  LOP3.LUT R15, R42.reuse, 0x1, RZ, 0xc0, !PT ;  /* 0x000000012a0f7812 */ /* 0x040fe400078ec0ff */
[----:B--2---:R-:W-:Y:S01]  /*3d2cf0*/  LOP3.LUT R26, R39, 0x7ffffffe, RZ, 0xc0, !PT ;  /* 0x7ffffffe271a7812 */ /* 0x004fe200078ec0ff */
[----:B------:R-:W-:Y:S01]  /*3d2d00*/  UIADD3 UR4, UPT, UPT, UR4, 0xc, URZ ;  /* 0x0000000c04047890 */ /* 0x000fe2000fffe0ff */
[----:B----4-:R-:W-:-:S02]  /*3d2d10*/  LOP3.LUT R28, R42, 0x7ffffffe, RZ, 0xc0, !PT ;  /* 0x7ffffffe2a1c7812 */ /* 0x010fc400078ec0ff */
[----:B------:R-:W-:Y:S02]  /*3d2d20*/  LOP3.LUT R26, R26, 0x80000000, R31, 0xf8, !PT ;  /* 0x800000001a1a7812 */ /* 0x000fe400078ef81f */
[----:B------:R-:W-:Y:S02]  /*3d2d30*/  LOP3.LUT R30, R30, 0x80000000, R39, 0xf8, !PT ;  /* 0x800000001e1e7812 */ /* 0x000fe400078ef827 */
[----:B------:R-:W-:Y:S02]  /*3d2d40*/  LOP3.LUT R28, R28, 0x80000000, R41, 0xf8, !PT ;  /* 0x800000001c1c7812 */ /* 0x000fe400078ef829 */
[----:B------:R-:W-:Y:S01]  /*3d2d50*/  ISETP.NE.U32.AND P2, PT, R15, 0x1, PT ;  /* 0x000000010f00780c */ /* 0x000fe20003f45070 */
[----:B------:R-:W-:Y:S01]  /*3d2d60*/  UISETP.NE.AND UP0, UPT, UR4, 0x18c, UPT ;  /* 0x0000018c0400788c */ /* 0x000fe2000bf05270 */
[----:B------:R-:W-:Y:S02]  /*3d2d70*/  SEL R15, RZ, 0x9908b0df, P0 ;  /* 0x9908b0dfff0f7807 */ /* 0x000fe40000000000 */
[----:B------:R-:W-:-:S02]  /*3d2d80*/  SHF.R.U32.HI R30, RZ, 0x1, R30 ;  /* 0x00000001ff1e7819 */ /* 0x000fc4000001161e */
        /* <DEDUP_REMOVED lines=36> */
.L_x_3417:
[----:B------:R-:W-:Y:S05]  /*3d2fd0*/  BSYNC.RECONVERGENT B2 ;  /* 0x0000000000027941 */ /* 0x000fea0003800200 */
.L_x_3416:
        /* <DEDUP_REMOVED lines=43> */
.L_x_3422:
        /* <DEDUP_REMOVED lines=63> */
[C---:B------:R-:W-:Y:S01]  /*3d3680*/  LOP3.LUT R42, R29.reuse, 0x7ffffffe, RZ, 0xc0, !PT ;  /* 0x7ffffffe1d2a7812 */ /* 0x040fe200078ec0ff */
[----:B------:R2:W-:Y:S01]  /*3d3690*/  STL [R11+0x18], R46 ;  /* 0x0000182e0b007387 */ /* 0x0005e20000100800 */
[----:B------:R-:W-:-:S02]  /*3d36a0*/  LOP3.LUT R45, R29, 0x1, RZ, 0xc0, !PT ;  /* 0x000000011d2d7812 */ /* 0x000fc400078ec0ff */
[----:B0-----:R-:W-:Y:S02]  /*3d36b0*/  LOP3.LUT R13, R41, 0x1, RZ, 0xc0, !PT ;  /* 0x00000001290d7812 */ /* 0x001fe400078ec0ff */
[----:B------:R-:W-:Y:S02]  /*3d36c0*/  LOP3.LUT R42, R42, 0x80000000, R35, 0xf8, !PT ;  /* 0x800000002a2a7812 */ /* 0x000fe400078ef823 */
        /* <DEDUP_REMOVED lines=99> */
.L_x_3423:
        /* <DEDUP_REMOVED lines=141> */
.L_x_3421:
[----:B------:R-:W-:Y:S05]  /*3d45d0*/  BSYNC.RECONVERGENT B2 ;  /* 0x0000000000027941 */ /* 0x000fea0003800200 */
.L_x_3420:
        /* <DEDUP_REMOVED lines=36> */
.L_x_3429:
        /* <DEDUP_REMOVED lines=36> */
.L_x_3427:
        /* <DEDUP_REMOVED lines=172> */
.L_x_3428:
        /* <DEDUP_REMOVED lines=141> */
.L_x_3426:
[----:B------:R-:W-:Y:S05]  /*3d5df0*/  BSYNC.RECONVERGENT B2 ;  /* 0x0000000000027941 */ /* 0x000fea0003800200 */
.L_x_3425:
        /* <DEDUP_REMOVED lines=21> */
.L_x_3424:
[----:B------:R-:W0:Y:S02]  /*3d5f50*/  LDC R7, c[0x0][0x3b8] ;  /* 0x0000ee00ff077b82 */ /* 0x000e240000000800 */
[----:B0-----:R-:W-:-:S04]  /*3d5f60*/  IADD3 R7, PT, PT, -R26, -0x6, R7 ;  /* 0xfffffffa1a077810 */ /* 0x001fc80007ffe107 */
[----:B------:R-:W-:-:S13]  /*3d5f70*/  ISETP.GE.AND P1, PT, R7, 0x1, PT ;  /* 0x000000010700780c */ /* 0x000fda0003f26270 */
[----:B------:R-:W-:Y:S05]  /*3d5f80*/  @!P1 BRA `(.L_x_3430) ;  /* 0x0000001400789947 */ /* 0x000fea0003800000 */
[----:B------:R-:W-:-:S07]  /*3d5f90*/  IMAD.MOV.U32 R9, RZ, RZ, RZ ;  /* 0x000000ffff097224 */ /* 0x000fce00078e00ff */
.L_x_3435:
        /* <DEDUP_REMOVED lines=37> */
.L_x_3433:
        /* <DEDUP_REMOVED lines=43> */
[----:B------:R-:W-:Y:S02]  /*3d64a0*/  ISETP.NE.U32.AND P2, PT, R46, 0x1, PT ;  /* 0x000000012e00780c */ /* 0x000fe40003f45070 */
[----:B------:R-:W-:Y:S02]  /*3d64b0*/  LOP3.LUT R48, R48, 0x80000000, R41, 0xf8, !PT ;  /* 0x8000000030307812 */ /* 0x000fe400078ef829 */
[----:B------:R-:W-:-:S02]  /*3d64c0*/  LOP3.LUT R46, R43, 0x1, RZ, 0xc0, !PT ;  /* 0x000000012b2e7812 */ /* 0x000fc400078ec0ff */
[----:B------:R-:W-:Y:S02]  /*3d64d0*/  LOP3.LUT R41, R31, 0x7ffffffe, RZ, 0xc0, !PT ;  /* 0x7ffffffe1f297812 */ /* 0x000fe400078ec0ff */
[----:B0-----:R-:W-:Y:S02]  /*3d64e0*/  LOP3.LUT R47, R43, 0x7ffffffe, RZ, 0xc0, !PT ;  /* 0x7ffffffe2b2f7812 */ /* 0x001fe400078ec0ff */
        /* <DEDUP_REMOVED lines=10> */
[----:B------:R-:W-:Y:S02]  /*3d6590*/  SEL R41, RZ, 0x9908b0df, P2 ;  /* 0x9908b0dfff297807 */ /* 0x000fe40001000000 */
[----:B------:R-:W-:Y:S02]  /*3d65a0*/  SHF.R.U32.HI R48, RZ, 0x1, R48 ;  /* 0x00000001ff307819 */ /* 0x000fe40000011630 */
        /* <DEDUP_REMOVED lines=9> */
[----:B------:R-:W-:-:S02]  /*3d6640*/  LOP3.LUT R42, R35, 0x7ffffffe, RZ, 0xc0, !PT ;  /* 0x7ffffffe232a7812 */ /* 0x000fc400078ec0ff */
[C---:B------:R-:W-:Y:S02]  /*3d6650*/  LOP3.LUT R44, R19.reuse, 0x7ffffffe, RZ, 0xc0, !PT ;  /* 0x7ffffffe132c7812 */ /* 0x040fe400078ec0ff */
[----:B------:R-:W-:Y:S01]  /*3d6660*/  LOP3.LUT R43, R19, 0x1, RZ, 0xc0, !PT ;  /* 0x00000001132b7812 */ /* 0x000fe200078ec0ff */
[----:B------:R0:W-:Y:S01]  /*3d6670*/  STL [R0+0x10], R5 ;  /* 0x0000100500007387 */ /* 0x0001e20000100800 */
[----:B------:R-:W-:Y:S02]  /*3d6680*/  ISETP.NE.U32.AND P2, PT, R41, 0x1, PT ;  /* 0x000000012900780c */ /* 0x000fe40003f45070 */
[----:B------:R-:W-:Y:S02]  /*3d6690*/  LOP3.LUT R37, R42, 0x80000000, R37, 0xf8, !PT ;  /* 0x800000002a257812 */ /* 0x000fe400078ef825 */
[----:B------:R-:W-:Y:S02]  /*3d66a0*/  LOP3.LUT R41, R44, 0x80000000, R35, 0xf8, !PT ;  /* 0x800000002c297812 */ /* 0x000fe400078ef823 */
[----:B------:R-:W-:-:S02]  /*3d66b0*/  ISETP.NE.U32.AND P5, PT, R43, 0x1, PT ;  /* 0x000000012b00780c */ /* 0x000fc40003fa5070 */
[----:B0-----:R-:W-:Y:S02]  /*3d66c0*/  LOP3.LUT R5, R35, 0x1, RZ, 0xc0, !PT ;  /* 0x0000000123057812 */ /* 0x001fe400078ec0ff */
[----:B------:R-:W-:Y:S02]  /*3d66d0*/  SHF.R.U32.HI R42, RZ, 0x1, R31 ;  /* 0x00000001ff2a7819 */ /* 0x000fe4000001161f */
[----:B------:R-:W-:Y:S02]  /*3d66e0*/  ISETP.NE.U32.AND P4, PT, R5, 0x1, PT ;  /* 0x000000010500780c */ /* 0x000fe40003f85070 */
        /* <DEDUP_REMOVED lines=21> */
[----:B------:R-:W-:-:S02]  /*3d6840*/  SEL R35, RZ, 0x9908b0df, P4 ;  /* 0x9908b0dfff237807 */ /* 0x000fc40002000000 */
        /* <DEDUP_REMOVED lines=11> */
[----:B0-----:R-:W-:Y:S02]  /*3d6900*/  SEL R27, RZ, 0x9908b0df, P4 ;  /* 0x9908b0dfff1b7807 */ /* 0x001fe40002000000 */
        /* <DEDUP_REMOVED lines=53> */
.L_x_3434:
        /* <DEDUP_REMOVED lines=141> */
.L_x_3432:
[----:B------:R-:W-:Y:S05]  /*3d7530*/  BSYNC.RECONVERGENT B2 ;  /* 0x0000000000027941 */ /* 0x000fea0003800200 */
.L_x_3431:
[----:B------:R-:W-:-:S05]  /*3d7540*/  VIADD R22, R22, 0x1 ;  /* 0x0000000116167836 */ /* 0x000fca0000000000 */
[----:B------:R2:W-:Y:S01]  /*3d7550*/  STL [R1+0x9c0], R22 ;  /* 0x0009c01601007387 */ /* 0x0005e20000100800 */
[----:B------:R-:W-:Y:S05]  /*3d7560*/  @P1 BRA `(.L_x_3435) ;  /* 0xffffffe8008c1947 */ /* 0x000fea000383ffff */
.L_x_3430:
        /* <DEDUP_REMOVED lines=35> */
.L_x_3438:
        /* <DEDUP_REMOVED lines=168> */
.L_x_3439:
        /* <DEDUP_REMOVED lines=137> */
.L_x_3437:
[----:B------:R-:W-:Y:S05]  /*3d8ab0*/  BSYNC.RECONVERGENT B2 ;  /* 0x0000000000027941 */ /* 0x000fea0003800200 */
.L_x_3436:
        /* <DEDUP_REMOVED lines=43> */
.L_x_3442:
        /* <DEDUP_REMOVED lines=168> */
.L_x_3443:
        /* <DEDUP_REMOVED lines=137> */
.L_x_3441:
[----:B------:R-:W-:Y:S05]  /*3da080*/  BSYNC.RECONVERGENT B2 ;  /* 0x0000000000027941 */ /* 0x000fea0003800200 */
.L_x_3440:
        /* <DEDUP_REMOVED lines=43> */
.L_x_3446:
        /* <DEDUP_REMOVED lines=168> */
.L_x_3447:
        /* <DEDUP_REMOVED lines=137> */
.L_x_3445:
[----:B------:R-:W-:Y:S05]  /*3db650*/  BSYNC.RECONVERGENT B2 ;  /* 0x0000000000027941 */ /* 0x000fea0003800200 */
.L_x_3444:
        /* <DEDUP_REMOVED lines=43> */
.L_x_3450:
        /* <DEDUP_REMOVED lines=168> */
.L_x_3451:
        /* <DEDUP_REMOVED lines=137> */
.L_x_3449:
[----:B------:R-:W-:Y:S05]  /*3dcc20*/  BSYNC.RECONVERGENT B2 ;  /* 0x0000000000027941 */ /* 0x000fea0003800200 */
.L_x_3448:
        /* <DEDUP_REMOVED lines=43> */
.L_x_3454:
        /* <DEDUP_REMOVED lines=167> */
.L_x_3455:
        /* <DEDUP_REMOVED lines=141> */
.L_x_3453:
[----:B------:R-:W-:Y:S05]  /*3de220*/  BSYNC.RECONVERGENT B2 ;  /* 0x0000000000027941 */ /* 0x000fea0003800200 */
.L_x_3452:
        /* <DEDUP_REMOVED lines=35> */
.L_x_3461:
        /* <DEDUP_REMOVED lines=36> */
.L_x_3459:
        /* <DEDUP_REMOVED lines=172> */
.L_x_3460:
        /* <DEDUP_REMOVED lines=141> */
.L_x_3458:
[----:B------:R-:W-:Y:S05]  /*3dfa30*/  BSYNC.RECONVERGENT B2 ;  /* 0x0000000000027941 */ /* 0x000fea0003800200 */
.L_x_3457:
        /* <DEDUP_REMOVED lines=19> */
.L_x_3456:
[----:B------:R-:W-:-:S04]  /*3dfb70*/  PLOP3.LUT P0, PT, P0, P1, PT, 0x80, 0x8 ;  /* 0x000000000008781c */ /* 0x000fc80000703070 */
[----:B------:R-:W-:-:S09]  /*3dfb80*/  SEL R51, RZ, 0x1, !P0 ;  /* 0x00000001ff337807 */ /* 0x000fd20004000000 */
.L_x_3396:
[----:B------:R-:W-:Y:S05]  /*3dfb90*/  BSYNC.RECONVERGENT B1 ;  /* 0x0000000000017941 */ /* 0x000fea0003800200 */
.L_x_3395:
        /* <DEDUP_REMOVED lines=26> */
.L_x_3464:
        /* <DEDUP_REMOVED lines=31> */
.L_x_3470:
        /* <DEDUP_REMOVED lines=37> */
.L_x_3468:
        /* <DEDUP_REMOVED lines=46> */
[C---:B------:R-:W-:Y:S02]  /*3e0460*/  LOP3.LUT R45, R42.reuse, 0x1, RZ, 0xc0, !PT ;  /* 0x000000012a2d7812 */ /* 0x040fe400078ec0ff */
        /* <DEDUP_REMOVED lines=10> */
[----:B------:R-:W-:-:S02]  /*3e0510*/  SHF.R.U32.HI R46, RZ, 0x1, R46 ;  /* 0x00000001ff2e7819 */ /* 0x000fc4000001162e */
[----:B------:R-:W-:Y:S02]  /*3e0520*/  SEL R45, RZ, 0x9908b0df, P2 ;  /* 0x9908b0dfff2d7807 */ /* 0x000fe40001000000 */
[----:B------:R-:W-:Y:S02]  /*3e0530*/  LOP3.LUT R41, R42, R39, R41, 0x96, !PT ;  /* 0x000000272a297212 */ /* 0x000fe400078e9629 */
[----:B------:R-:W-:Y:S02]  /*3e0540*/  LOP3.LUT R42, R26, 0x1, RZ, 0xc0, !PT ;  /* 0x000000011a2a7812 */ /* 0x000fe400078ec0ff */
[----:B------:R-:W-:Y:S02]  /*3e0550*/  LOP3.LUT R43, R47, R44, R43, 0x96, !PT ;  /* 0x0000002c2f2b7212 */ /* 0x000fe400078e962b */
[----:B------:R-:W-:Y:S01]  /*3e0560*/  LOP3.LUT R37, R46, R45, R37, 0x96, !PT ;  /* 0x0000002d2e257212 */ /* 0x000fe200078e9625 */
[----:B------:R0:W-:Y:S01]  /*3e0570*/  STL [R0+0x10], R5 ;  /* 0x0000100500007387 */ /* 0x0001e20000100800 */
[----:B------:R-:W-:-:S02]  /*3e0580*/  LOP3.LUT R44, R35, 0x1, RZ, 0xc0, !PT ;  /* 0x00000001232c7812 */ /* 0x000fc400078ec0ff */
[----:B------:R-:W-:Y:S02]  /*3e0590*/  LOP3.LUT R39, R26, 0x7ffffffe, RZ, 0xc0, !PT ;  /* 0x7ffffffe1a277812 */ /* 0x000fe400078ec0ff */
[----:B------:R-:W-:Y:S02]  /*3e05a0*/  ISETP.NE.U32.AND P1, PT, R42, 0x1, PT ;  /* 0x000000012a00780c */ /* 0x000fe40003f25070 */
[----:B------:R-:W-:Y:S02]  /*3e05b0*/  LOP3.LUT R45, R35, 0x7ffffffe, RZ, 0xc0, !PT ;  /* 0x7ffffffe232d7812 */ /* 0x000fe400078ec0ff */
[C---:B------:R-:W-:Y:S02]  /*3e05c0*/  LOP3.LUT R42, R33.reuse, 0x7ffffffe, RZ, 0xc0, !PT ;  /* 0x7ffffffe212a7812 */ /* 0x040fe400078ec0ff */
[----:B0-----:R-:W-:Y:S01]  /*3e05d0*/  LOP3.LUT R5, R33, 0x1, RZ, 0xc0, !PT ;  /* 0x0000000121057812 */ /* 0x001fe200078ec0ff */
[----:B------:R0:W-:Y:S01]  /*3e05e0*/  STL [R0+0x18], R37 ;  /* 0x0000182500007387 */ /* 0x0001e20000100800 */
[----:B------:R-:W-:-:S02]  /*3e05f0*/  ISETP.NE.U32.AND P2, PT, R44, 0x1, PT ;  /* 0x000000012c00780c */ /* 0x000fc40003f45070 */
[----:B------:R-:W-:Y:S02]  /*3e0600*/  LOP3.LUT R30, R39, 0x80000000, R30, 0xf8, !PT ;  /* 0x80000000271e7812 */ /* 0x000fe400078ef81e */
[----:B------:R-:W-:Y:S02]  /*3e0610*/  LOP3.LUT R44, R17, 0x7ffffffe, RZ, 0xc0, !PT ;  /* 0x7ffffffe112c7812 */ /* 0x000fe400078ec0ff */
[----:B------:R-:W-:Y:S02]  /*3e0620*/  LOP3.LUT R26, R45, 0x80000000, R26, 0xf8, !PT ;  /* 0x800000002d1a7812 */ /* 0x000fe400078ef81a */
[----:B------:R-:W-:Y:S02]  /*3e0630*/  LOP3.LUT R35, R42, 0x80000000, R35, 0xf8, !PT ;  /* 0x800000002a237812 */ /* 0x000fe400078ef823 */
[----:B0-----:R-:W-:Y:S02]  /*3e0640*/  LOP3.LUT R37, R17, 0x1, RZ, 0xc0, !PT ;  /* 0x0000000111257812 */ /* 0x001fe400078ec0ff */
        /* <DEDUP_REMOVED lines=14> */
[C---:B------:R-:W-:Y:S01]  /*3e0730*/  LOP3.LUT R30, R23.reuse, 0x7ffffffe, RZ, 0xc0, !PT ;  /* 0x7ffffffe171e7812 */ /* 0x040fe200078ec0ff */
[----:B------:R0:W-:Y:S01]  /*3e0740*/  STL [R0+0x20], R5 ;  /* 0x0000200500007387 */ /* 0x0001e20000100800 */
[----:B------:R-:W-:Y:S02]  /*3e0750*/  LOP3.LUT R26, R26, 0x80000000, R17, 0xf8, !PT ;  /* 0x800000001a1a7812 */ /* 0x000fe400078ef811 */
[----:B------:R-:W-:Y:S02]  /*3e0760*/  ISETP.NE.U32.AND P1, PT, R28, 0x1, PT ;  /* 0x000000011c00780c */ /* 0x000fe40003f25070 */
[----:B------:R-:W-:Y:S02]  /*3e0770*/  LOP3.LUT R30, R30, 0x80000000, R25, 0xf8, !PT ;  /* 0x800000001e1e7812 */ /* 0x000fe400078ef819 */
[----:B------:R-:W-:-:S02]  /*3e0780*/  LOP3.LUT R31, R23, 0x1, RZ, 0xc0, !PT ;  /* 0x00000001171f7812 */ /* 0x000fc400078ec0ff */
[C---:B------:R-:W-:Y:S02]  /*3e0790*/  LOP3.LUT R28, R22.reuse, 0x7ffffffe, RZ, 0xc0, !PT ;  /* 0x7ffffffe161c7812 */ /* 0x040fe400078ec0ff */
        /* <DEDUP_REMOVED lines=9> */
[----:B------:R-:W-:Y:S02]  /*3e0830*/  SHF.R.U32.HI R22, RZ, 0x1, R5 ;  /* 0x00000001ff167819 */ /* 0x000fe40000011605 */
        /* <DEDUP_REMOVED lines=59> */
.L_x_3469:
        /* <DEDUP_REMOVED lines=141> */
.L_x_3467:
[----:B------:R-:W-:Y:S05]  /*3e14c0*/  BSYNC.RECONVERGENT B2 ;  /* 0x0000000000027941 */ /* 0x000fea0003800200 */
.L_x_3466:
[----:B------:R-:W-:-:S05]  /*3e14d0*/  VIADD R0, R0, 0x1 ;  /* 0x0000000100007836 */ /* 0x000fca0000000000 */
[----:B------:R2:W-:Y:S01]  /*3e14e0*/  STL [R1+0x9c0], R0 ;  /* 0x0009c00001007387 */ /* 0x0005e20000100800 */
[----:B------:R-:W-:Y:S05]  /*3e14f0*/  @P0 BRA `(.L_x_3470) ;  /* 0xffffffe8008c0947 */ /* 0x000fea000383ffff */
.L_x_3465:
        /* <DEDUP_REMOVED lines=36> */
.L_x_3473:
        /* <DEDUP_REMOVED lines=55> */
[----:B------:R-:W-:Y:S02]  /*3e1ab0*/  SHF.R.U32.HI R45, RZ, 0x1, R45 ;  /* 0x00000001ff2d7819 */ /* 0x000fe4000001162d */
[----:B------:R-:W-:Y:S02]  /*3e1ac0*/  SEL R46, RZ, 0x9908b0df, P1 ;  /* 0x9908b0dfff2e7807 */ /* 0x000fe40000800000 */
[----:B------:R-:W-:Y:S02]  /*3e1ad0*/  LOP3.LUT R37, R47, R42, R37, 0x96, !PT ;  /* 0x0000002a2f257212 */ /* 0x000fe400078e9625 */
[----:B------:R-:W-:-:S02]  /*3e1ae0*/  SHF.R.U32.HI R42, RZ, 0x1, R41 ;  /* 0x00000001ff2a7819 */ /* 0x000fc40000011629 */
[----:B------:R-:W-:Y:S02]  /*3e1af0*/  SEL R5, RZ, 0x9908b0df, P0 ;  /* 0x9908b0dfff057807 */ /* 0x000fe40000000000 */
[----:B------:R-:W-:Y:S02]  /*3e1b00*/  LOP3.LUT R35, R45, R46, R35, 0x96, !PT ;  /* 0x0000002e2d237212 */ /* 0x000fe400078e9623 */
[----:B------:R-:W-:Y:S02]  /*3e1b10*/  LOP3.LUT R39, R42, R5, R39, 0x96, !PT ;  /* 0x000000052a277212 */ /* 0x000fe400078e9627 */
[C---:B------:R-:W-:Y:S01]  /*3e1b20*/  LOP3.LUT R5, R25.reuse, 0x1, RZ, 0xc0, !PT ;  /* 0x0000000119057812 */ /* 0x040fe200078ec0ff */
[----:B------:R0:W-:Y:S01]  /*3e1b30*/  STL [R0+0x10], R44 ;  /* 0x0000102c00007387 */ /* 0x0001e20000100800 */
[----:B------:R-:W-:Y:S02]  /*3e1b40*/  LOP3.LUT R42, R25, 0x7ffffffe, RZ, 0xc0, !PT ;  /* 0x7ffffffe192a7812 */ /* 0x000fe400078ec0ff */
[C---:B------:R-:W-:Y:S01]  /*3e1b50*/  LOP3.LUT R46, R33.reuse, 0x7ffffffe, RZ, 0xc0, !PT ;  /* 0x7ffffffe212e7812 */ /* 0x040fe200078ec0ff */
[----:B------:R2:W-:Y:S01]  /*3e1b60*/  STL [R0+0x18], R35 ;  /* 0x0000182300007387 */ /* 0x0005e20000100800 */
[----:B------:R-:W-:-:S02]  /*3e1b70*/  LOP3.LUT R41, R33, 0x1, RZ, 0xc0, !PT ;  /* 0x0000000121297812 */ /* 0x000fc400078ec0ff */
[----:B------:R-:W-:Y:S02]  /*3e1b80*/  ISETP.NE.U32.AND P0, PT, R5, 0x1, PT ;  /* 0x000000010500780c */ /* 0x000fe40003f05070 */
[----:B0-----:R-:W-:Y:S02]  /*3e1b90*/  LOP3.LUT R44, R15, 0x7ffffffe, RZ, 0xc0, !PT ;  /* 0x7ffffffe0f2c7812 */ /* 0x001fe400078ec0ff */
[----:B------:R-:W-:Y:S02]  /*3e1ba0*/  LOP3.LUT R5, R31, 0x1, RZ, 0xc0, !PT ;  /* 0x000000011f057812 */ /* 0x000fe400078ec0ff */
[----:B--2---:R-:W-:Y:S02]  /*3e1bb0*/  LOP3.LUT R35, R15, 0x1, RZ, 0xc0, !PT ;  /* 0x000000010f237812 */ /* 0x004fe400078ec0ff */
[----:B------:R-:W-:Y:S02]  /*3e1bc0*/  LOP3.LUT R29, R42, 0x80000000, R29, 0xf8, !PT ;  /* 0x800000002a1d7812 */ /* 0x000fe400078ef81d */
[----:B------:R-:W-:-:S02]  /*3e1bd0*/  LOP3.LUT R25, R46, 0x80000000, R25, 0xf8, !PT ;  /* 0x800000002e197812 */ /* 0x000fc400078ef819 */
[----:B------:R-:W-:Y:S02]  /*3e1be0*/  ISETP.NE.U32.AND P1, PT, R41, 0x1, PT ;  /* 0x000000012900780c */ /* 0x000fe40003f25070 */
[----:B------:R-:W-:Y:S02]  /*3e1bf0*/  LOP3.LUT R44, R44, 0x80000000, R31, 0xf8, !PT ;  /* 0x800000002c2c7812 */ /* 0x000fe400078ef81f */
[----:B------:R-:W-:Y:S01]  /*3e1c00*/  ISETP.NE.U32.AND P3, PT, R35, 0x1, PT ;  /* 0x000000012300780c */ /* 0x000fe20003f65070 */
[----:B------:R0:W-:Y:S01]  /*3e1c10*/  STL [R0+0x14], R37 ;  /* 0x0000142500007387 */ /* 0x0001e20000100800 */
[----:B------:R-:W-:Y:S02]  /*3e1c20*/  ISETP.NE.U32.AND P2, PT, R5, 0x1, PT ;  /* 0x000000010500780c */ /* 0x000fe40003f45070 */
[----:B------:R-:W-:Y:S02]  /*3e1c30*/  LOP3.LUT R42, R31, 0x7ffffffe, RZ, 0xc0, !PT ;  /* 0x7ffffffe1f2a7812 */ /* 0x000fe400078ec0ff */
        /* <DEDUP_REMOVED lines=9> */
[C---:B------:R-:W-:Y:S02]  /*3e1cd0*/  LOP3.LUT R26, R23.reuse, 0x7ffffffe, RZ, 0xc0, !PT ;  /* 0x7ffffffe171a7812 */ /* 0x040fe400078ec0ff */
[----:B------:R-:W-:Y:S01]  /*3e1ce0*/  LOP3.LUT R30, R22, 0x7ffffffe, RZ, 0xc0, !PT ;  /* 0x7ffffffe161e7812 */ /* 0x000fe200078ec0ff */
[----:B------:R0:W-:Y:S01]  /*3e1cf0*/  STL [R0+0x20], R5 ;  /* 0x0000200500007387 */ /* 0x0001e20000100800 */
[----:B------:R-:W-:Y:S02]  /*3e1d00*/  LOP3.LUT R42, R42, 0x80000000, R33, 0xf8, !PT ;  /* 0x800000002a2a7812 */ /* 0x000fe400078ef821 */
[----:B------:R-:W-:Y:S01]  /*3e1d10*/  LOP3.LUT R28, R23, 0x1, RZ, 0xc0, !PT ;  /* 0x00000001171c7812 */ /* 0x000fe200078ec0ff */
[----:B------:R2:W-:Y:S01]  /*3e1d20*/  STL [R0+0x24], R25 ;  /* 0x0000241900007387 */ /* 0x0005e20000100800 */
[----:B------:R-:W-:-:S02]  /*3e1d30*/  LOP3.LUT R15, R26, 0x80000000, R15, 0xf8, !PT ;  /* 0x800000001a0f7812 */ /* 0x000fc400078ef80f */
[----:B------:R-:W-:Y:S02]  /*3e1d40*/  LOP3.LUT R30, R30, 0x80000000, R23, 0xf8, !PT ;  /* 0x800000001e1e7812 */ /* 0x000fe400078ef817 */
[----:B------:R-:W-:Y:S02]  /*3e1d50*/  LOP3.LUT R29, R22, 0x1, RZ, 0xc0, !PT ;  /* 0x00000001161d7812 */ /* 0x000fe400078ec0ff */
[C---:B0-----:R-:W-:Y:S02]  /*3e1d60*/  LOP3.LUT R5, R19.reuse, 0x7ffffffe, RZ, 0xc0, !PT ;  /* 0x7ffffffe13057812 */ /* 0x041fe400078ec0ff */
[----:B------:R-:W-:Y:S02]  /*3e1d70*/  LOP3.LUT R23, R19, 0x1, RZ, 0xc0, !PT ;  /* 0x0000000113177812 */ /* 0x000fe400078ec0ff */
[C---:B------:R-:W-:Y:S02]  /*3e1d80*/  LOP3.LUT R26, R7.reuse, 0x7ffffffe, RZ, 0xc0, !PT ;  /* 0x7ffffffe071a7812 */ /* 0x040fe400078ec0ff */
[----:B--2---:R-:W-:-:S02]  /*3e1d90*/  LOP3.LUT R25, R7, 0x1, RZ, 0xc0, !PT ;  /* 0x0000000107197812 */ /* 0x004fc400078ec0ff */
[----:B------:R-:W-:Y:S02]  /*3e1da0*/  SHF.R.U32.HI R42, RZ, 0x1, R42 ;  /* 0x00000001ff2a7819 */ /* 0x000fe4000001162a */
[----:B------:R-:W-:Y:S02]  /*3e1db0*/  SEL R33, RZ, 0x9908b0df, P2 ;  /* 0x9908b0dfff217807 */ /* 0x000fe40001000000 */
[----:B------:R-:W-:Y:S02]  /*3e1dc0*/  LOP3.LUT R5, R5, 0x80000000, R22, 0xf8, !PT ;  /* 0x8000000005057812 */ /* 0x000fe400078ef816 */
[----:B------:R-:W-:Y:S02]  /*3e1dd0*/  ISETP.NE.U32.AND P0, PT, R28, 0x1, PT ;  /* 0x000000011c00780c */ /* 0x000fe40003f05070 */
[----:B------:R-:W-:Y:S02]  /*3e1de0*/  ISETP.NE.U32.AND P1, PT, R29, 0x1, PT ;  /* 0x000000011d00780c */ /* 0x000fe40003f25070 */
[----:B------:R-:W-:-:S02]  /*3e1df0*/  ISETP.NE.U32.AND P2, PT, R23, 0x1, PT ;  /* 0x000000011700780c */ /* 0x000fc40003f45070 */
[----:B------:R-:W-:Y:S02]  /*3e1e00*/  LOP3.LUT R26, R26, 0x80000000, R19, 0xf8, !PT ;  /* 0x800000001a1a7812 */ /* 0x000fe400078ef813 */
[----:B------:R-:W-:Y:S02]  /*3e1e10*/  ISETP.NE.U32.AND P3, PT, R25, 0x1, PT ;  /* 0x000000011900780c */ /* 0x000fe40003f65070 */
[----:B------:R-:W-:Y:S02]  /*3e1e20*/  LOP3.LUT R27, R42, R33, R27, 0x96, !PT ;  /* 0x000000212a1b7212 */ /* 0x000fe400078e961b */
[----:B------:R-:W-:Y:S02]  /*3e1e30*/  SHF.R.U32.HI R22, RZ, 0x1, R15 ;  /* 0x00000001ff167819 */ /* 0x000fe4000001160f */
[----:B------:R-:W-:Y:S02]  /*3e1e40*/  SHF.R.U32.HI R28, RZ, 0x1, R5 ;  /* 0x00000001ff1c7819 */ /* 0x000fe40000011605 */
[----:B------:R-:W-:-:S02]  /*3e1e50*/  SEL R15, RZ, 0x9908b0df, P0 ;  /* 0x9908b0dfff0f7807 */ /* 0x000fc40000000000 */
[----:B------:R-:W-:Y:S02]  /*3e1e60*/  SHF.R.U32.HI R30, RZ, 0x1, R30 ;  /* 0x00000001ff1e7819 */ /* 0x000fe4000001161e */
[----:B------:R-:W-:Y:S02]  /*3e1e70*/  SEL R19, RZ, 0x9908b0df, P1 ;  /* 0x9908b0dfff137807 */ /* 0x000fe40000800000 */
[----:B------:R-:W-:Y:S02]  /*3e1e80*/  SEL R23, RZ, 0x9908b0df, P2 ;  /* 0x9908b0dfff177807 */ /* 0x000fe40001000000 */
[----:B------:R-:W-:Y:S02]  /*3e1e90*/  SHF.R.U32.HI R26, RZ, 0x1, R26 ;  /* 0x00000001ff1a7819 */ /* 0x000fe4000001161a */
[----:B------:R-:W-:Y:S01]  /*3e1ea0*/  SEL R5, RZ, 0x9908b0df, P3 ;  /* 0x9908b0dfff057807 */ /* 0x000fe20001800000 */
[----:B------:R0:W-:Y:S01]  /*3e1eb0*/  STL [R0+0x28], R27 ;  /* 0x0000281b00007387 */ /* 0x0001e20000100800 */
[----:B------:R-:W-:-:S02]  /*3e1ec0*/  LOP3.LUT R17, R22, R15, R17, 0x96, !PT ;  /* 0x0000000f16117212 */ /* 0x000fc400078e9611 */
        /* <DEDUP_REMOVED lines=47> */
.L_x_3474:
        /* <DEDUP_REMOVED lines=56> */
[C---:B------:R-:W-:Y:S02]  /*3e2540*/  LOP3.LUT R22, R26.reuse, 0x7ffffffe, RZ, 0xc0, !PT ;  /* 0x7ffffffe1a167812 */ /* 0x040fe400078ec0ff */
[----:B------:R-:W-:Y:S02]  /*3e2550*/  LOP3.LUT R9, R26, 0x1, RZ, 0xc0, !PT ;  /* 0x000000011a097812 */ /* 0x000fe400078ec0ff */
[C---:B------:R-:W-:Y:S02]  /*3e2560*/  LOP3.LUT R11, R27.reuse, 0x7ffffffe, RZ, 0xc0, !PT ;  /* 0x7ffffffe1b0b7812 */ /* 0x040fe400078ec0ff */
[----:B------:R-:W-:Y:S01]  /*3e2570*/  LOP3.LUT R17, R27, 0x1, RZ, 0xc0, !PT ;  /* 0x000000011b117812 */ /* 0x000fe200078ec0ff */
[----:B------:R2:W-:Y:S01]  /*3e2580*/  STL [R0+-0xc], R13 ;  /* 0xfffff40d00007387 */ /* 0x0005e20000100800 */
[----:B------:R-:W-:-:S02]  /*3e2590*/  SHF.R.U32.HI R46, RZ, 0x1, R15 ;  /* 0x00000001ff2e7819 */ /* 0x000fc4000001160f */
[----:B------:R-:W-:Y:S02]  /*3e25a0*/  LOP3.LUT R22, R22, 0x80000000, R19, 0xf8, !PT ;  /* 0x8000000016167812 */ /* 0x000fe400078ef813 */
[----:B------:R-:W-:Y:S02]  /*3e25b0*/  ISETP.NE.U32.AND P0, PT, R9, 0x1, PT ;  /* 0x000000010900780c */ /* 0x000fe40003f05070 */
[----:B------:R-:W-:Y:S02]  /*3e25c0*/  LOP3.LUT R11, R11, 0x80000000, R26, 0xf8, !PT ;  /* 0x800000000b0b7812 */ /* 0x000fe400078ef81a */
[----:B------:R-:W-:Y:S02]  /*3e25d0*/  SEL R15, RZ, 0x9908b0df, P1 ;  /* 0x9908b0dfff0f7807 */ /* 0x000fe40000800000 */
[C---:B------:R-:W-:Y:S02]  /*3e25e0*/  LOP3.LUT R26, R28.reuse, 0x7ffffffe, RZ, 0xc0, !PT ;  /* 0x7ffffffe1c1a7812 */ /* 0x040fe400078ec0ff */
[----:B--2---:R-:W-:Y:S01]  /*3e25f0*/  LOP3.LUT R13, R28, 0x1, RZ, 0xc0, !PT ;  /* 0x000000011c0d7812 */ /* 0x004fe200078ec0ff */
[----:B------:R2:W-:Y:S01]  /*3e2600*/  STL [R0+-0x8], R7 ;  /* 0xfffff80700007387 */ /* 0x0005e20000100800 */
[----:B------:R-:W-:-:S02]  /*3e2610*/  ISETP.NE.U32.AND P1, PT, R17, 0x1, PT ;  /* 0x000000011100780c */ /* 0x000fc40003f25070 */
[----:B------:R-:W-:Y:S02]  /*3e2620*/  SHF.R.U32.HI R22, RZ, 0x1, R22 ;  /* 0x00000001ff167819 */ /* 0x000fe40000011616 */
[----:B------:R-:W-:Y:S02]  /*3e2630*/  LOP3.LUT R26, R26, 0x80000000, R27, 0xf8, !PT ;  /* 0x800000001a1a7812 */ /* 0x000fe400078ef81b */
[----:B------:R-:W-:Y:S02]  /*3e2640*/  SHF.R.U32.HI R11, RZ, 0x1, R11 ;  /* 0x00000001ff0b7819 */ /* 0x000fe4000001160b */
[----:B--2---:R-:W-:Y:S02]  /*3e2650*/  SEL R7, RZ, 0x9908b0df, P0 ;  /* 0x9908b0dfff077807 */ /* 0x004fe40000000000 */
[----:B------:R-:W-:Y:S02]  /*3e2660*/  ISETP.NE.U32.AND P0, PT, R13, 0x1, PT ;  /* 0x000000010d00780c */ /* 0x000fe40003f05070 */
[----:B------:R-:W-:-:S02]  /*3e2670*/  SEL R9, RZ, 0x9908b0df, P1 ;  /* 0x9908b0dfff097807 */ /* 0x000fc40000800000 */
[----:B------:R-:W-:Y:S02]  /*3e2680*/  LOP3.LUT R29, R22, R7, R29, 0x96, !PT ;  /* 0x00000007161d7212 */ /* 0x000fe400078e961d */
[----:B------:R-:W-:Y:S02]  /*3e2690*/  SHF.R.U32.HI R26, RZ, 0x1, R26 ;  /* 0x00000001ff1a7819 */ /* 0x000fe4000001161a */
[----:B------:R-:W-:Y:S02]  /*3e26a0*/  SEL R7, RZ, 0x9908b0df, P0 ;  /* 0x9908b0dfff077807 */ /* 0x000fe40000000000 */
[----:B------:R-:W-:Y:S02]  /*3e26b0*/  LOP3.LUT R13, R11, R9, R30, 0x96, !PT ;  /* 0x000000090b0d7212 */ /* 0x000fe400078e961e */
[----:B------:R-:W-:Y:S02]  /*3e26c0*/  LOP3.LUT R9, R33, 0x1, RZ, 0xc0, !PT ;  /* 0x0000000121097812 */ /* 0x000fe400078ec0ff */
[----:B------:R-:W-:-:S02]  /*3e26d0*/  LOP3.LUT R22, R35, 0x7ffffffe, RZ, 0xc0, !PT ;  /* 0x7ffffffe23167812 */ /* 0x000fc400078ec0ff */
[----:B------:R-:W-:Y:S02]  /*3e26e0*/  LOP3.LUT R11, R35, 0x1, RZ, 0xc0, !PT ;  /* 0x00000001230b7812 */ /* 0x000fe400078ec0ff */
[----:B------:R-:W-:Y:S02]  /*3e26f0*/  LOP3.LUT R31, R26, R7, R31, 0x96, !PT ;  /* 0x000000071a1f7212 */ /* 0x000fe400078e961f */
[----:B------:R-:W-:Y:S02]  /*3e2700*/  LOP3.LUT R7, R33, 0x7ffffffe, RZ, 0xc0, !PT ;  /* 0x7ffffffe21077812 */ /* 0x000fe400078ec0ff */
[----:B------:R-:W-:Y:S02]  /*3e2710*/  ISETP.NE.U32.AND P0, PT, R9, 0x1, PT ;  /* 0x000000010900780c */ /* 0x000fe40003f05070 */
[----:B------:R-:W-:Y:S02]  /*3e2720*/  LOP3.LUT R33, R22, 0x80000000, R33, 0xf8, !PT ;  /* 0x8000000016217812 */ /* 0x000fe400078ef821 */
[----:B------:R-:W-:-:S02]  /*3e2730*/  ISETP.NE.U32.AND P1, PT, R11, 0x1, PT ;  /* 0x000000010b00780c */ /* 0x000fc40003f25070 */
[C---:B------:R-:W-:Y:S02]  /*3e2740*/  LOP3.LUT R22, R37.reuse, 0x7ffffffe, RZ, 0xc0, !PT ;  /* 0x7ffffffe25167812 */ /* 0x040fe400078ec0ff */
[----:B------:R-:W-:Y:S01]  /*3e2750*/  LOP3.LUT R9, R37, 0x1, RZ, 0xc0, !PT ;  /* 0x0000000125097812 */ /* 0x000fe200078ec0ff */
[----:B------:R-:W-:Y:S01]  /*3e2760*/  UIADD3 UR4, UPT, UPT, UR4, 0xc, URZ ;  /* 0x0000000c04047890 */ /* 0x000fe2000fffe0ff */
[----:B------:R-:W-:Y:S02]  /*3e2770*/  LOP3.LUT R7, R7, 0x80000000, R28, 0xf8, !PT ;  /* 0x8000000007077812 */ /* 0x000fe400078ef81c */
[----:B------:R-:W-:Y:S02]  /*3e2780*/  LOP3.LUT R35, R22, 0x80000000, R35, 0xf8, !PT ;  /* 0x8000000016237812 */ /* 0x000fe400078ef823 */
[----:B------:R-:W-:Y:S01]  /*3e2790*/  ISETP.NE.U32.AND P2, PT, R9, 0x1, PT ;  /* 0x000000010900780c */ /* 0x000fe20003f45070 */
[----:B------:R2:W-:Y:S01]  /*3e27a0*/  STL [R0+0x8], R13 ;  /* 0x0000080d00007387 */ /* 0x0005e20000100800 */
[----:B------:R-:W-:Y:S01]  /*3e27b0*/  SHF.R.U32.HI R22, RZ, 0x1, R7 ;  /* 0x00000001ff167819 */ /* 0x000fe20000011607 */
[----:B------:R-:W-:Y:S01]  /*3e27c0*/  UISETP.NE.AND UP0, UPT, UR4, 0x18c, UPT ;  /* 0x0000018c0400788c */ /* 0x000fe2000bf05270 */
[----:B------:R-:W-:-:S02]  /*3e27d0*/  SEL R7, RZ, 0x9908b0df, P0 ;  /* 0x9908b0dfff077807 */ /* 0x000fc40000000000 */
[----:B------:R-:W-:Y:S02]  /*3e27e0*/  SEL R9, RZ, 0x9908b0df, P1 ;  /* 0x9908b0dfff097807 */ /* 0x000fe40000800000 */
[----:B------:R-:W-:Y:S02]  /*3e27f0*/  SHF.R.U32.HI R35, RZ, 0x1, R35 ;  /* 0x00000001ff237819 */ /* 0x000fe40000011623 */
[----:B------:R-:W-:Y:S02]  /*3e2800*/  LOP3.LUT R15, R46, R15, R23, 0x96, !PT ;  /* 0x0000000f2e0f7212 */ /* 0x000fe400078e9617 */
        /* <DEDUP_REMOVED lines=14> */
[----:B--2---:R-:W-:Y:S02]  /*3e28f0*/  SEL R13, RZ, 0x9908b0df, P3 ;  /* 0x9908b0dfff0d7807 */ /* 0x004fe40001800000 */
        /* <DEDUP_REMOVED lines=21> */
.L_x_3472:
[----:B------:R-:W-:Y:S05]  /*3e2a50*/  BSYNC.RECONVERGENT B2 ;  /* 0x0000000000027941 */ /* 0x000fea0003800200 */
.L_x_3471:
        /* <DEDUP_REMOVED lines=43> */
.L_x_3477:
        /* <DEDUP_REMOVED lines=84> */
[----:B------:R-:W-:Y:S02]  /*3e3250*/  LOP3.LUT R30, R30, R7, R31, 0x96, !PT ;  /* 0x000000071e1e7212 */ /* 0x000fe400078e961f */
[----:B------:R-:W-:-:S02]  /*3e3260*/  LOP3.LUT R35, R44, 0x80000000, R35, 0xf8, !PT ;  /* 0x800000002c237812 */ /* 0x000fc400078ef823 */
[----:B------:R-:W-:Y:S02]  /*3e3270*/  LOP3.LUT R26, R26, R33, R29, 0x96, !PT ;  /* 0x000000211a1a7212 */ /* 0x000fe400078e961d */
[C---:B------:R-:W-:Y:S02]  /*3e3280*/  LOP3.LUT R7, R25.reuse, 0x1, RZ, 0xc0, !PT ;  /* 0x0000000119077812 */ /* 0x040fe400078ec0ff */
[----:B------:R-:W-:Y:S02]  /*3e3290*/  SHF.R.U32.HI R46, RZ, 0x1, R46 ;  /* 0x00000001ff2e7819 */ /* 0x000fe4000001162e */
[----:B------:R-:W-:Y:S02]  /*3e32a0*/  SEL R39, RZ, 0x9908b0df, P3 ;  /* 0x9908b0dfff277807 */ /* 0x000fe40001800000 */
[----:B------:R-:W-:Y:S02]  /*3e32b0*/  LOP3.LUT R44, R25, 0x7ffffffe, RZ, 0xc0, !PT ;  /* 0x7ffffffe192c7812 */ /* 0x000fe400078ec0ff */
[----:B------:R-:W-:Y:S01]  /*3e32c0*/  LOP3.LUT R48, R23, 0x7ffffffe, RZ, 0xc0, !PT ;  /* 0x7ffffffe17307812 */ /* 0x000fe200078ec0ff */
[----:B------:R0:W-:Y:S01]  /*3e32d0*/  STL [R5+0x24], R26 ;  /* 0x0000241a05007387 */ /* 0x0001e20000100800 */
[----:B------:R-:W-:-:S02]  /*3e32e0*/  ISETP.NE.U32.AND P0, PT, R7, 0x1, PT ;  /* 0x000000010700780c */ /* 0x000fc40003f05070 */
[----:B------:R-:W-:Y:S02]  /*3e32f0*/  LOP3.LUT R46, R46, R39, R27, 0x96, !PT ;  /* 0x000000272e2e7212 */ /* 0x000fe400078e961b */
[----:B------:R-:W-:Y:S02]  /*3e3300*/  LOP3.LUT R44, R44, 0x80000000, R17, 0xf8, !PT ;  /* 0x800000002c2c7812 */ /* 0x000fe400078ef811 */
[----:B------:R-:W-:Y:S02]  /*3e3310*/  LOP3.LUT R48, R48, 0x80000000, R25, 0xf8, !PT ;  /* 0x8000000030307812 */ /* 0x000fe400078ef819 */
[----:B------:R-:W-:Y:S02]  /*3e3320*/  LOP3.LUT R7, R9, 0x7ffffffe, RZ, 0xc0, !PT ;  /* 0x7ffffffe09077812 */ /* 0x000fe400078ec0ff */
[----:B------:R-:W-:Y:S02]  /*3e3330*/  LOP3.LUT R27, R23, 0x1, RZ, 0xc0, !PT ;  /* 0x00000001171b7812 */ /* 0x000fe400078ec0ff */
[----:B0-----:R-:W-:-:S02]  /*3e3340*/  LOP3.LUT R26, R22, 0x7ffffffe, RZ, 0xc0, !PT ;  /* 0x7ffffffe161a7812 */ /* 0x001fc400078ec0ff */
[----:B------:R-:W-:Y:S02]  /*3e3350*/  LOP3.LUT R17, R22, 0x1, RZ, 0xc0, !PT ;  /* 0x0000000116117812 */ /* 0x000fe400078ec0ff */
[----:B------:R-:W-:Y:S02]  /*3e3360*/  LOP3.LUT R25, R9, 0x1, RZ, 0xc0, !PT ;  /* 0x0000000109197812 */ /* 0x000fe400078ec0ff */
[----:B------:R-:W-:Y:S02]  /*3e3370*/  SHF.R.U32.HI R35, RZ, 0x1, R35 ;  /* 0x00000001ff237819 */ /* 0x000fe40000011623 */
[----:B------:R-:W-:Y:S02]  /*3e3380*/  SEL R37, RZ, 0x9908b0df, P2 ;  /* 0x9908b0dfff257807 */ /* 0x000fe40001000000 */
[----:B------:R-:W-:Y:S02]  /*3e3390*/  LOP3.LUT R7, R7, 0x80000000, R22, 0xf8, !PT ;  /* 0x8000000007077812 */ /* 0x000fe400078ef816 */
[----:B------:R-:W-:-:S02]  /*3e33a0*/  ISETP.NE.U32.AND P1, PT, R27, 0x1, PT ;  /* 0x000000011b00780c */ /* 0x000fc40003f25070 */
[----:B------:R-:W-:Y:S02]  /*3e33b0*/  LOP3.LUT R26, R26, 0x80000000, R23, 0xf8, !PT ;  /* 0x800000001a1a7812 */ /* 0x000fe400078ef817 */
[----:B------:R-:W-:Y:S02]  /*3e33c0*/  ISETP.NE.U32.AND P2, PT, R17, 0x1, PT ;  /* 0x000000011100780c */ /* 0x000fe40003f45070 */
[----:B------:R-:W-:Y:S02]  /*3e33d0*/  ISETP.NE.U32.AND P3, PT, R25, 0x1, PT ;  /* 0x000000011900780c */ /* 0x000fe40003f65070 */
[----:B------:R-:W-:Y:S02]  /*3e33e0*/  LOP3.LUT R28, R35, R37, R28, 0x96, !PT ;  /* 0x00000025231c7212 */ /* 0x000fe400078e961c */
        /* <DEDUP_REMOVED lines=58> */
.L_x_3478:
        /* <DEDUP_REMOVED lines=52> */
[----:B------:R-:W-:Y:S01]  /*3e3ad0*/  ISETP.NE.U32.AND P0, PT, R37, 0x1, PT ;  /* 0x000000012500780c */ /* 0x000fe20003f05070 */
[----:B------:R4:W-:Y:S01]  /*3e3ae0*/  STL [R5+-0x10], R48 ;  /* 0xfffff03005007387 */ /* 0x0009e20000100800 */
[----:B------:R-:W-:Y:S02]  /*3e3af0*/  SHF.R.U32.HI R46, RZ, 0x1, R46 ;  /* 0x00000001ff2e7819 */ /* 0x000fe4000001162e */
[----:B--2---:R-:W-:-:S02]  /*3e3b00*/  LOP3.LUT R50, R28, 0x7ffffffe, RZ, 0xc0, !PT ;  /* 0x7ffffffe1c327812 */ /* 0x004fc400078ec0ff */
[----:B------:R-:W-:Y:S02]  /*3e3b10*/  LOP3.LUT R46, R46, R43, R33, 0x96, !PT ;  /* 0x0000002b2e2e7212 */ /* 0x000fe400078e9621 */
[----:B----4-:R-:W-:Y:S02]  /*3e3b20*/  LOP3.LUT R48, R44, R45, R31, 0x96, !PT ;  /* 0x0000002d2c307212 */ /* 0x010fe400078e961f */
[----:B------:R-:W-:Y:S02]  /*3e3b30*/  SHF.R.U32.HI R44, RZ, 0x1, R39 ;  /* 0x00000001ff2c7819 */ /* 0x000fe40000011627 */
[----:B------:R-:W-:Y:S02]  /*3e3b40*/  SEL R31, RZ, 0x9908b0df, P0 ;  /* 0x9908b0dfff1f7807 */ /* 0x000fe40000000000 */
[----:B------:R-:W-:Y:S02]  /*3e3b50*/  LOP3.LUT R33, R30, 0x7ffffffe, RZ, 0xc0, !PT ;  /* 0x7ffffffe1e217812 */ /* 0x000fe400078ec0ff */
[----:B------:R-:W-:-:S02]  /*3e3b60*/  LOP3.LUT R44, R44, R31, R35, 0x96, !PT ;  /* 0x0000001f2c2c7212 */ /* 0x000fc400078e9623 */
[----:B------:R-:W-:Y:S02]  /*3e3b70*/  LOP3.LUT R31, R28, 0x1, RZ, 0xc0, !PT ;  /* 0x000000011c1f7812 */ /* 0x000fe400078ec0ff */
        /* <DEDUP_REMOVED lines=13> */
[----:B--2---:R-:W-:Y:S01]  /*3e3c50*/  SHF.R.U32.HI R46, RZ, 0x1, R33 ;  /* 0x00000001ff2e7819 */ /* 0x004fe20000011621 */
[----:B------:R2:W-:Y:S03]  /*3e3c60*/  STL [R5+-0xc], R42 ;  /* 0xfffff42a05007387 */ /* 0x0005e60000100800 */
[----:B------:R-:W-:Y:S02]  /*3e3c70*/  LOP3.LUT R46, R46, R31, R25, 0x96, !PT ;  /* 0x0000001f2e2e7212 */ /* 0x000fe400078e9619 */
[----:B------:R-:W-:Y:S02]  /*3e3c80*/  SEL R25, RZ, 0x9908b0df, P0 ;  /* 0x9908b0dfff197807 */ /* 0x000fe40000000000 */
[----:B--2---:R-:W-:-:S02]  /*3e3c90*/  LOP3.LUT R42, R29, R28, R26, 0x96, !PT ;  /* 0x0000001c1d2a7212 */ /* 0x004fc400078e961a */
[----:B------:R-:W-:Y:S02]  /*3e3ca0*/  SHF.R.U32.HI R26, RZ, 0x1, R35 ;  /* 0x00000001ff1a7819 */ /* 0x000fe40000011623 */
[----:B------:R-:W-:Y:S02]  /*3e3cb0*/  LOP3.LUT R30, R23, 0x7ffffffe, RZ, 0xc0, !PT ;  /* 0x7ffffffe171e7812 */ /* 0x000fe400078ec0ff */
[----:B------:R-:W-:Y:S02]  /*3e3cc0*/  LOP3.LUT R26, R26, R25, R27, 0x96, !PT ;  /* 0x000000191a1a7212 */ /* 0x000fe400078e961b */
[C---:B------:R-:W-:Y:S02]  /*3e3cd0*/  LOP3.LUT R28, R9.reuse, 0x7ffffffe, RZ, 0xc0, !PT ;  /* 0x7ffffffe091c7812 */ /* 0x040fe400078ec0ff */
        /* <DEDUP_REMOVED lines=52> */
.L_x_3476:
[----:B------:R-:W-:Y:S05]  /*3e4020*/  BSYNC.RECONVERGENT B2 ;  /* 0x0000000000027941 */ /* 0x000fea0003800200 */
.L_x_3475:
        /* <DEDUP_REMOVED lines=43> */
.L_x_3481:
        /* <DEDUP_REMOVED lines=62> */
[----:B------:R-:W-:Y:S01]  /*3e46c0*/  LOP3.LUT R39, R27, 0x1, RZ, 0xc0, !PT ;  /* 0x000000011b277812 */ /* 0x000fe200078ec0ff */
[----:B------:R0:W-:Y:S01]  /*3e46d0*/  STL [R7+0xc], R9 ;  /* 0x00000c0907007387 */ /* 0x0001e20000100800 */
[----:B------:R-:W-:Y:S02]  /*3e46e0*/  LOP3.LUT R31, R46, 0x80000000, R31, 0xf8, !PT ;  /* 0x800000002e1f7812 */ /* 0x000fe400078ef81f */
[----:B------:R-:W-:Y:S01]  /*3e46f0*/  LOP3.LUT R50, R37, 0x7ffffffe, RZ, 0xc0, !PT ;  /* 0x7ffffffe25327812 */ /* 0x000fe200078ec0ff */
[----:B------:R2:W-:Y:S01]  /*3e4700*/  STL [R7+0x14], R44 ;  /* 0x0000142c07007387 */ /* 0x0005e20000100800 */
[----:B------:R-:W-:Y:S02]  /*3e4710*/  ISETP.NE.U32.AND P0, PT, R39, 0x1, PT ;  /* 0x000000012700780c */ /* 0x000fe40003f05070 */
[----:B------:R-:W-:-:S02]  /*3e4720*/  LOP3.LUT R46, R35, 0x7ffffffe, RZ, 0xc0, !PT ;  /* 0x7ffffffe232e7812 */ /* 0x000fc400078ec0ff */
[----:B------:R-:W-:Y:S02]  /*3e4730*/  LOP3.LUT R39, R19, 0x1, RZ, 0xc0, !PT ;  /* 0x0000000113277812 */ /* 0x000fe400078ec0ff */
[----:B0-----:R-:W-:Y:S02]  /*3e4740*/  LOP3.LUT R9, R37, 0x1, RZ, 0xc0, !PT ;  /* 0x0000000125097812 */ /* 0x001fe400078ec0ff */
[----:B--2---:R-:W-:Y:S02]  /*3e4750*/  LOP3.LUT R44, R19, 0x7ffffffe, RZ, 0xc0, !PT ;  /* 0x7ffffffe132c7812 */ /* 0x004fe400078ec0ff */
[----:B------:R-:W-:Y:S02]  /*3e4760*/  LOP3.LUT R27, R50, 0x80000000, R27, 0xf8, !PT ;  /* 0x80000000321b7812 */ /* 0x000fe400078ef81b */
[----:B------:R-:W-:Y:S02]  /*3e4770*/  ISETP.NE.U32.AND P1, PT, R9, 0x1, PT ;  /* 0x000000010900780c */ /* 0x000fe40003f25070 */
[----:B------:R-:W-:-:S02]  /*3e4780*/  LOP3.LUT R46, R46, 0x80000000, R37, 0xf8, !PT ;  /* 0x800000002e2e7812 */ /* 0x000fc400078ef825 */
[----:B------:R-:W-:Y:S02]  /*3e4790*/  LOP3.LUT R37, R44, 0x80000000, R35, 0xf8, !PT ;  /* 0x800000002c257812 */ /* 0x000fe400078ef823 */
[----:B------:R-:W-:Y:S02]  /*3e47a0*/  ISETP.NE.U32.AND P3, PT, R39, 0x1, PT ;  /* 0x000000012700780c */ /* 0x000fe40003f65070 */
[----:B------:R-:W-:Y:S02]  /*3e47b0*/  LOP3.LUT R9, R35, 0x1, RZ, 0xc0, !PT ;  /* 0x0000000123097812 */ /* 0x000fe400078ec0ff */
[----:B------:R-:W-:Y:S02]  /*3e47c0*/  SHF.R.U32.HI R44, RZ, 0x1, R31 ;  /* 0x00000001ff2c7819 */ /* 0x000fe4000001161f */
[----:B------:R-:W-:Y:S02]  /*3e47d0*/  SHF.R.U32.HI R27, RZ, 0x1, R27 ;  /* 0x00000001ff1b7819 */ /* 0x000fe4000001161b */
[----:B------:R-:W-:-:S02]  /*3e47e0*/  SEL R31, RZ, 0x9908b0df, P1 ;  /* 0x9908b0dfff1f7807 */ /* 0x000fc40000800000 */
[----:B------:R-:W-:Y:S02]  /*3e47f0*/  SHF.R.U32.HI R37, RZ, 0x1, R37 ;  /* 0x00000001ff257819 */ /* 0x000fe40000011625 */
[----:B------:R-:W-:Y:S02]  /*3e4800*/  SEL R39, RZ, 0x9908b0df, P3 ;  /* 0x9908b0dfff277807 */ /* 0x000fe40001800000 */
[----:B------:R-:W-:Y:S01]  /*3e4810*/  ISETP.NE.U32.AND P2, PT, R9, 0x1, PT ;  /* 0x000000010900780c */ /* 0x000fe20003f45070 */
[----:B------:R0:W-:Y:S01]  /*3e4820*/  STL [R7+0x18], R48 ;  /* 0x0000183007007387 */ /* 0x0001e20000100800 */
[----:B------:R-:W-:Y:S02]  /*3e4830*/  SEL R9, RZ, 0x9908b0df, P0 ;  /* 0x9908b0dfff097807 */ /* 0x000fe40000000000 */
[----:B------:R-:W-:Y:S02]  /*3e4840*/  LOP3.LUT R30, R27, R31, R30, 0x96, !PT ;  /* 0x0000001f1b1e7212 */ /* 0x000fe400078e961e */
[----:B------:R-:W-:-:S02]  /*3e4850*/  LOP3.LUT R28, R37, R39, R28, 0x96, !PT ;  /* 0x00000027251c7212 */ /* 0x000fc400078e961c */
[----:B------:R-:W-:Y:S02]  /*3e4860*/  SHF.R.U32.HI R46, RZ, 0x1, R46 ;  /* 0x00000001ff2e7819 */ /* 0x000fe4000001162e */
[----:B------:R-:W-:Y:S02]  /*3e4870*/  SEL R35, RZ, 0x9908b0df, P2 ;  /* 0x9908b0dfff237807 */ /* 0x000fe40001000000 */
[----:B0-----:R-:W-:Y:S02]  /*3e4880*/  LOP3.LUT R48, R26, 0x7ffffffe, RZ, 0xc0, !PT ;  /* 0x7ffffffe1a307812 */ /* 0x001fe400078ec0ff */
[----:B------:R-:W-:Y:S01]  /*3e4890*/  LOP3.LUT R27, R25, 0x7ffffffe, RZ, 0xc0, !PT ;  /* 0x7ffffffe191b7812 */ /* 0x000fe200078ec0ff */
[----:B------:R0:W-:Y:S01]  /*3e48a0*/  STL [R7+0x24], R30 ;  /* 0x0000241e07007387 */ /* 0x0001e20000100800 */
[----:B------:R-:W-:Y:S02]  /*3e48b0*/  LOP3.LUT R44, R44, R9, R33, 0x96, !PT ;  /* 0x000000092c2c7212 */ /* 0x000fe400078e9621 */
[----:B------:R-:W-:Y:S01]  /*3e48c0*/  LOP3.LUT R9, R26, 0x1, RZ, 0xc0, !PT ;  /* 0x000000011a097812 */ /* 0x000fe200078ec0ff */
[----:B------:R2:W-:Y:S01]  /*3e48d0*/  STL [R7+0x2c], R28 ;  /* 0x00002c1c07007387 */ /* 0x0005e20000100800 */
[----:B------:R-:W-:-:S02]  /*3e48e0*/  LOP3.LUT R46, R46, R35, R29, 0x96, !PT ;  /* 0x000000232e2e7212 */ /* 0x000fc400078e961d */
[----:B------:R-:W-:Y:S02]  /*3e48f0*/  LOP3.LUT R48, R48, 0x80000000, R19, 0xf8, !PT ;  /* 0x8000000030307812 */ /* 0x000fe400078ef813 */
[----:B------:R-:W-:Y:S02]  /*3e4900*/  LOP3.LUT R27, R27, 0x80000000, R26, 0xf8, !PT ;  /* 0x800000001b1b7812 */ /* 0x000fe400078ef81a */
[----:B0-----:R-:W-:Y:S02]  /*3e4910*/  LOP3.LUT R30, R23, 0x7ffffffe, RZ, 0xc0, !PT ;  /* 0x7ffffffe171e7812 */ /* 0x001fe400078ec0ff */
[----:B------:R-:W-:Y:S02]  /*3e4920*/  LOP3.LUT R29, R25, 0x1, RZ, 0xc0, !PT ;  /* 0x00000001191d7812 */ /* 0x000fe400078ec0ff */
[----:B------:R-:W-:Y:S02]  /*3e4930*/  LOP3.LUT R19, R23, 0x1, RZ, 0xc0, !PT ;  /* 0x0000000117137812 */ /* 0x000fe400078ec0ff */
[----:B------:R-:W-:-:S02]  /*3e4940*/  LOP3.LUT R26, R11, 0x7ffffffe, RZ, 0xc0, !PT ;  /* 0x7ffffffe0b1a7812 */ /* 0x000fc400078ec0ff */
[----:B--2---:R-:W-:Y:S02]  /*3e4950*/  LOP3.LUT R28, R11, 0x1, RZ, 0xc0, !PT ;  /* 0x000000010b1c7812 */ /* 0x004fe400078ec0ff */
[----:B------:R-:W-:Y:S02]  /*3e4960*/  ISETP.NE.U32.AND P0, PT, R9, 0x1, PT ;  /* 0x000000010900780c */ /* 0x000fe40003f05070 */
[----:B------:R-:W-:Y:S02]  /*3e4970*/  LOP3.LUT R9, R30, 0x80000000, R25, 0xf8, !PT ;  /* 0x800000001e097812 */ /* 0x000fe400078ef819 */
[----:B------:R-:W-:Y:S02]  /*3e4980*/  ISETP.NE.U32.AND P1, PT, R29, 0x1, PT ;  /* 0x000000011d00780c */ /* 0x000fe40003f25070 */
        /* <DEDUP_REMOVED lines=61> */
.L_x_3482:
        /* <DEDUP_REMOVED lines=59> */
[C---:B------:R-:W-:Y:S02]  /*3e5110*/  LOP3.LUT R13, R29.reuse, 0x7ffffffe, RZ, 0xc0, !PT ;  /* 0x7ffffffe1d0d7812 */ /* 0x040fe400078ec0ff */
[C---:B------:R-:W-:Y:S02]  /*3e5120*/  LOP3.LUT R48, R28.reuse, 0x7ffffffe, RZ, 0xc0, !PT ;  /* 0x7ffffffe1c307812 */ /* 0x040fe400078ec0ff */
[----:B------:R-:W-:Y:S02]  /*3e5130*/  LOP3.LUT R11, R28, 0x1, RZ, 0xc0, !PT ;  /* 0x000000011c0b7812 */ /* 0x000fe400078ec0ff */
[----:B------:R-:W-:Y:S02]  /*3e5140*/  LOP3.LUT R15, R29, 0x1, RZ, 0xc0, !PT ;  /* 0x000000011d0f7812 */ /* 0x000fe400078ec0ff */
[----:B------:R-:W-:-:S02]  /*3e5150*/  LOP3.LUT R22, R47, R19, R25, 0x96, !PT ;  /* 0x000000132f167212 */ /* 0x000fc400078e9619 */
[----:B------:R-:W-:Y:S02]  /*3e5160*/  LOP3.LUT R13, R13, 0x80000000, R28, 0xf8, !PT ;  /* 0x800000000d0d7812 */ /* 0x000fe400078ef81c */
[----:B------:R-:W-:Y:S02]  /*3e5170*/  LOP3.LUT R48, R48, 0x80000000, R23, 0xf8, !PT ;  /* 0x8000000030307812 */ /* 0x000fe400078ef817 */
[----:B------:R-:W-:Y:S02]  /*3e5180*/  ISETP.NE.U32.AND P0, PT, R11, 0x1, PT ;  /* 0x000000010b00780c */ /* 0x000fe40003f05070 */
[----:B------:R-:W-:Y:S01]  /*3e5190*/  ISETP.NE.U32.AND P1, PT, R15, 0x1, PT ;  /* 0x000000010f00780c */ /* 0x000fe20003f25070 */
[----:B------:R2:W-:Y:S01]  /*3e51a0*/  STL [R7+-0x8], R22 ;  /* 0xfffff81607007387 */ /* 0x0005e20000100800 */
[C---:B------:R-:W-:Y:S02]  /*3e51b0*/  LOP3.LUT R28, R30.reuse, 0x7ffffffe, RZ, 0xc0, !PT ;  /* 0x7ffffffe1e1c7812 */ /* 0x040fe400078ec0ff */
[----:B------:R-:W-:-:S02]  /*3e51c0*/  LOP3.LUT R15, R30, 0x1, RZ, 0xc0, !PT ;  /* 0x000000011e0f7812 */ /* 0x000fc400078ec0ff */
[----:B------:R-:W-:Y:S02]  /*3e51d0*/  SHF.R.U32.HI R48, RZ, 0x1, R48 ;  /* 0x00000001ff307819 */ /* 0x000fe40000011630 */
[----:B------:R-:W-:Y:S02]  /*3e51e0*/  SEL R11, RZ, 0x9908b0df, P0 ;  /* 0x9908b0dfff0b7807 */ /* 0x000fe40000000000 */
[----:B--2---:R-:W-:Y:S02]  /*3e51f0*/  SHF.R.U32.HI R22, RZ, 0x1, R13 ;  /* 0x00000001ff167819 */ /* 0x004fe4000001160d */
[----:B------:R-:W-:Y:S02]  /*3e5200*/  SEL R13, RZ, 0x9908b0df, P1 ;  /* 0x9908b0dfff0d7807 */ /* 0x000fe40000800000 */
[----:B------:R-:W-:Y:S02]  /*3e5210*/  LOP3.LUT R28, R28, 0x80000000, R29, 0xf8, !PT ;  /* 0x800000001c1c7812 */ /* 0x000fe400078ef81d */
[----:B------:R-:W-:Y:S01]  /*3e5220*/  ISETP.NE.U32.AND P0, PT, R15, 0x1, PT ;  /* 0x000000010f00780c */ /* 0x000fe20003f05070 */
[----:B------:R2:W-:Y:S01]  /*3e5230*/  STL [R7+-0x4], R42 ;  /* 0xfffffc2a07007387 */ /* 0x0005e20000100800 */
[----:B------:R-:W-:-:S02]  /*3e5240*/  LOP3.LUT R48, R48, R11, R31, 0x96, !PT ;  /* 0x0000000b30307212 */ /* 0x000fc400078e961f */
[----:B------:R-:W-:Y:S02]  /*3e5250*/  SEL R11, RZ, 0x9908b0df, P0 ;  /* 0x9908b0dfff0b7807 */ /* 0x000fe40000000000 */
[----:B--2---:R-:W-:Y:S02]  /*3e5260*/  LOP3.LUT R42, R22, R13, R33, 0x96, !PT ;  /* 0x0000000d162a7212 */ /* 0x004fe400078e9621 */
[----:B------:R-:W-:Y:S02]  /*3e5270*/  SHF.R.U32.HI R22, RZ, 0x1, R28 ;  /* 0x00000001ff167819 */ /* 0x000fe4000001161c */
[C---:B------:R-:W-:Y:S02]  /*3e5280*/  LOP3.LUT R13, R37.reuse, 0x1, RZ, 0xc0, !PT ;  /* 0x00000001250d7812 */ /* 0x040fe400078ec0ff */
[----:B------:R-:W-:Y:S02]  /*3e5290*/  LOP3.LUT R22, R22, R11, R35, 0x96, !PT ;  /* 0x0000000b16167212 */ /* 0x000fe400078e9623 */
[----:B------:R-:W-:-:S02]  /*3e52a0*/  LOP3.LUT R11, R37, 0x7ffffffe, RZ, 0xc0, !PT ;  /* 0x7ffffffe250b7812 */ /* 0x000fc400078ec0ff */
[C---:B------:R-:W-:Y:S01]  /*3e52b0*/  LOP3.LUT R15, R39.reuse, 0x1, RZ, 0xc0, !PT ;  /* 0x00000001270f7812 */ /* 0x040fe200078ec0ff */
[----:B------:R2:W-:Y:S01]  /*3e52c0*/  STL [R7], R26 ;  /* 0x0000001a07007387 */ /* 0x0005e20000100800 */
[----:B------:R-:W-:Y:S02]  /*3e52d0*/  LOP3.LUT R28, R39, 0x7ffffffe, RZ, 0xc0, !PT ;  /* 0x7ffffffe271c7812 */ /* 0x000fe400078ec0ff */
[----:B------:R-:W-:Y:S02]  /*3e52e0*/  LOP3.LUT R11, R11, 0x80000000, R30, 0xf8, !PT ;  /* 0x800000000b0b7812 */ /* 0x000fe400078ef81e */
[----:B------:R-:W-:Y:S02]  /*3e52f0*/  ISETP.NE.U32.AND P0, PT, R13, 0x1, PT ;  /* 0x000000010d00780c */ /* 0x000fe40003f05070 */
[----:B------:R-:W-:Y:S02]  /*3e5300*/  ISETP.NE.U32.AND P1, PT, R15, 0x1, PT ;  /* 0x000000010f00780c */ /* 0x000fe40003f25070 */
[----:B------:R-:W-:-:S02]  /*3e5310*/  LOP3.LUT R13, R41, 0x1, RZ, 0xc0, !PT ;  /* 0x00000001290d7812 */ /* 0x000fc400078ec0ff */
[----:B--2---:R-:W-:Y:S01]  /*3e5320*/  LOP3.LUT R26, R41, 0x7ffffffe, RZ, 0xc0, !PT ;  /* 0x7ffffffe291a7812 */ /* 0x004fe200078ec0ff */
[----:B------:R-:W-:Y:S01]  /*3e5330*/  UIADD3 UR4, UPT, UPT, UR4, 0xc, URZ ;  /* 0x0000000c04047890 */ /* 0x000fe2000fffe0ff */
[----:B------:R-:W-:Y:S02]  /*3e5340*/  LOP3.LUT R28, R28, 0x80000000, R37, 0xf8, !PT ;  /* 0x800000001c1c7812 */ /* 0x000fe400078ef825 */
[----:B------:R-:W-:Y:S02]  /*3e5350*/  LOP3.LUT R39, R26, 0x80000000, R39, 0xf8, !PT ;  /* 0x800000001a277812 */ /* 0x000fe400078ef827 */
[----:B------:R-:W-:Y:S01]  /*3e5360*/  ISETP.NE.U32.AND P2, PT, R13, 0x1, PT ;  /* 0x000000010d00780c */ /* 0x000fe20003f45070 */
[----:B------:R2:W-:Y:S01]  /*3e5370*/  STL [R7+-0xc], R17 ;  /* 0xfffff41107007387 */ /* 0x0005e20000100800 */
[----:B------:R-:W-:Y:S01]  /*3e5380*/  SHF.R.U32.HI R26, RZ, 0x1, R11 ;  /* 0x00000001ff1a7819 */ /* 0x000fe2000001160b */
[----:B------:R-:W-:Y:S01]  /*3e5390*/  UISETP.NE.AND UP0, UPT, UR4, 0x18c, UPT ;  /* 0x0000018c0400788c */ /* 0x000fe2000bf05270 */
[----:B------:R-:W-:-:S02]  /*3e53a0*/  SHF.R.U32.HI R13, RZ, 0x1, R28 ;  /* 0x00000001ff0d7819 */ /* 0x000fc4000001161c */
[----:B------:R-:W-:Y:S02]  /*3e53b0*/  SEL R11, RZ, 0x9908b0df, P0 ;  /* 0x9908b0dfff0b7807 */ /* 0x000fe40000000000 */
[----:B------:R-:W-:Y:S02]  /*3e53c0*/  SHF.R.U32.HI R28, RZ, 0x1, R39 ;  /* 0x00000001ff1c7819 */ /* 0x000fe40000011627 */
[----:B--2---:R-:W-:Y:S02]  /*3e53d0*/  SEL R17, RZ, 0x9908b0df, P2 ;  /* 0x9908b0dfff117807 */ /* 0x004fe40001000000 */
        /* <DEDUP_REMOVED lines=33> */
.L_x_3480:
[----:B------:R-:W-:Y:S05]  /*3e55f0*/  BSYNC.RECONVERGENT B2 ;  /* 0x0000000000027941 */ /* 0x000fea0003800200 */
.L_x_3479:
        /* <DEDUP_REMOVED lines=43> */
.L_x_3485:
        /* <DEDUP_REMOVED lines=73> */
[----:B------:R-:W-:Y:S02]  /*3e5d40*/  LOP3.LUT R11, R22, 0x1, RZ, 0xc0, !PT ;  /* 0x00000001160b7812 */ /* 0x000fe400078ec0ff */
[----:B------:R-:W-:Y:S02]  /*3e5d50*/  LOP3.LUT R37, R42, 0x80000000, R37, 0xf8, !PT ;  /* 0x800000002a257812 */ /* 0x000fe400078ef825 */
[----:B------:R-:W-:Y:S02]  /*3e5d60*/  LOP3.LUT R33, R50, 0x80000000, R33, 0xf8, !PT ;  /* 0x8000000032217812 */ /* 0x000fe400078ef821 */
[----:B------:R-:W-:-:S02]  /*3e5d70*/  LOP3.LUT R39, R28, 0x80000000, R39, 0xf8, !PT ;  /* 0x800000001c277812 */ /* 0x000fc400078ef827 */
[----:B------:R-:W-:Y:S02]  /*3e5d80*/  ISETP.NE.U32.AND P2, PT, R43, 0x1, PT ;  /* 0x000000012b00780c */ /* 0x000fe40003f45070 */
[----:B------:R-:W-:Y:S01]  /*3e5d90*/  ISETP.NE.U32.AND P3, PT, R11, 0x1, PT ;  /* 0x000000010b00780c */ /* 0x000fe20003f65070 */
[----:B------:R0:W-:Y:S01]  /*3e5da0*/  STL [R9+0x14], R46 ;  /* 0x0000142e09007387 */ /* 0x0001e20000100800 */
[----:B------:R-:W-:Y:S02]  /*3e5db0*/  SHF.R.U32.HI R42, RZ, 0x1, R41 ;  /* 0x00000001ff2a7819 */ /* 0x000fe40000011629 */
[----:B------:R-:W-:Y:S02]  /*3e5dc0*/  SHF.R.U32.HI R28, RZ, 0x1, R33 ;  /* 0x00000001ff1c7819 */ /* 0x000fe40000011621 */
[----:B------:R-:W-:Y:S02]  /*3e5dd0*/  SEL R11, RZ, 0x9908b0df, P0 ;  /* 0x9908b0dfff0b7807 */ /* 0x000fe40000000000 */
[----:B------:R-:W-:-:S02]  /*3e5de0*/  SHF.R.U32.HI R39, RZ, 0x1, R39 ;  /* 0x00000001ff277819 */ /* 0x000fc40000011627 */
[----:B------:R-:W-:Y:S02]  /*3e5df0*/  SEL R41, RZ, 0x9908b0df, P2 ;  /* 0x9908b0dfff297807 */ /* 0x000fe40001000000 */
[----:B0-----:R-:W-:Y:S02]  /*3e5e00*/  SHF.R.U32.HI R46, RZ, 0x1, R37 ;  /* 0x00000001ff2e7819 */ /* 0x001fe40000011625 */
[----:B------:R-:W-:Y:S01]  /*3e5e10*/  SEL R37, RZ, 0x9908b0df, P3 ;  /* 0x9908b0dfff257807 */ /* 0x000fe20001800000 */
[----:B------:R0:W-:Y:S01]  /*3e5e20*/  STL [R9+0x18], R48 ;  /* 0x0000183009007387 */ /* 0x0001e20000100800 */
[----:B------:R-:W-:Y:S02]  /*3e5e30*/  LOP3.LUT R28, R28, R11, R35, 0x96, !PT ;  /* 0x0000000b1c1c7212 */ /* 0x000fe400078e9623 */
[----:B------:R-:W-:Y:S02]  /*3e5e40*/  LOP3.LUT R30, R39, R41, R30, 0x96, !PT ;  /* 0x00000029271e7212 */ /* 0x000fe400078e961e */
[----:B------:R-:W-:-:S02]  /*3e5e50*/  LOP3.LUT R46, R46, R37, R29, 0x96, !PT ;  /* 0x000000252e2e7212 */ /* 0x000fc400078e961d */
[----:B------:R-:W-:Y:S02]  /*3e5e60*/  SEL R33, RZ, 0x9908b0df, P1 ;  /* 0x9908b0dfff217807 */ /* 0x000fe40000800000 */
[C---:B------:R-:W-:Y:S02]  /*3e5e70*/  LOP3.LUT R11, R27.reuse, 0x7ffffffe, RZ, 0xc0, !PT ;  /* 0x7ffffffe1b0b7812 */ /* 0x040fe400078ec0ff */
[----:B------:R-:W-:Y:S02]  /*3e5e80*/  LOP3.LUT R29, R27, 0x1, RZ, 0xc0, !PT ;  /* 0x000000011b1d7812 */ /* 0x000fe400078ec0ff */
[----:B0-----:R-:W-:Y:S01]  /*3e5e90*/  LOP3.LUT R48, R26, 0x7ffffffe, RZ, 0xc0, !PT ;  /* 0x7ffffffe1a307812 */ /* 0x001fe200078ec0ff */
[----:B------:R0:W-:Y:S01]  /*3e5ea0*/  STL [R9+0x28], R30 ;  /* 0x0000281e09007387 */ /* 0x0001e20000100800 */
[----:B------:R-:W-:Y:S02]  /*3e5eb0*/  LOP3.LUT R42, R42, R33, R31, 0x96, !PT ;  /* 0x000000212a2a7212 */ /* 0x000fe400078e961f */
[----:B------:R-:W-:-:S02]  /*3e5ec0*/  LOP3.LUT R11, R11, 0x80000000, R22, 0xf8, !PT ;  /* 0x800000000b0b7812 */ /* 0x000fc400078ef816 */
[----:B------:R-:W-:Y:S02]  /*3e5ed0*/  ISETP.NE.U32.AND P0, PT, R29, 0x1, PT ;  /* 0x000000011d00780c */ /* 0x000fe40003f05070 */
[----:B------:R-:W-:Y:S02]  /*3e5ee0*/  LOP3.LUT R48, R48, 0x80000000, R27, 0xf8, !PT ;  /* 0x8000000030307812 */ /* 0x000fe400078ef81b */
[----:B------:R-:W-:Y:S02]  /*3e5ef0*/  LOP3.LUT R31, R26, 0x1, RZ, 0xc0, !PT ;  /* 0x000000011a1f7812 */ /* 0x000fe400078ec0ff */
[C---:B------:R-:W-:Y:S02]  /*3e5f00*/  LOP3.LUT R27, R25.reuse, 0x7ffffffe, RZ, 0xc0, !PT ;  /* 0x7ffffffe191b7812 */ /* 0x040fe400078ec0ff */
[----:B------:R-:W-:Y:S02]  /*3e5f10*/  LOP3.LUT R29, R25, 0x1, RZ, 0xc0, !PT ;  /* 0x00000001191d7812 */ /* 0x000fe400078ec0ff */
[----:B------:R-:W-:-:S02]  /*3e5f20*/  LOP3.LUT R22, R13, 0x7ffffffe, RZ, 0xc0, !PT ;  /* 0x7ffffffe0d167812 */ /* 0x000fc400078ec0ff */
[----:B0-----:R-:W-:Y:S01]  /*3e5f30*/  LOP3.LUT R30, R13, 0x1, RZ, 0xc0, !PT ;  /* 0x000000010d1e7812 */ /* 0x001fe200078ec0ff */
[----:B------:R0:W-:Y:S01]  /*3e5f40*/  STL [R9+0x20], R28 ;  /* 0x0000201c09007387 */ /* 0x0001e20000100800 */
[----:B------:R-:W-:Y:S02]  /*3e5f50*/  ISETP.NE.U32.AND P1, PT, R31, 0x1, PT ;  /* 0x000000011f00780c */ /* 0x000fe40003f25070 */
[----:B------:R-:W-:Y:S02]  /*3e5f60*/  ISETP.NE.U32.AND P2, PT, R29, 0x1, PT ;  /* 0x000000011d00780c */ /* 0x000fe40003f45070 */
[----:B------:R-:W-:Y:S02]  /*3e5f70*/  LOP3.LUT R22, R22, 0x80000000, R25, 0xf8, !PT ;  /* 0x8000000016167812 */ /* 0x000fe400078ef819 */
[----:B------:R-:W-:Y:S02]  /*3e5f80*/  ISETP.NE.U32.AND P3, PT, R30, 0x1, PT ;  /* 0x000000011e00780c */ /* 0x000fe40003f65070 */
[----:B0-----:R-:W-:-:S02]  /*3e5f90*/  LOP3.LUT R28, R27, 0x80000000, R26, 0xf8, !PT ;  /* 0x800000001b1c7812 */ /* 0x001fc400078ef81a */
        /* <DEDUP_REMOVED lines=57> */
.L_x_3486:
        /* <DEDUP_REMOVED lines=70> */
[----:B----4-:R-:W-:Y:S01]  /*3e6790*/  LOP3.LUT R42, R22, 0x7ffffffe, RZ, 0xc0, !PT ;  /* 0x7ffffffe162a7812 */ /* 0x010fe200078ec0ff */
[----:B------:R2:W-:Y:S01]  /*3e67a0*/  STL [R9+-0x4], R46 ;  /* 0xfffffc2e09007387 */ /* 0x0005e20000100800 */
[----:B------:R-:W-:Y:S02]  /*3e67b0*/  SHF.R.U32.HI R31, RZ, 0x1, R48 ;  /* 0x00000001ff1f7819 */ /* 0x000fe40000011630 */
[----:B------:R-:W-:-:S02]  /*3e67c0*/  SEL R30, RZ, 0x9908b0df, P0 ;  /* 0x9908b0dfff1e7807 */ /* 0x000fc40000000000 */
[----:B------:R-:W-:Y:S02]  /*3e67d0*/  SEL R35, RZ, 0x9908b0df, P1 ;  /* 0x9908b0dfff237807 */ /* 0x000fe40000800000 */
[----:B------:R-:W-:Y:S02]  /*3e67e0*/  LOP3.LUT R33, R42, 0x80000000, R33, 0xf8, !PT ;  /* 0x800000002a217812 */ /* 0x000fe400078ef821 */
[----:B------:R-:W-:Y:S02]  /*3e67f0*/  ISETP.NE.U32.AND P0, PT, R39, 0x1, PT ;  /* 0x000000012700780c */ /* 0x000fe40003f05070 */
[----:B--2---:R-:W-:Y:S02]  /*3e6800*/  SHF.R.U32.HI R46, RZ, 0x1, R37 ;  /* 0x00000001ff2e7819 */ /* 0x004fe40000011625 */
[----:B------:R-:W-:Y:S02]  /*3e6810*/  LOP3.LUT R42, R31, R30, R28, 0x96, !PT ;  /* 0x0000001e1f2a7212 */ /* 0x000fe400078e961c */
[----:B------:R-:W-:-:S02]  /*3e6820*/  LOP3.LUT R46, R46, R35, R27, 0x96, !PT ;  /* 0x000000232e2e7212 */ /* 0x000fc400078e961b */
        /* <DEDUP_REMOVED lines=16> */
[----:B------:R2:W-:Y:S01]  /*3e6930*/  STL [R9+0x4], R42 ;  /* 0x0000042a09007387 */ /* 0x0005e20000100800 */
[----:B------:R-:W-:Y:S01]  /*3e6940*/  UISETP.NE.AND UP0, UPT, UR4, 0x18c, UPT ;  /* 0x0000018c0400788c */ /* 0x000fe2000bf05270 */
[----:B------:R-:W-:Y:S02]  /*3e6950*/  SEL R13, RZ, 0x9908b0df, P0 ;  /* 0x9908b0dfff0d7807 */ /* 0x000fe40000000000 */
[----:B------:R-:W-:Y:S02]  /*3e6960*/  SHF.R.U32.HI R30, RZ, 0x1, R30 ;  /* 0x00000001ff1e7819 */ /* 0x000fe4000001161e */
[----:B------:R-:W-:Y:S01]  /*3e6970*/  SHF.R.U32.HI R26, RZ, 0x1, R26 ;  /* 0x00000001ff1a7819 */ /* 0x000fe2000001161a */
        /* <DEDUP_REMOVED lines=36> */
.L_x_3484:
[----:B------:R-:W-:Y:S05]  /*3e6bc0*/  BSYNC.RECONVERGENT B2 ;  /* 0x0000000000027941 */ /* 0x000fea0003800200 */
.L_x_3483:
        /* <DEDUP_REMOVED lines=43> */
.L_x_3489:
        /* <DEDUP_REMOVED lines=61> */
[----:B0-----:R-:W-:-:S04]  /*3e7250*/  SEL R44, RZ, 0x9908b0df, P0 ;  /* 0x9908b0dfff2c7807 */ /* 0x001fc80000000000 */
[----:B------:R-:W-:Y:S02]  /*3e7260*/  LOP3.LUT R46, R46, R44, R43, 0x96, !PT ;  /* 0x0000002c2e2e7212 */ /* 0x000fe400078e962b */
[C---:B------:R-:W-:Y:S01]  /*3e7270*/  LOP3.LUT R43, R28.reuse, 0x1, RZ, 0xc0, !PT ;  /* 0x000000011c2b7812 */ /* 0x040fe200078ec0ff */
[----:B------:R0:W-:Y:S01]  /*3e7280*/  STL [R11+0x14], R41 ;  /* 0x000014290b007387 */ /* 0x0001e20000100800 */
[----:B------:R-:W-:Y:S02]  /*3e7290*/  LOP3.LUT R50, R28, 0x7ffffffe, RZ, 0xc0, !PT ;  /* 0x7ffffffe1c327812 */ /* 0x000fe400078ec0ff */
[----:B------:R-:W-:Y:S02]  /*3e72a0*/  ISETP.NE.U32.AND P0, PT, R43, 0x1, PT ;  /* 0x000000012b00780c */ /* 0x000fe40003f05070 */
[----:B------:R-:W-:Y:S02]  /*3e72b0*/  LOP3.LUT R43, R47, 0x80000000, R28, 0xf8, !PT ;  /* 0x800000002f2b7812 */ /* 0x000fe400078ef81c */
[----:B------:R-:W-:Y:S01]  /*3e72c0*/  LOP3.LUT R28, R22, 0x7ffffffe, RZ, 0xc0, !PT ;  /* 0x7ffffffe161c7812 */ /* 0x000fe200078ec0ff */
[----:B------:R4:W-:Y:S01]  /*3e72d0*/  STL [R11+0x18], R42 ;  /* 0x0000182a0b007387 */ /* 0x0009e20000100800 */
[----:B------:R-:W-:-:S02]  /*3e72e0*/  LOP3.LUT R45, R39, 0x1, RZ, 0xc0, !PT ;  /* 0x00000001272d7812 */ /* 0x000fc400078ec0ff */
[----:B0-----:R-:W-:Y:S02]  /*3e72f0*/  LOP3.LUT R41, R22, 0x1, RZ, 0xc0, !PT ;  /* 0x0000000116297812 */ /* 0x001fe400078ec0ff */
[C---:B------:R-:W-:Y:S02]  /*3e7300*/  LOP3.LUT R44, R37.reuse, 0x7ffffffe, RZ, 0xc0, !PT ;  /* 0x7ffffffe252c7812 */ /* 0x040fe400078ec0ff */
[----:B------:R-:W-:Y:S02]  /*3e7310*/  LOP3.LUT R33, R50, 0x80000000, R33, 0xf8, !PT ;  /* 0x8000000032217812 */ /* 0x000fe400078ef821 */
[----:B----4-:R-:W-:Y:S02]  /*3e7320*/  LOP3.LUT R42, R37, 0x1, RZ, 0xc0, !PT ;  /* 0x00000001252a7812 */ /* 0x010fe400078ec0ff */
        /* <DEDUP_REMOVED lines=10> */
[----:B------:R-:W-:Y:S01]  /*3e73d0*/  SEL R37, RZ, 0x9908b0df, P3 ;  /* 0x9908b0dfff257807 */ /* 0x000fe20001800000 */
[----:B------:R0:W-:Y:S01]  /*3e73e0*/  STL [R11+0x10], R48 ;  /* 0x000010300b007387 */ /* 0x0001e20000100800 */
[----:B------:R-:W-:Y:S02]  /*3e73f0*/  SHF.R.U32.HI R39, RZ, 0x1, R39 ;  /* 0x00000001ff277819 */ /* 0x000fe40000011627 */
[----:B------:R-:W-:Y:S02]  /*3e7400*/  SEL R43, RZ, 0x9908b0df, P2 ;  /* 0x9908b0dfff2b7807 */ /* 0x000fe40001000000 */
[----:B------:R-:W-:-:S02]  /*3e7410*/  LOP3.LUT R28, R33, R28, R35, 0x96, !PT ;  /* 0x0000001c211c7212 */ /* 0x000fc400078e9623 */
[----:B------:R-:W-:Y:S02]  /*3e7420*/  LOP3.LUT R42, R42, R41, R31, 0x96, !PT ;  /* 0x000000292a2a7212 */ /* 0x000fe400078e961f */
[----:B------:R-:W-:Y:S02]  /*3e7430*/  LOP3.LUT R44, R44, R37, R29, 0x96, !PT ;  /* 0x000000252c2c7212 */ /* 0x000fe400078e961d */
[C---:B------:R-:W-:Y:S02]  /*3e7440*/  LOP3.LUT R29, R27.reuse, 0x7ffffffe, RZ, 0xc0, !PT ;  /* 0x7ffffffe1b1d7812 */ /* 0x040fe400078ec0ff */
[----:B------:R-:W-:Y:S02]  /*3e7450*/  LOP3.LUT R31, R27, 0x1, RZ, 0xc0, !PT ;  /* 0x000000011b1f7812 */ /* 0x000fe400078ec0ff */
[----:B0-----:R-:W-:Y:S01]  /*3e7460*/  LOP3.LUT R48, R26, 0x7ffffffe, RZ, 0xc0, !PT ;  /* 0x7ffffffe1a307812 */ /* 0x001fe200078ec0ff */
[----:B------:R0:W-:Y:S01]  /*3e7470*/  STL [R11+0x20], R28 ;  /* 0x0000201c0b007387 */ /* 0x0001e20000100800 */
[----:B------:R-:W-:-:S02]  /*3e7480*/  LOP3.LUT R30, R39, R43, R30, 0x96, !PT ;  /* 0x0000002b271e7212 */ /* 0x000fc400078e961e */
[----:B------:R-:W-:Y:S02]  /*3e7490*/  LOP3.LUT R29, R29, 0x80000000, R22, 0xf8, !PT ;  /* 0x800000001d1d7812 */ /* 0x000fe400078ef816 */
[----:B------:R-:W-:Y:S02]  /*3e74a0*/  ISETP.NE.U32.AND P0, PT, R31, 0x1, PT ;  /* 0x000000011f00780c */ /* 0x000fe40003f05070 */
[----:B------:R-:W-:Y:S02]  /*3e74b0*/  LOP3.LUT R48, R48, 0x80000000, R27, 0xf8, !PT ;  /* 0x8000000030307812 */ /* 0x000fe400078ef81b */
[----:B------:R-:W-:Y:S02]  /*3e74c0*/  LOP3.LUT R33, R26, 0x1, RZ, 0xc0, !PT ;  /* 0x000000011a217812 */ /* 0x000fe400078ec0ff */
[C---:B------:R-:W-:Y:S02]  /*3e74d0*/  LOP3.LUT R27, R25.reuse, 0x7ffffffe, RZ, 0xc0, !PT ;  /* 0x7ffffffe191b7812 */ /* 0x040fe400078ec0ff */
[----:B0-----:R-:W-:-:S02]  /*3e74e0*/  LOP3.LUT R28, R25, 0x1, RZ, 0xc0, !PT ;  /* 0x00000001191c7812 */ /* 0x001fc400078ec0ff */
[C---:B------:R-:W-:Y:S02]  /*3e74f0*/  LOP3.LUT R22, R13.reuse, 0x7ffffffe, RZ, 0xc0, !PT ;  /* 0x7ffffffe0d167812 */ /* 0x040fe400078ec0ff */
[----:B------:R-:W-:Y:S01]  /*3e7500*/  LOP3.LUT R31, R13, 0x1, RZ, 0xc0, !PT ;  /* 0x000000010d1f7812 */ /* 0x000fe200078ec0ff */
[----:B------:R0:W-:Y:S01]  /*3e7510*/  STL [R11+0x28], R30 ;  /* 0x0000281e0b007387 */ /* 0x0001e20000100800 */
[----:B------:R-:W-:Y:S02]  /*3e7520*/  ISETP.NE.U32.AND P1, PT, R33, 0x1, PT ;  /* 0x000000012100780c */ /* 0x000fe40003f25070 */
[----:B------:R-:W-:Y:S02]  /*3e7530*/  ISETP.NE.U32.AND P2, PT, R28, 0x1, PT ;  /* 0x000000011c00780c */ /* 0x000fe40003f45070 */
[----:B------:R-:W-:Y:S02]  /*3e7540*/  LOP3.LUT R22, R22, 0x80000000, R25, 0xf8, !PT ;  /* 0x8000000016167812 */ /* 0x000fe400078ef819 */
[----:B------:R-:W-:-:S02]  /*3e7550*/  ISETP.NE.U32.AND P3, PT, R31, 0x1, PT ;  /* 0x000000011f00780c */ /* 0x000fc40003f65070 */
[----:B0-----:R-:W-:Y:S01]  /*3e7560*/  LOP3.LUT R30, R27, 0x80000000, R26, 0xf8, !PT ;  /* 0x800000001b1e7812 */ /* 0x001fe200078ef81a */
[----:B------:R0:W-:Y:S01]  /*3e7570*/  STL [R11+0x24], R42 ;  /* 0x0000242a0b007387 */ /* 0x0001e20000100800 */
[----:B------:R-:W-:Y:S02]  /*3e7580*/  SHF.R.U32.HI R26, RZ, 0x1, R29 ;  /* 0x00000001ff1a7819 */ /* 0x000fe4000001161d */
[----:B------:R-:W-:Y:S02]  /*3e7590*/  SEL R27, RZ, 0x9908b0df, P0 ;  /* 0x9908b0dfff1b7807 */ /* 0x000fe40000000000 */
[----:B------:R-:W-:Y:S02]  /*3e75a0*/  SHF.R.U32.HI R48, RZ, 0x1, R48 ;  /* 0x00000001ff307819 */ /* 0x000fe40000011630 */
[----:B------:R-:W-:Y:S02]  /*3e75b0*/  SEL R28, RZ, 0x9908b0df, P1 ;  /* 0x9908b0dfff1c7807 */ /* 0x000fe40000800000 */
[----:B------:R-:W-:-:S02]  /*3e75c0*/  SEL R29, RZ, 0x9908b0df, P2 ;  /* 0x9908b0dfff1d7807 */ /* 0x000fc40001000000 */
[----:B0-----:R-:W-:Y:S02]  /*3e75d0*/  SHF.R.U32.HI R42, RZ, 0x1, R30 ;  /* 0x00000001ff2a7819 */ /* 0x001fe4000001161e */
[----:B------:R-:W-:Y:S02]  /*3e75e0*/  SHF.R.U32.HI R22, RZ, 0x1, R22 ;  /* 0x00000001ff167819 */ /* 0x000fe40000011616 */
[----:B------:R-:W-:Y:S02]  /*3e75f0*/  SEL R25, RZ, 0x9908b0df, P3 ;  /* 0x9908b0dfff197807 */ /* 0x000fe40001800000 */
[----:B------:R-:W-:Y:S01]  /*3e7600*/  LOP3.LUT R30, R26, R27, R23, 0x96, !PT ;  /* 0x0000001b1a1e7212 */ /* 0x000fe200078e9617 */
        /* <DEDUP_REMOVED lines=46> */
.L_x_3490:
        /* <DEDUP_REMOVED lines=22> */
[----:B------:R-:W-:Y:S01]  /*3e7a50*/  STL [R15], R26 ;  /* 0x0000001a0f007387 */ /* 0x000fe20000100800 */
        /* <DEDUP_REMOVED lines=118> */
.L_x_3488:
[----:B------:R-:W-:Y:S05]  /*3e81c0*/  BSYNC.RECONVERGENT B2 ;  /* 0x0000000000027941 */ /* 0x000fea0003800200 */
.L_x_3487:
        /* <DEDUP_REMOVED lines=36> */
.L_x_3496:
        /* <DEDUP_REMOVED lines=36> */
.L_x_3494:
        /* <DEDUP_REMOVED lines=172> */
.L_x_3495:
        /* <DEDUP_REMOVED lines=141> */
.L_x_3493:
[----:B------:R-:W-:Y:S05]  /*3e99e0*/  BSYNC.RECONVERGENT B2 ;  /* 0x0000000000027941 */ /* 0x000fea0003800200 */
.L_x_3492:
        /* <DEDUP_REMOVED lines=21> */
.L_x_3491:
[----:B------:R-:W0:Y:S02]  /*3e9b40*/  LDC R7, c[0x0][0x3b8] ;  /* 0x0000ee00ff077b82 */ /* 0x000e240000000800 */
[----:B0-----:R-:W-:-:S04]  /*3e9b50*/  IADD3 R7, PT, PT, -R26, -0x6, R7 ;  /* 0xfffffffa1a077810 */ /* 0x001fc80007ffe107 */
[----:B------:R-:W-:-:S13]  /*3e9b60*/  ISETP.GE.AND P1, PT, R7, 0x1, PT ;  /* 0x000000010700780c */ /* 0x000fda0003f26270 */
[----:B------:R-:W-:Y:S05]  /*3e9b70*/  @!P1 BRA `(.L_x_3497) ;  /* 0x0000001400789947 */ /* 0x000fea0003800000 */
[----:B------:R-:W-:-:S07]  /*3e9b80*/  IMAD.MOV.U32 R9, RZ, RZ, RZ ;  /* 0x000000ffff097224 */ /* 0x000fce00078e00ff */
.L_x_3502:
        /* <DEDUP_REMOVED lines=37> */
.L_x_3500:
        /* <DEDUP_REMOVED lines=62> */
[C---:B------:R-:W-:Y:S01]  /*3ea1c0*/  LOP3.LUT R42, R27.reuse, 0x7ffffffe, RZ, 0xc0, !PT ;  /* 0x7ffffffe1b2a7812 */ /* 0x040fe200078ec0ff */
[----:B------:R0:W-:Y:S01]  /*3ea1d0*/  STL [R0+0xc], R5 ;  /* 0x00000c0500007387 */ /* 0x0001e20000100800 */
[----:B------:R-:W-:Y:S02]  /*3ea1e0*/  LOP3.LUT R45, R27, 0x1, RZ, 0xc0, !PT ;  /* 0x000000011b2d7812 */ /* 0x000fe400078ec0ff */
[----:B------:R-:W-:Y:S01]  /*3ea1f0*/  LOP3.LUT R42, R42, 0x80000000, R31, 0xf8, !PT ;  /* 0x800000002a2a7812 */ /* 0x000fe200078ef81f */
[----:B------:R2:W-:Y:S01]  /*3ea200*/  STL [R0+0x14], R44 ;  /* 0x0000142c00007387 */ /* 0x0005e20000100800 */
[----:B------:R-:W-:Y:S02]  /*3ea210*/  LOP3.LUT R27, R46, 0x80000000, R27, 0xf8, !PT ;  /* 0x800000002e1b7812 */ /* 0x000fe400078ef81b */
[----:B------:R-:W-:-:S02]  /*3ea220*/  LOP3.LUT R46, R19, 0x7ffffffe, RZ, 0xc0, !PT ;  /* 0x7ffffffe132e7812 */ /* 0x000fc400078ec0ff */
[----:B0-----:R-:W-:Y:S02]  /*3ea230*/  LOP3.LUT R5, R37, 0x1, RZ, 0xc0, !PT ;  /* 0x0000000125057812 */ /* 0x001fe400078ec0ff */
[----:B------:R-:W-:Y:S02]  /*3ea240*/  LOP3.LUT R31, R19, 0x1, RZ, 0xc0, !PT ;  /* 0x00000001131f7812 */ /* 0x000fe400078ec0ff */
[----:B--2---:R-:W-:Y:S02]  /*3ea250*/  LOP3.LUT R44, R35, 0x7ffffffe, RZ, 0xc0, !PT ;  /* 0x7ffffffe232c7812 */ /* 0x004fe400078ec0ff */
[----:B------:R-:W-:Y:S02]  /*3ea260*/  ISETP.NE.U32.AND P3, PT, R5, 0x1, PT ;  /* 0x000000010500780c */ /* 0x000fe40003f65070 */
[----:B------:R-:W-:Y:S02]  /*3ea270*/  LOP3.LUT R5, R35, 0x1, RZ, 0xc0, !PT ;  /* 0x0000000123057812 */ /* 0x000fe400078ec0ff */
[----:B------:R-:W-:-:S02]  /*3ea280*/  LOP3.LUT R44, R44, 0x80000000, R37, 0xf8, !PT ;  /* 0x800000002c2c7812 */ /* 0x000fc400078ef825 */
[----:B------:R-:W-:Y:S02]  /*3ea290*/  ISETP.NE.U32.AND P2, PT, R45, 0x1, PT ;  /* 0x000000012d00780c */ /* 0x000fe40003f45070 */
[----:B------:R-:W-:Y:S02]  /*3ea2a0*/  LOP3.LUT R37, R46, 0x80000000, R35, 0xf8, !PT ;  /* 0x800000002e257812 */ /* 0x000fe400078ef823 */
[----:B------:R-:W-:Y:S01]  /*3ea2b0*/  ISETP.NE.U32.AND P5, PT, R31, 0x1, PT ;  /* 0x000000011f00780c */ /* 0x000fe20003fa5070 */
[----:B------:R0:W-:Y:S01]  /*3ea2c0*/  STL [R0+0x10], R41 ;  /* 0x0000102900007387 */ /* 0x0001e20000100800 */
[----:B------:R-:W-:Y:S02]  /*3ea2d0*/  ISETP.NE.U32.AND P4, PT, R5, 0x1, PT ;  /* 0x000000010500780c */ /* 0x000fe40003f85070 */
[----:B------:R-:W-:Y:S02]  /*3ea2e0*/  SHF.R.U32.HI R42, RZ, 0x1, R42 ;  /* 0x00000001ff2a7819 */ /* 0x000fe4000001162a */
[----:B------:R-:W-:-:S02]  /*3ea2f0*/  SEL R5, RZ, 0x9908b0df, P2 ;  /* 0x9908b0dfff057807 */ /* 0x000fc40001000000 */
[----:B------:R-:W-:Y:S02]  /*3ea300*/  SHF.R.U32.HI R27, RZ, 0x1, R27 ;  /* 0x00000001ff1b7819 */ /* 0x000fe4000001161b */
[----:B------:R-:W-:Y:S02]  /*3ea310*/  SEL R31, RZ, 0x9908b0df, P3 ;  /* 0x9908b0dfff1f7807 */ /* 0x000fe40001800000 */
[----:B------:R-:W-:Y:S02]  /*3ea320*/  SHF.R.U32.HI R37, RZ, 0x1, R37 ;  /* 0x00000001ff257819 */ /* 0x000fe40000011625 */
[----:B0-----:R-:W-:Y:S02]  /*3ea330*/  SEL R41, RZ, 0x9908b0df, P5 ;  /* 0x9908b0dfff297807 */ /* 0x001fe40002800000 */
[----:B------:R-:W-:Y:S02]  /*3ea340*/  LOP3.LUT R5, R42, R5, R33, 0x96, !PT ;  /* 0x000000052a057212 */ /* 0x000fe400078e9621 */
[----:B------:R-:W-:-:S02]  /*3ea350*/  LOP3.LUT R27, R27, R31, R30, 0x96, !PT ;  /* 0x0000001f1b1b7212 */ /* 0x000fc400078e961e */
[----:B------:R-:W-:Y:S02]  /*3ea360*/  LOP3.LUT R37, R37, R41, R28, 0x96, !PT ;  /* 0x0000002925257212 */ /* 0x000fe400078e961c */
[C---:B------:R-:W-:Y:S02]  /*3ea370*/  LOP3.LUT R28, R26.reuse, 0x7ffffffe, RZ, 0xc0, !PT ;  /* 0x7ffffffe1a1c7812 */ /* 0x040fe400078ec0ff */
[----:B------:R-:W-:Y:S02]  /*3ea380*/  LOP3.LUT R30, R26, 0x1, RZ, 0xc0, !PT ;  /* 0x000000011a1e7812 */ /* 0x000fe400078ec0ff */
[----:B------:R-:W-:Y:S01]  /*3ea390*/  LOP3.LUT R31, R25, 0x7ffffffe, RZ, 0xc0, !PT ;  /* 0x7ffffffe191f7812 */ /* 0x000fe200078ec0ff */
[----:B------:R0:W-:Y:S01]  /*3ea3a0*/  STL [R0+0x20], R5 ;  /* 0x0000200500007387 */ /* 0x0001e20000100800 */
[----:B------:R-:W-:Y:S02]  /*3ea3b0*/  LOP3.LUT R28, R28, 0x80000000, R19, 0xf8, !PT ;  /* 0x800000001c1c7812 */ /* 0x000fe400078ef813 */
[----:B------:R-:W-:-:S02]  /*3ea3c0*/  ISETP.NE.U32.AND P2, PT, R30, 0x1, PT ;  /* 0x000000011e00780c */ /* 0x000fc40003f45070 */
[----:B------:R-:W-:Y:S02]  /*3ea3d0*/  LOP3.LUT R31, R31, 0x80000000, R26, 0xf8, !PT ;  /* 0x800000001f1f7812 */ /* 0x000fe400078ef81a */
[----:B------:R-:W-:Y:S02]  /*3ea3e0*/  LOP3.LUT R33, R25, 0x1, RZ, 0xc0, !PT ;  /* 0x0000000119217812 */ /* 0x000fe400078ec0ff */
[C---:B------:R-:W-:Y:S02]  /*3ea3f0*/  LOP3.LUT R30, R23.reuse, 0x7ffffffe, RZ, 0xc0, !PT ;  /* 0x7ffffffe171e7812 */ /* 0x040fe400078ec0ff */
[----:B0-----:R-:W-:Y:S02]  /*3ea400*/  LOP3.LUT R5, R23, 0x1, RZ, 0xc0, !PT ;  /* 0x0000000117057812 */ /* 0x001fe400078ec0ff */
[C---:B------:R-:W-:Y:S02]  /*3ea410*/  LOP3.LUT R26, R11.reuse, 0x7ffffffe, RZ, 0xc0, !PT ;  /* 0x7ffffffe0b1a7812 */ /* 0x040fe400078ec0ff */
[----:B------:R-:W-:-:S02]  /*3ea420*/  LOP3.LUT R19, R11, 0x1, RZ, 0xc0, !PT ;  /* 0x000000010b137812 */ /* 0x000fc400078ec0ff */
[----:B------:R-:W-:Y:S02]  /*3ea430*/  SHF.R.U32.HI R44, RZ, 0x1, R44 ;  /* 0x00000001ff2c7819 */ /* 0x000fe4000001162c */
[----:B------:R-:W-:Y:S02]  /*3ea440*/  SEL R35, RZ, 0x9908b0df, P4 ;  /* 0x9908b0dfff237807 */ /* 0x000fe40002000000 */
[----:B------:R-:W-:Y:S02]  /*3ea450*/  ISETP.NE.U32.AND P3, PT, R33, 0x1, PT ;  /* 0x000000012100780c */ /* 0x000fe40003f65070 */
[----:B------:R-:W-:Y:S02]  /*3ea460*/  LOP3.LUT R30, R30, 0x80000000, R25, 0xf8, !PT ;  /* 0x800000001e1e7812 */ /* 0x000fe400078ef819 */
[----:B------:R-:W-:Y:S02]  /*3ea470*/  ISETP.NE.U32.AND P4, PT, R5, 0x1, PT ;  /* 0x000000010500780c */ /* 0x000fe40003f85070 */
[----:B------:R-:W-:-:S02]  /*3ea480*/  LOP3.LUT R26, R26, 0x80000000, R23, 0xf8, !PT ;  /* 0x800000001a1a7812 */ /* 0x000fc400078ef817 */
[----:B------:R-:W-:Y:S01]  /*3ea490*/  ISETP.NE.U32.AND P5, PT, R19, 0x1, PT ;  /* 0x000000011300780c */ /* 0x000fe20003fa5070 */
[----:B------:R0:W-:Y:S01]  /*3ea4a0*/  STL [R0+0x24], R27 ;  /* 0x0000241b00007387 */ /* 0x0001e20000100800 */
[----:B------:R-:W-:Y:S02]  /*3ea4b0*/  LOP3.LUT R29, R44, R35, R29, 0x96, !PT ;  /* 0x000000232c1d7212 */ /* 0x000fe400078e961d */
[----:B------:R-:W-:Y:S02]  /*3ea4c0*/  SHF.R.U32.HI R19, RZ, 0x1, R28 ;  /* 0x00000001ff137819 */ /* 0x000fe4000001161c */
[----:B------:R-:W-:Y:S02]  /*3ea4d0*/  SHF.R.U32.HI R28, RZ, 0x1, R31 ;  /* 0x00000001ff1c7819 */ /* 0x000fe4000001161f */
[----:B------:R-:W-:Y:S02]  /*3ea4e0*/  SEL R23, RZ, 0x9908b0df, P2 ;  /* 0x9908b0dfff177807 */ /* 0x000fe40001000000 */
[----:B------:R-:W-:-:S02]  /*3ea4f0*/  SHF.R.U32.HI R30, RZ, 0x1, R30 ;  /* 0x00000001ff1e7819 */ /* 0x000fc4000001161e */
[----:B0-----:R-:W-:Y:S02]  /*3ea500*/  SEL R27, RZ, 0x9908b0df, P3 ;  /* 0x9908b0dfff1b7807 */ /* 0x001fe40001800000 */
        /* <DEDUP_REMOVED lines=52> */
.L_x_3501:
        /* <DEDUP_REMOVED lines=141> */
.L_x_3499:
[----:B------:R-:W-:Y:S05]  /*3eb120*/  BSYNC.RECONVERGENT B2 ;  /* 0x0000000000027941 */ /* 0x000fea0003800200 */
.L_x_3498:
[----:B------:R-:W-:-:S05]  /*3eb130*/  VIADD R22, R22, 0x1 ;  /* 0x0000000116167836 */ /* 0x000fca0000000000 */
[----:B------:R2:W-:Y:S01]  /*3eb140*/  STL [R1+0x9c0], R22 ;  /* 0x0009c01601007387 */ /* 0x0005e20000100800 */
[----:B------:R-:W-:Y:S05]  /*3eb150*/  @P1 BRA `(.L_x_3502) ;  /* 0xffffffe8008c1947 */ /* 0x000fea000383ffff */
.L_x_3497:
        /* <DEDUP_REMOVED lines=35> */
.L_x_3505:
        /* <DEDUP_REMOVED lines=168> */
.L_x_3506:
        /* <DEDUP_REMOVED lines=137> */
.L_x_3504:
[----:B------:R-:W-:Y:S05]  /*3ec6a0*/  BSYNC.RECONVERGENT B2 ;  /* 0x0000000000027941 */ /* 0x000fea0003800200 */
.L_x_3503:
        /* <DEDUP_REMOVED lines=43> */
.L_x_3509:
        /* <DEDUP_REMOVED lines=168> */
.L_x_3510:
        /* <DEDUP_REMOVED lines=137> */
.L_x_3508:
[----:B------:R-:W-:Y:S05]  /*3edc70*/  BSYNC.RECONVERGENT B2 ;  /* 0x0000000000027941 */ /* 0x000fea0003800200 */
.L_x_3507:
        /* <DEDUP_REMOVED lines=43> */
.L_x_3513:
        /* <DEDUP_REMOVED lines=168> */
.L_x_3514:
        /* <DEDUP_REMOVED lines=137> */
.L_x_3512:
[----:B------:R-:W-:Y:S05]  /*3ef240*/  BSYNC.RECONVERGENT B2 ;  /* 0x0000000000027941 */ /* 0x000fea0003800200 */
.L_x_3511:
        /* <DEDUP_REMOVED lines=43> */
.L_x_3517:
        /* <DEDUP_REMOVED lines=168> */
.L_x_3518:
        /* <DEDUP_REMOVED lines=137> */
.L_x_3516:
[----:B------:R-:W-:Y:S05]  /*3f0810*/  BSYNC.RECONVERGENT B2 ;  /* 0x0000000000027941 */ /* 0x000fea0003800200 */
.L_x_3515:
        /* <DEDUP_REMOVED lines=43> */
.L_x_3521:
        /* <DEDUP_REMOVED lines=167> */
.L_x_3522:
        /* <DEDUP_REMOVED lines=141> */
.L_x_3520:
[----:B------:R-:W-:Y:S05]  /*3f1e10*/  BSYNC.RECONVERGENT B2 ;  /* 0x0000000000027941 */ /* 0x000fea0003800200 */
.L_x_3519:
        /* <DEDUP_REMOVED lines=35> */
.L_x_3528:
        /* <DEDUP_REMOVED lines=36> */
.L_x_3526:
        /* <DEDUP_REMOVED lines=172> */
.L_x_3527:
        /* <DEDUP_REMOVED lines=141> */
.L_x_3525:
[----:B------:R-:W-:Y:S05]  /*3f3620*/  BSYNC.RECONVERGENT B2 ;  /* 0x0000000000027941 */ /* 0x000fea0003800200 */
.L_x_3524:
        /* <DEDUP_REMOVED lines=19> */
.L_x_3523:
[----:B------:R-:W-:-:S04]  /*3f3760*/  PLOP3.LUT P0, PT, P0, P1, PT, 0x80, 0x8 ;  /* 0x000000000008781c */ /* 0x000fc80000703070 */
[----:B------:R-:W-:-:S09]  /*3f3770*/  SEL R43, RZ, 0x1, !P0 ;  /* 0x00000001ff2b7807 */ /* 0x000fd20004000000 */
.L_x_3463:
[----:B------:R-:W-:Y:S05]  /*3f3780*/  BSYNC.RECONVERGENT B1 ;  /* 0x0000000000017941 */ /* 0x000fea0003800200 */
.L_x_3462:
[----:B------:R-:W0:Y:S01]  /*3f3790*/  S2R R0, SR_TID.X ;  /* 0x0000000000007919 */ /* 0x000e220000002100 */
[----:B------:R-:W-:Y:S01]  /*3f37a0*/  IMAD.MOV.U32 R5, RZ, RZ, 0xf ;  /* 0x0000000fff057424 */ /* 0x000fe200078e00ff */
[----:B------:R-:W-:Y:S01]  /*3f37b0*/  BSSY.RECONVERGENT B1, `(.L_x_3529) ;  /* 0x00013be000017945 */ /* 0x000fe20003800200 */
[----:B------:R-:W-:Y:S02]  /*3f37c0*/  IMAD.MOV.U32 R45, RZ, RZ, 0x1 ;  /* 0x00000001ff2d7424 */ /* 0x000fe400078e00ff */
[----:B0-----:R-:W-:-:S05]  /*3f37d0*/  IMAD R0, R0, R5, 0x6 ;  /* 0x0000000600007424 */ /* 0x001fca00078e0205 */
        /* <DEDUP_REMOVED lines=15> */
[----:B0-----:R-:W-:Y:S01]  /*3f38d0*/  VIADD R26, R1, 0x4 ;  /* 0x00000004011a7836 */ /* 0x001fe20000000000 */
[----:B------:R-:W-:-:S04]  /*3f38e0*/  SHF.R.U32.HI R5, RZ, 0x1e, R22 ;  /* 0x0000001eff057819 */ /* 0x000fc80000011616 */
[----:B------:R-:W-:-:S05]  /*3f38f0*/  LOP3.LUT R5, R5, R22, RZ, 0x3c, !PT ;  /* 0x0000001605057212 */ /* 0x000fca00078e3cff */
[----:B------:R-:W-:-:S04]  /*3f3900*/  IMAD R5, R5, 0x6c078965, R7 ;  /* 0x6c07896505057824 */ /* 0x000fc800078e0207 */
[----:B------:R-:W-:Y:S02]  /*3f3910*/  VIADD R23, R5, 0x2 ;  /* 0x0000000205177836 */ /* 0x000fe40000000000 */
[----:B------:R-:W-:-:S03]  /*3f3920*/  IMAD.MOV.U32 R5, RZ, RZ, 0x4 ;  /* 0x00000004ff057424 */ /* 0x000fc600078e00ff */
[----:B------:R0:W-:Y:S04]  /*3f3930*/  STL.64 [R1+0x8], R22 ;  /* 0x0000081601007387 */ /* 0x0001e80000100a00 */
.L_x_3531:
        /* <DEDUP_REMOVED lines=24> */
[----:B------:R-:W2:Y:S01]  /*3f3ac0*/  LDL R15, [R1+0x9c8] ;  /* 0x0009c800010f7983 */ /* 0x000ea20000100800 */
[----:B------:R-:W0:Y:S03]  /*3f3ad0*/  LDCU UR4, c[0x0][0x3b0] ;  /* 0x00007600ff0477ac */ /* 0x000e260008000800 */
[----:B------:R3:W5:Y:S01]  /*3f3ae0*/  LDL R0, [R1+0x9c0] ;  /* 0x0009c00001007983 */ /* 0x0007620000100800 */
[----:B0-----:R-:W-:Y:S01]  /*3f3af0*/  UISETP.GE.AND UP0, UPT, UR4, -0x3e, UPT ;  /* 0xffffffc20400788c */ /* 0x001fe2000bf06270 */
[----:B--2---:R-:W-:-:S08]  /*3f3b00*/  IMAD.MOV.U32 R11, RZ, RZ, R15 ;  /* 0x000000ffff0b7224 */ /* 0x004fd000078e000f */
[----:B---3--:R-:W-:Y:S05]  /*3f3b10*/  BRA.U !UP0, `(.L_x_3532) ;  /* 0x00000015087c7547 */ /* 0x008fea000b800000 */
[----:B------:R-:W-:Y:S02]  /*3f3b20*/  IMAD.MOV.U32 R7, RZ, RZ, RZ ;  /* 0x000000ffff077224 */ /* 0x000fe400078e00ff */
[----:B------:R-:W-:-:S07]  /*3f3b30*/  IMAD.MOV.U32 R11, RZ, RZ, R15 ;  /* 0x000000ffff0b7224 */ /* 0x000fce00078e000f */
.L_x_3537:
        /* <DEDUP_REMOVED lines=37> */
.L_x_3535:
        /* <DEDUP_REMOVED lines=57> */
[----:B------:R-:W-:Y:S01]  /*3f4120*/  SEL R37, RZ, 0x9908b0df, P1 ;  /* 0x9908b0dfff257807 */ /* 0x000fe20000800000 */
[----:B------:R0:W-:Y:S01]  /*3f4130*/  STL [R0+0xc], R5 ;  /* 0x00000c0500007387 */ /* 0x0001e20000100800 */
[----:B------:R-:W-:Y:S02]  /*3f4140*/  SHF.R.U32.HI R48, RZ, 0x1, R48 ;  /* 0x00000001ff307819 */ /* 0x000fe40000011630 */
[----:B------:R-:W-:Y:S02]  /*3f4150*/  LOP3.LUT R41, R46, R37, R41, 0x96, !PT ;  /* 0x000000252e297212 */ /* 0x000fe400078e9629 */
[----:B------:R-:W-:-:S02]  /*3f4160*/  LOP3.LUT R37, R26, 0x7ffffffe, RZ, 0xc0, !PT ;  /* 0x7ffffffe1a257812 */ /* 0x000fc400078ec0ff */
[C---:B------:R-:W-:Y:S02]  /*3f4170*/  LOP3.LUT R47, R35.reuse, 0x7ffffffe, RZ, 0xc0, !PT ;  /* 0x7ffffffe232f7812 */ /* 0x040fe400078ec0ff */
[----:B0-----:R-:W-:Y:S02]  /*3f4180*/  LOP3.LUT R5, R35, 0x1, RZ, 0xc0, !PT ;  /* 0x0000000123057812 */ /* 0x001fe400078ec0ff */
[----:B------:R-:W-:Y:S02]  /*3f4190*/  LOP3.LUT R45, R48, R45, R42, 0x96, !PT ;  /* 0x0000002d302d7212 */ /* 0x000fe400078e962a */
[----:B------:R-:W-:Y:S02]  /*3f41a0*/  LOP3.LUT R42, R26, 0x1, RZ, 0xc0, !PT ;  /* 0x000000011a2a7812 */ /* 0x000fe400078ec0ff */
[----:B------:R-:W-:Y:S02]  /*3f41b0*/  LOP3.LUT R30, R37, 0x80000000, R30, 0xf8, !PT ;  /* 0x80000000251e7812 */ /* 0x000fe400078ef81e */
[----:B------:R-:W-:-:S02]  /*3f41c0*/  LOP3.LUT R37, R47, 0x80000000, R26, 0xf8, !PT ;  /* 0x800000002f257812 */ /* 0x000fc400078ef81a */
[----:B------:R-:W-:Y:S02]  /*3f41d0*/  ISETP.NE.U32.AND P2, PT, R5, 0x1, PT ;  /* 0x000000010500780c */ /* 0x000fe40003f45070 */
[C---:B------:R-:W-:Y:S02]  /*3f41e0*/  LOP3.LUT R26, R33.reuse, 0x7ffffffe, RZ, 0xc0, !PT ;  /* 0x7ffffffe211a7812 */ /* 0x040fe400078ec0ff */
[----:B------:R-:W-:Y:S02]  /*3f41f0*/  LOP3.LUT R5, R33, 0x1, RZ, 0xc0, !PT ;  /* 0x0000000121057812 */ /* 0x000fe400078ec0ff */
[----:B------:R-:W-:Y:S02]  /*3f4200*/  ISETP.NE.U32.AND P1, PT, R42, 0x1, PT ;  /* 0x000000012a00780c */ /* 0x000fe40003f25070 */
[----:B------:R-:W-:Y:S02]  /*3f4210*/  LOP3.LUT R42, R17, 0x7ffffffe, RZ, 0xc0, !PT ;  /* 0x7ffffffe112a7812 */ /* 0x000fe400078ec0ff */
[----:B------:R-:W-:-:S02]  /*3f4220*/  LOP3.LUT R35, R26, 0x80000000, R35, 0xf8, !PT ;  /* 0x800000001a237812 */ /* 0x000fc400078ef823 */
[----:B------:R-:W-:Y:S01]  /*3f4230*/  ISETP.NE.U32.AND P3, PT, R5, 0x1, PT ;  /* 0x000000010500780c */ /* 0x000fe20003f65070 */
[----:B------:R0:W-:Y:S01]  /*3f4240*/  STL [R0+0x10], R39 ;  /* 0x0000102700007387 */ /* 0x0001e20000100800 */
[----:B------:R-:W-:Y:S02]  /*3f4250*/  SHF.R.U32.HI R26, RZ, 0x1, R30 ;  /* 0x00000001ff1a7819 */ /* 0x000fe4000001161e */
[----:B------:R-:W-:Y:S02]  /*3f4260*/  LOP3.LUT R42, R42, 0x80000000, R33, 0xf8, !PT ;  /* 0x800000002a2a7812 */ /* 0x000fe400078ef821 */
[----:B------:R-:W-:Y:S02]  /*3f4270*/  SEL R5, RZ, 0x9908b0df, P1 ;  /* 0x9908b0dfff057807 */ /* 0x000fe40000800000 */
[----:B------:R-:W-:Y:S02]  /*3f4280*/  SHF.R.U32.HI R30, RZ, 0x1, R37 ;  /* 0x00000001ff1e7819 */ /* 0x000fe40000011625 */
[----:B------:R-:W-:-:S02]  /*3f4290*/  SEL R33, RZ, 0x9908b0df, P2 ;  /* 0x9908b0dfff217807 */ /* 0x000fc40001000000 */
[----:B0-----:R-:W-:Y:S02]  /*3f42a0*/  LOP3.LUT R39, R17, 0x1, RZ, 0xc0, !PT ;  /* 0x0000000111277812 */ /* 0x001fe400078ec0ff */
[----:B------:R-:W-:Y:S02]  /*3f42b0*/  SHF.R.U32.HI R35, RZ, 0x1, R35 ;  /* 0x00000001ff237819 */ /* 0x000fe40000011623 */
[----:B------:R-:W-:Y:S02]  /*3f42c0*/  SEL R37, RZ, 0x9908b0df, P3 ;  /* 0x9908b0dfff257807 */ /* 0x000fe40001800000 */
[----:B------:R-:W-:Y:S02]  /*3f42d0*/  LOP3.LUT R5, R26, R5, R31, 0x96, !PT ;  /* 0x000000051a057212 */ /* 0x000fe400078e961f */
[----:B------:R-:W-:Y:S02]  /*3f42e0*/  ISETP.NE.U32.AND P4, PT, R39, 0x1, PT ;  /* 0x000000012700780c */ /* 0x000fe40003f85070 */
[----:B------:R-:W-:-:S02]  /*3f42f0*/  LOP3.LUT R29, R30, R33, R29, 0x96, !PT ;  /* 0x000000211e1d7212 */ /* 0x000fc400078e961d */
[----:B------:R-:W-:Y:S02]  /*3f4300*/  LOP3.LUT R35, R35, R37, R28, 0x96, !PT ;  /* 0x0000002523237212 */ /* 0x000fe400078e961c */
[C---:B------:R-:W-:Y:S02]  /*3f4310*/  LOP3.LUT R26, R25.reuse, 0x7ffffffe, RZ, 0xc0, !PT ;  /* 0x7ffffffe191a7812 */ /* 0x040fe400078ec0ff */
[----:B------:R-:W-:Y:S02]  /*3f4320*/  LOP3.LUT R28, R25, 0x1, RZ, 0xc0, !PT ;  /* 0x00000001191c7812 */ /* 0x000fe400078ec0ff */
[----:B------:R-:W-:Y:S01]  /*3f4330*/  LOP3.LUT R30, R23, 0x7ffffffe, RZ, 0xc0, !PT ;  /* 0x7ffffffe171e7812 */ /* 0x000fe200078ec0ff */
[----:B------:R0:W-:Y:S01]  /*3f4340*/  STL [R0+0x20], R5 ;  /* 0x0000200500007387 */ /* 0x0001e20000100800 */
[----:B------:R-:W-:Y:S02]  /*3f4350*/  SHF.R.U32.HI R42, RZ, 0x1, R42 ;  /* 0x00000001ff2a7819 */ /* 0x000fe4000001162a */
[----:B------:R-:W-:-:S02]  /*3f4360*/  SEL R39, RZ, 0x9908b0df, P4 ;  /* 0x9908b0dfff277807 */ /* 0x000fc40002000000 */
[----:B------:R-:W-:Y:S02]  /*3f4370*/  LOP3.LUT R26, R26, 0x80000000, R17, 0xf8, !PT ;  /* 0x800000001a1a7812 */ /* 0x000fe400078ef811 */
[----:B------:R-:W-:Y:S02]  /*3f4380*/  ISETP.NE.U32.AND P1, PT, R28, 0x1, PT ;  /* 0x000000011c00780c */ /* 0x000fe40003f25070 */
[----:B------:R-:W-:Y:S02]  /*3f4390*/  LOP3.LUT R30, R30, 0x80000000, R25, 0xf8, !PT ;  /* 0x800000001e1e7812 */ /* 0x000fe400078ef819 */
[----:B0-----:R-:W-:Y:S02]  /*3f43a0*/  LOP3.LUT R5, R9, 0x7ffffffe, RZ, 0xc0, !PT ;  /* 0x7ffffffe09057812 */ /* 0x001fe400078ec0ff */
[----:B------:R-:W-:Y:S02]  /*3f43b0*/  LOP3.LUT R31, R23, 0x1, RZ, 0xc0, !PT ;  /* 0x00000001171f7812 */ /* 0x000fe400078ec0ff */
[----:B------:R-:W-:-:S02]  /*3f43c0*/  LOP3.LUT R28, R22, 0x7ffffffe, RZ, 0xc0, !PT ;  /* 0x7ffffffe161c7812 */ /* 0x000fc400078ec0ff */
[----:B------:R-:W-:Y:S02]  /*3f43d0*/  LOP3.LUT R17, R22, 0x1, RZ, 0xc0, !PT ;  /* 0x0000000116117812 */ /* 0x000fe400078ec0ff */
[----:B------:R-:W-:Y:S02]  /*3f43e0*/  LOP3.LUT R25, R9, 0x1, RZ, 0xc0, !PT ;  /* 0x0000000109197812 */ /* 0x000fe400078ec0ff */
[----:B------:R-:W-:Y:S02]  /*3f43f0*/  LOP3.LUT R27, R42, R39, R27, 0x96, !PT ;  /* 0x000000272a1b7212 */ /* 0x000fe400078e961b */
[----:B------:R-:W-:Y:S02]  /*3f4400*/  LOP3.LUT R5, R5, 0x80000000, R22, 0xf8, !PT ;  /* 0x8000000005057812 */ /* 0x000fe400078ef816 */
[----:B------:R-:W-:Y:S02]  /*3f4410*/  ISETP.NE.U32.AND P2, PT, R31, 0x1, PT ;  /* 0x000000011f00780c */ /* 0x000fe40003f45070 */
        /* <DEDUP_REMOVED lines=9> */
[----:B------:R-:W-:Y:S02]  /*3f44b0*/  SHF.R.U32.HI R28, RZ, 0x1, R28 ;  /* 0x00000001ff1c7819 */ /* 0x000fe4000001161c */
[----:B0-----:R-:W-:Y:S02]  /*3f44c0*/  SEL R27, RZ, 0x9908b0df, P3 ;  /* 0x9908b0dfff1b7807 */ /* 0x001fe40001800000 */
        /* <DEDUP_REMOVED lines=51> */
.L_x_3536:
        /* <DEDUP_REMOVED lines=141> */
.L_x_3534:
[----:B------:R-:W-:Y:S05]  /*3f50d0*/  BSYNC.RECONVERGENT B2 ;  /* 0x0000000000027941 */ /* 0x000fea0003800200 */
.L_x_3533:
[----:B------:R-:W-:-:S05]  /*3f50e0*/  VIADD R0, R0, 0x1 ;  /* 0x0000000100007836 */ /* 0x000fca0000000000 */
[----:B------:R2:W-:Y:S01]  /*3f50f0*/  STL [R1+0x9c0], R0 ;  /* 0x0009c00001007387 */ /* 0x0005e20000100800 */
[----:B------:R-:W-:Y:S05]  /*3f5100*/  @P0 BRA `(.L_x_3537) ;  /* 0xffffffe8008c0947 */ /* 0x000fea000383ffff */
.L_x_3532:
        /* <DEDUP_REMOVED lines=16> */
[----:B------:R-:W-:Y:S02]  /*3f5210*/  LOP3.LUT R11, R13, 0x1, RZ, 0xc0, !PT ;  /* 0x000000010d0b7812 */ /* 0x000fe400078ec0ff */
[----:B0-----:R-:W-:-:S02]  /*3f5220*/  LOP3.LUT R22, R5, 0x7ffffffe, RZ, 0xc0, !PT ;  /* 0x7ffffffe05167812 */ /* 0x001fc400078ec0ff */
        /* <DEDUP_REMOVED lines=18> */
.L_x_3540:
        /* <DEDUP_REMOVED lines=42> */
[----:B------:R-:W-:Y:S01]  /*3f55f0*/  LOP3.LUT R47, R47, 0x80000000, R37, 0xf8, !PT ;  /* 0x800000002f2f7812 */ /* 0x000fe200078ef825 */
[----:B------:R0:W-:Y:S01]  /*3f5600*/  STL [R0+0xc], R46 ;  /* 0x00000c2e00007387 */ /* 0x0001e20000100800 */
[----:B------:R-:W-:Y:S02]  /*3f5610*/  LOP3.LUT R37, R29, 0x7ffffffe, RZ, 0xc0, !PT ;  /* 0x7ffffffe1d257812 */ /* 0x000fe400078ec0ff */
[----:B------:R-:W-:-:S02]  /*3f5620*/  ISETP.NE.U32.AND P0, PT, R45, 0x1, PT ;  /* 0x000000012d00780c */ /* 0x000fc40003f05070 */
[----:B------:R-:W-:Y:S02]  /*3f5630*/  LOP3.LUT R45, R41, 0x1, RZ, 0xc0, !PT ;  /* 0x00000001292d7812 */ /* 0x000fe400078ec0ff */
[----:B------:R-:W-:Y:S02]  /*3f5640*/  LOP3.LUT R37, R37, 0x80000000, R41, 0xf8, !PT ;  /* 0x8000000025257812 */ /* 0x000fe400078ef829 */
[----:B0-----:R-:W-:Y:S02]  /*3f5650*/  LOP3.LUT R46, R41, 0x7ffffffe, RZ, 0xc0, !PT ;  /* 0x7ffffffe292e7812 */ /* 0x001fe400078ec0ff */
[----:B------:R-:W-:Y:S02]  /*3f5660*/  LOP3.LUT R41, R29, 0x1, RZ, 0xc0, !PT ;  /* 0x000000011d297812 */ /* 0x000fe400078ec0ff */
[----:B------:R-:W-:Y:S02]  /*3f5670*/  LOP3.LUT R46, R46, 0x80000000, R44, 0xf8, !PT ;  /* 0x800000002e2e7812 */ /* 0x000fe400078ef82c */
[----:B------:R-:W-:-:S02]  /*3f5680*/  ISETP.NE.U32.AND P1, PT, R45, 0x1, PT ;  /* 0x000000012d00780c */ /* 0x000fc40003f25070 */
[----:B------:R-:W-:Y:S02]  /*3f5690*/  SHF.R.U32.HI R47, RZ, 0x1, R47 ;  /* 0x00000001ff2f7819 */ /* 0x000fe4000001162f */
[----:B------:R-:W-:Y:S02]  /*3f56a0*/  SEL R44, RZ, 0x9908b0df, P0 ;  /* 0x9908b0dfff2c7807 */ /* 0x000fe40000000000 */
[----:B------:R-:W-:Y:S02]  /*3f56b0*/  ISETP.NE.U32.AND P0, PT, R41, 0x1, PT ;  /* 0x000000012900780c */ /* 0x000fe40003f05070 */
[----:B------:R-:W-:Y:S02]  /*3f56c0*/  SHF.R.U32.HI R46, RZ, 0x1, R46 ;  /* 0x00000001ff2e7819 */ /* 0x000fe4000001162e */
[----:B------:R-:W-:Y:S02]  /*3f56d0*/  SEL R45, RZ, 0x9908b0df, P1 ;  /* 0x9908b0dfff2d7807 */ /* 0x000fe40000800000 */
[----:B------:R-:W-:-:S02]  /*3f56e0*/  LOP3.LUT R47, R47, R44, R42, 0x96, !PT ;  /* 0x0000002c2f2f7212 */ /* 0x000fc400078e962a */
[----:B------:R-:W-:Y:S02]  /*3f56f0*/  SHF.R.U32.HI R42, RZ, 0x1, R37 ;  /* 0x00000001ff2a7819 */ /* 0x000fe40000011625 */
[----:B------:R-:W-:Y:S02]  /*3f5700*/  SEL R37, RZ, 0x9908b0df, P0 ;  /* 0x9908b0dfff257807 */ /* 0x000fe40000000000 */
[----:B------:R-:W-:Y:S02]  /*3f5710*/  LOP3.LUT R35, R46, R45, R35, 0x96, !PT ;  /* 0x0000002d2e237212 */ /* 0x000fe400078e9623 */
[----:B------:R-:W-:Y:S02]  /*3f5720*/  LOP3.LUT R44, R33, 0x7ffffffe, RZ, 0xc0, !PT ;  /* 0x7ffffffe212c7812 */ /* 0x000fe400078ec0ff */
        /* <DEDUP_REMOVED lines=9> */
[----:B------:R-:W-:-:S02]  /*3f57c0*/  LOP3.LUT R29, R42, 0x80000000, R29, 0xf8, !PT ;  /* 0x800000002a1d7812 */ /* 0x000fc400078ef81d */
[----:B------:R-:W-:Y:S02]  /*3f57d0*/  ISETP.NE.U32.AND P0, PT, R37, 0x1, PT ;  /* 0x000000012500780c */ /* 0x000fe40003f05070 */
[----:B--2---:R-:W-:Y:S02]  /*3f57e0*/  LOP3.LUT R5, R31, 0x1, RZ, 0xc0, !PT ;  /* 0x000000011f057812 */ /* 0x004fe400078ec0ff */
[----:B------:R-:W-:Y:S02]  /*3f57f0*/  ISETP.NE.U32.AND P1, PT, R41, 0x1, PT ;  /* 0x000000012900780c */ /* 0x000fe40003f25070 */
[----:B------:R-:W-:Y:S02]  /*3f5800*/  LOP3.LUT R44, R44, 0x80000000, R31, 0xf8, !PT ;  /* 0x800000002c2c7812 */ /* 0x000fe400078ef81f */
[----:B------:R-:W-:Y:S02]  /*3f5810*/  ISETP.NE.U32.AND P3, PT, R35, 0x1, PT ;  /* 0x000000012300780c */ /* 0x000fe40003f65070 */
[----:B------:R-:W-:-:S02]  /*3f5820*/  ISETP.NE.U32.AND P2, PT, R5, 0x1, PT ;  /* 0x000000010500780c */ /* 0x000fc40003f45070 */
[----:B------:R-:W-:Y:S02]  /*3f5830*/  LOP3.LUT R42, R31, 0x7ffffffe, RZ, 0xc0, !PT ;  /* 0x7ffffffe1f2a7812 */ /* 0x000fe400078ec0ff */
        /* <DEDUP_REMOVED lines=9> */
[----:B------:R-:W-:Y:S02]  /*3f58d0*/  LOP3.LUT R26, R23, 0x7ffffffe, RZ, 0xc0, !PT ;  /* 0x7ffffffe171a7812 */ /* 0x000fe400078ec0ff */
[----:B------:R-:W-:Y:S01]  /*3f58e0*/  LOP3.LUT R30, R22, 0x7ffffffe, RZ, 0xc0, !PT ;  /* 0x7ffffffe161e7812 */ /* 0x000fe200078ec0ff */
[----:B------:R0:W-:Y:S01]  /*3f58f0*/  STL [R0+0x20], R5 ;  /* 0x0000200500007387 */ /* 0x0001e20000100800 */
[----:B------:R-:W-:-:S02]  /*3f5900*/  LOP3.LUT R33, R42, 0x80000000, R33, 0xf8, !PT ;  /* 0x800000002a217812 */ /* 0x000fc400078ef821 */
        /* <DEDUP_REMOVED lines=9> */
[----:B------:R-:W-:Y:S02]  /*3f59a0*/  SHF.R.U32.HI R42, RZ, 0x1, R33 ;  /* 0x00000001ff2a7819 */ /* 0x000fe40000011621 */
[----:B------:R-:W-:Y:S02]  /*3f59b0*/  SEL R33, RZ, 0x9908b0df, P2 ;  /* 0x9908b0dfff217807 */ /* 0x000fe40001000000 */
[----:B------:R-:W-:Y:S02]  /*3f59c0*/  LOP3.LUT R5, R5, 0x80000000, R22, 0xf8, !PT ;  /* 0x8000000005057812 */ /* 0x000fe400078ef816 */
[----:B------:R-:W-:-:S02]  /*3f59d0*/  ISETP.NE.U32.AND P0, PT, R28, 0x1, PT ;  /* 0x000000011c00780c */ /* 0x000fc40003f05070 */
[----:B------:R-:W-:Y:S02]  /*3f59e0*/  ISETP.NE.U32.AND P1, PT, R29, 0x1, PT ;  /* 0x000000011d00780c */ /* 0x000fe40003f25070 */
[----:B------:R-:W-:Y:S02]  /*3f59f0*/  ISETP.NE.U32.AND P2, PT, R23, 0x1, PT ;  /* 0x000000011700780c */ /* 0x000fe40003f45070 */
[----:B------:R-:W-:Y:S02]  /*3f5a00*/  LOP3.LUT R26, R26, 0x80000000, R19, 0xf8, !PT ;  /* 0x800000001a1a7812 */ /* 0x000fe400078ef813 */
[----:B------:R-:W-:Y:S02]  /*3f5a10*/  ISETP.NE.U32.AND P3, PT, R25, 0x1, PT ;  /* 0x000000011900780c */ /* 0x000fe40003f65070 */
[----:B------:R-:W-:Y:S02]  /*3f5a20*/  LOP3.LUT R27, R42, R33, R27, 0x96, !PT ;  /* 0x000000212a1b7212 */ /* 0x000fe400078e961b */
        /* <DEDUP_REMOVED lines=58> */
.L_x_3541:
[----:B------:R-:W3:Y:S04]  /*3f5dd0*/  LDL R45, [R0+-0xc] ;  /* 0xfffff400002d7983 */ /* 0x000ee80000100800 */
[----:B------:R-:W4:Y:S04]  /*3f5de0*/  LDL R37, [R0+-0x8] ;  /* 0xfffff80000257983 */ /* 0x000f280000100800 */
[----:B------:R-:W4:Y:S04]  /*3f5df0*/  LDL R42, [R0+-0x39c] ;  /* 0xfffc6400002a7983 */ /* 0x000f280000100800 */
[----:B------:R-:W4:Y:S04]  /*3f5e00*/  LDL R41, [R0+-0x398] ;  /* 0xfffc680000297983 */ /* 0x000f280000100800 */
[----:B------:R-:W4:Y:S04]  /*3f5e10*/  LDL R35, [R0+-0x4] ;  /* 0xfffffc0000237983 */ /* 0x000f280000100800 */
[----:B------:R-:W4:Y:S04]  /*3f5e20*/  LDL R39, [R0] ;  /* 0x0000000000277983 */ /* 0x000f280000100800 */
        /* <DEDUP_REMOVED lines=131> */
.L_x_3539:
[----:B------:R-:W-:Y:S05]  /*3f6660*/  BSYNC.RECONVERGENT B2 ;  /* 0x0000000000027941 */ /* 0x000fea0003800200 */
.L_x_3538:
        /* <DEDUP_REMOVED lines=43> */
.L_x_3544:
        /* <DEDUP_REMOVED lines=88> */
[----:B0-----:R-:W-:Y:S01]  /*3f6ea0*/  LOP3.LUT R48, R23, 0x7ffffffe, RZ, 0xc0, !PT ;  /* 0x7ffffffe17307812 */ /* 0x001fe200078ec0ff */
[----:B------:R0:W-:Y:S01]  /*3f6eb0*/  STL [R5+0x20], R26 ;  /* 0x0000201a05007387 */ /* 0x0001e20000100800 */
[----:B------:R-:W-:Y:S02]  /*3f6ec0*/  ISETP.NE.U32.AND P0, PT, R7, 0x1, PT ;  /* 0x000000010700780c */ /* 0x000fe40003f05070 */
[----:B------:R-:W-:Y:S02]  /*3f6ed0*/  LOP3.LUT R44, R44, R39, R27, 0x96, !PT ;  /* 0x000000272c2c7212 */ /* 0x000fe400078e961b */
[----:B------:R-:W-:Y:S02]  /*3f6ee0*/  LOP3.LUT R46, R46, 0x80000000, R17, 0xf8, !PT ;  /* 0x800000002e2e7812 */ /* 0x000fe400078ef811 */
[----:B------:R-:W-:-:S02]  /*3f6ef0*/  LOP3.LUT R48, R48, 0x80000000, R25, 0xf8, !PT ;  /* 0x8000000030307812 */ /* 0x000fc400078ef819 */
[----:B------:R-:W-:Y:S02]  /*3f6f00*/  LOP3.LUT R7, R9, 0x7ffffffe, RZ, 0xc0, !PT ;  /* 0x7ffffffe09077812 */ /* 0x000fe400078ec0ff */
[----:B------:R-:W-:Y:S02]  /*3f6f10*/  LOP3.LUT R27, R23, 0x1, RZ, 0xc0, !PT ;  /* 0x00000001171b7812 */ /* 0x000fe400078ec0ff */
[C---:B0-----:R-:W-:Y:S02]  /*3f6f20*/  LOP3.LUT R26, R22.reuse, 0x7ffffffe, RZ, 0xc0, !PT ;  /* 0x7ffffffe161a7812 */ /* 0x041fe400078ec0ff */
[----:B------:R-:W-:Y:S02]  /*3f6f30*/  LOP3.LUT R17, R22, 0x1, RZ, 0xc0, !PT ;  /* 0x0000000116117812 */ /* 0x000fe400078ec0ff */
[----:B------:R-:W-:Y:S02]  /*3f6f40*/  LOP3.LUT R25, R9, 0x1, RZ, 0xc0, !PT ;  /* 0x0000000109197812 */ /* 0x000fe400078ec0ff */
[----:B------:R-:W-:-:S02]  /*3f6f50*/  SHF.R.U32.HI R30, RZ, 0x1, R37 ;  /* 0x00000001ff1e7819 */ /* 0x000fc40000011625 */
[----:B------:R-:W-:Y:S02]  /*3f6f60*/  SHF.R.U32.HI R35, RZ, 0x1, R35 ;  /* 0x00000001ff237819 */ /* 0x000fe40000011623 */
[----:B------:R-:W-:Y:S02]  /*3f6f70*/  SEL R37, RZ, 0x9908b0df, P2 ;  /* 0x9908b0dfff257807 */ /* 0x000fe40001000000 */
[----:B------:R-:W-:Y:S02]  /*3f6f80*/  SEL R33, RZ, 0x9908b0df, P1 ;  /* 0x9908b0dfff217807 */ /* 0x000fe40000800000 */
[----:B------:R-:W-:Y:S02]  /*3f6f90*/  LOP3.LUT R7, R7, 0x80000000, R22, 0xf8, !PT ;  /* 0x8000000007077812 */ /* 0x000fe400078ef816 */
[----:B------:R-:W-:Y:S02]  /*3f6fa0*/  ISETP.NE.U32.AND P1, PT, R27, 0x1, PT ;  /* 0x000000011b00780c */ /* 0x000fe40003f25070 */
[----:B------:R-:W-:-:S02]  /*3f6fb0*/  LOP3.LUT R26, R26, 0x80000000, R23, 0xf8, !PT ;  /* 0x800000001a1a7812 */ /* 0x000fc400078ef817 */
[----:B------:R-:W-:Y:S02]  /*3f6fc0*/  ISETP.NE.U32.AND P2, PT, R17, 0x1, PT ;  /* 0x000000011100780c */ /* 0x000fe40003f45070 */
[----:B------:R-:W-:Y:S02]  /*3f6fd0*/  ISETP.NE.U32.AND P3, PT, R25, 0x1, PT ;  /* 0x000000011900780c */ /* 0x000fe40003f65070 */
[----:B------:R-:W-:Y:S02]  /*3f6fe0*/  LOP3.LUT R28, R35, R37, R28, 0x96, !PT ;  /* 0x00000025231c7212 */ /* 0x000fe400078e961c */
[----:B------:R-:W-:Y:S02]  /*3f6ff0*/  SHF.R.U32.HI R22, RZ, 0x1, R7 ;  /* 0x00000001ff167819 */ /* 0x000fe40000011607 */
[----:B------:R-:W-:Y:S02]  /*3f7000*/  SHF.R.U32.HI R46, RZ, 0x1, R46 ;  /* 0x00000001ff2e7819 */ /* 0x000fe4000001162e */
[----:B------:R-:W-:-:S02]  /*3f7010*/  SEL R17, RZ, 0x9908b0df, P0 ;  /* 0x9908b0dfff117807 */ /* 0x000fc40000000000 */
        /* <DEDUP_REMOVED lines=56> */
.L_x_3545:
        /* <DEDUP_REMOVED lines=55> */
[----:B------:R-:W-:Y:S02]  /*3f7710*/  SHF.R.U32.HI R11, RZ, 0x1, R11 ;  /* 0x00000001ff0b7819 */ /* 0x000fe4000001160b */
[----:B------:R-:W-:Y:S02]  /*3f7720*/  SEL R9, RZ, 0x9908b0df, P0 ;  /* 0x9908b0dfff097807 */ /* 0x000fe40000000000 */
[----:B------:R-:W-:-:S02]  /*3f7730*/  LOP3.LUT R50, R13, R41, R25, 0x96, !PT ;  /* 0x000000290d327212 */ /* 0x000fc400078e9619 */
[----:B------:R-:W-:Y:S02]  /*3f7740*/  LOP3.LUT R48, R47, R17, R23, 0x96, !PT ;  /* 0x000000112f307212 */ /* 0x000fe400078e9617 */
[----:B------:R-:W-:Y:S02]  /*3f7750*/  LOP3.LUT R26, R11, R9, R26, 0x96, !PT ;  /* 0x000000090b1a7212 */ /* 0x000fe400078e961a */
[C---:B------:R-:W-:Y:S02]  /*3f7760*/  LOP3.LUT R13, R28.reuse, 0x7ffffffe, RZ, 0xc0, !PT ;  /* 0x7ffffffe1c0d7812 */ /* 0x040fe400078ec0ff */
[C---:B------:R-:W-:Y:S02]  /*3f7770*/  LOP3.LUT R9, R27.reuse, 0x7ffffffe, RZ, 0xc0, !PT ;  /* 0x7ffffffe1b097812 */ /* 0x040fe400078ec0ff */
[----:B------:R-:W-:Y:S02]  /*3f7780*/  LOP3.LUT R11, R27, 0x1, RZ, 0xc0, !PT ;  /* 0x000000011b0b7812 */ /* 0x000fe400078ec0ff */
[----:B------:R-:W-:Y:S01]  /*3f7790*/  LOP3.LUT R17, R28, 0x1, RZ, 0xc0, !PT ;  /* 0x000000011c117812 */ /* 0x000fe200078ec0ff */
[----:B------:R2:W-:Y:S01]  /*3f77a0*/  STL [R5+-0xc], R15 ;  /* 0xfffff40f05007387 */ /* 0x0005e20000100800 */
[----:B------:R-:W-:-:S02]  /*3f77b0*/  LOP3.LUT R13, R13, 0x80000000, R27, 0xf8, !PT ;  /* 0x800000000d0d7812 */ /* 0x000fc400078ef81b */
[----:B------:R-:W-:Y:S02]  /*3f77c0*/  LOP3.LUT R9, R9, 0x80000000, R22, 0xf8, !PT ;  /* 0x8000000009097812 */ /* 0x000fe400078ef816 */
[----:B------:R-:W-:Y:S02]  /*3f77d0*/  ISETP.NE.U32.AND P0, PT, R11, 0x1, PT ;  /* 0x000000010b00780c */ /* 0x000fe40003f05070 */
[----:B------:R-:W-:Y:S02]  /*3f77e0*/  ISETP.NE.U32.AND P1, PT, R17, 0x1, PT ;  /* 0x000000011100780c */ /* 0x000fe40003f25070 */
[C---:B------:R-:W-:Y:S02]  /*3f77f0*/  LOP3.LUT R17, R29.reuse, 0x1, RZ, 0xc0, !PT ;  /* 0x000000011d117812 */ /* 0x040fe400078ec0ff */
[----:B--2---:R-:W-:Y:S02]  /*3f7800*/  LOP3.LUT R15, R29, 0x7ffffffe, RZ, 0xc0, !PT ;  /* 0x7ffffffe1d0f7812 */ /* 0x004fe400078ec0ff */
[----:B------:R-:W-:-:S02]  /*3f7810*/  SHF.R.U32.HI R22, RZ, 0x1, R13 ;  /* 0x00000001ff167819 */ /* 0x000fc4000001160d */
[----:B------:R-:W-:Y:S02]  /*3f7820*/  SHF.R.U32.HI R9, RZ, 0x1, R9 ;  /* 0x00000001ff097819 */ /* 0x000fe40000011609 */
[----:B------:R-:W-:Y:S02]  /*3f7830*/  SEL R11, RZ, 0x9908b0df, P0 ;  /* 0x9908b0dfff0b7807 */ /* 0x000fe40000000000 */
[----:B------:R-:W-:Y:S02]  /*3f7840*/  SEL R13, RZ, 0x9908b0df, P1 ;  /* 0x9908b0dfff0d7807 */ /* 0x000fe40000800000 */
[----:B------:R-:W-:Y:S02]  /*3f7850*/  LOP3.LUT R15, R15, 0x80000000, R28, 0xf8, !PT ;  /* 0x800000000f0f7812 */ /* 0x000fe400078ef81c */
[----:B------:R-:W-:Y:S01]  /*3f7860*/  ISETP.NE.U32.AND P0, PT, R17, 0x1, PT ;  /* 0x000000011100780c */ /* 0x000fe20003f05070 */
[----:B------:R2:W-:Y:S04]  /*3f7870*/  STL [R5+-0x8], R48 ;  /* 0xfffff83005007387 */ /* 0x0005e80000100800 */
[----:B------:R4:W-:Y:S01]  /*3f7880*/  STL [R5+-0x4], R50 ;  /* 0xfffffc3205007387 */ /* 0x0009e20000100800 */
[----:B--2---:R-:W-:-:S02]  /*3f7890*/  LOP3.LUT R48, R9, R11, R30, 0x96, !PT ;  /* 0x0000000b09307212 */ /* 0x004fc400078e961e */
[----:B------:R-:W-:Y:S02]  /*3f78a0*/  SEL R9, RZ, 0x9908b0df, P0 ;  /* 0x9908b0dfff097807 */ /* 0x000fe40000000000 */
[----:B----4-:R-:W-:Y:S02]  /*3f78b0*/  LOP3.LUT R50, R22, R13, R31, 0x96, !PT ;  /* 0x0000000d16327212 */ /* 0x010fe400078e961f */
[----:B------:R-:W-:Y:S02]  /*3f78c0*/  SHF.R.U32.HI R22, RZ, 0x1, R15 ;  /* 0x00000001ff167819 */ /* 0x000fe4000001160f */
[----:B------:R-:W-:Y:S02]  /*3f78d0*/  LOP3.LUT R11, R37, 0x1, RZ, 0xc0, !PT ;  /* 0x00000001250b7812 */ /* 0x000fe400078ec0ff */
[----:B------:R-:W-:Y:S02]  /*3f78e0*/  LOP3.LUT R22, R22, R9, R33, 0x96, !PT ;  /* 0x0000000916167212 */ /* 0x000fe400078e9621 */
[----:B------:R-:W-:Y:S01]  /*3f78f0*/  LOP3.LUT R9, R35, 0x1, RZ, 0xc0, !PT ;  /* 0x0000000123097812 */ /* 0x000fe200078ec0ff */
[----:B------:R2:W-:Y:S01]  /*3f7900*/  STL [R5], R26 ;  /* 0x0000001a05007387 */ /* 0x0005e20000100800 */
[----:B------:R-:W-:-:S02]  /*3f7910*/  ISETP.NE.U32.AND P1, PT, R11, 0x1, PT ;  /* 0x000000010b00780c */ /* 0x000fc40003f25070 */
[----:B------:R-:W-:Y:S01]  /*3f7920*/  ISETP.NE.U32.AND P0, PT, R9, 0x1, PT ;  /* 0x000000010900780c */ /* 0x000fe20003f05070 */
[----:B------:R3:W-:Y:S01]  /*3f7930*/  STL [R5+0x4], R48 ;  /* 0x0000043005007387 */ /* 0x0007e20000100800 */
[----:B------:R-:W-:Y:S02]  /*3f7940*/  LOP3.LUT R28, R35, 0x7ffffffe, RZ, 0xc0, !PT ;  /* 0x7ffffffe231c7812 */ /* 0x000fe400078ec0ff */
[----:B------:R-:W-:Y:S02]  /*3f7950*/  LOP3.LUT R30, R37, 0x7ffffffe, RZ, 0xc0, !PT ;  /* 0x7ffffffe251e7812 */ /* 0x000fe400078ec0ff */
[C---:B------:R-:W-:Y:S02]  /*3f7960*/  LOP3.LUT R9, R39.reuse, 0x1, RZ, 0xc0, !PT ;  /* 0x0000000127097812 */ /* 0x040fe400078ec0ff */
[----:B--2---:R-:W-:Y:S01]  /*3f7970*/  LOP3.LUT R26, R39, 0x7ffffffe, RZ, 0xc0, !PT ;  /* 0x7ffffffe271a7812 */ /* 0x004fe200078ec0ff */
        /* <DEDUP_REMOVED lines=9> */
[----:B------:R-:W-:Y:S02]  /*3f7a10*/  SHF.R.U32.HI R26, RZ, 0x1, R26 ;  /* 0x00000001ff1a7819 */ /* 0x000fe4000001161a */
[----:B------:R-:W-:Y:S02]  /*3f7a20*/  SEL R17, RZ, 0x9908b0df, P2 ;  /* 0x9908b0dfff117807 */ /* 0x000fe40001000000 */
[----:B------:R-:W-:Y:S02]  /*3f7a30*/  LOP3.LUT R44, R13, R15, R44, 0x96, !PT ;  /* 0x0000000f0d2c7212 */ /* 0x000fe400078e962c */
        /* <DEDUP_REMOVED lines=31> */
.L_x_3543:
[----:B------:R-:W-:Y:S05]  /*3f7c30*/  BSYNC.RECONVERGENT B2 ;  /* 0x0000000000027941 */ /* 0x000fea0003800200 */
.L_x_3542:
        /* <DEDUP_REMOVED lines=43> */
.L_x_3548:
        /* <DEDUP_REMOVED lines=57> */
[----:B------:R-:W-:Y:S01]  /*3f8280*/  LOP3.LUT R44, R48, R44, R45, 0x96, !PT ;  /* 0x0000002c302c7212 */ /* 0x000fe200078e962d */
[----:B------:R0:W-:Y:S01]  /*3f8290*/  STL [R7+0xc], R9 ;  /* 0x00000c0907007387 */ /* 0x0001e20000100800 */
[----:B------:R-:W-:-:S02]  /*3f82a0*/  SHF.R.U32.HI R39, RZ, 0x1, R39 ;  /* 0x00000001ff277819 */ /* 0x000fc40000011627 */
[----:B------:R-:W-:Y:S01]  /*3f82b0*/  SEL R45, RZ, 0x9908b0df, P1 ;  /* 0x9908b0dfff2d7807 */ /* 0x000fe20000800000 */
[----:B------:R2:W-:Y:S01]  /*3f82c0*/  STL [R7+0x18], R44 ;  /* 0x0000182c07007387 */ /* 0x0005e20000100800 */
[----:B------:R-:W-:Y:S02]  /*3f82d0*/  LOP3.LUT R48, R27, 0x7ffffffe, RZ, 0xc0, !PT ;  /* 0x7ffffffe1b307812 */ /* 0x000fe400078ec0ff */
[----:B------:R-:W-:Y:S02]  /*3f82e0*/  LOP3.LUT R42, R39, R45, R42, 0x96, !PT ;  /* 0x0000002d272a7212 */ /* 0x000fe400078e962a */
[----:B0-----:R-:W-:Y:S02]  /*3f82f0*/  LOP3.LUT R9, R37, 0x1, RZ, 0xc0, !PT ;  /* 0x0000000125097812 */ /* 0x001fe400078ec0ff */
[----:B------:R-:W-:Y:S02]  /*3f8300*/  LOP3.LUT R39, R27, 0x1, RZ, 0xc0, !PT ;  /* 0x000000011b277812 */ /* 0x000fe400078ec0ff */
[----:B------:R-:W-:-:S02]  /*3f8310*/  LOP3.LUT R50, R37, 0x7ffffffe, RZ, 0xc0, !PT ;  /* 0x7ffffffe25327812 */ /* 0x000fc400078ec0ff */
[----:B------:R-:W-:Y:S02]  /*3f8320*/  ISETP.NE.U32.AND P1, PT, R9, 0x1, PT ;  /* 0x000000010900780c */ /* 0x000fe40003f25070 */
[C---:B--2---:R-:W-:Y:S02]  /*3f8330*/  LOP3.LUT R44, R19.reuse, 0x7ffffffe, RZ, 0xc0, !PT ;  /* 0x7ffffffe132c7812 */ /* 0x044fe400078ec0ff */
[----:B------:R-:W-:Y:S01]  /*3f8340*/  LOP3.LUT R9, R19, 0x1, RZ, 0xc0, !PT ;  /* 0x0000000113097812 */ /* 0x000fe200078ec0ff */
[----:B------:R0:W-:Y:S01]  /*3f8350*/  STL [R7+0x14], R46 ;  /* 0x0000142e07007387 */ /* 0x0001e20000100800 */
[----:B------:R-:W-:Y:S02]  /*3f8360*/  LOP3.LUT R31, R48, 0x80000000, R31, 0xf8, !PT ;  /* 0x80000000301f7812 */ /* 0x000fe400078ef81f */
[----:B------:R-:W-:Y:S02]  /*3f8370*/  ISETP.NE.U32.AND P0, PT, R39, 0x1, PT ;  /* 0x000000012700780c */ /* 0x000fe40003f05070 */
[----:B------:R-:W-:-:S02]  /*3f8380*/  LOP3.LUT R27, R50, 0x80000000, R27, 0xf8, !PT ;  /* 0x80000000321b7812 */ /* 0x000fc400078ef81b */
[----:B------:R-:W-:Y:S02]  /*3f8390*/  LOP3.LUT R39, R35, 0x1, RZ, 0xc0, !PT ;  /* 0x0000000123277812 */ /* 0x000fe400078ec0ff */
[----:B------:R-:W-:Y:S02]  /*3f83a0*/  ISETP.NE.U32.AND P3, PT, R9, 0x1, PT ;  /* 0x000000010900780c */ /* 0x000fe40003f65070 */
[----:B0-----:R-:W-:Y:S02]  /*3f83b0*/  LOP3.LUT R46, R35, 0x7ffffffe, RZ, 0xc0, !PT ;  /* 0x7ffffffe232e7812 */ /* 0x001fe400078ec0ff */
[----:B------:R-:W-:Y:S02]  /*3f83c0*/  LOP3.LUT R35, R44, 0x80000000, R35, 0xf8, !PT ;  /* 0x800000002c237812 */ /* 0x000fe400078ef823 */
[----:B------:R-:W-:Y:S02]  /*3f83d0*/  SHF.R.U32.HI R44, RZ, 0x1, R31 ;  /* 0x00000001ff2c7819 */ /* 0x000fe4000001161f */
[----:B------:R-:W-:-:S02]  /*3f83e0*/  ISETP.NE.U32.AND P2, PT, R39, 0x1, PT ;  /* 0x000000012700780c */ /* 0x000fc40003f45070 */
[----:B------:R-:W-:Y:S02]  /*3f83f0*/  SHF.R.U32.HI R27, RZ, 0x1, R27 ;  /* 0x00000001ff1b7819 */ /* 0x000fe4000001161b */
[----:B------:R-:W-:Y:S02]  /*3f8400*/  SEL R31, RZ, 0x9908b0df, P1 ;  /* 0x9908b0dfff1f7807 */ /* 0x000fe40000800000 */
[----:B------:R-:W-:Y:S02]  /*3f8410*/  SHF.R.U32.HI R35, RZ, 0x1, R35 ;  /* 0x00000001ff237819 */ /* 0x000fe40000011623 */
[----:B------:R-:W-:Y:S02]  /*3f8420*/  SEL R39, RZ, 0x9908b0df, P3 ;  /* 0x9908b0dfff277807 */ /* 0x000fe40001800000 */
[----:B------:R-:W-:Y:S02]  /*3f8430*/  LOP3.LUT R46, R46, 0x80000000, R37, 0xf8, !PT ;  /* 0x800000002e2e7812 */ /* 0x000fe400078ef825 */
[----:B------:R-:W-:-:S02]  /*3f8440*/  SEL R9, RZ, 0x9908b0df, P0 ;  /* 0x9908b0dfff097807 */ /* 0x000fc40000000000 */
        /* <DEDUP_REMOVED lines=10> */
[----:B------:R-:W-:Y:S02]  /*3f84f0*/  LOP3.LUT R46, R46, R37, R29, 0x96, !PT ;  /* 0x000000252e2e7212 */ /* 0x000fe400078e961d */
[----:B------:R-:W-:Y:S02]  /*3f8500*/  LOP3.LUT R48, R48, 0x80000000, R19, 0xf8, !PT ;  /* 0x8000000030307812 */ /* 0x000fe400078ef813 */
[----:B------:R-:W-:Y:S02]  /*3f8510*/  LOP3.LUT R27, R27, 0x80000000, R26, 0xf8, !PT ;  /* 0x800000001b1b7812 */ /* 0x000fe400078ef81a */
[----:B0-----:R-:W-:Y:S02]  /*3f8520*/  LOP3.LUT R30, R23, 0x7ffffffe, RZ, 0xc0, !PT ;  /* 0x7ffffffe171e7812 */ /* 0x001fe400078ec0ff */
[----:B------:R-:W-:-:S02]  /*3f8530*/  LOP3.LUT R29, R25, 0x1, RZ, 0xc0, !PT ;  /* 0x00000001191d7812 */ /* 0x000fc400078ec0ff */
[----:B------:R-:W-:Y:S02]  /*3f8540*/  LOP3.LUT R19, R23, 0x1, RZ, 0xc0, !PT ;  /* 0x0000000117137812 */ /* 0x000fe400078ec0ff */
[C---:B------:R-:W-:Y:S02]  /*3f8550*/  LOP3.LUT R26, R11.reuse, 0x7ffffffe, RZ, 0xc0, !PT ;  /* 0x7ffffffe0b1a7812 */ /* 0x040fe400078ec0ff */
[----:B--2---:R-:W-:Y:S02]  /*3f8560*/  LOP3.LUT R28, R11, 0x1, RZ, 0xc0, !PT ;  /* 0x000000010b1c7812 */ /* 0x004fe400078ec0ff */
[----:B------:R-:W-:Y:S02]  /*3f8570*/  ISETP.NE.U32.AND P0, PT, R9, 0x1, PT ;  /* 0x000000010900780c */ /* 0x000fe40003f05070 */
        /* <DEDUP_REMOVED lines=9> */
[----:B------:R-:W-:Y:S02]  /*3f8610*/  SEL R25, RZ, 0x9908b0df, P1 ;  /* 0x9908b0dfff197807 */ /* 0x000fe40000800000 */
[----:B------:R-:W-:Y:S02]  /*3f8620*/  SEL R27, RZ, 0x9908b0df, P2 ;  /* 0x9908b0dfff1b7807 */ /* 0x000fe40001000000 */
[----:B0-----:R-:W-:Y:S02]  /*3f8630*/  SHF.R.U32.HI R42, RZ, 0x1, R9 ;  /* 0x00000001ff2a7819 */ /* 0x001fe40000011609 */
        /* <DEDUP_REMOVED lines=51> */
.L_x_3549:
        /* <DEDUP_REMOVED lines=85> */
[----:B------:R-:W-:Y:S01]  /*3f8ec0*/  STL [R7], R44 ;  /* 0x0000002c07007387 */ /* 0x000fe20000100800 */
[----:B------:R-:W-:-:S02]  /*3f8ed0*/  LOP3.LUT R27, R11, 0x1, RZ, 0xc0, !PT ;  /* 0x000000010b1b7812 */ /* 0x000fc400078ec0ff */
[----:B------:R-:W-:Y:S01]  /*3f8ee0*/  LOP3.LUT R26, R26, 0x80000000, R19, 0xf8, !PT ;  /* 0x800000001a1a7812 */ /* 0x000fe200078ef813 */
[----:B------:R2:W-:Y:S01]  /*3f8ef0*/  STL [R7+0x4], R42 ;  /* 0x0000042a07007387 */ /* 0x0005e20000100800 */
[----:B------:R-:W-:Y:S02]  /*3f8f00*/  LOP3.LUT R30, R30, 0x80000000, R11, 0xf8, !PT ;  /* 0x800000001e1e7812 */ /* 0x000fe400078ef80b */
[----:B------:R-:W-:Y:S02]  /*3f8f10*/  LOP3.LUT R29, R25, 0x1, RZ, 0xc0, !PT ;  /* 0x00000001191d7812 */ /* 0x000fe400078ec0ff */
[C---:B------:R-:W-:Y:S01]  /*3f8f20*/  LOP3.LUT R11, R23.reuse, 0x1, RZ, 0xc0, !PT ;  /* 0x00000001170b7812 */ /* 0x040fe200078ec0ff */
[----:B------:R-:W-:Y:S01]  /*3f8f30*/  UIADD3 UR4, UPT, UPT, UR4, 0xc, URZ ;  /* 0x0000000c04047890 */ /* 0x000fe2000fffe0ff */
[----:B--2---:R-:W-:Y:S02]  /*3f8f40*/  LOP3.LUT R42, R23, 0x7ffffffe, RZ, 0xc0, !PT ;  /* 0x7ffffffe172a7812 */ /* 0x004fe400078ec0ff */
        /* <DEDUP_REMOVED lines=43> */
.L_x_3547:
[----:B------:R-:W-:Y:S05]  /*3f9200*/  BSYNC.RECONVERGENT B2 ;  /* 0x0000000000027941 */ /* 0x000fea0003800200 */
.L_x_3546:
        /* <DEDUP_REMOVED lines=43> */
.L_x_3552:
        /* <DEDUP_REMOVED lines=60> */
[----:B------:R-:W-:Y:S01]  /*3f9880*/  LOP3.LUT R47, R27, 0x7ffffffe, RZ, 0xc0, !PT ;  /* 0x7ffffffe1b2f7812 */ /* 0x000fe200078ec0ff */
[----:B------:R4:W-:Y:S01]  /*3f9890*/  STL [R9+0x10], R48 ;  /* 0x0000103009007387 */ /* 0x0009e20000100800 */
[----:B------:R-:W-:Y:S02]  /*3f98a0*/  LOP3.LUT R50, R37, 0x7ffffffe, RZ, 0xc0, !PT ;  /* 0x7ffffffe25327812 */ /* 0x000fe400078ec0ff */
[----:B0-----:R-:W-:Y:S01]  /*3f98b0*/  SEL R44, RZ, 0x9908b0df, P0 ;  /* 0x9908b0dfff2c7807 */ /* 0x001fe20000000000 */
[----:B------:R0:W-:Y:S03]  /*3f98c0*/  STL [R9+0x14], R39 ;  /* 0x0000142709007387 */ /* 0x0001e60000100800 */
[----:B------:R-:W-:Y:S02]  /*3f98d0*/  LOP3.LUT R42, R46, R44, R42, 0x96, !PT ;  /* 0x0000002c2e2a7212 */ /* 0x000fe400078e962a */
[----:B------:R-:W-:-:S02]  /*3f98e0*/  LOP3.LUT R46, R27, 0x1, RZ, 0xc0, !PT ;  /* 0x000000011b2e7812 */ /* 0x000fc400078ec0ff */
[----:B----4-:R-:W-:Y:S02]  /*3f98f0*/  LOP3.LUT R48, R35, 0x7ffffffe, RZ, 0xc0, !PT ;  /* 0x7ffffffe23307812 */ /* 0x010fe400078ec0ff */
[----:B------:R-:W-:Y:S02]  /*3f9900*/  LOP3.LUT R45, R37, 0x1, RZ, 0xc0, !PT ;  /* 0x00000001252d7812 */ /* 0x000fe400078ec0ff */
[----:B------:R-:W-:Y:S02]  /*3f9910*/  LOP3.LUT R44, R47, 0x80000000, R31, 0xf8, !PT ;  /* 0x800000002f2c7812 */ /* 0x000fe400078ef81f */
[----:B0-----:R-:W-:Y:S02]  /*3f9920*/  LOP3.LUT R39, R35, 0x1, RZ, 0xc0, !PT ;  /* 0x0000000123277812 */ /* 0x001fe400078ec0ff */
[----:B------:R-:W-:Y:S02]  /*3f9930*/  ISETP.NE.U32.AND P0, PT, R46, 0x1, PT ;  /* 0x000000012e00780c */ /* 0x000fe40003f05070 */
[----:B------:R-:W-:-:S02]  /*3f9940*/  LOP3.LUT R31, R50, 0x80000000, R27, 0xf8, !PT ;  /* 0x80000000321f7812 */ /* 0x000fc400078ef81b */
[C---:B------:R-:W-:Y:S02]  /*3f9950*/  LOP3.LUT R46, R19.reuse, 0x7ffffffe, RZ, 0xc0, !PT ;  /* 0x7ffffffe132e7812 */ /* 0x040fe400078ec0ff */
[----:B------:R-:W-:Y:S02]  /*3f9960*/  LOP3.LUT R27, R19, 0x1, RZ, 0xc0, !PT ;  /* 0x00000001131b7812 */ /* 0x000fe400078ec0ff */
[----:B------:R-:W-:Y:S02]  /*3f9970*/  LOP3.LUT R37, R48, 0x80000000, R37, 0xf8, !PT ;  /* 0x8000000030257812 */ /* 0x000fe400078ef825 */
[----:B------:R-:W-:Y:S02]  /*3f9980*/  ISETP.NE.U32.AND P1, PT, R45, 0x1, PT ;  /* 0x000000012d00780c */ /* 0x000fe40003f25070 */
        /* <DEDUP_REMOVED lines=12> */
[----:B------:R0:W-:Y:S01]  /*3f9a50*/  STL [R9+0x18], R41 ;  /* 0x0000182909007387 */ /* 0x0001e20000100800 */
[C---:B------:R-:W-:Y:S02]  /*3f9a60*/  LOP3.LUT R48, R26.reuse, 0x7ffffffe, RZ, 0xc0, !PT ;  /* 0x7ffffffe1a307812 */ /* 0x040fe400078ec0ff */
[----:B------:R-:W-:-:S02]  /*3f9a70*/  LOP3.LUT R27, R26, 0x1, RZ, 0xc0, !PT ;  /* 0x000000011a1b7812 */ /* 0x000fc400078ec0ff */
[----:B------:R-:W-:Y:S02]  /*3f9a80*/  LOP3.LUT R29, R25, 0x7ffffffe, RZ, 0xc0, !PT ;  /* 0x7ffffffe191d7812 */ /* 0x000fe400078ec0ff */
[----:B------:R-:W-:Y:S01]  /*3f9a90*/  SHF.R.U32.HI R35, RZ, 0x1, R35 ;  /* 0x00000001ff237819 */ /* 0x000fe20000011623 */
[----:B------:R4:W-:Y:S01]  /*3f9aa0*/  STL [R9+0x24], R30 ;  /* 0x0000241e09007387 */ /* 0x0009e20000100800 */
[----:B0-----:R-:W-:Y:S02]  /*3f9ab0*/  SEL R41, RZ, 0x9908b0df, P3 ;  /* 0x9908b0dfff297807 */ /* 0x001fe40001800000 */
[----:B------:R-:W-:Y:S02]  /*3f9ac0*/  LOP3.LUT R48, R48, 0x80000000, R19, 0xf8, !PT ;  /* 0x8000000030307812 */ /* 0x000fe400078ef813 */
[----:B------:R-:W-:Y:S02]  /*3f9ad0*/  ISETP.NE.U32.AND P0, PT, R27, 0x1, PT ;  /* 0x000000011b00780c */ /* 0x000fe40003f05070 */
[----:B------:R-:W-:-:S02]  /*3f9ae0*/  LOP3.LUT R29, R29, 0x80000000, R26, 0xf8, !PT ;  /* 0x800000001d1d7812 */ /* 0x000fc400078ef81a */
[----:B------:R-:W-:Y:S02]  /*3f9af0*/  LOP3.LUT R31, R25, 0x1, RZ, 0xc0, !PT ;  /* 0x00000001191f7812 */ /* 0x000fe400078ec0ff */
[C---:B----4-:R-:W-:Y:S02]  /*3f9b00*/  LOP3.LUT R30, R23.reuse, 0x7ffffffe, RZ, 0xc0, !PT ;  /* 0x7ffffffe171e7812 */ /* 0x050fe400078ec0ff */
[----:B------:R-:W-:Y:S02]  /*3f9b10*/  LOP3.LUT R19, R23, 0x1, RZ, 0xc0, !PT ;  /* 0x0000000117137812 */ /* 0x000fe400078ec0ff */
        /* <DEDUP_REMOVED lines=13> */
[----:B------:R-:W-:Y:S02]  /*3f9bf0*/  SHF.R.U32.HI R26, RZ, 0x1, R26 ;  /* 0x00000001ff1a7819 */ /* 0x000fe4000001161a */
[----:B------:R-:W-:Y:S02]  /*3f9c00*/  SEL R19, RZ, 0x9908b0df, P3 ;  /* 0x9908b0dfff137807 */ /* 0x000fe40001800000 */
[----:B0-----:R-:W-:Y:S02]  /*3f9c10*/  SHF.R.U32.HI R28, RZ, 0x1, R29 ;  /* 0x00000001ff1c7819 */ /* 0x001fe4000001161d */
[----:B------:R-:W-:-:S02]  /*3f9c20*/  SEL R29, RZ, 0x9908b0df, P2 ;  /* 0x9908b0dfff1d7807 */ /* 0x000fc40001000000 */
[----:B----4-:R-:W-:Y:S01]  /*3f9c30*/  SHF.R.U32.HI R44, RZ, 0x1, R30 ;  /* 0x00000001ff2c7819 */ /* 0x010fe2000001161e */
[----:B------:R3:W-:Y:S01]  /*3f9c40*/  STL [R9+0x1c], R42 ;  /* 0x00001c2a09007387 */ /* 0x0007e20000100800 */
[----:B------:R-:W-:-:S03]  /*3f9c50*/  LOP3.LUT R30, R23, R25, R22, 0x96, !PT ;  /* 0x00000019171e7212 */ /* 0x000fc600078e9616 */
[----:B------:R-:W-:Y:S04]  /*3f9c60*/  STL [R9+0x28], R46 ;  /* 0x0000282e09007387 */ /* 0x000fe80000100800 */
[----:B------:R-:W-:Y:S01]  /*3f9c70*/  STL [R9+0x30], R30 ;  /* 0x0000301e09007387 */ /* 0x000fe20000100800 */
[----:B--2---:R-:W-:Y:S02]  /*3f9c80*/  LOP3.LUT R26, R26, R19, R17, 0x96, !PT ;  /* 0x000000131a1a7212 */ /* 0x004fe400078e9611 */
[----:B---3--:R-:W-:Y:S02]  /*3f9c90*/  LOP3.LUT R42, R28, R27, R13, 0x96, !PT ;  /* 0x0000001b1c2a7212 */ /* 0x008fe400078e960d */
[----:B------:R-:W-:Y:S01]  /*3f9ca0*/  LOP3.LUT R44, R44, R29, R15, 0x96, !PT ;  /* 0x0000001d2c2c7212 */ /* 0x000fe200078e960f */
[----:B------:R-:W-:-:S02]  /*3f9cb0*/  IMAD.MOV.U32 R15, RZ, RZ, R9 ;  /* 0x000000ffff0f7224 */ /* 0x000fc400078e0009 */
        /* <DEDUP_REMOVED lines=40> */
.L_x_3553:
        /* <DEDUP_REMOVED lines=58> */
[----:B--2---:R-:W-:-:S02]  /*3fa2e0*/  LOP3.LUT R46, R30, 0x7ffffffe, RZ, 0xc0, !PT ;  /* 0x7ffffffe1e2e7812 */ /* 0x004fc400078ec0ff */
        /* <DEDUP_REMOVED lines=78> */
.L_x_3551:
[----:B------:R-:W-:Y:S05]  /*3fa7d0*/  BSYNC.RECONVERGENT B2 ;  /* 0x0000000000027941 */ /* 0x000fea0003800200 */
.L_x_3550:
        /* <DEDUP_REMOVED lines=43> */
.L_x_3556:
        /* <DEDUP_REMOVED lines=25> */
[----:B---3--:R-:W-:Y:S02]  /*3fac20*/  LOP3.LUT R13, R49, 0x1, RZ, 0xc0, !PT ;  /* 0x00000001310d7812 */ /* 0x008fe400078ec0ff */
        /* <DEDUP_REMOVED lines=31> */
[----:B------:R-:W-:Y:S01]  /*3fae20*/  ISETP.NE.U32.AND P0, PT, R41, 0x1, PT ;  /* 0x000000012900780c */ /* 0x000fe20003f05070 */
[----:B------:R0:W-:Y:S01]  /*3fae30*/  STL [R11+0xc], R44 ;  /* 0x00000c2c0b007387 */ /* 0x0001e20000100800 */
[----:B------:R-:W-:Y:S02]  /*3fae40*/  SHF.R.U32.HI R48, RZ, 0x1, R48 ;  /* 0x00000001ff307819 */ /* 0x000fe40000011630 */
[----:B------:R-:W-:Y:S01]  /*3fae50*/  SEL R41, RZ, 0x9908b0df, P0 ;  /* 0x9908b0dfff297807 */ /* 0x000fe20000000000 */
[----:B------:R1:W-:Y:S03]  /*3fae60*/  STL [R11+0x18], R46 ;  /* 0x0000182e0b007387 */ /* 0x0003e60000100800 */
[----:B------:R-:W-:Y:S02]  /*3fae70*/  LOP3.LUT R41, R48, R41, R42, 0x96, !PT ;  /* 0x0000002930297212 */ /* 0x000fe400078e962a */
[----:B0-----:R-:W-:Y:S01]  /*3fae80*/  LOP3.LUT R44, R39, 0x7ffffffe, RZ, 0xc0, !PT ;  /* 0x7ffffffe272c7812 */ /* 0x001fe200078ec0ff */
[----:B------:R0:W-:Y:S01]  /*3fae90*/  STL [R11+0x10], R45 ;  /* 0x0000102d0b007387 */ /* 0x0001e20000100800 */
[----:B-1----:R-:W-:-:S02]  /*3faea0*/  LOP3.LUT R46, R28, 0x7ffffffe, RZ, 0xc0, !PT ;  /* 0x7ffffffe1c2e7812 */ /* 0x002fc400078ec0ff */
[----:B------:R-:W-:Y:S02]  /*3faeb0*/  LOP3.LUT R42, R39, 0x1, RZ, 0xc0, !PT ;  /* 0x00000001272a7812 */ /* 0x000fe400078ec0ff */
[----:B------:R-:W-:Y:S02]  /*3faec0*/  LOP3.LUT R46, R46, 0x80000000, R33, 0xf8, !PT ;  /* 0x800000002e2e7812 */ /* 0x000fe400078ef821 */
[----:B------:R-:W-:Y:S02]  /*3faed0*/  LOP3.LUT R44, R44, 0x80000000, R28, 0xf8, !PT ;  /* 0x800000002c2c7812 */ /* 0x000fe400078ef81c */
[----:B0-----:R-:W-:Y:S02]  /*3faee0*/  LOP3.LUT R45, R28, 0x1, RZ, 0xc0, !PT ;  /* 0x000000011c2d7812 */ /* 0x001fe400078ec0ff */
[C---:B------:R-:W-:Y:S02]  /*3faef0*/  LOP3.LUT R33, R22.reuse, 0x7ffffffe, RZ, 0xc0, !PT ;  /* 0x7ffffffe16217812 */ /* 0x040fe400078ec0ff */
[----:B------:R-:W-:-:S02]  /*3faf00*/  LOP3.LUT R28, R22, 0x1, RZ, 0xc0, !PT ;  /* 0x00000001161c7812 */ /* 0x000fc400078ec0ff */
[----:B------:R-:W-:Y:S02]  /*3faf10*/  ISETP.NE.U32.AND P1, PT, R42, 0x1, PT ;  /* 0x000000012a00780c */ /* 0x000fe40003f25070 */
[----:B------:R-:W-:Y:S02]  /*3faf20*/  ISETP.NE.U32.AND P0, PT, R45, 0x1, PT ;  /* 0x000000012d00780c */ /* 0x000fe40003f05070 */
[C---:B------:R-:W-:Y:S02]  /*3faf30*/  LOP3.LUT R42, R37.reuse, 0x1, RZ, 0xc0, !PT ;  /* 0x00000001252a7812 */ /* 0x040fe400078ec0ff */
[----:B------:R-:W-:Y:S02]  /*3faf40*/  LOP3.LUT R45, R37, 0x7ffffffe, RZ, 0xc0, !PT ;  /* 0x7ffffffe252d7812 */ /* 0x000fe400078ec0ff */
        /* <DEDUP_REMOVED lines=15> */
[C---:B------:R-:W-:Y:S02]  /*3fb040*/  LOP3.LUT R29, R27.reuse, 0x7ffffffe, RZ, 0xc0, !PT ;  /* 0x7ffffffe1b1d7812 */ /* 0x040fe400078ec0ff */
        /* <DEDUP_REMOVED lines=16> */
[----:B------:R-:W-:Y:S02]  /*3fb150*/  SHF.R.U32.HI R26, RZ, 0x1, R29 ;  /* 0x00000001ff1a7819 */ /* 0x000fe4000001161d */
[----:B------:R-:W-:Y:S02]  /*3fb160*/  SEL R27, RZ, 0x9908b0df, P0 ;  /* 0x9908b0dfff1b7807 */ /* 0x000fe40000000000 */
[----:B------:R-:W-:-:S02]  /*3fb170*/  SEL R28, RZ, 0x9908b0df, P1 ;  /* 0x9908b0dfff1c7807 */ /* 0x000fc40000800000 */
[----:B-1----:R-:W-:Y:S02]  /*3fb180*/  SHF.R.U32.HI R42, RZ, 0x1, R30 ;  /* 0x00000001ff2a7819 */ /* 0x002fe4000001161e */
[----:B------:R-:W-:Y:S02]  /*3fb190*/  SEL R29, RZ, 0x9908b0df, P2 ;  /* 0x9908b0dfff1d7807 */ /* 0x000fe40001000000 */
[----:B------:R-:W-:Y:S01]  /*3fb1a0*/  LOP3.LUT R30, R26, R27, R23, 0x96, !PT ;  /* 0x0000001b1a1e7212 */ /* 0x000fe200078e9617 */
        /* <DEDUP_REMOVED lines=9> */
[----:B------:R-:W-:-:S04]  /*3fb240*/  SEL R25, RZ, 0x9908b0df, P3 ;  /* 0x9908b0dfff197807 */ /* 0x000fc80001800000 */
[----:B---3--:R-:W-:Y:S02]  /*3fb250*/  LOP3.LUT R26, R22, R25, R19, 0x96, !PT ;  /* 0x00000019161a7212 */ /* 0x008fe400078e9613 */
[----:B----4-:R-:W-:Y:S01]  /*3fb260*/  LOP3.LUT R46, R46, R28, R15, 0x96, !PT ;  /* 0x0000001c2e2e7212 */ /* 0x010fe200078e960f */
[----:B------:R-:W-:Y:S01]  /*3fb270*/  IMAD.MOV.U32 R15, RZ, RZ, R11 ;  /* 0x000000ffff0f7224 */ /* 0x000fe200078e000b */
        /* <DEDUP_REMOVED lines=40> */
.L_x_3557:
[----:B------:R-:W-:-:S05]  /*3fb500*/  IMAD R17, R22, 0x4, R1 ;  /* 0x0000000416117824 */ /* 0x000fca00078e0201 */
[----:B-1----:R-:W2:Y:S04]  /*3fb510*/  LDL R28, [R17+0x4] ;  /* 0x00000400111c7983 */ /* 0x002ea80000100800 */
        /* <DEDUP_REMOVED lines=97> */
[----:B------:R-:W-:Y:S02]  /*3fbb30*/  LOP3.LUT R27, R27, 0x80000000, R28, 0xf8, !PT ;  /* 0x800000001b1b7812 */ /* 0x000fe400078ef81c */
[----:B------:R-:W-:-:S02]  /*3fbb40*/  LOP3.LUT R31, R30, 0x1, RZ, 0xc0, !PT ;  /* 0x000000011e1f7812 */ /* 0x000fc400078ec0ff */
[C---:B---3--:R-:W-:Y:S02]  /*3fbb50*/  LOP3.LUT R15, R33.reuse, 0x7ffffffe, RZ, 0xc0, !PT ;  /* 0x7ffffffe210f7812 */ /* 0x048fe400078ec0ff */
[----:B------:R-:W-:Y:S02]  /*3fbb60*/  LOP3.LUT R28, R33, 0x1, RZ, 0xc0, !PT ;  /* 0x00000001211c7812 */ /* 0x000fe400078ec0ff */
[C---:B----4-:R-:W-:Y:S02]  /*3fbb70*/  LOP3.LUT R42, R11.reuse, 0x7ffffffe, RZ, 0xc0, !PT ;  /* 0x7ffffffe0b2a7812 */ /* 0x050fe400078ec0ff */
        /* <DEDUP_REMOVED lines=37> */
.L_x_3555:
[----:B------:R-:W-:Y:S05]  /*3fbdd0*/  BSYNC.RECONVERGENT B2 ;  /* 0x0000000000027941 */ /* 0x000fea0003800200 */
.L_x_3554:
        /* <DEDUP_REMOVED lines=26> */
[----:B-1----:R-:W-:-:S04]  /*3fbf80*/  IMAD.U32 R26, RZ, RZ, UR5 ;  /* 0x00000005ff1a7e24 */ /* 0x002fc8000f8e00ff */
[----:B------:R-:W-:Y:S01]  /*3fbf90*/  IMAD.SHL.U32 R0, R5, 0x8000, RZ ;  /* 0x0000800005007824 */ /* 0x000fe200078e00ff */
[----:B------:R-:W-:-:S04]  /*3fbfa0*/  ISETP.LT.U32.AND P1, PT, R26, UR4, PT ;  /* 0x000000041a007c0c */ /* 0x000fc8000bf21070 */
[----:B------:R-:W-:-:S04]  /*3fbfb0*/  LOP3.LUT R0, R5, 0xe8000000, R0, 0x78, !PT ;  /* 0xe800000005007812 */ /* 0x000fc800078e7800 */
[----:B------:R-:W-:-:S05]  /*3fbfc0*/  LEA.HI R0, R0, R15, RZ, 0x5 ;  /* 0x0000000f00007211 */ /* 0x000fca00078f28ff */
[----:B--2---:R-:W-:Y:S05]  /*3fbfd0*/  @P1 BRA `(.L_x_3558) ;  /* 0x0000001400dc1947 */ /* 0x004fea0003800000 */
[----:B------:R-:W1:Y:S01]  /*3fbfe0*/  LDCU UR4, c[0x0][0x3b0] ;  /* 0x00007600ff0477ac */ /* 0x000e620008000800 */
[----:B------:R-:W-:Y:S01]  /*3fbff0*/  PLOP3.LUT P0, PT, PT, PT, PT, 0x8, 0x80 ;  /* 0x000000000080781c */ /* 0x000fe20003f0e170 */
[----:B------:R-:W-:Y:S02]  /*3fc000*/  IMAD.MOV.U32 R23, RZ, RZ, R0 ;  /* 0x000000ffff177224 */ /* 0x000fe400078e0000 */
[----:B-1----:R-:W-:-:S10]  /*3fc010*/  IMAD.U32 R25, RZ, RZ, UR4 ;  /* 0x00000004ff197e24 */ /* 0x002fd4000f8e00ff */
.L_x_3563:
        /* <DEDUP_REMOVED lines=36> */
.L_x_3561:
        /* <DEDUP_REMOVED lines=172> */
.L_x_3562:
        /* <DEDUP_REMOVED lines=141> */
.L_x_3560:
[----:B------:R-:W-:Y:S05]  /*3fd5f0*/  BSYNC.RECONVERGENT B2 ;  /* 0x0000000000027941 */ /* 0x000fea0003800200 */
.L_x_3559:
        /* <DEDUP_REMOVED lines=21> */
.L_x_3558:
[----:B------:R-:W2:Y:S02]  /*3fd750*/  LDC R7, c[0x0][0x3b8] ;  /* 0x0000ee00ff077b82 */ /* 0x000ea40000000800 */
[----:B--2---:R-:W-:-:S04]  /*3fd760*/  IADD3 R7, PT, PT, -R26, -0x6, R7 ;  /* 0xfffffffa1a077810 */ /* 0x004fc80007ffe107 */
[----:B------:R-:W-:-:S13]  /*3fd770*/  ISETP.GE.AND P1, PT, R7, 0x1, PT ;  /* 0x000000010700780c */ /* 0x000fda0003f26270 */
[----:B------:R-:W-:Y:S05]  /*3fd780*/  @!P1 BRA `(.L_x_3564) ;  /* 0x0000001400789947 */ /* 0x000fea0003800000 */
[----:B------:R-:W-:-:S07]  /*3fd790*/  IMAD.MOV.U32 R9, RZ, RZ, RZ ;  /* 0x000000ffff097224 */ /* 0x000fce00078e00ff */
.L_x_3569:
        /* <DEDUP_REMOVED lines=37> */
.L_x_3567:
        /* <DEDUP_REMOVED lines=61> */
[----:B------:R4:W-:Y:S03]  /*3fddc0*/  STL [R0+0x14], R46 ;  /* 0x0000142e00007387 */ /* 0x0009e60000100800 */
[----:B------:R-:W-:Y:S02]  /*3fddd0*/  LOP3.LUT R39, R39, R44, R42, 0x96, !PT ;  /* 0x0000002c27277212 */ /* 0x000fe400078e962a */
[----:B---3--:R-:W-:Y:S02]  /*3fdde0*/  LOP3.LUT R5, R37, 0x1, RZ, 0xc0, !PT ;  /* 0x0000000125057812 */ /* 0x008fe400078ec0ff */
[C---:B------:R-:W-:Y:S02]  /*3fddf0*/  LOP3.LUT R42, R27.reuse, 0x7ffffffe, RZ, 0xc0, !PT ;  /* 0x7ffffffe1b2a7812 */ /* 0x040fe400078ec0ff */
[----:B------:R-:W-:-:S02]  /*3fde00*/  LOP3.LUT R44, R27, 0x1, RZ, 0xc0, !PT ;  /* 0x000000011b2c7812 */ /* 0x000fc400078ec0ff */
[----:B------:R-:W-:Y:S02]  /*3fde10*/  ISETP.NE.U32.AND P3, PT, R5, 0x1, PT ;  /* 0x000000010500780c */ /* 0x000fe40003f65070 */
[----:B------:R-:W-:Y:S02]  /*3fde20*/  LOP3.LUT R48, R37, 0x7ffffffe, RZ, 0xc0, !PT ;  /* 0x7ffffffe25307812 */ /* 0x000fe400078ec0ff */
[C---:B----4-:R-:W-:Y:S02]  /*3fde30*/  LOP3.LUT R46, R19.reuse, 0x7ffffffe, RZ, 0xc0, !PT ;  /* 0x7ffffffe132e7812 */ /* 0x050fe400078ec0ff */
[----:B------:R-:W-:Y:S02]  /*3fde40*/  LOP3.LUT R5, R19, 0x1, RZ, 0xc0, !PT ;  /* 0x0000000113057812 */ /* 0x000fe400078ec0ff */
[----:B------:R-:W-:Y:S02]  /*3fde50*/  LOP3.LUT R42, R42, 0x80000000, R31, 0xf8, !PT ;  /* 0x800000002a2a7812 */ /* 0x000fe400078ef81f */
[----:B------:R-:W-:-:S02]  /*3fde60*/  ISETP.NE.U32.AND P2, PT, R44, 0x1, PT ;  /* 0x000000012c00780c */ /* 0x000fc40003f45070 */
[C---:B------:R-:W-:Y:S02]  /*3fde70*/  LOP3.LUT R44, R35.reuse, 0x7ffffffe, RZ, 0xc0, !PT ;  /* 0x7ffffffe232c7812 */ /* 0x040fe400078ec0ff */
[----:B------:R-:W-:Y:S02]  /*3fde80*/  LOP3.LUT R31, R35, 0x1, RZ, 0xc0, !PT ;  /* 0x00000001231f7812 */ /* 0x000fe400078ec0ff */
[----:B------:R-:W-:Y:S02]  /*3fde90*/  LOP3.LUT R27, R48, 0x80000000, R27, 0xf8, !PT ;  /* 0x80000000301b7812 */ /* 0x000fe400078ef81b */
[----:B------:R-:W-:Y:S02]  /*3fdea0*/  LOP3.LUT R35, R46, 0x80000000, R35, 0xf8, !PT ;  /* 0x800000002e237812 */ /* 0x000fe400078ef823 */
[----:B------:R-:W-:Y:S01]  /*3fdeb0*/  ISETP.NE.U32.AND P5, PT, R5, 0x1, PT ;  /* 0x000000010500780c */ /* 0x000fe20003fa5070 */
[----:B------:R3:W-:Y:S01]  /*3fdec0*/  STL [R0+0x10], R41 ;  /* 0x0000102900007387 */ /* 0x0007e20000100800 */
[----:B------:R-:W-:-:S02]  /*3fded0*/  ISETP.NE.U32.AND P4, PT, R31, 0x1, PT ;  /* 0x000000011f00780c */ /* 0x000fc40003f85070 */
[----:B------:R-:W-:Y:S02]  /*3fdee0*/  SHF.R.U32.HI R42, RZ, 0x1, R42 ;  /* 0x00000001ff2a7819 */ /* 0x000fe4000001162a */
[----:B------:R-:W-:Y:S02]  /*3fdef0*/  SEL R5, RZ, 0x9908b0df, P2 ;  /* 0x9908b0dfff057807 */ /* 0x000fe40001000000 */
[----:B------:R-:W-:Y:S02]  /*3fdf00*/  SHF.R.U32.HI R27, RZ, 0x1, R27 ;  /* 0x00000001ff1b7819 */ /* 0x000fe4000001161b */
[----:B------:R-:W-:Y:S02]  /*3fdf10*/  SEL R31, RZ, 0x9908b0df, P3 ;  /* 0x9908b0dfff1f7807 */ /* 0x000fe40001800000 */
[----:B------:R-:W-:Y:S02]  /*3fdf20*/  SHF.R.U32.HI R35, RZ, 0x1, R35 ;  /* 0x00000001ff237819 */ /* 0x000fe40000011623 */
[----:B---3--:R-:W-:-:S02]  /*3fdf30*/  SEL R41, RZ, 0x9908b0df, P5 ;  /* 0x9908b0dfff297807 */ /* 0x008fc40002800000 */
[----:B------:R-:W-:Y:S02]  /*3fdf40*/  LOP3.LUT R5, R42, R5, R33, 0x96, !PT ;  /* 0x000000052a057212 */ /* 0x000fe400078e9621 */
[----:B------:R-:W-:Y:S02]  /*3fdf50*/  LOP3.LUT R27, R27, R31, R30, 0x96, !PT ;  /* 0x0000001f1b1b7212 */ /* 0x000fe400078e961e */
[----:B--2---:R-:W-:Y:S02]  /*3fdf60*/  LOP3.LUT R35, R35, R41, R28, 0x96, !PT ;  /* 0x0000002923237212 */ /* 0x004fe400078e961c */
[C---:B------:R-:W-:Y:S02]  /*3fdf70*/  LOP3.LUT R28, R26.reuse, 0x7ffffffe, RZ, 0xc0, !PT ;  /* 0x7ffffffe1a1c7812 */ /* 0x040fe400078ec0ff */
[----:B------:R-:W-:Y:S02]  /*3fdf80*/  LOP3.LUT R30, R26, 0x1, RZ, 0xc0, !PT ;  /* 0x000000011a1e7812 */ /* 0x000fe400078ec0ff */
[----:B------:R-:W-:Y:S01]  /*3fdf90*/  LOP3.LUT R31, R25, 0x7ffffffe, RZ, 0xc0, !PT ;  /* 0x7ffffffe191f7812 */ /* 0x000fe200078ec0ff */
[----:B------:R2:W-:Y:S01]  /*3fdfa0*/  STL [R0+0x20], R5 ;  /* 0x0000200500007387 */ /* 0x0005e20000100800 */
[----:B------:R-:W-:-:S02]  /*3fdfb0*/  LOP3.LUT R44, R44, 0x80000000, R37, 0xf8, !PT ;  /* 0x800000002c2c7812 */ /* 0x000fc400078ef825 */
[----:B------:R-:W-:Y:S02]  /*3fdfc0*/  LOP3.LUT R28, R28, 0x80000000, R19, 0xf8, !PT ;  /* 0x800000001c1c7812 */ /* 0x000fe400078ef813 */
[----:B------:R-:W-:Y:S02]  /*3fdfd0*/  ISETP.NE.U32.AND P2, PT, R30, 0x1, PT ;  /* 0x000000011e00780c */ /* 0x000fe40003f45070 */
[----:B------:R-:W-:Y:S02]  /*3fdfe0*/  LOP3.LUT R31, R31, 0x80000000, R26, 0xf8, !PT ;  /* 0x800000001f1f7812 */ /* 0x000fe400078ef81a */
[----:B------:R-:W-:Y:S02]  /*3fdff0*/  LOP3.LUT R33, R25, 0x1, RZ, 0xc0, !PT ;  /* 0x0000000119217812 */ /* 0x000fe400078ec0ff */
[C---:B------:R-:W-:Y:S02]  /*3fe000*/  LOP3.LUT R30, R23.reuse, 0x7ffffffe, RZ, 0xc0, !PT ;  /* 0x7ffffffe171e7812 */ /* 0x040fe400078ec0ff */
[----:B--2---:R-:W-:-:S02]  /*3fe010*/  LOP3.LUT R5, R23, 0x1, RZ, 0xc0, !PT ;  /* 0x0000000117057812 */ /* 0x004fc400078ec0ff */
[C---:B------:R-:W-:Y:S02]  /*3fe020*/  LOP3.LUT R26, R11.reuse, 0x7ffffffe, RZ, 0xc0, !PT ;  /* 0x7ffffffe0b1a7812 */ /* 0x040fe400078ec0ff */
[----:B------:R-:W-:Y:S02]  /*3fe030*/  LOP3.LUT R19, R11, 0x1, RZ, 0xc0, !PT ;  /* 0x000000010b137812 */ /* 0x000fe400078ec0ff */
[----:B------:R-:W-:Y:S02]  /*3fe040*/  SHF.R.U32.HI R44, RZ, 0x1, R44 ;  /* 0x00000001ff2c7819 */ /* 0x000fe4000001162c */
[----:B------:R-:W-:Y:S02]  /*3fe050*/  SEL R37, RZ, 0x9908b0df, P4 ;  /* 0x9908b0dfff257807 */ /* 0x000fe40002000000 */
[----:B------:R-:W-:Y:S02]  /*3fe060*/  ISETP.NE.U32.AND P3, PT, R33, 0x1, PT ;  /* 0x000000012100780c */ /* 0x000fe40003f65070 */
[----:B------:R-:W-:-:S02]  /*3fe070*/  LOP3.LUT R30, R30, 0x80000000, R25, 0xf8, !PT ;  /* 0x800000001e1e7812 */ /* 0x000fc400078ef819 */
        /* <DEDUP_REMOVED lines=8> */
[----:B------:R-:W-:Y:S02]  /*3fe100*/  SHF.R.U32.HI R30, RZ, 0x1, R30 ;  /* 0x00000001ff1e7819 */ /* 0x000fe4000001161e */
[----:B--2---:R-:W-:Y:S02]  /*3fe110*/  SEL R27, RZ, 0x9908b0df, P3 ;  /* 0x9908b0dfff1b7807 */ /* 0x004fe40001800000 */
[----:B------:R-:W-:Y:S02]  /*3fe120*/  SEL R31, RZ, 0x9908b0df, P4 ;  /* 0x9908b0dfff1f7807 */ /* 0x000fe40002000000 */
[----:B------:R-:W-:Y:S02]  /*3fe130*/  SHF.R.U32.HI R26, RZ, 0x1, R26 ;  /* 0x00000001ff1a7819 */ /* 0x000fe4000001161a */
        /* <DEDUP_REMOVED lines=50> */
.L_x_3568:
        /* <DEDUP_REMOVED lines=141> */
.L_x_3566:
[----:B------:R-:W-:Y:S05]  /*3fed30*/  BSYNC.RECONVERGENT B2 ;  /* 0x0000000000027941 */ /* 0x000fea0003800200 */
.L_x_3565:
[----:B------:R-:W-:-:S05]  /*3fed40*/  VIADD R22, R22, 0x1 ;  /* 0x0000000116167836 */ /* 0x000fca0000000000 */
[----:B------:R2:W-:Y:S01]  /*3fed50*/  STL [R1+0x9c0], R22 ;  /* 0x0009c01601007387 */ /* 0x0005e20000100800 */
[----:B------:R-:W-:Y:S05]  /*3fed60*/  @P1 BRA `(.L_x_3569) ;  /* 0xffffffe8008c1947 */ /* 0x000fea000383ffff */
.L_x_3564:
        /* <DEDUP_REMOVED lines=35> */
.L_x_3572:
        /* <DEDUP_REMOVED lines=168> */
.L_x_3573:
        /* <DEDUP_REMOVED lines=137> */
.L_x_3571:
[----:B------:R-:W-:Y:S05]  /*4002b0*/  BSYNC.RECONVERGENT B2 ;  /* 0x0000000000027941 */ /* 0x000fea0003800200 */
.L_x_3570:
        /* <DEDUP_REMOVED lines=43> */
.L_x_3576:
        /* <DEDUP_REMOVED lines=168> */
.L_x_3577:
        /* <DEDUP_REMOVED lines=137> */
.L_x_3575:
[----:B------:R-:W-:Y:S05]  /*401880*/  BSYNC.RECONVERGENT B2 ;  /* 0x0000000000027941 */ /* 0x000fea0003800200 */
.L_x_3574:
        /* <DEDUP_REMOVED lines=43> */
.L_x_3580:
        /* <DEDUP_REMOVED lines=168> */
.L_x_3581:
        /* <DEDUP_REMOVED lines=137> */
.L_x_3579:
[----:B------:R-:W-:Y:S05]  /*402e50*/  BSYNC.RECONVERGENT B2 ;  /* 0x0000000000027941 */ /* 0x000fea0003800200 */
.L_x_3578:
        /* <DEDUP_REMOVED lines=43> */
.L_x_3584:
        /* <DEDUP_REMOVED lines=168> */
.L_x_3585:
        /* <DEDUP_REMOVED lines=137> */
.L_x_3583:
[----:B------:R-:W-:Y:S05]  /*404420*/  BSYNC.RECONVERGENT B2 ;  /* 0x0000000000027941 */ /* 0x000fea0003800200 */
.L_x_3582:
        /* <DEDUP_REMOVED lines=43> */
.L_x_3588:
        /* <DEDUP_REMOVED lines=167> */
.L_x_3589:
        /* <DEDUP_REMOVED lines=141> */
.L_x_3587:
[----:B------:R-:W-:Y:S05]  /*405a20*/  BSYNC.RECONVERGENT B2 ;  /* 0x0000000000027941 */ /* 0x000fea0003800200 */
.L_x_3586:
        /* <DEDUP_REMOVED lines=35> */
.L_x_3595:
        /* <DEDUP_REMOVED lines=36> */
.L_x_3593:
        /* <DEDUP_REMOVED lines=172> */
.L_x_3594:
        /* <DEDUP_REMOVED lines=141> */
.L_x_3592:
[----:B------:R-:W-:Y:S05]  /*407230*/  BSYNC.RECONVERGENT B2 ;  /* 0x0000000000027941 */ /* 0x000fea0003800200 */
.L_x_3591:
        /* <DEDUP_REMOVED lines=19> */
.L_x_3590:
[----:B------:R-:W-:-:S04]  /*407370*/  PLOP3.LUT P0, PT, P0, P1, PT, 0x80, 0x8 ;  /* 0x000000000008781c */ /* 0x000fc80000703070 */
[----:B------:R-:W-:-:S09]  /*407380*/  SEL R45, RZ, 0x1, !P0 ;  /* 0x00000001ff2d7807 */ /* 0x000fd20004000000 */
.L_x_3530:
[----:B------:R-:W-:Y:S05]  /*407390*/  BSYNC.RECONVERGENT B1 ;  /* 0x0000000000017941 */ /* 0x000fea0003800200 */
.L_x_3529:
        /* <DEDUP_REMOVED lines=26> */
.L_x_3598:
        /* <DEDUP_REMOVED lines=31> */
.L_x_3604:
        /* <DEDUP_REMOVED lines=37> */
.L_x_3602:
        /* <DEDUP_REMOVED lines=60> */
[----:B--2---:R-:W-:Y:S02]  /*407d40*/  LOP3.LUT R49, R35, 0x7ffffffe, RZ, 0xc0, !PT ;  /* 0x7ffffffe23317812 */ /* 0x004fe400078ec0ff */
[----:B------:R-:W-:Y:S02]  /*407d50*/  LOP3.LUT R41, R42, R37, R41, 0x96, !PT ;  /* 0x000000252a297212 */ /* 0x000fe400078e9629 */
[C---:B------:R-:W-:Y:S01]  /*407d60*/  LOP3.LUT R37, R26.reuse, 0x7ffffffe, RZ, 0xc0, !PT ;  /* 0x7ffffffe1a257812 */ /* 0x040fe200078ec0ff */
[----:B------:R2:W-:Y:S01]  /*407d70*/  STL [R0+0xc], R5 ;  /* 0x00000c0500007387 */ /* 0x0005e20000100800 */
[----:B------:R-:W-:-:S02]  /*407d80*/  LOP3.LUT R42, R26, 0x1, RZ, 0xc0, !PT ;  /* 0x000000011a2a7812 */ /* 0x000fc400078ec0ff */
[----:B------:R-:W-:Y:S02]  /*407d90*/  LOP3.LUT R30, R37, 0x80000000, R30, 0xf8, !PT ;  /* 0x80000000251e7812 */ /* 0x000fe400078ef81e */
[----:B------:R-:W-:Y:S02]  /*407da0*/  LOP3.LUT R37, R49, 0x80000000, R26, 0xf8, !PT ;  /* 0x8000000031257812 */ /* 0x000fe400078ef81a */
[----:B------:R-:W-:Y:S02]  /*407db0*/  LOP3.LUT R26, R33, 0x7ffffffe, RZ, 0xc0, !PT ;  /* 0x7ffffffe211a7812 */ /* 0x000fe400078ec0ff */
[----:B--2---:R-:W-:Y:S02]  /*407dc0*/  LOP3.LUT R5, R35, 0x1, RZ, 0xc0, !PT ;  /* 0x0000000123057812 */ /* 0x004fe400078ec0ff */
[----:B------:R-:W-:Y:S01]  /*407dd0*/  LOP3.LUT R44, R33, 0x1, RZ, 0xc0, !PT ;  /* 0x00000001212c7812 */ /* 0x000fe200078ec0ff */
[----:B------:R2:W-:Y:S01]  /*407de0*/  STL [R0+0x10], R39 ;  /* 0x0000102700007387 */ /* 0x0005e20000100800 */
[----:B------:R-:W-:-:S02]  /*407df0*/  ISETP.NE.U32.AND P2, PT, R5, 0x1, PT ;  /* 0x000000010500780c */ /* 0x000fc40003f45070 */
[----:B------:R-:W-:Y:S02]  /*407e00*/  LOP3.LUT R5, R17, 0x1, RZ, 0xc0, !PT ;  /* 0x0000000111057812 */ /* 0x000fe400078ec0ff */
[----:B------:R-:W-:Y:S02]  /*407e10*/  ISETP.NE.U32.AND P1, PT, R42, 0x1, PT ;  /* 0x000000012a00780c */ /* 0x000fe40003f25070 */
[----:B------:R-:W-:Y:S02]  /*407e20*/  ISETP.NE.U32.AND P3, PT, R44, 0x1, PT ;  /* 0x000000012c00780c */ /* 0x000fe40003f65070 */
[----:B--2---:R-:W-:Y:S02]  /*407e30*/  LOP3.LUT R39, R26, 0x80000000, R35, 0xf8, !PT ;  /* 0x800000001a277812 */ /* 0x004fe400078ef823 */
[----:B------:R-:W-:Y:S02]  /*407e40*/  SHF.R.U32.HI R26, RZ, 0x1, R30 ;  /* 0x00000001ff1a7819 */ /* 0x000fe4000001161e */
[----:B------:R-:W-:-:S02]  /*407e50*/  ISETP.NE.U32.AND P4, PT, R5, 0x1, PT ;  /* 0x000000010500780c */ /* 0x000fc40003f85070 */
[----:B------:R-:W-:Y:S02]  /*407e60*/  SHF.R.U32.HI R30, RZ, 0x1, R37 ;  /* 0x00000001ff1e7819 */ /* 0x000fe40000011625 */
[----:B------:R-:W-:Y:S02]  /*407e70*/  SEL R5, RZ, 0x9908b0df, P1 ;  /* 0x9908b0dfff057807 */ /* 0x000fe40000800000 */
[----:B------:R-:W-:Y:S02]  /*407e80*/  SHF.R.U32.HI R37, RZ, 0x1, R39 ;  /* 0x00000001ff257819 */ /* 0x000fe40000011627 */
[----:B------:R-:W-:Y:S02]  /*407e90*/  SEL R35, RZ, 0x9908b0df, P2 ;  /* 0x9908b0dfff237807 */ /* 0x000fe40001000000 */
[----:B------:R-:W-:Y:S02]  /*407ea0*/  SEL R39, RZ, 0x9908b0df, P3 ;  /* 0x9908b0dfff277807 */ /* 0x000fe40001800000 */
[----:B------:R-:W-:-:S02]  /*407eb0*/  LOP3.LUT R42, R17, 0x7ffffffe, RZ, 0xc0, !PT ;  /* 0x7ffffffe112a7812 */ /* 0x000fc400078ec0ff */
        /* <DEDUP_REMOVED lines=12> */
[----:B--2---:R-:W-:Y:S02]  /*407f80*/  LOP3.LUT R5, R9, 0x7ffffffe, RZ, 0xc0, !PT ;  /* 0x7ffffffe09057812 */ /* 0x004fe400078ec0ff */
[----:B------:R-:W-:-:S02]  /*407f90*/  LOP3.LUT R28, R22, 0x7ffffffe, RZ, 0xc0, !PT ;  /* 0x7ffffffe161c7812 */ /* 0x000fc400078ec0ff */
        /* <DEDUP_REMOVED lines=8> */
[----:B------:R-:W-:Y:S01]  /*408020*/  ISETP.NE.U32.AND P4, PT, R25, 0x1, PT ;  /* 0x000000011900780c */ /* 0x000fe20003f85070 */
[----:B------:R2:W-:Y:S01]  /*408030*/  STL [R0+0x24], R29 ;  /* 0x0000241d00007387 */ /* 0x0005e20000100800 */
[----:B------:R-:W-:Y:S02]  /*408040*/  LOP3.LUT R27, R42, R33, R27, 0x96, !PT ;  /* 0x000000212a1b7212 */ /* 0x000fe400078e961b */
[----:B------:R-:W-:Y:S02]  /*408050*/  SHF.R.U32.HI R26, RZ, 0x1, R26 ;  /* 0x00000001ff1a7819 */ /* 0x000fe4000001161a */
[----:B------:R-:W-:-:S02]  /*408060*/  SEL R17, RZ, 0x9908b0df, P1 ;  /* 0x9908b0dfff117807 */ /* 0x000fc40000800000 */
[----:B------:R-:W-:Y:S02]  /*408070*/  SHF.R.U32.HI R22, RZ, 0x1, R5 ;  /* 0x00000001ff167819 */ /* 0x000fe40000011605 */
[----:B------:R-:W-:Y:S02]  /*408080*/  SHF.R.U32.HI R30, RZ, 0x1, R30 ;  /* 0x00000001ff1e7819 */ /* 0x000fe4000001161e */
[----:B------:R-:W-:Y:S02]  /*408090*/  SEL R23, RZ, 0x9908b0df, P2 ;  /* 0x9908b0dfff177807 */ /* 0x000fe40001000000 */
[----:B------:R-:W-:Y:S02]  /*4080a0*/  SHF.R.U32.HI R28, RZ, 0x1, R28 ;  /* 0x00000001ff1c7819 */ /* 0x000fe4000001161c */
[----:B--2---:R-:W-:Y:S02]  /*4080b0*/  SEL R29, RZ, 0x9908b0df, P3 ;  /* 0x9908b0dfff1d7807 */ /* 0x004fe40001800000 */
        /* <DEDUP_REMOVED lines=51> */
.L_x_3603:
        /* <DEDUP_REMOVED lines=141> */
.L_x_3601:
[----:B------:R-:W-:Y:S05]  /*408cc0*/  BSYNC.RECONVERGENT B2 ;  /* 0x0000000000027941 */ /* 0x000fea0003800200 */
.L_x_3600:
[----:B------:R-:W-:-:S05]  /*408cd0*/  VIADD R0, R0, 0x1 ;  /* 0x0000000100007836 */ /* 0x000fca0000000000 */
[----:B------:R2:W-:Y:S01]  /*408ce0*/  STL [R1+0x9c0], R0 ;  /* 0x0009c00001007387 */ /* 0x0005e20000100800 */
[----:B------:R-:W-:Y:S05]  /*408cf0*/  @P0 BRA `(.L_x_3604) ;  /* 0xffffffe8008c0947 */ /* 0x000fea000383ffff */
.L_x_3599:
        /* <DEDUP_REMOVED lines=36> */
.L_x_3607:
        /* <DEDUP_REMOVED lines=54> */
[----:B------:R-:W-:-:S02]  /*4092a0*/  SEL R44, RZ, 0x9908b0df, P0 ;  /* 0x9908b0dfff2c7807 */ /* 0x000fc40000000000 */
[----:B------:R-:W-:Y:S02]  /*4092b0*/  ISETP.NE.U32.AND P0, PT, R35, 0x1, PT ;  /* 0x000000012300780c */ /* 0x000fe40003f05070 */
[----:B------:R-:W-:Y:S02]  /*4092c0*/  SHF.R.U32.HI R48, RZ, 0x1, R48 ;  /* 0x00000001ff307819 */ /* 0x000fe40000011630 */
[----:B------:R-:W-:Y:S02]  /*4092d0*/  SHF.R.U32.HI R46, RZ, 0x1, R46 ;  /* 0x00000001ff2e7819 */ /* 0x000fe4000001162e */
[----:B------:R-:W-:Y:S02]  /*4092e0*/  SEL R35, RZ, 0x9908b0df, P0 ;  /* 0x9908b0dfff237807 */ /* 0x000fe40000000000 */
[----:B------:R-:W-:Y:S02]  /*4092f0*/  LOP3.LUT R41, R48, R44, R41, 0x96, !PT ;  /* 0x0000002c30297212 */ /* 0x000fe400078e9629 */
[----:B------:R-:W-:-:S02]  /*409300*/  LOP3.LUT R44, R25, 0x7ffffffe, RZ, 0xc0, !PT ;  /* 0x7ffffffe192c7812 */ /* 0x000fc400078ec0ff */
[----:B------:R-:W-:Y:S01]  /*409310*/  LOP3.LUT R39, R46, R35, R39, 0x96, !PT ;  /* 0x000000232e277212 */ /* 0x000fe200078e9627 */
[----:B------:R0:W-:Y:S01]  /*409320*/  STL [R0+0xc], R5 ;  /* 0x00000c0500007387 */ /* 0x0001e20000100800 */
[----:B------:R-:W-:Y:S02]  /*409330*/  LOP3.LUT R46, R33, 0x7ffffffe, RZ, 0xc0, !PT ;  /* 0x7ffffffe212e7812 */ /* 0x000fe400078ec0ff */
[----:B------:R-:W-:Y:S01]  /*409340*/  LOP3.LUT R35, R25, 0x1, RZ, 0xc0, !PT ;  /* 0x0000000119237812 */ /* 0x000fe200078ec0ff */
[----:B------:R2:W-:Y:S01]  /*409350*/  STL [R0+0x10], R37 ;  /* 0x0000102500007387 */ /* 0x0005e20000100800 */
[----:B------:R-:W-:Y:S02]  /*409360*/  LOP3.LUT R47, R33, 0x1, RZ, 0xc0, !PT ;  /* 0x00000001212f7812 */ /* 0x000fe400078ec0ff */
[----:B0-----:R-:W-:Y:S02]  /*409370*/  LOP3.LUT R5, R44, 0x80000000, R29, 0xf8, !PT ;  /* 0x800000002c057812 */ /* 0x001fe400078ef81d */
[----:B------:R-:W-:-:S02]  /*409380*/  LOP3.LUT R44, R15, 0x7ffffffe, RZ, 0xc0, !PT ;  /* 0x7ffffffe0f2c7812 */ /* 0x000fc400078ec0ff */
[----:B--2---:R-:W-:Y:S02]  /*409390*/  LOP3.LUT R37, R15, 0x1, RZ, 0xc0, !PT ;  /* 0x000000010f257812 */ /* 0x004fe400078ec0ff */
[----:B------:R-:W-:Y:S02]  /*4093a0*/  LOP3.LUT R29, R46, 0x80000000, R25, 0xf8, !PT ;  /* 0x800000002e1d7812 */ /* 0x000fe400078ef819 */
[----:B------:R-:W-:Y:S02]  /*4093b0*/  LOP3.LUT R25, R31, 0x1, RZ, 0xc0, !PT ;  /* 0x000000011f197812 */ /* 0x000fe400078ec0ff */
[----:B------:R-:W-:Y:S02]  /*4093c0*/  ISETP.NE.U32.AND P0, PT, R35, 0x1, PT ;  /* 0x000000012300780c */ /* 0x000fe40003f05070 */
[----:B------:R-:W-:Y:S02]  /*4093d0*/  ISETP.NE.U32.AND P1, PT, R47, 0x1, PT ;  /* 0x000000012f00780c */ /* 0x000fe40003f25070 */
[----:B------:R-:W-:-:S02]  /*4093e0*/  LOP3.LUT R35, R44, 0x80000000, R31, 0xf8, !PT ;  /* 0x800000002c237812 */ /* 0x000fc400078ef81f */
[----:B------:R-:W-:Y:S01]  /*4093f0*/  ISETP.NE.U32.AND P3, PT, R37, 0x1, PT ;  /* 0x000000012500780c */ /* 0x000fe20003f65070 */
[----:B------:R0:W-:Y:S01]  /*409400*/  STL [R0+0x14], R42 ;  /* 0x0000142a00007387 */ /* 0x0001e20000100800 */
[----:B------:R-:W-:Y:S02]  /*409410*/  ISETP.NE.U32.AND P2, PT, R25, 0x1, PT ;  /* 0x000000011900780c */ /* 0x000fe40003f45070 */
[----:B------:R-:W-:Y:S02]  /*409420*/  SHF.R.U32.HI R5, RZ, 0x1, R5 ;  /* 0x00000001ff057819 */ /* 0x000fe40000011605 */
[----:B------:R-:W-:Y:S02]  /*409430*/  SEL R25, RZ, 0x9908b0df, P0 ;  /* 0x9908b0dfff197807 */ /* 0x000fe40000000000 */
[----:B------:R-:W-:Y:S02]  /*409440*/  SHF.R.U32.HI R29, RZ, 0x1, R29 ;  /* 0x00000001ff1d7819 */ /* 0x000fe4000001161d */
[----:B------:R-:W-:-:S02]  /*409450*/  SHF.R.U32.HI R35, RZ, 0x1, R35 ;  /* 0x00000001ff237819 */ /* 0x000fc40000011623 */
[----:B0-----:R-:W-:Y:S02]  /*409460*/  LOP3.LUT R42, R31, 0x7ffffffe, RZ, 0xc0, !PT ;  /* 0x7ffffffe1f2a7812 */ /* 0x001fe400078ec0ff */
        /* <DEDUP_REMOVED lines=18> */
[----:B------:R-:W-:Y:S02]  /*409590*/  SHF.R.U32.HI R42, RZ, 0x1, R42 ;  /* 0x00000001ff2a7819 */ /* 0x000fe4000001162a */
[----:B------:R-:W-:Y:S02]  /*4095a0*/  SEL R33, RZ, 0x9908b0df, P2 ;  /* 0x9908b0dfff217807 */ /* 0x000fe40001000000 */
[----:B------:R-:W-:Y:S02]  /*4095b0*/  LOP3.LUT R5, R5, 0x80000000, R22, 0xf8, !PT ;  /* 0x8000000005057812 */ /* 0x000fe400078ef816 */
[----:B------:R-:W-:Y:S02]  /*4095c0*/  ISETP.NE.U32.AND P1, PT, R30, 0x1, PT ;  /* 0x000000011e00780c */ /* 0x000fe40003f25070 */
[----:B------:R-:W-:Y:S02]  /*4095d0*/  ISETP.NE.U32.AND P2, PT, R23, 0x1, PT ;  /* 0x000000011700780c */ /* 0x000fe40003f45070 */
[----:B------:R-:W-:-:S02]  /*4095e0*/  LOP3.LUT R26, R26, 0x80000000, R19, 0xf8, !PT ;  /* 0x800000001a1a7812 */ /* 0x000fc400078ef813 */
[----:B------:R-:W-:Y:S02]  /*4095f0*/  ISETP.NE.U32.AND P3, PT, R25, 0x1, PT ;  /* 0x000000011900780c */ /* 0x000fe40003f65070 */
[----:B------:R-:W-:Y:S02]  /*409600*/  LOP3.LUT R27, R42, R33, R27, 0x96, !PT ;  /* 0x000000212a1b7212 */ /* 0x000fe400078e961b */
        /* <DEDUP_REMOVED lines=10> */
[----:B------:R-:W-:Y:S01]  /*4096b0*/  LOP3.LUT R13, R26, R5, R13, 0x96, !PT ;  /* 0x000000051a0d7212 */ /* 0x000fe200078e960d */
[----:B------:R2:W-:Y:S01]  /*4096c0*/  STL [R0+0x28], R27 ;  /* 0x0000281b00007387 */ /* 0x0005e20000100800 */
[----:B0-----:R-:W-:-:S02]  /*4096d0*/  LOP3.LUT R29, R30, R25, R11, 0x96, !PT ;  /* 0x000000191e1d7212 */ /* 0x001fc400078e960b */
        /* <DEDUP_REMOVED lines=46> */
.L_x_3608:
        /* <DEDUP_REMOVED lines=49> */
[----:B------:R-:W-:Y:S02]  /*409cd0*/  SHF.R.U32.HI R47, RZ, 0x1, R47 ;  /* 0x00000001ff2f7819 */ /* 0x000fe4000001162f */
[----:B------:R-:W-:Y:S02]  /*409ce0*/  SEL R15, RZ, 0x9908b0df, P0 ;  /* 0x9908b0dfff0f7807 */ /* 0x000fe40000000000 */
[----:B------:R-:W-:-:S02]  /*409cf0*/  LOP3.LUT R9, R9, 0x80000000, R17, 0xf8, !PT ;  /* 0x8000000009097812 */ /* 0x000fc400078ef811 */
[----:B------:R-:W-:Y:S02]  /*409d00*/  ISETP.NE.U32.AND P0, PT, R7, 0x1, PT ;  /* 0x000000010700780c */ /* 0x000fe40003f05070 */
[----:B------:R-:W-:Y:S02]  /*409d10*/  LOP3.LUT R15, R47, R15, R22, 0x96, !PT ;  /* 0x0000000f2f0f7212 */ /* 0x000fe400078e9616 */
[----:B------:R-:W-:Y:S02]  /*409d20*/  SHF.R.U32.HI R22, RZ, 0x1, R9 ;  /* 0x00000001ff167819 */ /* 0x000fe40000011609 */
[----:B------:R-:W-:Y:S02]  /*409d30*/  SEL R7, RZ, 0x9908b0df, P0 ;  /* 0x9908b0dfff077807 */ /* 0x000fe40000000000 */
[----:B------:R-:W-:Y:S02]  /*409d40*/  SHF.R.U32.HI R11, RZ, 0x1, R11 ;  /* 0x00000001ff0b7819 */ /* 0x000fe4000001160b */
[----:B------:R-:W-:-:S02]  /*409d50*/  LOP3.LUT R25, R22, R7, R25, 0x96, !PT ;  /* 0x0000000716197212 */ /* 0x000fc400078e9619 */
[----:B------:R-:W-:Y:S02]  /*409d60*/  SEL R39, RZ, 0x9908b0df, P1 ;  /* 0x9908b0dfff277807 */ /* 0x000fe40000800000 */
[C---:B------:R-:W-:Y:S02]  /*409d70*/  LOP3.LUT R22, R26.reuse, 0x7ffffffe, RZ, 0xc0, !PT ;  /* 0x7ffffffe1a167812 */ /* 0x040fe400078ec0ff */
[----:B------:R-:W-:Y:S02]  /*409d80*/  LOP3.LUT R7, R26, 0x1, RZ, 0xc0, !PT ;  /* 0x000000011a077812 */ /* 0x000fe400078ec0ff */
[C---:B------:R-:W-:Y:S02]  /*409d90*/  LOP3.LUT R9, R27.reuse, 0x7ffffffe, RZ, 0xc0, !PT ;  /* 0x7ffffffe1b097812 */ /* 0x040fe400078ec0ff */
[----:B------:R-:W-:Y:S01]  /*409da0*/  LOP3.LUT R17, R27, 0x1, RZ, 0xc0, !PT ;  /* 0x000000011b117812 */ /* 0x000fe200078ec0ff */
[----:B------:R2:W-:Y:S01]  /*409db0*/  STL [R0+-0xc], R13 ;  /* 0xfffff40d00007387 */ /* 0x0005e20000100800 */
[----:B------:R-:W-:-:S02]  /*409dc0*/  LOP3.LUT R11, R11, R39, R23, 0x96, !PT ;  /* 0x000000270b0b7212 */ /* 0x000fc400078e9617 */
[----:B------:R-:W-:Y:S02]  /*409dd0*/  LOP3.LUT R22, R22, 0x80000000, R19, 0xf8, !PT ;  /* 0x8000000016167812 */ /* 0x000fe400078ef813 */
[----:B------:R-:W-:Y:S02]  /*409de0*/  ISETP.NE.U32.AND P0, PT, R7, 0x1, PT ;  /* 0x000000010700780c */ /* 0x000fe40003f05070 */
[----:B------:R-:W-:Y:S02]  /*409df0*/  LOP3.LUT R9, R9, 0x80000000, R26, 0xf8, !PT ;  /* 0x8000000009097812 */ /* 0x000fe400078ef81a */
[C---:B------:R-:W-:Y:S02]  /*409e00*/  LOP3.LUT R26, R28.reuse, 0x7ffffffe, RZ, 0xc0, !PT ;  /* 0x7ffffffe1c1a7812 */ /* 0x040fe400078ec0ff */
[----:B--2---:R-:W-:Y:S02]  /*409e10*/  LOP3.LUT R13, R28, 0x1, RZ, 0xc0, !PT ;  /* 0x000000011c0d7812 */ /* 0x004fe400078ec0ff */
[----:B------:R-:W-:Y:S01]  /*409e20*/  ISETP.NE.U32.AND P1, PT, R17, 0x1, PT ;  /* 0x000000011100780c */ /* 0x000fe20003f25070 */
[----:B------:R2:W-:Y:S01]  /*409e30*/  STL [R0+-0x4], R11 ;  /* 0xfffffc0b00007387 */ /* 0x0005e20000100800 */
[----:B------:R-:W-:-:S02]  /*409e40*/  SHF.R.U32.HI R22, RZ, 0x1, R22 ;  /* 0x00000001ff167819 */ /* 0x000fc40000011616 */
[----:B------:R-:W-:Y:S02]  /*409e50*/  SEL R7, RZ, 0x9908b0df, P0 ;  /* 0x9908b0dfff077807 */ /* 0x000fe40000000000 */
[----:B------:R-:W-:Y:S02]  /*409e60*/  LOP3.LUT R26, R26, 0x80000000, R27, 0xf8, !PT ;  /* 0x800000001a1a7812 */ /* 0x000fe400078ef81b */
[----:B------:R-:W-:Y:S02]  /*409e70*/  ISETP.NE.U32.AND P0, PT, R13, 0x1, PT ;  /* 0x000000010d00780c */ /* 0x000fe40003f05070 */
[----:B------:R-:W-:Y:S02]  /*409e80*/  SHF.R.U32.HI R9, RZ, 0x1, R9 ;  /* 0x00000001ff097819 */ /* 0x000fe40000011609 */
[----:B--2---:R-:W-:Y:S02]  /*409e90*/  SEL R11, RZ, 0x9908b0df, P1 ;  /* 0x9908b0dfff0b7807 */ /* 0x004fe40000800000 */
[----:B------:R-:W-:-:S02]  /*409ea0*/  LOP3.LUT R29, R22, R7, R29, 0x96, !PT ;  /* 0x00000007161d7212 */ /* 0x000fc400078e961d */
[----:B------:R-:W-:Y:S02]  /*409eb0*/  SHF.R.U32.HI R26, RZ, 0x1, R26 ;  /* 0x00000001ff1a7819 */ /* 0x000fe4000001161a */
[----:B------:R-:W-:Y:S02]  /*409ec0*/  SEL R7, RZ, 0x9908b0df, P0 ;  /* 0x9908b0dfff077807 */ /* 0x000fe40000000000 */
[----:B------:R-:W-:Y:S02]  /*409ed0*/  LOP3.LUT R13, R9, R11, R30, 0x96, !PT ;  /* 0x0000000b090d7212 */ /* 0x000fe400078e961e */
[----:B------:R-:W-:Y:S02]  /*409ee0*/  LOP3.LUT R9, R33, 0x1, RZ, 0xc0, !PT ;  /* 0x0000000121097812 */ /* 0x000fe400078ec0ff */
[C---:B------:R-:W-:Y:S02]  /*409ef0*/  LOP3.LUT R22, R35.reuse, 0x7ffffffe, RZ, 0xc0, !PT ;  /* 0x7ffffffe23167812 */ /* 0x040fe400078ec0ff */
[----:B------:R-:W-:-:S02]  /*409f00*/  LOP3.LUT R11, R35, 0x1, RZ, 0xc0, !PT ;  /* 0x00000001230b7812 */ /* 0x000fc400078ec0ff */
[----:B------:R-:W-:Y:S02]  /*409f10*/  LOP3.LUT R31, R26, R7, R31, 0x96, !PT ;  /* 0x000000071a1f7212 */ /* 0x000fe400078e961f */
[----:B------:R-:W-:Y:S02]  /*409f20*/  LOP3.LUT R7, R33, 0x7ffffffe, RZ, 0xc0, !PT ;  /* 0x7ffffffe21077812 */ /* 0x000fe400078ec0ff */
[----:B------:R-:W-:Y:S02]  /*409f30*/  ISETP.NE.U32.AND P0, PT, R9, 0x1, PT ;  /* 0x000000010900780c */ /* 0x000fe40003f05070 */
[----:B------:R-:W-:Y:S02]  /*409f40*/  LOP3.LUT R33, R22, 0x80000000, R33, 0xf8, !PT ;  /* 0x8000000016217812 */ /* 0x000fe400078ef821 */
[----:B------:R-:W-:Y:S02]  /*409f50*/  ISETP.NE.U32.AND P1, PT, R11, 0x1, PT ;  /* 0x000000010b00780c */ /* 0x000fe40003f25070 */
[----:B------:R-:W-:-:S02]  /*409f60*/  LOP3.LUT R22, R37, 0x7ffffffe, RZ, 0xc0, !PT ;  /* 0x7ffffffe25167812 */ /* 0x000fc400078ec0ff */
[----:B------:R-:W-:Y:S01]  /*409f70*/  LOP3.LUT R9, R37, 0x1, RZ, 0xc0, !PT ;  /* 0x0000000125097812 */ /* 0x000fe200078ec0ff */
[----:B------:R-:W-:Y:S01]  /*409f80*/  UIADD3 UR4, UPT, UPT, UR4, 0xc, URZ ;  /* 0x0000000c04047890 */ /* 0x000fe2000fffe0ff */
[----:B------:R-:W-:Y:S02]  /*409f90*/  LOP3.LUT R7, R7, 0x80000000, R28, 0xf8, !PT ;  /* 0x8000000007077812 */ /* 0x000fe400078ef81c */
[----:B------:R-:W-:Y:S02]  /*409fa0*/  LOP3.LUT R35, R22, 0x80000000, R35, 0xf8, !PT ;  /* 0x8000000016237812 */ /* 0x000fe400078ef823 */
[----:B------:R-:W-:Y:S01]  /*409fb0*/  ISETP.NE.U32.AND P2, PT, R9, 0x1, PT ;  /* 0x000000010900780c */ /* 0x000fe20003f45070 */
[----:B------:R-:W-:Y:S01]  /*409fc0*/  STL [R0+-0x8], R15 ;  /* 0xfffff80f00007387 */ /* 0x000fe20000100800 */
[----:B------:R-:W-:Y:S01]  /*409fd0*/  SHF.R.U32.HI R22, RZ, 0x1, R7 ;  /* 0x00000001ff167819 */ /* 0x000fe20000011607 */
[----:B------:R-:W-:Y:S01]  /*409fe0*/  UISETP.NE.AND UP0, UPT, UR4, 0x18c, UPT ;  /* 0x0000018c0400788c */ /* 0x000fe2000bf05270 */
[----:B------:R-:W-:Y:S01]  /*409ff0*/  SEL R7, RZ, 0x9908b0df, P0 ;  /* 0x9908b0dfff077807 */ /* 0x000fe20000000000 */
[----:B------:R2:W-:Y:S01]  /*40a000*/  STL [R0+0x8], R13 ;  /* 0x0000080d00007387 */ /* 0x0005e20000100800 */
[----:B------:R-:W-:-:S02]  /*40a010*/  SHF.R.U32.HI R33, RZ, 0x1, R33 ;  /* 0x00000001ff217819 */ /* 0x000fc40000011621 */
[----:B------:R-:W-:Y:S02]  /*40a020*/  SEL R9, RZ, 0x9908b0df, P1 ;  /* 0x9908b0dfff097807 */ /* 0x000fe40000800000 */
[----:B------:R-:W-:Y:S02]  /*40a030*/  SHF.R.U32.HI R35, RZ, 0x1, R35 ;  /* 0x00000001ff237819 */ /* 0x000fe40000011623 */
[----:B------:R-:W-:Y:S01]  /*40a040*/  LOP3.LUT R7, R22, R7, R41, 0x96, !PT ;  /* 0x0000000716077212 */ /* 0x000fe200078e9629 */
        /* <DEDUP_REMOVED lines=9> */
[----:B--2---:R-:W-:Y:S02]  /*40a0e0*/  SHF.R.U32.HI R13, RZ, 0x1, R26 ;  /* 0x00000001ff0d7819 */ /* 0x004fe4000001161a */
        /* <DEDUP_REMOVED lines=22> */
.L_x_3606:
[----:B------:R-:W-:Y:S05]  /*40a250*/  BSYNC.RECONVERGENT B2 ;  /* 0x0000000000027941 */ /* 0x000fea0003800200 */
.L_x_3605:
        /* <DEDUP_REMOVED lines=43> */
.L_x_3611:
        /* <DEDUP_REMOVED lines=74> */
[----:B------:R-:W-:Y:S02]  /*40a9b0*/  ISETP.NE.U32.AND P3, PT, R7, 0x1, PT ;  /* 0x000000010700780c */ /* 0x000fe40003f65070 */
[----:B0-----:R-:W-:Y:S02]  /*40a9c0*/  LOP3.LUT R44, R17, 0x7ffffffe, RZ, 0xc0, !PT ;  /* 0x7ffffffe112c7812 */ /* 0x001fe400078ec0ff */
[----:B------:R-:W-:Y:S02]  /*40a9d0*/  LOP3.LUT R41, R33, 0x1, RZ, 0xc0, !PT ;  /* 0x0000000121297812 */ /* 0x000fe400078ec0ff */
[----:B------:R-:W-:Y:S02]  /*40a9e0*/  SEL R7, RZ, 0x9908b0df, P0 ;  /* 0x9908b0dfff077807 */ /* 0x000fe40000000000 */
[----:B--2---:R-:W-:-:S02]  /*40a9f0*/  LOP3.LUT R39, R26, 0x80000000, R35, 0xf8, !PT ;  /* 0x800000001a277812 */ /* 0x004fc400078ef823 */
[----:B------:R-:W-:Y:S02]  /*40aa00*/  SHF.R.U32.HI R26, RZ, 0x1, R30 ;  /* 0x00000001ff1a7819 */ /* 0x000fe4000001161e */
[----:B------:R-:W-:Y:S01]  /*40aa10*/  LOP3.LUT R33, R44, 0x80000000, R33, 0xf8, !PT ;  /* 0x800000002c217812 */ /* 0x000fe200078ef821 */
[----:B------:R0:W-:Y:S01]  /*40aa20*/  STL [R5+0x14], R46 ;  /* 0x0000142e05007387 */ /* 0x0001e20000100800 */
[----:B------:R-:W-:Y:S02]  /*40aa30*/  LOP3.LUT R26, R26, R7, R31, 0x96, !PT ;  /* 0x000000071a1a7212 */ /* 0x000fe400078e961f */
[----:B------:R-:W-:Y:S02]  /*40aa40*/  SHF.R.U32.HI R44, RZ, 0x1, R33 ;  /* 0x00000001ff2c7819 */ /* 0x000fe40000011621 */
[----:B------:R-:W-:Y:S02]  /*40aa50*/  LOP3.LUT R7, R25, 0x1, RZ, 0xc0, !PT ;  /* 0x0000000119077812 */ /* 0x000fe400078ec0ff */
[----:B------:R-:W-:-:S02]  /*40aa60*/  SEL R33, RZ, 0x9908b0df, P3 ;  /* 0x9908b0dfff217807 */ /* 0x000fc40001800000 */
[----:B------:R-:W-:Y:S02]  /*40aa70*/  LOP3.LUT R48, R23, 0x7ffffffe, RZ, 0xc0, !PT ;  /* 0x7ffffffe17307812 */ /* 0x000fe400078ec0ff */
[----:B0-----:R-:W-:Y:S01]  /*40aa80*/  LOP3.LUT R46, R25, 0x7ffffffe, RZ, 0xc0, !PT ;  /* 0x7ffffffe192e7812 */ /* 0x001fe200078ec0ff */
[----:B------:R0:W-:Y:S01]  /*40aa90*/  STL [R5+0x20], R26 ;  /* 0x0000201a05007387 */ /* 0x0001e20000100800 */
[----:B------:R-:W-:Y:S02]  /*40aaa0*/  ISETP.NE.U32.AND P2, PT, R41, 0x1, PT ;  /* 0x000000012900780c */ /* 0x000fe40003f45070 */
[----:B------:R-:W-:Y:S02]  /*40aab0*/  ISETP.NE.U32.AND P0, PT, R7, 0x1, PT ;  /* 0x000000010700780c */ /* 0x000fe40003f05070 */
[----:B------:R-:W-:Y:S02]  /*40aac0*/  LOP3.LUT R44, R44, R33, R27, 0x96, !PT ;  /* 0x000000212c2c7212 */ /* 0x000fe400078e961b */
[----:B------:R-:W-:-:S02]  /*40aad0*/  LOP3.LUT R46, R46, 0x80000000, R17, 0xf8, !PT ;  /* 0x800000002e2e7812 */ /* 0x000fc400078ef811 */
[----:B------:R-:W-:Y:S02]  /*40aae0*/  LOP3.LUT R48, R48, 0x80000000, R25, 0xf8, !PT ;  /* 0x8000000030307812 */ /* 0x000fe400078ef819 */
[----:B------:R-:W-:Y:S02]  /*40aaf0*/  LOP3.LUT R7, R9, 0x7ffffffe, RZ, 0xc0, !PT ;  /* 0x7ffffffe09077812 */ /* 0x000fe400078ec0ff */
[----:B------:R-:W-:Y:S02]  /*40ab00*/  SHF.R.U32.HI R30, RZ, 0x1, R37 ;  /* 0x00000001ff1e7819 */ /* 0x000fe40000011625 */
[----:B------:R-:W-:Y:S02]  /*40ab10*/  LOP3.LUT R27, R23, 0x1, RZ, 0xc0, !PT ;  /* 0x00000001171b7812 */ /* 0x000fe400078ec0ff */
[C---:B0-----:R-:W-:Y:S02]  /*40ab20*/  LOP3.LUT R26, R22.reuse, 0x7ffffffe, RZ, 0xc0, !PT ;  /* 0x7ffffffe161a7812 */ /* 0x041fe400078ec0ff */
[----:B------:R-:W-:-:S02]  /*40ab30*/  LOP3.LUT R17, R22, 0x1, RZ, 0xc0, !PT ;  /* 0x0000000116117812 */ /* 0x000fc400078ec0ff */
[----:B------:R-:W-:Y:S02]  /*40ab40*/  LOP3.LUT R25, R9, 0x1, RZ, 0xc0, !PT ;  /* 0x0000000109197812 */ /* 0x000fe400078ec0ff */
[----:B------:R-:W-:Y:S02]  /*40ab50*/  SHF.R.U32.HI R37, RZ, 0x1, R39 ;  /* 0x00000001ff257819 */ /* 0x000fe40000011627 */
[----:B------:R-:W-:Y:S02]  /*40ab60*/  SEL R39, RZ, 0x9908b0df, P2 ;  /* 0x9908b0dfff277807 */ /* 0x000fe40001000000 */
        /* <DEDUP_REMOVED lines=66> */
.L_x_3612:
        /* <DEDUP_REMOVED lines=57> */
[----:B--2---:R-:W-:Y:S02]  /*40b320*/  LOP3.LUT R50, R28, 0x7ffffffe, RZ, 0xc0, !PT ;  /* 0x7ffffffe1c327812 */ /* 0x004fe400078ec0ff */
        /* <DEDUP_REMOVED lines=41> */
[----:B------:R-:W-:Y:S02]  /*40b5c0*/  SHF.R.U32.HI R30, RZ, 0x1, R30 ;  /* 0x00000001ff1e7819 */ /* 0x000fe4000001161e */
[----:B------:R-:W-:-:S02]  /*40b5d0*/  SEL R17, RZ, 0x9908b0df, P1 ;  /* 0x9908b0dfff117807 */ /* 0x000fc40000800000 */
[----:B------:R-:W-:Y:S02]  /*40b5e0*/  SHF.R.U32.HI R42, RZ, 0x1, R42 ;  /* 0x00000001ff2a7819 */ /* 0x000fe4000001162a */
[----:B------:R-:W-:Y:S02]  /*40b5f0*/  LOP3.LUT R48, R47, R41, R39, 0x96, !PT ;  /* 0x000000292f307212 */ /* 0x000fe400078e9627 */
[----:B------:R-:W-:Y:S01]  /*40b600*/  LOP3.LUT R30, R30, R17, R15, 0x96, !PT ;  /* 0x000000111e1e7212 */ /* 0x000fe200078e960f */
[----:B------:R-:W-:Y:S04]  /*40b610*/  STL [R5+0x8], R46 ;  /* 0x0000082e05007387 */ /* 0x000fe80000100800 */
[----:B------:R-:W-:Y:S04]  /*40b620*/  STL [R5+-0x8], R48 ;  /* 0xfffff83005007387 */ /* 0x000fe80000100800 */
        /* <DEDUP_REMOVED lines=31> */
.L_x_3610:
[----:B------:R-:W-:Y:S05]  /*40b820*/  BSYNC.RECONVERGENT B2 ;  /* 0x0000000000027941 */ /* 0x000fea0003800200 */
.L_x_3609:
        /* <DEDUP_REMOVED lines=43> */
.L_x_3615:
        /* <DEDUP_REMOVED lines=68> */
[C---:B------:R-:W-:Y:S01]  /*40bf20*/  LOP3.LUT R26, R17.reuse, 0x7ffffffe, RZ, 0xc0, !PT ;  /* 0x7ffffffe111a7812 */ /* 0x040fe200078ec0ff */
[----:B------:R4:W-:Y:S01]  /*40bf30*/  STL [R7+0x18], R39 ;  /* 0x0000182707007387 */ /* 0x0009e20000100800 */
[----:B0-----:R-:W-:-:S02]  /*40bf40*/  LOP3.LUT R37, R17, 0x1, RZ, 0xc0, !PT ;  /* 0x0000000111257812 */ /* 0x001fc400078ec0ff */
[----:B------:R-:W-:Y:S02]  /*40bf50*/  LOP3.LUT R44, R35, 0x1, RZ, 0xc0, !PT ;  /* 0x00000001232c7812 */ /* 0x000fe400078ec0ff */
[----:B------:R-:W-:Y:S02]  /*40bf60*/  LOP3.LUT R42, R33, 0x7ffffffe, RZ, 0xc0, !PT ;  /* 0x7ffffffe212a7812 */ /* 0x000fe400078ec0ff */
[----:B------:R-:W-:Y:S02]  /*40bf70*/  LOP3.LUT R30, R49, 0x80000000, R30, 0xf8, !PT ;  /* 0x80000000311e7812 */ /* 0x000fe400078ef81e */
[----:B----4-:R-:W-:Y:S02]  /*40bf80*/  LOP3.LUT R39, R33, 0x1, RZ, 0xc0, !PT ;  /* 0x0000000121277812 */ /* 0x010fe400078ec0ff */
[----:B------:R-:W-:Y:S02]  /*40bf90*/  LOP3.LUT R33, R26, 0x80000000, R33, 0xf8, !PT ;  /* 0x800000001a217812 */ /* 0x000fe400078ef821 */
[----:B------:R-:W-:-:S02]  /*40bfa0*/  ISETP.NE.U32.AND P3, PT, R37, 0x1, PT ;  /* 0x000000012500780c */ /* 0x000fc40003f65070 */
[----:B------:R-:W-:Y:S02]  /*40bfb0*/  ISETP.NE.U32.AND P1, PT, R44, 0x1, PT ;  /* 0x000000012c00780c */ /* 0x000fe40003f25070 */
[----:B------:R-:W-:Y:S02]  /*40bfc0*/  SHF.R.U32.HI R30, RZ, 0x1, R30 ;  /* 0x00000001ff1e7819 */ /* 0x000fe4000001161e */
[----:B------:R-:W-:Y:S02]  /*40bfd0*/  SEL R26, RZ, 0x9908b0df, P0 ;  /* 0x9908b0dfff1a7807 */ /* 0x000fe40000000000 */
[----:B------:R-:W-:Y:S02]  /*40bfe0*/  SHF.R.U32.HI R44, RZ, 0x1, R33 ;  /* 0x00000001ff2c7819 */ /* 0x000fe40000011621 */
[----:B------:R-:W-:Y:S01]  /*40bff0*/  SEL R33, RZ, 0x9908b0df, P3 ;  /* 0x9908b0dfff217807 */ /* 0x000fe20001800000 */
[----:B------:R0:W-:Y:S01]  /*40c000*/  STL [R7+0x10], R48 ;  /* 0x0000103007007387 */ /* 0x0001e20000100800 */
[----:B------:R-:W-:-:S02]  /*40c010*/  LOP3.LUT R26, R30, R26, R31, 0x96, !PT ;  /* 0x0000001a1e1a7212 */ /* 0x000fc400078e961f */
[----:B------:R-:W-:Y:S02]  /*40c020*/  LOP3.LUT R35, R42, 0x80000000, R35, 0xf8, !PT ;  /* 0x800000002a237812 */ /* 0x000fe400078ef823 */
        /* <DEDUP_REMOVED lines=8> */
[----:B------:R-:W-:Y:S02]  /*40c0b0*/  LOP3.LUT R30, R30, 0x80000000, R17, 0xf8, !PT ;  /* 0x800000001e1e7812 */ /* 0x000fe400078ef811 */
[----:B------:R-:W-:Y:S02]  /*40c0c0*/  LOP3.LUT R42, R42, R37, R29, 0x96, !PT ;  /* 0x000000252a2a7212 */ /* 0x000fe400078e961d */
[----:B------:R-:W-:Y:S02]  /*40c0d0*/  ISETP.NE.U32.AND P0, PT, R27, 0x1, PT ;  /* 0x000000011b00780c */ /* 0x000fe40003f05070 */
[----:B------:R-:W-:-:S02]  /*40c0e0*/  LOP3.LUT R48, R48, 0x80000000, R25, 0xf8, !PT ;  /* 0x8000000030307812 */ /* 0x000fc400078ef819 */
[----:B------:R-:W-:Y:S02]  /*40c0f0*/  LOP3.LUT R17, R9, 0x7ffffffe, RZ, 0xc0, !PT ;  /* 0x7ffffffe09117812 */ /* 0x000fe400078ec0ff */
[----:B------:R-:W-:Y:S02]  /*40c100*/  LOP3.LUT R29, R23, 0x1, RZ, 0xc0, !PT ;  /* 0x00000001171d7812 */ /* 0x000fe400078ec0ff */
[C---:B0-----:R-:W-:Y:S02]  /*40c110*/  LOP3.LUT R26, R22.reuse, 0x7ffffffe, RZ, 0xc0, !PT ;  /* 0x7ffffffe161a7812 */ /* 0x041fe400078ec0ff */
[----:B------:R-:W-:Y:S02]  /*40c120*/  LOP3.LUT R25, R22, 0x1, RZ, 0xc0, !PT ;  /* 0x0000000116197812 */ /* 0x000fe400078ec0ff */
[----:B------:R-:W-:Y:S02]  /*40c130*/  LOP3.LUT R27, R9, 0x1, RZ, 0xc0, !PT ;  /* 0x00000001091b7812 */ /* 0x000fe400078ec0ff */
[----:B------:R-:W-:-:S02]  /*40c140*/  SHF.R.U32.HI R35, RZ, 0x1, R35 ;  /* 0x00000001ff237819 */ /* 0x000fc40000011623 */
[----:B------:R-:W-:Y:S02]  /*40c150*/  SEL R39, RZ, 0x9908b0df, P2 ;  /* 0x9908b0dfff277807 */ /* 0x000fe40001000000 */
[----:B------:R-:W-:Y:S02]  /*40c160*/  LOP3.LUT R17, R17, 0x80000000, R22, 0xf8, !PT ;  /* 0x8000000011117812 */ /* 0x000fe400078ef816 */
[----:B------:R-:W-:Y:S02]  /*40c170*/  ISETP.NE.U32.AND P1, PT, R29, 0x1, PT ;  /* 0x000000011d00780c */ /* 0x000fe40003f25070 */
[----:B------:R-:W-:Y:S02]  /*40c180*/  LOP3.LUT R26, R26, 0x80000000, R23, 0xf8, !PT ;  /* 0x800000001a1a7812 */ /* 0x000fe400078ef817 */
[----:B------:R-:W-:Y:S02]  /*40c190*/  ISETP.NE.U32.AND P2, PT, R25, 0x1, PT ;  /* 0x000000011900780c */ /* 0x000fe40003f45070 */
[----:B------:R-:W-:-:S02]  /*40c1a0*/  ISETP.NE.U32.AND P3, PT, R27, 0x1, PT ;  /* 0x000000011b00780c */ /* 0x000fc40003f65070 */
[----:B------:R-:W-:Y:S02]  /*40c1b0*/  LOP3.LUT R28, R35, R39, R28, 0x96, !PT ;  /* 0x00000027231c7212 */ /* 0x000fe400078e961c */
[----:B------:R-:W-:Y:S02]  /*40c1c0*/  SHF.R.U32.HI R22, RZ, 0x1, R17 ;  /* 0x00000001ff167819 */ /* 0x000fe40000011611 */
[----:B------:R-:W-:Y:S02]  /*40c1d0*/  SHF.R.U32.HI R30, RZ, 0x1, R30 ;  /* 0x00000001ff1e7819 */ /* 0x000fe4000001161e */
[----:B------:R-:W-:Y:S02]  /*40c1e0*/  SEL R23, RZ, 0x9908b0df, P0 ;  /* 0x9908b0dfff177807 */ /* 0x000fe40000000000 */
[----:B------:R-:W-:Y:S02]  /*40c1f0*/  SHF.R.U32.HI R48, RZ, 0x1, R48 ;  /* 0x00000001ff307819 */ /* 0x000fe40000011630 */
[----:B------:R-:W-:-:S02]  /*40c200*/  SEL R25, RZ, 0x9908b0df, P1 ;  /* 0x9908b0dfff197807 */ /* 0x000fc40000800000 */
        /* <DEDUP_REMOVED lines=53> */
.L_x_3616:
        /* <DEDUP_REMOVED lines=61> */
[----:B------:R-:W-:Y:S02]  /*40c930*/  LOP3.LUT R37, R29, 0x1, RZ, 0xc0, !PT ;  /* 0x000000011d257812 */ /* 0x000fe400078ec0ff */
[----:B------:R-:W-:Y:S02]  /*40c940*/  LOP3.LUT R39, R31, 0x1, RZ, 0xc0, !PT ;  /* 0x000000011f277812 */ /* 0x000fe400078ec0ff */
[----:B------:R-:W-:Y:S02]  /*40c950*/  LOP3.LUT R33, R33, 0x80000000, R30, 0xf8, !PT ;  /* 0x8000000021217812 */ /* 0x000fe400078ef81e */
[----:B------:R-:W-:-:S02]  /*40c960*/  ISETP.NE.U32.AND P0, PT, R37, 0x1, PT ;  /* 0x000000012500780c */ /* 0x000fc40003f05070 */
[----:B------:R-:W-:Y:S02]  /*40c970*/  LOP3.LUT R44, R44, 0x80000000, R29, 0xf8, !PT ;  /* 0x800000002c2c7812 */ /* 0x000fe400078ef81d */
[----:B------:R-:W-:Y:S02]  /*40c980*/  ISETP.NE.U32.AND P1, PT, R39, 0x1, PT ;  /* 0x000000012700780c */ /* 0x000fe40003f25070 */
[C---:B------:R-:W-:Y:S02]  /*40c990*/  LOP3.LUT R46, R19.reuse, 0x7ffffffe, RZ, 0xc0, !PT ;  /* 0x7ffffffe132e7812 */ /* 0x040fe400078ec0ff */
[----:B------:R-:W-:Y:S01]  /*40c9a0*/  LOP3.LUT R37, R19, 0x1, RZ, 0xc0, !PT ;  /* 0x0000000113257812 */ /* 0x000fe200078ec0ff */
[----:B------:R4:W-:Y:S01]  /*40c9b0*/  STL [R7+-0xc], R35 ;  /* 0xfffff42307007387 */ /* 0x0009e20000100800 */
[----:B------:R-:W-:Y:S02]  /*40c9c0*/  SHF.R.U32.HI R30, RZ, 0x1, R33 ;  /* 0x00000001ff1e7819 */ /* 0x000fe40000011621 */
[----:B------:R-:W-:-:S02]  /*40c9d0*/  SEL R29, RZ, 0x9908b0df, P0 ;  /* 0x9908b0dfff1d7807 */ /* 0x000fc40000000000 */
[----:B------:R-:W-:Y:S02]  /*40c9e0*/  SHF.R.U32.HI R33, RZ, 0x1, R44 ;  /* 0x00000001ff217819 */ /* 0x000fe4000001162c */
[----:B------:R-:W-:Y:S02]  /*40c9f0*/  LOP3.LUT R31, R46, 0x80000000, R31, 0xf8, !PT ;  /* 0x800000002e1f7812 */ /* 0x000fe400078ef81f */
[----:B------:R-:W-:Y:S02]  /*40ca00*/  ISETP.NE.U32.AND P0, PT, R37, 0x1, PT ;  /* 0x000000012500780c */ /* 0x000fe40003f05070 */
[----:B----4-:R-:W-:Y:S02]  /*40ca10*/  SEL R35, RZ, 0x9908b0df, P1 ;  /* 0x9908b0dfff237807 */ /* 0x010fe40000800000 */
[----:B------:R-:W-:Y:S02]  /*40ca20*/  SHF.R.U32.HI R31, RZ, 0x1, R31 ;  /* 0x00000001ff1f7819 */ /* 0x000fe4000001161f */
[----:B--2---:R-:W-:-:S02]  /*40ca30*/  LOP3.LUT R46, R33, R35, R26, 0x96, !PT ;  /* 0x00000023212e7212 */ /* 0x004fc400078e961a */
[----:B------:R-:W-:Y:S02]  /*40ca40*/  SEL R26, RZ, 0x9908b0df, P0 ;  /* 0x9908b0dfff1a7807 */ /* 0x000fe40000000000 */
[----:B------:R-:W-:Y:S02]  /*40ca50*/  LOP3.LUT R44, R30, R29, R27, 0x96, !PT ;  /* 0x0000001d1e2c7212 */ /* 0x000fe400078e961b */
[----:B------:R-:W-:Y:S02]  /*40ca60*/  LOP3.LUT R28, R31, R26, R28, 0x96, !PT ;  /* 0x0000001a1f1c7212 */ /* 0x000fe400078e961c */
[----:B------:R-:W-:Y:S02]  /*40ca70*/  LOP3.LUT R26, R11, 0x7ffffffe, RZ, 0xc0, !PT ;  /* 0x7ffffffe0b1a7812 */ /* 0x000fe400078ec0ff */
[----:B------:R-:W-:Y:S01]  /*40ca80*/  LOP3.LUT R30, R25, 0x7ffffffe, RZ, 0xc0, !PT ;  /* 0x7ffffffe191e7812 */ /* 0x000fe200078ec0ff */
        /* <DEDUP_REMOVED lines=54> */
.L_x_3614:
[----:B------:R-:W-:Y:S05]  /*40cdf0*/  BSYNC.RECONVERGENT B2 ;  /* 0x0000000000027941 */ /* 0x000fea0003800200 */
.L_x_3613:
        /* <DEDUP_REMOVED lines=43> */
.L_x_3619:
        /* <DEDUP_REMOVED lines=62> */
[----:B------:R-:W-:Y:S01]  /*40d490*/  LOP3.LUT R41, R37, 0x1, RZ, 0xc0, !PT ;  /* 0x0000000125297812 */ /* 0x000fe200078ec0ff */
[----:B------:R1:W-:Y:S01]  /*40d4a0*/  STL [R9+0xc], R42 ;  /* 0x00000c2a09007387 */ /* 0x0003e20000100800 */
[----:B0-----:R-:W-:-:S03]  /*40d4b0*/  LOP3.LUT R44, R27, 0x1, RZ, 0xc0, !PT ;  /* 0x000000011b2c7812 */ /* 0x001fc600078ec0ff */
[----:B------:R0:W-:Y:S01]  /*40d4c0*/  STL [R9+0x18], R46 ;  /* 0x0000182e09007387 */ /* 0x0001e20000100800 */
[----:B------:R-:W-:Y:S02]  /*40d4d0*/  ISETP.NE.U32.AND P1, PT, R41, 0x1, PT ;  /* 0x000000012900780c */ /* 0x000fe40003f25070 */
[----:B------:R-:W-:Y:S02]  /*40d4e0*/  ISETP.NE.U32.AND P0, PT, R44, 0x1, PT ;  /* 0x000000012c00780c */ /* 0x000fe40003f05070 */
[----:B-1----:R-:W-:Y:S02]  /*40d4f0*/  LOP3.LUT R42, R37, 0x7ffffffe, RZ, 0xc0, !PT ;  /* 0x7ffffffe252a7812 */ /* 0x002fe400078ec0ff */
[----:B------:R-:W-:Y:S02]  /*40d500*/  LOP3.LUT R44, R35, 0x7ffffffe, RZ, 0xc0, !PT ;  /* 0x7ffffffe232c7812 */ /* 0x000fe400078ec0ff */
[----:B0-----:R-:W-:Y:S02]  /*40d510*/  LOP3.LUT R46, R27, 0x7ffffffe, RZ, 0xc0, !PT ;  /* 0x7ffffffe1b2e7812 */ /* 0x001fe400078ec0ff */
[----:B------:R-:W-:-:S02]  /*40d520*/  LOP3.LUT R41, R35, 0x1, RZ, 0xc0, !PT ;  /* 0x0000000123297812 */ /* 0x000fc400078ec0ff */
[----:B------:R-:W-:Y:S02]  /*40d530*/  LOP3.LUT R46, R46, 0x80000000, R31, 0xf8, !PT ;  /* 0x800000002e2e7812 */ /* 0x000fe400078ef81f */
[----:B------:R-:W-:Y:S02]  /*40d540*/  LOP3.LUT R42, R42, 0x80000000, R27, 0xf8, !PT ;  /* 0x800000002a2a7812 */ /* 0x000fe400078ef81b */
[C---:B------:R-:W-:Y:S02]  /*40d550*/  LOP3.LUT R31, R19.reuse, 0x7ffffffe, RZ, 0xc0, !PT ;  /* 0x7ffffffe131f7812 */ /* 0x040fe400078ec0ff */
[----:B------:R-:W-:Y:S02]  /*40d560*/  LOP3.LUT R27, R19, 0x1, RZ, 0xc0, !PT ;  /* 0x00000001131b7812 */ /* 0x000fe400078ec0ff */
        /* <DEDUP_REMOVED lines=13> */
[----:B------:R-:W-:-:S02]  /*40d640*/  SHF.R.U32.HI R31, RZ, 0x1, R31 ;  /* 0x00000001ff1f7819 */ /* 0x000fc4000001161f */
[----:B------:R-:W-:Y:S02]  /*40d650*/  SEL R41, RZ, 0x9908b0df, P3 ;  /* 0x9908b0dfff297807 */ /* 0x000fe40001800000 */
        /* <DEDUP_REMOVED lines=9> */
[C---:B0-----:R-:W-:Y:S02]  /*40d6f0*/  LOP3.LUT R30, R23.reuse, 0x7ffffffe, RZ, 0xc0, !PT ;  /* 0x7ffffffe171e7812 */ /* 0x041fe400078ec0ff */
[----:B------:R-:W-:Y:S02]  /*40d700*/  LOP3.LUT R19, R23, 0x1, RZ, 0xc0, !PT ;  /* 0x0000000117137812 */ /* 0x000fe400078ec0ff */
[----:B------:R-:W-:-:S02]  /*40d710*/  ISETP.NE.U32.AND P1, PT, R31, 0x1, PT ;  /* 0x000000011f00780c */ /* 0x000fc40003f25070 */
[----:B------:R-:W-:Y:S02]  /*40d720*/  LOP3.LUT R30, R30, 0x80000000, R25, 0xf8, !PT ;  /* 0x800000001e1e7812 */ /* 0x000fe400078ef819 */
[----:B------:R-:W-:Y:S01]  /*40d730*/  ISETP.NE.U32.AND P2, PT, R19, 0x1, PT ;  /* 0x000000011300780c */ /* 0x000fe20003f45070 */
[----:B------:R0:W-:Y:S01]  /*40d740*/  STL [R9+0x2c], R28 ;  /* 0x00002c1c09007387 */ /* 0x0001e20000100800 */
[----:B------:R-:W-:-:S03]  /*40d750*/  SEL R25, RZ, 0x9908b0df, P0 ;  /* 0x9908b0dfff197807 */ /* 0x000fc60000000000 */
[----:B------:R1:W-:Y:S01]  /*40d760*/  STL [R9+0x28], R44 ;  /* 0x0000282c09007387 */ /* 0x0003e20000100800 */
[----:B0-----:R-:W-:Y:S02]  /*40d770*/  SHF.R.U32.HI R28, RZ, 0x1, R29 ;  /* 0x00000001ff1c7819 */ /* 0x001fe4000001161d */
[----:B------:R-:W-:Y:S02]  /*40d780*/  SEL R29, RZ, 0x9908b0df, P2 ;  /* 0x9908b0dfff1d7807 */ /* 0x000fe40001000000 */
[----:B-1----:R-:W-:Y:S01]  /*40d790*/  SHF.R.U32.HI R44, RZ, 0x1, R30 ;  /* 0x00000001ff2c7819 */ /* 0x002fe2000001161e */
        /* <DEDUP_REMOVED lines=57> */
.L_x_3620:
        /* <DEDUP_REMOVED lines=76> */
[----:B--2---:R-:W-:Y:S01]  /*40dff0*/  SHF.R.U32.HI R44, RZ, 0x1, R41 ;  /* 0x00000001ff2c7819 */ /* 0x004fe20000011629 */
[----:B------:R1:W-:Y:S03]  /*40e000*/  STL [R9+-0x4], R46 ;  /* 0xfffffc2e09007387 */ /* 0x0003e60000100800 */
[----:B------:R-:W-:Y:S02]  /*40e010*/  LOP3.LUT R44, R44, R31, R27, 0x96, !PT ;  /* 0x0000001f2c2c7212 */ /* 0x000fe400078e961b */
[----:B------:R-:W-:Y:S02]  /*40e020*/  SEL R27, RZ, 0x9908b0df, P0 ;  /* 0x9908b0dfff1b7807 */ /* 0x000fe40000000000 */
[----:B-1----:R-:W-:Y:S02]  /*40e030*/  LOP3.LUT R46, R35, R37, R28, 0x96, !PT ;  /* 0x00000025232e7212 */ /* 0x002fe400078e961c */
[----:B------:R-:W-:-:S04]  /*40e040*/  SHF.R.U32.HI R28, RZ, 0x1, R30 ;  /* 0x00000001ff1c7819 */ /* 0x000fc8000001161e */
        /* <DEDUP_REMOVED lines=55> */
.L_x_3618:
[----:B------:R-:W-:Y:S05]  /*40e3c0*/  BSYNC.RECONVERGENT B2 ;  /* 0x0000000000027941 */ /* 0x000fea0003800200 */
.L_x_3617:
        /* <DEDUP_REMOVED lines=43> */
.L_x_3623:
        /* <DEDUP_REMOVED lines=70> */
[----:B-1----:R-:W-:-:S02]  /*40eae0*/  LOP3.LUT R42, R37, 0x7ffffffe, RZ, 0xc0, !PT ;  /* 0x7ffffffe252a7812 */ /* 0x002fc400078ec0ff */
[----:B------:R-:W-:Y:S02]  /*40eaf0*/  LOP3.LUT R41, R37, 0x1, RZ, 0xc0, !PT ;  /* 0x0000000125297812 */ /* 0x000fe400078ec0ff */
[----:B------:R-:W-:Y:S02]  /*40eb00*/  LOP3.LUT R31, R42, 0x80000000, R31, 0xf8, !PT ;  /* 0x800000002a1f7812 */ /* 0x000fe400078ef81f */
[C---:B------:R-:W-:Y:S02]  /*40eb10*/  LOP3.LUT R42, R22.reuse, 0x7ffffffe, RZ, 0xc0, !PT ;  /* 0x7ffffffe162a7812 */ /* 0x040fe400078ec0ff */
[----:B0-----:R-:W-:Y:S01]  /*40eb20*/  LOP3.LUT R44, R22, 0x1, RZ, 0xc0, !PT ;  /* 0x00000001162c7812 */ /* 0x001fe200078ec0ff */
[----:B------:R0:W-:Y:S01]  /*40eb30*/  STL [R11+0x14], R39 ;  /* 0x000014270b007387 */ /* 0x0001e20000100800 */
[----:B------:R-:W-:Y:S02]  /*40eb40*/  ISETP.NE.U32.AND P0, PT, R41, 0x1, PT ;  /* 0x000000012900780c */ /* 0x000fe40003f05070 */
[----:B------:R-:W-:-:S02]  /*40eb50*/  LOP3.LUT R41, R35, 0x1, RZ, 0xc0, !PT ;  /* 0x0000000123297812 */ /* 0x000fc400078ec0ff */
[----:B------:R-:W-:Y:S02]  /*40eb60*/  LOP3.LUT R42, R42, 0x80000000, R35, 0xf8, !PT ;  /* 0x800000002a2a7812 */ /* 0x000fe400078ef823 */
[----:B------:R-:W-:Y:S02]  /*40eb70*/  ISETP.NE.U32.AND P2, PT, R44, 0x1, PT ;  /* 0x000000012c00780c */ /* 0x000fe40003f45070 */
[----:B0-----:R-:W-:Y:S02]  /*40eb80*/  LOP3.LUT R39, R35, 0x7ffffffe, RZ, 0xc0, !PT ;  /* 0x7ffffffe23277812 */ /* 0x001fe400078ec0ff */
        /* <DEDUP_REMOVED lines=12> */
[----:B------:R0:W-:Y:S01]  /*40ec50*/  STL [R11+0x20], R28 ;  /* 0x0000201c0b007387 */ /* 0x0001e20000100800 */
[----:B------:R-:W-:Y:S02]  /*40ec60*/  LOP3.LUT R30, R39, R37, R30, 0x96, !PT ;  /* 0x00000025271e7212 */ /* 0x000fe400078e961e */
[----:B------:R-:W-:Y:S02]  /*40ec70*/  LOP3.LUT R29, R29, 0x80000000, R22, 0xf8, !PT ;  /* 0x800000001d1d7812 */ /* 0x000fe400078ef816 */
[----:B------:R-:W-:Y:S01]  /*40ec80*/  ISETP.NE.U32.AND P0, PT, R31, 0x1, PT ;  /* 0x000000011f00780c */ /* 0x000fe20003f05070 */
[----:B------:R1:W-:Y:S01]  /*40ec90*/  STL [R11+0x28], R30 ;  /* 0x0000281e0b007387 */ /* 0x0003e20000100800 */
[----:B0-----:R-:W-:-:S03]  /*40eca0*/  LOP3.LUT R28, R25, 0x1, RZ, 0xc0, !PT ;  /* 0x00000001191c7812 */ /* 0x001fc600078ec0ff */
[----:B------:R0:W-:Y:S01]  /*40ecb0*/  STL [R11+0x2c], R42 ;  /* 0x00002c2a0b007387 */ /* 0x0001e20000100800 */
[----:B------:R-:W-:-:S03]  /*40ecc0*/  ISETP.NE.U32.AND P2, PT, R28, 0x1, PT ;  /* 0x000000011c00780c */ /* 0x000fc60003f45070 */
[----:B------:R-:W-:Y:S04]  /*40ecd0*/  STL [R11+0x18], R47 ;  /* 0x0000182f0b007387 */ /* 0x000fe80000100800 */
[----:B------:R-:W-:Y:S04]  /*40ece0*/  STL [R11+0x1c], R46 ;  /* 0x00001c2e0b007387 */ /* 0x000fe80000100800 */
[----:B------:R-:W-:Y:S01]  /*40ecf0*/  STL [R11+0x24], R44 ;  /* 0x0000242c0b007387 */ /* 0x000fe20000100800 */
[C---:B--2---:R-:W-:Y:S02]  /*40ed00*/  LOP3.LUT R48, R26.reuse, 0x7ffffffe, RZ, 0xc0, !PT ;  /* 0x7ffffffe1a307812 */ /* 0x044fe400078ec0ff */
[----:B------:R-:W-:-:S02]  /*40ed10*/  LOP3.LUT R33, R26, 0x1, RZ, 0xc0, !PT ;  /* 0x000000011a217812 */ /* 0x000fc400078ec0ff */
[----:B------:R-:W-:Y:S02]  /*40ed20*/  LOP3.LUT R48, R48, 0x80000000, R27, 0xf8, !PT ;  /* 0x8000000030307812 */ /* 0x000fe400078ef81b */
[----:B------:R-:W-:Y:S02]  /*40ed30*/  LOP3.LUT R27, R25, 0x7ffffffe, RZ, 0xc0, !PT ;  /* 0x7ffffffe191b7812 */ /* 0x000fe400078ec0ff */
[----:B------:R-:W-:Y:S02]  /*40ed40*/  ISETP.NE.U32.AND P1, PT, R33, 0x1, PT ;  /* 0x000000012100780c */ /* 0x000fe40003f25070 */
[----:B-1----:R-:W-:Y:S02]  /*40ed50*/  LOP3.LUT R30, R27, 0x80000000, R26, 0xf8, !PT ;  /* 0x800000001b1e7812 */ /* 0x002fe400078ef81a */
[----:B------:R-:W-:Y:S02]  /*40ed60*/  SHF.R.U32.HI R26, RZ, 0x1, R29 ;  /* 0x00000001ff1a7819 */ /* 0x000fe4000001161d */
[----:B------:R-:W-:-:S02]  /*40ed70*/  SEL R27, RZ, 0x9908b0df, P0 ;  /* 0x9908b0dfff1b7807 */ /* 0x000fc40000000000 */
[----:B------:R-:W-:Y:S02]  /*40ed80*/  SHF.R.U32.HI R48, RZ, 0x1, R48 ;  /* 0x00000001ff307819 */ /* 0x000fe40000011630 */
[C---:B----4-:R-:W-:Y:S02]  /*40ed90*/  LOP3.LUT R22, R13.reuse, 0x7ffffffe, RZ, 0xc0, !PT ;  /* 0x7ffffffe0d167812 */ /* 0x050fe400078ec0ff */
[----:B------:R-:W-:Y:S02]  /*40eda0*/  LOP3.LUT R31, R13, 0x1, RZ, 0xc0, !PT ;  /* 0x000000010d1f7812 */ /* 0x000fe400078ec0ff */
[----:B------:R-:W-:Y:S02]  /*40edb0*/  LOP3.LUT R22, R22, 0x80000000, R25, 0xf8, !PT ;  /* 0x8000000016167812 */ /* 0x000fe400078ef819 */
[----:B------:R-:W-:Y:S02]  /*40edc0*/  ISETP.NE.U32.AND P3, PT, R31, 0x1, PT ;  /* 0x000000011f00780c */ /* 0x000fe40003f65070 */
[----:B------:R-:W-:-:S02]  /*40edd0*/  SEL R28, RZ, 0x9908b0df, P1 ;  /* 0x9908b0dfff1c7807 */ /* 0x000fc40000800000 */
[----:B0-----:R-:W-:Y:S02]  /*40ede0*/  SHF.R.U32.HI R42, RZ, 0x1, R30 ;  /* 0x00000001ff2a7819 */ /* 0x001fe4000001161e */
        /* <DEDUP_REMOVED lines=48> */
.L_x_3624:
        /* <DEDUP_REMOVED lines=97> */
[----:B------:R-:W-:Y:S02]  /*40f700*/  LOP3.LUT R42, R31, 0x7ffffffe, RZ, 0xc0, !PT ;  /* 0x7ffffffe1f2a7812 */ /* 0x000fe400078ec0ff */
[----:B------:R-:W-:Y:S02]  /*40f710*/  ISETP.NE.U32.AND P1, PT, R27, 0x1, PT ;  /* 0x000000011b00780c */ /* 0x000fe40003f25070 */
[----:B------:R-:W-:Y:S02]  /*40f720*/  LOP3.LUT R26, R26, 0x80000000, R13, 0xf8, !PT ;  /* 0x800000001a1a7812 */ /* 0x000fe400078ef80d */
[----:B------:R-:W-:-:S02]  /*40f730*/  ISETP.NE.U32.AND P0, PT, R30, 0x1, PT ;  /* 0x000000011e00780c */ /* 0x000fc40003f05070 */
[C---:B---3--:R-:W-:Y:S02]  /*40f740*/  LOP3.LUT R27, R11.reuse, 0x7ffffffe, RZ, 0xc0, !PT ;  /* 0x7ffffffe0b1b7812 */ /* 0x048fe400078ec0ff */
[C---:B----4-:R-:W-:Y:S02]  /*40f750*/  LOP3.LUT R30, R28.reuse, 0x7ffffffe, RZ, 0xc0, !PT ;  /* 0x7ffffffe1c1e7812 */ /* 0x050fe400078ec0ff */
        /* <DEDUP_REMOVED lines=38> */
.L_x_3622:
[----:B------:R-:W-:Y:S05]  /*40f9c0*/  BSYNC.RECONVERGENT B2 ;  /* 0x0000000000027941 */ /* 0x000fea0003800200 */
.L_x_3621:
        /* <DEDUP_REMOVED lines=36> */
.L_x_3630:
        /* <DEDUP_REMOVED lines=36> */
.L_x_3628:
[----:B-1----:R-:W2:Y:S04]  /*40fe50*/  LDL R26, [R7+0x10] ;  /* 0x00001000071a7983 */ /* 0x002ea80000100800 */
        /* <DEDUP_REMOVED lines=12> */
[----:B------:R-:W1:Y:S04]  /*40ff20*/  LDL R25, [R9+0x8] ;  /* 0x0000080009197983 */ /* 0x000e680000100800 */
[----:B------:R-:W3:Y:S04]  /*40ff30*/  LDL R17, [R9+0xc] ;  /* 0x00000c0009117983 */ /* 0x000ee80000100800 */
[----:B------:R-:W4:Y:S04]  /*40ff40*/  LDL R22, [R9+0x634] ;  /* 0x0006340009167983 */ /* 0x000f280000100800 */
        /* <DEDUP_REMOVED lines=9> */
[----:B-1----:R-:W-:Y:S02]  /*40ffe0*/  LOP3.LUT R28, R25, 0x1, RZ, 0xc0, !PT ;  /* 0x00000001191c7812 */ /* 0x002fe400078ec0ff */
[----:B------:R-:W-:Y:S02]  /*40fff0*/  SHF.R.U32.HI R29, RZ, 0x1, R29 ;  /* 0x00000001ff1d7819 */ /* 0x000fe4000001161d */
[----:B------:R-:W-:-:S02]  /*410000*/  SEL R7, RZ, 0x9908b0df, P1 ;  /* 0x9908b0dfff077807 */ /* 0x000fc40000800000 */
[----:B------:R-:W-:Y:S02]  /*410010*/  LOP3.LUT R26, R25, 0x7ffffffe, RZ, 0xc0, !PT ;  /* 0x7ffffffe191a7812 */ /* 0x000fe400078ec0ff */
[----:B------:R-:W-:Y:S02]  /*410020*/  ISETP.NE.U32.AND P1, PT, R28, 0x1, PT ;  /* 0x000000011c00780c */ /* 0x000fe40003f25070 */
[----:B---3--:R-:W-:Y:S02]  /*410030*/  LOP3.LUT R28, R17, 0x7ffffffe, RZ, 0xc0, !PT ;  /* 0x7ffffffe111c7812 */ /* 0x008fe400078ec0ff */
[----:B----4-:R-:W-:Y:S02]  /*410040*/  LOP3.LUT R22, R29, R7, R22, 0x96, !PT ;  /* 0x000000071d167212 */ /* 0x010fe400078e9616 */
[----:B------:R-:W-:Y:S02]  /*410050*/  LOP3.LUT R26, R26, 0x80000000, R27, 0xf8, !PT ;  /* 0x800000001a1a7812 */ /* 0x000fe400078ef81b */
[----:B-----5:R-:W-:-:S02]  /*410060*/  LOP3.LUT R30, R5, 0x7ffffffe, RZ, 0xc0, !PT ;  /* 0x7ffffffe051e7812 */ /* 0x020fc400078ec0ff */
        /* <DEDUP_REMOVED lines=138> */
.L_x_3629:
        /* <DEDUP_REMOVED lines=141> */
.L_x_3627:
[----:B------:R-:W-:Y:S05]  /*4111e0*/  BSYNC.RECONVERGENT B2 ;  /* 0x0000000000027941 */ /* 0x000fea0003800200 */
.L_x_3626:
        /* <DEDUP_REMOVED lines=21> */
.L_x_3625:
[----:B------:R-:W2:Y:S02]  /*411340*/  LDC R5, c[0x0][0x3b8] ;  /* 0x0000ee00ff057b82 */ /* 0x000ea40000000800 */
[----:B--2---:R-:W-:-:S04]  /*411350*/  IADD3 R5, PT, PT, -R26, -0x6, R5 ;  /* 0xfffffffa1a057810 */ /* 0x004fc80007ffe105 */
[----:B------:R-:W-:-:S13]  /*411360*/  ISETP.GE.AND P1, PT, R5, 0x1, PT ;  /* 0x000000010500780c */ /* 0x000fda0003f26270 */
[----:B------:R-:W-:Y:S05]  /*411370*/  @!P1 BRA `(.L_x_3631) ;  /* 0x0000001400789947 */ /* 0x000fea0003800000 */
[----:B------:R-:W-:-:S07]  /*411380*/  IMAD.MOV.U32 R7, RZ, RZ, RZ ;  /* 0x000000ffff077224 */ /* 0x000fce00078e00ff */
.L_x_3636:
        /* <DEDUP_REMOVED lines=37> */
.L_x_3634:
        /* <DEDUP_REMOVED lines=63> */
[----:B------:R-:W-:Y:S01]  /*4119d0*/  STL [R0+0x14], R37 ;  /* 0x0000142500007387 */ /* 0x000fe20000100800 */
[----:B--2---:R-:W-:Y:S02]  /*4119e0*/  LOP3.LUT R49, R26, 0x7ffffffe, RZ, 0xc0, !PT ;  /* 0x7ffffffe1a317812 */ /* 0x004fe400078ec0ff */
[----:B------:R-:W-:Y:S01]  /*4119f0*/  LOP3.LUT R41, R46, R42, R41, 0x96, !PT ;  /* 0x0000002a2e297212 */ /* 0x000fe200078e9629 */
[----:B------:R2:W-:Y:S01]  /*411a00*/  STL [R0+0x18], R39 ;  /* 0x0000182700007387 */ /* 0x0005e20000100800 */
[----:B------:R-:W-:-:S02]  /*411a10*/  LOP3.LUT R46, R26, 0x1, RZ, 0xc0, !PT ;  /* 0x000000011a2e7812 */ /* 0x000fc400078ec0ff */
[----:B------:R-:W-:Y:S02]  /*411a20*/  LOP3.LUT R42, R47, 0x80000000, R26, 0xf8, !PT ;  /* 0x800000002f2a7812 */ /* 0x000fe400078ef81a */
[----:B------:R-:W-:Y:S02]  /*411a30*/  ISETP.NE.U32.AND P3, PT, R44, 0x1, PT ;  /* 0x000000012c00780c */ /* 0x000fe40003f65070 */
[----:B------:R-:W-:Y:S02]  /*411a40*/  LOP3.LUT R26, R17, 0x7ffffffe, RZ, 0xc0, !PT ;  /* 0x7ffffffe111a7812 */ /* 0x000fe400078ec0ff */
[C---:B------:R-:W-:Y:S02]  /*411a50*/  LOP3.LUT R44, R33.reuse, 0x7ffffffe, RZ, 0xc0, !PT ;  /* 0x7ffffffe212c7812 */ /* 0x040fe400078ec0ff */
[----:B--2---:R-:W-:Y:S02]  /*411a60*/  LOP3.LUT R39, R33, 0x1, RZ, 0xc0, !PT ;  /* 0x0000000121277812 */ /* 0x004fe400078ec0ff */
[----:B------:R-:W-:-:S02]  /*411a70*/  LOP3.LUT R37, R17, 0x1, RZ, 0xc0, !PT ;  /* 0x0000000111257812 */ /* 0x000fc400078ec0ff */
[----:B------:R-:W-:Y:S02]  /*411a80*/  LOP3.LUT R30, R49, 0x80000000, R30, 0xf8, !PT ;  /* 0x80000000311e7812 */ /* 0x000fe400078ef81e */
[----:B------:R-:W-:Y:S02]  /*411a90*/  ISETP.NE.U32.AND P2, PT, R46, 0x1, PT ;  /* 0x000000012e00780c */ /* 0x000fe40003f45070 */
[----:B------:R-:W-:Y:S02]  /*411aa0*/  LOP3.LUT R33, R26, 0x80000000, R33, 0xf8, !PT ;  /* 0x800000001a217812 */ /* 0x000fe400078ef821 */
[----:B------:R-:W-:Y:S02]  /*411ab0*/  LOP3.LUT R35, R44, 0x80000000, R35, 0xf8, !PT ;  /* 0x800000002c237812 */ /* 0x000fe400078ef823 */
[----:B------:R-:W-:Y:S02]  /*411ac0*/  ISETP.NE.U32.AND P4, PT, R39, 0x1, PT ;  /* 0x000000012700780c */ /* 0x000fe40003f85070 */
[----:B------:R-:W-:-:S02]  /*411ad0*/  ISETP.NE.U32.AND P5, PT, R37, 0x1, PT ;  /* 0x000000012500780c */ /* 0x000fc40003fa5070 */
[----:B------:R-:W-:Y:S02]  /*411ae0*/  SHF.R.U32.HI R30, RZ, 0x1, R30 ;  /* 0x00000001ff1e7819 */ /* 0x000fe4000001161e */
[----:B------:R-:W-:Y:S02]  /*411af0*/  SEL R26, RZ, 0x9908b0df, P2 ;  /* 0x9908b0dfff1a7807 */ /* 0x000fe40001000000 */
[----:B------:R-:W-:Y:S02]  /*411b00*/  SHF.R.U32.HI R44, RZ, 0x1, R33 ;  /* 0x00000001ff2c7819 */ /* 0x000fe40000011621 */
[----:B------:R-:W-:Y:S02]  /*411b10*/  SHF.R.U32.HI R35, RZ, 0x1, R35 ;  /* 0x00000001ff237819 */ /* 0x000fe40000011623 */
[----:B------:R-:W-:Y:S02]  /*411b20*/  SEL R39, RZ, 0x9908b0df, P4 ;  /* 0x9908b0dfff277807 */ /* 0x000fe40002000000 */
        /* <DEDUP_REMOVED lines=16> */
[----:B------:R-:W-:Y:S02]  /*411c30*/  SHF.R.U32.HI R42, RZ, 0x1, R42 ;  /* 0x00000001ff2a7819 */ /* 0x000fe4000001162a */
[----:B------:R-:W-:Y:S02]  /*411c40*/  SEL R37, RZ, 0x9908b0df, P3 ;  /* 0x9908b0dfff257807 */ /* 0x000fe40001800000 */
[----:B------:R-:W-:Y:S02]  /*411c50*/  LOP3.LUT R17, R17, 0x80000000, R22, 0xf8, !PT ;  /* 0x8000000011117812 */ /* 0x000fe400078ef816 */
[----:B------:R-:W-:Y:S02]  /*411c60*/  ISETP.NE.U32.AND P3, PT, R33, 0x1, PT ;  /* 0x000000012100780c */ /* 0x000fe40003f65070 */
        /* <DEDUP_REMOVED lines=8> */
[----:B------:R-:W-:Y:S02]  /*411cf0*/  SHF.R.U32.HI R30, RZ, 0x1, R30 ;  /* 0x00000001ff1e7819 */ /* 0x000fe4000001161e */
[----:B------:R-:W-:Y:S02]  /*411d00*/  SEL R27, RZ, 0x9908b0df, P3 ;  /* 0x9908b0dfff1b7807 */ /* 0x000fe40001800000 */
[----:B------:R-:W-:Y:S02]  /*411d10*/  SHF.R.U32.HI R28, RZ, 0x1, R28 ;  /* 0x00000001ff1c7819 */ /* 0x000fe4000001161c */
[----:B--2---:R-:W-:Y:S02]  /*411d20*/  SEL R31, RZ, 0x9908b0df, P4 ;  /* 0x9908b0dfff1f7807 */ /* 0x004fe40002000000 */
        /* <DEDUP_REMOVED lines=50> */
.L_x_3635:
        /* <DEDUP_REMOVED lines=141> */
.L_x_3633:
[----:B------:R-:W-:Y:S05]  /*412920*/  BSYNC.RECONVERGENT B2 ;  /* 0x0000000000027941 */ /* 0x000fea0003800200 */
.L_x_3632:
[----:B------:R-:W-:-:S05]  /*412930*/  VIADD R22, R22, 0x1 ;  /* 0x0000000116167836 */ /* 0x000fca0000000000 */
[----:B------:R2:W-:Y:S01]  /*412940*/  STL [R1+0x9c0], R22 ;  /* 0x0009c01601007387 */ /* 0x0005e20000100800 */
[----:B------:R-:W-:Y:S05]  /*412950*/  @P1 BRA `(.L_x_3636) ;  /* 0xffffffe8008c1947 */ /* 0x000fea000383ffff */
.L_x_3631:
        /* <DEDUP_REMOVED lines=35> */
.L_x_3639:
        /* <DEDUP_REMOVED lines=168> */
.L_x_3640:
        /* <DEDUP_REMOVED lines=137> */
.L_x_3638:
[----:B------:R-:W-:Y:S05]  /*413ea0*/  BSYNC.RECONVERGENT B2 ;  /* 0x0000000000027941 */ /* 0x000fea0003800200 */
.L_x_3637:
        /* <DEDUP_REMOVED lines=43> */
.L_x_3643:
        /* <DEDUP_REMOVED lines=168> */
.L_x_3644:
        /* <DEDUP_REMOVED lines=137> */
.L_x_3642:
[----:B------:R-:W-:Y:S05]  /*415470*/  BSYNC.RECONVERGENT B2 ;  /* 0x0000000000027941 */ /* 0x000fea0003800200 */
.L_x_3641:
        /* <DEDUP_REMOVED lines=43> */
.L_x_3647:
        /* <DEDUP_REMOVED lines=168> */
.L_x_3648:
        /* <DEDUP_REMOVED lines=137> */
.L_x_3646:
[----:B------:R-:W-:Y:S05]  /*416a40*/  BSYNC.RECONVERGENT B2 ;  /* 0x0000000000027941 */ /* 0x000fea0003800200 */
.L_x_3645:
        /* <DEDUP_REMOVED lines=43> */
.L_x_3651:
        /* <DEDUP_REMOVED lines=168> */
.L_x_3652:
        /* <DEDUP_REMOVED lines=137> */
.L_x_3650:
[----:B------:R-:W-:Y:S05]  /*418010*/  BSYNC.RECONVERGENT B2 ;  /* 0x0000000000027941 */ /* 0x000fea0003800200 */
.L_x_3649:
        /* <DEDUP_REMOVED lines=43> */
.L_x_3655:
        /* <DEDUP_REMOVED lines=167> */
.L_x_3656:
        /* <DEDUP_REMOVED lines=141> */
.L_x_3654:
[----:B------:R-:W-:Y:S05]  /*419610*/  BSYNC.RECONVERGENT B2 ;  /* 0x0000000000027941 */ /* 0x000fea0003800200 */
.L_x_3653:
        /* <DEDUP_REMOVED lines=35> */
.L_x_3662:
        /* <DEDUP_REMOVED lines=36> */
.L_x_3660:
        /* <DEDUP_REMOVED lines=172> */
.L_x_3661:
        /* <DEDUP_REMOVED lines=141> */
.L_x_3659:
[----:B------:R-:W-:Y:S05]  /*41ae20*/  BSYNC.RECONVERGENT B2 ;  /* 0x0000000000027941 */ /* 0x000fea0003800200 */
.L_x_3658:
        /* <DEDUP_REMOVED lines=19> */
.L_x_3657:
[----:B------:R-:W-:-:S04]  /*41af60*/  PLOP3.LUT P0, PT, P0, P1, PT, 0x80, 0x8 ;  /* 0x000000000008781c */ /* 0x000fc80000703070 */
[----:B------:R-:W-:-:S09]  /*41af70*/  SEL R44, RZ, 0x1, !P0 ;  /* 0x00000001ff2c7807 */ /* 0x000fd20004000000 */
.L_x_3597:
[----:B------:R-:W-:Y:S05]  /*41af80*/  BSYNC.RECONVERGENT B1 ;  /* 0x0000000000017941 */ /* 0x000fea0003800200 */
.L_x_3596:
        /* <DEDUP_REMOVED lines=26> */
.L_x_3665:
        /* <DEDUP_REMOVED lines=31> */
.L_x_3671:
        /* <DEDUP_REMOVED lines=37> */
.L_x_3669:
        /* <DEDUP_REMOVED lines=64> */
[C---:B------:R-:W-:Y:S01]  /*41b970*/  LOP3.LUT R46, R25.reuse, 0x1, RZ, 0xc0, !PT ;  /* 0x00000001192e7812 */ /* 0x040fe200078ec0ff */
[----:B------:R5:W-:Y:S01]  /*41b980*/  STL [R0+0x14], R35 ;  /* 0x0000142300007387 */ /* 0x000be20000100800 */
[----:B------:R-:W-:-:S02]  /*41b990*/  LOP3.LUT R47, R25, 0x7ffffffe, RZ, 0xc0, !PT ;  /* 0x7ffffffe192f7812 */ /* 0x000fc400078ec0ff */
[----:B------:R-:W-:Y:S02]  /*41b9a0*/  ISETP.NE.U32.AND P1, PT, R46, 0x1, PT ;  /* 0x000000012e00780c */ /* 0x000fe40003f25070 */
[----:B------:R-:W-:Y:S02]  /*41b9b0*/  LOP3.LUT R41, R50, 0x80000000, R25, 0xf8, !PT ;  /* 0x8000000032297812 */ /* 0x000fe400078ef819 */
[----:B------:R-:W-:Y:S02]  /*41b9c0*/  ISETP.NE.U32.AND P2, PT, R42, 0x1, PT ;  /* 0x000000012a00780c */ /* 0x000fe40003f45070 */
[C---:B------:R-:W-:Y:S02]  /*41b9d0*/  LOP3.LUT R46, R31.reuse, 0x7ffffffe, RZ, 0xc0, !PT ;  /* 0x7ffffffe1f2e7812 */ /* 0x040fe400078ec0ff */
[----:B-----5:R-:W-:Y:S02]  /*41b9e0*/  LOP3.LUT R35, R31, 0x1, RZ, 0xc0, !PT ;  /* 0x000000011f237812 */ /* 0x020fe400078ec0ff */
        /* <DEDUP_REMOVED lines=12> */
[----:B------:R-:W-:Y:S02]  /*41bab0*/  SHF.R.U32.HI R31, RZ, 0x1, R31 ;  /* 0x00000001ff1f7819 */ /* 0x000fe4000001161f */
[----:B-----5:R-:W-:Y:S02]  /*41bac0*/  SEL R37, RZ, 0x9908b0df, P4 ;  /* 0x9908b0dfff257807 */ /* 0x020fe40002000000 */
[----:B------:R-:W-:-:S02]  /*41bad0*/  SHF.R.U32.HI R41, RZ, 0x1, R41 ;  /* 0x00000001ff297819 */ /* 0x000fc40000011629 */
[----:B------:R-:W-:Y:S02]  /*41bae0*/  SEL R35, RZ, 0x9908b0df, P2 ;  /* 0x9908b0dfff237807 */ /* 0x000fe40001000000 */
[----:B------:R-:W-:Y:S02]  /*41baf0*/  LOP3.LUT R25, R29, R25, R30, 0x96, !PT ;  /* 0x000000191d197212 */ /* 0x000fe400078e961e */
[----:B------:R-:W-:Y:S02]  /*41bb00*/  LOP3.LUT R27, R42, R33, R27, 0x96, !PT ;  /* 0x000000212a1b7212 */ /* 0x000fe400078e961b */
[----:B--2---:R-:W-:Y:S02]  /*41bb10*/  LOP3.LUT R31, R31, R37, R26, 0x96, !PT ;  /* 0x000000251f1f7212 */ /* 0x004fe400078e961a */
        /* <DEDUP_REMOVED lines=9> */
[C---:B------:R-:W-:Y:S02]  /*41bbb0*/  LOP3.LUT R23, R19.reuse, 0x7ffffffe, RZ, 0xc0, !PT ;  /* 0x7ffffffe13177812 */ /* 0x040fe400078ec0ff */
[----:B--2---:R-:W-:-:S02]  /*41bbc0*/  LOP3.LUT R25, R19, 0x1, RZ, 0xc0, !PT ;  /* 0x0000000113197812 */ /* 0x004fc400078ec0ff */
[C---:B------:R-:W-:Y:S02]  /*41bbd0*/  LOP3.LUT R26, R7.reuse, 0x7ffffffe, RZ, 0xc0, !PT ;  /* 0x7ffffffe071a7812 */ /* 0x040fe400078ec0ff */
[----:B-----5:R-:W-:Y:S02]  /*41bbe0*/  LOP3.LUT R27, R7, 0x1, RZ, 0xc0, !PT ;  /* 0x00000001071b7812 */ /* 0x020fe400078ec0ff */
        /* <DEDUP_REMOVED lines=63> */
.L_x_3670:
        /* <DEDUP_REMOVED lines=141> */
.L_x_3668:
[----:B------:R-:W-:Y:S05]  /*41c8b0*/  BSYNC.RECONVERGENT B2 ;  /* 0x0000000000027941 */ /* 0x000fea0003800200 */
.L_x_3667:
[----:B------:R-:W-:-:S05]  /*41c8c0*/  VIADD R0, R0, 0x1 ;  /* 0x0000000100007836 */ /* 0x000fca0000000000 */
[----:B------:R2:W-:Y:S01]  /*41c8d0*/  STL [R1+0x9c0], R0 ;  /* 0x0009c00001007387 */ /* 0x0005e20000100800 */
[----:B------:R-:W-:Y:S05]  /*41c8e0*/  @P0 BRA `(.L_x_3671) ;  /* 0xffffffe8008c0947 */ /* 0x000fea000383ffff */
.L_x_3666:
        /* <DEDUP_REMOVED lines=36> */
.L_x_3674:
        /* <DEDUP_REMOVED lines=67> */
[----:B------:R-:W-:Y:S02]  /*41cf60*/  ISETP.NE.U32.AND P0, PT, R35, 0x1, PT ;  /* 0x000000012300780c */ /* 0x000fe40003f05070 */
[----:B------:R-:W-:Y:S02]  /*41cf70*/  ISETP.NE.U32.AND P1, PT, R5, 0x1, PT ;  /* 0x000000010500780c */ /* 0x000fe40003f25070 */
[C---:B--2---:R-:W-:Y:S02]  /*41cf80*/  LOP3.LUT R46, R15.reuse, 0x7ffffffe, RZ, 0xc0, !PT ;  /* 0x7ffffffe0f2e7812 */ /* 0x044fe400078ec0ff */
[----:B------:R-:W-:Y:S02]  /*41cf90*/  LOP3.LUT R5, R15, 0x1, RZ, 0xc0, !PT ;  /* 0x000000010f057812 */ /* 0x000fe400078ec0ff */
[----:B------:R-:W-:-:S02]  /*41cfa0*/  LOP3.LUT R35, R48, 0x80000000, R25, 0xf8, !PT ;  /* 0x8000000030237812 */ /* 0x000fc400078ef819 */
[----:B------:R-:W-:Y:S02]  /*41cfb0*/  LOP3.LUT R29, R42, 0x80000000, R29, 0xf8, !PT ;  /* 0x800000002a1d7812 */ /* 0x000fe400078ef81d */
[C---:B------:R-:W-:Y:S02]  /*41cfc0*/  LOP3.LUT R25, R31.reuse, 0x1, RZ, 0xc0, !PT ;  /* 0x000000011f197812 */ /* 0x040fe400078ec0ff */
[----:B------:R-:W-:Y:S02]  /*41cfd0*/  LOP3.LUT R42, R31, 0x7ffffffe, RZ, 0xc0, !PT ;  /* 0x7ffffffe1f2a7812 */ /* 0x000fe400078ec0ff */
[----:B------:R-:W-:Y:S02]  /*41cfe0*/  LOP3.LUT R31, R46, 0x80000000, R31, 0xf8, !PT ;  /* 0x800000002e1f7812 */ /* 0x000fe400078ef81f */
[----:B------:R-:W-:Y:S01]  /*41cff0*/  ISETP.NE.U32.AND P3, PT, R5, 0x1, PT ;  /* 0x000000010500780c */ /* 0x000fe20003f65070 */
[----:B------:R0:W-:Y:S01]  /*41d000*/  STL [R0+0x10], R37 ;  /* 0x0000102500007387 */ /* 0x0001e20000100800 */
[----:B------:R-:W-:-:S02]  /*41d010*/  ISETP.NE.U32.AND P2, PT, R25, 0x1, PT ;  /* 0x000000011900780c */ /* 0x000fc40003f45070 */
[----:B------:R-:W-:Y:S02]  /*41d020*/  LOP3.LUT R42, R42, 0x80000000, R33, 0xf8, !PT ;  /* 0x800000002a2a7812 */ /* 0x000fe400078ef821 */
        /* <DEDUP_REMOVED lines=13> */
[----:B------:R-:W-:Y:S02]  /*41d100*/  LOP3.LUT R15, R26, 0x80000000, R15, 0xf8, !PT ;  /* 0x800000001a0f7812 */ /* 0x000fe400078ef80f */
[----:B------:R-:W-:Y:S02]  /*41d110*/  ISETP.NE.U32.AND P0, PT, R25, 0x1, PT ;  /* 0x000000011900780c */ /* 0x000fe40003f05070 */
[----:B------:R-:W-:Y:S02]  /*41d120*/  LOP3.LUT R28, R28, 0x80000000, R23, 0xf8, !PT ;  /* 0x800000001c1c7812 */ /* 0x000fe400078ef817 */
[----:B------:R-:W-:Y:S02]  /*41d130*/  LOP3.LUT R30, R22, 0x1, RZ, 0xc0, !PT ;  /* 0x00000001161e7812 */ /* 0x000fe400078ec0ff */
[----:B------:R-:W-:-:S02]  /*41d140*/  LOP3.LUT R23, R19, 0x1, RZ, 0xc0, !PT ;  /* 0x0000000113177812 */ /* 0x000fc400078ec0ff */
[----:B0-----:R-:W-:Y:S02]  /*41d150*/  LOP3.LUT R5, R19, 0x7ffffffe, RZ, 0xc0, !PT ;  /* 0x7ffffffe13057812 */ /* 0x001fe400078ec0ff */
[C---:B------:R-:W-:Y:S02]  /*41d160*/  LOP3.LUT R26, R7.reuse, 0x7ffffffe, RZ, 0xc0, !PT ;  /* 0x7ffffffe071a7812 */ /* 0x040fe400078ec0ff */
[----:B------:R-:W-:Y:S02]  /*41d170*/  LOP3.LUT R25, R7, 0x1, RZ, 0xc0, !PT ;  /* 0x0000000107197812 */ /* 0x000fe400078ec0ff */
[----:B------:R-:W-:Y:S02]  /*41d180*/  SHF.R.U32.HI R42, RZ, 0x1, R42 ;  /* 0x00000001ff2a7819 */ /* 0x000fe4000001162a */
[----:B------:R-:W-:Y:S02]  /*41d190*/  SEL R35, RZ, 0x9908b0df, P2 ;  /* 0x9908b0dfff237807 */ /* 0x000fe40001000000 */
[----:B------:R-:W-:-:S02]  /*41d1a0*/  LOP3.LUT R5, R5, 0x80000000, R22, 0xf8, !PT ;  /* 0x8000000005057812 */ /* 0x000fc400078ef816 */
[----:B------:R-:W-:Y:S02]  /*41d1b0*/  ISETP.NE.U32.AND P1, PT, R30, 0x1, PT ;  /* 0x000000011e00780c */ /* 0x000fe40003f25070 */
[----:B------:R-:W-:Y:S02]  /*41d1c0*/  ISETP.NE.U32.AND P2, PT, R23, 0x1, PT ;  /* 0x000000011700780c */ /* 0x000fe40003f45070 */
[----:B------:R-:W-:Y:S02]  /*41d1d0*/  LOP3.LUT R26, R26, 0x80000000, R19, 0xf8, !PT ;  /* 0x800000001a1a7812 */ /* 0x000fe400078ef813 */
[----:B------:R-:W-:Y:S02]  /*41d1e0*/  ISETP.NE.U32.AND P3, PT, R25, 0x1, PT ;  /* 0x000000011900780c */ /* 0x000fe40003f65070 */
[----:B------:R-:W-:Y:S02]  /*41d1f0*/  LOP3.LUT R27, R42, R35, R27, 0x96, !PT ;  /* 0x000000232a1b7212 */ /* 0x000fe400078e961b */
[----:B------:R-:W-:-:S02]  /*41d200*/  SHF.R.U32.HI R22, RZ, 0x1, R15 ;  /* 0x00000001ff167819 */ /* 0x000fc4000001160f */
[----:B------:R-:W-:Y:S02]  /*41d210*/  SEL R15, RZ, 0x9908b0df, P0 ;  /* 0x9908b0dfff0f7807 */ /* 0x000fe40000000000 */
[----:B------:R-:W-:Y:S02]  /*41d220*/  SHF.R.U32.HI R30, RZ, 0x1, R5 ;  /* 0x00000001ff1e7819 */ /* 0x000fe40000011605 */
        /* <DEDUP_REMOVED lines=56> */
.L_x_3675:
        /* <DEDUP_REMOVED lines=37> */
[C---:B------:R-:W-:Y:S02]  /*41d800*/  LOP3.LUT R47, R41.reuse, 0x7ffffffe, RZ, 0xc0, !PT ;  /* 0x7ffffffe292f7812 */ /* 0x040fe400078ec0ff */
[----:B------:R-:W-:Y:S02]  /*41d810*/  LOP3.LUT R42, R48, R46, R42, 0x96, !PT ;  /* 0x0000002e302a7212 */ /* 0x000fe400078e962a */
[----:B------:R-:W-:Y:S01]  /*41d820*/  LOP3.LUT R46, R41, 0x1, RZ, 0xc0, !PT ;  /* 0x00000001292e7812 */ /* 0x000fe200078ec0ff */
[----:B------:R4:W-:Y:S01]  /*41d830*/  STL [R0+-0x10], R39 ;  /* 0xfffff02700007387 */ /* 0x0009e20000100800 */
[----:B------:R-:W-:-:S02]  /*41d840*/  LOP3.LUT R47, R47, 0x80000000, R31, 0xf8, !PT ;  /* 0x800000002f2f7812 */ /* 0x000fc400078ef81f */
[----:B------:R-:W-:Y:S02]  /*41d850*/  ISETP.NE.U32.AND P0, PT, R46, 0x1, PT ;  /* 0x000000012e00780c */ /* 0x000fe40003f05070 */
[C---:B------:R-:W-:Y:S02]  /*41d860*/  LOP3.LUT R46, R35.reuse, 0x7ffffffe, RZ, 0xc0, !PT ;  /* 0x7ffffffe232e7812 */ /* 0x040fe400078ec0ff */
[----:B--2---:R-:W-:Y:S02]  /*41d870*/  LOP3.LUT R31, R28, 0x7ffffffe, RZ, 0xc0, !PT ;  /* 0x7ffffffe1c1f7812 */ /* 0x004fe400078ec0ff */
[----:B----4-:R-:W-:Y:S02]  /*41d880*/  LOP3.LUT R39, R35, 0x1, RZ, 0xc0, !PT ;  /* 0x0000000123277812 */ /* 0x010fe400078ec0ff */
[----:B------:R-:W-:Y:S02]  /*41d890*/  LOP3.LUT R46, R46, 0x80000000, R41, 0xf8, !PT ;  /* 0x800000002e2e7812 */ /* 0x000fe400078ef829 */
[----:B------:R-:W-:-:S02]  /*41d8a0*/  ISETP.NE.U32.AND P1, PT, R39, 0x1, PT ;  /* 0x000000012700780c */ /* 0x000fc40003f25070 */
[----:B------:R-:W-:Y:S02]  /*41d8b0*/  LOP3.LUT R31, R31, 0x80000000, R35, 0xf8, !PT ;  /* 0x800000001f1f7812 */ /* 0x000fe400078ef823 */
[----:B------:R-:W-:Y:S02]  /*41d8c0*/  LOP3.LUT R35, R28, 0x1, RZ, 0xc0, !PT ;  /* 0x000000011c237812 */ /* 0x000fe400078ec0ff */
[----:B------:R-:W-:Y:S02]  /*41d8d0*/  SHF.R.U32.HI R46, RZ, 0x1, R46 ;  /* 0x00000001ff2e7819 */ /* 0x000fe4000001162e */
[----:B------:R-:W-:Y:S02]  /*41d8e0*/  SEL R41, RZ, 0x9908b0df, P1 ;  /* 0x9908b0dfff297807 */ /* 0x000fe40000800000 */
[----:B------:R-:W-:Y:S02]  /*41d8f0*/  SEL R39, RZ, 0x9908b0df, P0 ;  /* 0x9908b0dfff277807 */ /* 0x000fe40000000000 */
[----:B------:R-:W-:-:S02]  /*41d900*/  ISETP.NE.U32.AND P0, PT, R35, 0x1, PT ;  /* 0x000000012300780c */ /* 0x000fc40003f05070 */
        /* <DEDUP_REMOVED lines=45> */
[----:B------:R-:W-:Y:S02]  /*41dbe0*/  SHF.R.U32.HI R22, RZ, 0x1, R22 ;  /* 0x00000001ff167819 */ /* 0x000fe40000011616 */
        /* <DEDUP_REMOVED lines=37> */
.L_x_3673:
[----:B------:R-:W-:Y:S05]  /*41de40*/  BSYNC.RECONVERGENT B2 ;  /* 0x0000000000027941 */ /* 0x000fea0003800200 */
.L_x_3672:
        /* <DEDUP_REMOVED lines=43> */
.L_x_3678:
        /* <DEDUP_REMOVED lines=64> */
[C---:B------:R-:W-:Y:S02]  /*41e500*/  LOP3.LUT R39, R25.reuse, 0x1, RZ, 0xc0, !PT ;  /* 0x0000000119277812 */ /* 0x040fe400078ec0ff */
[----:B------:R-:W-:-:S02]  /*41e510*/  LOP3.LUT R47, R25, 0x7ffffffe, RZ, 0xc0, !PT ;  /* 0x7ffffffe192f7812 */ /* 0x000fc400078ec0ff */
[----:B------:R-:W-:Y:S02]  /*41e520*/  ISETP.NE.U32.AND P0, PT, R39, 0x1, PT ;  /* 0x000000012700780c */ /* 0x000fe40003f05070 */
[----:B------:R-:W-:Y:S02]  /*41e530*/  LOP3.LUT R39, R50, 0x80000000, R25, 0xf8, !PT ;  /* 0x8000000032277812 */ /* 0x000fe400078ef819 */
[----:B------:R-:W-:Y:S02]  /*41e540*/  ISETP.NE.U32.AND P1, PT, R42, 0x1, PT ;  /* 0x000000012a00780c */ /* 0x000fe40003f25070 */
[C---:B------:R-:W-:Y:S02]  /*41e550*/  LOP3.LUT R42, R15.reuse, 0x7ffffffe, RZ, 0xc0, !PT ;  /* 0x7ffffffe0f2a7812 */ /* 0x040fe400078ec0ff */
[----:B------:R-:W-:Y:S01]  /*41e560*/  LOP3.LUT R25, R15, 0x1, RZ, 0xc0, !PT ;  /* 0x000000010f197812 */ /* 0x000fe200078ec0ff */
[----:B------:R0:W-:Y:S01]  /*41e570*/  STL [R5+0x10], R48 ;  /* 0x0000103005007387 */ /* 0x0001e20000100800 */
[----:B------:R-:W-:-:S03]  /*41e580*/  LOP3.LUT R29, R47, 0x80000000, R29, 0xf8, !PT ;  /* 0x800000002f1d7812 */ /* 0x000fc600078ef81d */
[----:B------:R4:W-:Y:S01]  /*41e590*/  STL [R5+0x14], R35 ;  /* 0x0000142305007387 */ /* 0x0009e20000100800 */
[----:B------:R-:W-:Y:S02]  /*41e5a0*/  ISETP.NE.U32.AND P3, PT, R25, 0x1, PT ;  /* 0x000000011900780c */ /* 0x000fe40003f65070 */
[C---:B0-----:R-:W-:Y:S02]  /*41e5b0*/  LOP3.LUT R48, R31.reuse, 0x7ffffffe, RZ, 0xc0, !PT ;  /* 0x7ffffffe1f307812 */ /* 0x041fe400078ec0ff */
[----:B----4-:R-:W-:Y:S02]  /*41e5c0*/  LOP3.LUT R35, R31, 0x1, RZ, 0xc0, !PT ;  /* 0x000000011f237812 */ /* 0x010fe400078ec0ff */
[----:B------:R-:W-:Y:S01]  /*41e5d0*/  LOP3.LUT R31, R42, 0x80000000, R31, 0xf8, !PT ;  /* 0x800000002a1f7812 */ /* 0x000fe200078ef81f */
[----:B------:R0:W-:Y:S01]  /*41e5e0*/  STL [R5+0x18], R37 ;  /* 0x0000182505007387 */ /* 0x0001e20000100800 */
[----:B------:R-:W-:Y:S02]  /*41e5f0*/  LOP3.LUT R33, R48, 0x80000000, R33, 0xf8, !PT ;  /* 0x8000000030217812 */ /* 0x000fe400078ef821 */
[----:B------:R-:W-:-:S02]  /*41e600*/  SHF.R.U32.HI R29, RZ, 0x1, R29 ;  /* 0x00000001ff1d7819 */ /* 0x000fc4000001161d */
[----:B------:R-:W-:Y:S02]  /*41e610*/  SEL R25, RZ, 0x9908b0df, P0 ;  /* 0x9908b0dfff197807 */ /* 0x000fe40000000000 */
[----:B------:R-:W-:Y:S02]  /*41e620*/  SHF.R.U32.HI R31, RZ, 0x1, R31 ;  /* 0x00000001ff1f7819 */ /* 0x000fe4000001161f */
[----:B------:R-:W-:Y:S02]  /*41e630*/  ISETP.NE.U32.AND P2, PT, R35, 0x1, PT ;  /* 0x000000012300780c */ /* 0x000fe40003f45070 */
[----:B0-----:R-:W-:Y:S02]  /*41e640*/  SEL R37, RZ, 0x9908b0df, P3 ;  /* 0x9908b0dfff257807 */ /* 0x001fe40001800000 */
[----:B------:R-:W-:Y:S02]  /*41e650*/  SHF.R.U32.HI R42, RZ, 0x1, R33 ;  /* 0x00000001ff2a7819 */ /* 0x000fe40000011621 */
[----:B------:R-:W-:-:S02]  /*41e660*/  LOP3.LUT R30, R29, R25, R30, 0x96, !PT ;  /* 0x000000191d1e7212 */ /* 0x000fc400078e961e */
        /* <DEDUP_REMOVED lines=81> */
.L_x_3679:
        /* <DEDUP_REMOVED lines=58> */
[----:B------:R-:W-:-:S02]  /*41ef20*/  LOP3.LUT R42, R42, R31, R35, 0x96, !PT ;  /* 0x0000001f2a2a7212 */ /* 0x000fc400078e9623 */
[C---:B--2---:R-:W-:Y:S02]  /*41ef30*/  LOP3.LUT R46, R28.reuse, 0x7ffffffe, RZ, 0xc0, !PT ;  /* 0x7ffffffe1c2e7812 */ /* 0x044fe400078ec0ff */
        /* <DEDUP_REMOVED lines=77> */
.L_x_3677:
[----:B------:R-:W-:Y:S05]  /*41f410*/  BSYNC.RECONVERGENT B2 ;  /* 0x0000000000027941 */ /* 0x000fea0003800200 */
.L_x_3676:
        /* <DEDUP_REMOVED lines=43> */
.L_x_3682:
        /* <DEDUP_REMOVED lines=67> */
[----:B------:R-:W-:Y:S02]  /*41fb00*/  LOP3.LUT R46, R26, 0x7ffffffe, RZ, 0xc0, !PT ;  /* 0x7ffffffe1a2e7812 */ /* 0x000fe400078ec0ff */
[----:B------:R-:W-:Y:S02]  /*41fb10*/  ISETP.NE.U32.AND P0, PT, R42, 0x1, PT ;  /* 0x000000012a00780c */ /* 0x000fe40003f05070 */
[----:B------:R-:W-:Y:S02]  /*41fb20*/  ISETP.NE.U32.AND P1, PT, R39, 0x1, PT ;  /* 0x000000012700780c */ /* 0x000fe40003f25070 */
[----:B------:R-:W-:-:S02]  /*41fb30*/  LOP3.LUT R46, R46, 0x80000000, R30, 0xf8, !PT ;  /* 0x800000002e2e7812 */ /* 0x000fc400078ef81e */
[----:B------:R-:W-:Y:S02]  /*41fb40*/  LOP3.LUT R41, R41, 0x80000000, R26, 0xf8, !PT ;  /* 0x8000000029297812 */ /* 0x000fe400078ef81a */
        /* <DEDUP_REMOVED lines=27> */
[----:B------:R-:W-:Y:S02]  /*41fd00*/  LOP3.LUT R29, R23, 0x1, RZ, 0xc0, !PT ;  /* 0x00000001171d7812 */ /* 0x000fe400078ec0ff */
[C---:B0-----:R-:W-:Y:S02]  /*41fd10*/  LOP3.LUT R26, R22.reuse, 0x7ffffffe, RZ, 0xc0, !PT ;  /* 0x7ffffffe161a7812 */ /* 0x041fe400078ec0ff */
        /* <DEDUP_REMOVED lines=8> */
[----:B------:R-:W-:Y:S01]  /*41fda0*/  SHF.R.U32.HI R26, RZ, 0x1, R26 ;  /* 0x00000001ff1a7819 */ /* 0x000fe2000001161a */
[----:B------:R5:W-:Y:S01]  /*41fdb0*/  STL [R7+0x28], R28 ;  /* 0x0000281c07007387 */ /* 0x000be20000100800 */
[----:B------:R-:W-:-:S03]  /*41fdc0*/  LOP3.LUT R42, R42, R23, R19, 0x96, !PT ;  /* 0x000000172a2a7212 */ /* 0x000fc600078e9613 */
        /* <DEDUP_REMOVED lines=56> */
.L_x_3683:
        /* <DEDUP_REMOVED lines=70> */
[----:B-1----:R-:W-:-:S02]  /*4205b0*/  LOP3.LUT R35, R19, 0x1, RZ, 0xc0, !PT ;  /* 0x0000000113237812 */ /* 0x002fc400078ec0ff */
[----:B----4-:R-:W-:Y:S02]  /*4205c0*/  LOP3.LUT R42, R19, 0x7ffffffe, RZ, 0xc0, !PT ;  /* 0x7ffffffe132a7812 */ /* 0x010fe400078ec0ff */
[----:B------:R-:W-:Y:S02]  /*4205d0*/  SEL R33, RZ, 0x9908b0df, P0 ;  /* 0x9908b0dfff217807 */ /* 0x000fe40000000000 */
[----:B0-----:R-:W-:Y:S02]  /*4205e0*/  SHF.R.U32.HI R48, RZ, 0x1, R30 ;  /* 0x00000001ff307819 */ /* 0x001fe4000001161e */
[----:B------:R-:W-:Y:S02]  /*4205f0*/  SHF.R.U32.HI R29, RZ, 0x1, R29 ;  /* 0x00000001ff1d7819 */ /* 0x000fe4000001161d */
[----:B------:R-:W-:Y:S02]  /*420600*/  SEL R30, RZ, 0x9908b0df, P1 ;  /* 0x9908b0dfff1e7807 */ /* 0x000fe40000800000 */
[----:B------:R-:W-:-:S02]  /*420610*/  LOP3.LUT R42, R42, 0x80000000, R31, 0xf8, !PT ;  /* 0x800000002a2a7812 */ /* 0x000fc400078ef81f */
[----:B------:R-:W-:Y:S01]  /*420620*/  ISETP.NE.U32.AND P0, PT, R35, 0x1, PT ;  /* 0x000000012300780c */ /* 0x000fe20003f05070 */
[----:B------:R2:W-:Y:S01]  /*420630*/  STL [R7+-0x4], R50 ;  /* 0xfffffc3207007387 */ /* 0x0005e20000100800 */
[----:B------:R-:W-:Y:S02]  /*420640*/  LOP3.LUT R48, R48, R33, R27, 0x96, !PT ;  /* 0x0000002130307212 */ /* 0x000fe400078e961b */
[----:B------:R-:W-:Y:S02]  /*420650*/  SHF.R.U32.HI R27, RZ, 0x1, R42 ;  /* 0x00000001ff1b7819 */ /* 0x000fe4000001162a */
[----:B--2---:R-:W-:Y:S02]  /*420660*/  LOP3.LUT R50, R29, R30, R26, 0x96, !PT ;  /* 0x0000001e1d327212 */ /* 0x004fe400078e961a */
[----:B------:R-:W-:Y:S02]  /*420670*/  SEL R26, RZ, 0x9908b0df, P0 ;  /* 0x9908b0dfff1a7807 */ /* 0x000fe40000000000 */
[----:B------:R-:W-:-:S02]  /*420680*/  LOP3.LUT R30, R25, 0x7ffffffe, RZ, 0xc0, !PT ;  /* 0x7ffffffe191e7812 */ /* 0x000fc400078ec0ff */
[----:B------:R-:W-:Y:S02]  /*420690*/  LOP3.LUT R28, R27, R26, R28, 0x96, !PT ;  /* 0x0000001a1b1c7212 */ /* 0x000fe400078e961c */
[C---:B------:R-:W-:Y:S01]  /*4206a0*/  LOP3.LUT R26, R11.reuse, 0x7ffffffe, RZ, 0xc0, !PT ;  /* 0x7ffffffe0b1a7812 */ /* 0x040fe200078ec0ff */
[----:B------:R3:W-:Y:S01]  /*4206b0*/  STL [R7], R46 ;  /* 0x0000002e07007387 */ /* 0x0007e20000100800 */
[----:B------:R-:W-:Y:S02]  /*4206c0*/  LOP3.LUT R27, R11, 0x1, RZ, 0xc0, !PT ;  /* 0x000000010b1b7812 */ /* 0x000fe400078ec0ff */
[----:B------:R-:W-:Y:S02]  /*4206d0*/  LOP3.LUT R26, R26, 0x80000000, R19, 0xf8, !PT ;  /* 0x800000001a1a7812 */ /* 0x000fe400078ef813 */
[----:B------:R-:W-:Y:S02]  /*4206e0*/  LOP3.LUT R30, R30, 0x80000000, R11, 0xf8, !PT ;  /* 0x800000001e1e7812 */ /* 0x000fe400078ef80b */
[----:B------:R-:W-:-:S02]  /*4206f0*/  LOP3.LUT R29, R25, 0x1, RZ, 0xc0, !PT ;  /* 0x00000001191d7812 */ /* 0x000fc400078ec0ff */
[C---:B------:R-:W-:Y:S02]  /*420700*/  LOP3.LUT R42, R23.reuse, 0x7ffffffe, RZ, 0xc0, !PT ;  /* 0x7ffffffe172a7812 */ /* 0x040fe400078ec0ff */
[----:B------:R-:W-:Y:S01]  /*420710*/  LOP3.LUT R11, R23, 0x1, RZ, 0xc0, !PT ;  /* 0x00000001170b7812 */ /* 0x000fe200078ec0ff */
[----:B------:R-:W-:Y:S01]  /*420720*/  UIADD3 UR4, UPT, UPT, UR4, 0xc, URZ ;  /* 0x0000000c04047890 */ /* 0x000fe2000fffe0ff */
[----:B------:R-:W-:Y:S02]  /*420730*/  ISETP.NE.U32.AND P0, PT, R27, 0x1, PT ;  /* 0x000000011b00780c */ /* 0x000fe40003f05070 */
[----:B------:R-:W-:Y:S02]  /*420740*/  ISETP.NE.U32.AND P1, PT, R29, 0x1, PT ;  /* 0x000000011d00780c */ /* 0x000fe40003f25070 */
[----:B------:R-:W-:Y:S02]  /*420750*/  LOP3.LUT R42, R42, 0x80000000, R25, 0xf8, !PT ;  /* 0x800000002a2a7812 */ /* 0x000fe400078ef819 */
[----:B------:R-:W-:Y:S01]  /*420760*/  ISETP.NE.U32.AND P2, PT, R11, 0x1, PT ;  /* 0x000000010b00780c */ /* 0x000fe20003f45070 */
[----:B------:R-:W-:Y:S01]  /*420770*/  UISETP.NE.AND UP0, UPT, UR4, 0x18c, UPT ;  /* 0x0000018c0400788c */ /* 0x000fe2000bf05270 */
[----:B------:R-:W-:-:S02]  /*420780*/  SHF.R.U32.HI R11, RZ, 0x1, R26 ;  /* 0x00000001ff0b7819 */ /* 0x000fc4000001161a */
        /* <DEDUP_REMOVED lines=37> */
.L_x_3681:
[----:B------:R-:W-:Y:S05]  /*4209e0*/  BSYNC.RECONVERGENT B2 ;  /* 0x0000000000027941 */ /* 0x000fea0003800200 */
.L_x_3680:
        /* <DEDUP_REMOVED lines=43> */
.L_x_3686:
        /* <DEDUP_REMOVED lines=73> */
[----:B------:R-:W-:Y:S02]  /*421130*/  LOP3.LUT R30, R41, 0x80000000, R30, 0xf8, !PT ;  /* 0x80000000291e7812 */ /* 0x000fe400078ef81e */
[----:B------:R-:W-:Y:S02]  /*421140*/  LOP3.LUT R41, R19, 0x7ffffffe, RZ, 0xc0, !PT ;  /* 0x7ffffffe13297812 */ /* 0x000fe400078ec0ff */
[C---:B------:R-:W-:Y:S02]  /*421150*/  LOP3.LUT R39, R33.reuse, 0x1, RZ, 0xc0, !PT ;  /* 0x0000000121277812 */ /* 0x040fe400078ec0ff */
[----:B0-----:R-:W-:Y:S01]  /*421160*/  LOP3.LUT R37, R33, 0x7ffffffe, RZ, 0xc0, !PT ;  /* 0x7ffffffe21257812 */ /* 0x001fe200078ec0ff */
[----:B------:R0:W-:Y:S01]  /*421170*/  STL [R9+0xc], R42 ;  /* 0x00000c2a09007387 */ /* 0x0001e20000100800 */
[----:B------:R-:W-:-:S02]  /*421180*/  LOP3.LUT R41, R41, 0x80000000, R33, 0xf8, !PT ;  /* 0x8000000029297812 */ /* 0x000fc400078ef821 */
[----:B------:R-:W-:Y:S02]  /*421190*/  LOP3.LUT R37, R37, 0x80000000, R35, 0xf8, !PT ;  /* 0x8000000025257812 */ /* 0x000fe400078ef823 */
[----:B------:R-:W-:Y:S02]  /*4211a0*/  ISETP.NE.U32.AND P1, PT, R39, 0x1, PT ;  /* 0x000000012700780c */ /* 0x000fe40003f25070 */
[----:B------:R-:W-:Y:S02]  /*4211b0*/  SHF.R.U32.HI R30, RZ, 0x1, R30 ;  /* 0x00000001ff1e7819 */ /* 0x000fe4000001161e */
[----:B------:R-:W-:Y:S02]  /*4211c0*/  SEL R33, RZ, 0x9908b0df, P0 ;  /* 0x9908b0dfff217807 */ /* 0x000fe40000000000 */
[----:B0-----:R-:W-:Y:S02]  /*4211d0*/  LOP3.LUT R42, R19, 0x1, RZ, 0xc0, !PT ;  /* 0x00000001132a7812 */ /* 0x001fe400078ec0ff */
[----:B------:R-:W-:-:S02]  /*4211e0*/  SHF.R.U32.HI R37, RZ, 0x1, R37 ;  /* 0x00000001ff257819 */ /* 0x000fc40000011625 */
[----:B------:R-:W-:Y:S02]  /*4211f0*/  ISETP.NE.U32.AND P2, PT, R42, 0x1, PT ;  /* 0x000000012a00780c */ /* 0x000fe40003f45070 */
[----:B------:R-:W-:Y:S02]  /*421200*/  SEL R35, RZ, 0x9908b0df, P1 ;  /* 0x9908b0dfff237807 */ /* 0x000fe40000800000 */
[----:B------:R-:W-:Y:S02]  /*421210*/  LOP3.LUT R30, R30, R33, R31, 0x96, !PT ;  /* 0x000000211e1e7212 */ /* 0x000fe400078e961f */
[----:B------:R-:W-:Y:S02]  /*421220*/  LOP3.LUT R48, R26, 0x7ffffffe, RZ, 0xc0, !PT ;  /* 0x7ffffffe1a307812 */ /* 0x000fe400078ec0ff */
[----:B------:R-:W-:Y:S01]  /*421230*/  LOP3.LUT R31, R25, 0x7ffffffe, RZ, 0xc0, !PT ;  /* 0x7ffffffe191f7812 */ /* 0x000fe200078ec0ff */
[----:B------:R-:W-:Y:S01]  /*421240*/  STL [R9+0x20], R27 ;  /* 0x0000201b09007387 */ /* 0x000fe20000100800 */
[----:B------:R-:W-:-:S02]  /*421250*/  SHF.R.U32.HI R41, RZ, 0x1, R41 ;  /* 0x00000001ff297819 */ /* 0x000fc40000011629 */
[----:B------:R-:W-:Y:S01]  /*421260*/  SEL R39, RZ, 0x9908b0df, P2 ;  /* 0x9908b0dfff277807 */ /* 0x000fe20001000000 */
[----:B------:R-:W-:Y:S01]  /*421270*/  STL [R9+0x24], R30 ;  /* 0x0000241e09007387 */ /* 0x000fe20000100800 */
[----:B------:R-:W-:Y:S02]  /*421280*/  LOP3.LUT R42, R37, R35, R29, 0x96, !PT ;  /* 0x00000023252a7212 */ /* 0x000fe400078e961d */
[----:B------:R-:W-:Y:S02]  /*421290*/  LOP3.LUT R29, R26, 0x1, RZ, 0xc0, !PT ;  /* 0x000000011a1d7812 */ /* 0x000fe400078ec0ff */
[----:B------:R-:W-:Y:S02]  /*4212a0*/  LOP3.LUT R48, R48, 0x80000000, R19, 0xf8, !PT ;  /* 0x8000000030307812 */ /* 0x000fe400078ef813 */
[----:B------:R-:W-:Y:S02]  /*4212b0*/  LOP3.LUT R31, R31, 0x80000000, R26, 0xf8, !PT ;  /* 0x800000001f1f7812 */ /* 0x000fe400078ef81a */
[----:B------:R-:W-:-:S02]  /*4212c0*/  LOP3.LUT R33, R25, 0x1, RZ, 0xc0, !PT ;  /* 0x0000000119217812 */ /* 0x000fc400078ec0ff */
[----:B------:R-:W-:Y:S02]  /*4212d0*/  LOP3.LUT R28, R41, R39, R28, 0x96, !PT ;  /* 0x00000027291c7212 */ /* 0x000fe400078e961c */
[----:B------:R-:W-:Y:S02]  /*4212e0*/  ISETP.NE.U32.AND P0, PT, R29, 0x1, PT ;  /* 0x000000011d00780c */ /* 0x000fe40003f05070 */
[----:B------:R-:W-:Y:S01]  /*4212f0*/  ISETP.NE.U32.AND P1, PT, R33, 0x1, PT ;  /* 0x000000012100780c */ /* 0x000fe20003f25070 */
[----:B------:R-:W-:Y:S04]  /*421300*/  STL [R9+0x1c], R46 ;  /* 0x00001c2e09007387 */ /* 0x000fe80000100800 */
[----:B------:R0:W-:Y:S04]  /*421310*/  STL [R9+0x2c], R28 ;  /* 0x00002c1c09007387 */ /* 0x0001e80000100800 */
[----:B------:R5:W-:Y:S01]  /*421320*/  STL [R9+0x28], R42 ;  /* 0x0000282a09007387 */ /* 0x000be20000100800 */
[----:B0-----:R-:W-:-:S03]  /*421330*/  SHF.R.U32.HI R28, RZ, 0x1, R31 ;  /* 0x00000001ff1c7819 */ /* 0x001fc6000001161f */
[----:B------:R-:W-:Y:S01]  /*421340*/  STL [R9+0x18], R47 ;  /* 0x0000182f09007387 */ /* 0x000fe20000100800 */
[C---:B--2---:R-:W-:Y:S02]  /*421350*/  LOP3.LUT R30, R23.reuse, 0x7ffffffe, RZ, 0xc0, !PT ;  /* 0x7ffffffe171e7812 */ /* 0x044fe400078ec0ff */
[----:B------:R-:W-:Y:S02]  /*421360*/  LOP3.LUT R19, R23, 0x1, RZ, 0xc0, !PT ;  /* 0x0000000117137812 */ /* 0x000fe400078ec0ff */
[----:B------:R-:W-:Y:S02]  /*421370*/  LOP3.LUT R30, R30, 0x80000000, R25, 0xf8, !PT ;  /* 0x800000001e1e7812 */ /* 0x000fe400078ef819 */
[----:B------:R-:W-:Y:S02]  /*421380*/  ISETP.NE.U32.AND P2, PT, R19, 0x1, PT ;  /* 0x000000011300780c */ /* 0x000fe40003f45070 */
[----:B------:R-:W-:Y:S02]  /*421390*/  SEL R25, RZ, 0x9908b0df, P0 ;  /* 0x9908b0dfff197807 */ /* 0x000fe40000000000 */
[----:B------:R-:W-:-:S02]  /*4213a0*/  SHF.R.U32.HI R46, RZ, 0x1, R30 ;  /* 0x00000001ff2e7819 */ /* 0x000fc4000001161e */
        /* <DEDUP_REMOVED lines=55> */
.L_x_3687:
        /* <DEDUP_REMOVED lines=58> */
[C---:B--2---:R-:W-:Y:S02]  /*421ac0*/  LOP3.LUT R50, R30.reuse, 0x7ffffffe, RZ, 0xc0, !PT ;  /* 0x7ffffffe1e327812 */ /* 0x044fe400078ec0ff */
[----:B------:R-:W-:Y:S02]  /*421ad0*/  LOP3.LUT R42, R30, 0x1, RZ, 0xc0, !PT ;  /* 0x000000011e2a7812 */ /* 0x000fe400078ec0ff */
[----:B0-----:R-:W-:Y:S02]  /*421ae0*/  SEL R41, RZ, 0x9908b0df, P0 ;  /* 0x9908b0dfff297807 */ /* 0x001fe40000000000 */
        /* <DEDUP_REMOVED lines=9> */
[----:B0-----:R-:W-:Y:S01]  /*421b80*/  LOP3.LUT R37, R22, 0x1, RZ, 0xc0, !PT ;  /* 0x0000000116257812 */ /* 0x001fe200078ec0ff */
[----:B------:R0:W-:Y:S01]  /*421b90*/  STL [R9+-0x8], R35 ;  /* 0xfffff82309007387 */ /* 0x0001e20000100800 */
[----:B------:R-:W-:-:S02]  /*421ba0*/  SHF.R.U32.HI R31, RZ, 0x1, R31 ;  /* 0x00000001ff1f7819 */ /* 0x000fc4000001161f */
[----:B------:R-:W-:Y:S02]  /*421bb0*/  SHF.R.U32.HI R30, RZ, 0x1, R30 ;  /* 0x00000001ff1e7819 */ /* 0x000fe4000001161e */
[----:B------:R-:W-:Y:S02]  /*421bc0*/  SEL R39, RZ, 0x9908b0df, P1 ;  /* 0x9908b0dfff277807 */ /* 0x000fe40000800000 */
[----:B------:R-:W-:Y:S02]  /*421bd0*/  LOP3.LUT R42, R42, 0x80000000, R33, 0xf8, !PT ;  /* 0x800000002a2a7812 */ /* 0x000fe400078ef821 */
[----:B0-----:R-:W-:Y:S02]  /*421be0*/  SEL R35, RZ, 0x9908b0df, P0 ;  /* 0x9908b0dfff237807 */ /* 0x001fe40000000000 */
[----:B------:R-:W-:Y:S01]  /*421bf0*/  ISETP.NE.U32.AND P0, PT, R37, 0x1, PT ;  /* 0x000000012500780c */ /* 0x000fe20003f05070 */
[----:B------:R0:W-:Y:S01]  /*421c00*/  STL [R9+-0xc], R48 ;  /* 0xfffff43009007387 */ /* 0x0001e20000100800 */
[----:B------:R-:W-:-:S02]  /*421c10*/  LOP3.LUT R50, R30, R39, R27, 0x96, !PT ;  /* 0x000000271e327212 */ /* 0x000fc400078e961b */
[----:B------:R-:W-:Y:S02]  /*421c20*/  SEL R27, RZ, 0x9908b0df, P0 ;  /* 0x9908b0dfff1b7807 */ /* 0x000fe40000000000 */
[----:B0-----:R-:W-:Y:S02]  /*421c30*/  LOP3.LUT R48, R31, R35, R28, 0x96, !PT ;  /* 0x000000231f307212 */ /* 0x001fe400078e961c */
        /* <DEDUP_REMOVED lines=15> */
[----:B------:R-:W-:Y:S01]  /*421d30*/  UISETP.NE.AND UP0, UPT, UR4, 0x18c, UPT ;  /* 0x0000018c0400788c */ /* 0x000fe2000bf05270 */
[----:B------:R-:W-:Y:S02]  /*421d40*/  SEL R13, RZ, 0x9908b0df, P0 ;  /* 0x9908b0dfff0d7807 */ /* 0x000fe40000000000 */
[----:B------:R-:W-:Y:S02]  /*421d50*/  SHF.R.U32.HI R30, RZ, 0x1, R30 ;  /* 0x00000001ff1e7819 */ /* 0x000fe4000001161e */
[----:B------:R-:W-:Y:S01]  /*421d60*/  SHF.R.U32.HI R26, RZ, 0x1, R26 ;  /* 0x00000001ff1a7819 */ /* 0x000fe2000001161a */
        /* <DEDUP_REMOVED lines=11> */
[----:B------:R-:W-:Y:S02]  /*421e20*/  SEL R27, RZ, 0x9908b0df, P2 ;  /* 0x9908b0dfff1b7807 */ /* 0x000fe40001000000 */
        /* <DEDUP_REMOVED lines=24> */
.L_x_3685:
[----:B------:R-:W-:Y:S05]  /*421fb0*/  BSYNC.RECONVERGENT B2 ;  /* 0x0000000000027941 */ /* 0x000fea0003800200 */
.L_x_3684:
        /* <DEDUP_REMOVED lines=43> */
.L_x_3690:
        /* <DEDUP_REMOVED lines=70> */
[----:B0-----:R-:W-:-:S02]  /*4226d0*/  LOP3.LUT R42, R37, 0x7ffffffe, RZ, 0xc0, !PT ;  /* 0x7ffffffe252a7812 */ /* 0x001fc400078ec0ff */
[----:B------:R-:W-:Y:S02]  /*4226e0*/  LOP3.LUT R41, R37, 0x1, RZ, 0xc0, !PT ;  /* 0x0000000125297812 */ /* 0x000fe400078ec0ff */
[----:B------:R-:W-:Y:S02]  /*4226f0*/  LOP3.LUT R31, R42, 0x80000000, R31, 0xf8, !PT ;  /* 0x800000002a1f7812 */ /* 0x000fe400078ef81f */
[C---:B------:R-:W-:Y:S02]  /*422700*/  LOP3.LUT R42, R22.reuse, 0x7ffffffe, RZ, 0xc0, !PT ;  /* 0x7ffffffe162a7812 */ /* 0x040fe400078ec0ff */
[----:B-1----:R-:W-:Y:S01]  /*422710*/  LOP3.LUT R46, R22, 0x1, RZ, 0xc0, !PT ;  /* 0x00000001162e7812 */ /* 0x002fe200078ec0ff */
        /* <DEDUP_REMOVED lines=16> */
[----:B------:R0:W-:Y:S01]  /*422820*/  STL [R11+0x20], R28 ;  /* 0x0000201c0b007387 */ /* 0x0001e20000100800 */
[----:B------:R-:W-:-:S05]  /*422830*/  LOP3.LUT R30, R39, R37, R30, 0x96, !PT ;  /* 0x00000025271e7212 */ /* 0x000fca00078e961e */
[----:B------:R1:W-:Y:S04]  /*422840*/  STL [R11+0x28], R30 ;  /* 0x0000281e0b007387 */ /* 0x0003e80000100800 */
        /* <DEDUP_REMOVED lines=12> */
[----:B0-----:R-:W-:Y:S02]  /*422910*/  LOP3.LUT R28, R25, 0x1, RZ, 0xc0, !PT ;  /* 0x00000001191c7812 */ /* 0x001fe400078ec0ff */
[----:B------:R-:W-:Y:S02]  /*422920*/  ISETP.NE.U32.AND P1, PT, R33, 0x1, PT ;  /* 0x000000012100780c */ /* 0x000fe40003f25070 */
[----:B-1----:R-:W-:Y:S02]  /*422930*/  LOP3.LUT R30, R27, 0x80000000, R26, 0xf8, !PT ;  /* 0x800000001b1e7812 */ /* 0x002fe400078ef81a */
[----:B------:R-:W-:Y:S02]  /*422940*/  ISETP.NE.U32.AND P2, PT, R28, 0x1, PT ;  /* 0x000000011c00780c */ /* 0x000fe40003f45070 */
        /* <DEDUP_REMOVED lines=57> */
.L_x_3691:
        /* <DEDUP_REMOVED lines=141> */
.L_x_3689:
[----:B------:R-:W-:Y:S05]  /*4235b0*/  BSYNC.RECONVERGENT B2 ;  /* 0x0000000000027941 */ /* 0x000fea0003800200 */
.L_x_3688:
        /* <DEDUP_REMOVED lines=36> */
.L_x_3697:
        /* <DEDUP_REMOVED lines=36> */
.L_x_3695:
[----:B--2---:R-:W2:Y:S04]  /*423a40*/  LDL R7, [R5+0x10] ;  /* 0x0000100005077983 */ /* 0x004ea80000100800 */
        /* <DEDUP_REMOVED lines=138> */
[----:B------:R-:W1:Y:S04]  /*4242f0*/  LDL R27, [R5+0x8] ;  /* 0x00000800051b7983 */ /* 0x000e680000100800 */
[----:B------:R-:W2:Y:S04]  /*424300*/  LDL R0, [R5+0xc] ;  /* 0x00000c0005007983 */ /* 0x000ea80000100800 */
[----:B------:R-:W4:Y:S04]  /*424310*/  LDL R13, [R5+0x634] ;  /* 0x00063400050d7983 */ /* 0x000f280000100800 */
[----:B------:R-:W5:Y:S04]  /*424320*/  LDL R11, [R5+0x638] ;  /* 0x00063800050b7983 */ /* 0x000f680000100800 */
[----:B------:R-:W5:Y:S01]  /*424330*/  LDL R9, [R5+0x63c] ;  /* 0x00063c0005097983 */ /* 0x000f620000100800 */
[----:B---3--:R-:W-:-:S02]  /*424340*/  LOP3.LUT R30, R17, 0x7ffffffe, RZ, 0xc0, !PT ;  /* 0x7ffffffe111e7812 */ /* 0x008fc400078ec0ff */
[----:B------:R-:W-:Y:S02]  /*424350*/  LOP3.LUT R25, R17, 0x1, RZ, 0xc0, !PT ;  /* 0x0000000111197812 */ /* 0x000fe400078ec0ff */
[----:B------:R-:W-:Y:S02]  /*424360*/  LOP3.LUT R30, R30, 0x80000000, R7, 0xf8, !PT ;  /* 0x800000001e1e7812 */ /* 0x000fe400078ef807 */
[C---:B-1----:R-:W-:Y:S02]  /*424370*/  LOP3.LUT R26, R27.reuse, 0x7ffffffe, RZ, 0xc0, !PT ;  /* 0x7ffffffe1b1a7812 */ /* 0x042fe400078ec0ff */
        /* <DEDUP_REMOVED lines=24> */
.L_x_3696:
        /* <DEDUP_REMOVED lines=141> */
.L_x_3694:
[----:B------:R-:W-:Y:S05]  /*424dd0*/  BSYNC.RECONVERGENT B2 ;  /* 0x0000000000027941 */ /* 0x000fea0003800200 */
.L_x_3693:
        /* <DEDUP_REMOVED lines=21> */
.L_x_3692:
[----:B------:R-:W2:Y:S02]  /*424f30*/  LDC R5, c[0x0][0x3b8] ;  /* 0x0000ee00ff057b82 */ /* 0x000ea40000000800 */
[----:B--2---:R-:W-:-:S04]  /*424f40*/  IADD3 R5, PT, PT, -R26, -0x6, R5 ;  /* 0xfffffffa1a057810 */ /* 0x004fc80007ffe105 */
[----:B------:R-:W-:-:S13]  /*424f50*/  ISETP.GE.AND P1, PT, R5, 0x1, PT ;  /* 0x000000010500780c */ /* 0x000fda0003f26270 */
[----:B------:R-:W-:Y:S05]  /*424f60*/  @!P1 BRA `(.L_x_3698) ;  /* 0x0000001400789947 */ /* 0x000fea0003800000 */
[----:B------:R-:W-:-:S07]  /*424f70*/  IMAD.MOV.U32 R7, RZ, RZ, RZ ;  /* 0x000000ffff077224 */ /* 0x000fce00078e00ff */
.L_x_3703:
        /* <DEDUP_REMOVED lines=37> */
.L_x_3701:
        /* <DEDUP_REMOVED lines=25> */
[----:B----4-:R-:W-:Y:S02]  /*425360*/  LOP3.LUT R9, R49, 0x1, RZ, 0xc0, !PT ;  /* 0x0000000131097812 */ /* 0x010fe400078ec0ff */
        /* <DEDUP_REMOVED lines=37> */
[----:B--2---:R-:W-:-:S03]  /*4255c0*/  LOP3.LUT R39, R35, 0x1, RZ, 0xc0, !PT ;  /* 0x0000000123277812 */ /* 0x004fc600078ec0ff */
[----:B------:R2:W-:Y:S01]  /*4255d0*/  STL [R0+0x18], R46 ;  /* 0x0000182e00007387 */ /* 0x0005e20000100800 */
[----:B0-----:R-:W-:Y:S02]  /*4255e0*/  LOP3.LUT R41, R35, 0x7ffffffe, RZ, 0xc0, !PT ;  /* 0x7ffffffe23297812 */ /* 0x001fe400078ec0ff */
[C---:B-1----:R-:W-:Y:S02]  /*4255f0*/  LOP3.LUT R42, R26.reuse, 0x1, RZ, 0xc0, !PT ;  /* 0x000000011a2a7812 */ /* 0x042fe400078ec0ff */
[----:B--2---:R-:W-:Y:S02]  /*425600*/  LOP3.LUT R46, R26, 0x7ffffffe, RZ, 0xc0, !PT ;  /* 0x7ffffffe1a2e7812 */ /* 0x004fe400078ec0ff */
[----:B------:R-:W-:Y:S02]  /*425610*/  ISETP.NE.U32.AND P2, PT, R42, 0x1, PT ;  /* 0x000000012a00780c */ /* 0x000fe40003f45070 */
[----:B------:R-:W-:Y:S02]  /*425620*/  LOP3.LUT R46, R46, 0x80000000, R30, 0xf8, !PT ;  /* 0x800000002e2e7812 */ /* 0x000fe400078ef81e */
        /* <DEDUP_REMOVED lines=24> */
[----:B------:R-:W-:Y:S01]  /*4257b0*/  STL [R0+0x2c], R27 ;  /* 0x00002c1b00007387 */ /* 0x000fe20000100800 */
[----:B------:R-:W-:-:S02]  /*4257c0*/  LOP3.LUT R26, R26, 0x80000000, R17, 0xf8, !PT ;  /* 0x800000001a1a7812 */ /* 0x000fc400078ef811 */
[----:B------:R-:W-:Y:S02]  /*4257d0*/  LOP3.LUT R29, R41, R33, R29, 0x96, !PT ;  /* 0x00000021291d7212 */ /* 0x000fe400078e961d */
[----:B------:R-:W-:Y:S02]  /*4257e0*/  ISETP.NE.U32.AND P2, PT, R28, 0x1, PT ;  /* 0x000000011c00780c */ /* 0x000fe40003f45070 */
[----:B------:R-:W-:Y:S02]  /*4257f0*/  LOP3.LUT R30, R30, 0x80000000, R25, 0xf8, !PT ;  /* 0x800000001e1e7812 */ /* 0x000fe400078ef819 */
[----:B------:R-:W-:Y:S02]  /*425800*/  LOP3.LUT R33, R23, 0x1, RZ, 0xc0, !PT ;  /* 0x0000000117217812 */ /* 0x000fe400078ec0ff */
[C---:B------:R-:W-:Y:S02]  /*425810*/  LOP3.LUT R28, R22.reuse, 0x7ffffffe, RZ, 0xc0, !PT ;  /* 0x7ffffffe161c7812 */ /* 0x040fe400078ec0ff */
[----:B------:R-:W-:-:S02]  /*425820*/  LOP3.LUT R25, R22, 0x1, RZ, 0xc0, !PT ;  /* 0x0000000116197812 */ /* 0x000fc400078ec0ff */
[----:B------:R-:W-:Y:S02]  /*425830*/  ISETP.NE.U32.AND P3, PT, R33, 0x1, PT ;  /* 0x000000012100780c */ /* 0x000fe40003f65070 */
[----:B------:R-:W-:Y:S02]  /*425840*/  LOP3.LUT R28, R28, 0x80000000, R23, 0xf8, !PT ;  /* 0x800000001c1c7812 */ /* 0x000fe400078ef817 */
[----:B------:R-:W-:Y:S01]  /*425850*/  ISETP.NE.U32.AND P4, PT, R25, 0x1, PT ;  /* 0x000000011900780c */ /* 0x000fe20003f85070 */
[----:B------:R0:W-:Y:S01]  /*425860*/  STL [R0+0x20], R31 ;  /* 0x0000201f00007387 */ /* 0x0001e20000100800 */
[----:B------:R-:W-:Y:S02]  /*425870*/  SHF.R.U32.HI R26, RZ, 0x1, R26 ;  /* 0x00000001ff1a7819 */ /* 0x000fe4000001161a */
[----:B------:R-:W-:Y:S02]  /*425880*/  SEL R23, RZ, 0x9908b0df, P2 ;  /* 0x9908b0dfff177807 */ /* 0x000fe40001000000 */
[----:B------:R-:W-:-:S02]  /*425890*/  SHF.R.U32.HI R30, RZ, 0x1, R30 ;  /* 0x00000001ff1e7819 */ /* 0x000fc4000001161e */
[----:B------:R-:W-:Y:S02]  /*4258a0*/  SHF.R.U32.HI R28, RZ, 0x1, R28 ;  /* 0x00000001ff1c7819 */ /* 0x000fe4000001161c */
[----:B0-----:R-:W-:Y:S01]  /*4258b0*/  SEL R31, RZ, 0x9908b0df, P4 ;  /* 0x9908b0dfff1f7807 */ /* 0x001fe20002000000 */
[----:B------:R5:W-:Y:S01]  /*4258c0*/  STL [R0+0x24], R29 ;  /* 0x0000241d00007387 */ /* 0x000be20000100800 */
[----:B------:R-:W-:-:S03]  /*4258d0*/  LOP3.LUT R25, R26, R23, R19, 0x96, !PT ;  /* 0x000000171a197212 */ /* 0x000fc600078e9613 */
        /* <DEDUP_REMOVED lines=10> */
[----:B------:R-:W-:-:S04]  /*425980*/  SEL R17, RZ, 0x9908b0df, P5 ;  /* 0x9908b0dfff117807 */ /* 0x000fc80002800000 */
[----:B----4-:R-:W-:Y:S02]  /*425990*/  LOP3.LUT R23, R22, R17, R15, 0x96, !PT ;  /* 0x0000001116177212 */ /* 0x010fe400078e960f */
[----:B-----5:R-:W-:Y:S01]  /*4259a0*/  LOP3.LUT R29, R30, R27, R11, 0x96, !PT ;  /* 0x0000001b1e1d7212 */ /* 0x020fe200078e960b */
[----:B------:R-:W-:Y:S01]  /*4259b0*/  IMAD.MOV.U32 R11, RZ, RZ, R0 ;  /* 0x000000ffff0b7224 */ /* 0x000fe200078e0000 */
        /* <DEDUP_REMOVED lines=40> */
.L_x_3702:
[----:B------:R-:W-:-:S05]  /*425c40*/  IMAD R15, R0, 0x4, R1 ;  /* 0x00000004000f7824 */ /* 0x000fca00078e0201 */
[----:B-1-3--:R-:W2:Y:S04]  /*425c50*/  LDL R26, [R15+0x4] ;  /* 0x000004000f1a7983 */ /* 0x00aea80000100800 */
        /* <DEDUP_REMOVED lines=29> */
[----:B------:R-:W-:Y:S02]  /*425e30*/  SHF.R.U32.HI R26, RZ, 0x1, R29 ;  /* 0x00000001ff1a7819 */ /* 0x000fe4000001161d */
[----:B------:R-:W-:Y:S02]  /*425e40*/  SEL R9, RZ, 0x9908b0df, P2 ;  /* 0x9908b0dfff097807 */ /* 0x000fe40001000000 */
[----:B------:R-:W-:Y:S02]  /*425e50*/  SEL R23, RZ, 0x9908b0df, P3 ;  /* 0x9908b0dfff177807 */ /* 0x000fe40001800000 */
[----:B------:R-:W-:Y:S02]  /*425e60*/  SHF.R.U32.HI R42, RZ, 0x1, R27 ;  /* 0x00000001ff2a7819 */ /* 0x000fe4000001161b */
[----:B------:R-:W-:Y:S02]  /*425e70*/  SEL R25, RZ, 0x9908b0df, P4 ;  /* 0x9908b0dfff197807 */ /* 0x000fe40002000000 */
[----:B------:R-:W-:-:S02]  /*425e80*/  LOP3.LUT R26, R26, R9, R19, 0x96, !PT ;  /* 0x000000091a1a7212 */ /* 0x000fc400078e9613 */
        /* <DEDUP_REMOVED lines=104> */
.L_x_3700:
[----:B------:R-:W-:Y:S05]  /*426510*/  BSYNC.RECONVERGENT B2 ;  /* 0x0000000000027941 */ /* 0x000fea0003800200 */
.L_x_3699:
[----:B------:R-:W-:-:S05]  /*426520*/  VIADD R22, R22, 0x1 ;  /* 0x0000000116167836 */ /* 0x000fca0000000000 */
[----:B------:R2:W-:Y:S01]  /*426530*/  STL [R1+0x9c0], R22 ;  /* 0x0009c01601007387 */ /* 0x0005e20000100800 */
[----:B------:R-:W-:Y:S05]  /*426540*/  @P1 BRA `(.L_x_3703) ;  /* 0xffffffe8008c1947 */ /* 0x000fea000383ffff */
.L_x_3698:
        /* <DEDUP_REMOVED lines=35> */
.L_x_3706:
        /* <DEDUP_REMOVED lines=66> */
[----:B-1----:R-:W-:Y:S02]  /*426ba0*/  LOP3.LUT R5, R33, 0x1, RZ, 0xc0, !PT ;  /* 0x0000000121057812 */ /* 0x002fe400078ec0ff */
        /* <DEDUP_REMOVED lines=18> */
[----:B-1----:R-:W-:Y:S02]  /*426cd0*/  SEL R37, RZ, 0x9908b0df, P4 ;  /* 0x9908b0dfff257807 */ /* 0x002fe40002000000 */
        /* <DEDUP_REMOVED lines=12> */
[----:B-1----:R-:W-:Y:S02]  /*426da0*/  LOP3.LUT R5, R19, 0x7ffffffe, RZ, 0xc0, !PT ;  /* 0x7ffffffe13057812 */ /* 0x002fe400078ec0ff */
        /* <DEDUP_REMOVED lines=22> */
[----:B-1----:R-:W-:Y:S02]  /*426f10*/  LOP3.LUT R29, R30, R25, R11, 0x96, !PT ;  /* 0x000000191e1d7212 */ /* 0x002fe400078e960b */
        /* <DEDUP_REMOVED lines=46> */
.L_x_3707:
        /* <DEDUP_REMOVED lines=137> */
.L_x_3705:
[----:B------:R-:W-:Y:S05]  /*427a90*/  BSYNC.RECONVERGENT B2 ;  /* 0x0000000000027941 */ /* 0x000fea0003800200 */
.L_x_3704:
[C---:B------:R-:W-:Y:S02]  /*427aa0*/  VIADD R26, R22.reuse, 0x1 ;  /* 0x00000001161a7836 */ /* 0x040fe40000000000 */
[----:B------:R-:W-:-:S03]  /*427ab0*/  IMAD R7, R22, 0x4, R1 ;  /* 0x0000000416077824 */ /* 0x000fc600078e0201 */
[----:B------:R3:W-:Y:S04]  /*427ac0*/  STL [R1+0x9c0], R26 ;  /* 0x0009c01a01007387 */ /* 0x0007e80000100800 */
[----:B01----:R-:W4:Y:S01]  /*427ad0*/  LDL R0, [R7] ;  /* 0x0000000007007983 */ /* 0x003f220000100800 */
        /* <DEDUP_REMOVED lines=39> */
.L_x_3710:
[----:B------:R-:W2:Y:S04]  /*427d50*/  LDL R49, [R5+0x10] ;  /* 0x0000100005317983 */ /* 0x000ea80000100800 */
        /* <DEDUP_REMOVED lines=14> */
[----:B01----:R-:W5:Y:S04]  /*427e40*/  LDL R26, [R5+0x660] ;  /* 0x00066000051a7983 */ /* 0x003f680000100800 */
        /* <DEDUP_REMOVED lines=60> */
[----:B-1----:R-:W-:Y:S02]  /*428210*/  LOP3.LUT R35, R31, 0x1, RZ, 0xc0, !PT ;  /* 0x000000011f237812 */ /* 0x002fe400078ec0ff */
        /* <DEDUP_REMOVED lines=91> */
.L_x_3711:
[----:B------:R-:W2:Y:S04]  /*4287d0*/  LDL R39, [R5+-0xc] ;  /* 0xfffff40005277983 */ /* 0x000ea80000100800 */
[----:B------:R-:W3:Y:S04]  /*4287e0*/  LDL R47, [R5+-0x39c] ;  /* 0xfffc6400052f7983 */ /* 0x000ee80000100800 */
        /* <DEDUP_REMOVED lines=8> */
[----:B-1----:R-:W4:Y:S04]  /*428870*/  LDL R28, [R5+0x8] ;  /* 0x00000800051c7983 */ /* 0x002f280000100800 */
        /* <DEDUP_REMOVED lines=58> */
[----:B-1----:R-:W-:Y:S01]  /*428c20*/  LOP3.LUT R33, R17, 0x7ffffffe, RZ, 0xc0, !PT ;  /* 0x7ffffffe11217812 */ /* 0x002fe200078ec0ff */
[----:B------:R1:W-:Y:S01]  /*428c30*/  STL [R5+-0x4], R48 ;  /* 0xfffffc3005007387 */ /* 0x0003e20000100800 */
[----:B------:R-:W-:Y:S02]  /*428c40*/  SHF.R.U32.HI R29, RZ, 0x1, R46 ;  /* 0x00000001ff1d7819 */ /* 0x000fe4000001162e */
[----:B------:R-:W-:-:S02]  /*428c50*/  SEL R28, RZ, 0x9908b0df, P1 ;  /* 0x9908b0dfff1c7807 */ /* 0x000fc40000800000 */
[----:B------:R-:W-:Y:S02]  /*428c60*/  SEL R31, RZ, 0x9908b0df, P2 ;  /* 0x9908b0dfff1f7807 */ /* 0x000fe40001000000 */
[----:B------:R-:W-:Y:S02]  /*428c70*/  LOP3.LUT R33, R33, 0x80000000, R30, 0xf8, !PT ;  /* 0x8000000021217812 */ /* 0x000fe400078ef81e */
[----:B------:R-:W-:Y:S02]  /*428c80*/  ISETP.NE.U32.AND P1, PT, R37, 0x1, PT ;  /* 0x000000012500780c */ /* 0x000fe40003f25070 */
[----:B-1----:R-:W-:Y:S02]  /*428c90*/  SHF.R.U32.HI R48, RZ, 0x1, R35 ;  /* 0x00000001ff307819 */ /* 0x002fe40000011623 */
        /* <DEDUP_REMOVED lines=13> */
[C---:B-1----:R-:W-:Y:S02]  /*428d70*/  LOP3.LUT R42, R22.reuse, 0x7ffffffe, RZ, 0xc0, !PT ;  /* 0x7ffffffe162a7812 */ /* 0x042fe400078ec0ff */
        /* <DEDUP_REMOVED lines=21> */
[----:B-1----:R-:W-:Y:S02]  /*428ed0*/  SHF.R.U32.HI R46, RZ, 0x1, R23 ;  /* 0x00000001ff2e7819 */ /* 0x002fe40000011617 */
        /* <DEDUP_REMOVED lines=24> */
.L_x_3709:
[----:B------:R-:W-:Y:S05]  /*429060*/  BSYNC.RECONVERGENT B2 ;  /* 0x0000000000027941 */ /* 0x000fea0003800200 */
.L_x_3708:
        /* <DEDUP_REMOVED lines=43> */
.L_x_3714:
        /* <DEDUP_REMOVED lines=168> */
.L_x_3715:
        /* <DEDUP_REMOVED lines=137> */
.L_x_3713:
[----:B------:R-:W-:Y:S05]  /*42a630*/  BSYNC.RECONVERGENT B2 ;  /* 0x0000000000027941 */ /* 0x000fea0003800200 */
.L_x_3712:
        /* <DEDUP_REMOVED lines=43> */
.L_x_3718:
        /* <DEDUP_REMOVED lines=73> */
[----:B------:R-:W-:Y:S02]  /*42ad80*/  LOP3.LUT R30, R41, 0x80000000, R30, 0xf8, !PT ;  /* 0x80000000291e7812 */ /* 0x000fe400078ef81e */
[----:B------:R-:W-:Y:S02]  /*42ad90*/  LOP3.LUT R41, R19, 0x7ffffffe, RZ, 0xc0, !PT ;  /* 0x7ffffffe13297812 */ /* 0x000fe400078ec0ff */
[C---:B------:R-:W-:Y:S02]  /*42ada0*/  LOP3.LUT R39, R33.reuse, 0x1, RZ, 0xc0, !PT ;  /* 0x0000000121277812 */ /* 0x040fe400078ec0ff */
[----:B-1----:R-:W-:Y:S01]  /*42adb0*/  LOP3.LUT R37, R33, 0x7ffffffe, RZ, 0xc0, !PT ;  /* 0x7ffffffe21257812 */ /* 0x002fe200078ec0ff */
[----:B------:R1:W-:Y:S01]  /*42adc0*/  STL [R9+0xc], R42 ;  /* 0x00000c2a09007387 */ /* 0x0003e20000100800 */
[----:B------:R-:W-:-:S02]  /*42add0*/  LOP3.LUT R41, R41, 0x80000000, R33, 0xf8, !PT ;  /* 0x8000000029297812 */ /* 0x000fc400078ef821 */
[----:B------:R-:W-:Y:S02]  /*42ade0*/  LOP3.LUT R37, R37, 0x80000000, R35, 0xf8, !PT ;  /* 0x8000000025257812 */ /* 0x000fe400078ef823 */
[----:B------:R-:W-:Y:S02]  /*42adf0*/  ISETP.NE.U32.AND P2, PT, R39, 0x1, PT ;  /* 0x000000012700780c */ /* 0x000fe40003f45070 */
[----:B------:R-:W-:Y:S02]  /*42ae00*/  SHF.R.U32.HI R30, RZ, 0x1, R30 ;  /* 0x00000001ff1e7819 */ /* 0x000fe4000001161e */
[----:B------:R-:W-:Y:S02]  /*42ae10*/  SEL R33, RZ, 0x9908b0df, P1 ;  /* 0x9908b0dfff217807 */ /* 0x000fe40000800000 */
[----:B-1----:R-:W-:Y:S02]  /*42ae20*/  LOP3.LUT R42, R19, 0x1, RZ, 0xc0, !PT ;  /* 0x00000001132a7812 */ /* 0x002fe400078ec0ff */
        /* <DEDUP_REMOVED lines=21> */
[----:B-1----:R-:W-:-:S03]  /*42af80*/  SHF.R.U32.HI R28, RZ, 0x1, R31 ;  /* 0x00000001ff1c7819 */ /* 0x002fc6000001161f */
        /* <DEDUP_REMOVED lines=62> */
.L_x_3719:
        /* <DEDUP_REMOVED lines=137> */
.L_x_3717:
[----:B------:R-:W-:Y:S05]  /*42bc00*/  BSYNC.RECONVERGENT B2 ;  /* 0x0000000000027941 */ /* 0x000fea0003800200 */
.L_x_3716:
        /* <DEDUP_REMOVED lines=43> */
.L_x_3722:
        /* <DEDUP_REMOVED lines=167> */
.L_x_3723:
        /* <DEDUP_REMOVED lines=141> */
.L_x_3721:
[----:B------:R-:W-:Y:S05]  /*42d200*/  BSYNC.RECONVERGENT B2 ;  /* 0x0000000000027941 */ /* 0x000fea0003800200 */
.L_x_3720:
        /* <DEDUP_REMOVED lines=35> */
.L_x_3729:
        /* <DEDUP_REMOVED lines=36> */
.L_x_3727:
        /* <DEDUP_REMOVED lines=172> */
.L_x_3728:
        /* <DEDUP_REMOVED lines=141> */
.L_x_3726:
[----:B------:R-:W-:Y:S05]  /*42ea10*/  BSYNC.RECONVERGENT B2 ;  /* 0x0000000000027941 */ /* 0x000fea0003800200 */
.L_x_3725:
        /* <DEDUP_REMOVED lines=19> */
.L_x_3724:
[----:B------:R-:W-:-:S04]  /*42eb50*/  PLOP3.LUT P0, PT, P0, P1, PT, 0x80, 0x8 ;  /* 0x000000000008781c */ /* 0x000fc80000703070 */
[----:B------:R-:W-:-:S09]  /*42eb60*/  SEL R42, RZ, 0x1, !P0 ;  /* 0x00000001ff2a7807 */ /* 0x000fd20004000000 */
.L_x_3664:
[----:B------:R-:W-:Y:S05]  /*42eb70*/  BSYNC.RECONVERGENT B1 ;  /* 0x0000000000017941 */ /* 0x000fea0003800200 */
.L_x_3663:
[----:B------:R-:W2:Y:S01]  /*42eb80*/  S2R R0, SR_TID.X ;  /* 0x0000000000007919 */ /* 0x000ea20000002100 */
[----:B------:R-:W-:Y:S01]  /*42eb90*/  IMAD.MOV.U32 R5, RZ, RZ, 0xf ;  /* 0x0000000fff057424 */ /* 0x000fe200078e00ff */
[----:B------:R-:W-:Y:S03]  /*42eba0*/  BSSY.RECONVERGENT B1, `(.L_x_3730) ;  /* 0x00013bc000017945 */ /* 0x000fe60003800200 */
[----:B--2---:R-:W-:-:S05]  /*42ebb0*/  IMAD R0, R0, R5, 0x9 ;  /* 0x0000000900007424 */ /* 0x004fca00078e0205 */
[----:B------:R-:W-:Y:S01]  /*42ebc0*/  ISETP.GE.AND P0, PT, R0, R3, PT ;  /* 0x000000030000720c */ /* 0x000fe20003f06270 */
[----:B------:R-:W-:-:S12]  /*42ebd0*/  IMAD.MOV.U32 R0, RZ, RZ, 0x1 ;  /* 0x00000001ff007424 */ /* 0x000fd800078e00ff */
        /* <DEDUP_REMOVED lines=20> */
.L_x_3732:
        /* <DEDUP_REMOVED lines=31> */
.L_x_3738:
        /* <DEDUP_REMOVED lines=37> */
.L_x_3736:
        /* <DEDUP_REMOVED lines=54> */
[C---:B--2---:R-:W-:Y:S02]  /*42f4c0*/  LOP3.LUT R46, R28.reuse, 0x7ffffffe, RZ, 0xc0, !PT ;  /* 0x7ffffffe1c2e7812 */ /* 0x044fe400078ec0ff */
[----:B------:R-:W-:Y:S02]  /*42f4d0*/  LOP3.LUT R47, R28, 0x1, RZ, 0xc0, !PT ;  /* 0x000000011c2f7812 */ /* 0x000fe400078ec0ff */
[----:B------:R-:W-:Y:S02]  /*42f4e0*/  LOP3.LUT R46, R46, 0x80000000, R41, 0xf8, !PT ;  /* 0x800000002e2e7812 */ /* 0x000fe400078ef829 */
[----:B------:R-:W-:Y:S01]  /*42f4f0*/  ISETP.NE.U32.AND P1, PT, R47, 0x1, PT ;  /* 0x000000012f00780c */ /* 0x000fe20003f25070 */
[----:B------:R2:W-:Y:S01]  /*42f500*/  STL [R0+0xc], R39 ;  /* 0x00000c2700007387 */ /* 0x0005e20000100800 */
[----:B------:R-:W-:-:S02]  /*42f510*/  SHF.R.U32.HI R46, RZ, 0x1, R46 ;  /* 0x00000001ff2e7819 */ /* 0x000fc4000001162e */
[----:B------:R-:W-:Y:S02]  /*42f520*/  LOP3.LUT R50, R31, 0x7ffffffe, RZ, 0xc0, !PT ;  /* 0x7ffffffe1f327812 */ /* 0x000fe400078ec0ff */
[----:B--2---:R-:W-:Y:S01]  /*42f530*/  SEL R39, RZ, 0x9908b0df, P1 ;  /* 0x9908b0dfff277807 */ /* 0x004fe20000800000 */
[----:B------:R2:W-:Y:S01]  /*42f540*/  STL [R0+0x14], R33 ;  /* 0x0000142100007387 */ /* 0x0005e20000100800 */
[C---:B------:R-:W-:Y:S02]  /*42f550*/  LOP3.LUT R47, R23.reuse, 0x7ffffffe, RZ, 0xc0, !PT ;  /* 0x7ffffffe172f7812 */ /* 0x040fe400078ec0ff */
[----:B------:R-:W-:Y:S02]  /*42f560*/  LOP3.LUT R37, R46, R39, R37, 0x96, !PT ;  /* 0x000000272e257212 */ /* 0x000fe400078e9625 */
[----:B------:R-:W-:Y:S02]  /*42f570*/  LOP3.LUT R46, R23, 0x1, RZ, 0xc0, !PT ;  /* 0x00000001172e7812 */ /* 0x000fe400078ec0ff */
[----:B------:R-:W-:-:S02]  /*42f580*/  LOP3.LUT R39, R50, 0x80000000, R23, 0xf8, !PT ;  /* 0x8000000032277812 */ /* 0x000fc400078ef817 */
[C---:B------:R-:W-:Y:S02]  /*42f590*/  LOP3.LUT R23, R13.reuse, 0x7ffffffe, RZ, 0xc0, !PT ;  /* 0x7ffffffe0d177812 */ /* 0x040fe400078ec0ff */
[----:B--2---:R-:W-:Y:S01]  /*42f5a0*/  LOP3.LUT R33, R13, 0x1, RZ, 0xc0, !PT ;  /* 0x000000010d217812 */ /* 0x004fe200078ec0ff */
[----:B------:R2:W-:Y:S01]  /*42f5b0*/  STL [R0+0x18], R35 ;  /* 0x0000182300007387 */ /* 0x0005e20000100800 */
[----:B------:R-:W-:Y:S02]  /*42f5c0*/  ISETP.NE.U32.AND P1, PT, R46, 0x1, PT ;  /* 0x000000012e00780c */ /* 0x000fe40003f25070 */
[----:B------:R-:W-:Y:S02]  /*42f5d0*/  LOP3.LUT R28, R47, 0x80000000, R28, 0xf8, !PT ;  /* 0x800000002f1c7812 */ /* 0x000fe400078ef81c */
[----:B------:R-:W-:Y:S02]  /*42f5e0*/  LOP3.LUT R46, R30, 0x7ffffffe, RZ, 0xc0, !PT ;  /* 0x7ffffffe1e2e7812 */ /* 0x000fe400078ec0ff */
[----:B------:R-:W-:-:S02]  /*42f5f0*/  ISETP.NE.U32.AND P4, PT, R33, 0x1, PT ;  /* 0x000000012100780c */ /* 0x000fc40003f85070 */
[----:B--2---:R-:W-:Y:S02]  /*42f600*/  LOP3.LUT R35, R30, 0x1, RZ, 0xc0, !PT ;  /* 0x000000011e237812 */ /* 0x004fe400078ec0ff */
[----:B------:R-:W-:Y:S02]  /*42f610*/  LOP3.LUT R30, R23, 0x80000000, R30, 0xf8, !PT ;  /* 0x80000000171e7812 */ /* 0x000fe400078ef81e */
[----:B------:R-:W-:Y:S02]  /*42f620*/  LOP3.LUT R41, R31, 0x1, RZ, 0xc0, !PT ;  /* 0x000000011f297812 */ /* 0x000fe400078ec0ff */
[----:B------:R-:W-:Y:S02]  /*42f630*/  LOP3.LUT R31, R46, 0x80000000, R31, 0xf8, !PT ;  /* 0x800000002e1f7812 */ /* 0x000fe400078ef81f */
[----:B------:R-:W-:Y:S02]  /*42f640*/  SHF.R.U32.HI R23, RZ, 0x1, R28 ;  /* 0x00000001ff177819 */ /* 0x000fe4000001161c */
[----:B------:R-:W-:-:S02]  /*42f650*/  ISETP.NE.U32.AND P3, PT, R35, 0x1, PT ;  /* 0x000000012300780c */ /* 0x000fc40003f65070 */
[----:B------:R-:W-:Y:S02]  /*42f660*/  SEL R28, RZ, 0x9908b0df, P1 ;  /* 0x9908b0dfff1c7807 */ /* 0x000fe40000800000 */
[----:B------:R-:W-:Y:S02]  /*42f670*/  SHF.R.U32.HI R46, RZ, 0x1, R39 ;  /* 0x00000001ff2e7819 */ /* 0x000fe40000011627 */
[----:B------:R-:W-:Y:S02]  /*42f680*/  SHF.R.U32.HI R30, RZ, 0x1, R30 ;  /* 0x00000001ff1e7819 */ /* 0x000fe4000001161e */
[----:B------:R-:W-:Y:S02]  /*42f690*/  SEL R39, RZ, 0x9908b0df, P4 ;  /* 0x9908b0dfff277807 */ /* 0x000fe40002000000 */
[----:B------:R-:W-:Y:S02]  /*42f6a0*/  SHF.R.U32.HI R31, RZ, 0x1, R31 ;  /* 0x00000001ff1f7819 */ /* 0x000fe4000001161f */
[----:B------:R-:W-:-:S02]  /*42f6b0*/  SEL R35, RZ, 0x9908b0df, P3 ;  /* 0x9908b0dfff237807 */ /* 0x000fc40001800000 */
[----:B------:R-:W-:Y:S02]  /*42f6c0*/  LOP3.LUT R23, R23, R28, R29, 0x96, !PT ;  /* 0x0000001c17177212 */ /* 0x000fe400078e961d */
[----:B------:R-:W-:Y:S02]  /*42f6d0*/  LOP3.LUT R25, R30, R39, R25, 0x96, !PT ;  /* 0x000000271e197212 */ /* 0x000fe400078e9619 */
[----:B------:R-:W-:Y:S02]  /*42f6e0*/  LOP3.LUT R28, R22, 0x1, RZ, 0xc0, !PT ;  /* 0x00000001161c7812 */ /* 0x000fe400078ec0ff */
[----:B------:R-:W-:Y:S02]  /*42f6f0*/  LOP3.LUT R29, R19, 0x7ffffffe, RZ, 0xc0, !PT ;  /* 0x7ffffffe131d7812 */ /* 0x000fe400078ec0ff */
[----:B------:R-:W-:Y:S01]  /*42f700*/  LOP3.LUT R31, R31, R35, R26, 0x96, !PT ;  /* 0x000000231f1f7212 */ /* 0x000fe200078e961a */
[----:B------:R2:W-:Y:S01]  /*42f710*/  STL [R0+0x20], R23 ;  /* 0x0000201700007387 */ /* 0x0005e20000100800 */
[----:B------:R-:W-:-:S02]  /*42f720*/  ISETP.NE.U32.AND P2, PT, R41, 0x1, PT ;  /* 0x000000012900780c */ /* 0x000fc40003f45070 */
[----:B------:R-:W-:Y:S01]  /*42f730*/  LOP3.LUT R26, R22, 0x7ffffffe, RZ, 0xc0, !PT ;  /* 0x7ffffffe161a7812 */ /* 0x000fe200078ec0ff */
[----:B------:R5:W-:Y:S01]  /*42f740*/  STL [R0+0x2c], R25 ;  /* 0x00002c1900007387 */ /* 0x000be20000100800 */
[----:B------:R-:W-:Y:S02]  /*42f750*/  ISETP.NE.U32.AND P1, PT, R28, 0x1, PT ;  /* 0x000000011c00780c */ /* 0x000fe40003f25070 */
[----:B------:R-:W-:Y:S02]  /*42f760*/  LOP3.LUT R29, R29, 0x80000000, R22, 0xf8, !PT ;  /* 0x800000001d1d7812 */ /* 0x000fe400078ef816 */
[----:B------:R-:W-:Y:S02]  /*42f770*/  LOP3.LUT R28, R17, 0x7ffffffe, RZ, 0xc0, !PT ;  /* 0x7ffffffe111c7812 */ /* 0x000fe400078ec0ff */
[----:B------:R-:W-:Y:S02]  /*42f780*/  LOP3.LUT R30, R19, 0x1, RZ, 0xc0, !PT ;  /* 0x00000001131e7812 */ /* 0x000fe400078ec0ff */
[----:B--2---:R-:W-:-:S02]  /*42f790*/  LOP3.LUT R23, R17, 0x1, RZ, 0xc0, !PT ;  /* 0x0000000111177812 */ /* 0x004fc400078ec0ff */
[C---:B------:R-:W-:Y:S02]  /*42f7a0*/  LOP3.LUT R22, R5.reuse, 0x7ffffffe, RZ, 0xc0, !PT ;  /* 0x7ffffffe05167812 */ /* 0x040fe400078ec0ff */
[----:B-----5:R-:W-:Y:S02]  /*42f7b0*/  LOP3.LUT R25, R5, 0x1, RZ, 0xc0, !PT ;  /* 0x0000000105197812 */ /* 0x020fe400078ec0ff */
[----:B------:R-:W-:Y:S02]  /*42f7c0*/  SEL R33, RZ, 0x9908b0df, P2 ;  /* 0x9908b0dfff217807 */ /* 0x000fe40001000000 */
[----:B------:R-:W-:Y:S02]  /*42f7d0*/  LOP3.LUT R26, R26, 0x80000000, R13, 0xf8, !PT ;  /* 0x800000001a1a7812 */ /* 0x000fe400078ef80d */
[----:B------:R-:W-:Y:S02]  /*42f7e0*/  LOP3.LUT R13, R28, 0x80000000, R19, 0xf8, !PT ;  /* 0x800000001c0d7812 */ /* 0x000fe400078ef813 */
[----:B------:R-:W-:-:S02]  /*42f7f0*/  ISETP.NE.U32.AND P2, PT, R30, 0x1, PT ;  /* 0x000000011e00780c */ /* 0x000fc40003f45070 */
[----:B------:R-:W-:Y:S02]  /*42f800*/  ISETP.NE.U32.AND P3, PT, R23, 0x1, PT ;  /* 0x000000011700780c */ /* 0x000fe40003f65070 */
[----:B------:R-:W-:Y:S02]  /*42f810*/  LOP3.LUT R22, R22, 0x80000000, R17, 0xf8, !PT ;  /* 0x8000000016167812 */ /* 0x000fe400078ef811 */
[----:B------:R-:W-:Y:S02]  /*42f820*/  ISETP.NE.U32.AND P4, PT, R25, 0x1, PT ;  /* 0x000000011900780c */ /* 0x000fe40003f85070 */
[----:B------:R-:W-:Y:S02]  /*42f830*/  LOP3.LUT R27, R46, R33, R27, 0x96, !PT ;  /* 0x000000212e1b7212 */ /* 0x000fe400078e961b */
[----:B------:R-:W-:Y:S02]  /*42f840*/  SHF.R.U32.HI R26, RZ, 0x1, R26 ;  /* 0x00000001ff1a7819 */ /* 0x000fe4000001161a */
[----:B------:R-:W-:-:S02]  /*42f850*/  SEL R17, RZ, 0x9908b0df, P1 ;  /* 0x9908b0dfff117807 */ /* 0x000fc40000800000 */
[----:B------:R-:W-:Y:S02]  /*42f860*/  SHF.R.U32.HI R30, RZ, 0x1, R13 ;  /* 0x00000001ff1e7819 */ /* 0x000fe4000001160d */
[----:B------:R-:W-:Y:S02]  /*42f870*/  SHF.R.U32.HI R28, RZ, 0x1, R29 ;  /* 0x00000001ff1c7819 */ /* 0x000fe4000001161d */
[----:B------:R-:W-:Y:S02]  /*42f880*/  SEL R19, RZ, 0x9908b0df, P2 ;  /* 0x9908b0dfff137807 */ /* 0x000fe40001000000 */
[----:B------:R-:W-:Y:S02]  /*42f890*/  SEL R25, RZ, 0x9908b0df, P3 ;  /* 0x9908b0dfff197807 */ /* 0x000fe40001800000 */
        /* <DEDUP_REMOVED lines=51> */
.L_x_3737:
        /* <DEDUP_REMOVED lines=96> */
[----:B----4-:R-:W-:Y:S02]  /*4301d0*/  LOP3.LUT R19, R26, 0x1, RZ, 0xc0, !PT ;  /* 0x000000011a137812 */ /* 0x010fe400078ec0ff */
        /* <DEDUP_REMOVED lines=44> */
.L_x_3735:
[----:B------:R-:W-:Y:S05]  /*4304a0*/  BSYNC.RECONVERGENT B2 ;  /* 0x0000000000027941 */ /* 0x000fea0003800200 */
.L_x_3734:
[----:B------:R-:W-:-:S05]  /*4304b0*/  VIADD R0, R0, 0x1 ;  /* 0x0000000100007836 */ /* 0x000fca0000000000 */
[----:B------:R2:W-:Y:S01]  /*4304c0*/  STL [R1+0x9c0], R0 ;  /* 0x0009c00001007387 */ /* 0x0005e20000100800 */
[----:B------:R-:W-:Y:S05]  /*4304d0*/  @P0 BRA `(.L_x_3738) ;  /* 0xffffffe8008c0947 */ /* 0x000fea000383ffff */
.L_x_3733:
        /* <DEDUP_REMOVED lines=36> */
.L_x_3741:
        /* <DEDUP_REMOVED lines=61> */
[----:B------:R-:W-:Y:S01]  /*430af0*/  LOP3.LUT R37, R48, R33, R37, 0x96, !PT ;  /* 0x0000002130257212 */ /* 0x000fe200078e9625 */
[----:B------:R2:W-:Y:S01]  /*430b00*/  STL [R0+0x10], R35 ;  /* 0x0000102300007387 */ /* 0x0005e20000100800 */
[C---:B------:R-:W-:Y:S02]  /*430b10*/  LOP3.LUT R33, R23.reuse, 0x7ffffffe, RZ, 0xc0, !PT ;  /* 0x7ffffffe17217812 */ /* 0x040fe400078ec0ff */
[----:B------:R-:W-:Y:S01]  /*430b20*/  LOP3.LUT R41, R23, 0x1, RZ, 0xc0, !PT ;  /* 0x0000000117297812 */ /* 0x000fe200078ec0ff */
[----:B------:R3:W-:Y:S01]  /*430b30*/  STL [R0+0x14], R46 ;  /* 0x0000142e00007387 */ /* 0x0007e20000100800 */
[----:B0-----:R-:W-:-:S02]  /*430b40*/  LOP3.LUT R3, R31, 0x1, RZ, 0xc0, !PT ;  /* 0x000000011f037812 */ /* 0x001fc400078ec0ff */
[----:B------:R-:W-:Y:S02]  /*430b50*/  LOP3.LUT R28, R33, 0x80000000, R28, 0xf8, !PT ;  /* 0x80000000211c7812 */ /* 0x000fe400078ef81c */
[C---:B--2---:R-:W-:Y:S02]  /*430b60*/  LOP3.LUT R35, R30.reuse, 0x1, RZ, 0xc0, !PT ;  /* 0x000000011e237812 */ /* 0x044fe400078ec0ff */
[----:B------:R-:W-:Y:S02]  /*430b70*/  ISETP.NE.U32.AND P1, PT, R3, 0x1, PT ;  /* 0x000000010300780c */ /* 0x000fe40003f25070 */
[----:B---3--:R-:W-:Y:S02]  /*430b80*/  LOP3.LUT R46, R30, 0x7ffffffe, RZ, 0xc0, !PT ;  /* 0x7ffffffe1e2e7812 */ /* 0x008fe400078ec0ff */
[----:B------:R-:W-:Y:S02]  /*430b90*/  LOP3.LUT R48, R31, 0x7ffffffe, RZ, 0xc0, !PT ;  /* 0x7ffffffe1f307812 */ /* 0x000fe400078ec0ff */
[----:B------:R-:W-:-:S02]  /*430ba0*/  LOP3.LUT R3, R13, 0x7ffffffe, RZ, 0xc0, !PT ;  /* 0x7ffffffe0d037812 */ /* 0x000fc400078ec0ff */
[----:B------:R-:W-:Y:S02]  /*430bb0*/  LOP3.LUT R33, R13, 0x1, RZ, 0xc0, !PT ;  /* 0x000000010d217812 */ /* 0x000fe400078ec0ff */
[----:B------:R-:W-:Y:S02]  /*430bc0*/  ISETP.NE.U32.AND P0, PT, R41, 0x1, PT ;  /* 0x000000012900780c */ /* 0x000fe40003f05070 */
[----:B------:R-:W-:Y:S02]  /*430bd0*/  LOP3.LUT R31, R46, 0x80000000, R31, 0xf8, !PT ;  /* 0x800000002e1f7812 */ /* 0x000fe400078ef81f */
[----:B------:R-:W-:Y:S02]  /*430be0*/  ISETP.NE.U32.AND P2, PT, R35, 0x1, PT ;  /* 0x000000012300780c */ /* 0x000fe40003f45070 */
[----:B------:R-:W-:Y:S02]  /*430bf0*/  LOP3.LUT R23, R48, 0x80000000, R23, 0xf8, !PT ;  /* 0x8000000030177812 */ /* 0x000fe400078ef817 */
        /* <DEDUP_REMOVED lines=10> */
[----:B------:R-:W-:Y:S02]  /*430ca0*/  LOP3.LUT R26, R22, 0x7ffffffe, RZ, 0xc0, !PT ;  /* 0x7ffffffe161a7812 */ /* 0x000fe400078ec0ff */
[C---:B------:R-:W-:Y:S02]  /*430cb0*/  LOP3.LUT R29, R19.reuse, 0x7ffffffe, RZ, 0xc0, !PT ;  /* 0x7ffffffe131d7812 */ /* 0x040fe400078ec0ff */
[----:B------:R-:W-:Y:S01]  /*430cc0*/  LOP3.LUT R28, R19, 0x1, RZ, 0xc0, !PT ;  /* 0x00000001131c7812 */ /* 0x000fe200078ec0ff */
[----:B------:R0:W-:Y:S01]  /*430cd0*/  STL [R0+0x20], R3 ;  /* 0x0000200300007387 */ /* 0x0001e20000100800 */
[----:B------:R-:W-:-:S02]  /*430ce0*/  LOP3.LUT R23, R46, R23, R27, 0x96, !PT ;  /* 0x000000172e177212 */ /* 0x000fc400078e961b */
[----:B------:R-:W-:Y:S02]  /*430cf0*/  LOP3.LUT R27, R22, 0x1, RZ, 0xc0, !PT ;  /* 0x00000001161b7812 */ /* 0x000fe400078ec0ff */
[----:B------:R-:W-:Y:S02]  /*430d00*/  LOP3.LUT R26, R26, 0x80000000, R13, 0xf8, !PT ;  /* 0x800000001a1a7812 */ /* 0x000fe400078ef80d */
[----:B------:R-:W-:Y:S02]  /*430d10*/  LOP3.LUT R29, R29, 0x80000000, R22, 0xf8, !PT ;  /* 0x800000001d1d7812 */ /* 0x000fe400078ef816 */
[----:B------:R-:W-:Y:S02]  /*430d20*/  ISETP.NE.U32.AND P1, PT, R28, 0x1, PT ;  /* 0x000000011c00780c */ /* 0x000fe40003f25070 */
[C---:B------:R-:W-:Y:S02]  /*430d30*/  LOP3.LUT R28, R17.reuse, 0x7ffffffe, RZ, 0xc0, !PT ;  /* 0x7ffffffe111c7812 */ /* 0x040fe400078ec0ff */
[----:B0-----:R-:W-:-:S02]  /*430d40*/  LOP3.LUT R3, R17, 0x1, RZ, 0xc0, !PT ;  /* 0x0000000111037812 */ /* 0x001fc400078ec0ff */
        /* <DEDUP_REMOVED lines=15> */
[----:B------:R-:W-:Y:S02]  /*430e40*/  SHF.R.U32.HI R30, RZ, 0x1, R19 ;  /* 0x00000001ff1e7819 */ /* 0x000fe40000011613 */
[----:B0-----:R-:W-:Y:S02]  /*430e50*/  SEL R23, RZ, 0x9908b0df, P2 ;  /* 0x9908b0dfff177807 */ /* 0x001fe40001000000 */
        /* <DEDUP_REMOVED lines=52> */
.L_x_3742:
        /* <DEDUP_REMOVED lines=39> */
[----:B------:R-:W-:Y:S02]  /*431410*/  LOP3.LUT R46, R39, 0x1, RZ, 0xc0, !PT ;  /* 0x00000001272e7812 */ /* 0x000fe400078ec0ff */
[----:B------:R-:W-:-:S02]  /*431420*/  LOP3.LUT R47, R47, 0x80000000, R30, 0xf8, !PT ;  /* 0x800000002f2f7812 */ /* 0x000fc400078ef81e */
[----:B------:R-:W-:Y:S01]  /*431430*/  LOP3.LUT R30, R27, 0x7ffffffe, RZ, 0xc0, !PT ;  /* 0x7ffffffe1b1e7812 */ /* 0x000fe200078ec0ff */
[----:B------:R4:W-:Y:S01]  /*431440*/  STL [R0+-0x10], R37 ;  /* 0xfffff02500007387 */ /* 0x0009e20000100800 */
[----:B------:R-:W-:Y:S02]  /*431450*/  ISETP.NE.U32.AND P0, PT, R46, 0x1, PT ;  /* 0x000000012e00780c */ /* 0x000fe40003f05070 */
[C---:B------:R-:W-:Y:S02]  /*431460*/  LOP3.LUT R46, R33.reuse, 0x7ffffffe, RZ, 0xc0, !PT ;  /* 0x7ffffffe212e7812 */ /* 0x040fe400078ec0ff */
[----:B------:R-:W-:Y:S02]  /*431470*/  LOP3.LUT R30, R30, 0x80000000, R33, 0xf8, !PT ;  /* 0x800000001e1e7812 */ /* 0x000fe400078ef821 */
[----:B----4-:R-:W-:Y:S02]  /*431480*/  LOP3.LUT R37, R33, 0x1, RZ, 0xc0, !PT ;  /* 0x0000000121257812 */ /* 0x010fe400078ec0ff */
[----:B------:R-:W-:-:S02]  /*431490*/  LOP3.LUT R33, R27, 0x1, RZ, 0xc0, !PT ;  /* 0x000000011b217812 */ /* 0x000fc400078ec0ff */
[----:B------:R-:W-:Y:S02]  /*4314a0*/  ISETP.NE.U32.AND P1, PT, R37, 0x1, PT ;  /* 0x000000012500780c */ /* 0x000fe40003f25070 */
[----:B------:R-:W-:Y:S02]  /*4314b0*/  SEL R37, RZ, 0x9908b0df, P0 ;  /* 0x9908b0dfff257807 */ /* 0x000fe40000000000 */
        /* <DEDUP_REMOVED lines=32> */
[----:B------:R-:W-:Y:S02]  /*4316c0*/  LOP3.LUT R25, R22, R23, R25, 0x96, !PT ;  /* 0x0000001716197212 */ /* 0x000fe400078e9619 */
[C---:B------:R-:W-:Y:S02]  /*4316d0*/  LOP3.LUT R22, R5.reuse, 0x7ffffffe, RZ, 0xc0, !PT ;  /* 0x7ffffffe05167812 */ /* 0x040fe400078ec0ff */
[----:B------:R-:W-:-:S02]  /*4316e0*/  LOP3.LUT R23, R5, 0x1, RZ, 0xc0, !PT ;  /* 0x0000000105177812 */ /* 0x000fc400078ec0ff */
[----:B------:R-:W-:Y:S02]  /*4316f0*/  LOP3.LUT R22, R22, 0x80000000, R13, 0xf8, !PT ;  /* 0x8000000016167812 */ /* 0x000fe400078ef80d */
[----:B------:R-:W-:Y:S02]  /*431700*/  LOP3.LUT R26, R26, 0x80000000, R5, 0xf8, !PT ;  /* 0x800000001a1a7812 */ /* 0x000fe400078ef805 */
[----:B------:R-:W-:Y:S02]  /*431710*/  LOP3.LUT R27, R19, 0x1, RZ, 0xc0, !PT ;  /* 0x00000001131b7812 */ /* 0x000fe400078ec0ff */
[C---:B------:R-:W-:Y:S02]  /*431720*/  LOP3.LUT R28, R17.reuse, 0x7ffffffe, RZ, 0xc0, !PT ;  /* 0x7ffffffe111c7812 */ /* 0x040fe400078ec0ff */
[----:B------:R-:W-:Y:S01]  /*431730*/  LOP3.LUT R5, R17, 0x1, RZ, 0xc0, !PT ;  /* 0x0000000111057812 */ /* 0x000fe200078ec0ff */
[----:B------:R-:W-:Y:S01]  /*431740*/  UIADD3 UR4, UPT, UPT, UR4, 0xc, URZ ;  /* 0x0000000c04047890 */ /* 0x000fe2000fffe0ff */
[----:B------:R-:W-:-:S02]  /*431750*/  ISETP.NE.U32.AND P0, PT, R23, 0x1, PT ;  /* 0x000000011700780c */ /* 0x000fc40003f05070 */
[----:B------:R-:W-:Y:S02]  /*431760*/  ISETP.NE.U32.AND P1, PT, R27, 0x1, PT ;  /* 0x000000011b00780c */ /* 0x000fe40003f25070 */
[----:B------:R-:W-:Y:S02]  /*431770*/  LOP3.LUT R28, R28, 0x80000000, R19, 0xf8, !PT ;  /* 0x800000001c1c7812 */ /* 0x000fe400078ef813 */
[----:B------:R-:W-:Y:S01]  /*431780*/  ISETP.NE.U32.AND P2, PT, R5, 0x1, PT ;  /* 0x000000010500780c */ /* 0x000fe20003f45070 */
[----:B------:R-:W-:Y:S01]  /*431790*/  UISETP.NE.AND UP0, UPT, UR4, 0x18c, UPT ;  /* 0x0000018c0400788c */ /* 0x000fe2000bf05270 */
[----:B------:R-:W-:Y:S02]  /*4317a0*/  SHF.R.U32.HI R22, RZ, 0x1, R22 ;  /* 0x00000001ff167819 */ /* 0x000fe40000011616 */
[----:B------:R-:W-:Y:S02]  /*4317b0*/  SEL R5, RZ, 0x9908b0df, P0 ;  /* 0x9908b0dfff057807 */ /* 0x000fe40000000000 */
[----:B------:R-:W-:-:S02]  /*4317c0*/  SHF.R.U32.HI R26, RZ, 0x1, R26 ;  /* 0x00000001ff1a7819 */ /* 0x000fc4000001161a */
        /* <DEDUP_REMOVED lines=38> */
.L_x_3740:
[----:B------:R-:W-:Y:S05]  /*431a30*/  BSYNC.RECONVERGENT B2 ;  /* 0x0000000000027941 */ /* 0x000fea0003800200 */
.L_x_3739:
        /* <DEDUP_REMOVED lines=43> */
.L_x_3745:
        /* <DEDUP_REMOVED lines=67> */
[----:B------:R-:W-:Y:S01]  /*432120*/  LOP3.LUT R37, R50, 0x80000000, R23, 0xf8, !PT ;  /* 0x8000000032257812 */ /* 0x000fe200078ef817 */
[----:B------:R4:W-:Y:S01]  /*432130*/  STL [R3+0x10], R48 ;  /* 0x0000103003007387 */ /* 0x0009e20000100800 */
[----:B------:R-:W-:-:S02]  /*432140*/  LOP3.LUT R23, R13, 0x7ffffffe, RZ, 0xc0, !PT ;  /* 0x7ffffffe0d177812 */ /* 0x000fc400078ec0ff */
[----:B0-----:R-:W-:Y:S01]  /*432150*/  LOP3.LUT R33, R13, 0x1, RZ, 0xc0, !PT ;  /* 0x000000010d217812 */ /* 0x001fe200078ec0ff */
[----:B------:R0:W-:Y:S01]  /*432160*/  STL [R3+0x18], R35 ;  /* 0x0000182303007387 */ /* 0x0001e20000100800 */
[----:B------:R-:W-:Y:S02]  /*432170*/  LOP3.LUT R28, R47, 0x80000000, R28, 0xf8, !PT ;  /* 0x800000002f1c7812 */ /* 0x000fe400078ef81c */
[----:B------:R-:W-:Y:S02]  /*432180*/  ISETP.NE.U32.AND P3, PT, R33, 0x1, PT ;  /* 0x000000012100780c */ /* 0x000fe40003f65070 */
[C---:B----4-:R-:W-:Y:S02]  /*432190*/  LOP3.LUT R48, R30.reuse, 0x7ffffffe, RZ, 0xc0, !PT ;  /* 0x7ffffffe1e307812 */ /* 0x050fe400078ec0ff */
[----:B------:R-:W-:Y:S02]  /*4321a0*/  LOP3.LUT R41, R31, 0x1, RZ, 0xc0, !PT ;  /* 0x000000011f297812 */ /* 0x000fe400078ec0ff */
[----:B0-----:R-:W-:-:S02]  /*4321b0*/  LOP3.LUT R35, R30, 0x1, RZ, 0xc0, !PT ;  /* 0x000000011e237812 */ /* 0x001fc400078ec0ff */
[----:B------:R-:W-:Y:S02]  /*4321c0*/  LOP3.LUT R30, R23, 0x80000000, R30, 0xf8, !PT ;  /* 0x80000000171e7812 */ /* 0x000fe400078ef81e */
[----:B------:R-:W-:Y:S02]  /*4321d0*/  LOP3.LUT R31, R48, 0x80000000, R31, 0xf8, !PT ;  /* 0x80000000301f7812 */ /* 0x000fe400078ef81f */
[----:B------:R-:W-:Y:S02]  /*4321e0*/  SHF.R.U32.HI R23, RZ, 0x1, R28 ;  /* 0x00000001ff177819 */ /* 0x000fe4000001161c */
[----:B------:R-:W-:Y:S02]  /*4321f0*/  SHF.R.U32.HI R48, RZ, 0x1, R37 ;  /* 0x00000001ff307819 */ /* 0x000fe40000011625 */
[----:B------:R-:W-:Y:S02]  /*432200*/  SEL R28, RZ, 0x9908b0df, P0 ;  /* 0x9908b0dfff1c7807 */ /* 0x000fe40000000000 */
[----:B------:R-:W-:-:S02]  /*432210*/  SHF.R.U32.HI R30, RZ, 0x1, R30 ;  /* 0x00000001ff1e7819 */ /* 0x000fc4000001161e */
[----:B------:R-:W-:Y:S02]  /*432220*/  SEL R37, RZ, 0x9908b0df, P3 ;  /* 0x9908b0dfff257807 */ /* 0x000fe40001800000 */
[----:B------:R-:W-:Y:S02]  /*432230*/  ISETP.NE.U32.AND P1, PT, R41, 0x1, PT ;  /* 0x000000012900780c */ /* 0x000fe40003f25070 */
[----:B------:R-:W-:Y:S02]  /*432240*/  ISETP.NE.U32.AND P2, PT, R35, 0x1, PT ;  /* 0x000000012300780c */ /* 0x000fe40003f45070 */
[----:B------:R-:W-:Y:S02]  /*432250*/  LOP3.LUT R28, R23, R28, R29, 0x96, !PT ;  /* 0x0000001c171c7212 */ /* 0x000fe400078e961d */
[----:B------:R-:W-:Y:S02]  /*432260*/  LOP3.LUT R30, R30, R37, R25, 0x96, !PT ;  /* 0x000000251e1e7212 */ /* 0x000fe400078e9619 */
[----:B------:R-:W-:-:S02]  /*432270*/  SEL R33, RZ, 0x9908b0df, P1 ;  /* 0x9908b0dfff217807 */ /* 0x000fc40000800000 */
[C---:B------:R-:W-:Y:S02]  /*432280*/  LOP3.LUT R50, R22.reuse, 0x7ffffffe, RZ, 0xc0, !PT ;  /* 0x7ffffffe16327812 */ /* 0x040fe400078ec0ff */
[----:B------:R-:W-:Y:S02]  /*432290*/  LOP3.LUT R23, R22, 0x1, RZ, 0xc0, !PT ;  /* 0x0000000116177812 */ /* 0x000fe400078ec0ff */
[----:B------:R-:W-:Y:S01]  /*4322a0*/  LOP3.LUT R25, R19, 0x7ffffffe, RZ, 0xc0, !PT ;  /* 0x7ffffffe13197812 */ /* 0x000fe200078ec0ff */
[----:B------:R0:W-:Y:S01]  /*4322b0*/  STL [R3+0x20], R28 ;  /* 0x0000201c03007387 */ /* 0x0001e20000100800 */
[----:B------:R-:W-:Y:S02]  /*4322c0*/  SHF.R.U32.HI R31, RZ, 0x1, R31 ;  /* 0x00000001ff1f7819 */ /* 0x000fe4000001161f */
[----:B------:R-:W-:Y:S02]  /*4322d0*/  SEL R35, RZ, 0x9908b0df, P2 ;  /* 0x9908b0dfff237807 */ /* 0x000fe40001000000 */
[----:B------:R-:W-:-:S02]  /*4322e0*/  LOP3.LUT R48, R48, R33, R27, 0x96, !PT ;  /* 0x0000002130307212 */ /* 0x000fc400078e961b */
[----:B------:R-:W-:Y:S02]  /*4322f0*/  LOP3.LUT R50, R50, 0x80000000, R13, 0xf8, !PT ;  /* 0x8000000032327812 */ /* 0x000fe400078ef80d */
[----:B------:R-:W-:Y:S02]  /*432300*/  ISETP.NE.U32.AND P0, PT, R23, 0x1, PT ;  /* 0x000000011700780c */ /* 0x000fe40003f05070 */
[----:B------:R-:W-:Y:S02]  /*432310*/  LOP3.LUT R25, R25, 0x80000000, R22, 0xf8, !PT ;  /* 0x8000000019197812 */ /* 0x000fe400078ef816 */
[----:B------:R-:W-:Y:S02]  /*432320*/  LOP3.LUT R27, R19, 0x1, RZ, 0xc0, !PT ;  /* 0x00000001131b7812 */ /* 0x000fe400078ec0ff */
[C---:B0-----:R-:W-:Y:S02]  /*432330*/  LOP3.LUT R28, R17.reuse, 0x7ffffffe, RZ, 0xc0, !PT ;  /* 0x7ffffffe111c7812 */ /* 0x041fe400078ec0ff */
[----:B------:R-:W-:-:S02]  /*432340*/  LOP3.LUT R13, R17, 0x1, RZ, 0xc0, !PT ;  /* 0x00000001110d7812 */ /* 0x000fc400078ec0ff */
[C---:B------:R-:W-:Y:S02]  /*432350*/  LOP3.LUT R22, R5.reuse, 0x7ffffffe, RZ, 0xc0, !PT ;  /* 0x7ffffffe05167812 */ /* 0x040fe400078ec0ff */
[----:B------:R-:W-:Y:S02]  /*432360*/  LOP3.LUT R23, R5, 0x1, RZ, 0xc0, !PT ;  /* 0x0000000105177812 */ /* 0x000fe400078ec0ff */
[----:B------:R-:W-:Y:S02]  /*432370*/  LOP3.LUT R26, R31, R35, R26, 0x96, !PT ;  /* 0x000000231f1a7212 */ /* 0x000fe400078e961a */
[----:B------:R-:W-:Y:S02]  /*432380*/  ISETP.NE.U32.AND P1, PT, R27, 0x1, PT ;  /* 0x000000011b00780c */ /* 0x000fe40003f25070 */
        /* <DEDUP_REMOVED lines=9> */
[----:B------:R-:W-:-:S02]  /*432420*/  SEL R23, RZ, 0x9908b0df, P2 ;  /* 0x9908b0dfff177807 */ /* 0x000fc40001000000 */
[----:B------:R-:W-:Y:S02]  /*432430*/  SHF.R.U32.HI R22, RZ, 0x1, R22 ;  /* 0x00000001ff167819 */ /* 0x000fe40000011616 */
[----:B0-----:R-:W-:Y:S02]  /*432440*/  SHF.R.U32.HI R26, RZ, 0x1, R25 ;  /* 0x00000001ff1a7819 */ /* 0x001fe40000011619 */
[----:B------:R-:W-:Y:S02]  /*432450*/  SEL R13, RZ, 0x9908b0df, P3 ;  /* 0x9908b0dfff0d7807 */ /* 0x000fe40001800000 */
[----:B----4-:R-:W-:Y:S02]  /*432460*/  SHF.R.U32.HI R30, RZ, 0x1, R28 ;  /* 0x00000001ff1e7819 */ /* 0x010fe4000001161c */
        /* <DEDUP_REMOVED lines=48> */
.L_x_3746:
[----:B------:R-:W3:Y:S04]  /*432770*/  LDL R37, [R3+-0xc] ;  /* 0xfffff40003257983 */ /* 0x000ee80000100800 */
[----:B------:R-:W4:Y:S04]  /*432780*/  LDL R47, [R3+-0x39c] ;  /* 0xfffc6400032f7983 */ /* 0x000f280000100800 */
[----:B------:R-:W4:Y:S04]  /*432790*/  LDL R31, [R3+-0x8] ;  /* 0xfffff800031f7983 */ /* 0x000f280000100800 */
[----:B------:R-:W4:Y:S04]  /*4327a0*/  LDL R30, [R3+-0x4] ;  /* 0xfffffc00031e7983 */ /* 0x000f280000100800 */
[----:B------:R-:W4:Y:S04]  /*4327b0*/  LDL R46, [R3+-0x398] ;  /* 0xfffc6800032e7983 */ /* 0x000f280000100800 */
[----:B------:R-:W4:Y:S04]  /*4327c0*/  LDL R39, [R3] ;  /* 0x0000000003277983 */ /* 0x000f280000100800 */
[----:B------:R-:W4:Y:S04]  /*4327d0*/  LDL R41, [R3+-0x394] ;  /* 0xfffc6c0003297983 */ /* 0x000f280000100800 */
        /* <DEDUP_REMOVED lines=41> */
[----:B--2---:R-:W-:Y:S02]  /*432a70*/  LOP3.LUT R41, R28, 0x7ffffffe, RZ, 0xc0, !PT ;  /* 0x7ffffffe1c297812 */ /* 0x004fe400078ec0ff */
        /* <DEDUP_REMOVED lines=12> */
[----:B------:R-:W-:Y:S02]  /*432b40*/  LOP3.LUT R39, R29, 0x1, RZ, 0xc0, !PT ;  /* 0x000000011d277812 */ /* 0x000fe400078ec0ff */
[----:B------:R-:W-:Y:S02]  /*432b50*/  ISETP.NE.U32.AND P0, PT, R35, 0x1, PT ;  /* 0x000000012300780c */ /* 0x000fe40003f05070 */
[----:B------:R-:W-:Y:S02]  /*432b60*/  LOP3.LUT R46, R46, 0x80000000, R27, 0xf8, !PT ;  /* 0x800000002e2e7812 */ /* 0x000fe400078ef81b */
[----:B------:R-:W-:-:S02]  /*432b70*/  ISETP.NE.U32.AND P1, PT, R39, 0x1, PT ;  /* 0x000000012700780c */ /* 0x000fc40003f25070 */
[----:B------:R-:W-:Y:S02]  /*432b80*/  LOP3.LUT R33, R27, 0x7ffffffe, RZ, 0xc0, !PT ;  /* 0x7ffffffe1b217812 */ /* 0x000fe400078ec0ff */
[C---:B------:R-:W-:Y:S02]  /*432b90*/  LOP3.LUT R50, R15.reuse, 0x7ffffffe, RZ, 0xc0, !PT ;  /* 0x7ffffffe0f327812 */ /* 0x040fe400078ec0ff */
[----:B------:R-:W-:Y:S01]  /*432ba0*/  LOP3.LUT R35, R15, 0x1, RZ, 0xc0, !PT ;  /* 0x000000010f237812 */ /* 0x000fe200078ec0ff */
[----:B------:R2:W-:Y:S01]  /*432bb0*/  STL [R3+-0xc], R31 ;  /* 0xfffff41f03007387 */ /* 0x0005e20000100800 */
[----:B------:R-:W-:Y:S02]  /*432bc0*/  SEL R27, RZ, 0x9908b0df, P0 ;  /* 0x9908b0dfff1b7807 */ /* 0x000fe40000000000 */
[----:B------:R-:W-:Y:S02]  /*432bd0*/  SHF.R.U32.HI R46, RZ, 0x1, R46 ;  /* 0x00000001ff2e7819 */ /* 0x000fe4000001162e */
[----:B------:R-:W-:-:S02]  /*432be0*/  LOP3.LUT R33, R33, 0x80000000, R28, 0xf8, !PT ;  /* 0x8000000021217812 */ /* 0x000fc400078ef81c */
[----:B------:R-:W-:Y:S02]  /*432bf0*/  LOP3.LUT R29, R50, 0x80000000, R29, 0xf8, !PT ;  /* 0x80000000321d7812 */ /* 0x000fe400078ef81d */
[----:B------:R-:W-:Y:S02]  /*432c00*/  ISETP.NE.U32.AND P0, PT, R35, 0x1, PT ;  /* 0x000000012300780c */ /* 0x000fe40003f05070 */
[----:B--2---:R-:W-:Y:S02]  /*432c10*/  SEL R31, RZ, 0x9908b0df, P1 ;  /* 0x9908b0dfff1f7807 */ /* 0x004fe40000800000 */
[----:B------:R-:W-:Y:S02]  /*432c20*/  SHF.R.U32.HI R28, RZ, 0x1, R33 ;  /* 0x00000001ff1c7819 */ /* 0x000fe40000011621 */
[----:B------:R-:W-:Y:S02]  /*432c30*/  LOP3.LUT R50, R46, R31, R23, 0x96, !PT ;  /* 0x0000001f2e327212 */ /* 0x000fe400078e9617 */
[----:B------:R-:W-:-:S02]  /*432c40*/  SHF.R.U32.HI R29, RZ, 0x1, R29 ;  /* 0x00000001ff1d7819 */ /* 0x000fc4000001161d */
[----:B------:R-:W-:Y:S01]  /*432c50*/  SEL R23, RZ, 0x9908b0df, P0 ;  /* 0x9908b0dfff177807 */ /* 0x000fe20000000000 */
[----:B------:R2:W-:Y:S01]  /*432c60*/  STL [R3+-0x4], R48 ;  /* 0xfffffc3003007387 */ /* 0x0005e20000100800 */
[----:B------:R-:W-:Y:S02]  /*432c70*/  LOP3.LUT R46, R22, 0x7ffffffe, RZ, 0xc0, !PT ;  /* 0x7ffffffe162e7812 */ /* 0x000fe400078ec0ff */
[----:B------:R-:W-:Y:S02]  /*432c80*/  LOP3.LUT R26, R29, R23, R26, 0x96, !PT ;  /* 0x000000171d1a7212 */ /* 0x000fe400078e961a */
[C---:B------:R-:W-:Y:S02]  /*432c90*/  LOP3.LUT R23, R7.reuse, 0x1, RZ, 0xc0, !PT ;  /* 0x0000000107177812 */ /* 0x040fe400078ec0ff */
[----:B--2---:R-:W-:Y:S02]  /*432ca0*/  LOP3.LUT R48, R28, R27, R25, 0x96, !PT ;  /* 0x0000001b1c307212 */ /* 0x004fe400078e9619 */
[----:B------:R-:W-:Y:S01]  /*432cb0*/  LOP3.LUT R28, R7, 0x7ffffffe, RZ, 0xc0, !PT ;  /* 0x7ffffffe071c7812 */ /* 0x000fe200078ec0ff */
[----:B------:R3:W-:Y:S01]  /*432cc0*/  STL [R3], R30 ;  /* 0x0000001e03007387 */ /* 0x0007e20000100800 */
[----:B------:R-:W-:-:S02]  /*432cd0*/  ISETP.NE.U32.AND P0, PT, R23, 0x1, PT ;  /* 0x000000011700780c */ /* 0x000fc40003f05070 */
[----:B------:R-:W-:Y:S02]  /*432ce0*/  LOP3.LUT R28, R28, 0x80000000, R15, 0xf8, !PT ;  /* 0x800000001c1c7812 */ /* 0x000fe400078ef80f */
        /* <DEDUP_REMOVED lines=49> */
.L_x_3744:
[----:B------:R-:W-:Y:S05]  /*433000*/  BSYNC.RECONVERGENT B2 ;  /* 0x0000000000027941 */ /* 0x000fea0003800200 */
.L_x_3743:
        /* <DEDUP_REMOVED lines=43> */
.L_x_3749:
        /* <DEDUP_REMOVED lines=73> */
[----:B------:R-:W-:Y:S02]  /*433750*/  LOP3.LUT R37, R31, 0x1, RZ, 0xc0, !PT ;  /* 0x000000011f257812 */ /* 0x000fe400078ec0ff */
[----:B------:R-:W-:Y:S02]  /*433760*/  ISETP.NE.U32.AND P0, PT, R41, 0x1, PT ;  /* 0x000000012900780c */ /* 0x000fe40003f05070 */
[----:B------:R-:W-:Y:S02]  /*433770*/  LOP3.LUT R29, R29, 0x80000000, R31, 0xf8, !PT ;  /* 0x800000001d1d7812 */ /* 0x000fe400078ef81f */
[----:B------:R-:W-:Y:S02]  /*433780*/  ISETP.NE.U32.AND P3, PT, R25, 0x1, PT ;  /* 0x000000011900780c */ /* 0x000fe40003f65070 */
[----:B------:R-:W-:-:S02]  /*433790*/  LOP3.LUT R41, R31, 0x7ffffffe, RZ, 0xc0, !PT ;  /* 0x7ffffffe1f297812 */ /* 0x000fc400078ec0ff */
        /* <DEDUP_REMOVED lines=15> */
[----:B------:R-:W-:Y:S01]  /*433890*/  STL [R5+0x2c], R26 ;  /* 0x00002c1a05007387 */ /* 0x000fe20000100800 */
[----:B------:R-:W-:Y:S02]  /*4338a0*/  LOP3.LUT R48, R48, 0x80000000, R15, 0xf8, !PT ;  /* 0x8000000030307812 */ /* 0x000fe400078ef80f */
[----:B------:R-:W-:Y:S02]  /*4338b0*/  LOP3.LUT R46, R41, R33, R27, 0x96, !PT ;  /* 0x00000021292e7212 */ /* 0x000fe400078e961b */
[----:B------:R-:W-:-:S02]  /*4338c0*/  ISETP.NE.U32.AND P0, PT, R25, 0x1, PT ;  /* 0x000000011900780c */ /* 0x000fc40003f05070 */
[----:B------:R-:W-:Y:S02]  /*4338d0*/  LOP3.LUT R50, R50, 0x80000000, R23, 0xf8, !PT ;  /* 0x8000000032327812 */ /* 0x000fe400078ef817 */
[C---:B------:R-:W-:Y:S02]  /*4338e0*/  LOP3.LUT R15, R19.reuse, 0x7ffffffe, RZ, 0xc0, !PT ;  /* 0x7ffffffe130f7812 */ /* 0x040fe400078ec0ff */
[----:B------:R-:W-:Y:S02]  /*4338f0*/  LOP3.LUT R27, R22, 0x1, RZ, 0xc0, !PT ;  /* 0x00000001161b7812 */ /* 0x000fe400078ec0ff */
[----:B------:R-:W-:Y:S02]  /*433900*/  LOP3.LUT R23, R19, 0x1, RZ, 0xc0, !PT ;  /* 0x0000000113177812 */ /* 0x000fe400078ec0ff */
[----:B------:R-:W-:Y:S02]  /*433910*/  LOP3.LUT R28, R39, R31, R28, 0x96, !PT ;  /* 0x0000001f271c7212 */ /* 0x000fe400078e961c */
[----:B------:R-:W-:-:S02]  /*433920*/  LOP3.LUT R15, R15, 0x80000000, R22, 0xf8, !PT ;  /* 0x800000000f0f7812 */ /* 0x000fc400078ef816 */
[----:B------:R-:W-:Y:S02]  /*433930*/  ISETP.NE.U32.AND P1, PT, R27, 0x1, PT ;  /* 0x000000011b00780c */ /* 0x000fe40003f25070 */
[----:B------:R-:W-:Y:S01]  /*433940*/  ISETP.NE.U32.AND P2, PT, R23, 0x1, PT ;  /* 0x000000011700780c */ /* 0x000fe20003f45070 */
[----:B------:R0:W-:Y:S01]  /*433950*/  STL [R5+0x24], R28 ;  /* 0x0000241c05007387 */ /* 0x0001e20000100800 */
[----:B------:R-:W-:Y:S02]  /*433960*/  SHF.R.U32.HI R48, RZ, 0x1, R48 ;  /* 0x00000001ff307819 */ /* 0x000fe40000011630 */
[----:B------:R-:W-:Y:S02]  /*433970*/  SHF.R.U32.HI R50, RZ, 0x1, R50 ;  /* 0x00000001ff327819 */ /* 0x000fe40000011632 */
[----:B------:R-:W-:Y:S02]  /*433980*/  SEL R22, RZ, 0x9908b0df, P1 ;  /* 0x9908b0dfff167807 */ /* 0x000fe40000800000 */
[----:B------:R-:W-:-:S02]  /*433990*/  SEL R23, RZ, 0x9908b0df, P2 ;  /* 0x9908b0dfff177807 */ /* 0x000fc40001000000 */
[----:B0-----:R-:W-:Y:S01]  /*4339a0*/  SHF.R.U32.HI R28, RZ, 0x1, R15 ;  /* 0x00000001ff1c7819 */ /* 0x001fe2000001160f */
        /* <DEDUP_REMOVED lines=12> */
[----:B----4-:R-:W-:Y:S01]  /*433a70*/  LOP3.LUT R50, R50, R22, R9, 0x96, !PT ;  /* 0x0000001632327212 */ /* 0x010fe200078e9609 */
[----:B------:R-:W-:Y:S01]  /*433a80*/  IMAD.MOV.U32 R9, RZ, RZ, R5 ;  /* 0x000000ffff097224 */ /* 0x000fe200078e0005 */
[----:B---3--:R-:W-:Y:S02]  /*433a90*/  LOP3.LUT R26, R26, R15, R13, 0x96, !PT ;  /* 0x0000000f1a1a7212 */ /* 0x008fe400078e960d */
[----:B-----5:R-:W-:Y:S01]  /*433aa0*/  LOP3.LUT R28, R28, R23, R11, 0x96, !PT ;  /* 0x000000171c1c7212 */ /* 0x020fe200078e960b */
        /* <DEDUP_REMOVED lines=41> */
.L_x_3750:
        /* <DEDUP_REMOVED lines=63> */
[----:B------:R-:W-:Y:S02]  /*434130*/  LOP3.LUT R29, R35, 0x80000000, R29, 0xf8, !PT ;  /* 0x80000000231d7812 */ /* 0x000fe400078ef81d */
[----:B------:R-:W-:Y:S02]  /*434140*/  ISETP.NE.U32.AND P0, PT, R37, 0x1, PT ;  /* 0x000000012500780c */ /* 0x000fe40003f05070 */
[----:B------:R-:W-:Y:S02]  /*434150*/  LOP3.LUT R28, R39, 0x80000000, R28, 0xf8, !PT ;  /* 0x80000000271c7812 */ /* 0x000fe400078ef81c */
[----:B------:R-:W-:Y:S01]  /*434160*/  ISETP.NE.U32.AND P1, PT, R31, 0x1, PT ;  /* 0x000000011f00780c */ /* 0x000fe20003f25070 */
[----:B------:R1:W-:Y:S01]  /*434170*/  STL [R5+-0xc], R33 ;  /* 0xfffff42105007387 */ /* 0x0003e20000100800 */
[----:B------:R-:W-:-:S02]  /*434180*/  LOP3.LUT R31, R17, 0x7ffffffe, RZ, 0xc0, !PT ;  /* 0x7ffffffe111f7812 */ /* 0x000fc400078ec0ff */
[----:B------:R-:W-:Y:S02]  /*434190*/  LOP3.LUT R37, R17, 0x1, RZ, 0xc0, !PT ;  /* 0x0000000111257812 */ /* 0x000fe400078ec0ff */
[----:B------:R-:W-:Y:S02]  /*4341a0*/  SEL R35, RZ, 0x9908b0df, P0 ;  /* 0x9908b0dfff237807 */ /* 0x000fe40000000000 */
[----:B------:R-:W-:Y:S02]  /*4341b0*/  SHF.R.U32.HI R28, RZ, 0x1, R28 ;  /* 0x00000001ff1c7819 */ /* 0x000fe4000001161c */
[----:B-1----:R-:W-:Y:S02]  /*4341c0*/  SHF.R.U32.HI R33, RZ, 0x1, R29 ;  /* 0x00000001ff217819 */ /* 0x002fe4000001161d */
[----:B------:R-:W-:Y:S02]  /*4341d0*/  SEL R29, RZ, 0x9908b0df, P1 ;  /* 0x9908b0dfff1d7807 */ /* 0x000fe40000800000 */
[----:B------:R-:W-:-:S02]  /*4341e0*/  LOP3.LUT R31, R31, 0x80000000, R30, 0xf8, !PT ;  /* 0x800000001f1f7812 */ /* 0x000fc400078ef81e */
[----:B------:R-:W-:Y:S01]  /*4341f0*/  ISETP.NE.U32.AND P0, PT, R37, 0x1, PT ;  /* 0x000000012500780c */ /* 0x000fe20003f05070 */
[----:B------:R1:W-:Y:S04]  /*434200*/  STL [R5+-0x10], R48 ;  /* 0xfffff03005007387 */ /* 0x0003e80000100800 */
[----:B------:R2:W-:Y:S01]  /*434210*/  STL [R5+-0x4], R50 ;  /* 0xfffffc3205007387 */ /* 0x0005e20000100800 */
[----:B------:R-:W-:Y:S02]  /*434220*/  LOP3.LUT R30, R23, 0x7ffffffe, RZ, 0xc0, !PT ;  /* 0x7ffffffe171e7812 */ /* 0x000fe400078ec0ff */
[----:B-1----:R-:W-:Y:S02]  /*434230*/  LOP3.LUT R48, R33, R35, R26, 0x96, !PT ;  /* 0x0000002321307212 */ /* 0x002fe400078e961a */
[----:B------:R-:W-:-:S02]  /*434240*/  SHF.R.U32.HI R26, RZ, 0x1, R31 ;  /* 0x00000001ff1a7819 */ /* 0x000fc4000001161f */
[----:B--2---:R-:W-:Y:S02]  /*434250*/  LOP3.LUT R50, R28, R29, R25, 0x96, !PT ;  /* 0x0000001d1c327212 */ /* 0x004fe400078e9619 */
[----:B------:R-:W-:Y:S02]  /*434260*/  SEL R25, RZ, 0x9908b0df, P0 ;  /* 0x9908b0dfff197807 */ /* 0x000fe40000000000 */
[C---:B------:R-:W-:Y:S02]  /*434270*/  LOP3.LUT R28, R9.reuse, 0x7ffffffe, RZ, 0xc0, !PT ;  /* 0x7ffffffe091c7812 */ /* 0x040fe400078ec0ff */
[----:B------:R-:W-:Y:S02]  /*434280*/  LOP3.LUT R26, R26, R25, R27, 0x96, !PT ;  /* 0x000000191a1a7212 */ /* 0x000fe400078e961b */
        /* <DEDUP_REMOVED lines=52> */
.L_x_3748:
[----:B------:R-:W-:Y:S05]  /*4345d0*/  BSYNC.RECONVERGENT B2 ;  /* 0x0000000000027941 */ /* 0x000fea0003800200 */
.L_x_3747:
        /* <DEDUP_REMOVED lines=43> */
.L_x_3753:
        /* <DEDUP_REMOVED lines=70> */
[----:B------:R0:W-:Y:S03]  /*434cf0*/  STL [R7+0x14], R35 ;  /* 0x0000142307007387 */ /* 0x0001e60000100800 */
[----:B------:R-:W-:-:S02]  /*434d00*/  ISETP.NE.U32.AND P0, PT, R37, 0x1, PT ;  /* 0x000000012500780c */ /* 0x000fc40003f05070 */
[----:B-1----:R-:W-:Y:S02]  /*434d10*/  LOP3.LUT R39, R33, 0x7ffffffe, RZ, 0xc0, !PT ;  /* 0x7ffffffe21277812 */ /* 0x002fe400078ec0ff */
[C---:B------:R-:W-:Y:S01]  /*434d20*/  LOP3.LUT R37, R31.reuse, 0x1, RZ, 0xc0, !PT ;  /* 0x000000011f257812 */ /* 0x040fe200078ec0ff */
[----:B------:R1:W-:Y:S01]  /*434d30*/  STL [R7+0xc], R41 ;  /* 0x00000c2907007387 */ /* 0x0003e20000100800 */
[----:B0-----:R-:W-:Y:S02]  /*434d40*/  LOP3.LUT R35, R31, 0x7ffffffe, RZ, 0xc0, !PT ;  /* 0x7ffffffe1f237812 */ /* 0x001fe400078ec0ff */
[----:B------:R-:W-:Y:S02]  /*434d50*/  LOP3.LUT R29, R39, 0x80000000, R29, 0xf8, !PT ;  /* 0x80000000271d7812 */ /* 0x000fe400078ef81d */
[----:B------:R-:W-:Y:S02]  /*434d60*/  LOP3.LUT R39, R17, 0x7ffffffe, RZ, 0xc0, !PT ;  /* 0x7ffffffe11277812 */ /* 0x000fe400078ec0ff */
[----:B------:R-:W-:-:S02]  /*434d70*/  LOP3.LUT R35, R35, 0x80000000, R33, 0xf8, !PT ;  /* 0x8000000023237812 */ /* 0x000fc400078ef821 */
[----:B-1----:R-:W-:Y:S02]  /*434d80*/  LOP3.LUT R41, R17, 0x1, RZ, 0xc0, !PT ;  /* 0x0000000111297812 */ /* 0x002fe400078ec0ff */
        /* <DEDUP_REMOVED lines=16> */
[----:B------:R-:W-:Y:S01]  /*434e90*/  STL [R7+0x28], R28 ;  /* 0x0000281c07007387 */ /* 0x000fe20000100800 */
[----:B------:R-:W-:Y:S02]  /*434ea0*/  LOP3.LUT R50, R50, 0x80000000, R17, 0xf8, !PT ;  /* 0x8000000032327812 */ /* 0x000fe400078ef811 */
[----:B------:R-:W-:-:S02]  /*434eb0*/  LOP3.LUT R29, R29, 0x80000000, R25, 0xf8, !PT ;  /* 0x800000001d1d7812 */ /* 0x000fc400078ef819 */
[----:B------:R-:W-:Y:S02]  /*434ec0*/  LOP3.LUT R31, R23, 0x1, RZ, 0xc0, !PT ;  /* 0x00000001171f7812 */ /* 0x000fe400078ec0ff */
[----:B------:R-:W-:Y:S02]  /*434ed0*/  ISETP.NE.U32.AND P0, PT, R27, 0x1, PT ;  /* 0x000000011b00780c */ /* 0x000fe40003f05070 */
[----:B------:R-:W-:Y:S01]  /*434ee0*/  ISETP.NE.U32.AND P1, PT, R31, 0x1, PT ;  /* 0x000000011f00780c */ /* 0x000fe20003f25070 */
[----:B------:R0:W-:Y:S01]  /*434ef0*/  STL [R7+0x24], R30 ;  /* 0x0000241e07007387 */ /* 0x0001e20000100800 */
[----:B------:R-:W-:-:S03]  /*434f00*/  SHF.R.U32.HI R50, RZ, 0x1, R50 ;  /* 0x00000001ff327819 */ /* 0x000fc60000011632 */
[----:B------:R-:W-:Y:S04]  /*434f10*/  STL [R7+0x18], R47 ;  /* 0x0000182f07007387 */ /* 0x000fe80000100800 */
[----:B------:R-:W-:Y:S04]  /*434f20*/  STL [R7+0x1c], R46 ;  /* 0x00001c2e07007387 */ /* 0x000fe80000100800 */
[----:B------:R-:W-:Y:S01]  /*434f30*/  STL [R7+0x2c], R48 ;  /* 0x00002c3007007387 */ /* 0x000fe20000100800 */
[C---:B--2---:R-:W-:Y:S02]  /*434f40*/  LOP3.LUT R26, R22.reuse, 0x7ffffffe, RZ, 0xc0, !PT ;  /* 0x7ffffffe161a7812 */ /* 0x044fe400078ec0ff */
[----:B------:R-:W-:-:S02]  /*434f50*/  LOP3.LUT R25, R22, 0x1, RZ, 0xc0, !PT ;  /* 0x0000000116197812 */ /* 0x000fc400078ec0ff */
[----:B------:R-:W-:Y:S02]  /*434f60*/  LOP3.LUT R27, R26, 0x80000000, R23, 0xf8, !PT ;  /* 0x800000001a1b7812 */ /* 0x000fe400078ef817 */
[----:B------:R-:W-:Y:S02]  /*434f70*/  ISETP.NE.U32.AND P2, PT, R25, 0x1, PT ;  /* 0x000000011900780c */ /* 0x000fe40003f45070 */
[----:B0-----:R-:W-:Y:S02]  /*434f80*/  SHF.R.U32.HI R30, RZ, 0x1, R27 ;  /* 0x00000001ff1e7819 */ /* 0x001fe4000001161b */
[----:B------:R-:W-:Y:S02]  /*434f90*/  SEL R23, RZ, 0x9908b0df, P0 ;  /* 0x9908b0dfff177807 */ /* 0x000fe40000000000 */
[----:B------:R-:W-:Y:S02]  /*434fa0*/  SHF.R.U32.HI R26, RZ, 0x1, R29 ;  /* 0x00000001ff1a7819 */ /* 0x000fe4000001161d */
[----:B------:R-:W-:-:S02]  /*434fb0*/  SEL R25, RZ, 0x9908b0df, P1 ;  /* 0x9908b0dfff197807 */ /* 0x000fc40000800000 */
[C---:B----4-:R-:W-:Y:S02]  /*434fc0*/  LOP3.LUT R17, R9.reuse, 0x7ffffffe, RZ, 0xc0, !PT ;  /* 0x7ffffffe09117812 */ /* 0x050fe400078ec0ff */
[----:B------:R-:W-:Y:S02]  /*434fd0*/  LOP3.LUT R28, R9, 0x1, RZ, 0xc0, !PT ;  /* 0x00000001091c7812 */ /* 0x000fe400078ec0ff */
[----:B------:R-:W-:Y:S02]  /*434fe0*/  LOP3.LUT R17, R17, 0x80000000, R22, 0xf8, !PT ;  /* 0x8000000011117812 */ /* 0x000fe400078ef816 */
[----:B------:R-:W-:Y:S02]  /*434ff0*/  ISETP.NE.U32.AND P3, PT, R28, 0x1, PT ;  /* 0x000000011c00780c */ /* 0x000fe40003f65070 */
[----:B------:R-:W-:Y:S02]  /*435000*/  SHF.R.U32.HI R22, RZ, 0x1, R17 ;  /* 0x00000001ff167819 */ /* 0x000fe40000011611 */
[----:B------:R-:W-:-:S02]  /*435010*/  SEL R27, RZ, 0x9908b0df, P2 ;  /* 0x9908b0dfff1b7807 */ /* 0x000fc40001000000 */
        /* <DEDUP_REMOVED lines=47> */
.L_x_3754:
        /* <DEDUP_REMOVED lines=59> */
[----:B-1----:R-:W-:Y:S02]  /*4356c0*/  SEL R39, RZ, 0x9908b0df, P0 ;  /* 0x9908b0dfff277807 */ /* 0x002fe40000000000 */
[----:B------:R-:W-:Y:S02]  /*4356d0*/  LOP3.LUT R50, R31, 0x7ffffffe, RZ, 0xc0, !PT ;  /* 0x7ffffffe1f327812 */ /* 0x000fe400078ec0ff */
[----:B------:R-:W-:Y:S02]  /*4356e0*/  LOP3.LUT R46, R46, R39, R37, 0x96, !PT ;  /* 0x000000272e2e7212 */ /* 0x000fe400078e9625 */
[----:B------:R-:W-:Y:S02]  /*4356f0*/  LOP3.LUT R37, R29, 0x7ffffffe, RZ, 0xc0, !PT ;  /* 0x7ffffffe1d257812 */ /* 0x000fe400078ec0ff */
[----:B------:R-:W-:Y:S01]  /*435700*/  LOP3.LUT R41, R31, 0x1, RZ, 0xc0, !PT ;  /* 0x000000011f297812 */ /* 0x000fe200078ec0ff */
[----:B------:R1:W-:Y:S01]  /*435710*/  STL [R7+-0x4], R35 ;  /* 0xfffffc2307007387 */ /* 0x0003e20000100800 */
[----:B------:R-:W-:-:S02]  /*435720*/  LOP3.LUT R37, R37, 0x80000000, R30, 0xf8, !PT ;  /* 0x8000000025257812 */ /* 0x000fc400078ef81e */
[----:B------:R-:W-:Y:S02]  /*435730*/  ISETP.NE.U32.AND P0, PT, R47, 0x1, PT ;  /* 0x000000012f00780c */ /* 0x000fe40003f05070 */
[----:B------:R-:W-:Y:S02]  /*435740*/  LOP3.LUT R29, R50, 0x80000000, R29, 0xf8, !PT ;  /* 0x80000000321d7812 */ /* 0x000fe400078ef81d */
[----:B------:R-:W-:Y:S01]  /*435750*/  ISETP.NE.U32.AND P1, PT, R41, 0x1, PT ;  /* 0x000000012900780c */ /* 0x000fe20003f25070 */
[----:B------:R0:W-:Y:S01]  /*435760*/  STL [R7+-0xc], R48 ;  /* 0xfffff43007007387 */ /* 0x0001e20000100800 */
[C---:B------:R-:W-:Y:S02]  /*435770*/  LOP3.LUT R30, R19.reuse, 0x7ffffffe, RZ, 0xc0, !PT ;  /* 0x7ffffffe131e7812 */ /* 0x040fe400078ec0ff */
[----:B-1----:R-:W-:Y:S01]  /*435780*/  LOP3.LUT R35, R19, 0x1, RZ, 0xc0, !PT ;  /* 0x0000000113237812 */ /* 0x002fe200078ec0ff */
[----:B------:R1:W-:Y:S01]  /*435790*/  STL [R7+-0x8], R33 ;  /* 0xfffff82107007387 */ /* 0x0003e20000100800 */
[----:B------:R-:W-:-:S02]  /*4357a0*/  SHF.R.U32.HI R29, RZ, 0x1, R29 ;  /* 0x00000001ff1d7819 */ /* 0x000fc4000001161d */
[----:B------:R-:W-:Y:S02]  /*4357b0*/  LOP3.LUT R30, R30, 0x80000000, R31, 0xf8, !PT ;  /* 0x800000001e1e7812 */ /* 0x000fe400078ef81f */
[----:B0-----:R-:W-:Y:S02]  /*4357c0*/  SHF.R.U32.HI R48, RZ, 0x1, R37 ;  /* 0x00000001ff307819 */ /* 0x001fe40000011625 */
[----:B------:R-:W-:Y:S02]  /*4357d0*/  SEL R37, RZ, 0x9908b0df, P1 ;  /* 0x9908b0dfff257807 */ /* 0x000fe40000800000 */
[----:B-1----:R-:W-:Y:S02]  /*4357e0*/  SEL R33, RZ, 0x9908b0df, P0 ;  /* 0x9908b0dfff217807 */ /* 0x002fe40000000000 */
[----:B------:R-:W-:Y:S02]  /*4357f0*/  ISETP.NE.U32.AND P0, PT, R35, 0x1, PT ;  /* 0x000000012300780c */ /* 0x000fe40003f05070 */
[----:B------:R-:W-:-:S02]  /*435800*/  LOP3.LUT R48, R48, R33, R27, 0x96, !PT ;  /* 0x0000002130307212 */ /* 0x000fc400078e961b */
[----:B--2---:R-:W-:Y:S02]  /*435810*/  LOP3.LUT R50, R29, R37, R26, 0x96, !PT ;  /* 0x000000251d327212 */ /* 0x004fe400078e961a */
[----:B------:R-:W-:Y:S02]  /*435820*/  SHF.R.U32.HI R27, RZ, 0x1, R30 ;  /* 0x00000001ff1b7819 */ /* 0x000fe4000001161e */
        /* <DEDUP_REMOVED lines=11> */
[----:B0-----:R-:W-:Y:S01]  /*4358e0*/  LOP3.LUT R46, R23, 0x7ffffffe, RZ, 0xc0, !PT ;  /* 0x7ffffffe172e7812 */ /* 0x001fe200078ec0ff */
        /* <DEDUP_REMOVED lines=9> */
[----:B------:R-:W-:Y:S01]  /*435980*/  SEL R25, RZ, 0x9908b0df, P2 ;  /* 0x9908b0dfff197807 */ /* 0x000fe20001000000 */
[----:B------:R-:W-:Y:S04]  /*435990*/  STL [R7+0x8], R50 ;  /* 0x0000083207007387 */ /* 0x000fe80000100800 */
[----:B------:R-:W-:Y:S01]  /*4359a0*/  STL [R7+0xc], R28 ;  /* 0x00000c1c07007387 */ /* 0x000fe20000100800 */
[C---:B---3--:R-:W-:Y:S02]  /*4359b0*/  LOP3.LUT R48, R9.reuse, 0x7ffffffe, RZ, 0xc0, !PT ;  /* 0x7ffffffe09307812 */ /* 0x048fe400078ec0ff */
[----:B------:R-:W-:Y:S02]  /*4359c0*/  LOP3.LUT R19, R9, 0x1, RZ, 0xc0, !PT ;  /* 0x0000000109137812 */ /* 0x000fe400078ec0ff */
[----:B------:R-:W-:-:S02]  /*4359d0*/  LOP3.LUT R48, R48, 0x80000000, R23, 0xf8, !PT ;  /* 0x8000000030307812 */ /* 0x000fc400078ef817 */
[----:B------:R-:W-:Y:S02]  /*4359e0*/  ISETP.NE.U32.AND P3, PT, R19, 0x1, PT ;  /* 0x000000011300780c */ /* 0x000fe40003f65070 */
[----:B------:R-:W-:Y:S02]  /*4359f0*/  SEL R19, RZ, 0x9908b0df, P0 ;  /* 0x9908b0dfff137807 */ /* 0x000fe40000000000 */
[----:B------:R-:W-:Y:S02]  /*435a00*/  SEL R23, RZ, 0x9908b0df, P1 ;  /* 0x9908b0dfff177807 */ /* 0x000fe40000800000 */
[----:B------:R-:W-:Y:S02]  /*435a10*/  SHF.R.U32.HI R48, RZ, 0x1, R48 ;  /* 0x00000001ff307819 */ /* 0x000fe40000011630 */
[----:B------:R-:W-:Y:S02]  /*435a20*/  SEL R26, RZ, 0x9908b0df, P3 ;  /* 0x9908b0dfff1a7807 */ /* 0x000fe40001800000 */
[----:B------:R-:W-:-:S02]  /*435a30*/  LOP3.LUT R22, R11, R19, R22, 0x96, !PT ;  /* 0x000000130b167212 */ /* 0x000fc400078e9616 */
        /* <DEDUP_REMOVED lines=22> */
.L_x_3752:
[----:B------:R-:W-:Y:S05]  /*435ba0*/  BSYNC.RECONVERGENT B2 ;  /* 0x0000000000027941 */ /* 0x000fea0003800200 */
.L_x_3751:
        /* <DEDUP_REMOVED lines=43> */
.L_x_3757:
        /* <DEDUP_REMOVED lines=87> */
[----:B------:R-:W-:Y:S01]  /*4363d0*/  LOP3.LUT R30, R30, R31, R33, 0x96, !PT ;  /* 0x0000001f1e1e7212 */ /* 0x000fe200078e9621 */
[----:B------:R-:W-:Y:S01]  /*4363e0*/  STL [R9+0x20], R27 ;  /* 0x0000201b09007387 */ /* 0x000fe20000100800 */
[----:B------:R-:W-:Y:S02]  /*4363f0*/  SHF.R.U32.HI R41, RZ, 0x1, R41 ;  /* 0x00000001ff297819 */ /* 0x000fe40000011629 */
[----:B------:R-:W-:Y:S01]  /*436400*/  SEL R39, RZ, 0x9908b0df, P2 ;  /* 0x9908b0dfff277807 */ /* 0x000fe20001000000 */
[----:B------:R5:W-:Y:S01]  /*436410*/  STL [R9+0x24], R30 ;  /* 0x0000241e09007387 */ /* 0x000be20000100800 */
[----:B------:R-:W-:-:S02]  /*436420*/  LOP3.LUT R46, R37, R35, R29, 0x96, !PT ;  /* 0x00000023252e7212 */ /* 0x000fc400078e961d */
[----:B------:R-:W-:Y:S01]  /*436430*/  LOP3.LUT R28, R41, R39, R28, 0x96, !PT ;  /* 0x00000027291c7212 */ /* 0x000fe200078e961c */
[----:B------:R-:W-:Y:S04]  /*436440*/  STL [R9+0x1c], R48 ;  /* 0x00001c3009007387 */ /* 0x000fe80000100800 */
        /* <DEDUP_REMOVED lines=10> */
[----:B------:R-:W-:Y:S02]  /*4364f0*/  ISETP.NE.U32.AND P1, PT, R33, 0x1, PT ;  /* 0x000000012100780c */ /* 0x000fe40003f25070 */
[C---:B-----5:R-:W-:Y:S02]  /*436500*/  LOP3.LUT R30, R23.reuse, 0x7ffffffe, RZ, 0xc0, !PT ;  /* 0x7ffffffe171e7812 */ /* 0x060fe400078ec0ff */
[----:B------:R-:W-:Y:S02]  /*436510*/  LOP3.LUT R19, R23, 0x1, RZ, 0xc0, !PT ;  /* 0x0000000117137812 */ /* 0x000fe400078ec0ff */
[----:B------:R-:W-:Y:S02]  /*436520*/  LOP3.LUT R30, R30, 0x80000000, R25, 0xf8, !PT ;  /* 0x800000001e1e7812 */ /* 0x000fe400078ef819 */
[----:B------:R-:W-:Y:S02]  /*436530*/  ISETP.NE.U32.AND P2, PT, R19, 0x1, PT ;  /* 0x000000011300780c */ /* 0x000fe40003f45070 */
[----:B----4-:R-:W-:-:S02]  /*436540*/  LOP3.LUT R26, R11, 0x7ffffffe, RZ, 0xc0, !PT ;  /* 0x7ffffffe0b1a7812 */ /* 0x010fc400078ec0ff */
[----:B------:R-:W-:Y:S02]  /*436550*/  LOP3.LUT R27, R11, 0x1, RZ, 0xc0, !PT ;  /* 0x000000010b1b7812 */ /* 0x000fe400078ec0ff */
[----:B------:R-:W-:Y:S02]  /*436560*/  LOP3.LUT R26, R26, 0x80000000, R23, 0xf8, !PT ;  /* 0x800000001a1a7812 */ /* 0x000fe400078ef817 */
[----:B------:R-:W-:Y:S02]  /*436570*/  ISETP.NE.U32.AND P3, PT, R27, 0x1, PT ;  /* 0x000000011b00780c */ /* 0x000fe40003f65070 */
[----:B------:R-:W-:Y:S02]  /*436580*/  SHF.R.U32.HI R23, RZ, 0x1, R50 ;  /* 0x00000001ff177819 */ /* 0x000fe40000011632 */
[----:B------:R-:W-:Y:S02]  /*436590*/  SEL R25, RZ, 0x9908b0df, P0 ;  /* 0x9908b0dfff197807 */ /* 0x000fe40000000000 */
[----:B-1----:R-:W-:-:S02]  /*4365a0*/  SHF.R.U32.HI R28, RZ, 0x1, R31 ;  /* 0x00000001ff1c7819 */ /* 0x002fc4000001161f */
[----:B------:R-:W-:Y:S02]  /*4365b0*/  SEL R27, RZ, 0x9908b0df, P1 ;  /* 0x9908b0dfff1b7807 */ /* 0x000fe40000800000 */
[----:B------:R-:W-:Y:S02]  /*4365c0*/  SHF.R.U32.HI R48, RZ, 0x1, R30 ;  /* 0x00000001ff307819 */ /* 0x000fe4000001161e */
[----:B------:R-:W-:Y:S02]  /*4365d0*/  SEL R29, RZ, 0x9908b0df, P2 ;  /* 0x9908b0dfff1d7807 */ /* 0x000fe40001000000 */
[----:B------:R-:W-:Y:S02]  /*4365e0*/  SHF.R.U32.HI R26, RZ, 0x1, R26 ;  /* 0x00000001ff1a7819 */ /* 0x000fe4000001161a */
[----:B------:R-:W-:Y:S02]  /*4365f0*/  SEL R19, RZ, 0x9908b0df, P3 ;  /* 0x9908b0dfff137807 */ /* 0x000fe40001800000 */
[----:B------:R-:W-:-:S02]  /*436600*/  LOP3.LUT R30, R23, R25, R22, 0x96, !PT ;  /* 0x00000019171e7212 */ /* 0x000fc400078e9616 */
[----:B0-----:R-:W-:Y:S01]  /*436610*/  LOP3.LUT R46, R28, R27, R13, 0x96, !PT ;  /* 0x0000001b1c2e7212 */ /* 0x001fe200078e960d */
        /* <DEDUP_REMOVED lines=43> */
.L_x_3758:
        /* <DEDUP_REMOVED lines=99> */
[----:B------:R-:W-:Y:S02]  /*436f00*/  LOP3.LUT R11, R26, 0x80000000, R11, 0xf8, !PT ;  /* 0x800000001a0b7812 */ /* 0x000fe400078ef80b */
[----:B------:R-:W-:-:S02]  /*436f10*/  ISETP.NE.U32.AND P0, PT, R30, 0x1, PT ;  /* 0x000000011e00780c */ /* 0x000fc40003f05070 */
[----:B------:R-:W-:Y:S02]  /*436f20*/  LOP3.LUT R46, R46, 0x80000000, R29, 0xf8, !PT ;  /* 0x800000002e2e7812 */ /* 0x000fe400078ef81d */
[C---:B---3--:R-:W-:Y:S02]  /*436f30*/  LOP3.LUT R27, R25.reuse, 0x7ffffffe, RZ, 0xc0, !PT ;  /* 0x7ffffffe191b7812 */ /* 0x048fe400078ec0ff */
[----:B------:R-:W-:Y:S02]  /*436f40*/  LOP3.LUT R26, R25, 0x1, RZ, 0xc0, !PT ;  /* 0x00000001191a7812 */ /* 0x000fe400078ec0ff */
[C---:B----4-:R-:W-:Y:S02]  /*436f50*/  LOP3.LUT R30, R9.reuse, 0x7ffffffe, RZ, 0xc0, !PT ;  /* 0x7ffffffe091e7812 */ /* 0x050fe400078ec0ff */
        /* <DEDUP_REMOVED lines=36> */
.L_x_3756:
[----:B------:R-:W-:Y:S05]  /*4371a0*/  BSYNC.RECONVERGENT B2 ;  /* 0x0000000000027941 */ /* 0x000fea0003800200 */
.L_x_3755:
        /* <DEDUP_REMOVED lines=36> */
.L_x_3764:
        /* <DEDUP_REMOVED lines=36> */
.L_x_3762:
        /* <DEDUP_REMOVED lines=172> */
.L_x_3763:
        /* <DEDUP_REMOVED lines=141> */
.L_x_3761:
[----:B------:R-:W-:Y:S05]  /*4389c0*/  BSYNC.RECONVERGENT B2 ;  /* 0x0000000000027941 */ /* 0x000fea0003800200 */
.L_x_3760:
        /* <DEDUP_REMOVED lines=21> */
.L_x_3759:
[----:B------:R-:W2:Y:S02]  /*438b20*/  LDC R3, c[0x0][0x3b8] ;  /* 0x0000ee00ff037b82 */ /* 0x000ea40000000800 */
[----:B--2---:R-:W-:-:S04]  /*438b30*/  IADD3 R3, PT, PT, -R26, -0x6, R3 ;  /* 0xfffffffa1a037810 */ /* 0x004fc80007ffe103 */
[----:B------:R-:W-:-:S13]  /*438b40*/  ISETP.GE.AND P1, PT, R3, 0x1, PT ;  /* 0x000000010300780c */ /* 0x000fda0003f26270 */
[----:B------:R-:W-:Y:S05]  /*438b50*/  @!P1 BRA `(.L_x_3765) ;  /* 0x0000001400789947 */ /* 0x000fea0003800000 */
[----:B------:R-:W-:-:S07]  /*438b60*/  IMAD.MOV.U32 R5, RZ, RZ, RZ ;  /* 0x000000ffff057224 */ /* 0x000fce00078e00ff */
.L_x_3770:
        /* <DEDUP_REMOVED lines=37> */
.L_x_3768:
        /* <DEDUP_REMOVED lines=91> */
[----:B------:R-:W-:Y:S02]  /*439370*/  LOP3.LUT R26, R23, 0x7ffffffe, RZ, 0xc0, !PT ;  /* 0x7ffffffe171a7812 */ /* 0x000fe400078ec0ff */
[----:B------:R-:W-:Y:S01]  /*439380*/  LOP3.LUT R30, R22, 0x7ffffffe, RZ, 0xc0, !PT ;  /* 0x7ffffffe161e7812 */ /* 0x000fe200078ec0ff */
[----:B------:R0:W-:Y:S01]  /*439390*/  STL [R0+0x20], R25 ;  /* 0x0000201900007387 */ /* 0x0001e20000100800 */
[----:B------:R-:W-:Y:S02]  /*4393a0*/  LOP3.LUT R31, R39, R31, R28, 0x96, !PT ;  /* 0x0000001f271f7212 */ /* 0x000fe400078e961c */
[----:B------:R-:W-:Y:S01]  /*4393b0*/  LOP3.LUT R28, R23, 0x1, RZ, 0xc0, !PT ;  /* 0x00000001171c7812 */ /* 0x000fe200078ec0ff */
[----:B------:R-:W-:Y:S01]  /*4393c0*/  STL [R0+0x28], R27 ;  /* 0x0000281b00007387 */ /* 0x000fe20000100800 */
[----:B------:R-:W-:-:S02]  /*4393d0*/  LOP3.LUT R15, R26, 0x80000000, R15, 0xf8, !PT ;  /* 0x800000001a0f7812 */ /* 0x000fc400078ef80f */
[----:B------:R-:W-:Y:S02]  /*4393e0*/  LOP3.LUT R30, R30, 0x80000000, R23, 0xf8, !PT ;  /* 0x800000001e1e7812 */ /* 0x000fe400078ef817 */
[----:B------:R-:W-:Y:S02]  /*4393f0*/  LOP3.LUT R33, R22, 0x1, RZ, 0xc0, !PT ;  /* 0x0000000116217812 */ /* 0x000fe400078ec0ff */
[C---:B------:R-:W-:Y:S02]  /*439400*/  LOP3.LUT R23, R19.reuse, 0x7ffffffe, RZ, 0xc0, !PT ;  /* 0x7ffffffe13177812 */ /* 0x040fe400078ec0ff */
[----:B0-----:R-:W-:Y:S02]  /*439410*/  LOP3.LUT R25, R19, 0x1, RZ, 0xc0, !PT ;  /* 0x0000000113197812 */ /* 0x001fe400078ec0ff */
[----:B------:R-:W-:Y:S02]  /*439420*/  ISETP.NE.U32.AND P2, PT, R28, 0x1, PT ;  /* 0x000000011c00780c */ /* 0x000fe40003f45070 */
        /* <DEDUP_REMOVED lines=8> */
[----:B0-----:R-:W-:Y:S01]  /*4394b0*/  SEL R29, RZ, 0x9908b0df, P4 ;  /* 0x9908b0dfff1d7807 */ /* 0x001fe20002000000 */
        /* <DEDUP_REMOVED lines=55> */
.L_x_3769:
[----:B------:R-:W-:-:S05]  /*439830*/  IMAD R13, R0, 0x4, R1 ;  /* 0x00000004000d7824 */ /* 0x000fca00078e0201 */
[----:B------:R-:W2:Y:S04]  /*439840*/  LDL R25, [R13+0x4] ;  /* 0x000004000d197983 */ /* 0x000ea80000100800 */
[----:B------:R-:W4:Y:S04]  /*439850*/  LDL R23, [R13+0x8] ;  /* 0x000008000d177983 */ /* 0x000f280000100800 */
[----:B-1-3--:R-:W3:Y:S04]  /*439860*/  LDL R26, [R13+-0x38c] ;  /* 0xfffc74000d1a7983 */ /* 0x00aee80000100800 */
[----:B------:R-:W3:Y:S04]  /*439870*/  LDL R19, [R13+0xc] ;  /* 0x00000c000d137983 */ /* 0x000ee80000100800 */
[----:B------:R-:W3:Y:S04]  /*439880*/  LDL R9, [R13+0x10] ;  /* 0x000010000d097983 */ /* 0x000ee80000100800 */
[----:B------:R-:W3:Y:S04]  /*439890*/  LDL R17, [R13+-0x388] ;  /* 0xfffc78000d117983 */ /* 0x000ee80000100800 */
[----:B------:R-:W3:Y:S04]  /*4398a0*/  LDL R15, [R13+-0x384] ;  /* 0xfffc7c000d0f7983 */ /* 0x000ee80000100800 */
[----:B------:R-:W3:Y:S01]  /*4398b0*/  LDL R11, [R13+-0x380] ;  /* 0xfffc80000d0b7983 */ /* 0x000ee20000100800 */
[----:B--2---:R-:W-:-:S02]  /*4398c0*/  LOP3.LUT R22, R25, 0x7ffffffe, RZ, 0xc0, !PT ;  /* 0x7ffffffe19167812 */ /* 0x004fc400078ec0ff */
[----:B------:R-:W-:Y:S02]  /*4398d0*/  LOP3.LUT R27, R25, 0x1, RZ, 0xc0, !PT ;  /* 0x00000001191b7812 */ /* 0x000fe400078ec0ff */
[----:B-----5:R-:W-:Y:S02]  /*4398e0*/  LOP3.LUT R22, R22, 0x80000000, R7, 0xf8, !PT ;  /* 0x8000000016167812 */ /* 0x020fe400078ef807 */
[----:B------:R-:W-:Y:S02]  /*4398f0*/  ISETP.NE.U32.AND P2, PT, R27, 0x1, PT ;  /* 0x000000011b00780c */ /* 0x000fe40003f45070 */
[----:B------:R-:W-:Y:S02]  /*439900*/  SHF.R.U32.HI R7, RZ, 0x1, R22 ;  /* 0x00000001ff077819 */ /* 0x000fe40000011616 */
[----:B------:R-:W-:Y:S02]  /*439910*/  SEL R22, RZ, 0x9908b0df, P2 ;  /* 0x9908b0dfff167807 */ /* 0x000fe40001000000 */
[----:B----4-:R-:W-:-:S02]  /*439920*/  LOP3.LUT R28, R23, 0x7ffffffe, RZ, 0xc0, !PT ;  /* 0x7ffffffe171c7812 */ /* 0x010fc400078ec0ff */
[----:B---3--:R-:W-:Y:S02]  /*439930*/  LOP3.LUT R22, R7, R22, R26, 0x96, !PT ;  /* 0x0000001607167212 */ /* 0x008fe400078e961a */
        /* <DEDUP_REMOVED lines=124> */
.L_x_3767:
[----:B------:R-:W-:Y:S05]  /*43a100*/  BSYNC.RECONVERGENT B2 ;  /* 0x0000000000027941 */ /* 0x000fea0003800200 */
.L_x_3766:
[----:B------:R-:W-:-:S05]  /*43a110*/  VIADD R22, R22, 0x1 ;  /* 0x0000000116167836 */ /* 0x000fca0000000000 */
[----:B------:R2:W-:Y:S01]  /*43a120*/  STL [R1+0x9c0], R22 ;  /* 0x0009c01601007387 */ /* 0x0005e20000100800 */
[----:B------:R-:W-:Y:S05]  /*43a130*/  @P1 BRA `(.L_x_3770) ;  /* 0xffffffe8008c1947 */ /* 0x000fea000383ffff */
.L_x_3765:
        /* <DEDUP_REMOVED lines=35> */
.L_x_3773:
        /* <DEDUP_REMOVED lines=66> */
[----:B-1----:R-:W-:-:S02]  /*43a790*/  LOP3.LUT R3, R31, 0x1, RZ, 0xc0, !PT ;  /* 0x000000011f037812 */ /* 0x002fc400078ec0ff */
        /* <DEDUP_REMOVED lines=31> */
[----:B-1----:R-:W-:-:S02]  /*43a990*/  LOP3.LUT R3, R17, 0x1, RZ, 0xc0, !PT ;  /* 0x0000000111037812 */ /* 0x002fc400078ec0ff */
        /* <DEDUP_REMOVED lines=16> */
[----:B-1----:R-:W-:Y:S02]  /*43aaa0*/  SEL R23, RZ, 0x9908b0df, P3 ;  /* 0x9908b0dfff177807 */ /* 0x002fe40001800000 */
[----:B------:R-:W-:Y:S02]  /*43aab0*/  SHF.R.U32.HI R22, RZ, 0x1, R22 ;  /* 0x00000001ff167819 */ /* 0x000fe40000011616 */
        /* <DEDUP_REMOVED lines=51> */
.L_x_3774:
        /* <DEDUP_REMOVED lines=137> */
.L_x_3772:
[----:B------:R-:W-:Y:S05]  /*43b680*/  BSYNC.RECONVERGENT B2 ;  /* 0x0000000000027941 */ /* 0x000fea0003800200 */
.L_x_3771:
        /* <DEDUP_REMOVED lines=43> */
.L_x_3777:
        /* <DEDUP_REMOVED lines=74> */
[C---:B-1----:R-:W-:Y:S02]  /*43bde0*/  LOP3.LUT R48, R30.reuse, 0x7ffffffe, RZ, 0xc0, !PT ;  /* 0x7ffffffe1e307812 */ /* 0x042fe400078ec0ff */
        /* <DEDUP_REMOVED lines=44> */
[----:B-1----:R-:W-:Y:S02]  /*43c0b0*/  SHF.R.U32.HI R30, RZ, 0x1, R28 ;  /* 0x00000001ff1e7819 */ /* 0x002fe4000001161c */
        /* <DEDUP_REMOVED lines=48> */
.L_x_3778:
[----:B------:R-:W2:Y:S04]  /*43c3c0*/  LDL R37, [R3+-0xc] ;  /* 0xfffff40003257983 */ /* 0x000ea80000100800 */
[----:B------:R-:W3:Y:S04]  /*43c3d0*/  LDL R47, [R3+-0x39c] ;  /* 0xfffc6400032f7983 */ /* 0x000ee80000100800 */
[----:B------:R-:W4:Y:S04]  /*43c3e0*/  LDL R31, [R3+-0x8] ;  /* 0xfffff800031f7983 */ /* 0x000f280000100800 */
[----:B------:R-:W4:Y:S04]  /*43c3f0*/  LDL R30, [R3+-0x4] ;  /* 0xfffffc00031e7983 */ /* 0x000f280000100800 */
[----:B------:R-:W4:Y:S04]  /*43c400*/  LDL R46, [R3+-0x398] ;  /* 0xfffc6800032e7983 */ /* 0x000f280000100800 */
[----:B------:R-:W4:Y:S04]  /*43c410*/  LDL R39, [R3] ;  /* 0x0000000003277983 */ /* 0x000f280000100800 */
[----:B------:R-:W4:Y:S04]  /*43c420*/  LDL R41, [R3+-0x394] ;  /* 0xfffc6c0003297983 */ /* 0x000f280000100800 */
[----:B-1----:R-:W4:Y:S04]  /*43c430*/  LDL R28, [R3+0x4] ;  /* 0x00000400031c7983 */ /* 0x002f280000100800 */
        /* <DEDUP_REMOVED lines=66> */
[----:B-1----:R-:W-:Y:S02]  /*43c860*/  SEL R31, RZ, 0x9908b0df, P2 ;  /* 0x9908b0dfff1f7807 */ /* 0x002fe40001000000 */
        /* <DEDUP_REMOVED lines=8> */
[----:B-1----:R-:W-:Y:S02]  /*43c8f0*/  LOP3.LUT R48, R28, R27, R25, 0x96, !PT ;  /* 0x0000001b1c307212 */ /* 0x002fe400078e9619 */
        /* <DEDUP_REMOVED lines=53> */
.L_x_3776:
[----:B------:R-:W-:Y:S05]  /*43cc50*/  BSYNC.RECONVERGENT B2 ;  /* 0x0000000000027941 */ /* 0x000fea0003800200 */
.L_x_3775:
        /* <DEDUP_REMOVED lines=43> */
.L_x_3781:
        /* <DEDUP_REMOVED lines=63> */
[----:B-1----:R-:W-:Y:S01]  /*43d300*/  LOP3.LUT R39, R33, 0x7ffffffe, RZ, 0xc0, !PT ;  /* 0x7ffffffe21277812 */ /* 0x002fe200078ec0ff */
[----:B------:R1:W-:Y:S01]  /*43d310*/  STL [R5+0x10], R41 ;  /* 0x0000102905007387 */ /* 0x0003e20000100800 */
[----:B0-----:R-:W-:-:S02]  /*43d320*/  LOP3.LUT R46, R25, 0x7ffffffe, RZ, 0xc0, !PT ;  /* 0x7ffffffe192e7812 */ /* 0x001fc400078ec0ff */
[----:B------:R-:W-:Y:S02]  /*43d330*/  LOP3.LUT R37, R33, 0x1, RZ, 0xc0, !PT ;  /* 0x0000000121257812 */ /* 0x000fe400078ec0ff */
[----:B------:R-:W-:Y:S02]  /*43d340*/  LOP3.LUT R46, R46, 0x80000000, R29, 0xf8, !PT ;  /* 0x800000002e2e7812 */ /* 0x000fe400078ef81d */
[----:B------:R-:W-:Y:S02]  /*43d350*/  LOP3.LUT R39, R39, 0x80000000, R25, 0xf8, !PT ;  /* 0x8000000027277812 */ /* 0x000fe400078ef819 */
[----:B-1----:R-:W-:Y:S02]  /*43d360*/  LOP3.LUT R41, R25, 0x1, RZ, 0xc0, !PT ;  /* 0x0000000119297812 */ /* 0x002fe400078ec0ff */
        /* <DEDUP_REMOVED lines=98> */
.L_x_3782:
        /* <DEDUP_REMOVED lines=137> */
.L_x_3780:
[----:B------:R-:W-:Y:S05]  /*43e220*/  BSYNC.RECONVERGENT B2 ;  /* 0x0000000000027941 */ /* 0x000fea0003800200 */
.L_x_3779:
        /* <DEDUP_REMOVED lines=43> */
.L_x_3785:
        /* <DEDUP_REMOVED lines=168> */
.L_x_3786:
        /* <DEDUP_REMOVED lines=137> */
.L_x_3784:
[----:B------:R-:W-:Y:S05]  /*43f7f0*/  BSYNC.RECONVERGENT B2 ;  /* 0x0000000000027941 */ /* 0x000fea0003800200 */
.L_x_3783:
        /* <DEDUP_REMOVED lines=43> */
.L_x_3789:
        /* <DEDUP_REMOVED lines=167> */
.L_x_3790:
        /* <DEDUP_REMOVED lines=141> */
.L_x_3788:
[----:B------:R-:W-:Y:S05]  /*440df0*/  BSYNC.RECONVERGENT B2 ;  /* 0x0000000000027941 */ /* 0x000fea0003800200 */
.L_x_3787:
        /* <DEDUP_REMOVED lines=35> */
.L_x_3796:
        /* <DEDUP_REMOVED lines=36> */
.L_x_3794:
        /* <DEDUP_REMOVED lines=172> */
.L_x_3795:
        /* <DEDUP_REMOVED lines=141> */
.L_x_3793:
[----:B------:R-:W-:Y:S05]  /*442600*/  BSYNC.RECONVERGENT B2 ;  /* 0x0000000000027941 */ /* 0x000fea0003800200 */
.L_x_3792:
        /* <DEDUP_REMOVED lines=19> */
.L_x_3791:
[----:B------:R-:W-:-:S04]  /*442740*/  PLOP3.LUT P0, PT, P0, P1, PT, 0x80, 0x8 ;  /* 0x000000000008781c */ /* 0x000fc80000703070 */
[----:B------:R-:W-:-:S09]  /*442750*/  SEL R0, RZ, 0x1, !P0 ;  /* 0x00000001ff007807 */ /* 0x000fd20004000000 */
.L_x_3731:
[----:B------:R-:W-:Y:S05]  /*442760*/  BSYNC.RECONVERGENT B1 ;  /* 0x0000000000017941 */ /* 0x000fea0003800200 */
.L_x_3730:
[----:B------:R-:W2:Y:S01]  /*442770*/  S2R R3, SR_TID.X ;  /* 0x0000000000037919 */ /* 0x000ea20000002100 */
[----:B------:R-:W-:Y:S01]  /*442780*/  S2UR UR5, SR_CTAID.X ;  /* 0x00000000000579c3 */ /* 0x000fe20000002500 */
[----:B------:R-:W3:Y:S01]  /*442790*/  LDCU UR4, c[0x0][0x374] ;  /* 0x00006e80ff0477ac */ /* 0x000ee20008000800 */
[----:B------:R-:W-:Y:S01]  /*4427a0*/  IMAD.MOV.U32 R22, RZ, RZ, 0xf ;  /* 0x0000000fff167424 */ /* 0x000fe200078e00ff */
[----:B------:R-:W-:Y:S01]  /*4427b0*/  BSSY.RECONVERGENT B1, `(.L_x_3797) ;  /* 0x00013be000017945 */ /* 0x000fe20003800200 */
[----:B------:R-:W4:Y:S04]  /*4427c0*/  LDCU UR9, c[0x0][0x3c4] ;  /* 0x00007880ff0977ac */ /* 0x000f280008000800 */
[----:B------:R-:W3:Y:S01]  /*4427d0*/  S2UR UR8, SR_CTAID.Y ;  /* 0x00000000000879c3 */ /* 0x000ee20000002600 */
[----:B--2---:R-:W-:Y:S01]  /*4427e0*/  IMAD R3, R3, R22, 0xa ;  /* 0x0000000a03037424 */ /* 0x004fe200078e0216 */
[----:B---3--:R-:W-:-:S04]  /*4427f0*/  UIMAD UR4, UR5, UR4, UR8 ;  /* 0x00000004050472a4 */ /* 0x008fc8000f8e0208 */
[----:B----4-:R-:W-:-:S06]  /*442800*/  UIMAD UR4, UR4, -0x1680, UR9 ;  /* 0xffffe980040478a4 */ /* 0x010fcc000f8e0209 */
[----:B------:R-:W-:Y:S01]  /*442810*/  ISETP.GE.AND P0, PT, R3, UR4, PT ;  /* 0x0000000403007c0c */ /* 0x000fe2000bf06270 */
[----:B------:R-:W-:-:S12]  /*442820*/  IMAD.MOV.U32 R3, RZ, RZ, 0x1 ;  /* 0x00000001ff037424 */ /* 0x000fd800078e00ff */
        /* <DEDUP_REMOVED lines=20> */
.L_x_3799:
        /* <DEDUP_REMOVED lines=31> */
.L_x_3805:
        /* <DEDUP_REMOVED lines=37> */
.L_x_3803:
        /* <DEDUP_REMOVED lines=167> */
.L_x_3804:
[----:B------:R-:W-:-:S05]  /*443820*/  IMAD R11, R22, 0x4, R1 ;  /* 0x00000004160b7824 */ /* 0x000fca00078e0201 */
[----:B------:R-:W2:Y:S04]  /*443830*/  LDL R23, [R11+0x4] ;  /* 0x000004000b177983 */ /* 0x000ea80000100800 */
[----:B------:R-:W3:Y:S04]  /*443840*/  LDL R19, [R11+0x8] ;  /* 0x000008000b137983 */ /* 0x000ee80000100800 */
[----:B------:R-:W4:Y:S04]  /*443850*/  LDL R25, [R11+-0x38c] ;  /* 0xfffc74000b197983 */ /* 0x000f280000100800 */
[----:B------:R-:W4:Y:S04]  /*443860*/  LDL R17, [R11+0xc] ;  /* 0x00000c000b117983 */ /* 0x000f280000100800 */
[----:B-1----:R-:W4:Y:S04]  /*443870*/  LDL R7, [R11+0x10] ;  /* 0x000010000b077983 */ /* 0x002f280000100800 */
        /* <DEDUP_REMOVED lines=135> */
.L_x_3802:
[----:B------:R-:W-:Y:S05]  /*4440f0*/  BSYNC.RECONVERGENT B2 ;  /* 0x0000000000027941 */ /* 0x000fea0003800200 */
.L_x_3801:
[----:B------:R-:W-:-:S05]  /*444100*/  VIADD R22, R22, 0x1 ;  /* 0x0000000116167836 */ /* 0x000fca0000000000 */
[----:B------:R2:W-:Y:S01]  /*444110*/  STL [R1+0x9c0], R22 ;  /* 0x0009c01601007387 */ /* 0x0005e20000100800 */
[----:B------:R-:W-:Y:S05]  /*444120*/  @P0 BRA `(.L_x_3805) ;  /* 0xffffffe8008c0947 */ /* 0x000fea000383ffff */
.L_x_3800:
        /* <DEDUP_REMOVED lines=36> */
.L_x_3808:
        /* <DEDUP_REMOVED lines=61> */
[----:B-1----:R-:W-:-:S04]  /*444740*/  SEL R39, RZ, 0x9908b0df, P0 ;  /* 0x9908b0dfff277807 */ /* 0x002fc80000000000 */
        /* <DEDUP_REMOVED lines=8> */
[----:B-1----:R-:W-:Y:S01]  /*4447d0*/  LOP3.LUT R33, R13, 0x1, RZ, 0xc0, !PT ;  /* 0x000000010d217812 */ /* 0x002fe200078ec0ff */
[----:B------:R1:W-:Y:S01]  /*4447e0*/  STL [R3+0x18], R35 ;  /* 0x0000182303007387 */ /* 0x0003e20000100800 */
[----:B------:R-:W-:Y:S02]  /*4447f0*/  LOP3.LUT R28, R47, 0x80000000, R28, 0xf8, !PT ;  /* 0x800000002f1c7812 */ /* 0x000fe400078ef81c */
[----:B------:R-:W-:Y:S02]  /*444800*/  ISETP.NE.U32.AND P3, PT, R33, 0x1, PT ;  /* 0x000000012100780c */ /* 0x000fe40003f65070 */
[C---:B----4-:R-:W-:Y:S02]  /*444810*/  LOP3.LUT R48, R30.reuse, 0x7ffffffe, RZ, 0xc0, !PT ;  /* 0x7ffffffe1e307812 */ /* 0x050fe400078ec0ff */
[----:B------:R-:W-:Y:S02]  /*444820*/  LOP3.LUT R41, R31, 0x1, RZ, 0xc0, !PT ;  /* 0x000000011f297812 */ /* 0x000fe400078ec0ff */
[----:B-1----:R-:W-:-:S02]  /*444830*/  LOP3.LUT R35, R30, 0x1, RZ, 0xc0, !PT ;  /* 0x000000011e237812 */ /* 0x002fc400078ec0ff */
        /* <DEDUP_REMOVED lines=23> */
[C---:B-1----:R-:W-:Y:S02]  /*4449b0*/  LOP3.LUT R28, R17.reuse, 0x7ffffffe, RZ, 0xc0, !PT ;  /* 0x7ffffffe111c7812 */ /* 0x042fe400078ec0ff */
        /* <DEDUP_REMOVED lines=16> */
[----:B-1----:R-:W-:Y:S02]  /*444ac0*/  SHF.R.U32.HI R26, RZ, 0x1, R25 ;  /* 0x00000001ff1a7819 */ /* 0x002fe40000011619 */
        /* <DEDUP_REMOVED lines=50> */
.L_x_3809:
        /* <DEDUP_REMOVED lines=137> */
.L_x_3807:
[----:B------:R-:W-:Y:S05]  /*445680*/  BSYNC.RECONVERGENT B2 ;  /* 0x0000000000027941 */ /* 0x000fea0003800200 */
.L_x_3806:
        /* <DEDUP_REMOVED lines=43> */
.L_x_3812:
[----:B-1----:R-:W2:Y:S04]  /*445940*/  LDL R9, [R5+0x10] ;  /* 0x0000100005097983 */ /* 0x002ea80000100800 */
        /* <DEDUP_REMOVED lines=167> */
.L_x_3813:
[----:B------:R-:W2:Y:S04]  /*4463c0*/  LDL R41, [R5+-0xc] ;  /* 0xfffff40005297983 */ /* 0x000ea80000100800 */
        /* <DEDUP_REMOVED lines=80> */
[----:B---3--:R-:W-:Y:S02]  /*4468d0*/  LOP3.LUT R50, R28, R29, R25, 0x96, !PT ;  /* 0x0000001d1c327212 */ /* 0x008fe400078e9619 */
        /* <DEDUP_REMOVED lines=55> */
.L_x_3811:
[----:B------:R-:W-:Y:S05]  /*446c50*/  BSYNC.RECONVERGENT B2 ;  /* 0x0000000000027941 */ /* 0x000fea0003800200 */
.L_x_3810:
        /* <DEDUP_REMOVED lines=43> */
.L_x_3816:
        /* <DEDUP_REMOVED lines=168> */
.L_x_3817:
        /* <DEDUP_REMOVED lines=137> */
.L_x_3815:
[----:B------:R-:W-:Y:S05]  /*448220*/  BSYNC.RECONVERGENT B2 ;  /* 0x0000000000027941 */ /* 0x000fea0003800200 */
.L_x_3814:
        /* <DEDUP_REMOVED lines=43> */
.L_x_3820:
        /* <DEDUP_REMOVED lines=168> */
.L_x_3821:
        /* <DEDUP_REMOVED lines=61> */
[----:B--2---:R-:W-:-:S03]  /*449330*/  LOP3.LUT R37, R33, 0x1, RZ, 0xc0, !PT ;  /* 0x0000000121257812 */ /* 0x004fc600078ec0ff */
[----:B------:R2:W-:Y:S01]  /*449340*/  STL [R9+-0x4], R46 ;  /* 0xfffffc2e09007387 */ /* 0x0005e20000100800 */
[----:B-1----:R-:W-:Y:S02]  /*449350*/  LOP3.LUT R39, R33, 0x7ffffffe, RZ, 0xc0, !PT ;  /* 0x7ffffffe21277812 */ /* 0x002fe400078ec0ff */
[C---:B0-----:R-:W-:Y:S02]  /*449360*/  LOP3.LUT R41, R30.reuse, 0x1, RZ, 0xc0, !PT ;  /* 0x000000011e297812 */ /* 0x041fe400078ec0ff */
[----:B--2---:R-:W-:Y:S02]  /*449370*/  LOP3.LUT R46, R30, 0x7ffffffe, RZ, 0xc0, !PT ;  /* 0x7ffffffe1e2e7812 */ /* 0x004fe400078ec0ff */
[----:B------:R-:W-:Y:S02]  /*449380*/  ISETP.NE.U32.AND P0, PT, R41, 0x1, PT ;  /* 0x000000012900780c */ /* 0x000fe40003f05070 */
[----:B------:R-:W-:Y:S02]  /*449390*/  LOP3.LUT R46, R46, 0x80000000, R31, 0xf8, !PT ;  /* 0x800000002e2e7812 */ /* 0x000fe400078ef81f */
        /* <DEDUP_REMOVED lines=17> */
[----:B------:R-:W-:Y:S01]  /*4494b0*/  LOP3.LUT R29, R13, 0x1, RZ, 0xc0, !PT ;  /* 0x000000010d1d7812 */ /* 0x000fe200078ec0ff */
[----:B------:R3:W-:Y:S01]  /*4494c0*/  STL [R9+0x4], R46 ;  /* 0x0000042e09007387 */ /* 0x0007e20000100800 */
        /* <DEDUP_REMOVED lines=50> */
.L_x_3819:
[----:B------:R-:W-:Y:S05]  /*4497f0*/  BSYNC.RECONVERGENT B2 ;  /* 0x0000000000027941 */ /* 0x000fea0003800200 */
.L_x_3818:
        /* <DEDUP_REMOVED lines=43> */
.L_x_3824:
        /* <DEDUP_REMOVED lines=65> */
[----:B------:R-:W-:Y:S01]  /*449ec0*/  LOP3.LUT R49, R39, 0x7ffffffe, RZ, 0xc0, !PT ;  /* 0x7ffffffe27317812 */ /* 0x000fe200078ec0ff */
[----:B------:R1:W-:Y:S03]  /*449ed0*/  STL [R11+0xc], R30 ;  /* 0x00000c1e0b007387 */ /* 0x0003e60000100800 */
[----:B------:R-:W-:Y:S02]  /*449ee0*/  LOP3.LUT R49, R49, 0x80000000, R48, 0xf8, !PT ;  /* 0x8000000031317812 */ /* 0x000fe400078ef830 */
[----:B------:R-:W-:Y:S01]  /*449ef0*/  LOP3.LUT R48, R39, 0x1, RZ, 0xc0, !PT ;  /* 0x0000000127307812 */ /* 0x000fe200078ec0ff */
[----:B------:R0:W-:Y:S01]  /*449f00*/  STL [R11+0x10], R37 ;  /* 0x000010250b007387 */ /* 0x0001e20000100800 */
[----:B------:R-:W-:-:S02]  /*449f10*/  SHF.R.U32.HI R50, RZ, 0x1, R50 ;  /* 0x00000001ff327819 */ /* 0x000fc40000011632 */
[C---:B-1----:R-:W-:Y:S02]  /*449f20*/  LOP3.LUT R30, R35.reuse, 0x7ffffffe, RZ, 0xc0, !PT ;  /* 0x7ffffffe231e7812 */ /* 0x042fe400078ec0ff */
[----:B------:R-:W-:Y:S01]  /*449f30*/  ISETP.NE.U32.AND P1, PT, R48, 0x1, PT ;  /* 0x000000013000780c */ /* 0x000fe20003f25070 */
[----:B------:R1:W-:Y:S01]  /*449f40*/  STL [R11+0x14], R41 ;  /* 0x000014290b007387 */ /* 0x0003e20000100800 */
[----:B------:R-:W-:Y:S02]  /*449f50*/  SEL R48, RZ, 0x9908b0df, P0 ;  /* 0x9908b0dfff307807 */ /* 0x000fe40000000000 */
[----:B0-----:R-:W-:Y:S02]  /*449f60*/  LOP3.LUT R37, R35, 0x1, RZ, 0xc0, !PT ;  /* 0x0000000123257812 */ /* 0x001fe400078ec0ff */
[----:B------:R-:W-:Y:S02]  /*449f70*/  LOP3.LUT R30, R30, 0x80000000, R39, 0xf8, !PT ;  /* 0x800000001e1e7812 */ /* 0x000fe400078ef827 */
[----:B------:R-:W-:-:S02]  /*449f80*/  ISETP.NE.U32.AND P0, PT, R37, 0x1, PT ;  /* 0x000000012500780c */ /* 0x000fc40003f05070 */
[----:B------:R-:W-:Y:S02]  /*449f90*/  LOP3.LUT R47, R50, R48, R47, 0x96, !PT ;  /* 0x00000030322f7212 */ /* 0x000fe400078e962f */
[----:B------:R-:W-:Y:S02]  /*449fa0*/  SEL R48, RZ, 0x9908b0df, P1 ;  /* 0x9908b0dfff307807 */ /* 0x000fe40000800000 */
[----:B------:R-:W-:Y:S02]  /*449fb0*/  SHF.R.U32.HI R30, RZ, 0x1, R30 ;  /* 0x00000001ff1e7819 */ /* 0x000fe4000001161e */
[----:B------:R-:W-:Y:S01]  /*449fc0*/  SHF.R.U32.HI R49, RZ, 0x1, R49 ;  /* 0x00000001ff317819 */ /* 0x000fe20000011631 */
[----:B------:R0:W-:Y:S03]  /*449fd0*/  STL [R11+0x18], R33 ;  /* 0x000018210b007387 */ /* 0x0001e60000100800 */
[----:B------:R-:W-:Y:S01]  /*449fe0*/  LOP3.LUT R46, R49, R48, R46, 0x96, !PT ;  /* 0x00000030312e7212 */ /* 0x000fe200078e962e */
[----:B------:R-:W-:Y:S04]  /*449ff0*/  STL [R11+0x1c], R28 ;  /* 0x00001c1c0b007387 */ /* 0x000fe80000100800 */
[----:B------:R-:W-:Y:S04]  /*44a000*/  STL [R11+0x24], R46 ;  /* 0x0000242e0b007387 */ /* 0x000fe80000100800 */
[----:B------:R-:W-:Y:S01]  /*44a010*/  STL [R11+0x20], R47 ;  /* 0x0000202f0b007387 */ /* 0x000fe20000100800 */
[----:B--2---:R-:W-:-:S02]  /*44a020*/  LOP3.LUT R39, R22, 0x7ffffffe, RZ, 0xc0, !PT ;  /* 0x7ffffffe16277812 */ /* 0x004fc400078ec0ff */
[----:B-1----:R-:W-:Y:S02]  /*44a030*/  LOP3.LUT R41, R22, 0x1, RZ, 0xc0, !PT ;  /* 0x0000000116297812 */ /* 0x002fe400078ec0ff */
[----:B------:R-:W-:Y:S02]  /*44a040*/  LOP3.LUT R39, R39, 0x80000000, R35, 0xf8, !PT ;  /* 0x8000000027277812 */ /* 0x000fe400078ef823 */
[----:B------:R-:W-:Y:S02]  /*44a050*/  ISETP.NE.U32.AND P1, PT, R41, 0x1, PT ;  /* 0x000000012900780c */ /* 0x000fe40003f25070 */
[----:B------:R-:W-:Y:S02]  /*44a060*/  SEL R35, RZ, 0x9908b0df, P0 ;  /* 0x9908b0dfff237807 */ /* 0x000fe40000000000 */
[----:B------:R-:W-:Y:S02]  /*44a070*/  SHF.R.U32.HI R39, RZ, 0x1, R39 ;  /* 0x00000001ff277819 */ /* 0x000fe40000011627 */
[----:B------:R-:W-:-:S02]  /*44a080*/  SEL R37, RZ, 0x9908b0df, P1 ;  /* 0x9908b0dfff257807 */ /* 0x000fc40000800000 */
[----:B------:R-:W-:Y:S02]  /*44a090*/  LOP3.LUT R30, R30, R35, R31, 0x96, !PT ;  /* 0x000000231e1e7212 */ /* 0x000fe400078e961f */
[----:B---3--:R-:W-:Y:S02]  /*44a0a0*/  LOP3.LUT R50, R26, 0x7ffffffe, RZ, 0xc0, !PT ;  /* 0x7ffffffe1a327812 */ /* 0x008fe400078ec0ff */
[----:B----4-:R-:W-:Y:S02]  /*44a0b0*/  LOP3.LUT R31, R27, 0x1, RZ, 0xc0, !PT ;  /* 0x000000011b1f7812 */ /* 0x010fe400078ec0ff */
[----:B------:R-:W-:Y:S01]  /*44a0c0*/  LOP3.LUT R48, R39, R37, R29, 0x96, !PT ;  /* 0x0000002527307212 */ /* 0x000fe200078e961d */
[----:B------:R1:W-:Y:S01]  /*44a0d0*/  STL [R11+0x28], R30 ;  /* 0x0000281e0b007387 */ /* 0x0003e20000100800 */
[----:B------:R-:W-:Y:S02]  /*44a0e0*/  LOP3.LUT R29, R27, 0x7ffffffe, RZ, 0xc0, !PT ;  /* 0x7ffffffe1b1d7812 */ /* 0x000fe400078ec0ff */
[----:B------:R-:W-:-:S02]  /*44a0f0*/  LOP3.LUT R50, R50, 0x80000000, R27, 0xf8, !PT ;  /* 0x8000000032327812 */ /* 0x000fc400078ef81b */
[----:B------:R-:W-:Y:S02]  /*44a100*/  ISETP.NE.U32.AND P0, PT, R31, 0x1, PT ;  /* 0x000000011f00780c */ /* 0x000fe40003f05070 */
[C---:B-----5:R-:W-:Y:S02]  /*44a110*/  LOP3.LUT R27, R25.reuse, 0x7ffffffe, RZ, 0xc0, !PT ;  /* 0x7ffffffe191b7812 */ /* 0x060fe400078ec0ff */
[----:B0-----:R-:W-:Y:S02]  /*44a120*/  LOP3.LUT R33, R26, 0x1, RZ, 0xc0, !PT ;  /* 0x000000011a217812 */ /* 0x001fe400078ec0ff */
[----:B-1----:R-:W-:Y:S02]  /*44a130*/  LOP3.LUT R30, R25, 0x1, RZ, 0xc0, !PT ;  /* 0x00000001191e7812 */ /* 0x002fe400078ec0ff */
[----:B------:R-:W-:Y:S02]  /*44a140*/  LOP3.LUT R22, R29, 0x80000000, R22, 0xf8, !PT ;  /* 0x800000001d167812 */ /* 0x000fe400078ef816 */
[----:B------:R-:W-:-:S02]  /*44a150*/  LOP3.LUT R29, R27, 0x80000000, R26, 0xf8, !PT ;  /* 0x800000001b1d7812 */ /* 0x000fc400078ef81a */
[C---:B------:R-:W-:Y:S02]  /*44a160*/  LOP3.LUT R28, R13.reuse, 0x7ffffffe, RZ, 0xc0, !PT ;  /* 0x7ffffffe0d1c7812 */ /* 0x040fe400078ec0ff */
[----:B------:R-:W-:Y:S02]  /*44a170*/  LOP3.LUT R31, R13, 0x1, RZ, 0xc0, !PT ;  /* 0x000000010d1f7812 */ /* 0x000fe400078ec0ff */
        /* <DEDUP_REMOVED lines=58> */
.L_x_3825:
        /* <DEDUP_REMOVED lines=141> */
.L_x_3823:
[----:B------:R-:W-:Y:S05]  /*44adf0*/  BSYNC.RECONVERGENT B2 ;  /* 0x0000000000027941 */ /* 0x000fea0003800200 */
.L_x_3822:
        /* <DEDUP_REMOVED lines=12> */
[----:B------:R-:W-:Y:S02]  /*44aec0*/  SHF.R.U32.HI R5, RZ, 0xc, R5 ;  /* 0x0000000cff057819 */ /* 0x000fe40000011605 */
[----:B------:R-:W-:Y:S02]  /*44aed0*/  SHF.R.U32.HI R28, RZ, 0x7, R28 ;  /* 0x00000007ff1c7819 */ /* 0x000fe4000001161c */
[----:B------:R-:W-:Y:S02]  /*44aee0*/  LOP3.LUT R5, R5, 0xf8000, RZ, 0xc0, !PT ;  /* 0x000f800005057812 */ /* 0x000fe400078ec0ff */
[----:B------:R-:W-:Y:S02]  /*44aef0*/  LOP3.LUT R30, R7, 0xe8000000, R30, 0x78, !PT ;  /* 0xe8000000071e7812 */ /* 0x000fe400078e781e */
[----:B------:R-:W-:Y:S01]  /*44af00*/  LOP3.LUT R5, R5, 0x1f00000, R28, 0xf8, !PT ;  /* 0x01f0000005057812 */ /* 0x000fe200078ef81c */
[----:B-1----:R-:W-:Y:S01]  /*44af10*/  IMAD.U32 R28, RZ, RZ, UR5 ;  /* 0x00000005ff1c7e24 */ /* 0x002fe2000f8e00ff */
[----:B------:R-:W-:-:S02]  /*44af20*/  SHF.R.U32.HI R30, RZ, 0x11, R30 ;  /* 0x00000011ff1e7819 */ /* 0x000fc4000001161e */
[----:B------:R-:W-:Y:S02]  /*44af30*/  LOP3.LUT R46, R9, 0xe8000000, R46, 0x78, !PT ;  /* 0xe8000000092e7812 */ /* 0x000fe400078e782e */
[----:B------:R-:W-:Y:S02]  /*44af40*/  ISETP.LT.U32.AND P1, PT, R28, UR4, PT ;  /* 0x000000041c007c0c */ /* 0x000fe4000bf21070 */
        /* <DEDUP_REMOVED lines=10> */
[----:B--2---:R-:W-:Y:S06]  /*44aff0*/  @P1 BRA `(.L_x_3826) ;  /* 0x0000001400d81947 */ /* 0x004fec0003800000 */
[----:B------:R-:W1:Y:S01]  /*44b000*/  LDCU UR4, c[0x0][0x3b0] ;  /* 0x00007600ff0477ac */ /* 0x000e620008000800 */
[----:B------:R-:W-:Y:S01]  /*44b010*/  PLOP3.LUT P0, PT, PT, PT, PT, 0x8, 0x80 ;  /* 0x000000000080781c */ /* 0x000fe20003f0e170 */
[----:B-1----:R-:W-:-:S12]  /*44b020*/  IMAD.U32 R23, RZ, RZ, UR4 ;  /* 0x00000004ff177e24 */ /* 0x002fd8000f8e00ff */
.L_x_3831:
        /* <DEDUP_REMOVED lines=36> */
.L_x_3829:
        /* <DEDUP_REMOVED lines=172> */
.L_x_3830:
[----:B------:R-:W-:-:S05]  /*44bd30*/  IMAD R9, R22, 0x4, R1 ;  /* 0x0000000416097824 */ /* 0x000fca00078e0201 */
[----:B---3--:R-:W3:Y:S04]  /*44bd40*/  LDL R25, [R9+0x4] ;  /* 0x0000040009197983 */ /* 0x008ee80000100800 */
[----:B------:R-:W4:Y:S04]  /*44bd50*/  LDL R17, [R9+0x8] ;  /* 0x0000080009117983 */ /* 0x000f280000100800 */
[----:B------:R-:W4:Y:S04]  /*44bd60*/  LDL R27, [R9+-0x38c] ;  /* 0xfffc7400091b7983 */ /* 0x000f280000100800 */
[----:B------:R-:W4:Y:S04]  /*44bd70*/  LDL R15, [R9+0xc] ;  /* 0x00000c00090f7983 */ /* 0x000f280000100800 */
[----:B------:R-:W4:Y:S04]  /*44bd80*/  LDL R7, [R9+0x10] ;  /* 0x0000100009077983 */ /* 0x000f280000100800 */
[----:B--2---:R-:W2:Y:S04]  /*44bd90*/  LDL R5, [R9+-0x388] ;  /* 0xfffc780009057983 */ /* 0x004ea80000100800 */
        /* <DEDUP_REMOVED lines=29> */
[----:B--2---:R-:W-:Y:S02]  /*44bf70*/  LOP3.LUT R28, R28, R3, R5, 0x96, !PT ;  /* 0x000000031c1c7212 */ /* 0x004fe400078e9605 */
[----:B------:R-:W-:Y:S02]  /*44bf80*/  LOP3.LUT R30, R30, R15, R13, 0x96, !PT ;  /* 0x0000000f1e1e7212 */ /* 0x000fe400078e960d */
[----:B------:R-:W-:Y:S01]  /*44bf90*/  LOP3.LUT R48, R48, R17, R11, 0x96, !PT ;  /* 0x0000001130307212 */ /* 0x000fe200078e960b */
[----:B------:R-:W-:Y:S01]  /*44bfa0*/  IMAD R17, R46, 0x4, R1 ;  /* 0x000000042e117824 */ /* 0x000fe200078e0201 */
[----:B------:R2:W-:Y:S04]  /*44bfb0*/  STL [R9+0x4], R28 ;  /* 0x0000041c09007387 */ /* 0x0005e80000100800 */
        /* <DEDUP_REMOVED lines=10> */
[----:B---3--:R-:W-:-:S02]  /*44c060*/  LOP3.LUT R26, R27, 0x7ffffffe, RZ, 0xc0, !PT ;  /* 0x7ffffffe1b1a7812 */ /* 0x008fc400078ec0ff */
[----:B--2---:R-:W-:Y:S02]  /*44c070*/  LOP3.LUT R28, R27, 0x1, RZ, 0xc0, !PT ;  /* 0x000000011b1c7812 */ /* 0x004fe400078ec0ff */
        /* <DEDUP_REMOVED lines=88> */
.L_x_3828:
[----:B------:R-:W-:Y:S05]  /*44c600*/  BSYNC.RECONVERGENT B2 ;  /* 0x0000000000027941 */ /* 0x000fea0003800200 */
.L_x_3827:
        /* <DEDUP_REMOVED lines=21> */
.L_x_3826:
[----:B------:R-:W2:Y:S02]  /*44c760*/  LDC R5, c[0x0][0x3b8] ;  /* 0x0000ee00ff057b82 */ /* 0x000ea40000000800 */
[----:B--2---:R-:W-:-:S04]  /*44c770*/  IADD3 R5, PT, PT, -R28, -0x6, R5 ;  /* 0xfffffffa1c057810 */ /* 0x004fc80007ffe105 */
[----:B------:R-:W-:-:S13]  /*44c780*/  ISETP.GE.AND P1, PT, R5, 0x1, PT ;  /* 0x000000010500780c */ /* 0x000fda0003f26270 */
[----:B------:R-:W-:Y:S05]  /*44c790*/  @!P1 BRA `(.L_x_3832) ;  /* 0x0000001400789947 */ /* 0x000fea0003800000 */
[----:B------:R-:W-:-:S07]  /*44c7a0*/  IMAD.MOV.U32 R7, RZ, RZ, RZ ;  /* 0x000000ffff077224 */ /* 0x000fce00078e00ff */
.L_x_3837:
        /* <DEDUP_REMOVED lines=37> */
.L_x_3835:
        /* <DEDUP_REMOVED lines=23> */
[----:B------:R-:W-:Y:S01]  /*44cb70*/  ISETP.NE.U32.AND P2, PT, R19, 0x1, PT ;  /* 0x000000011300780c */ /* 0x000fe20003f45070 */
[----:B------:R-:W3:Y:S01]  /*44cb80*/  LDL R22, [R3+0x3c] ;  /* 0x00003c0003167983 */ /* 0x000ee20000100800 */
[----:B------:R-:W-:Y:S02]  /*44cb90*/  SHF.R.U32.HI R9, RZ, 0x1, R9 ;  /* 0x00000001ff097819 */ /* 0x000fe40000011609 */
        /* <DEDUP_REMOVED lines=10> */
[----:B------:R-:W5:Y:S01]  /*44cc40*/  LDL R9, [R3+0x40] ;  /* 0x0000400003097983 */ /* 0x000f620000100800 */
[----:B------:R-:W-:Y:S02]  /*44cc50*/  LOP3.LUT R11, R15, 0x80000000, R11, 0xf8, !PT ;  /* 0x800000000f0b7812 */ /* 0x000fe400078ef80b */
        /* <DEDUP_REMOVED lines=34> */
[----:B--2---:R-:W-:Y:S02]  /*44ce80*/  LOP3.LUT R39, R33, 0x7ffffffe, RZ, 0xc0, !PT ;  /* 0x7ffffffe21277812 */ /* 0x004fe400078ec0ff */
[C---:B------:R-:W-:Y:S01]  /*44ce90*/  LOP3.LUT R37, R31.reuse, 0x1, RZ, 0xc0, !PT ;  /* 0x000000011f257812 */ /* 0x040fe200078ec0ff */
[----:B------:R2:W-:Y:S01]  /*44cea0*/  STL [R3+0xc], R41 ;  /* 0x00000c2903007387 */ /* 0x0005e20000100800 */
[----:B0-----:R-:W-:Y:S02]  /*44ceb0*/  LOP3.LUT R35, R31, 0x7ffffffe, RZ, 0xc0, !PT ;  /* 0x7ffffffe1f237812 */ /* 0x001fe400078ec0ff */
[----:B------:R-:W-:Y:S02]  /*44cec0*/  LOP3.LUT R29, R39, 0x80000000, R29, 0xf8, !PT ;  /* 0x80000000271d7812 */ /* 0x000fe400078ef81d */
[----:B------:R-:W-:Y:S02]  /*44ced0*/  LOP3.LUT R39, R17, 0x7ffffffe, RZ, 0xc0, !PT ;  /* 0x7ffffffe11277812 */ /* 0x000fe400078ec0ff */
[----:B------:R-:W-:-:S02]  /*44cee0*/  LOP3.LUT R35, R35, 0x80000000, R33, 0xf8, !PT ;  /* 0x8000000023237812 */ /* 0x000fc400078ef821 */
[----:B--2---:R-:W-:Y:S02]  /*44cef0*/  LOP3.LUT R41, R17, 0x1, RZ, 0xc0, !PT ;  /* 0x0000000111297812 */ /* 0x004fe400078ec0ff */
        /* <DEDUP_REMOVED lines=27> */
[C---:B---3--:R-:W-:Y:S02]  /*44d0b0*/  LOP3.LUT R26, R22.reuse, 0x7ffffffe, RZ, 0xc0, !PT ;  /* 0x7ffffffe161a7812 */ /* 0x048fe400078ec0ff */
[----:B------:R-:W-:-:S02]  /*44d0c0*/  LOP3.LUT R25, R22, 0x1, RZ, 0xc0, !PT ;  /* 0x0000000116197812 */ /* 0x000fc400078ec0ff */
[----:B------:R-:W-:Y:S02]  /*44d0d0*/  LOP3.LUT R27, R26, 0x80000000, R23, 0xf8, !PT ;  /* 0x800000001a1b7812 */ /* 0x000fe400078ef817 */
[----:B------:R-:W-:Y:S02]  /*44d0e0*/  ISETP.NE.U32.AND P4, PT, R25, 0x1, PT ;  /* 0x000000011900780c */ /* 0x000fe40003f85070 */
[----:B0-----:R-:W-:Y:S02]  /*44d0f0*/  SHF.R.U32.HI R30, RZ, 0x1, R27 ;  /* 0x00000001ff1e7819 */ /* 0x001fe4000001161b */
[----:B------:R-:W-:Y:S02]  /*44d100*/  SEL R23, RZ, 0x9908b0df, P2 ;  /* 0x9908b0dfff177807 */ /* 0x000fe40001000000 */
[----:B------:R-:W-:Y:S02]  /*44d110*/  SHF.R.U32.HI R26, RZ, 0x1, R29 ;  /* 0x00000001ff1a7819 */ /* 0x000fe4000001161d */
[----:B------:R-:W-:-:S02]  /*44d120*/  SEL R25, RZ, 0x9908b0df, P3 ;  /* 0x9908b0dfff197807 */ /* 0x000fc40001800000 */
[C---:B-----5:R-:W-:Y:S02]  /*44d130*/  LOP3.LUT R17, R9.reuse, 0x7ffffffe, RZ, 0xc0, !PT ;  /* 0x7ffffffe09117812 */ /* 0x060fe400078ec0ff */
[----:B------:R-:W-:Y:S02]  /*44d140*/  LOP3.LUT R28, R9, 0x1, RZ, 0xc0, !PT ;  /* 0x00000001091c7812 */ /* 0x000fe400078ec0ff */
[----:B------:R-:W-:Y:S02]  /*44d150*/  LOP3.LUT R17, R17, 0x80000000, R22, 0xf8, !PT ;  /* 0x8000000011117812 */ /* 0x000fe400078ef816 */
[----:B------:R-:W-:Y:S02]  /*44d160*/  ISETP.NE.U32.AND P5, PT, R28, 0x1, PT ;  /* 0x000000011c00780c */ /* 0x000fe40003fa5070 */
[----:B------:R-:W-:Y:S02]  /*44d170*/  SHF.R.U32.HI R22, RZ, 0x1, R17 ;  /* 0x00000001ff167819 */ /* 0x000fe40000011611 */
[----:B------:R-:W-:-:S02]  /*44d180*/  SEL R27, RZ, 0x9908b0df, P4 ;  /* 0x9908b0dfff1b7807 */ /* 0x000fc40002000000 */
[----:B------:R-:W-:Y:S02]  /*44d190*/  SEL R17, RZ, 0x9908b0df, P5 ;  /* 0x9908b0dfff117807 */ /* 0x000fe40002800000 */
[----:B----4-:R-:W-:Y:S02]  /*44d1a0*/  LOP3.LUT R50, R50, R23, R19, 0x96, !PT ;  /* 0x0000001732327212 */ /* 0x010fe400078e9613 */
        /* <DEDUP_REMOVED lines=44> */
.L_x_3836:
        /* <DEDUP_REMOVED lines=141> */
.L_x_3834:
[----:B------:R-:W-:Y:S05]  /*44dd40*/  BSYNC.RECONVERGENT B2 ;  /* 0x0000000000027941 */ /* 0x000fea0003800200 */
.L_x_3833:
[----:B------:R-:W-:-:S05]  /*44dd50*/  VIADD R22, R22, 0x1 ;  /* 0x0000000116167836 */ /* 0x000fca0000000000 */
[----:B------:R2:W-:Y:S01]  /*44dd60*/  STL [R1+0x9c0], R22 ;  /* 0x0009c01601007387 */ /* 0x0005e20000100800 */
[----:B------:R-:W-:Y:S05]  /*44dd70*/  @P1 BRA `(.L_x_3837) ;  /* 0xffffffe8008c1947 */ /* 0x000fea000383ffff */
.L_x_3832:
        /* <DEDUP_REMOVED lines=35> */
.L_x_3840:
        /* <DEDUP_REMOVED lines=168> */
.L_x_3841:
        /* <DEDUP_REMOVED lines=137> */
.L_x_3839:
[----:B------:R-:W-:Y:S05]  /*44f2c0*/  BSYNC.RECONVERGENT B2 ;  /* 0x0000000000027941 */ /* 0x000fea0003800200 */
.L_x_3838:
        /* <DEDUP_REMOVED lines=43> */
.L_x_3844:
        /* <DEDUP_REMOVED lines=168> */
.L_x_3845:
        /* <DEDUP_REMOVED lines=137> */
.L_x_3843:
[----:B------:R-:W-:Y:S05]  /*450890*/  BSYNC.RECONVERGENT B2 ;  /* 0x0000000000027941 */ /* 0x000fea0003800200 */
.L_x_3842:
        /* <DEDUP_REMOVED lines=43> */
.L_x_3848:
        /* <DEDUP_REMOVED lines=168> */
.L_x_3849:
        /* <DEDUP_REMOVED lines=137> */
.L_x_3847:
[----:B------:R-:W-:Y:S05]  /*451e60*/  BSYNC.RECONVERGENT B2 ;  /* 0x0000000000027941 */ /* 0x000fea0003800200 */
.L_x_3846:
        /* <DEDUP_REMOVED lines=43> */
.L_x_3852:
        /* <DEDUP_REMOVED lines=168> */
.L_x_3853:
        /* <DEDUP_REMOVED lines=137> */
.L_x_3851:
[----:B------:R-:W-:Y:S05]  /*453430*/  BSYNC.RECONVERGENT B2 ;  /* 0x0000000000027941 */ /* 0x000fea0003800200 */
.L_x_3850:
        /* <DEDUP_REMOVED lines=43> */
.L_x_3856:
        /* <DEDUP_REMOVED lines=167> */
.L_x_3857:
        /* <DEDUP_REMOVED lines=141> */
.L_x_3855:
[----:B------:R-:W-:Y:S05]  /*454a30*/  BSYNC.RECONVERGENT B2 ;  /* 0x0000000000027941 */ /* 0x000fea0003800200 */
.L_x_3854:
        /* <DEDUP_REMOVED lines=34> */
.L_x_3863:
        /* <DEDUP_REMOVED lines=36> */
.L_x_3861:
        /* <DEDUP_REMOVED lines=172> */
.L_x_3862:
        /* <DEDUP_REMOVED lines=141> */
.L_x_3860:
[----:B------:R-:W-:Y:S05]  /*456230*/  BSYNC.RECONVERGENT B2 ;  /* 0x0000000000027941 */ /* 0x000fea0003800200 */
.L_x_3859:
        /* <DEDUP_REMOVED lines=19> */
.L_x_3858:
[----:B------:R-:W-:-:S04]  /*456370*/  PLOP3.LUT P0, PT, P0, P1, PT, 0x80, 0x8 ;  /* 0x000000000008781c */ /* 0x000fc80000703070 */
[----:B------:R-:W-:-:S09]  /*456380*/  SEL R3, RZ, 0x1, !P0 ;  /* 0x00000001ff037807 */ /* 0x000fd20004000000 */
.L_x_3798:
[----:B------:R-:W-:Y:S05]  /*456390*/  BSYNC.RECONVERGENT B1 ;  /* 0x0000000000017941 */ /* 0x000fea0003800200 */
.L_x_3797:
        /* <DEDUP_REMOVED lines=32> */
.L_x_3866:
        /* <DEDUP_REMOVED lines=31> */
.L_x_3872:
        /* <DEDUP_REMOVED lines=37> */
.L_x_3870:
        /* <DEDUP_REMOVED lines=167> */
.L_x_3871:
        /* <DEDUP_REMOVED lines=141> */
.L_x_3869:
[----:B------:R-:W-:Y:S05]  /*457d20*/  BSYNC.RECONVERGENT B2 ;  /* 0x0000000000027941 */ /* 0x000fea0003800200 */
.L_x_3868:
[----:B------:R-:W-:-:S05]  /*457d30*/  VIADD R22, R22, 0x1 ;  /* 0x0000000116167836 */ /* 0x000fca0000000000 */
[----:B------:R2:W-:Y:S01]  /*457d40*/  STL [R1+0x9c0], R22 ;  /* 0x0009c01601007387 */ /* 0x0005e20000100800 */
[----:B------:R-:W-:Y:S05]  /*457d50*/  @P0 BRA `(.L_x_3872) ;  /* 0xffffffe8008c0947 */ /* 0x000fea000383ffff */
.L_x_3867:
        /* <DEDUP_REMOVED lines=36> */
.L_x_3875:
        /* <DEDUP_REMOVED lines=168> */
.L_x_3876:
        /* <DEDUP_REMOVED lines=137> */
.L_x_3874:
[----:B------:R-:W-:Y:S05]  /*4592b0*/  BSYNC.RECONVERGENT B2 ;  /* 0x0000000000027941 */ /* 0x000fea0003800200 */
.L_x_3873:
        /* <DEDUP_REMOVED lines=43> */
.L_x_3879:
        /* <DEDUP_REMOVED lines=72> */
[----:B0-----:R-:W-:Y:S02]  /*4599f0*/  LOP3.LUT R39, R33, 0x7ffffffe, RZ, 0xc0, !PT ;  /* 0x7ffffffe21277812 */ /* 0x001fe400078ec0ff */
[C---:B------:R-:W-:Y:S01]  /*459a00*/  LOP3.LUT R37, R31.reuse, 0x1, RZ, 0xc0, !PT ;  /* 0x000000011f257812 */ /* 0x040fe200078ec0ff */
[----:B------:R0:W-:Y:S01]  /*459a10*/  STL [R7+0xc], R41 ;  /* 0x00000c2907007387 */ /* 0x0001e20000100800 */
[----:B-1----:R-:W-:Y:S02]  /*459a20*/  LOP3.LUT R35, R31, 0x7ffffffe, RZ, 0xc0, !PT ;  /* 0x7ffffffe1f237812 */ /* 0x002fe400078ec0ff */
[----:B------:R-:W-:Y:S02]  /*459a30*/  LOP3.LUT R29, R39, 0x80000000, R29, 0xf8, !PT ;  /* 0x80000000271d7812 */ /* 0x000fe400078ef81d */
[----:B------:R-:W-:Y:S02]  /*459a40*/  LOP3.LUT R39, R17, 0x7ffffffe, RZ, 0xc0, !PT ;  /* 0x7ffffffe11277812 */ /* 0x000fe400078ec0ff */
[----:B------:R-:W-:-:S02]  /*459a50*/  LOP3.LUT R35, R35, 0x80000000, R33, 0xf8, !PT ;  /* 0x8000000023237812 */ /* 0x000fc400078ef821 */
[----:B0-----:R-:W-:Y:S02]  /*459a60*/  LOP3.LUT R41, R17, 0x1, RZ, 0xc0, !PT ;  /* 0x0000000111297812 */ /* 0x001fe400078ec0ff */
        /* <DEDUP_REMOVED lines=88> */
.L_x_3880:
        /* <DEDUP_REMOVED lines=14> */
[----:B-1----:R-:W4:Y:S04]  /*45a0d0*/  LDL R26, [R7+-0x384] ;  /* 0xfffc7c00071a7983 */ /* 0x002f280000100800 */
        /* <DEDUP_REMOVED lines=60> */
[----:B----4-:R-:W-:Y:S02]  /*45a4a0*/  SHF.R.U32.HI R48, RZ, 0x1, R37 ;  /* 0x00000001ff307819 */ /* 0x010fe40000011625 */
[----:B------:R-:W-:Y:S02]  /*45a4b0*/  SEL R37, RZ, 0x9908b0df, P1 ;  /* 0x9908b0dfff257807 */ /* 0x000fe40000800000 */
[----:B-1----:R-:W-:Y:S02]  /*45a4c0*/  SEL R33, RZ, 0x9908b0df, P0 ;  /* 0x9908b0dfff217807 */ /* 0x002fe40000000000 */
[----:B------:R-:W-:Y:S02]  /*45a4d0*/  ISETP.NE.U32.AND P0, PT, R35, 0x1, PT ;  /* 0x000000012300780c */ /* 0x000fe40003f05070 */
[----:B------:R-:W-:-:S02]  /*45a4e0*/  LOP3.LUT R48, R48, R33, R27, 0x96, !PT ;  /* 0x0000002130307212 */ /* 0x000fc400078e961b */
[----:B------:R-:W-:Y:S02]  /*45a4f0*/  LOP3.LUT R50, R29, R37, R26, 0x96, !PT ;  /* 0x000000251d327212 */ /* 0x000fe400078e961a */
        /* <DEDUP_REMOVED lines=12> */
[----:B-1----:R-:W-:Y:S01]  /*45a5c0*/  LOP3.LUT R46, R23, 0x7ffffffe, RZ, 0xc0, !PT ;  /* 0x7ffffffe172e7812 */ /* 0x002fe200078ec0ff */
        /* <DEDUP_REMOVED lines=12> */
[C---:B--2---:R-:W-:Y:S02]  /*45a690*/  LOP3.LUT R48, R9.reuse, 0x7ffffffe, RZ, 0xc0, !PT ;  /* 0x7ffffffe09307812 */ /* 0x044fe400078ec0ff */
        /* <DEDUP_REMOVED lines=30> */
.L_x_3878:
[----:B------:R-:W-:Y:S05]  /*45a880*/  BSYNC.RECONVERGENT B2 ;  /* 0x0000000000027941 */ /* 0x000fea0003800200 */
.L_x_3877:
        /* <DEDUP_REMOVED lines=43> */
.L_x_3883:
        /* <DEDUP_REMOVED lines=168> */
.L_x_3884:
        /* <DEDUP_REMOVED lines=137> */
.L_x_3882:
[----:B------:R-:W-:Y:S05]  /*45be50*/  BSYNC.RECONVERGENT B2 ;  /* 0x0000000000027941 */ /* 0x000fea0003800200 */
.L_x_3881:
        /* <DEDUP_REMOVED lines=43> */
.L_x_3887:
        /* <DEDUP_REMOVED lines=168> */
.L_x_3888:
        /* <DEDUP_REMOVED lines=77> */
[----:B------:R-:W-:Y:S02]  /*45d060*/  SHF.R.U32.HI R47, RZ, 0x1, R47 ;  /* 0x00000001ff2f7819 */ /* 0x000fe4000001162f */
[----:B------:R-:W-:Y:S02]  /*45d070*/  LOP3.LUT R50, R41, R46, R28, 0x96, !PT ;  /* 0x0000002e29327212 */ /* 0x000fe400078e961c */
[----:B------:R-:W-:Y:S02]  /*45d080*/  SHF.R.U32.HI R33, RZ, 0x1, R33 ;  /* 0x00000001ff217819 */ /* 0x000fe40000011621 */
[----:B------:R-:W-:Y:S01]  /*45d090*/  SEL R28, RZ, 0x9908b0df, P0 ;  /* 0x9908b0dfff1c7807 */ /* 0x000fe20000000000 */
[----:B------:R0:W-:Y:S01]  /*45d0a0*/  STL [R11+-0x4], R48 ;  /* 0xfffffc300b007387 */ /* 0x0001e20000100800 */
[----:B------:R-:W-:-:S02]  /*45d0b0*/  LOP3.LUT R31, R27, 0x1, RZ, 0xc0, !PT ;  /* 0x000000011b1f7812 */ /* 0x000fc400078ec0ff */
[----:B------:R-:W-:Y:S02]  /*45d0c0*/  LOP3.LUT R30, R33, R28, R30, 0x96, !PT ;  /* 0x0000001c211e7212 */ /* 0x000fe400078e961e */
[----:B------:R-:W-:Y:S02]  /*45d0d0*/  ISETP.NE.U32.AND P1, PT, R31, 0x1, PT ;  /* 0x000000011f00780c */ /* 0x000fe40003f25070 */
[----:B0-----:R-:W-:Y:S02]  /*45d0e0*/  LOP3.LUT R48, R47, R39, R29, 0x96, !PT ;  /* 0x000000272f307212 */ /* 0x001fe400078e961d */
[----:B------:R-:W-:Y:S02]  /*45d0f0*/  LOP3.LUT R31, R26, 0x1, RZ, 0xc0, !PT ;  /* 0x000000011a1f7812 */ /* 0x000fe400078ec0ff */
[----:B------:R-:W-:Y:S01]  /*45d100*/  LOP3.LUT R46, R27, 0x7ffffffe, RZ, 0xc0, !PT ;  /* 0x7ffffffe1b2e7812 */ /* 0x000fe200078ec0ff */
[----:B------:R-:W-:Y:S01]  /*45d110*/  UIADD3 UR4, UPT, UPT, UR4, 0xc, URZ ;  /* 0x0000000c04047890 */ /* 0x000fe2000fffe0ff */
[----:B------:R-:W-:-:S03]  /*45d120*/  ISETP.NE.U32.AND P2, PT, R31, 0x1, PT ;  /* 0x000000011f00780c */ /* 0x000fc60003f45070 */
[----:B------:R-:W-:Y:S01]  /*45d130*/  UISETP.NE.AND UP0, UPT, UR4, 0x18c, UPT ;  /* 0x0000018c0400788c */ /* 0x000fe2000bf05270 */
[----:B------:R-:W-:Y:S04]  /*45d140*/  STL [R11], R37 ;  /* 0x000000250b007387 */ /* 0x000fe80000100800 */
[----:B------:R-:W-:Y:S04]  /*45d150*/  STL [R11+0x4], R48 ;  /* 0x000004300b007387 */ /* 0x000fe80000100800 */
[----:B------:R-:W-:Y:S04]  /*45d160*/  STL [R11+0x8], R50 ;  /* 0x000008320b007387 */ /* 0x000fe80000100800 */
[----:B------:R-:W-:Y:S01]  /*45d170*/  STL [R11+0xc], R30 ;  /* 0x00000c1e0b007387 */ /* 0x000fe20000100800 */
[----:B--2---:R-:W-:-:S02]  /*45d180*/  LOP3.LUT R29, R15, 0x1, RZ, 0xc0, !PT ;  /* 0x000000010f1d7812 */ /* 0x004fc400078ec0ff */
[----:B------:R-:W-:Y:S02]  /*45d190*/  LOP3.LUT R28, R15, 0x7ffffffe, RZ, 0xc0, !PT ;  /* 0x7ffffffe0f1c7812 */ /* 0x000fe400078ec0ff */
[----:B------:R-:W-:Y:S02]  /*45d1a0*/  ISETP.NE.U32.AND P0, PT, R29, 0x1, PT ;  /* 0x000000011d00780c */ /* 0x000fe40003f05070 */
[----:B------:R-:W-:Y:S02]  /*45d1b0*/  LOP3.LUT R23, R28, 0x80000000, R23, 0xf8, !PT ;  /* 0x800000001c177812 */ /* 0x000fe400078ef817 */
[----:B------:R-:W-:Y:S02]  /*45d1c0*/  LOP3.LUT R28, R26, 0x7ffffffe, RZ, 0xc0, !PT ;  /* 0x7ffffffe1a1c7812 */ /* 0x000fe400078ec0ff */
        /* <DEDUP_REMOVED lines=37> */
.L_x_3886:
[----:B------:R-:W-:Y:S05]  /*45d420*/  BSYNC.RECONVERGENT B2 ;  /* 0x0000000000027941 */ /* 0x000fea0003800200 */
.L_x_3885:
        /* <DEDUP_REMOVED lines=43> */
.L_x_3891:
        /* <DEDUP_REMOVED lines=80> */
[----:B------:R-:W-:-:S02]  /*45dbe0*/  SHF.R.U32.HI R46, RZ, 0x1, R46 ;  /* 0x00000001ff2e7819 */ /* 0x000fc4000001162e */
[----:B------:R-:W-:Y:S01]  /*45dbf0*/  LOP3.LUT R48, R50, R49, R48, 0x96, !PT ;  /* 0x0000003132307212 */ /* 0x000fe200078e9630 */
[----:B------:R0:W-:Y:S04]  /*45dc00*/  STL [R13+0x18], R37 ;  /* 0x000018250d007387 */ /* 0x0001e80000100800 */
[----:B------:R-:W-:Y:S04]  /*45dc10*/  STL [R13+0x1c], R29 ;  /* 0x00001c1d0d007387 */ /* 0x000fe80000100800 */
[----:B------:R1:W-:Y:S04]  /*45dc20*/  STL [R13+0x24], R48 ;  /* 0x000024300d007387 */ /* 0x0003e80000100800 */
        /* <DEDUP_REMOVED lines=12> */
[----:B------:R-:W-:Y:S01]  /*45dcf0*/  LOP3.LUT R50, R28, 0x7ffffffe, RZ, 0xc0, !PT ;  /* 0x7ffffffe1c327812 */ /* 0x000fe200078ec0ff */
[----:B------:R2:W-:Y:S01]  /*45dd00*/  STL [R13+0x2c], R30 ;  /* 0x00002c1e0d007387 */ /* 0x0005e20000100800 */
[----:B------:R-:W-:Y:S02]  /*45dd10*/  ISETP.NE.U32.AND P0, PT, R31, 0x1, PT ;  /* 0x000000011f00780c */ /* 0x000fe40003f05070 */
[----:B----4-:R-:W-:-:S02]  /*45dd20*/  LOP3.LUT R35, R27, 0x7ffffffe, RZ, 0xc0, !PT ;  /* 0x7ffffffe1b237812 */ /* 0x010fc400078ec0ff */
[----:B0-----:R-:W-:Y:S02]  /*45dd30*/  LOP3.LUT R37, R27, 0x1, RZ, 0xc0, !PT ;  /* 0x000000011b257812 */ /* 0x001fe400078ec0ff */
[C---:B-1----:R-:W-:Y:S02]  /*45dd40*/  LOP3.LUT R48, R26.reuse, 0x7ffffffe, RZ, 0xc0, !PT ;  /* 0x7ffffffe1a307812 */ /* 0x042fe400078ec0ff */
[----:B------:R-:W-:Y:S02]  /*45dd50*/  LOP3.LUT R31, R26, 0x1, RZ, 0xc0, !PT ;  /* 0x000000011a1f7812 */ /* 0x000fe400078ec0ff */
[----:B------:R-:W-:Y:S02]  /*45dd60*/  LOP3.LUT R23, R50, 0x80000000, R23, 0xf8, !PT ;  /* 0x8000000032177812 */ /* 0x000fe400078ef817 */
[----:B------:R-:W-:Y:S02]  /*45dd70*/  LOP3.LUT R28, R35, 0x80000000, R28, 0xf8, !PT ;  /* 0x80000000231c7812 */ /* 0x000fe400078ef81c */
[----:B------:R-:W-:-:S02]  /*45dd80*/  ISETP.NE.U32.AND P1, PT, R37, 0x1, PT ;  /* 0x000000012500780c */ /* 0x000fc40003f25070 */
[C---:B------:R-:W-:Y:S02]  /*45dd90*/  LOP3.LUT R29, R15.reuse, 0x7ffffffe, RZ, 0xc0, !PT ;  /* 0x7ffffffe0f1d7812 */ /* 0x040fe400078ec0ff */
[----:B--2---:R-:W-:Y:S02]  /*45dda0*/  LOP3.LUT R30, R15, 0x1, RZ, 0xc0, !PT ;  /* 0x000000010f1e7812 */ /* 0x004fe400078ec0ff */
        /* <DEDUP_REMOVED lines=58> */
.L_x_3892:
        /* <DEDUP_REMOVED lines=141> */
.L_x_3890:
[----:B------:R-:W-:Y:S05]  /*45ea20*/  BSYNC.RECONVERGENT B2 ;  /* 0x0000000000027941 */ /* 0x000fea0003800200 */
.L_x_3889:
        /* <DEDUP_REMOVED lines=35> */
.L_x_3898:
        /* <DEDUP_REMOVED lines=36> */
.L_x_3896:
        /* <DEDUP_REMOVED lines=172> */
.L_x_3897:
        /* <DEDUP_REMOVED lines=101> */
[----:B------:R-:W-:Y:S02]  /*45ffb0*/  LOP3.LUT R46, R46, 0x80000000, R29, 0xf8, !PT ;  /* 0x800000002e2e7812 */ /* 0x000fe400078ef81d */
        /* <DEDUP_REMOVED lines=39> */
.L_x_3895:
[----:B------:R-:W-:Y:S05]  /*460230*/  BSYNC.RECONVERGENT B2 ;  /* 0x0000000000027941 */ /* 0x000fea0003800200 */
.L_x_3894:
        /* <DEDUP_REMOVED lines=21> */
.L_x_3893:
[----:B------:R-:W2:Y:S02]  /*460390*/  LDC R7, c[0x0][0x3b8] ;  /* 0x0000ee00ff077b82 */ /* 0x000ea40000000800 */
[----:B--2---:R-:W-:-:S04]  /*4603a0*/  IADD3 R7, PT, PT, -R28, -0x6, R7 ;  /* 0xfffffffa1c077810 */ /* 0x004fc80007ffe107 */
[----:B------:R-:W-:-:S13]  /*4603b0*/  ISETP.GE.AND P1, PT, R7, 0x1, PT ;  /* 0x000000010700780c */ /* 0x000fda0003f26270 */
[----:B------:R-:W-:Y:S05]  /*4603c0*/  @!P1 BRA `(.L_x_3899) ;  /* 0x0000001400789947 */ /* 0x000fea0003800000 */
[----:B------:R-:W-:-:S07]  /*4603d0*/  IMAD.MOV.U32 R9, RZ, RZ, RZ ;  /* 0x000000ffff097224 */ /* 0x000fce00078e00ff */
.L_x_3904:
        /* <DEDUP_REMOVED lines=37> */
.L_x_3902:
        /* <DEDUP_REMOVED lines=17> */
[----:B--2---:R-:W2:Y:S01]  /*460740*/  LDL R28, [R5+0x660] ;  /* 0x00066000051c7983 */ /* 0x004ea20000100800 */
        /* <DEDUP_REMOVED lines=75> */
[----:B--2---:R-:W-:Y:S01]  /*460c00*/  LOP3.LUT R28, R41, R39, R28, 0x96, !PT ;  /* 0x00000027291c7212 */ /* 0x004fe200078e961c */
[----:B------:R-:W-:Y:S04]  /*460c10*/  STL [R5+0x1c], R48 ;  /* 0x00001c3005007387 */ /* 0x000fe80000100800 */
        /* <DEDUP_REMOVED lines=21> */
[----:B0-----:R-:W-:-:S02]  /*460d70*/  SHF.R.U32.HI R28, RZ, 0x1, R31 ;  /* 0x00000001ff1c7819 */ /* 0x001fc4000001161f */
[----:B------:R-:W-:Y:S02]  /*460d80*/  SEL R27, RZ, 0x9908b0df, P3 ;  /* 0x9908b0dfff1b7807 */ /* 0x000fe40001800000 */
[----:B------:R-:W-:Y:S02]  /*460d90*/  SHF.R.U32.HI R48, RZ, 0x1, R30 ;  /* 0x00000001ff307819 */ /* 0x000fe4000001161e */
[----:B------:R-:W-:Y:S02]  /*460da0*/  SEL R29, RZ, 0x9908b0df, P4 ;  /* 0x9908b0dfff1d7807 */ /* 0x000fe40002000000 */
[----:B------:R-:W-:Y:S02]  /*460db0*/  SHF.R.U32.HI R26, RZ, 0x1, R26 ;  /* 0x00000001ff1a7819 */ /* 0x000fe4000001161a */
[----:B------:R-:W-:Y:S02]  /*460dc0*/  SEL R19, RZ, 0x9908b0df, P5 ;  /* 0x9908b0dfff137807 */ /* 0x000fe40002800000 */
[----:B------:R-:W-:-:S02]  /*460dd0*/  LOP3.LUT R30, R23, R25, R22, 0x96, !PT ;  /* 0x00000019171e7212 */ /* 0x000fc400078e9616 */
[----:B--2---:R-:W-:Y:S01]  /*460de0*/  LOP3.LUT R46, R28, R27, R13, 0x96, !PT ;  /* 0x0000001b1c2e7212 */ /* 0x004fe200078e960d */
        /* <DEDUP_REMOVED lines=43> */
.L_x_3903:
        /* <DEDUP_REMOVED lines=141> */
.L_x_3901:
[----:B------:R-:W-:Y:S05]  /*461970*/  BSYNC.RECONVERGENT B2 ;  /* 0x0000000000027941 */ /* 0x000fea0003800200 */
.L_x_3900:
[----:B------:R-:W-:-:S05]  /*461980*/  VIADD R22, R22, 0x1 ;  /* 0x0000000116167836 */ /* 0x000fca0000000000 */
[----:B------:R2:W-:Y:S01]  /*461990*/  STL [R1+0x9c0], R22 ;  /* 0x0009c01601007387 */ /* 0x0005e20000100800 */
[----:B------:R-:W-:Y:S05]  /*4619a0*/  @P1 BRA `(.L_x_3904) ;  /* 0xffffffe8008c1947 */ /* 0x000fea000383ffff */
.L_x_3899:
        /* <DEDUP_REMOVED lines=35> */
.L_x_3907:
        /* <DEDUP_REMOVED lines=168> */
.L_x_3908:
        /* <DEDUP_REMOVED lines=137> */
.L_x_3906:
[----:B------:R-:W-:Y:S05]  /*462ef0*/  BSYNC.RECONVERGENT B2 ;  /* 0x0000000000027941 */ /* 0x000fea0003800200 */
.L_x_3905:
        /* <DEDUP_REMOVED lines=43> */
.L_x_3911:
        /* <DEDUP_REMOVED lines=168> */
.L_x_3912:
        /* <DEDUP_REMOVED lines=137> */
.L_x_3910:
[----:B------:R-:W-:Y:S05]  /*4644c0*/  BSYNC.RECONVERGENT B2 ;  /* 0x0000000000027941 */ /* 0x000fea0003800200 */
.L_x_3909:
        /* <DEDUP_REMOVED lines=43> */
.L_x_3915:
        /* <DEDUP_REMOVED lines=168> */
.L_x_3916:
        /* <DEDUP_REMOVED lines=137> */
.L_x_3914:
[----:B------:R-:W-:Y:S05]  /*465a90*/  BSYNC.RECONVERGENT B2 ;  /* 0x0000000000027941 */ /* 0x000fea0003800200 */
.L_x_3913:
        /* <DEDUP_REMOVED lines=43> */
.L_x_3919:
        /* <DEDUP_REMOVED lines=168> */
.L_x_3920:
        /* <DEDUP_REMOVED lines=137> */
.L_x_3918:
[----:B------:R-:W-:Y:S05]  /*467060*/  BSYNC.RECONVERGENT B2 ;  /* 0x0000000000027941 */ /* 0x000fea0003800200 */
.L_x_3917:
        /* <DEDUP_REMOVED lines=43> */
.L_x_3923:
        /* <DEDUP_REMOVED lines=167> */
.L_x_3924:
        /* <DEDUP_REMOVED lines=141> */
.L_x_3922:
[----:B------:R-:W-:Y:S05]  /*468660*/  BSYNC.RECONVERGENT B2 ;  /* 0x0000000000027941 */ /* 0x000fea0003800200 */
.L_x_3921:
        /* <DEDUP_REMOVED lines=34> */
.L_x_3930:
        /* <DEDUP_REMOVED lines=36> */
.L_x_3928:
        /* <DEDUP_REMOVED lines=172> */
.L_x_3929:
        /* <DEDUP_REMOVED lines=141> */
.L_x_3927:
[----:B------:R-:W-:Y:S05]  /*469e60*/  BSYNC.RECONVERGENT B2 ;  /* 0x0000000000027941 */ /* 0x000fea0003800200 */
.L_x_3926:
        /* <DEDUP_REMOVED lines=19> */
.L_x_3925:
[----:B------:R-:W-:-:S04]  /*469fa0*/  PLOP3.LUT P0, PT, P0, P1, PT, 0x80, 0x8 ;  /* 0x000000000008781c */ /* 0x000fc80000703070 */
[----:B------:R-:W-:-:S09]  /*469fb0*/  SEL R5, RZ, 0x1, !P0 ;  /* 0x00000001ff057807 */ /* 0x000fd20004000000 */
.L_x_3865:
[----:B------:R-:W-:Y:S05]  /*469fc0*/  BSYNC.RECONVERGENT B1 ;  /* 0x0000000000017941 */ /* 0x000fea0003800200 */
.L_x_3864:
        /* <DEDUP_REMOVED lines=32> */
.L_x_3933:
        /* <DEDUP_REMOVED lines=31> */
.L_x_3939:
        /* <DEDUP_REMOVED lines=37> */
.L_x_3937:
        /* <DEDUP_REMOVED lines=167> */
.L_x_3938:
        /* <DEDUP_REMOVED lines=141> */
.L_x_3936:
[----:B------:R-:W-:Y:S05]  /*46b950*/  BSYNC.RECONVERGENT B2 ;  /* 0x0000000000027941 */ /* 0x000fea0003800200 */
.L_x_3935:
[----:B------:R-:W-:-:S05]  /*46b960*/  VIADD R22, R22, 0x1 ;  /* 0x0000000116167836 */ /* 0x000fca0000000000 */
[----:B------:R2:W-:Y:S01]  /*46b970*/  STL [R1+0x9c0], R22 ;  /* 0x0009c01601007387 */ /* 0x0005e20000100800 */
[----:B------:R-:W-:Y:S05]  /*46b980*/  @P0 BRA `(.L_x_3939) ;  /* 0xffffffe8008c0947 */ /* 0x000fea000383ffff */
.L_x_3934:
        /* <DEDUP_REMOVED lines=15> */
[----:B------:R-:W-:Y:S02]  /*46ba80*/  LOP3.LUT R13, R17, 0x7ffffffe, RZ, 0xc0, !PT ;  /* 0x7ffffffe110d7812 */ /* 0x000fe400078ec0ff */
[C---:B0-----:R-:W-:Y:S02]  /*46ba90*/  LOP3.LUT R26, R15.reuse, 0x7ffffffe, RZ, 0xc0, !PT ;  /* 0x7ffffffe0f1a7812 */ /* 0x041fe400078ec0ff */
[----:B------:R-:W-:-:S02]  /*46baa0*/  LOP3.LUT R23, R15, 0x1, RZ, 0xc0, !PT ;  /* 0x000000010f177812 */ /* 0x000fc400078ec0ff */
[----:B------:R-:W-:Y:S02]  /*46bab0*/  ISETP.NE.U32.AND P1, PT, R19, 0x1, PT ;  /* 0x000000011300780c */ /* 0x000fe40003f25070 */
[----:B------:R-:W-:Y:S02]  /*46bac0*/  LOP3.LUT R13, R13, 0x80000000, R28, 0xf8, !PT ;  /* 0x800000000d0d7812 */ /* 0x000fe400078ef81c */
        /* <DEDUP_REMOVED lines=16> */
.L_x_3942:
        /* <DEDUP_REMOVED lines=168> */
.L_x_3943:
        /* <DEDUP_REMOVED lines=137> */
.L_x_3941:
[----:B------:R-:W-:Y:S05]  /*46cee0*/  BSYNC.RECONVERGENT B2 ;  /* 0x0000000000027941 */ /* 0x000fea0003800200 */
.L_x_3940:
[C---:B0-----:R-:W-:Y:S02]  /*46cef0*/  VIADD R26, R28.reuse, 0x1 ;  /* 0x000000011c1a7836 */ /* 0x041fe40000000000 */
        /* <DEDUP_REMOVED lines=42> */
.L_x_3946:
        /* <DEDUP_REMOVED lines=123> */
[----:B-1----:R-:W-:Y:S01]  /*46d950*/  LOP3.LUT R46, R28, R27, R13, 0x96, !PT ;  /* 0x0000001b1c2e7212 */ /* 0x002fe200078e960d */
        /* <DEDUP_REMOVED lines=44> */
.L_x_3947:
        /* <DEDUP_REMOVED lines=137> */
.L_x_3945:
[----:B------:R-:W-:Y:S05]  /*46e4b0*/  BSYNC.RECONVERGENT B2 ;  /* 0x0000000000027941 */ /* 0x000fea0003800200 */
.L_x_3944:
        /* <DEDUP_REMOVED lines=43> */
.L_x_3950:
        /* <DEDUP_REMOVED lines=71> */
[C---:B0-----:R-:W-:Y:S02]  /*46ebe0*/  LOP3.LUT R30, R35.reuse, 0x7ffffffe, RZ, 0xc0, !PT ;  /* 0x7ffffffe231e7812 */ /* 0x041fe400078ec0ff */
[----:B------:R-:W-:Y:S01]  /*46ebf0*/  ISETP.NE.U32.AND P1, PT, R48, 0x1, PT ;  /* 0x000000013000780c */ /* 0x000fe20003f25070 */
[----:B------:R0:W-:Y:S01]  /*46ec00*/  STL [R11+0x14], R41 ;  /* 0x000014290b007387 */ /* 0x0001e20000100800 */
[----:B------:R-:W-:Y:S02]  /*46ec10*/  SEL R48, RZ, 0x9908b0df, P0 ;  /* 0x9908b0dfff307807 */ /* 0x000fe40000000000 */
[----:B-1----:R-:W-:Y:S02]  /*46ec20*/  LOP3.LUT R37, R35, 0x1, RZ, 0xc0, !PT ;  /* 0x0000000123257812 */ /* 0x002fe400078ec0ff */
        /* <DEDUP_REMOVED lines=12> */
[----:B0-----:R-:W-:Y:S02]  /*46ecf0*/  LOP3.LUT R41, R22, 0x1, RZ, 0xc0, !PT ;  /* 0x0000000116297812 */ /* 0x001fe400078ec0ff */
        /* <DEDUP_REMOVED lines=14> */
[----:B-1----:R-:W-:Y:S02]  /*46ede0*/  LOP3.LUT R33, R26, 0x1, RZ, 0xc0, !PT ;  /* 0x000000011a217812 */ /* 0x002fe400078ec0ff */
[----:B0-----:R-:W-:Y:S02]  /*46edf0*/  LOP3.LUT R30, R25, 0x1, RZ, 0xc0, !PT ;  /* 0x00000001191e7812 */ /* 0x001fe400078ec0ff */
        /* <DEDUP_REMOVED lines=63> */
.L_x_3951:
        /* <DEDUP_REMOVED lines=137> */
.L_x_3949:
[----:B------:R-:W-:Y:S05]  /*46fa80*/  BSYNC.RECONVERGENT B2 ;  /* 0x0000000000027941 */ /* 0x000fea0003800200 */
.L_x_3948:
        /* <DEDUP_REMOVED lines=43> */
.L_x_3954:
        /* <DEDUP_REMOVED lines=168> */
.L_x_3955:
        /* <DEDUP_REMOVED lines=21> */
[----:B------:R-:W-:Y:S01]  /*470910*/  LOP3.LUT R17, R26, 0x80000000, R17, 0xf8, !PT ;  /* 0x800000001a117812 */ /* 0x000fe200078ef811 */
[----:B------:R-:W2:Y:S01]  /*470920*/  LDL R28, [R13+0x18] ;  /* 0x000018000d1c7983 */ /* 0x000ea20000100800 */
[----:B------:R-:W-:-:S02]  /*470930*/  ISETP.NE.U32.AND P1, PT, R27, 0x1, PT ;  /* 0x000000011b00780c */ /* 0x000fc40003f25070 */
[----:B------:R-:W-:Y:S01]  /*470940*/  ISETP.NE.U32.AND P0, PT, R23, 0x1, PT ;  /* 0x000000011700780c */ /* 0x000fe20003f05070 */
[----:B------:R-:W3:Y:S01]  /*470950*/  LDL R27, [R13+0x1c] ;  /* 0x00001c000d1b7983 */ /* 0x000ee20000100800 */
[----:B------:R-:W-:Y:S02]  /*470960*/  SHF.R.U32.HI R23, RZ, 0x1, R15 ;  /* 0x00000001ff177819 */ /* 0x000fe4000001160f */
[----:B------:R-:W-:Y:S02]  /*470970*/  SHF.R.U32.HI R15, RZ, 0x1, R17 ;  /* 0x00000001ff0f7819 */ /* 0x000fe40000011611 */
[----:B------:R-:W-:Y:S02]  /*470980*/  SEL R17, RZ, 0x9908b0df, P1 ;  /* 0x9908b0dfff117807 */ /* 0x000fe40000800000 */
[----:B------:R-:W-:Y:S02]  /*470990*/  SEL R26, RZ, 0x9908b0df, P0 ;  /* 0x9908b0dfff1a7807 */ /* 0x000fe40000000000 */
[----:B----4-:R-:W-:-:S02]  /*4709a0*/  LOP3.LUT R47, R15, R17, R47, 0x96, !PT ;  /* 0x000000110f2f7212 */ /* 0x010fc400078e962f */
[----:B------:R-:W-:Y:S01]  /*4709b0*/  LOP3.LUT R15, R19, 0x1, RZ, 0xc0, !PT ;  /* 0x00000001130f7812 */ /* 0x000fe200078ec0ff */
[----:B------:R-:W4:Y:S01]  /*4709c0*/  LDL R17, [R13+0x14] ;  /* 0x000014000d117983 */ /* 0x000f220000100800 */
[----:B------:R-:W-:Y:S02]  /*4709d0*/  LOP3.LUT R30, R23, R26, R30, 0x96, !PT ;  /* 0x0000001a171e7212 */ /* 0x000fe400078e961e */
[----:B------:R-:W-:Y:S01]  /*4709e0*/  LOP3.LUT R23, R19, 0x7ffffffe, RZ, 0xc0, !PT ;  /* 0x7ffffffe13177812 */ /* 0x000fe200078ec0ff */
[----:B------:R-:W3:Y:S01]  /*4709f0*/  LDL R26, [R13+-0x37c] ;  /* 0xfffc84000d1a7983 */ /* 0x000ee20000100800 */
        /* <DEDUP_REMOVED lines=12> */
[----:B------:R-:W3:Y:S03]  /*470ac0*/  LDL R23, [R13+-0x378] ;  /* 0xfffc88000d177983 */ /* 0x000ee60000100800 */
[----:B------:R-:W-:Y:S02]  /*470ad0*/  LOP3.LUT R37, R19, R22, R37, 0x96, !PT ;  /* 0x0000001613257212 */ /* 0x000fe400078e9625 */
[----:B------:R-:W3:Y:S04]  /*470ae0*/  LDL R22, [R13+-0x374] ;  /* 0xfffc8c000d167983 */ /* 0x000ee80000100800 */
[----:B------:R-:W3:Y:S01]  /*470af0*/  LDL R19, [R13+-0x370] ;  /* 0xfffc90000d137983 */ /* 0x000ee20000100800 */
        /* <DEDUP_REMOVED lines=19> */
[----:B------:R-:W-:-:S02]  /*470c30*/  SEL R37, RZ, 0x9908b0df, P0 ;  /* 0x9908b0dfff257807 */ /* 0x000fc40000000000 */
[----:B------:R-:W-:Y:S02]  /*470c40*/  SHF.R.U32.HI R41, RZ, 0x1, R41 ;  /* 0x00000001ff297819 */ /* 0x000fe40000011629 */
[----:B------:R-:W-:Y:S02]  /*470c50*/  SEL R39, RZ, 0x9908b0df, P1 ;  /* 0x9908b0dfff277807 */ /* 0x000fe40000800000 */
[----:B------:R-:W-:Y:S02]  /*470c60*/  ISETP.NE.U32.AND P0, PT, R33, 0x1, PT ;  /* 0x000000012100780c */ /* 0x000fe40003f05070 */
[----:B------:R-:W-:Y:S02]  /*470c70*/  LOP3.LUT R39, R41, R39, R29, 0x96, !PT ;  /* 0x0000002729277212 */ /* 0x000fe400078e961d */
[----:B------:R-:W-:Y:S02]  /*470c80*/  SHF.R.U32.HI R30, RZ, 0x1, R30 ;  /* 0x00000001ff1e7819 */ /* 0x000fe4000001161e */
[----:B------:R-:W-:-:S02]  /*470c90*/  SEL R29, RZ, 0x9908b0df, P0 ;  /* 0x9908b0dfff1d7807 */ /* 0x000fc40000000000 */
[----:B------:R-:W-:Y:S02]  /*470ca0*/  SHF.R.U32.HI R46, RZ, 0x1, R46 ;  /* 0x00000001ff2e7819 */ /* 0x000fe4000001162e */
[----:B------:R-:W-:Y:S02]  /*470cb0*/  SHF.R.U32.HI R50, RZ, 0x1, R50 ;  /* 0x00000001ff327819 */ /* 0x000fe40000011632 */
[----:B------:R-:W-:Y:S02]  /*470cc0*/  LOP3.LUT R30, R30, R29, R31, 0x96, !PT ;  /* 0x0000001d1e1e7212 */ /* 0x000fe400078e961f */
[----:B------:R-:W-:Y:S02]  /*470cd0*/  LOP3.LUT R46, R46, R37, R35, 0x96, !PT ;  /* 0x000000252e2e7212 */ /* 0x000fe400078e9623 */
[----:B------:R-:W-:-:S03]  /*470ce0*/  LOP3.LUT R48, R50, R49, R48, 0x96, !PT ;  /* 0x0000003132307212 */ /* 0x000fc600078e9630 */
[----:B------:R0:W-:Y:S01]  /*470cf0*/  STL [R13+0x4], R46 ;  /* 0x0000042e0d007387 */ /* 0x0001e20000100800 */
[----:B------:R-:W-:-:S03]  /*470d00*/  UIADD3 UR4, UPT, UPT, UR4, 0xc, URZ ;  /* 0x0000000c04047890 */ /* 0x000fc6000fffe0ff */
[----:B------:R1:W-:Y:S01]  /*470d10*/  STL [R13], R48 ;  /* 0x000000300d007387 */ /* 0x0003e20000100800 */
[----:B------:R-:W-:-:S03]  /*470d20*/  UISETP.NE.AND UP0, UPT, UR4, 0x18c, UPT ;  /* 0x0000018c0400788c */ /* 0x000fc6000bf05270 */
[----:B------:R-:W-:Y:S04]  /*470d30*/  STL [R13+-0xc], R47 ;  /* 0xfffff42f0d007387 */ /* 0x000fe80000100800 */
[----:B------:R-:W-:Y:S04]  /*470d40*/  STL [R13+0x8], R39 ;  /* 0x000008270d007387 */ /* 0x000fe80000100800 */
[----:B------:R-:W-:Y:S01]  /*470d50*/  STL [R13+0xc], R30 ;  /* 0x00000c1e0d007387 */ /* 0x000fe20000100800 */
[C---:B--2---:R-:W-:Y:S02]  /*470d60*/  LOP3.LUT R31, R28.reuse, 0x7ffffffe, RZ, 0xc0, !PT ;  /* 0x7ffffffe1c1f7812 */ /* 0x044fe400078ec0ff */
[----:B------:R-:W-:-:S04]  /*470d70*/  LOP3.LUT R33, R28, 0x1, RZ, 0xc0, !PT ;  /* 0x000000011c217812 */ /* 0x000fc800078ec0ff */
[----:B------:R-:W-:Y:S02]  /*470d80*/  ISETP.NE.U32.AND P1, PT, R33, 0x1, PT ;  /* 0x000000012100780c */ /* 0x000fe40003f25070 */
[C---:B----4-:R-:W-:Y:S02]  /*470d90*/  LOP3.LUT R29, R17.reuse, 0x1, RZ, 0xc0, !PT ;  /* 0x00000001111d7812 */ /* 0x050fe400078ec0ff */
[----:B------:R-:W-:Y:S02]  /*470da0*/  LOP3.LUT R50, R17, 0x7ffffffe, RZ, 0xc0, !PT ;  /* 0x7ffffffe11327812 */ /* 0x000fe400078ec0ff */
[----:B------:R-:W-:Y:S02]  /*470db0*/  LOP3.LUT R17, R31, 0x80000000, R17, 0xf8, !PT ;  /* 0x800000001f117812 */ /* 0x000fe400078ef811 */
[----:B------:R-:W-:Y:S02]  /*470dc0*/  ISETP.NE.U32.AND P0, PT, R29, 0x1, PT ;  /* 0x000000011d00780c */ /* 0x000fe40003f05070 */
[----:B---3--:R-:W-:-:S02]  /*470dd0*/  LOP3.LUT R31, R27, 0x1, RZ, 0xc0, !PT ;  /* 0x000000011b1f7812 */ /* 0x008fc400078ec0ff */
[----:B------:R-:W-:Y:S02]  /*470de0*/  LOP3.LUT R29, R27, 0x7ffffffe, RZ, 0xc0, !PT ;  /* 0x7ffffffe1b1d7812 */ /* 0x000fe400078ec0ff */
[----:B------:R-:W-:Y:S02]  /*470df0*/  ISETP.NE.U32.AND P2, PT, R31, 0x1, PT ;  /* 0x000000011f00780c */ /* 0x000fe40003f45070 */
[C---:B0-----:R-:W-:Y:S02]  /*470e00*/  LOP3.LUT R46, R15.reuse, 0x7ffffffe, RZ, 0xc0, !PT ;  /* 0x7ffffffe0f2e7812 */ /* 0x041fe400078ec0ff */
[----:B------:R-:W-:Y:S02]  /*470e10*/  LOP3.LUT R33, R15, 0x1, RZ, 0xc0, !PT ;  /* 0x000000010f217812 */ /* 0x000fe400078ec0ff */
[----:B------:R-:W-:Y:S02]  /*470e20*/  LOP3.LUT R28, R29, 0x80000000, R28, 0xf8, !PT ;  /* 0x800000001d1c7812 */ /* 0x000fe400078ef81c */
[----:B------:R-:W-:-:S02]  /*470e30*/  LOP3.LUT R31, R46, 0x80000000, R27, 0xf8, !PT ;  /* 0x800000002e1f7812 */ /* 0x000fc400078ef81b */
[----:B------:R-:W-:Y:S02]  /*470e40*/  LOP3.LUT R25, R50, 0x80000000, R25, 0xf8, !PT ;  /* 0x8000000032197812 */ /* 0x000fe400078ef819 */
[----:B------:R-:W-:Y:S02]  /*470e50*/  ISETP.NE.U32.AND P3, PT, R33, 0x1, PT ;  /* 0x000000012100780c */ /* 0x000fe40003f65070 */
[----:B------:R-:W-:Y:S02]  /*470e60*/  SHF.R.U32.HI R46, RZ, 0x1, R17 ;  /* 0x00000001ff2e7819 */ /* 0x000fe40000011611 */
[----:B------:R-:W-:Y:S02]  /*470e70*/  SHF.R.U32.HI R29, RZ, 0x1, R28 ;  /* 0x00000001ff1d7819 */ /* 0x000fe4000001161c */
[----:B-1----:R-:W-:Y:S02]  /*470e80*/  SHF.R.U32.HI R48, RZ, 0x1, R31 ;  /* 0x00000001ff307819 */ /* 0x002fe4000001161f */
[----:B------:R-:W-:-:S02]  /*470e90*/  SHF.R.U32.HI R25, RZ, 0x1, R25 ;  /* 0x00000001ff197819 */ /* 0x000fc40000011619 */
[----:B------:R-:W-:Y:S02]  /*470ea0*/  SEL R27, RZ, 0x9908b0df, P0 ;  /* 0x9908b0dfff1b7807 */ /* 0x000fe40000000000 */
[----:B------:R-:W-:Y:S02]  /*470eb0*/  SEL R17, RZ, 0x9908b0df, P1 ;  /* 0x9908b0dfff117807 */ /* 0x000fe40000800000 */
[----:B------:R-:W-:Y:S02]  /*470ec0*/  SEL R28, RZ, 0x9908b0df, P2 ;  /* 0x9908b0dfff1c7807 */ /* 0x000fe40001000000 */
        /* <DEDUP_REMOVED lines=24> */
.L_x_3953:
[----:B------:R-:W-:Y:S05]  /*471050*/  BSYNC.RECONVERGENT B2 ;  /* 0x0000000000027941 */ /* 0x000fea0003800200 */
.L_x_3952:
        /* <DEDUP_REMOVED lines=43> */
.L_x_3958:
[----:B--2---:R-:W2:Y:S04]  /*471310*/  LDL R27, [R15+0x10] ;  /* 0x000010000f1b7983 */ /* 0x004ea80000100800 */
[----:B------:R-:W3:Y:S04]  /*471320*/  LDL R25, [R15+0x14] ;  /* 0x000014000f197983 */ /* 0x000ee80000100800 */
        /* <DEDUP_REMOVED lines=75> */
[----:B------:R-:W-:Y:S04]  /*4717e0*/  STL [R15+0x1c], R30 ;  /* 0x00001c1e0f007387 */ /* 0x000fe80000100800 */
[----:B------:R-:W-:Y:S04]  /*4717f0*/  STL [R15+0x20], R35 ;  /* 0x000020230f007387 */ /* 0x000fe80000100800 */
[----:B------:R1:W-:Y:S04]  /*471800*/  STL [R15+0x24], R33 ;  /* 0x000024210f007387 */ /* 0x0003e80000100800 */
        /* <DEDUP_REMOVED lines=23> */
[----:B------:R-:W-:Y:S01]  /*471980*/  ISETP.NE.U32.AND P1, PT, R39, 0x1, PT ;  /* 0x000000012700780c */ /* 0x000fe20003f25070 */
[----:B------:R0:W-:Y:S01]  /*471990*/  STL [R15+0x28], R48 ;  /* 0x000028300f007387 */ /* 0x0001e20000100800 */
        /* <DEDUP_REMOVED lines=9> */
[----:B0-----:R-:W-:Y:S02]  /*471a30*/  SHF.R.U32.HI R48, RZ, 0x1, R29 ;  /* 0x00000001ff307819 */ /* 0x001fe4000001161d */
[----:B------:R-:W-:Y:S02]  /*471a40*/  SHF.R.U32.HI R33, RZ, 0x1, R28 ;  /* 0x00000001ff217819 */ /* 0x000fe4000001161c */
[----:B------:R-:W-:Y:S02]  /*471a50*/  SEL R31, RZ, 0x9908b0df, P0 ;  /* 0x9908b0dfff1f7807 */ /* 0x000fe40000000000 */
[----:B------:R-:W-:Y:S02]  /*471a60*/  SEL R29, RZ, 0x9908b0df, P1 ;  /* 0x9908b0dfff1d7807 */ /* 0x000fe40000800000 */
        /* <DEDUP_REMOVED lines=49> */
.L_x_3959:
        /* <DEDUP_REMOVED lines=130> */
[----:B------:R-:W4:Y:S01]  /*4725a0*/  LDL R17, [R1+0x630] ;  /* 0x0006300001117983 */ /* 0x000f220000100800 */
[----:B------:R-:W-:-:S03]  /*4725b0*/  IMAD.MOV.U32 R28, RZ, RZ, RZ ;  /* 0x000000ffff1c7224 */ /* 0x000fc600078e00ff */
[----:B------:R0:W-:Y:S01]  /*4725c0*/  STL [R1+0x9c0], RZ ;  /* 0x0009c0ff01007387 */ /* 0x0001e20000100800 */
[C---:B--2---:R-:W-:Y:S02]  /*4725d0*/  LOP3.LUT R22, R25.reuse, 0x7ffffffe, RZ, 0xc0, !PT ;  /* 0x7ffffffe19167812 */ /* 0x044fe400078ec0ff */
[----:B-1----:R-:W-:Y:S02]  /*4725e0*/  LOP3.LUT R19, R25, 0x1, RZ, 0xc0, !PT ;  /* 0x0000000119137812 */ /* 0x002fe400078ec0ff */
[----:B---3--:R-:W-:Y:S02]  /*4725f0*/  LOP3.LUT R15, R22, 0x80000000, R15, 0xf8, !PT ;  /* 0x80000000160f7812 */ /* 0x008fe400078ef80f */
[----:B------:R-:W-:Y:S02]  /*472600*/  ISETP.NE.U32.AND P0, PT, R19, 0x1, PT ;  /* 0x000000011300780c */ /* 0x000fe40003f05070 */
[----:B------:R-:W-:Y:S02]  /*472610*/  SHF.R.U32.HI R22, RZ, 0x1, R15 ;  /* 0x00000001ff167819 */ /* 0x000fe4000001160f */
[----:B------:R-:W-:-:S04]  /*472620*/  SEL R15, RZ, 0x9908b0df, P0 ;  /* 0x9908b0dfff0f7807 */ /* 0x000fc80000000000 */
[----:B----4-:R-:W-:-:S05]  /*472630*/  LOP3.LUT R22, R22, R15, R17, 0x96, !PT ;  /* 0x0000000f16167212 */ /* 0x010fca00078e9611 */
[----:B------:R0:W-:Y:S02]  /*472640*/  STL [R1+0x9bc], R22 ;  /* 0x0009bc1601007387 */ /* 0x0001e40000100800 */
.L_x_3957:
[----:B------:R-:W-:Y:S05]  /*472650*/  BSYNC.RECONVERGENT B2 ;  /* 0x0000000000027941 */ /* 0x000fea0003800200 */
.L_x_3956:
        /* <DEDUP_REMOVED lines=17> */
[----:B0-----:R-:W-:Y:S01]  /*472770*/  IMAD.U32 R28, RZ, RZ, UR5 ;  /* 0x00000005ff1c7e24 */ /* 0x001fe2000f8e00ff */
        /* <DEDUP_REMOVED lines=14> */
[----:B------:R-:W0:Y:S01]  /*472860*/  LDCU UR4, c[0x0][0x3b0] ;  /* 0x00007600ff0477ac */ /* 0x000e220008000800 */
[----:B------:R-:W-:Y:S01]  /*472870*/  PLOP3.LUT P0, PT, PT, PT, PT, 0x8, 0x80 ;  /* 0x000000000080781c */ /* 0x000fe20003f0e170 */
[----:B0-----:R-:W-:-:S12]  /*472880*/  IMAD.U32 R23, RZ, RZ, UR4 ;  /* 0x00000004ff177e24 */ /* 0x001fd8000f8e00ff */
.L_x_3965:
        /* <DEDUP_REMOVED lines=36> */
.L_x_3963:
        /* <DEDUP_REMOVED lines=172> */
.L_x_3964:
        /* <DEDUP_REMOVED lines=97> */
[----:B------:R-:W-:Y:S02]  /*473ba0*/  ISETP.NE.U32.AND P1, PT, R29, 0x1, PT ;  /* 0x000000011d00780c */ /* 0x000fe40003f25070 */
[----:B------:R-:W-:Y:S02]  /*473bb0*/  LOP3.LUT R9, R46, 0x80000000, R9, 0xf8, !PT ;  /* 0x800000002e097812 */ /* 0x000fe400078ef809 */
[----:B----4-:R-:W-:Y:S02]  /*473bc0*/  LOP3.LUT R28, R31, 0x80000000, R30, 0xf8, !PT ;  /* 0x800000001f1c7812 */ /* 0x010fe400078ef81e */
[----:B------:R-:W-:-:S02]  /*473bd0*/  LOP3.LUT R29, R25, 0x7ffffffe, RZ, 0xc0, !PT ;  /* 0x7ffffffe191d7812 */ /* 0x000fc400078ec0ff */
        /* <DEDUP_REMOVED lines=40> */
.L_x_3962:
[----:B------:R-:W-:Y:S05]  /*473e60*/  BSYNC.RECONVERGENT B2 ;  /* 0x0000000000027941 */ /* 0x000fea0003800200 */
.L_x_3961:
        /* <DEDUP_REMOVED lines=21> */
.L_x_3960:
[----:B------:R-:W0:Y:S02]  /*473fc0*/  LDCU UR4, c[0x0][0x3b8] ;  /* 0x00007700ff0477ac */ /* 0x000e240008000800 */
[----:B0-----:R-:W-:-:S04]  /*473fd0*/  IMAD.U32 R15, RZ, RZ, UR4 ;  /* 0x00000004ff0f7e24 */ /* 0x001fc8000f8e00ff */
[----:B------:R-:W-:-:S04]  /*473fe0*/  IMAD.IADD R28, R15, 0x1, -R28 ;  /* 0x000000010f1c7824 */ /* 0x000fc800078e0a1c */
[----:B------:R-:W-:-:S05]  /*473ff0*/  VIADD R28, R28, 0xfffffffa ;  /* 0xfffffffa1c1c7836 */ /* 0x000fca0000000000 */
[----:B------:R-:W-:-:S13]  /*474000*/  ISETP.GE.AND P1, PT, R28, 0x1, PT ;  /* 0x000000011c00780c */ /* 0x000fda0003f26270 */
[----:B------:R-:W-:Y:S05]  /*474010*/  @!P1 BRA `(.L_x_3966) ;  /* 0x00000014008c9947 */ /* 0x000fea0003800000 */
[----:B------:R-:W-:-:S07]  /*474020*/  IMAD.MOV.U32 R7, RZ, RZ, RZ ;  /* 0x000000ffff077224 */ /* 0x000fce00078e00ff */
.L_x_3971:
[----:B------:R-:W-:Y:S01]  /*474030*/  ISETP.GE.AND P1, PT, R22, 0x270, PT ;  /* 0x000002701600780c */ /* 0x000fe20003f26270 */
[----:B------:R-:W-:-:S12]  /*474040*/  BSSY.RECONVERGENT B2, `(.L_x_3967) ;  /* 0x0000156000027945 */ /* 0x000fd80003800200 */
[----:B0-----:R-:W-:Y:S05]  /*474050*/  @!P1 BRA `(.L_x_3968) ;  /* 0x0000001400509947 */ /* 0x001fea0003800000 */
        /* <DEDUP_REMOVED lines=32> */
.L_x_3969:
        /* <DEDUP_REMOVED lines=167> */
.L_x_3970:
        /* <DEDUP_REMOVED lines=141> */
.L_x_3968:
[----:B------:R-:W-:Y:S05]  /*4755a0*/  BSYNC.RECONVERGENT B2 ;  /* 0x0000000000027941 */ /* 0x000fea0003800200 */
.L_x_3967:
[----:B------:R-:W2:Y:S01]  /*4755b0*/  LDCU UR5, c[0x0][0x3b8] ;  /* 0x00007700ff0577ac */ /* 0x000ea20008000800 */
[----:B------:R-:W-:Y:S02]  /*4755c0*/  VIADD R22, R22, 0x1 ;  /* 0x0000000116167836 */ /* 0x000fe40000000000 */
[----:B------:R-:W-:Y:S01]  /*4755d0*/  VIADD R7, R7, 0x1 ;  /* 0x0000000107077836 */ /* 0x000fe20000000000 */
[----:B------:R-:W3:Y:S02]  /*4755e0*/  LDCU UR4, c[0x0][0x3b4] ;  /* 0x00007680ff0477ac */ /* 0x000ee40008000800 */
[----:B------:R4:W-:Y:S01]  /*4755f0*/  STL [R1+0x9c0], R22 ;  /* 0x0009c01601007387 */ /* 0x0009e20000100800 */
[----:B--2---:R-:W-:-:S04]  /*475600*/  IMAD.U32 R15, RZ, RZ, UR5 ;  /* 0x00000005ff0f7e24 */ /* 0x004fc8000f8e00ff */
[----:B---3--:R-:W-:-:S04]  /*475610*/  VIADD R9, R15, -UR4 ;  /* 0x800000040f097c36 */ /* 0x008fc80008000000 */
[----:B-1----:R-:W-:-:S05]  /*475620*/  VIADD R26, R9, 0xfffffffa ;  /* 0xfffffffa091a7836 */ /* 0x002fca0000000000 */
[----:B------:R-:W-:-:S13]  /*475630*/  ISETP.NE.AND P1, PT, R7, R26, PT ;  /* 0x0000001a0700720c */ /* 0x000fda0003f25270 */
[----:B----4-:R-:W-:Y:S05]  /*475640*/  @P1 BRA `(.L_x_3971) ;  /* 0xffffffe800781947 */ /* 0x010fea000383ffff */
.L_x_3966:
        /* <DEDUP_REMOVED lines=35> */
.L_x_3974:
        /* <DEDUP_REMOVED lines=168> */
.L_x_3975:
[----:B------:R-:W2:Y:S04]  /*476300*/  LDL R13, [R7+-0xc] ;  /* 0xfffff400070d7983 */ /* 0x000ea80000100800 */
        /* <DEDUP_REMOVED lines=17> */
[----:B------:R-:W3:Y:S01]  /*476420*/  LDL R25, [R7+0x1c] ;  /* 0x00001c0007197983 */ /* 0x000ee20000100800 */
[----:B--2---:R-:W-:-:S02]  /*476430*/  LOP3.LUT R17, R13, 0x7ffffffe, RZ, 0xc0, !PT ;  /* 0x7ffffffe0d117812 */ /* 0x004fc400078ec0ff */
[----:B------:R-:W-:Y:S02]  /*476440*/  LOP3.LUT R19, R13, 0x1, RZ, 0xc0, !PT ;  /* 0x000000010d137812 */ /* 0x000fe400078ec0ff */
[----:B-----5:R-:W-:Y:S02]  /*476450*/  LOP3.LUT R17, R17, 0x80000000, R9, 0xf8, !PT ;  /* 0x8000000011117812 */ /* 0x020fe400078ef809 */
[----:B----4-:R-:W-:Y:S02]  /*476460*/  LOP3.LUT R9, R49, 0x1, RZ, 0xc0, !PT ;  /* 0x0000000131097812 */ /* 0x010fe400078ec0ff */
[----:B------:R-:W-:Y:S02]  /*476470*/  ISETP.NE.U32.AND P1, PT, R19, 0x1, PT ;  /* 0x000000011300780c */ /* 0x000fe40003f25070 */
[----:B------:R-:W-:Y:S02]  /*476480*/  LOP3.LUT R23, R49, 0x7ffffffe, RZ, 0xc0, !PT ;  /* 0x7ffffffe31177812 */ /* 0x000fe400078ec0ff */
[----:B------:R-:W-:-:S02]  /*476490*/  ISETP.NE.U32.AND P2, PT, R9, 0x1, PT ;  /* 0x000000010900780c */ /* 0x000fc40003f45070 */
[----:B------:R-:W2:Y:S01]  /*4764a0*/  LDL R9, [R7+0x20] ;  /* 0x0000200007097983 */ /* 0x000ea20000100800 */
        /* <DEDUP_REMOVED lines=34> */
[----:B---3--:R-:W-:-:S03]  /*4766d0*/  LOP3.LUT R37, R33, 0x1, RZ, 0xc0, !PT ;  /* 0x0000000121257812 */ /* 0x008fc600078ec0ff */
[----:B------:R3:W-:Y:S01]  /*4766e0*/  STL [R7+-0x4], R46 ;  /* 0xfffffc2e07007387 */ /* 0x0007e20000100800 */
[----:B0-----:R-:W-:Y:S02]  /*4766f0*/  LOP3.LUT R39, R33, 0x7ffffffe, RZ, 0xc0, !PT ;  /* 0x7ffffffe21277812 */ /* 0x001fe400078ec0ff */
[C---:B-1----:R-:W-:Y:S02]  /*476700*/  LOP3.LUT R41, R30.reuse, 0x1, RZ, 0xc0, !PT ;  /* 0x000000011e297812 */ /* 0x042fe400078ec0ff */
[----:B---3--:R-:W-:Y:S02]  /*476710*/  LOP3.LUT R46, R30, 0x7ffffffe, RZ, 0xc0, !PT ;  /* 0x7ffffffe1e2e7812 */ /* 0x008fe400078ec0ff */
        /* <DEDUP_REMOVED lines=71> */
.L_x_3973:
[----:B------:R-:W-:Y:S05]  /*476b90*/  BSYNC.RECONVERGENT B2 ;  /* 0x0000000000027941 */ /* 0x000fea0003800200 */
.L_x_3972:
        /* <DEDUP_REMOVED lines=43> */
.L_x_3978:
        /* <DEDUP_REMOVED lines=168> */
.L_x_3979:
        /* <DEDUP_REMOVED lines=137> */
.L_x_3977:
[----:B------:R-:W-:Y:S05]  /*478160*/  BSYNC.RECONVERGENT B2 ;  /* 0x0000000000027941 */ /* 0x000fea0003800200 */
.L_x_3976:
        /* <DEDUP_REMOVED lines=43> */
.L_x_3982:
        /* <DEDUP_REMOVED lines=168> */
.L_x_3983:
        /* <DEDUP_REMOVED lines=137> */
.L_x_3981:
[----:B------:R-:W-:Y:S05]  /*479730*/  BSYNC.RECONVERGENT B2 ;  /* 0x0000000000027941 */ /* 0x000fea0003800200 */
.L_x_3980:
        /* <DEDUP_REMOVED lines=43> */
.L_x_3986:
        /* <DEDUP_REMOVED lines=168> */
.L_x_3987:
[----:B------:R-:W3:Y:S04]  /*47a470*/  LDL R25, [R13+-0xc] ;  /* 0xfffff4000d197983 */ /* 0x000ee80000100800 */
[----:B--2---:R-:W2:Y:S04]  /*47a480*/  LDL R30, [R13+-0x39c] ;  /* 0xfffc64000d1e7983 */ /* 0x004ea80000100800 */
[----:B------:R-:W4:Y:S04]  /*47a490*/  LDL R19, [R13+-0x8] ;  /* 0xfffff8000d137983 */ /* 0x000f280000100800 */
[----:B------:R-:W2:Y:S04]  /*47a4a0*/  LDL R23, [R13+-0x4] ;  /* 0xfffffc000d177983 */ /* 0x000ea80000100800 */
        /* <DEDUP_REMOVED lines=18> */
[----:B------:R-:W-:Y:S02]  /*47a5d0*/  LOP3.LUT R30, R17, R26, R30, 0x96, !PT ;  /* 0x0000001a111e7212 */ /* 0x000fe400078e961e */
[----:B----4-:R-:W-:Y:S01]  /*47a5e0*/  LOP3.LUT R17, R19, 0x7ffffffe, RZ, 0xc0, !PT ;  /* 0x7ffffffe13117812 */ /* 0x010fe200078ec0ff */
[----:B------:R-:W2:Y:S01]  /*47a5f0*/  LDL R26, [R13+0x10] ;  /* 0x000010000d1a7983 */ /* 0x000ea20000100800 */
        /* <DEDUP_REMOVED lines=23> */
[----:B------:R-:W4:Y:S01]  /*47a770*/  LDL R17, [R13+0x20] ;  /* 0x000020000d117983 */ /* 0x000f220000100800 */
[----:B------:R-:W-:Y:S02]  /*47a780*/  LOP3.LUT R22, R25, 0x80000000, R22, 0xf8, !PT ;  /* 0x8000000019167812 */ /* 0x000fe400078ef816 */
        /* <DEDUP_REMOVED lines=14> */
[----:B-1----:R-:W-:Y:S02]  /*47a870*/  LOP3.LUT R30, R39, 0x7ffffffe, RZ, 0xc0, !PT ;  /* 0x7ffffffe271e7812 */ /* 0x002fe400078ec0ff */
        /* <DEDUP_REMOVED lines=10> */
[----:B------:R0:W-:Y:S04]  /*47a920*/  STL [R13+-0x4], R37 ;  /* 0xfffffc250d007387 */ /* 0x0001e80000100800 */
[----:B------:R1:W-:Y:S01]  /*47a930*/  STL [R13], R31 ;  /* 0x0000001f0d007387 */ /* 0x0003e20000100800 */
[----:B------:R-:W-:-:S04]  /*47a940*/  UIADD3 UR4, UPT, UPT, UR4, 0xc, URZ ;  /* 0x0000000c04047890 */ /* 0x000fc8000fffe0ff */
[----:B------:R-:W-:Y:S01]  /*47a950*/  UISETP.NE.AND UP0, UPT, UR4, 0x18c, UPT ;  /* 0x0000018c0400788c */ /* 0x000fe2000bf05270 */
        /* <DEDUP_REMOVED lines=8> */
[----:B------:R-:W-:Y:S02]  /*47a9e0*/  SEL R35, RZ, 0x9908b0df, P1 ;  /* 0x9908b0dfff237807 */ /* 0x000fe40000800000 */
[----:B---3--:R-:W-:Y:S02]  /*47a9f0*/  LOP3.LUT R46, R29, 0x7ffffffe, RZ, 0xc0, !PT ;  /* 0x7ffffffe1d2e7812 */ /* 0x008fe400078ec0ff */
[----:B------:R-:W-:Y:S02]  /*47aa00*/  LOP3.LUT R30, R30, R35, R33, 0x96, !PT ;  /* 0x000000231e1e7212 */ /* 0x000fe400078e9621 */
[----:B----4-:R-:W-:-:S02]  /*47aa10*/  LOP3.LUT R33, R19, 0x7ffffffe, RZ, 0xc0, !PT ;  /* 0x7ffffffe13217812 */ /* 0x010fc400078ec0ff */
[----:B------:R-:W-:Y:S02]  /*47aa20*/  LOP3.LUT R35, R19, 0x1, RZ, 0xc0, !PT ;  /* 0x0000000113237812 */ /* 0x000fe400078ec0ff */
[----:B------:R-:W-:Y:S02]  /*47aa30*/  LOP3.LUT R26, R33, 0x80000000, R26, 0xf8, !PT ;  /* 0x80000000211a7812 */ /* 0x000fe400078ef81a */
[----:B------:R-:W-:Y:S02]  /*47aa40*/  ISETP.NE.U32.AND P1, PT, R35, 0x1, PT ;  /* 0x000000012300780c */ /* 0x000fe40003f25070 */
[----:B------:R-:W-:Y:S02]  /*47aa50*/  LOP3.LUT R33, R46, 0x80000000, R19, 0xf8, !PT ;  /* 0x800000002e217812 */ /* 0x000fe400078ef813 */
[----:B0-----:R-:W-:Y:S02]  /*47aa60*/  LOP3.LUT R37, R29, 0x1, RZ, 0xc0, !PT ;  /* 0x000000011d257812 */ /* 0x001fe400078ec0ff */
[----:B------:R-:W-:-:S02]  /*47aa70*/  LOP3.LUT R46, R28, 0x7ffffffe, RZ, 0xc0, !PT ;  /* 0x7ffffffe1c2e7812 */ /* 0x000fc400078ec0ff */
[----:B------:R-:W-:Y:S02]  /*47aa80*/  LOP3.LUT R19, R28, 0x1, RZ, 0xc0, !PT ;  /* 0x000000011c137812 */ /* 0x000fe400078ec0ff */
[C---:B------:R-:W-:Y:S02]  /*47aa90*/  LOP3.LUT R35, R17.reuse, 0x7ffffffe, RZ, 0xc0, !PT ;  /* 0x7ffffffe11237812 */ /* 0x040fe400078ec0ff */
[----:B-1----:R-:W-:Y:S02]  /*47aaa0*/  LOP3.LUT R31, R17, 0x1, RZ, 0xc0, !PT ;  /* 0x00000001111f7812 */ /* 0x002fe400078ec0ff */
[----:B------:R-:W-:Y:S02]  /*47aab0*/  LOP3.LUT R35, R35, 0x80000000, R28, 0xf8, !PT ;  /* 0x8000000023237812 */ /* 0x000fe400078ef81c */
[----:B------:R-:W-:Y:S02]  /*47aac0*/  ISETP.NE.U32.AND P2, PT, R37, 0x1, PT ;  /* 0x000000012500780c */ /* 0x000fe40003f45070 */
[----:B------:R-:W-:-:S02]  /*47aad0*/  LOP3.LUT R46, R46, 0x80000000, R29, 0xf8, !PT ;  /* 0x800000002e2e7812 */ /* 0x000fc400078ef81d */
[----:B------:R-:W-:Y:S02]  /*47aae0*/  ISETP.NE.U32.AND P3, PT, R19, 0x1, PT ;  /* 0x000000011300780c */ /* 0x000fe40003f65070 */
[----:B------:R-:W-:Y:S02]  /*47aaf0*/  ISETP.NE.U32.AND P4, PT, R31, 0x1, PT ;  /* 0x000000011f00780c */ /* 0x000fe40003f85070 */
[----:B------:R-:W-:Y:S02]  /*47ab00*/  SHF.R.U32.HI R28, RZ, 0x1, R33 ;  /* 0x00000001ff1c7819 */ /* 0x000fe40000011621 */
[----:B------:R-:W-:Y:S02]  /*47ab10*/  SHF.R.U32.HI R33, RZ, 0x1, R35 ;  /* 0x00000001ff217819 */ /* 0x000fe40000011623 */
[----:B------:R-:W-:Y:S02]  /*47ab20*/  SHF.R.U32.HI R26, RZ, 0x1, R26 ;  /* 0x00000001ff1a7819 */ /* 0x000fe4000001161a */
[----:B------:R-:W-:-:S02]  /*47ab30*/  SEL R19, RZ, 0x9908b0df, P1 ;  /* 0x9908b0dfff137807 */ /* 0x000fc40000800000 */
[----:B------:R-:W-:Y:S02]  /*47ab40*/  SEL R29, RZ, 0x9908b0df, P2 ;  /* 0x9908b0dfff1d7807 */ /* 0x000fe40001000000 */
[----:B------:R-:W-:Y:S02]  /*47ab50*/  SHF.R.U32.HI R46, RZ, 0x1, R46 ;  /* 0x00000001ff2e7819 */ /* 0x000fe4000001162e */
        /* <DEDUP_REMOVED lines=26> */
.L_x_3985:
[----:B------:R-:W-:Y:S05]  /*47ad00*/  BSYNC.RECONVERGENT B2 ;  /* 0x0000000000027941 */ /* 0x000fea0003800200 */
.L_x_3984:
        /* <DEDUP_REMOVED lines=43> */
.L_x_3990:
        /* <DEDUP_REMOVED lines=85> */
[----:B------:R-:W-:Y:S04]  /*47b510*/  STL [R17+0x1c], R31 ;  /* 0x00001c1f11007387 */ /* 0x000fe80000100800 */
        /* <DEDUP_REMOVED lines=11> */
[----:B--2---:R-:W-:Y:S02]  /*47b5d0*/  LOP3.LUT R46, R30, 0x1, RZ, 0xc0, !PT ;  /* 0x000000011e2e7812 */ /* 0x004fe400078ec0ff */
[C---:B----4-:R-:W-:Y:S02]  /*47b5e0*/  LOP3.LUT R47, R29.reuse, 0x7ffffffe, RZ, 0xc0, !PT ;  /* 0x7ffffffe1d2f7812 */ /* 0x050fe400078ec0ff */
[----:B------:R-:W-:Y:S02]  /*47b5f0*/  ISETP.NE.U32.AND P1, PT, R46, 0x1, PT ;  /* 0x000000012e00780c */ /* 0x000fe40003f25070 */
[----:B------:R-:W-:Y:S02]  /*47b600*/  LOP3.LUT R39, R30, 0x7ffffffe, RZ, 0xc0, !PT ;  /* 0x7ffffffe1e277812 */ /* 0x000fe400078ec0ff */
[----:B------:R-:W-:Y:S01]  /*47b610*/  LOP3.LUT R49, R29, 0x1, RZ, 0xc0, !PT ;  /* 0x000000011d317812 */ /* 0x000fe200078ec0ff */
[----:B------:R0:W-:Y:S01]  /*47b620*/  STL [R17+0x2c], R48 ;  /* 0x00002c3011007387 */ /* 0x0001e20000100800 */
[----:B------:R-:W-:-:S02]  /*47b630*/  LOP3.LUT R30, R47, 0x80000000, R30, 0xf8, !PT ;  /* 0x800000002f1e7812 */ /* 0x000fc400078ef81e */
[C---:B-----5:R-:W-:Y:S02]  /*47b640*/  LOP3.LUT R46, R28.reuse, 0x7ffffffe, RZ, 0xc0, !PT ;  /* 0x7ffffffe1c2e7812 */ /* 0x060fe400078ec0ff */
[----:B-1----:R-:W-:Y:S02]  /*47b650*/  LOP3.LUT R33, R28, 0x1, RZ, 0xc0, !PT ;  /* 0x000000011c217812 */ /* 0x002fe400078ec0ff */
[----:B------:R-:W-:Y:S02]  /*47b660*/  LOP3.LUT R26, R39, 0x80000000, R26, 0xf8, !PT ;  /* 0x80000000271a7812 */ /* 0x000fe400078ef81a */
[----:B------:R-:W-:Y:S02]  /*47b670*/  ISETP.NE.U32.AND P2, PT, R49, 0x1, PT ;  /* 0x000000013100780c */ /* 0x000fe40003f45070 */
[----:B------:R-:W-:Y:S02]  /*47b680*/  LOP3.LUT R46, R46, 0x80000000, R29, 0xf8, !PT ;  /* 0x800000002e2e7812 */ /* 0x000fe400078ef81d */
[----:B------:R-:W-:-:S02]  /*47b690*/  ISETP.NE.U32.AND P3, PT, R33, 0x1, PT ;  /* 0x000000012100780c */ /* 0x000fc40003f65070 */
[C---:B------:R-:W-:Y:S02]  /*47b6a0*/  LOP3.LUT R31, R19.reuse, 0x7ffffffe, RZ, 0xc0, !PT ;  /* 0x7ffffffe131f7812 */ /* 0x040fe400078ec0ff */
[----:B------:R-:W-:Y:S02]  /*47b6b0*/  LOP3.LUT R35, R19, 0x1, RZ, 0xc0, !PT ;  /* 0x0000000113237812 */ /* 0x000fe400078ec0ff */
[----:B0-----:R-:W-:Y:S02]  /*47b6c0*/  LOP3.LUT R48, R31, 0x80000000, R28, 0xf8, !PT ;  /* 0x800000001f307812 */ /* 0x001fe400078ef81c */
[----:B------:R-:W-:Y:S02]  /*47b6d0*/  ISETP.NE.U32.AND P4, PT, R35, 0x1, PT ;  /* 0x000000012300780c */ /* 0x000fe40003f85070 */
[----:B------:R-:W-:Y:S02]  /*47b6e0*/  SHF.R.U32.HI R29, RZ, 0x1, R30 ;  /* 0x00000001ff1d7819 */ /* 0x000fe4000001161e */
[----:B------:R-:W-:-:S02]  /*47b6f0*/  SHF.R.U32.HI R26, RZ, 0x1, R26 ;  /* 0x00000001ff1a7819 */ /* 0x000fc4000001161a */
[----:B------:R-:W-:Y:S02]  /*47b700*/  SEL R28, RZ, 0x9908b0df, P1 ;  /* 0x9908b0dfff1c7807 */ /* 0x000fe40000800000 */
        /* <DEDUP_REMOVED lines=50> */
.L_x_3991:
[----:B------:R-:W-:-:S05]  /*47ba30*/  IMAD R23, R22, 0x4, R1 ;  /* 0x0000000416177824 */ /* 0x000fca00078e0201 */
[----:B-12---:R-:W2:Y:S04]  /*47ba40*/  LDL R30, [R23+0x4] ;  /* 0x00000400171e7983 */ /* 0x006ea80000100800 */
        /* <DEDUP_REMOVED lines=84> */
[----:B------:R-:W1:Y:S04]  /*47bf90*/  LDL R31, [R19+0x8] ;  /* 0x00000800131f7983 */ /* 0x000e680000100800 */
[----:B------:R-:W3:Y:S04]  /*47bfa0*/  LDL R30, [R19+0xc] ;  /* 0x00000c00131e7983 */ /* 0x000ee80000100800 */
        /* <DEDUP_REMOVED lines=8> */
[C---:B-1----:R-:W-:Y:S02]  /*47c030*/  LOP3.LUT R29, R31.reuse, 0x1, RZ, 0xc0, !PT ;  /* 0x000000011f1d7812 */ /* 0x042fe400078ec0ff */
[----:B------:R-:W-:Y:S02]  /*47c040*/  LOP3.LUT R46, R31, 0x7ffffffe, RZ, 0xc0, !PT ;  /* 0x7ffffffe1f2e7812 */ /* 0x000fe400078ec0ff */
[----:B------:R-:W-:Y:S02]  /*47c050*/  LOP3.LUT R28, R35, 0x80000000, R28, 0xf8, !PT ;  /* 0x80000000231c7812 */ /* 0x000fe400078ef81c */
[----:B------:R-:W-:Y:S02]  /*47c060*/  ISETP.NE.U32.AND P1, PT, R37, 0x1, PT ;  /* 0x000000012500780c */ /* 0x000fe40003f25070 */
[----:B------:R-:W-:-:S02]  /*47c070*/  ISETP.NE.U32.AND P2, PT, R29, 0x1, PT ;  /* 0x000000011d00780c */ /* 0x000fc40003f45070 */
[C---:B---3--:R-:W-:Y:S02]  /*47c080*/  LOP3.LUT R48, R30.reuse, 0x7ffffffe, RZ, 0xc0, !PT ;  /* 0x7ffffffe1e307812 */ /* 0x048fe400078ec0ff */
[----:B------:R-:W-:Y:S02]  /*47c090*/  LOP3.LUT R29, R30, 0x1, RZ, 0xc0, !PT ;  /* 0x000000011e1d7812 */ /* 0x000fe400078ec0ff */
[C---:B----4-:R-:W-:Y:S02]  /*47c0a0*/  LOP3.LUT R37, R17.reuse, 0x7ffffffe, RZ, 0xc0, !PT ;  /* 0x7ffffffe11257812 */ /* 0x050fe400078ec0ff */
        /* <DEDUP_REMOVED lines=37> */
.L_x_3989:
[----:B------:R-:W-:Y:S05]  /*47c300*/  BSYNC.RECONVERGENT B2 ;  /* 0x0000000000027941 */ /* 0x000fea0003800200 */
.L_x_3988:
[C---:B-1----:R-:W-:Y:S01]  /*47c310*/  VIADD R22, R26.reuse, 0x1 ;  /* 0x000000011a167836 */ /* 0x042fe20000000000 */
[----:B------:R-:W1:Y:S01]  /*47c320*/  LDCU UR4, c[0x0][0x3bc] ;  /* 0x00007780ff0477ac */ /* 0x000e620008000800 */
        /* <DEDUP_REMOVED lines=14> */
[----:B-1----:R-:W-:Y:S02]  /*47c410*/  ISETP.GT.U32.AND P2, PT, R15, UR4, PT ;  /* 0x000000040f007c0c */ /* 0x002fe4000bf44070 */
        /* <DEDUP_REMOVED lines=17> */
.L_x_3997:
        /* <DEDUP_REMOVED lines=36> */
.L_x_3995:
        /* <DEDUP_REMOVED lines=172> */
.L_x_3996:
        /* <DEDUP_REMOVED lines=141> */
.L_x_3994:
[----:B------:R-:W-:Y:S05]  /*47db00*/  BSYNC.RECONVERGENT B2 ;  /* 0x0000000000027941 */ /* 0x000fea0003800200 */
.L_x_3993:
        /* <DEDUP_REMOVED lines=19> */
.L_x_3992:
[----:B------:R-:W-:-:S04]  /*47dc40*/  PLOP3.LUT P0, PT, P0, P1, PT, 0x80, 0x8 ;  /* 0x000000000008781c */ /* 0x000fc80000703070 */
[----:B------:R-:W-:-:S09]  /*47dc50*/  SEL R7, RZ, 0x1, !P0 ;  /* 0x00000001ff077807 */ /* 0x000fd20004000000 */
.L_x_3932:
[----:B------:R-:W-:Y:S05]  /*47dc60*/  BSYNC.RECONVERGENT B1 ;  /* 0x0000000000017941 */ /* 0x000fea0003800200 */
.L_x_3931:
        /* <DEDUP_REMOVED lines=32> */
.L_x_4000:
        /* <DEDUP_REMOVED lines=31> */
.L_x_4006:
        /* <DEDUP_REMOVED lines=37> */
.L_x_4004:
[----:B---3--:R-:W3:Y:S04]  /*47e2b0*/  LDL R19, [R9+0x10] ;  /* 0x0000100009137983 */ /* 0x008ee80000100800 */
        /* <DEDUP_REMOVED lines=21> */
[----:B------:R-:W-:Y:S02]  /*47e410*/  SEL R22, RZ, 0x9908b0df, P1 ;  /* 0x9908b0dfff167807 */ /* 0x000fe40000800000 */
[----:B----4-:R-:W-:-:S02]  /*47e420*/  LOP3.LUT R26, R17, 0x7ffffffe, RZ, 0xc0, !PT ;  /* 0x7ffffffe111a7812 */ /* 0x010fc400078ec0ff */
[----:B--2---:R-:W-:Y:S02]  /*47e430*/  LOP3.LUT R30, R23, R22, R30, 0x96, !PT ;  /* 0x00000016171e7212 */ /* 0x004fe400078e961e */
        /* <DEDUP_REMOVED lines=142> */
.L_x_4005:
        /* <DEDUP_REMOVED lines=141> */
.L_x_4003:
[----:B------:R-:W-:Y:S05]  /*47f5f0*/  BSYNC.RECONVERGENT B2 ;  /* 0x0000000000027941 */ /* 0x000fea0003800200 */
.L_x_4002:
[----:B------:R-:W-:-:S05]  /*47f600*/  VIADD R22, R22, 0x1 ;  /* 0x0000000116167836 */ /* 0x000fca0000000000 */
[----:B------:R2:W-:Y:S01]  /*47f610*/  STL [R1+0x9c0], R22 ;  /* 0x0009c01601007387 */ /* 0x0005e20000100800 */
[----:B------:R-:W-:Y:S05]  /*47f620*/  @P0 BRA `(.L_x_4006) ;  /* 0xffffffe8008c0947 */ /* 0x000fea000383ffff */
.L_x_4001:
[----:B-----5:R-:W-:Y:S01]  /*47f630*/  ISETP.GE.AND P0, PT, R22, 0x270, PT ;  /* 0x000002701600780c */ /* 0x020fe20003f06270 */
[----:B------:R-:W-:Y:S01]  /*47f640*/  BSSY.RECONVERGENT B2, `(.L_x_4007) ;  /* 0x0000154000027945 */ /* 0x000fe20003800200 */
[----:B------:R-:W-:-:S11]  /*47f650*/  IMAD.MOV.U32 R28, RZ, RZ, R22 ;  /* 0x000000ffff1c7224 */ /* 0x000fd600078e0016 */
        /* <DEDUP_REMOVED lines=33> */
.L_x_4009:
        /* <DEDUP_REMOVED lines=168> */
.L_x_4010:
        /* <DEDUP_REMOVED lines=137> */
.L_x_4008:
[----:B------:R-:W-:Y:S05]  /*480b80*/  BSYNC.RECONVERGENT B2 ;  /* 0x0000000000027941 */ /* 0x000fea0003800200 */
.L_x_4007:
        /* <DEDUP_REMOVED lines=43> */
.L_x_4013:
        /* <DEDUP_REMOVED lines=168> */
.L_x_4014:
        /* <DEDUP_REMOVED lines=137> */
.L_x_4012:
[----:B------:R-:W-:Y:S05]  /*482150*/  BSYNC.RECONVERGENT B2 ;  /* 0x0000000000027941 */ /* 0x000fea0003800200 */
.L_x_4011:
        /* <DEDUP_REMOVED lines=43> */
.L_x_4017:
        /* <DEDUP_REMOVED lines=168> */
.L_x_4018:
[----:B------:R-:W2:Y:S04]  /*482e90*/  LDL R17, [R13+-0xc] ;  /* 0xfffff4000d117983 */ /* 0x000ea80000100800 */
[----:B-1----:R-:W3:Y:S04]  /*482ea0*/  LDL R22, [R13+-0x8] ;  /* 0xfffff8000d167983 */ /* 0x002ee80000100800 */
        /* <DEDUP_REMOVED lines=135> */
.L_x_4016:
[----:B------:R-:W-:Y:S05]  /*483720*/  BSYNC.RECONVERGENT B2 ;  /* 0x0000000000027941 */ /* 0x000fea0003800200 */
.L_x_4015:
        /* <DEDUP_REMOVED lines=43> */
.L_x_4021:
[----:B------:R-:W2:Y:S04]  /*4839e0*/  LDL R27, [R15+0x10] ;  /* 0x000010000f1b7983 */ /* 0x000ea80000100800 */
[----:B------:R-:W3:Y:S04]  /*4839f0*/  LDL R25, [R15+0x14] ;  /* 0x000014000f197983 */ /* 0x000ee80000100800 */
[----:B------:R-:W4:Y:S04]  /*483a00*/  LDL R46, [R15+0x640] ;  /* 0x000640000f2e7983 */ /* 0x000f280000100800 */
        /* <DEDUP_REMOVED lines=165> */
.L_x_4022:
[----:B------:R-:W2:Y:S04]  /*484460*/  LDL R25, [R15+-0xc] ;  /* 0xfffff4000f197983 */ /* 0x000ea80000100800 */
[----:B-1----:R-:W3:Y:S04]  /*484470*/  LDL R30, [R15+-0x39c] ;  /* 0xfffc64000f1e7983 */ /* 0x002ee80000100800 */
        /* <DEDUP_REMOVED lines=135> */
.L_x_4020:
[----:B------:R-:W-:Y:S05]  /*484cf0*/  BSYNC.RECONVERGENT B2 ;  /* 0x0000000000027941 */ /* 0x000fea0003800200 */
.L_x_4019:
        /* <DEDUP_REMOVED lines=43> */
.L_x_4025:
        /* <DEDUP_REMOVED lines=167> */
.L_x_4026:
        /* <DEDUP_REMOVED lines=141> */
.L_x_4024:
[----:B------:R-:W-:Y:S05]  /*4862f0*/  BSYNC.RECONVERGENT B2 ;  /* 0x0000000000027941 */ /* 0x000fea0003800200 */
.L_x_4023:
        /* <DEDUP_REMOVED lines=35> */
.L_x_4032:
        /* <DEDUP_REMOVED lines=36> */
.L_x_4030:
        /* <DEDUP_REMOVED lines=31> */
[----:B------:R-:W-:Y:S02]  /*486960*/  ISETP.NE.U32.AND P1, PT, R33, 0x1, PT ;  /* 0x000000012100780c */ /* 0x000fe40003f25070 */
[C---:B-----5:R-:W-:Y:S01]  /*486970*/  LOP3.LUT R28, R26.reuse, 0x7ffffffe, RZ, 0xc0, !PT ;  /* 0x7ffffffe1a1c7812 */ /* 0x060fe200078ec0ff */
        /* <DEDUP_REMOVED lines=22> */
[----:B------:R-:W2:Y:S04]  /*486ae0*/  LDL R25, [R17+0x8] ;  /* 0x0000080011197983 */ /* 0x000ea80000100800 */
[----:B------:R-:W4:Y:S04]  /*486af0*/  LDL R33, [R17+0x634] ;  /* 0x0006340011217983 */ /* 0x000f280000100800 */
        /* <DEDUP_REMOVED lines=10> */
[----:B--2---:R-:W-:Y:S02]  /*486ba0*/  LOP3.LUT R15, R25, 0x7ffffffe, RZ, 0xc0, !PT ;  /* 0x7ffffffe190f7812 */ /* 0x004fe400078ec0ff */
[----:B------:R-:W-:Y:S02]  /*486bb0*/  SHF.R.U32.HI R30, RZ, 0x1, R30 ;  /* 0x00000001ff1e7819 */ /* 0x000fe4000001161e */
[----:B------:R-:W-:-:S02]  /*486bc0*/  SEL R9, RZ, 0x9908b0df, P1 ;  /* 0x9908b0dfff097807 */ /* 0x000fc40000800000 */
[----:B------:R-:W-:Y:S02]  /*486bd0*/  LOP3.LUT R31, R25, 0x1, RZ, 0xc0, !PT ;  /* 0x00000001191f7812 */ /* 0x000fe400078ec0ff */
[----:B------:R-:W-:Y:S02]  /*486be0*/  LOP3.LUT R15, R15, 0x80000000, R28, 0xf8, !PT ;  /* 0x800000000f0f7812 */ /* 0x000fe400078ef81c */
[----:B----4-:R-:W-:Y:S02]  /*486bf0*/  LOP3.LUT R30, R30, R9, R33, 0x96, !PT ;  /* 0x000000091e1e7212 */ /* 0x010fe400078e9621 */
[----:B-----5:R-:W-:Y:S02]  /*486c00*/  LOP3.LUT R28, R26, 0x7ffffffe, RZ, 0xc0, !PT ;  /* 0x7ffffffe1a1c7812 */ /* 0x020fe400078ec0ff */
[----:B------:R-:W-:Y:S01]  /*486c10*/  ISETP.NE.U32.AND P1, PT, R31, 0x1, PT ;  /* 0x000000011f00780c */ /* 0x000fe20003f25070 */
[----:B------:R-:W-:Y:S01]  /*486c20*/  STL [R17], R30 ;  /* 0x0000001e11007387 */ /* 0x000fe20000100800 */
        /* <DEDUP_REMOVED lines=96> */
.L_x_4031:
        /* <DEDUP_REMOVED lines=50> */
[----:B------:R-:W3:Y:S01]  /*487550*/  LDL R17, [R30+-0x380] ;  /* 0xfffc80001e117983 */ /* 0x000ee20000100800 */
[----:B--2---:R-:W-:Y:S01]  /*487560*/  VIADD R46, R22, 0x8 ;  /* 0x00000008162e7836 */ /* 0x004fe20000000000 */
[----:B----4-:R-:W-:-:S02]  /*487570*/  LOP3.LUT R28, R26, 0x7ffffffe, RZ, 0xc0, !PT ;  /* 0x7ffffffe1a1c7812 */ /* 0x010fc400078ec0ff */
[----:B------:R-:W-:Y:S02]  /*487580*/  LOP3.LUT R35, R26, 0x1, RZ, 0xc0, !PT ;  /* 0x000000011a237812 */ /* 0x000fe400078ec0ff */
[----:B------:R-:W-:Y:S02]  /*487590*/  LOP3.LUT R28, R28, 0x80000000, R11, 0xf8, !PT ;  /* 0x800000001c1c7812 */ /* 0x000fe400078ef80b */
[----:B------:R-:W-:Y:S02]  /*4875a0*/  ISETP.NE.U32.AND P1, PT, R35, 0x1, PT ;  /* 0x000000012300780c */ /* 0x000fe40003f25070 */
[----:B------:R-:W-:Y:S02]  /*4875b0*/  SHF.R.U32.HI R28, RZ, 0x1, R28 ;  /* 0x00000001ff1c7819 */ /* 0x000fe4000001161c */
[----:B---3--:R-:W-:Y:S02]  /*4875c0*/  SEL R15, RZ, 0x9908b0df, P1 ;  /* 0x9908b0dfff0f7807 */ /* 0x008fe40000800000 */
[----:B------:R-:W-:-:S02]  /*4875d0*/  LOP3.LUT R11, R23, 0x7ffffffe, RZ, 0xc0, !PT ;  /* 0x7ffffffe170b7812 */ /* 0x000fc400078ec0ff */
[----:B------:R-:W-:Y:S02]  /*4875e0*/  LOP3.LUT R31, R23, 0x1, RZ, 0xc0, !PT ;  /* 0x00000001171f7812 */ /* 0x000fe400078ec0ff */
[----:B------:R-:W-:Y:S02]  /*4875f0*/  LOP3.LUT R15, R28, R15, R33, 0x96, !PT ;  /* 0x0000000f1c0f7212 */ /* 0x000fe400078e9621 */
[----:B------:R-:W-:Y:S02]  /*487600*/  LOP3.LUT R11, R11, 0x80000000, R26, 0xf8, !PT ;  /* 0x800000000b0b7812 */ /* 0x000fe400078ef81a */
[----:B------:R-:W-:Y:S01]  /*487610*/  ISETP.NE.U32.AND P1, PT, R31, 0x1, PT ;  /* 0x000000011f00780c */ /* 0x000fe20003f25070 */
[----:B------:R2:W-:Y:S01]  /*487620*/  STL [R30], R15 ;  /* 0x0000000f1e007387 */ /* 0x0005e20000100800 */
        /* <DEDUP_REMOVED lines=77> */
.L_x_4029:
[----:B------:R-:W-:Y:S05]  /*487b00*/  BSYNC.RECONVERGENT B2 ;  /* 0x0000000000027941 */ /* 0x000fea0003800200 */
.L_x_4028:
        /* <DEDUP_REMOVED lines=21> */
.L_x_4027:
[----:B------:R-:W2:Y:S02]  /*487c60*/  LDC R11, c[0x0][0x3b8] ;  /* 0x0000ee00ff0b7b82 */ /* 0x000ea40000000800 */
[----:B--2---:R-:W-:-:S04]  /*487c70*/  IADD3 R11, PT, PT, -R28, -0x6, R11 ;  /* 0xfffffffa1c0b7810 */ /* 0x004fc80007ffe10b */
[----:B------:R-:W-:-:S13]  /*487c80*/  ISETP.GE.AND P1, PT, R11, 0x1, PT ;  /* 0x000000010b00780c */ /* 0x000fda0003f26270 */
[----:B------:R-:W-:Y:S05]  /*487c90*/  @!P1 BRA `(.L_x_4033) ;  /* 0x0000001400789947 */ /* 0x000fea0003800000 */
[----:B------:R-:W-:-:S07]  /*487ca0*/  IMAD.MOV.U32 R13, RZ, RZ, RZ ;  /* 0x000000ffff0d7224 */ /* 0x000fce00078e00ff */
.L_x_4038:
        /* <DEDUP_REMOVED lines=37> */
.L_x_4036:
        /* <DEDUP_REMOVED lines=18> */
[C---:B--2---:R-:W-:Y:S02]  /*488020*/  LOP3.LUT R30, R22.reuse, 0x7ffffffe, RZ, 0xc0, !PT ;  /* 0x7ffffffe161e7812 */ /* 0x044fe400078ec0ff */
        /* <DEDUP_REMOVED lines=148> */
.L_x_4037:
        /* <DEDUP_REMOVED lines=141> */
.L_x_4035:
[----:B------:R-:W-:Y:S05]  /*489240*/  BSYNC.RECONVERGENT B2 ;  /* 0x0000000000027941 */ /* 0x000fea0003800200 */
.L_x_4034:
[----:B------:R-:W-:-:S05]  /*489250*/  VIADD R22, R22, 0x1 ;  /* 0x0000000116167836 */ /* 0x000fca0000000000 */
[----:B------:R2:W-:Y:S01]  /*489260*/  STL [R1+0x9c0], R22 ;  /* 0x0009c01601007387 */ /* 0x0005e20000100800 */
[----:B------:R-:W-:Y:S05]  /*489270*/  @P1 BRA `(.L_x_4038) ;  /* 0xffffffe8008c1947 */ /* 0x000fea000383ffff */
.L_x_4033:
        /* <DEDUP_REMOVED lines=35> */
.L_x_4041:
        /* <DEDUP_REMOVED lines=168> */
.L_x_4042:
        /* <DEDUP_REMOVED lines=137> */
.L_x_4040:
[----:B------:R-:W-:Y:S05]  /*48a7c0*/  BSYNC.RECONVERGENT B2 ;  /* 0x0000000000027941 */ /* 0x000fea0003800200 */
.L_x_4039:
        /* <DEDUP_REMOVED lines=43> */
.L_x_4045:
        /* <DEDUP_REMOVED lines=168> */
.L_x_4046:
        /* <DEDUP_REMOVED lines=137> */
.L_x_4044:
[----:B------:R-:W-:Y:S05]  /*48bd90*/  BSYNC.RECONVERGENT B2 ;  /* 0x0000000000027941 */ /* 0x000fea0003800200 */
.L_x_4043:
        /* <DEDUP_REMOVED lines=43> */
.L_x_4049:
        /* <DEDUP_REMOVED lines=168> */
.L_x_4050:
        /* <DEDUP_REMOVED lines=137> */
.L_x_4048:
[----:B------:R-:W-:Y:S05]  /*48d360*/  BSYNC.RECONVERGENT B2 ;  /* 0x0000000000027941 */ /* 0x000fea0003800200 */
.L_x_4047:
        /* <DEDUP_REMOVED lines=43> */
.L_x_4053:
        /* <DEDUP_REMOVED lines=168> */
.L_x_4054:
        /* <DEDUP_REMOVED lines=137> */
.L_x_4052:
[----:B------:R-:W-:Y:S05]  /*48e930*/  BSYNC.RECONVERGENT B2 ;  /* 0x0000000000027941 */ /* 0x000fea0003800200 */
.L_x_4051:
        /* <DEDUP_REMOVED lines=43> */
.L_x_4057:
        /* <DEDUP_REMOVED lines=167> */
.L_x_4058:
        /* <DEDUP_REMOVED lines=141> */
.L_x_4056:
[----:B------:R-:W-:Y:S05]  /*48ff30*/  BSYNC.RECONVERGENT B2 ;  /* 0x0000000000027941 */ /* 0x000fea0003800200 */
.L_x_4055:
        /* <DEDUP_REMOVED lines=34> */
.L_x_4064:
        /* <DEDUP_REMOVED lines=36> */
.L_x_4062:
        /* <DEDUP_REMOVED lines=172> */
.L_x_4063:
        /* <DEDUP_REMOVED lines=141> */
.L_x_4061:
[----:B------:R-:W-:Y:S05]  /*491730*/  BSYNC.RECONVERGENT B2 ;  /* 0x0000000000027941 */ /* 0x000fea0003800200 */
.L_x_4060:
        /* <DEDUP_REMOVED lines=19> */
.L_x_4059:
[----:B------:R-:W-:-:S04]  /*491870*/  PLOP3.LUT P0, PT, P0, P1, PT, 0x80, 0x8 ;  /* 0x000000000008781c */ /* 0x000fc80000703070 */
[----:B------:R-:W-:-:S09]  /*491880*/  SEL R9, RZ, 0x1, !P0 ;  /* 0x00000001ff097807 */ /* 0x000fd20004000000 */
.L_x_3999:
[----:B------:R-:W-:Y:S05]  /*491890*/  BSYNC.RECONVERGENT B1 ;  /* 0x0000000000017941 */ /* 0x000fea0003800200 */
.L_x_3998:
        /* <DEDUP_REMOVED lines=32> */
.L_x_4067:
        /* <DEDUP_REMOVED lines=31> */
.L_x_4073:
        /* <DEDUP_REMOVED lines=37> */
.L_x_4071:
        /* <DEDUP_REMOVED lines=167> */
.L_x_4072:
        /* <DEDUP_REMOVED lines=141> */
.L_x_4070:
[----:B------:R-:W-:Y:S05]  /*493220*/  BSYNC.RECONVERGENT B2 ;  /* 0x0000000000027941 */ /* 0x000fea0003800200 */
.L_x_4069:
[----:B------:R-:W-:-:S05]  /*493230*/  VIADD R22, R22, 0x1 ;  /* 0x0000000116167836 */ /* 0x000fca0000000000 */
[----:B------:R2:W-:Y:S01]  /*493240*/  STL [R1+0x9c0], R22 ;  /* 0x0009c01601007387 */ /* 0x0005e20000100800 */
[----:B------:R-:W-:Y:S05]  /*493250*/  @P0 BRA `(.L_x_4073) ;  /* 0xffffffe8008c0947 */ /* 0x000fea000383ffff */
.L_x_4068:
[----:B-----5:R-:W-:Y:S01]  /*493260*/  ISETP.GE.AND P0, PT, R22, 0x270, PT ;  /* 0x000002701600780c */ /* 0x020fe20003f06270 */
[----:B------:R-:W-:Y:S01]  /*493270*/  BSSY.RECONVERGENT B2, `(.L_x_4074) ;  /* 0x0000154000027945 */ /* 0x000fe20003800200 */
[----:B-1----:R-:W-:-:S11]  /*493280*/  IMAD.MOV.U32 R26, RZ, RZ, R22 ;  /* 0x000000ffff1a7224 */ /* 0x002fd600078e0016 */
[----:B------:R-:W-:Y:S05]  /*493290*/  @!P0 BRA `(.L_x_4075) ;  /* 0x0000001400448947 */ /* 0x000fea0003800000 */
        /* <DEDUP_REMOVED lines=13> */
[----:B-----5:R-:W-:-:S02]  /*493370*/  LOP3.LUT R26, R19, 0x7ffffffe, RZ, 0xc0, !PT ;  /* 0x7ffffffe131a7812 */ /* 0x020fc400078ec0ff */
        /* <DEDUP_REMOVED lines=15> */
[----:B------:R-:W-:-:S03]  /*493470*/  IMAD.MOV.U32 R11, RZ, RZ, R1 ;  /* 0x000000ffff0b7224 */ /* 0x000fc600078e0001 */
[----:B------:R1:W-:Y:S04]  /*493480*/  STL [R1+0x4], R24 ;  /* 0x0000041801007387 */ /* 0x0003e80000100800 */
[----:B------:R1:W-:Y:S02]  /*493490*/  STL [R1+0x8], R26 ;  /* 0x0000081a01007387 */ /* 0x0003e40000100800 */
.L_x_4076:
        /* <DEDUP_REMOVED lines=91> */
[----:B------:R-:W-:Y:S01]  /*493a50*/  LOP3.LUT R28, R41, R39, R28, 0x96, !PT ;  /* 0x00000027291c7212 */ /* 0x000fe200078e961c */
[----:B------:R4:W-:Y:S04]  /*493a60*/  STL [R11+0x20], R27 ;  /* 0x0000201b0b007387 */ /* 0x0009e80000100800 */
[----:B------:R0:W-:Y:S04]  /*493a70*/  STL [R11+0x2c], R28 ;  /* 0x00002c1c0b007387 */ /* 0x0001e80000100800 */
        /* <DEDUP_REMOVED lines=74> */
.L_x_4077:
        /* <DEDUP_REMOVED lines=22> */
[C---:B----4-:R-:W-:Y:S02]  /*494080*/  LOP3.LUT R13, R49.reuse, 0x1, RZ, 0xc0, !PT ;  /* 0x00000001310d7812 */ /* 0x050fe400078ec0ff */
        /* <DEDUP_REMOVED lines=63> */
[----:B------:R-:W-:-:S02]  /*494480*/  ISETP.NE.U32.AND P1, PT, R29, 0x1, PT ;  /* 0x000000011d00780c */ /* 0x000fc40003f25070 */
[----:B------:R-:W-:Y:S02]  /*494490*/  LOP3.LUT R27, R15, 0x1, RZ, 0xc0, !PT ;  /* 0x000000010f1b7812 */ /* 0x000fe400078ec0ff */
[----:B------:R-:W-:Y:S02]  /*4944a0*/  LOP3.LUT R23, R30, 0x80000000, R23, 0xf8, !PT ;  /* 0x800000001e177812 */ /* 0x000fe400078ef817 */
[----:B------:R-:W-:Y:S02]  /*4944b0*/  LOP3.LUT R46, R46, 0x80000000, R15, 0xf8, !PT ;  /* 0x800000002e2e7812 */ /* 0x000fe400078ef80f */
[C---:B------:R-:W-:Y:S02]  /*4944c0*/  LOP3.LUT R29, R25.reuse, 0x1, RZ, 0xc0, !PT ;  /* 0x00000001191d7812 */ /* 0x040fe400078ec0ff */
[----:B------:R-:W-:Y:S01]  /*4944d0*/  LOP3.LUT R15, R25, 0x7ffffffe, RZ, 0xc0, !PT ;  /* 0x7ffffffe190f7812 */ /* 0x000fe200078ec0ff */
[----:B------:R-:W-:Y:S01]  /*4944e0*/  UIADD3 UR4, UPT, UPT, UR4, 0xc, URZ ;  /* 0x0000000c04047890 */ /* 0x000fe2000fffe0ff */
[----:B------:R-:W-:-:S02]  /*4944f0*/  ISETP.NE.U32.AND P0, PT, R27, 0x1, PT ;  /* 0x000000011b00780c */ /* 0x000fc40003f05070 */
[----:B------:R-:W-:Y:S02]  /*494500*/  ISETP.NE.U32.AND P2, PT, R29, 0x1, PT ;  /* 0x000000011d00780c */ /* 0x000fe40003f45070 */
[----:B------:R-:W-:Y:S01]  /*494510*/  LOP3.LUT R27, R15, 0x80000000, R26, 0xf8, !PT ;  /* 0x800000000f1b7812 */ /* 0x000fe200078ef81a */
[----:B------:R-:W-:Y:S01]  /*494520*/  UISETP.NE.AND UP0, UPT, UR4, 0x18c, UPT ;  /* 0x0000018c0400788c */ /* 0x000fe2000bf05270 */
[----:B------:R-:W-:Y:S02]  /*494530*/  SHF.R.U32.HI R23, RZ, 0x1, R23 ;  /* 0x00000001ff177819 */ /* 0x000fe40000011617 */
[----:B------:R-:W-:Y:S02]  /*494540*/  SEL R15, RZ, 0x9908b0df, P0 ;  /* 0x9908b0dfff0f7807 */ /* 0x000fe40000000000 */
[----:B------:R-:W-:Y:S01]  /*494550*/  SEL R26, RZ, 0x9908b0df, P1 ;  /* 0x9908b0dfff1a7807 */ /* 0x000fe20000800000 */
        /* <DEDUP_REMOVED lines=37> */
.L_x_4075:
[----:B------:R-:W-:Y:S05]  /*4947b0*/  BSYNC.RECONVERGENT B2 ;  /* 0x0000000000027941 */ /* 0x000fea0003800200 */
.L_x_4074:
        /* <DEDUP_REMOVED lines=43> */
.L_x_4080:
        /* <DEDUP_REMOVED lines=75> */
[----:B------:R-:W-:Y:S02]  /*494f20*/  LOP3.LUT R30, R30, 0x80000000, R39, 0xf8, !PT ;  /* 0x800000001e1e7812 */ /* 0x000fe400078ef827 */
[----:B0-----:R-:W-:Y:S02]  /*494f30*/  LOP3.LUT R37, R35, 0x1, RZ, 0xc0, !PT ;  /* 0x0000000123257812 */ /* 0x001fe400078ec0ff */
[----:B------:R-:W-:-:S02]  /*494f40*/  LOP3.LUT R47, R50, R48, R47, 0x96, !PT ;  /* 0x00000030322f7212 */ /* 0x000fc400078e962f */
[----:B------:R-:W-:Y:S02]  /*494f50*/  SEL R48, RZ, 0x9908b0df, P1 ;  /* 0x9908b0dfff307807 */ /* 0x000fe40000800000 */
[----:B------:R-:W-:Y:S02]  /*494f60*/  ISETP.NE.U32.AND P0, PT, R37, 0x1, PT ;  /* 0x000000012500780c */ /* 0x000fe40003f05070 */
[----:B------:R-:W-:Y:S02]  /*494f70*/  SHF.R.U32.HI R49, RZ, 0x1, R49 ;  /* 0x00000001ff317819 */ /* 0x000fe40000011631 */
[----:B------:R-:W-:Y:S01]  /*494f80*/  SHF.R.U32.HI R30, RZ, 0x1, R30 ;  /* 0x00000001ff1e7819 */ /* 0x000fe2000001161e */
[----:B------:R0:W-:Y:S01]  /*494f90*/  STL [R13+0x18], R33 ;  /* 0x000018210d007387 */ /* 0x0001e20000100800 */
[----:B------:R-:W-:-:S03]  /*494fa0*/  LOP3.LUT R46, R49, R48, R46, 0x96, !PT ;  /* 0x00000030312e7212 */ /* 0x000fc600078e962e */
[----:B------:R5:W-:Y:S04]  /*494fb0*/  STL [R13+0x1c], R28 ;  /* 0x00001c1c0d007387 */ /* 0x000be80000100800 */
[----:B------:R-:W-:Y:S04]  /*494fc0*/  STL [R13+0x24], R46 ;  /* 0x0000242e0d007387 */ /* 0x000fe80000100800 */
[----:B------:R-:W-:Y:S01]  /*494fd0*/  STL [R13+0x20], R47 ;  /* 0x0000202f0d007387 */ /* 0x000fe20000100800 */
[C---:B--2---:R-:W-:Y:S02]  /*494fe0*/  LOP3.LUT R39, R23.reuse, 0x7ffffffe, RZ, 0xc0, !PT ;  /* 0x7ffffffe17277812 */ /* 0x044fe400078ec0ff */
[----:B-1----:R-:W-:-:S02]  /*494ff0*/  LOP3.LUT R41, R23, 0x1, RZ, 0xc0, !PT ;  /* 0x0000000117297812 */ /* 0x002fc400078ec0ff */
[----:B------:R-:W-:Y:S02]  /*495000*/  LOP3.LUT R39, R39, 0x80000000, R35, 0xf8, !PT ;  /* 0x8000000027277812 */ /* 0x000fe400078ef823 */
[----:B------:R-:W-:Y:S02]  /*495010*/  ISETP.NE.U32.AND P1, PT, R41, 0x1, PT ;  /* 0x000000012900780c */ /* 0x000fe40003f25070 */
[----:B------:R-:W-:Y:S02]  /*495020*/  SEL R35, RZ, 0x9908b0df, P0 ;  /* 0x9908b0dfff237807 */ /* 0x000fe40000000000 */
[----:B------:R-:W-:Y:S02]  /*495030*/  SHF.R.U32.HI R39, RZ, 0x1, R39 ;  /* 0x00000001ff277819 */ /* 0x000fe40000011627 */
[----:B------:R-:W-:Y:S02]  /*495040*/  SEL R37, RZ, 0x9908b0df, P1 ;  /* 0x9908b0dfff257807 */ /* 0x000fe40000800000 */
[----:B------:R-:W-:-:S02]  /*495050*/  LOP3.LUT R30, R30, R35, R31, 0x96, !PT ;  /* 0x000000231e1e7212 */ /* 0x000fc400078e961f */
[----:B------:R-:W-:Y:S02]  /*495060*/  LOP3.LUT R48, R39, R37, R29, 0x96, !PT ;  /* 0x0000002527307212 */ /* 0x000fe400078e961d */
[C---:B----4-:R-:W-:Y:S02]  /*495070*/  LOP3.LUT R29, R27.reuse, 0x1, RZ, 0xc0, !PT ;  /* 0x000000011b1d7812 */ /* 0x050fe400078ec0ff */
[C---:B---3--:R-:W-:Y:S02]  /*495080*/  LOP3.LUT R31, R26.reuse, 0x7ffffffe, RZ, 0xc0, !PT ;  /* 0x7ffffffe1a1f7812 */ /* 0x048fe400078ec0ff */
[----:B0-----:R-:W-:Y:S02]  /*495090*/  LOP3.LUT R33, R26, 0x1, RZ, 0xc0, !PT ;  /* 0x000000011a217812 */ /* 0x001fe400078ec0ff */
[----:B------:R-:W-:Y:S02]  /*4950a0*/  LOP3.LUT R50, R27, 0x7ffffffe, RZ, 0xc0, !PT ;  /* 0x7ffffffe1b327812 */ /* 0x000fe400078ec0ff */
[----:B------:R-:W-:-:S02]  /*4950b0*/  ISETP.NE.U32.AND P0, PT, R29, 0x1, PT ;  /* 0x000000011d00780c */ /* 0x000fc40003f05070 */
[----:B------:R-:W-:Y:S02]  /*4950c0*/  LOP3.LUT R31, R31, 0x80000000, R27, 0xf8, !PT ;  /* 0x800000001f1f7812 */ /* 0x000fe400078ef81b */
[----:B------:R-:W-:Y:S02]  /*4950d0*/  ISETP.NE.U32.AND P1, PT, R33, 0x1, PT ;  /* 0x000000012100780c */ /* 0x000fe40003f25070 */
[C---:B-----5:R-:W-:Y:S02]  /*4950e0*/  LOP3.LUT R27, R25.reuse, 0x7ffffffe, RZ, 0xc0, !PT ;  /* 0x7ffffffe191b7812 */ /* 0x060fe400078ec0ff */
[----:B------:R-:W-:Y:S01]  /*4950f0*/  LOP3.LUT R29, R25, 0x1, RZ, 0xc0, !PT ;  /* 0x00000001191d7812 */ /* 0x000fe200078ec0ff */
[----:B------:R0:W-:Y:S01]  /*495100*/  STL [R13+0x28], R30 ;  /* 0x0000281e0d007387 */ /* 0x0001e20000100800 */
[----:B------:R-:W-:Y:S02]  /*495110*/  LOP3.LUT R23, R50, 0x80000000, R23, 0xf8, !PT ;  /* 0x8000000032177812 */ /* 0x000fe400078ef817 */
[----:B------:R-:W-:-:S02]  /*495120*/  LOP3.LUT R28, R15, 0x7ffffffe, RZ, 0xc0, !PT ;  /* 0x7ffffffe0f1c7812 */ /* 0x000fc400078ec0ff */
[----:B------:R-:W-:Y:S02]  /*495130*/  LOP3.LUT R33, R15, 0x1, RZ, 0xc0, !PT ;  /* 0x000000010f217812 */ /* 0x000fe400078ec0ff */
[----:B------:R-:W-:Y:S02]  /*495140*/  ISETP.NE.U32.AND P2, PT, R29, 0x1, PT ;  /* 0x000000011d00780c */ /* 0x000fe40003f45070 */
[----:B0-----:R-:W-:Y:S02]  /*495150*/  LOP3.LUT R30, R27, 0x80000000, R26, 0xf8, !PT ;  /* 0x800000001b1e7812 */ /* 0x001fe400078ef81a */
        /* <DEDUP_REMOVED lines=57> */
.L_x_4081:
        /* <DEDUP_REMOVED lines=17> */
[----:B------:R-:W4:Y:S01]  /*495600*/  LDL R25, [R13+-0x37c] ;  /* 0xfffc84000d197983 */ /* 0x000f220000100800 */
[----:B--2---:R-:W-:-:S02]  /*495610*/  LOP3.LUT R26, R22, 0x7ffffffe, RZ, 0xc0, !PT ;  /* 0x7ffffffe161a7812 */ /* 0x004fc400078ec0ff */
[----:B------:R-:W-:Y:S02]  /*495620*/  LOP3.LUT R17, R22, 0x1, RZ, 0xc0, !PT ;  /* 0x0000000116117812 */ /* 0x000fe400078ec0ff */
[----:B-----5:R-:W-:Y:S02]  /*495630*/  LOP3.LUT R26, R26, 0x80000000, R15, 0xf8, !PT ;  /* 0x800000001a1a7812 */ /* 0x020fe400078ef80f */
[----:B------:R-:W-:Y:S02]  /*495640*/  ISETP.NE.U32.AND P0, PT, R17, 0x1, PT ;  /* 0x000000011100780c */ /* 0x000fe40003f05070 */
[----:B------:R-:W-:Y:S02]  /*495650*/  SHF.R.U32.HI R15, RZ, 0x1, R26 ;  /* 0x00000001ff0f7819 */ /* 0x000fe4000001161a */
[----:B------:R-:W-:Y:S01]  /*495660*/  SEL R17, RZ, 0x9908b0df, P0 ;  /* 0x9908b0dfff117807 */ /* 0x000fe20000000000 */
[----:B------:R-:W2:Y:S03]  /*495670*/  LDL R26, [R13+0x1c] ;  /* 0x00001c000d1a7983 */ /* 0x000ea60000100800 */
        /* <DEDUP_REMOVED lines=9> */
[----:B------:R-:W4:Y:S01]  /*495710*/  LDL R15, [R13+0x20] ;  /* 0x000020000d0f7983 */ /* 0x000f220000100800 */
[----:B------:R-:W-:Y:S02]  /*495720*/  LOP3.LUT R19, R23, 0x80000000, R19, 0xf8, !PT ;  /* 0x8000000017137812 */ /* 0x000fe400078ef813 */
[----:B------:R-:W-:Y:S02]  /*495730*/  SHF.R.U32.HI R22, RZ, 0x1, R22 ;  /* 0x00000001ff167819 */ /* 0x000fe40000011616 */
[----:B------:R-:W-:Y:S02]  /*495740*/  SEL R23, RZ, 0x9908b0df, P0 ;  /* 0x9908b0dfff177807 */ /* 0x000fe40000000000 */
[----:B------:R-:W-:Y:S02]  /*495750*/  SHF.R.U32.HI R19, RZ, 0x1, R19 ;  /* 0x00000001ff137819 */ /* 0x000fe40000011613 */
[----:B------:R-:W-:-:S02]  /*495760*/  LOP3.LUT R47, R22, R23, R47, 0x96, !PT ;  /* 0x00000017162f7212 */ /* 0x000fc400078e962f */
        /* <DEDUP_REMOVED lines=46> */
[----:B------:R-:W-:Y:S01]  /*495a50*/  LOP3.LUT R46, R27, 0x7ffffffe, RZ, 0xc0, !PT ;  /* 0x7ffffffe1b2e7812 */ /* 0x000fe200078ec0ff */
[----:B------:R-:W-:-:S04]  /*495a60*/  UIADD3 UR4, UPT, UPT, UR4, 0xc, URZ ;  /* 0x0000000c04047890 */ /* 0x000fc8000fffe0ff */
[----:B------:R-:W-:Y:S01]  /*495a70*/  UISETP.NE.AND UP0, UPT, UR4, 0x18c, UPT ;  /* 0x0000018c0400788c */ /* 0x000fe2000bf05270 */
[----:B------:R-:W-:Y:S04]  /*495a80*/  STL [R13], R37 ;  /* 0x000000250d007387 */ /* 0x000fe80000100800 */
        /* <DEDUP_REMOVED lines=8> */
[----:B------:R-:W-:Y:S02]  /*495b10*/  LOP3.LUT R28, R26, 0x7ffffffe, RZ, 0xc0, !PT ;  /* 0x7ffffffe1a1c7812 */ /* 0x000fe400078ec0ff */
[----:B------:R-:W-:-:S02]  /*495b20*/  ISETP.NE.U32.AND P2, PT, R31, 0x1, PT ;  /* 0x000000011f00780c */ /* 0x000fc40003f45070 */
[C---:B----4-:R-:W-:Y:S02]  /*495b30*/  LOP3.LUT R29, R15.reuse, 0x7ffffffe, RZ, 0xc0, !PT ;  /* 0x7ffffffe0f1d7812 */ /* 0x050fe400078ec0ff */
[----:B------:R-:W-:Y:S02]  /*495b40*/  LOP3.LUT R33, R15, 0x1, RZ, 0xc0, !PT ;  /* 0x000000010f217812 */ /* 0x000fe400078ec0ff */
[----:B------:R-:W-:Y:S02]  /*495b50*/  LOP3.LUT R17, R46, 0x80000000, R17, 0xf8, !PT ;  /* 0x800000002e117812 */ /* 0x000fe400078ef811 */
[----:B------:R-:W-:Y:S02]  /*495b60*/  LOP3.LUT R31, R29, 0x80000000, R26, 0xf8, !PT ;  /* 0x800000001d1f7812 */ /* 0x000fe400078ef81a */
        /* <DEDUP_REMOVED lines=33> */
.L_x_4079:
[----:B------:R-:W-:Y:S05]  /*495d80*/  BSYNC.RECONVERGENT B2 ;  /* 0x0000000000027941 */ /* 0x000fea0003800200 */
.L_x_4078:
        /* <DEDUP_REMOVED lines=43> */
.L_x_4084:
        /* <DEDUP_REMOVED lines=99> */
[----:B------:R-:W-:Y:S02]  /*496670*/  LOP3.LUT R24, R31, 0x80000000, R24, 0xf8, !PT ;  /* 0x800000001f187812 */ /* 0x000fe400078ef818 */
[----:B----4-:R-:W-:-:S02]  /*496680*/  LOP3.LUT R39, R27, 0x7ffffffe, RZ, 0xc0, !PT ;  /* 0x7ffffffe1b277812 */ /* 0x010fc400078ec0ff */
[----:B0-----:R-:W-:Y:S02]  /*496690*/  LOP3.LUT R37, R27, 0x1, RZ, 0xc0, !PT ;  /* 0x000000011b257812 */ /* 0x001fe400078ec0ff */
[C---:B-1----:R-:W-:Y:S02]  /*4966a0*/  LOP3.LUT R48, R26.reuse, 0x7ffffffe, RZ, 0xc0, !PT ;  /* 0x7ffffffe1a307812 */ /* 0x042fe400078ec0ff */
[----:B------:R-:W-:Y:S02]  /*4966b0*/  LOP3.LUT R31, R26, 0x1, RZ, 0xc0, !PT ;  /* 0x000000011a1f7812 */ /* 0x000fe400078ec0ff */
[----:B------:R-:W-:Y:S02]  /*4966c0*/  ISETP.NE.U32.AND P0, PT, R35, 0x1, PT ;  /* 0x000000012300780c */ /* 0x000fe40003f05070 */
        /* <DEDUP_REMOVED lines=63> */
.L_x_4085:
        /* <DEDUP_REMOVED lines=77> */
[----:B------:R-:W-:-:S02]  /*496f90*/  SHF.R.U32.HI R30, RZ, 0x1, R30 ;  /* 0x00000001ff1e7819 */ /* 0x000fc4000001161e */
[----:B------:R-:W-:Y:S02]  /*496fa0*/  SEL R29, RZ, 0x9908b0df, P0 ;  /* 0x9908b0dfff1d7807 */ /* 0x000fe40000000000 */
[----:B------:R-:W-:Y:S02]  /*496fb0*/  SHF.R.U32.HI R50, RZ, 0x1, R50 ;  /* 0x00000001ff327819 */ /* 0x000fe40000011632 */
[----:B------:R-:W-:Y:S02]  /*496fc0*/  LOP3.LUT R46, R46, R37, R35, 0x96, !PT ;  /* 0x000000252e2e7212 */ /* 0x000fe400078e9623 */
[----:B------:R-:W-:Y:S02]  /*496fd0*/  LOP3.LUT R30, R30, R29, R31, 0x96, !PT ;  /* 0x0000001d1e1e7212 */ /* 0x000fe400078e961f */
[----:B------:R-:W-:Y:S01]  /*496fe0*/  LOP3.LUT R48, R50, R49, R48, 0x96, !PT ;  /* 0x0000003132307212 */ /* 0x000fe200078e9630 */
[----:B------:R0:W-:Y:S01]  /*496ff0*/  STL [R15+0x4], R46 ;  /* 0x0000042e0f007387 */ /* 0x0001e20000100800 */
[----:B------:R-:W-:-:S04]  /*497000*/  UIADD3 UR4, UPT, UPT, UR4, 0xc, URZ ;  /* 0x0000000c04047890 */ /* 0x000fc8000fffe0ff */
[----:B------:R-:W-:Y:S01]  /*497010*/  UISETP.NE.AND UP0, UPT, UR4, 0x18c, UPT ;  /* 0x0000018c0400788c */ /* 0x000fe2000bf05270 */
[----:B------:R-:W-:Y:S04]  /*497020*/  STL [R15+-0xc], R47 ;  /* 0xfffff42f0f007387 */ /* 0x000fe80000100800 */
[----:B------:R-:W-:Y:S04]  /*497030*/  STL [R15], R48 ;  /* 0x000000300f007387 */ /* 0x000fe80000100800 */
[----:B------:R-:W-:Y:S04]  /*497040*/  STL [R15+0x8], R39 ;  /* 0x000008270f007387 */ /* 0x000fe80000100800 */
[----:B------:R-:W-:Y:S01]  /*497050*/  STL [R15+0xc], R30 ;  /* 0x00000c1e0f007387 */ /* 0x000fe20000100800 */
[----:B--2---:R-:W-:-:S02]  /*497060*/  LOP3.LUT R31, R28, 0x7ffffffe, RZ, 0xc0, !PT ;  /* 0x7ffffffe1c1f7812 */ /* 0x004fc400078ec0ff */
[----:B------:R-:W-:-:S04]  /*497070*/  LOP3.LUT R33, R28, 0x1, RZ, 0xc0, !PT ;  /* 0x000000011c217812 */ /* 0x000fc800078ec0ff */
[----:B------:R-:W-:Y:S02]  /*497080*/  ISETP.NE.U32.AND P1, PT, R33, 0x1, PT ;  /* 0x000000012100780c */ /* 0x000fe40003f25070 */
[C---:B----4-:R-:W-:Y:S02]  /*497090*/  LOP3.LUT R29, R19.reuse, 0x1, RZ, 0xc0, !PT ;  /* 0x00000001131d7812 */ /* 0x050fe400078ec0ff */
[----:B------:R-:W-:Y:S02]  /*4970a0*/  LOP3.LUT R50, R19, 0x7ffffffe, RZ, 0xc0, !PT ;  /* 0x7ffffffe13327812 */ /* 0x000fe400078ec0ff */
[----:B------:R-:W-:Y:S02]  /*4970b0*/  ISETP.NE.U32.AND P0, PT, R29, 0x1, PT ;  /* 0x000000011d00780c */ /* 0x000fe40003f05070 */
[----:B------:R-:W-:Y:S02]  /*4970c0*/  LOP3.LUT R19, R31, 0x80000000, R19, 0xf8, !PT ;  /* 0x800000001f137812 */ /* 0x000fe400078ef813 */
[----:B---3--:R-:W-:-:S02]  /*4970d0*/  LOP3.LUT R29, R27, 0x7ffffffe, RZ, 0xc0, !PT ;  /* 0x7ffffffe1b1d7812 */ /* 0x008fc400078ec0ff */
[----:B------:R-:W-:Y:S02]  /*4970e0*/  LOP3.LUT R31, R27, 0x1, RZ, 0xc0, !PT ;  /* 0x000000011b1f7812 */ /* 0x000fe400078ec0ff */
[----:B------:R-:W-:Y:S02]  /*4970f0*/  LOP3.LUT R25, R50, 0x80000000, R25, 0xf8, !PT ;  /* 0x8000000032197812 */ /* 0x000fe400078ef819 */
[C---:B0-----:R-:W-:Y:S02]  /*497100*/  LOP3.LUT R46, R17.reuse, 0x7ffffffe, RZ, 0xc0, !PT ;  /* 0x7ffffffe112e7812 */ /* 0x041fe400078ec0ff */
        /* <DEDUP_REMOVED lines=36> */
.L_x_4083:
[----:B------:R-:W-:Y:S05]  /*497350*/  BSYNC.RECONVERGENT B2 ;  /* 0x0000000000027941 */ /* 0x000fea0003800200 */
.L_x_4082:
        /* <DEDUP_REMOVED lines=43> */
.L_x_4088:
        /* <DEDUP_REMOVED lines=121> */
[----:B------:R-:W-:-:S03]  /*497da0*/  LOP3.LUT R46, R31, R33, R26, 0x96, !PT ;  /* 0x000000211f2e7212 */ /* 0x000fc600078e961a */
[----:B------:R1:W-:Y:S01]  /*497db0*/  STL [R17+0x28], R48 ;  /* 0x0000283011007387 */ /* 0x0003e20000100800 */
[----:B0-----:R-:W-:Y:S02]  /*497dc0*/  LOP3.LUT R50, R28, R37, R23, 0x96, !PT ;  /* 0x000000251c327212 */ /* 0x001fe400078e9617 */
[----:B------:R-:W-:Y:S01]  /*497dd0*/  LOP3.LUT R28, R25, R27, R24, 0x96, !PT ;  /* 0x0000001b191c7212 */ /* 0x000fe200078e9618 */
        /* <DEDUP_REMOVED lines=43> */
.L_x_4089:
        /* <DEDUP_REMOVED lines=75> */
[----:B------:R0:W-:Y:S01]  /*498540*/  STL [R17+-0x4], R37 ;  /* 0xfffffc2511007387 */ /* 0x0001e20000100800 */
[----:B------:R-:W-:-:S03]  /*498550*/  UIADD3 UR4, UPT, UPT, UR4, 0xc, URZ ;  /* 0x0000000c04047890 */ /* 0x000fc6000fffe0ff */
[----:B------:R1:W-:Y:S01]  /*498560*/  STL [R17], R31 ;  /* 0x0000001f11007387 */ /* 0x0003e20000100800 */
[----:B------:R-:W-:-:S03]  /*498570*/  UISETP.NE.AND UP0, UPT, UR4, 0x18c, UPT ;  /* 0x0000018c0400788c */ /* 0x000fc6000bf05270 */
        /* <DEDUP_REMOVED lines=9> */
[C---:B---3--:R-:W-:Y:S02]  /*498610*/  LOP3.LUT R39, R29.reuse, 0x7ffffffe, RZ, 0xc0, !PT ;  /* 0x7ffffffe1d277812 */ /* 0x048fe400078ec0ff */
[----:B------:R-:W-:Y:S02]  /*498620*/  LOP3.LUT R30, R30, R35, R33, 0x96, !PT ;  /* 0x000000231e1e7212 */ /* 0x000fe400078e9621 */
[----:B0-----:R-:W-:-:S02]  /*498630*/  LOP3.LUT R37, R29, 0x1, RZ, 0xc0, !PT ;  /* 0x000000011d257812 */ /* 0x001fc400078ec0ff */
[C---:B----4-:R-:W-:Y:S02]  /*498640*/  LOP3.LUT R33, R22.reuse, 0x7ffffffe, RZ, 0xc0, !PT ;  /* 0x7ffffffe16217812 */ /* 0x050fe400078ec0ff */
[----:B------:R-:W-:Y:S02]  /*498650*/  LOP3.LUT R35, R22, 0x1, RZ, 0xc0, !PT ;  /* 0x0000000116237812 */ /* 0x000fe400078ec0ff */
[----:B------:R-:W-:Y:S02]  /*498660*/  LOP3.LUT R26, R33, 0x80000000, R26, 0xf8, !PT ;  /* 0x80000000211a7812 */ /* 0x000fe400078ef81a */
[----:B------:R-:W-:Y:S02]  /*498670*/  ISETP.NE.U32.AND P0, PT, R35, 0x1, PT ;  /* 0x000000012300780c */ /* 0x000fe40003f05070 */
[----:B------:R-:W-:Y:S02]  /*498680*/  LOP3.LUT R33, R39, 0x80000000, R22, 0xf8, !PT ;  /* 0x8000000027217812 */ /* 0x000fe400078ef816 */
[----:B------:R-:W-:-:S02]  /*498690*/  ISETP.NE.U32.AND P1, PT, R37, 0x1, PT ;  /* 0x000000012500780c */ /* 0x000fc40003f25070 */
[C---:B------:R-:W-:Y:S02]  /*4986a0*/  LOP3.LUT R22, R28.reuse, 0x7ffffffe, RZ, 0xc0, !PT ;  /* 0x7ffffffe1c167812 */ /* 0x040fe400078ec0ff */
[----:B------:R-:W-:Y:S02]  /*4986b0*/  LOP3.LUT R37, R28, 0x1, RZ, 0xc0, !PT ;  /* 0x000000011c257812 */ /* 0x000fe400078ec0ff */
[C---:B------:R-:W-:Y:S02]  /*4986c0*/  LOP3.LUT R35, R19.reuse, 0x7ffffffe, RZ, 0xc0, !PT ;  /* 0x7ffffffe13237812 */ /* 0x040fe400078ec0ff */
[----:B------:R-:W-:Y:S02]  /*4986d0*/  LOP3.LUT R39, R19, 0x1, RZ, 0xc0, !PT ;  /* 0x0000000113277812 */ /* 0x000fe400078ec0ff */
[----:B-1----:R-:W-:Y:S02]  /*4986e0*/  LOP3.LUT R31, R22, 0x80000000, R29, 0xf8, !PT ;  /* 0x80000000161f7812 */ /* 0x002fe400078ef81d */
[----:B------:R-:W-:-:S02]  /*4986f0*/  ISETP.NE.U32.AND P2, PT, R37, 0x1, PT ;  /* 0x000000012500780c */ /* 0x000fc40003f45070 */
        /* <DEDUP_REMOVED lines=34> */
.L_x_4087:
[----:B------:R-:W-:Y:S05]  /*498920*/  BSYNC.RECONVERGENT B2 ;  /* 0x0000000000027941 */ /* 0x000fea0003800200 */
.L_x_4086:
        /* <DEDUP_REMOVED lines=42> */
[----:B------:R-:W-:-:S07]  /*498bd0*/  IMAD.MOV.U32 R19, RZ, RZ, R1 ;  /* 0x000000ffff137224 */ /* 0x000fce00078e0001 */
.L_x_4092:
        /* <DEDUP_REMOVED lines=86> */
[----:B------:R0:W-:Y:S04]  /*499140*/  STL [R19+0x24], R35 ;  /* 0x0000242313007387 */ /* 0x0001e80000100800 */
[----:B------:R-:W-:Y:S04]  /*499150*/  STL [R19+0x28], R33 ;  /* 0x0000282113007387 */ /* 0x000fe80000100800 */
[----:B------:R0:W-:Y:S04]  /*499160*/  STL [R19+0x1c], R31 ;  /* 0x00001c1f13007387 */ /* 0x0001e80000100800 */
        /* <DEDUP_REMOVED lines=9> */
[----:B------:R-:W-:Y:S02]  /*499200*/  LOP3.LUT R39, R30, 0x7ffffffe, RZ, 0xc0, !PT ;  /* 0x7ffffffe1e277812 */ /* 0x000fe400078ec0ff */
[----:B------:R-:W-:Y:S02]  /*499210*/  ISETP.NE.U32.AND P0, PT, R46, 0x1, PT ;  /* 0x000000012e00780c */ /* 0x000fe40003f05070 */
[C---:B----4-:R-:W-:Y:S02]  /*499220*/  LOP3.LUT R47, R29.reuse, 0x7ffffffe, RZ, 0xc0, !PT ;  /* 0x7ffffffe1d2f7812 */ /* 0x050fe400078ec0ff */
[----:B------:R-:W-:-:S02]  /*499230*/  LOP3.LUT R49, R29, 0x1, RZ, 0xc0, !PT ;  /* 0x000000011d317812 */ /* 0x000fc400078ec0ff */
[C---:B-----5:R-:W-:Y:S02]  /*499240*/  LOP3.LUT R46, R28.reuse, 0x7ffffffe, RZ, 0xc0, !PT ;  /* 0x7ffffffe1c2e7812 */ /* 0x060fe400078ec0ff */
[----:B0-----:R-:W-:Y:S02]  /*499250*/  LOP3.LUT R35, R28, 0x1, RZ, 0xc0, !PT ;  /* 0x000000011c237812 */ /* 0x001fe400078ec0ff */
[----:B------:R-:W-:Y:S02]  /*499260*/  LOP3.LUT R31, R46, 0x80000000, R29, 0xf8, !PT ;  /* 0x800000002e1f7812 */ /* 0x000fe400078ef81d */
[----:B------:R-:W-:Y:S02]  /*499270*/  LOP3.LUT R26, R39, 0x80000000, R26, 0xf8, !PT ;  /* 0x80000000271a7812 */ /* 0x000fe400078ef81a */
[----:B------:R-:W-:Y:S02]  /*499280*/  LOP3.LUT R30, R47, 0x80000000, R30, 0xf8, !PT ;  /* 0x800000002f1e7812 */ /* 0x000fe400078ef81e */
[----:B------:R-:W-:-:S02]  /*499290*/  ISETP.NE.U32.AND P1, PT, R49, 0x1, PT ;  /* 0x000000013100780c */ /* 0x000fc40003f25070 */
[----:B------:R-:W-:Y:S02]  /*4992a0*/  ISETP.NE.U32.AND P2, PT, R35, 0x1, PT ;  /* 0x000000012300780c */ /* 0x000fe40003f45070 */
[C---:B------:R-:W-:Y:S02]  /*4992b0*/  LOP3.LUT R33, R22.reuse, 0x7ffffffe, RZ, 0xc0, !PT ;  /* 0x7ffffffe16217812 */ /* 0x040fe400078ec0ff */
        /* <DEDUP_REMOVED lines=57> */
.L_x_4093:
        /* <DEDUP_REMOVED lines=141> */
.L_x_4091:
[----:B------:R-:W-:Y:S05]  /*499f20*/  BSYNC.RECONVERGENT B2 ;  /* 0x0000000000027941 */ /* 0x000fea0003800200 */
.L_x_4090:
        /* <DEDUP_REMOVED lines=32> */
[----:B------:R-:W-:Y:S01]  /*49a130*/  BSSY.RECONVERGENT B2, `(.L_x_4095) ;  /* 0x0000174000027945 */ /* 0x000fe20003800200 */
[----:B------:R-:W-:-:S13]  /*49a140*/  PLOP3.LUT P0, PT, PT, PT, PT, 0x8, 0x80 ;  /* 0x000000000080781c */ /* 0x000fda0003f0e170 */
.L_x_4100:
        /* <DEDUP_REMOVED lines=36> */
.L_x_4098:
        /* <DEDUP_REMOVED lines=172> */
.L_x_4099:
        /* <DEDUP_REMOVED lines=141> */
.L_x_4097:
[----:B------:R-:W-:Y:S05]  /*49b720*/  BSYNC.RECONVERGENT B3 ;  /* 0x0000000000037941 */ /* 0x000fea0003800200 */
.L_x_4096:
        /* <DEDUP_REMOVED lines=21> */
.L_x_4095:
[----:B------:R-:W-:-:S07]  /*49b880*/  IMAD.MOV.U32 R22, RZ, RZ, R24 ;  /* 0x000000ffff167224 */ /* 0x000fce00078e0018 */
.L_x_4094:
[----:B------:R-:W2:Y:S01]  /*49b890*/  LDC R13, c[0x0][0x3b8] ;  /* 0x0000ee00ff0d7b82 */ /* 0x000ea20000000800 */
[----:B------:R-:W-:Y:S01]  /*49b8a0*/  BSSY.RECONVERGENT B2, `(.L_x_4101) ;  /* 0x0000162000027945 */ /* 0x000fe20003800200 */
[----:B--2---:R-:W-:-:S04]  /*49b8b0*/  IADD3 R13, PT, PT, -R26, -0x6, R13 ;  /* 0xfffffffa1a0d7810 */ /* 0x004fc80007ffe10d */
[----:B------:R-:W-:-:S13]  /*49b8c0*/  ISETP.GE.AND P1, PT, R13, 0x1, PT ;  /* 0x000000010d00780c */ /* 0x000fda0003f26270 */
[----:B------:R-:W-:Y:S05]  /*49b8d0*/  @!P1 BRA `(.L_x_4102) ;  /* 0x0000001400789947 */ /* 0x000fea0003800000 */
[----:B------:R-:W-:-:S07]  /*49b8e0*/  IMAD.MOV.U32 R15, RZ, RZ, RZ ;  /* 0x000000ffff0f7224 */ /* 0x000fce00078e00ff */
.L_x_4107:
        /* <DEDUP_REMOVED lines=37> */
.L_x_4105:
        /* <DEDUP_REMOVED lines=75> */
[----:B------:R-:W-:Y:S02]  /*49bff0*/  LOP3.LUT R30, R30, 0x80000000, R39, 0xf8, !PT ;  /* 0x800000001e1e7812 */ /* 0x000fe400078ef827 */
[----:B-1----:R-:W-:Y:S02]  /*49c000*/  LOP3.LUT R37, R35, 0x1, RZ, 0xc0, !PT ;  /* 0x0000000123257812 */ /* 0x002fe400078ec0ff */
        /* <DEDUP_REMOVED lines=11> */
[----:B0-----:R-:W-:-:S02]  /*49c0c0*/  LOP3.LUT R41, R23, 0x1, RZ, 0xc0, !PT ;  /* 0x0000000117297812 */ /* 0x001fc400078ec0ff */
        /* <DEDUP_REMOVED lines=9> */
[----:B-1----:R-:W-:Y:S02]  /*49c160*/  LOP3.LUT R33, R26, 0x1, RZ, 0xc0, !PT ;  /* 0x000000011a217812 */ /* 0x002fe400078ec0ff */
        /* <DEDUP_REMOVED lines=68> */
.L_x_4106:
        /* <DEDUP_REMOVED lines=141> */
.L_x_4104:
[----:B------:R-:W-:Y:S05]  /*49ce80*/  BSYNC.RECONVERGENT B3 ;  /* 0x0000000000037941 */ /* 0x000fea0003800200 */
.L_x_4103:
[----:B------:R-:W-:-:S05]  /*49ce90*/  VIADD R22, R22, 0x1 ;  /* 0x0000000116167836 */ /* 0x000fca0000000000 */
[----:B------:R2:W-:Y:S01]  /*49cea0*/  STL [R1+0x9c0], R22 ;  /* 0x0009c01601007387 */ /* 0x0005e20000100800 */
[----:B------:R-:W-:Y:S05]  /*49ceb0*/  @P1 BRA `(.L_x_4107) ;  /* 0xffffffe8008c1947 */ /* 0x000fea000383ffff */
.L_x_4102:
[----:B------:R-:W-:Y:S05]  /*49cec0*/  BSYNC.RECONVERGENT B2 ;  /* 0x0000000000027941 */ /* 0x000fea0003800200 */
.L_x_4101:
[----:B------:R-:W-:Y:S01]  /*49ced0*/  ISETP.GE.AND P1, PT, R22, 0x270, PT ;  /* 0x000002701600780c */ /* 0x000fe20003f26270 */
[----:B------:R-:W-:-:S12]  /*49cee0*/  BSSY.RECONVERGENT B2, `(.L_x_4108) ;  /* 0x0000153000027945 */ /* 0x000fd80003800200 */
        /* <DEDUP_REMOVED lines=33> */
.L_x_4110:
        /* <DEDUP_REMOVED lines=74> */
[----:B-1----:R-:W-:Y:S02]  /*49d5a0*/  LOP3.LUT R41, R21, 0x1, RZ, 0xc0, !PT ;  /* 0x0000000115297812 */ /* 0x002fe400078ec0ff */
[----:B------:R-:W-:Y:S02]  /*49d5b0*/  ISETP.NE.U32.AND P1, PT, R37, 0x1, PT ;  /* 0x000000012500780c */ /* 0x000fe40003f25070 */
[----:B------:R-:W-:-:S02]  /*49d5c0*/  LOP3.LUT R37, R31, 0x1, RZ, 0xc0, !PT ;  /* 0x000000011f257812 */ /* 0x000fc400078ec0ff */
[----:B------:R-:W-:Y:S02]  /*49d5d0*/  LOP3.LUT R39, R39, 0x80000000, R31, 0xf8, !PT ;  /* 0x8000000027277812 */ /* 0x000fe400078ef81f */
[----:B------:R-:W-:Y:S01]  /*49d5e0*/  ISETP.NE.U32.AND P3, PT, R41, 0x1, PT ;  /* 0x000000012900780c */ /* 0x000fe20003f65070 */
[----:B------:R0:W-:Y:S01]  /*49d5f0*/  STL [R11+0x14], R35 ;  /* 0x000014230b007387 */ /* 0x0001e20000100800 */
[----:B------:R-:W-:Y:S02]  /*49d600*/  ISETP.NE.U32.AND P2, PT, R37, 0x1, PT ;  /* 0x000000012500780c */ /* 0x000fe40003f45070 */
[----:B------:R-:W-:Y:S02]  /*49d610*/  SHF.R.U32.HI R29, RZ, 0x1, R29 ;  /* 0x00000001ff1d7819 */ /* 0x000fe4000001161d */
[----:B------:R-:W-:Y:S02]  /*49d620*/  SHF.R.U32.HI R39, RZ, 0x1, R39 ;  /* 0x00000001ff277819 */ /* 0x000fe40000011627 */
[----:B------:R-:W-:-:S02]  /*49d630*/  SEL R37, RZ, 0x9908b0df, P3 ;  /* 0x9908b0dfff257807 */ /* 0x000fc40001800000 */
[----:B0-----:R-:W-:Y:S02]  /*49d640*/  LOP3.LUT R35, R31, 0x7ffffffe, RZ, 0xc0, !PT ;  /* 0x7ffffffe1f237812 */ /* 0x001fe400078ec0ff */
[----:B------:R-:W-:Y:S02]  /*49d650*/  SEL R31, RZ, 0x9908b0df, P1 ;  /* 0x9908b0dfff1f7807 */ /* 0x000fe40000800000 */
[----:B------:R-:W-:Y:S02]  /*49d660*/  LOP3.LUT R48, R39, R37, R27, 0x96, !PT ;  /* 0x0000002527307212 */ /* 0x000fe400078e961b */
[----:B------:R-:W-:Y:S02]  /*49d670*/  LOP3.LUT R30, R29, R31, R30, 0x96, !PT ;  /* 0x0000001f1d1e7212 */ /* 0x000fe400078e961e */
[C---:B------:R-:W-:Y:S02]  /*49d680*/  LOP3.LUT R50, R25.reuse, 0x7ffffffe, RZ, 0xc0, !PT ;  /* 0x7ffffffe19327812 */ /* 0x040fe400078ec0ff */
[----:B------:R-:W-:-:S02]  /*49d690*/  LOP3.LUT R27, R25, 0x1, RZ, 0xc0, !PT ;  /* 0x00000001191b7812 */ /* 0x000fc400078ec0ff */
[----:B------:R-:W-:Y:S01]  /*49d6a0*/  LOP3.LUT R29, R24, 0x7ffffffe, RZ, 0xc0, !PT ;  /* 0x7ffffffe181d7812 */ /* 0x000fe200078ec0ff */
[----:B------:R-:W-:Y:S01]  /*49d6b0*/  STL [R11+0x20], R26 ;  /* 0x0000201a0b007387 */ /* 0x000fe20000100800 */
[----:B------:R-:W-:Y:S02]  /*49d6c0*/  LOP3.LUT R35, R35, 0x80000000, R33, 0xf8, !PT ;  /* 0x8000000023237812 */ /* 0x000fe400078ef821 */
[----:B------:R-:W-:Y:S02]  /*49d6d0*/  LOP3.LUT R50, R50, 0x80000000, R21, 0xf8, !PT ;  /* 0x8000000032327812 */ /* 0x000fe400078ef815 */
[----:B------:R-:W-:Y:S02]  /*49d6e0*/  ISETP.NE.U32.AND P1, PT, R27, 0x1, PT ;  /* 0x000000011b00780c */ /* 0x000fe40003f25070 */
[----:B------:R-:W-:Y:S02]  /*49d6f0*/  LOP3.LUT R29, R29, 0x80000000, R25, 0xf8, !PT ;  /* 0x800000001d1d7812 */ /* 0x000fe400078ef819 */
[----:B------:R-:W-:-:S02]  /*49d700*/  LOP3.LUT R31, R24, 0x1, RZ, 0xc0, !PT ;  /* 0x00000001181f7812 */ /* 0x000fc400078ec0ff */
[----:B------:R-:W-:Y:S02]  /*49d710*/  SHF.R.U32.HI R35, RZ, 0x1, R35 ;  /* 0x00000001ff237819 */ /* 0x000fe40000011623 */
[----:B------:R-:W-:Y:S02]  /*49d720*/  SEL R33, RZ, 0x9908b0df, P2 ;  /* 0x9908b0dfff217807 */ /* 0x000fe40001000000 */
[----:B------:R-:W-:Y:S01]  /*49d730*/  ISETP.NE.U32.AND P2, PT, R31, 0x1, PT ;  /* 0x000000011f00780c */ /* 0x000fe20003f45070 */
[----:B------:R-:W-:Y:S01]  /*49d740*/  STL [R11+0x1c], R46 ;  /* 0x00001c2e0b007387 */ /* 0x000fe20000100800 */
[----:B------:R-:W-:-:S03]  /*49d750*/  LOP3.LUT R28, R35, R33, R28, 0x96, !PT ;  /* 0x00000021231c7212 */ /* 0x000fc600078e961c */
[----:B------:R0:W-:Y:S04]  /*49d760*/  STL [R11+0x24], R30 ;  /* 0x0000241e0b007387 */ /* 0x0001e80000100800 */
[----:B------:R3:W-:Y:S01]  /*49d770*/  STL [R11+0x28], R28 ;  /* 0x0000281c0b007387 */ /* 0x0007e20000100800 */
[----:B0-----:R-:W-:-:S03]  /*49d780*/  SHF.R.U32.HI R30, RZ, 0x1, R29 ;  /* 0x00000001ff1e7819 */ /* 0x001fc6000001161d */
[----:B------:R-:W-:Y:S04]  /*49d790*/  STL [R11+0x18], R47 ;  /* 0x0000182f0b007387 */ /* 0x000fe80000100800 */
[----:B------:R-:W-:Y:S01]  /*49d7a0*/  STL [R11+0x2c], R48 ;  /* 0x00002c300b007387 */ /* 0x000fe20000100800 */
[C---:B--2---:R-:W-:Y:S02]  /*49d7b0*/  LOP3.LUT R21, R23.reuse, 0x7ffffffe, RZ, 0xc0, !PT ;  /* 0x7ffffffe17157812 */ /* 0x044fe400078ec0ff */
[----:B------:R-:W-:Y:S02]  /*49d7c0*/  LOP3.LUT R25, R23, 0x1, RZ, 0xc0, !PT ;  /* 0x0000000117197812 */ /* 0x000fe400078ec0ff */
[----:B------:R-:W-:Y:S02]  /*49d7d0*/  LOP3.LUT R21, R21, 0x80000000, R24, 0xf8, !PT ;  /* 0x8000000015157812 */ /* 0x000fe400078ef818 */
[----:B------:R-:W-:-:S02]  /*49d7e0*/  ISETP.NE.U32.AND P3, PT, R25, 0x1, PT ;  /* 0x000000011900780c */ /* 0x000fc40003f65070 */
[----:B------:R-:W-:Y:S02]  /*49d7f0*/  SHF.R.U32.HI R46, RZ, 0x1, R21 ;  /* 0x00000001ff2e7819 */ /* 0x000fe40000011615 */
        /* <DEDUP_REMOVED lines=56> */
.L_x_4111:
        /* <DEDUP_REMOVED lines=70> */
[C---:B--2---:R-:W-:Y:S02]  /*49dfe0*/  LOP3.LUT R30, R22.reuse, 0x7ffffffe, RZ, 0xc0, !PT ;  /* 0x7ffffffe161e7812 */ /* 0x044fe400078ec0ff */
        /* <DEDUP_REMOVED lines=41> */
[----:B0-----:R-:W-:-:S02]  /*49e280*/  SHF.R.U32.HI R46, RZ, 0x1, R29 ;  /* 0x00000001ff2e7819 */ /* 0x001fc4000001161d */
        /* <DEDUP_REMOVED lines=24> */
.L_x_4109:
[----:B------:R-:W-:Y:S05]  /*49e410*/  BSYNC.RECONVERGENT B2 ;  /* 0x0000000000027941 */ /* 0x000fea0003800200 */
.L_x_4108:
        /* <DEDUP_REMOVED lines=43> */
.L_x_4114:
        /* <DEDUP_REMOVED lines=168> */
.L_x_4115:
        /* <DEDUP_REMOVED lines=137> */
.L_x_4113:
[----:B------:R-:W-:Y:S05]  /*49f9e0*/  BSYNC.RECONVERGENT B2 ;  /* 0x0000000000027941 */ /* 0x000fea0003800200 */
.L_x_4112:
        /* <DEDUP_REMOVED lines=43> */
.L_x_4118:
        /* <DEDUP_REMOVED lines=168> */
.L_x_4119:
        /* <DEDUP_REMOVED lines=137> */
.L_x_4117:
[----:B------:R-:W-:Y:S05]  /*4a0fb0*/  BSYNC.RECONVERGENT B2 ;  /* 0x0000000000027941 */ /* 0x000fea0003800200 */
.L_x_4116:
        /* <DEDUP_REMOVED lines=43> */
.L_x_4122:
        /* <DEDUP_REMOVED lines=168> */
.L_x_4123:
        /* <DEDUP_REMOVED lines=137> */
.L_x_4121:
[----:B------:R-:W-:Y:S05]  /*4a2580*/  BSYNC.RECONVERGENT B2 ;  /* 0x0000000000027941 */ /* 0x000fea0003800200 */
.L_x_4120:
        /* <DEDUP_REMOVED lines=43> */
.L_x_4126:
        /* <DEDUP_REMOVED lines=167> */
.L_x_4127:
        /* <DEDUP_REMOVED lines=131> */
[----:B-1----:R-:W-:-:S03]  /*4a3ae0*/  IMAD.MOV.U32 R24, RZ, RZ, RZ ;  /* 0x000000ffff187224 */ /* 0x002fc600078e00ff */
        /* <DEDUP_REMOVED lines=9> */
.L_x_4125:
[----:B------:R-:W-:Y:S05]  /*4a3b80*/  BSYNC.RECONVERGENT B2 ;  /* 0x0000000000027941 */ /* 0x000fea0003800200 */
.L_x_4124:
        /* <DEDUP_REMOVED lines=33> */
.L_x_4133:
        /* <DEDUP_REMOVED lines=36> */
.L_x_4131:
        /* <DEDUP_REMOVED lines=28> */
[----:B------:R-:W-:Y:S02]  /*4a41a0*/  ISETP.NE.U32.AND P2, PT, R30, 0x1, PT ;  /* 0x000000011e00780c */ /* 0x000fe40003f45070 */
[----:B------:R-:W-:Y:S02]  /*4a41b0*/  LOP3.LUT R15, R24, 0x7ffffffe, RZ, 0xc0, !PT ;  /* 0x7ffffffe180f7812 */ /* 0x000fe400078ec0ff */
[----:B----4-:R-:W-:Y:S02]  /*4a41c0*/  LOP3.LUT R26, R26, R13, R29, 0x96, !PT ;  /* 0x0000000d1a1a7212 */ /* 0x010fe400078e961d */
        /* <DEDUP_REMOVED lines=141> */
.L_x_4132:
        /* <DEDUP_REMOVED lines=141> */
.L_x_4130:
[----:B------:R-:W-:Y:S05]  /*4a5370*/  BSYNC.RECONVERGENT B3 ;  /* 0x0000000000037941 */ /* 0x000fea0003800200 */
.L_x_4129:
        /* <DEDUP_REMOVED lines=20> */
.L_x_4128:
[----:B------:R-:W-:-:S04]  /*4a54c0*/  PLOP3.LUT P0, PT, P0, P1, PT, 0x80, 0x8 ;  /* 0x000000000008781c */ /* 0x000fc80000703070 */
[----:B------:R-:W-:-:S09]  /*4a54d0*/  SEL R33, RZ, 0x1, !P0 ;  /* 0x00000001ff217807 */ /* 0x000fd20004000000 */
.L_x_4066:
[----:B------:R-:W-:Y:S05]  /*4a54e0*/  BSYNC.RECONVERGENT B1 ;  /* 0x0000000000017941 */ /* 0x000fea0003800200 */
.L_x_4065:
[----:B------:R-:W2:Y:S04]  /*4a54f0*/  LDL R13, [R1+0x9d0] ;  /* 0x0009d000010d7983 */ /* 0x000ea80000100800 */
[----:B------:R-:W2:Y:S01]  /*4a5500*/  LDL R11, [R1+0x9cc] ;  /* 0x0009cc00010b7983 */ /* 0x000ea20000100800 */
[----:B------:R-:W3:Y:S01]  /*4a5510*/  S2UR UR5, SR_CgaCtaId ;  /* 0x00000000000579c3 */ /* 0x000ee20000008800 */
[----:B------:R-:W-:Y:S01]  /*4a5520*/  UMOV UR4, 0x400 ;  /* 0x0000040000047882 */ /* 0x000fe20000000000 */
[----:B------:R-:W4:Y:S01]  /*4a5530*/  S2R R19, SR_LANEID ;  /* 0x0000000000137919 */ /* 0x000f220000000000 */
[----:B------:R-:W5:Y:S01]  /*4a5540*/  S2R R47, SR_TID.X ;  /* 0x00000000002f7919 */ /* 0x000f620000002100 */
[----:B---3--:R-:W-:-:S04]  /*4a5550*/  ULEA UR4, UR5, UR4, 0x18 ;  /* 0x0000000405047291 */ /* 0x008fc8000f8ec0ff */
[----:B------:R-:W-:Y:S01]  /*4a5560*/  BAR.SYNC.DEFER_BLOCKING 0x0 ;  /* 0x0000000000007b1d */ /* 0x000fe20000010000 */
[C---:B----4-:R-:W-:Y:S02]  /*4a5570*/  ISETP.NE.AND P1, PT, R19.reuse, 0x1f, PT ;  /* 0x0000001f1300780c */ /* 0x050fe40003f25270 */
[----:B------:R-:W-:-:S11]  /*4a5580*/  ISETP.NE.AND P2, PT, R19, RZ, PT ;  /* 0x000000ff1300720c */ /* 0x000fd60003f45270 */
[----:B-----5:R-:W-:-:S04]  /*4a5590*/  @!P1 SHF.R.U32.HI R17, RZ, 0x3, R47 ;  /* 0x00000003ff119819 */ /* 0x020fc8000001162f */
[----:B------:R-:W-:Y:S02]  /*4a55a0*/  @!P1 LOP3.LUT R17, R17, 0x7c, RZ, 0xc0, !PT ;  /* 0x0000007c11119812 */ /* 0x000fe400078ec0ff */
[----:B--2---:R-:W-:-:S04]  /*4a55b0*/  IADD3 R11, PT, PT, R11, R13, R53 ;  /* 0x0000000d0b0b7210 */ /* 0x004fc80007ffe035 */
[----:B------:R-:W-:-:S04]  /*4a55c0*/  IADD3 R20, PT, PT, R51, R52, R11 ;  /* 0x0000003433147210 */ /* 0x000fc80007ffe00b */
[----:B------:R-:W-:-:S04]  /*4a55d0*/  IADD3 R11, PT, PT, R45, R43, R20 ;  /* 0x0000002b2d0b7210 */ /* 0x000fc80007ffe014 */
[----:B------:R-:W-:-:S04]  /*4a55e0*/  IADD3 R11, PT, PT, R42, R44, R11 ;  /* 0x0000002c2a0b7210 */ /* 0x000fc80007ffe00b */
[----:B------:R-:W-:-:S04]  /*4a55f0*/  IADD3 R20, PT, PT, R3, R0, R11 ;  /* 0x0000000003147210 */ /* 0x000fc80007ffe00b */
[----:B------:R-:W-:-:S04]  /*4a5600*/  IADD3 R20, PT, PT, R7, R5, R20 ;  /* 0x0000000507147210 */ /* 0x000fc80007ffe014 */
[----:B------:R-:W-:-:S05]  /*4a5610*/  IADD3 R11, PT, PT, R33, R9, R20 ;  /* 0x00000009210b7210 */ /* 0x000fca0007ffe014 */
[----:B------:R-:W2:Y:S02]  /*4a5620*/  SHFL.UP P0, R20, R11, 0x1, RZ ;  /* 0x042000000b147989 */ /* 0x000ea400000000ff */
[----:B--2---:R-:W-:-:S05]  /*4a5630*/  @P0 IMAD.IADD R20, R11, 0x1, R20 ;  /* 0x000000010b140824 */ /* 0x004fca00078e0214 */
[----:B------:R-:W2:Y:S02]  /*4a5640*/  SHFL.UP P0, R13, R20, 0x2, RZ ;  /* 0x04400000140d7989 */ /* 0x000ea400000000ff */
[----:B--2---:R-:W-:-:S05]  /*4a5650*/  @P0 IMAD.IADD R13, R20, 0x1, R13 ;  /* 0x00000001140d0824 */ /* 0x004fca00078e020d */
[----:B------:R-:W2:Y:S02]  /*4a5660*/  SHFL.UP P0, R22, R13, 0x4, RZ ;  /* 0x048000000d167989 */ /* 0x000ea400000000ff */
[----:B--2---:R-:W-:Y:S01]  /*4a5670*/  @P0 IMAD.IADD R22, R13, 0x1, R22 ;  /* 0x000000010d160824 */ /* 0x004fe200078e0216 */
[----:B------:R-:W-:-:S04]  /*4a5680*/  SHF.R.U32.HI R13, RZ, 0x5, R47 ;  /* 0x00000005ff0d7819 */ /* 0x000fc8000001162f */
[----:B------:R-:W2:Y:S02]  /*4a5690*/  SHFL.UP P0, R15, R22, 0x8, RZ ;  /* 0x05000000160f7989 */ /* 0x000ea400000000ff */
[----:B--2---:R-:W-:-:S05]  /*4a56a0*/  @P0 IMAD.IADD R15, R22, 0x1, R15 ;  /* 0x00000001160f0824 */ /* 0x004fca00078e020f */
[----:B------:R-:W2:Y:S02]  /*4a56b0*/  SHFL.UP P0, R46, R15, 0x10, RZ ;  /* 0x060000000f2e7989 */ /* 0x000ea400000000ff */
[----:B--2---:R-:W-:Y:S01]  /*4a56c0*/  @P0 IMAD.IADD R46, R15, 0x1, R46 ;  /* 0x000000010f2e0824 */ /* 0x004fe200078e022e */
[----:B------:R-:W-:-:S03]  /*4a56d0*/  ISETP.NE.AND P0, PT, R13, 0x2, PT ;  /* 0x000000020d00780c */ /* 0x000fc60003f05270 */
[----:B------:R-:W-:Y:S01]  /*4a56e0*/  IMAD.IADD R11, R46, 0x1, -R11 ;  /* 0x000000012e0b7824 */ /* 0x000fe200078e0a0b */
[----:B------:R-:W-:Y:S01]  /*4a56f0*/  @!P1 STS [R17+UR4], R46 ;  /* 0x0000002e11009988 */ /* 0x000fe20008000804 */
[----:B------:R-:W-:Y:S01]  /*4a5700*/  BAR.SYNC.DEFER_BLOCKING 0x0 ;  /* 0x0000000000007b1d */ /* 0x000fe20000010000 */
[----:B------:R-:W-:-:S05]  /*4a5710*/  ISETP.NE.AND P1, PT, R13, 0x9, PT ;  /* 0x000000090d00780c */ /* 0x000fca0003f25270 */
[----:B------:R-:W2:Y:S04]  /*4a5720*/  LDS.128 R20, [UR4] ;  /* 0x00000004ff147984 */ /* 0x000ea80008000c00 */
[----:B------:R-:W3:Y:S04]  /*4a5730*/  LDS.128 R24, [UR4+0x10] ;  /* 0x00001004ff187984 */ /* 0x000ee80008000c00 */
[----:B------:R-:W4:Y:S01]  /*4a5740*/  LDS.128 R28, [UR4+0x20] ;  /* 0x00002004ff1c7984 */ /* 0x000f220008000c00 */
[----:B--2---:R-:W-:-:S04]  /*4a5750*/  IMAD.IADD R21, R20, 0x1, R21 ;  /* 0x0000000114157824 */ /* 0x004fc800078e0215 */
[----:B------:R-:W-:Y:S01]  /*4a5760*/  IMAD.IADD R22, R22, 0x1, R21 ;  /* 0x0000000116167824 */ /* 0x000fe200078e0215 */
[----:B------:R-:W-:Y:S02]  /*4a5770*/  SEL R20, R21, R20, !P0 ;  /* 0x0000001415147207 */ /* 0x000fe40004000000 */
[----:B------:R-:W-:Y:S01]  /*4a5780*/  ISETP.NE.AND P0, PT, R13, 0x3, PT ;  /* 0x000000030d00780c */ /* 0x000fe20003f05270 */
[----:B------:R-:W-:-:S03]  /*4a5790*/  IMAD.IADD R23, R23, 0x1, R22 ;  /* 0x0000000117177824 */ /* 0x000fc600078e0216 */
[----:B------:R-:W-:Y:S01]  /*4a57a0*/  SEL R20, R22, R20, !P0 ;  /* 0x0000001416147207 */ /* 0x000fe20004000000 */
[----:B---3--:R-:W-:Y:S01]  /*4a57b0*/  IMAD.IADD R24, R23, 0x1, R24 ;  /* 0x0000000117187824 */ /* 0x008fe200078e0218 */
[----:B------:R-:W-:-:S03]  /*4a57c0*/  ISETP.NE.AND P0, PT, R13, 0x4, PT ;  /* 0x000000040d00780c */ /* 0x000fc60003f05270 */
[----:B------:R-:W-:Y:S01]  /*4a57d0*/  IMAD.IADD R25, R25, 0x1, R24 ;  /* 0x0000000119197824 */ /* 0x000fe200078e0218 */
[----:B------:R-:W-:Y:S02]  /*4a57e0*/  SEL R20, R23, R20, !P0 ;  /* 0x0000001417147207 */ /* 0x000fe40004000000 */
[----:B------:R-:W-:Y:S01]  /*4a57f0*/  ISETP.NE.AND P0, PT, R13, 0x5, PT ;  /* 0x000000050d00780c */ /* 0x000fe20003f05270 */
[----:B------:R-:W-:-:S03]  /*4a5800*/  IMAD.IADD R26, R26, 0x1, R25 ;  /* 0x000000011a1a7824 */ /* 0x000fc600078e0219 */
[----:B------:R-:W-:Y:S01]  /*4a5810*/  SEL R20, R24, R20, !P0 ;  /* 0x0000001418147207 */ /* 0x000fe20004000000 */
[----:B------:R-:W-:Y:S01]  /*4a5820*/  IMAD.IADD R27, R27, 0x1, R26 ;  /* 0x000000011b1b7824 */ /* 0x000fe200078e021a */
[----:B------:R-:W-:-:S03]  /*4a5830*/  ISETP.NE.AND P0, PT, R13, 0x6, PT ;  /* 0x000000060d00780c */ /* 0x000fc60003f05270 */
[----:B----4-:R-:W-:Y:S01]  /*4a5840*/  IMAD.IADD R28, R27, 0x1, R28 ;  /* 0x000000011b1c7824 */ /* 0x010fe200078e021c */
[----:B------:R-:W-:Y:S02]  /*4a5850*/  SEL R20, R25, R20, !P0 ;  /* 0x0000001419147207 */ /* 0x000fe40004000000 */
[----:B------:R-:W-:Y:S01]  /*4a5860*/  ISETP.NE.AND P0, PT, R13, 0x7, PT ;  /* 0x000000070d00780c */ /* 0x000fe20003f05270 */
[----:B------:R-:W-:-:S03]  /*4a5870*/  IMAD.IADD R29, R29, 0x1, R28 ;  /* 0x000000011d1d7824 */ /* 0x000fc600078e021c */
[----:B------:R-:W-:Y:S01]  /*4a5880*/  SEL R20, R26, R20, !P0 ;  /* 0x000000141a147207 */ /* 0x000fe20004000000 */
[----:B------:R-:W-:Y:S01]  /*4a5890*/  IMAD.IADD R30, R30, 0x1, R29 ;  /* 0x000000011e1e7824 */ /* 0x000fe200078e021d */
[----:B------:R-:W-:-:S03]  /*4a58a0*/  ISETP.NE.AND P0, PT, R13, 0x8, PT ;  /* 0x000000080d00780c */ /* 0x000fc60003f05270 */
[----:B------:R-:W-:Y:S01]  /*4a58b0*/  IMAD.IADD R31, R31, 0x1, R30 ;  /* 0x000000011f1f7824 */ /* 0x000fe200078e021e */
[----:B------:R-:W-:Y:S02]  /*4a58c0*/  SEL R20, R27, R20, !P0 ;  /* 0x000000141b147207 */ /* 0x000fe40004000000 */
[C---:B------:R-:W-:Y:S02]  /*4a58d0*/  ISETP.NE.AND P0, PT, R13.reuse, 0xa, PT ;  /* 0x0000000a0d00780c */ /* 0x040fe40003f05270 */
[----:B------:R-:W-:Y:S02]  /*4a58e0*/  SEL R20, R28, R20, !P1 ;  /* 0x000000141c147207 */ /* 0x000fe40004800000 */
[----:B------:R-:W-:Y:S02]  /*4a58f0*/  ISETP.NE.AND P1, PT, R13, 0xb, PT ;  /* 0x0000000b0d00780c */ /* 0x000fe40003f25270 */
[----:B------:R-:W-:Y:S02]  /*4a5900*/  SEL R20, R29, R20, !P0 ;  /* 0x000000141d147207 */ /* 0x000fe40004000000 */
[----:B------:R-:W-:-:S02]  /*4a5910*/  ISETP.GT.U32.AND P0, PT, R47, 0x1f, PT ;  /* 0x0000001f2f00780c */ /* 0x000fc40003f04070 */
[----:B------:R-:W-:Y:S02]  /*4a5920*/  SEL R13, R11, RZ, P2 ;  /* 0x000000ff0b0d7207 */ /* 0x000fe40001000000 */
[----:B------:R-:W-:Y:S02]  /*4a5930*/  SEL R20, R30, R20, !P1 ;  /* 0x000000141e147207 */ /* 0x000fe40004800000 */
[----:B------:R-:W-:-:S03]  /*4a5940*/  ISETP.GE.U32.AND P1, PT, R47, 0x20, PT ;  /* 0x000000202f00780c */ /* 0x000fc60003f26070 */
[----:B------:R-:W-:-:S05]  /*4a5950*/  IMAD.IADD R22, R20, 0x1, R13 ;  /* 0x0000000114167824 */ /* 0x000fca00078e020d */
[----:B------:R-:W-:Y:S01]  /*4a5960*/  SEL R35, R11, R22, !P1 ;  /* 0x000000160b237207 */ /* 0x000fe20004800000 */
[----:B------:R-:W-:Y:S06]  /*4a5970*/  @P0 BRA `(.L_x_4134) ;  /* 0x0000000800e80947 */ /* 0x000fec0003800000 */
[----:B------:R-:W2:Y:S01]  /*4a5980*/  S2R R20, SR_CTAID.Y ;  /* 0x0000000000147919 */ /* 0x000ea20000002600 */
[----:B------:R-:W2:Y:S01]  /*4a5990*/  S2UR UR5, SR_CTAID.X ;  /* 0x00000000000579c3 */ /* 0x000ea20000002500 */
[----:B------:R-:W-:Y:S02]  /*4a59a0*/  ISETP.NE.AND P0, PT, R47, RZ, PT ;  /* 0x000000ff2f00720c */ /* 0x000fe40003f05270 */
[----:B------:R-:W-:-:S05]  /*4a59b0*/  LOP3.LUT R26, RZ, R47, RZ, 0x33, !PT ;  /* 0x0000002fff1a7212 */ /* 0x000fca00078e33ff */
[----:B------:R-:W2:Y:S06]  /*4a59c0*/  LDC R19, c[0x0][0x374] ;  /* 0x0000dd00ff137b82 */ /* 0x000eac0000000800 */
[----:B------:R-:W-:Y:S01]  /*4a59d0*/  @!P0 IMAD.MOV.U32 R30, RZ, RZ, 0x64 ;  /* 0x00000064ff1e8424 */ /* 0x000fe200078e00ff */
[----:B------:R3:W-:Y:S01]  /*4a59e0*/  @!P0 STS [UR4+0x4c], R31 ;  /* 0x00004c1fff008988 */ /* 0x0007e20008000804 */
[----:B------:R-:W4:Y:S01]  /*4a59f0*/  LDC.64 R24, c[0x0][0x3a0] ;  /* 0x0000e800ff187b82 */ /* 0x000f220000000a00 */
[----:B--2---:R-:W-:-:S04]  /*4a5a00*/  IMAD R19, R19, UR5, R20 ;  /* 0x0000000513137c24 */ /* 0x004fc8000f8e0214 */
[----:B------:R-:W-:Y:S02]  /*4a5a10*/  IMAD.IADD R26, R26, 0x1, R19 ;  /* 0x000000011a1a7824 */ /* 0x000fe400078e0213 */
[----:B----4-:R-:W-:-:S04]  /*4a5a20*/  IMAD.WIDE R20, R19, 0x8, R24 ;  /* 0x0000000813147825 */ /* 0x010fc800078e0218 */
[----:B------:R-:W-:Y:S01]  /*4a5a30*/  IMAD.WIDE R24, R26, 0x8, R24 ;  /* 0x000000081a187825 */ /* 0x000fe200078e0218 */
[----:B------:R3:W-:Y:S01]  /*4a5a40*/  @!P0 ST.E.64.STRONG.GPU desc[UR6][R20.64+0x100], R30 ;  /* 0x0001001e14008985 */ /* 0x0007e2000c10fb06 */
[----:B------:R-:W-:Y:S05]  /*4a5a50*/  NANOSLEEP 0x249 ;  /* 0x000002490000795d */ /* 0x000fea0003800000 */
[----:B------:R-:W2:Y:S01]  /*4a5a60*/  LD.E.64.STRONG.GPU R22, desc[UR6][R24.64+0x100] ;  /* 0x0001000618167980 */ /* 0x000ea2000c10fb00 */
[----:B------:R-:W-:Y:S01]  /*4a5a70*/  UMOV UR5, 0xffffffff ;  /* 0xffffffff00057882 */ /* 0x000fe20000000000 */
[----:B--2---:R-:W-:Y:S02]  /*4a5a80*/  ISETP.NE.AND P5, PT, R22, 0x63, PT ;  /* 0x000000631600780c */ /* 0x004fe40003fa5270 */
[----:B---3--:R-:W-:Y:S11]  /*4a5a90*/  BRA.DIV UR5, `(.L_x_4135) ;  /* 0x0000003205407947 */ /* 0x008ff6000b800000 */
[----:B------:R-:W-:-:S13]  /*4a5aa0*/  VOTE.ANY P5, !P5 ;  /* 0x0000000000ff7806 */ /* 0x000fda00068a0100 */
.L_x_4233:
[----:B------:R-:W-:Y:S05]  /*4a5ab0*/  @!P5 BRA `(.L_x_4136) ;  /* 0x00000000007cd947 */ /* 0x000fea0003800000 */
[----:B------:R-:W-:-:S07]  /*4a5ac0*/  IMAD.MOV.U32 R28, RZ, RZ, 0x2f2 ;  /* 0x000002f2ff1c7424 */ /* 0x000fce00078e00ff */
.L_x_4138:
[----:B------:R-:W-:Y:S01]  /*4a5ad0*/  SHF.R.U32.HI R11, RZ, 0x1, R28 ;  /* 0x00000001ff0b7819 */ /* 0x000fe2000001161c */
[----:B------:R-:W-:-:S03]  /*4a5ae0*/  IMAD R19, R19, 0x41a7, RZ ;  /* 0x000041a713137824 */ /* 0x000fc600078e02ff */
[----:B------:R-:W-:Y:S02]  /*4a5af0*/  IADD3 R28, PT, PT, R28, 0x1, -R11 ;  /* 0x000000011c1c7810 */ /* 0x000fe40007ffe80b */
[----:B------:R-:W-:Y:S02]  /*4a5b00*/  LOP3.LUT R19, R19, 0x7fffffff, RZ, 0xc0, !PT ;  /* 0x7fffffff13137812 */ /* 0x000fe400078ec0ff */
[----:B------:R-:W2:Y:S01]  /*4a5b10*/  I2F.U32.RP R13, R28 ;  /* 0x0000001c000d7306 */ /* 0x000ea20000209000 */
[----:B------:R-:W-:Y:S01]  /*4a5b20*/  IMAD.MOV R15, RZ, RZ, -R28 ;  /* 0x000000ffff0f7224 */ /* 0x000fe200078e0a1c */
[----:B------:R-:W-:-:S06]  /*4a5b30*/  ISETP.NE.U32.AND P1, PT, R28, RZ, PT ;  /* 0x000000ff1c00720c */ /* 0x000fcc0003f25070 */
        /* <DEDUP_REMOVED lines=22> */
.L_x_4236:
[----:B------:R-:W-:Y:S05]  /*4a5ca0*/  @P5 BRA `(.L_x_4138) ;  /* 0xfffffffc00885947 */ /* 0x000fea000383ffff */
.L_x_4136:
[----:B------:R-:W-:Y:S01]  /*4a5cb0*/  UMOV UR5, 0xffffffff ;  /* 0xffffffff00057882 */ /* 0x000fe20000000000 */
[----:B------:R-:W-:Y:S02]  /*4a5cc0*/  ISETP.NE.AND P5, PT, R22, 0x65, PT ;  /* 0x000000651600780c */ /* 0x000fe40003fa5270 */
[----:B------:R-:W-:Y:S11]  /*4a5cd0*/  BRA.DIV UR5, `(.L_x_4139) ;  /* 0x0000002e05f07947 */ /* 0x000ff6000b800000 */
[----:B------:R-:W2:Y:S01]  /*4a5ce0*/  S2R R46, SR_GEMASK ;  /* 0x00000000002e7919 */ /* 0x000ea20000003c00 */
[----:B------:R-:W-:Y:S02]  /*4a5cf0*/  VOTE.ANY R15, PT, !P5 ;  /* 0x00000000000f7806 */ /* 0x000fe400068e0100 */
[----:B------:R-:W-:Y:S01]  /*4a5d00*/  ISETP.NE.AND P5, PT, R22, 0x65, PT ;  /* 0x000000651600780c */ /* 0x000fe20003fa5270 */
[----:B------:R-:W3:-:S12]  /*4a5d10*/  S2R R13, SR_LANEID ;  /* 0x00000000000d7919 */ /* 0x000ed80000000000 */
[----:B------:R-:W-:Y:S02]  /*4a5d20*/  VOTE.ALL P5, P5 ;  /* 0x0000000000ff7806 */ /* 0x000fe400028a0000 */
[----:B--2---:R-:W-:Y:S01]  /*4a5d30*/  LOP3.LUT R15, R15, 0x80000000, R46, 0xec, !PT ;  /* 0x800000000f0f7812 */ /* 0x004fe200078eec2e */
[----:B---3--:R-:W-:-:S04]  /*4a5d40*/  VIADD R27, R13, 0x2 ;  /* 0x000000020d1b7836 */ /* 0x008fc80000000000 */
[----:B------:R-:W-:Y:S02]  /*4a5d50*/  VIADD R24, R15, 0xffffffff ;  /* 0xffffffff0f187836 */ /* 0x000fe40000000000 */
[C---:B------:R-:W-:Y:S02]  /*4a5d60*/  VIADD R29, R13.reuse, 0x4 ;  /* 0x000000040d1d7836 */ /* 0x040fe40000000000 */
[----:B------:R-:W-:Y:S01]  /*4a5d70*/  VIADD R22, R13, 0x10 ;  /* 0x000000100d167836 */ /* 0x000fe20000000000 */
[----:B------:R-:W-:-:S04]  /*4a5d80*/  LOP3.LUT R24, R15, R24, RZ, 0xc, !PT ;  /* 0x000000180f187212 */ /* 0x000fc800078e0cff */
[----:B------:R2:W3:Y:S02]  /*4a5d90*/  POPC R11, R24 ;  /* 0x00000018000b7309 */ /* 0x0004e40000000000 */
[C---:B--2---:R-:W-:Y:S01]  /*4a5da0*/  VIADD R24, R13.reuse, 0x8 ;  /* 0x000000080d187836 */ /* 0x044fe20000000000 */
[----:B---3--:R-:W2:Y:S01]  /*4a5db0*/  SHFL.DOWN PT, R17, R23, 0x1, R11 ;  /* 0x0820000017117989 */ /* 0x008ea200000e000b */
        /* <DEDUP_REMOVED lines=10> */
[----:B------:R-:W-:Y:S02]  /*4a5e60*/  ISETP.GT.AND P0, PT, R24, R11, PT ;  /* 0x0000000b1800720c */ /* 0x000fe40003f04270 */
[----:B------:R-:W2:Y:S01]  /*4a5e70*/  LDC.64 R24, c[0x0][0x3a0] ;  /* 0x0000e800ff187b82 */ /* 0x000ea20000000a00 */
[----:B------:R-:W-:-:S05]  /*4a5e80*/  IMAD.IADD R50, R48, 0x1, R17 ;  /* 0x0000000130327824 */ /* 0x000fca00078e0211 */
[----:B------:R-:W3:Y:S01]  /*4a5e90*/  SHFL.DOWN PT, R17, R50, 0x8, R11 ;  /* 0x0900000032117989 */ /* 0x000ee200000e000b */
[----:B--2---:R-:W-:-:S05]  /*4a5ea0*/  IADD3 R30, P1, PT, R24, 0x100, RZ ;  /* 0x00000100181e7810 */ /* 0x004fca0007f3e0ff */
[----:B------:R-:W-:Y:S01]  /*4a5eb0*/  IMAD.X R39, RZ, RZ, R25, P1 ;  /* 0x000000ffff277224 */ /* 0x000fe200008e0619 */
[----:B---3--:R-:W-:Y:S02]  /*4a5ec0*/  SEL R17, R17, RZ, !P0 ;  /* 0x000000ff11117207 */ /* 0x008fe40004000000 */
[----:B------:R-:W-:-:S03]  /*4a5ed0*/  ISETP.GT.AND P0, PT, R22, R11, PT ;  /* 0x0000000b1600720c */ /* 0x000fc60003f04270 */
[----:B------:R-:W-:-:S05]  /*4a5ee0*/  IMAD.IADD R23, R50, 0x1, R17 ;  /* 0x0000000132177824 */ /* 0x000fca00078e0211 */
[----:B------:R-:W2:Y:S02]  /*4a5ef0*/  SHFL.DOWN PT, R17, R23, 0x10, R11 ;  /* 0x0a00000017117989 */ /* 0x000ea400000e000b */
[----:B--2---:R-:W-:-:S05]  /*4a5f00*/  SEL R22, R17, RZ, !P0 ;  /* 0x000000ff11167207 */ /* 0x004fca0004000000 */
[----:B------:R-:W-:-:S07]  /*4a5f10*/  IMAD.IADD R37, R23, 0x1, R22 ;  /* 0x0000000117257824 */ /* 0x000fce00078e0216 */
.L_x_4245:
[----:B------:R-:W-:Y:S05]  /*4a5f20*/  @!P5 BRA `(.L_x_4140) ;  /* 0x000000040038d947 */ /* 0x000fea0003800000 */
[----:B------:R-:W-:-:S07]  /*4a5f30*/  IMAD.MOV.U32 R41, RZ, RZ, 0x2f2 ;  /* 0x000002f2ff297424 */ /* 0x000fce00078e00ff */
.L_x_4146:
        /* <DEDUP_REMOVED lines=10> */
.L_x_4248:
[----:B------:R-:W-:Y:S05]  /*4a5fe0*/  @!P5 BRA `(.L_x_4142) ;  /* 0x00000000007cd947 */ /* 0x000fea0003800000 */
[----:B------:R-:W-:-:S07]  /*4a5ff0*/  IMAD.MOV.U32 R28, RZ, RZ, R41 ;  /* 0x000000ffff1c7224 */ /* 0x000fce00078e0029 */
.L_x_4144:
        /* <DEDUP_REMOVED lines=29> */
.L_x_4251:
[----:B------:R-:W-:Y:S05]  /*4a61d0*/  @P5 BRA `(.L_x_4144) ;  /* 0xfffffffc00885947 */ /* 0x000fea000383ffff */
.L_x_4142:
[----:B------:R-:W-:Y:S01]  /*4a61e0*/  UMOV UR5, 0xffffffff ;  /* 0xffffffff00057882 */ /* 0x000fe20000000000 */
[----:B------:R-:W-:Y:S02]  /*4a61f0*/  ISETP.NE.AND P5, PT, R22, 0x65, PT ;  /* 0x000000651600780c */ /* 0x000fe40003fa5270 */
[----:B------:R-:W-:Y:S11]  /*4a6200*/  BRA.DIV UR5, `(.L_x_4145) ;  /* 0x0000002e05ec7947 */ /* 0x000ff6000b800000 */
[----:B------:R-:W-:Y:S01]  /*4a6210*/  VOTE.ANY R15, PT, !P5 ;  /* 0x00000000000f7806 */ /* 0x000fe200068e0100 */
[----:B------:R-:W2:Y:S01]  /*4a6220*/  S2R R13, SR_LANEID ;  /* 0x00000000000d7919 */ /* 0x000ea20000000000 */
[----:B------:R-:W-:Y:S01]  /*4a6230*/  ISETP.NE.AND P5, PT, R22, 0x65, PT ;  /* 0x000000651600780c */ /* 0x000fe20003fa5270 */
[----:B------:R-:W-:Y:S01]  /*4a6240*/  VIADD R26, R26, 0xffffffe0 ;  /* 0xffffffe01a1a7836 */ /* 0x000fe20000000000 */
[----:B------:R-:W-:-:S05]  /*4a6250*/  LOP3.LUT R15, R15, 0x80000000, R46, 0xec, !PT ;  /* 0x800000000f0f7812 */ /* 0x000fca00078eec2e */
[----:B------:R-:W-:-:S05]  /*4a6260*/  VIADD R24, R15, 0xffffffff ;  /* 0xffffffff0f187836 */ /* 0x000fca0000000000 */
[----:B------:R-:W-:Y:S02]  /*4a6270*/  LOP3.LUT R11, R15, R24, RZ, 0xc, !PT ;  /* 0x000000180f0b7212 */ /* 0x000fe400078e0cff */
[----:B------:R-:W-:-:S04]  /*4a6280*/  VOTE.ALL P5, P5 ;  /* 0x0000000000ff7806 */ /* 0x000fc800028a0000 */
[----:B------:R-:W3:Y:S01]  /*4a6290*/  POPC R11, R11 ;  /* 0x0000000b000b7309 */ /* 0x000ee20000000000 */
[C---:B--2---:R-:W-:Y:S01]  /*4a62a0*/  VIADD R28, R13.reuse, 0x8 ;  /* 0x000000080d1c7836 */ /* 0x044fe20000000000 */
[----:B---3--:R-:W2:Y:S01]  /*4a62b0*/  SHFL.DOWN PT, R17, R23, 0x1, R11 ;  /* 0x0820000017117989 */ /* 0x008ea200000e000b */
[C---:B------:R-:W-:Y:S01]  /*4a62c0*/  ISETP.GE.AND P0, PT, R13.reuse, R11, PT ;  /* 0x0000000b0d00720c */ /* 0x040fe20003f06270 */
[----:B------:R-:W-:-:S03]  /*4a62d0*/  VIADD R22, R13, 0x10 ;  /* 0x000000100d167836 */ /* 0x000fc60000000000 */
        /* <DEDUP_REMOVED lines=16> */
[----:B--2---:R-:W-:-:S04]  /*4a63e0*/  SEL R17, R17, RZ, !P0 ;  /* 0x000000ff11117207 */ /* 0x004fc80004000000 */
[----:B------:R-:W-:-:S07]  /*4a63f0*/  IADD3 R37, PT, PT, R24, R17, R37 ;  /* 0x0000001118257210 */ /* 0x000fce0007ffe025 */
.L_x_4260:
[----:B------:R-:W-:Y:S05]  /*4a6400*/  @P5 BRA `(.L_x_4146) ;  /* 0xfffffff800cc5947 */ /* 0x000fea000383ffff */
.L_x_4140:
[----:B------:R-:W2:Y:S01]  /*4a6410*/  S2R R11, SR_LANEID ;  /* 0x00000000000b7919 */ /* 0x000ea20000000000 */
[----:B------:R-:W-:-:S13]  /*4a6420*/  ISETP.NE.AND P0, PT, R47, RZ, PT ;  /* 0x000000ff2f00720c */ /* 0x000fda0003f05270 */
[----:B------:R-:W3:Y:S01]  /*4a6430*/  @!P0 S2R R22, SR_CgaCtaId ;  /* 0x0000000000168919 */ /* 0x000ee20000008800 */
[----:B------:R-:W-:Y:S02]  /*4a6440*/  @!P0 IMAD.IADD R31, R31, 0x1, R37 ;  /* 0x000000011f1f8824 */ /* 0x000fe400078e0225 */
[----:B------:R-:W-:-:S05]  /*4a6450*/  @!P0 IMAD.MOV.U32 R30, RZ, RZ, 0x65 ;  /* 0x00000065ff1e8424 */ /* 0x000fca00078e00ff */
[----:B------:R4:W-:Y:S01]  /*4a6460*/  @!P0 ST.E.64.STRONG.GPU desc[UR6][R20.64+0x100], R30 ;  /* 0x0001001e14008985 */ /* 0x0009e2000c10fb06 */
[----:B--2---:R-:W-:Y:S02]  /*4a6470*/  ISETP.NE.AND P1, PT, R11, RZ, PT ;  /* 0x000000ff0b00720c */ /* 0x004fe40003f25270 */
[----:B------:R-:W-:-:S11]  /*4a6480*/  @!P0 MOV R11, 0x400 ;  /* 0x00000400000b8802 */ /* 0x000fd60000000f00 */
[----:B------:R-:W2:Y:S01]  /*4a6490*/  @!P1 S2R R26, SR_CgaCtaId ;  /* 0x00000000001a9919 */ /* 0x000ea20000008800 */
[----:B------:R-:W-:Y:S02]  /*4a64a0*/  @!P1 MOV R13, 0x400 ;  /* 0x00000400000d9802 */ /* 0x000fe40000000f00 */
[----:B---3--:R-:W-:Y:S01]  /*4a64b0*/  @!P0 LEA R24, R22, R11, 0x18 ;  /* 0x0000000b16188211 */ /* 0x008fe200078ec0ff */
[----:B------:R-:W-:Y:S02]  /*4a64c0*/  IMAD.MOV.U32 R22, RZ, RZ, R35 ;  /* 0x000000ffff167224 */ /* 0x000fe400078e0023 */
[----:B------:R-:W-:Y:S02]  /*4a64d0*/  @!P1 IMAD.MOV.U32 R22, RZ, RZ, R37 ;  /* 0x000000ffff169224 */ /* 0x000fe400078e0025 */
[----:B------:R4:W-:Y:S04]  /*4a64e0*/  @!P0 STS [R24+0x48], R31 ;  /* 0x0000481f18008388 */ /* 0x0009e80000000800 */
[----:B------:R4:W-:Y:S01]  /*4a64f0*/  @!P0 STS [R24+0x44], R37 ;  /* 0x0000442518008388 */ /* 0x0009e20000000800 */
[----:B--2---:R-:W-:-:S05]  /*4a6500*/  @!P1 LEA R26, R26, R13, 0x18 ;  /* 0x0000000d1a1a9211 */ /* 0x004fca00078ec0ff */
[----:B------:R4:W-:Y:S02]  /*4a6510*/  @!P1 STS [R26+0x3c], R37 ;  /* 0x00003c251a009388 */ /* 0x0009e40000000800 */
.L_x_4134:
[----:B------:R-:W-:Y:S05]  /*4a6520*/  WARPSYNC.ALL ;  /* 0x0000000000007948 */ /* 0x000fea0003800000 */
[----:B------:R-:W2:Y:S04]  /*4a6530*/  LDL R50, [R1+0x9d0] ;  /* 0x0009d00001327983 */ /* 0x000ea80000100800 */
[----:B------:R-:W3:Y:S01]  /*4a6540*/  LDL R49, [R1+0x9cc] ;  /* 0x0009cc0001317983 */ /* 0x000ee20000100800 */
[----:B------:R-:W5:Y:S01]  /*4a6550*/  S2UR UR5, SR_CgaCtaId ;  /* 0x00000000000579c3 */ /* 0x000f620000008800 */
[----:B------:R-:W-:Y:S01]  /*4a6560*/  UMOV UR4, 0x400 ;  /* 0x0000040000047882 */ /* 0x000fe20000000000 */
[----:B------:R-:W0:Y:S01]  /*4a6570*/  S2R R46, SR_TID.X ;  /* 0x00000000002e7919 */ /* 0x000e220000002100 */
[----:B------:R-:W1:Y:S05]  /*4a6580*/  S2R R41, SR_CTAID.X ;  /* 0x0000000000297919 */ /* 0x000e6a0000002500 */
[----:B------:R-:W1:Y:S01]  /*4a6590*/  LDC R48, c[0x0][0x374] ;  /* 0x0000dd00ff307b82 */ /* 0x000e620000000800 */
[----:B------:R-:W1:Y:S07]  /*4a65a0*/  S2R R39, SR_CTAID.Y ;  /* 0x0000000000277919 */ /* 0x000e6e0000002600 */
[----:B------:R-:W4:Y:S01]  /*4a65b0*/  LDC R47, c[0x0][0x3c4] ;  /* 0x0000f100ff2f7b82 */ /* 0x000f220000000800 */
[----:B-----5:R-:W-:-:S07]  /*4a65c0*/  ULEA UR4, UR5, UR4, 0x18 ;  /* 0x0000000405047291 */ /* 0x020fce000f8ec0ff */
[----:B------:R-:W-:Y:S01]  /*4a65d0*/  BAR.SYNC.DEFER_BLOCKING 0x0 ;  /* 0x0000000000007b1d */ /* 0x000fe20000010000 */
[----:B0-----:R-:W-:Y:S01]  /*4a65e0*/  ISETP.NE.AND P0, PT, R46, RZ, PT ;  /* 0x000000ff2e00720c */ /* 0x001fe20003f05270 */
[----:B-1----:R-:W-:-:S04]  /*4a65f0*/  IMAD R48, R41, R48, R39 ;  /* 0x0000003029307224 */ /* 0x002fc800078e0227 */
[----:B------:R-:W0:Y:S02]  /*4a6600*/  LDS R11, [UR4+0x3c] ;  /* 0x00003c04ff0b7984 */ /* 0x000e240008000800 */
[----:B0-----:R-:W-:-:S05]  /*4a6610*/  SEL R11, R11, RZ, P0 ;  /* 0x000000ff0b0b7207 */ /* 0x001fca0000000000 */
[----:B----4-:R-:W-:Y:S02]  /*4a6620*/  IMAD.IADD R37, R11, 0x1, R22 ;  /* 0x000000010b257824 */ /* 0x010fe400078e0216 */
[----:B------:R-:W0:Y:S01]  /*4a6630*/  LDS.128 R20, [UR4+0x40] ;  /* 0x00004004ff147984 */ /* 0x000e220008000c00 */
[----:B------:R-:W-:Y:S02]  /*4a6640*/  IMAD R11, R48, 0x1680, -R47 ;  /* 0x00001680300b7824 */ /* 0x000fe400078e0a2f */
[----:B------:R-:W-:Y:S02]  /*4a6650*/  IMAD.IADD R35, R37, 0x1, R53 ;  /* 0x0000000125237824 */ /* 0x000fe400078e0235 */
[----:B------:R-:W-:-:S04]  /*4a6660*/  VIADD R19, R11, 0x1680 ;  /* 0x000016800b137836 */ /* 0x000fc80000000000 */
[--C-:B0-----:R-:W-:Y:S02]  /*4a6670*/  IMAD.IADD R11, R23, 0x1, -R19.reuse ;  /* 0x00000001170b7824 */ /* 0x101fe400078e0a13 */
[----:B------:R-:W-:-:S03]  /*4a6680*/  IMAD.IADD R19, R22, 0x1, -R19 ;  /* 0x0000000116137824 */ /* 0x000fc600078e0a13 */
[----:B------:R-:W-:Y:S02]  /*4a6690*/  ISETP.GT.AND P0, PT, R11, 0x180, PT ;  /* 0x000001800b00780c */ /* 0x000fe40003f04270 */
[----:B--2---:R-:W-:-:S05]  /*4a66a0*/  IADD3 R31, PT, PT, R37, R50, R53 ;  /* 0x00000032251f7210 */ /* 0x004fca0007ffe035 */
[----:B---3--:R-:W-:-:S04]  /*4a66b0*/  IMAD.IADD R30, R31, 0x1, R49 ;  /* 0x000000011f1e7824 */ /* 0x008fc800078e0231 */
[----:B------:R-:W-:-:S04]  /*4a66c0*/  IMAD.IADD R29, R30, 0x1, R52 ;  /* 0x000000011e1d7824 */ /* 0x000fc800078e0234 */
        /* <DEDUP_REMOVED lines=22> */
.L_x_4150:
[----:B-----5:R-:W-:-:S04]  /*4a6830*/  IADD3 R21, P0, PT, R37, R22, RZ ;  /* 0x0000001625157210 */ /* 0x020fc80007f1e0ff */
[----:B------:R-:W-:Y:S02]  /*4a6840*/  LEA.HI.X.SX32 R46, R37, R23, 0x1, P0 ;  /* 0x00000017252e7211 */ /* 0x000fe400000f0eff */
[----:B0-----:R-:W-:-:S04]  /*4a6850*/  LEA R22, P0, R21, UR8, 0x2 ;  /* 0x0000000815167c11 */ /* 0x001fc8000f8010ff */
[----:B------:R-:W-:-:S05]  /*4a6860*/  LEA.HI.X R23, R21, UR9, R46, 0x2, P0 ;  /* 0x0000000915177c11 */ /* 0x000fca00080f142e */
[----:B------:R1:W-:Y:S04]  /*4a6870*/  STG.E desc[UR6][R22.64], R18 ;  /* 0x0000001216007986 */ /* 0x0003e8000c101906 */
.L_x_4149:
[----:B0-----:R-:W-:Y:S05]  /*4a6880*/  BSYNC.RECONVERGENT B1 ;  /* 0x0000000000017941 */ /* 0x001fea0003800200 */
.L_x_4148:
[----:B------:R-:W-:Y:S01]  /*4a6890*/  ISETP.GE.AND P0, PT, R35, R19, PT ;  /* 0x000000132300720c */ /* 0x000fe20003f06270 */
[----:B------:R-:W-:Y:S03]  /*4a68a0*/  BSSY.RECONVERGENT B1, `(.L_x_4151) ;  /* 0x000000e000017945 */ /* 0x000fe60003800200 */
[----:B------:R-:W-:-:S13]  /*4a68b0*/  ISETP.EQ.OR P0, PT, R50, RZ, P0 ;  /* 0x000000ff3200720c */ /* 0x000fda0000702670 */
[----:B------:R-:W-:Y:S05]  /*4a68c0*/  @P0 BRA `(.L_x_4152) ;  /* 0x00000000002c0947 */ /* 0x000fea0003800000 */
[----:B------:R-:W-:Y:S01]  /*4a68d0*/  UISETP.NE.AND UP0, UPT, UR5, URZ, UPT ;  /* 0x000000ff0500728c */ /* 0x000fe2000bf05270 */
[----:B-1----:R-:W-:Y:S01]  /*4a68e0*/  CS2R R22, SRZ ;  /* 0x0000000000167805 */ /* 0x002fe2000001ff00 */
[----:B------:R-:W0:Y:S07]  /*4a68f0*/  LDCU.64 UR8, c[0x0][0x390] ;  /* 0x00007200ff0877ac */ /* 0x000e2e0008000a00 */
[----:B------:R-:W-:Y:S05]  /*4a6900*/  BRA.U UP0, `(.L_x_4153) ;  /* 0x0000000100087547 */ /* 0x000fea000b800000 */
[----:B------:R-:W1:Y:S02]  /*4a6910*/  LDC.64 R22, c[0x0][0x3e8] ;  /* 0x0000fa00ff167b82 */ /* 0x000e640000000a00 */
[----:B-1----:R-:W5:Y:S02]  /*4a6920*/  LDG.E.64 R22, desc[UR6][R22.64] ;  /* 0x0000000616167981 */ /* 0x002f64000c1e1b00 */
.L_x_4153:
[----:B-----5:R-:W-:-:S04]  /*4a6930*/  IADD3 R18, P0, PT, R35, R22, RZ ;  /* 0x0000001623127210 */ /* 0x020fc80007f1e0ff */
[----:B------:R-:W-:Y:S02]  /*4a6940*/  LEA.HI.X.SX32 R23, R35, R23, 0x1, P0 ;  /* 0x0000001723177211 */ /* 0x000fe400000f0eff */
[----:B0-----:R-:W-:-:S04]  /*4a6950*/  LEA R22, P0, R18, UR8, 0x2 ;  /* 0x0000000812167c11 */ /* 0x001fc8000f8010ff */
[----:B------:R-:W-:-:S05]  /*4a6960*/  LEA.HI.X R23, R18, UR9, R23, 0x2, P0 ;  /* 0x0000000912177c11 */ /* 0x000fca00080f1417 */
[----:B------:R0:W-:Y:S04]  /*4a6970*/  STG.E desc[UR6][R22.64], R16 ;  /* 0x0000001016007986 */ /* 0x0001e8000c101906 */
.L_x_4152:
[----:B------:R-:W-:Y:S05]  /*4a6980*/  BSYNC.RECONVERGENT B1 ;  /* 0x0000000000017941 */ /* 0x000fea0003800200 */
.L_x_4151:
        /* <DEDUP_REMOVED lines=10> */
.L_x_4156:
[----:B-----5:R-:W-:-:S04]  /*4a6a30*/  IADD3 R16, P0, PT, R31, R22, RZ ;  /* 0x000000161f107210 */ /* 0x020fc80007f1e0ff */
[----:B------:R-:W-:Y:S02]  /*4a6a40*/  LEA.HI.X.SX32 R23, R31, R23, 0x1, P0 ;  /* 0x000000171f177211 */ /* 0x000fe400000f0eff */
[----:B0-----:R-:W-:-:S04]  /*4a6a50*/  LEA R22, P0, R16, UR8, 0x2 ;  /* 0x0000000810167c11 */ /* 0x001fc8000f8010ff */
[----:B------:R-:W-:-:S05]  /*4a6a60*/  LEA.HI.X R23, R16, UR9, R23, 0x2, P0 ;  /* 0x0000000910177c11 */ /* 0x000fca00080f1417 */
[----:B------:R2:W-:Y:S04]  /*4a6a70*/  STG.E desc[UR6][R22.64], R14 ;  /* 0x0000000e16007986 */ /* 0x0005e8000c101906 */
.L_x_4155:
[----:B------:R-:W-:Y:S05]  /*4a6a80*/  BSYNC.RECONVERGENT B1 ;  /* 0x0000000000017941 */ /* 0x000fea0003800200 */
.L_x_4154:
        /* <DEDUP_REMOVED lines=10> */
.L_x_4159:
[----:B-----5:R-:W-:-:S04]  /*4a6b30*/  IADD3 R14, P0, PT, R30, R22, RZ ;  /* 0x000000161e0e7210 */ /* 0x020fc80007f1e0ff */
[----:B------:R-:W-:Y:S02]  /*4a6b40*/  LEA.HI.X.SX32 R23, R30, R23, 0x1, P0 ;  /* 0x000000171e177211 */ /* 0x000fe400000f0eff */
[----:B0-----:R-:W-:-:S04]  /*4a6b50*/  LEA R22, P0, R14, UR8, 0x2 ;  /* 0x000000080e167c11 */ /* 0x001fc8000f8010ff */
[----:B------:R-:W-:-:S05]  /*4a6b60*/  LEA.HI.X R23, R14, UR9, R23, 0x2, P0 ;  /* 0x000000090e177c11 */ /* 0x000fca00080f1417 */
[----:B------:R3:W-:Y:S04]  /*4a6b70*/  STG.E desc[UR6][R22.64], R12 ;  /* 0x0000000c16007986 */ /* 0x0007e8000c101906 */
.L_x_4158:
[----:B------:R-:W-:Y:S05]  /*4a6b80*/  BSYNC.RECONVERGENT B1 ;  /* 0x0000000000017941 */ /* 0x000fea0003800200 */
.L_x_4157:
[----:B------:R-:W-:Y:S01]  /*4a6b90*/  ISETP.GE.AND P0, PT, R29, R19, PT ;  /* 0x000000131d00720c */ /* 0x000fe20003f06270 */
[----:B------:R-:W-:Y:S03]  /*4a6ba0*/  BSSY.RECONVERGENT B1, `(.L_x_4160) ;  /* 0x000000e000017945 */ /* 0x000fe60003800200 */
[----:B------:R-:W-:-:S13]  /*4a6bb0*/  ISETP.EQ.OR P0, PT, R51, RZ, P0 ;  /* 0x000000ff3300720c */ /* 0x000fda0000702670 */
[----:B------:R-:W-:Y:S05]  /*4a6bc0*/  @P0 BRA `(.L_x_4161) ;  /* 0x00000000002c0947 */ /* 0x000fea0003800000 */
[----:B------:R-:W-:Y:S01]  /*4a6bd0*/  UISETP.NE.AND UP0, UPT, UR5, URZ, UPT ;  /* 0x000000ff0500728c */ /* 0x000fe2000bf05270 */
[----:B0123--:R-:W-:Y:S01]  /*4a6be0*/  CS2R R22, SRZ ;  /* 0x0000000000167805 */ /* 0x00ffe2000001ff00 */
[----:B------:R-:W0:Y:S07]  /*4a6bf0*/  LDCU.64 UR8, c[0x0][0x390] ;  /* 0x00007200ff0877ac */ /* 0x000e2e0008000a00 */
[----:B------:R-:W-:Y:S05]  /*4a6c00*/  BRA.U UP0, `(.L_x_4162) ;  /* 0x0000000100087547 */ /* 0x000fea000b800000 */
[----:B------:R-:W1:Y:S02]  /*4a6c10*/  LDC.64 R22, c[0x0][0x3e8] ;  /* 0x0000fa00ff167b82 */ /* 0x000e640000000a00 */
[----:B-1----:R-:W5:Y:S02]  /*4a6c20*/  LDG.E.64 R22, desc[UR6][R22.64] ;  /* 0x0000000616167981 */ /* 0x002f64000c1e1b00 */
.L_x_4162:
[----:B-----5:R-:W-:-:S04]  /*4a6c30*/  IADD3 R12, P0, PT, R29, R22, RZ ;  /* 0x000000161d0c7210 */ /* 0x020fc80007f1e0ff */
[----:B------:R-:W-:Y:S02]  /*4a6c40*/  LEA.HI.X.SX32 R23, R29, R23, 0x1, P0 ;  /* 0x000000171d177211 */ /* 0x000fe400000f0eff */
[----:B0-----:R-:W-:-:S04]  /*4a6c50*/  LEA R22, P0, R12, UR8, 0x2 ;  /* 0x000000080c167c11 */ /* 0x001fc8000f8010ff */
[----:B------:R-:W-:-:S05]  /*4a6c60*/  LEA.HI.X R23, R12, UR9, R23, 0x2, P0 ;  /* 0x000000090c177c11 */ /* 0x000fca00080f1417 */
[----:B------:R4:W-:Y:S04]  /*4a6c70*/  STG.E desc[UR6][R22.64], R10 ;  /* 0x0000000a16007986 */ /* 0x0009e8000c101906 */
.L_x_4161:
[----:B------:R-:W-:Y:S05]  /*4a6c80*/  BSYNC.RECONVERGENT B1 ;  /* 0x0000000000017941 */ /* 0x000fea0003800200 */
.L_x_4160:
[----:B------:R-:W-:Y:S01]  /*4a6c90*/  ISETP.GE.AND P0, PT, R27, R19, PT ;  /* 0x000000131b00720c */ /* 0x000fe20003f06270 */
[----:B------:R-:W-:Y:S03]  /*4a6ca0*/  BSSY.RECONVERGENT B1, `(.L_x_4163) ;  /* 0x000000e000017945 */ /* 0x000fe60003800200 */
[----:B------:R-:W-:-:S13]  /*4a6cb0*/  ISETP.EQ.OR P0, PT, R43, RZ, P0 ;  /* 0x000000ff2b00720c */ /* 0x000fda0000702670 */
[----:B------:R-:W-:Y:S05]  /*4a6cc0*/  @P0 BRA `(.L_x_4164) ;  /* 0x00000000002c0947 */ /* 0x000fea0003800000 */
[----:B------:R-:W-:Y:S01]  /*4a6cd0*/  UISETP.NE.AND UP0, UPT, UR5, URZ, UPT ;  /* 0x000000ff0500728c */ /* 0x000fe2000bf05270 */
[----:B01234-:R-:W-:Y:S01]  /*4a6ce0*/  CS2R R22, SRZ ;  /* 0x0000000000167805 */ /* 0x01ffe2000001ff00 */
[----:B------:R-:W0:Y:S07]  /*4a6cf0*/  LDCU.64 UR8, c[0x0][0x390] ;  /* 0x00007200ff0877ac */ /* 0x000e2e0008000a00 */
[----:B------:R-:W-:Y:S05]  /*4a6d00*/  BRA.U UP0, `(.L_x_4165) ;  /* 0x0000000100087547 */ /* 0x000fea000b800000 */
[----:B------:R-:W1:Y:S02]  /*4a6d10*/  LDC.64 R22, c[0x0][0x3e8] ;  /* 0x0000fa00ff167b82 */ /* 0x000e640000000a00 */
[----:B-1----:R-:W5:Y:S02]  /*4a6d20*/  LDG.E.64 R22, desc[UR6][R22.64] ;  /* 0x0000000616167981 */ /* 0x002f64000c1e1b00 */
.L_x_4165:
[----:B-----5:R-:W-:-:S04]  /*4a6d30*/  IADD3 R10, P0, PT, R27, R22, RZ ;  /* 0x000000161b0a7210 */ /* 0x020fc80007f1e0ff */
[----:B------:R-:W-:Y:S02]  /*4a6d40*/  LEA.HI.X.SX32 R23, R27, R23, 0x1, P0 ;  /* 0x000000171b177211 */ /* 0x000fe400000f0eff */
[----:B0-----:R-:W-:-:S04]  /*4a6d50*/  LEA R22, P0, R10, UR8, 0x2 ;  /* 0x000000080a167c11 */ /* 0x001fc8000f8010ff */
[----:B------:R-:W-:-:S05]  /*4a6d60*/  LEA.HI.X R23, R10, UR9, R23, 0x2, P0 ;  /* 0x000000090a177c11 */ /* 0x000fca00080f1417 */
[----:B------:R0:W-:Y:S04]  /*4a6d70*/  STG.E desc[UR6][R22.64], R8 ;  /* 0x0000000816007986 */ /* 0x0001e8000c101906 */
.L_x_4164:
[----:B------:R-:W-:Y:S05]  /*4a6d80*/  BSYNC.RECONVERGENT B1 ;  /* 0x0000000000017941 */ /* 0x000fea0003800200 */
.L_x_4163:
        /* <DEDUP_REMOVED lines=10> */
.L_x_4168:
[----:B------:R-:W2:Y:S01]  /*4a6e30*/  LDL.LU R10, [R1+0x9c8] ;  /* 0x0009c800010a7983 */ /* 0x000ea20000300800 */
[----:B-----5:R-:W-:-:S04]  /*4a6e40*/  IADD3 R8, P0, PT, R26, R22, RZ ;  /* 0x000000161a087210 */ /* 0x020fc80007f1e0ff */
[----:B------:R-:W-:Y:S02]  /*4a6e50*/  LEA.HI.X.SX32 R23, R26, R23, 0x1, P0 ;  /* 0x000000171a177211 */ /* 0x000fe400000f0eff */
[----:B0-----:R-:W-:-:S04]  /*4a6e60*/  LEA R22, P0, R8, UR8, 0x2 ;  /* 0x0000000808167c11 */ /* 0x001fc8000f8010ff */
[----:B------:R-:W-:-:S05]  /*4a6e70*/  LEA.HI.X R23, R8, UR9, R23, 0x2, P0 ;  /* 0x0000000908177c11 */ /* 0x000fca00080f1417 */
[----:B--2---:R0:W-:Y:S04]  /*4a6e80*/  STG.E desc[UR6][R22.64], R10 ;  /* 0x0000000a16007986 */ /* 0x0041e8000c101906 */
.L_x_4167:
[----:B------:R-:W-:Y:S05]  /*4a6e90*/  BSYNC.RECONVERGENT B1 ;  /* 0x0000000000017941 */ /* 0x000fea0003800200 */
.L_x_4166:
        /* <DEDUP_REMOVED lines=10> */
.L_x_4171:
[----:B-----5:R-:W-:-:S04]  /*4a6f40*/  IADD3 R8, P0, PT, R25, R22, RZ ;  /* 0x0000001619087210 */ /* 0x020fc80007f1e0ff */
[----:B------:R-:W-:Y:S02]  /*4a6f50*/  LEA.HI.X.SX32 R23, R25, R23, 0x1, P0 ;  /* 0x0000001719177211 */ /* 0x000fe400000f0eff */
[----:B0-----:R-:W-:-:S04]  /*4a6f60*/  LEA R22, P0, R8, UR8, 0x2 ;  /* 0x0000000808167c11 */ /* 0x001fc8000f8010ff */
[----:B------:R-:W-:-:S05]  /*4a6f70*/  LEA.HI.X R23, R8, UR9, R23, 0x2, P0 ;  /* 0x0000000908177c11 */ /* 0x000fca00080f1417 */
[----:B------:R0:W-:Y:S04]  /*4a6f80*/  STG.E desc[UR6][R22.64], R6 ;  /* 0x0000000616007986 */ /* 0x0001e8000c101906 */
.L_x_4170:
[----:B------:R-:W-:Y:S05]  /*4a6f90*/  BSYNC.RECONVERGENT B1 ;  /* 0x0000000000017941 */ /* 0x000fea0003800200 */
.L_x_4169:
        /* <DEDUP_REMOVED lines=10> */
.L_x_4174:
[----:B-----5:R-:W-:-:S04]  /*4a7040*/  IADD3 R6, P0, PT, R24, R22, RZ ;  /* 0x0000001618067210 */ /* 0x020fc80007f1e0ff */
[----:B------:R-:W-:Y:S02]  /*4a7050*/  LEA.HI.X.SX32 R23, R24, R23, 0x1, P0 ;  /* 0x0000001718177211 */ /* 0x000fe400000f0eff */
[----:B0-----:R-:W-:-:S04]  /*4a7060*/  LEA R22, P0, R6, UR8, 0x2 ;  /* 0x0000000806167c11 */ /* 0x001fc8000f8010ff */
[----:B------:R-:W-:-:S05]  /*4a7070*/  LEA.HI.X R23, R6, UR9, R23, 0x2, P0 ;  /* 0x0000000906177c11 */ /* 0x000fca00080f1417 */
[----:B------:R0:W-:Y:S04]  /*4a7080*/  STG.E desc[UR6][R22.64], R4 ;  /* 0x0000000416007986 */ /* 0x0001e8000c101906 */
.L_x_4173:
[----:B------:R-:W-:Y:S05]  /*4a7090*/  BSYNC.RECONVERGENT B1 ;  /* 0x0000000000017941 */ /* 0x000fea0003800200 */
.L_x_4172:
        /* <DEDUP_REMOVED lines=10> */
.L_x_4177:
[----:B-----5:R-:W-:-:S04]  /*4a7140*/  IADD3 R0, P0, PT, R20, R22, RZ ;  /* 0x0000001614007210 */ /* 0x020fc80007f1e0ff */
[----:B------:R-:W-:Y:S02]  /*4a7150*/  LEA.HI.X.SX32 R23, R20, R23, 0x1, P0 ;  /* 0x0000001714177211 */ /* 0x000fe400000f0eff */
[----:B0-----:R-:W-:-:S04]  /*4a7160*/  LEA R20, P0, R0, UR8, 0x2 ;  /* 0x0000000800147c11 */ /* 0x001fc8000f8010ff */
[----:B------:R-:W-:-:S05]  /*4a7170*/  LEA.HI.X R21, R0, UR9, R23, 0x2, P0 ;  /* 0x0000000900157c11 */ /* 0x000fca00080f1417 */
[----:B------:R0:W-:Y:S04]  /*4a7180*/  STG.E desc[UR6][R20.64], R2 ;  /* 0x0000000214007986 */ /* 0x0001e8000c101906 */
.L_x_4176:
[----:B------:R-:W-:Y:S05]  /*4a7190*/  BSYNC.RECONVERGENT B1 ;  /* 0x0000000000017941 */ /* 0x000fea0003800200 */
.L_x_4175:
        /* <DEDUP_REMOVED lines=10> */
.L_x_4180:
[----:B-----5:R-:W-:-:S04]  /*4a7240*/  IADD3 R0, P0, PT, R17, R2, RZ ;  /* 0x0000000211007210 */ /* 0x020fc80007f1e0ff */
[----:B------:R-:W-:Y:S02]  /*4a7250*/  LEA.HI.X.SX32 R3, R17, R3, 0x1, P0 ;  /* 0x0000000311037211 */ /* 0x000fe400000f0eff */
[----:B0-----:R-:W-:-:S04]  /*4a7260*/  LEA R2, P0, R0, UR8, 0x2 ;  /* 0x0000000800027c11 */ /* 0x001fc8000f8010ff */
[----:B------:R-:W-:-:S05]  /*4a7270*/  LEA.HI.X R3, R0, UR9, R3, 0x2, P0 ;  /* 0x0000000900037c11 */ /* 0x000fca00080f1403 */
[----:B------:R0:W-:Y:S04]  /*4a7280*/  STG.E desc[UR6][R2.64], R32 ;  /* 0x0000002002007986 */ /* 0x0001e8000c101906 */
.L_x_4179:
[----:B------:R-:W-:Y:S05]  /*4a7290*/  BSYNC.RECONVERGENT B1 ;  /* 0x0000000000017941 */ /* 0x000fea0003800200 */
.L_x_4178:
        /* <DEDUP_REMOVED lines=10> */
.L_x_4183:
[----:B-----5:R-:W-:-:S04]  /*4a7340*/  IADD3 R0, P0, PT, R15, R2, RZ ;  /* 0x000000020f007210 */ /* 0x020fc80007f1e0ff */
[----:B------:R-:W-:Y:S02]  /*4a7350*/  LEA.HI.X.SX32 R3, R15, R3, 0x1, P0 ;  /* 0x000000030f037211 */ /* 0x000fe400000f0eff */
[----:B0-----:R-:W-:-:S04]  /*4a7360*/  LEA R2, P0, R0, UR8, 0x2 ;  /* 0x0000000800027c11 */ /* 0x001fc8000f8010ff */
[----:B------:R-:W-:-:S05]  /*4a7370*/  LEA.HI.X R3, R0, UR9, R3, 0x2, P0 ;  /* 0x0000000900037c11 */ /* 0x000fca00080f1403 */
[----:B------:R0:W-:Y:S04]  /*4a7380*/  STG.E desc[UR6][R2.64], R34 ;  /* 0x0000002202007986 */ /* 0x0001e8000c101906 */
.L_x_4182:
[----:B------:R-:W-:Y:S05]  /*4a7390*/  BSYNC.RECONVERGENT B1 ;  /* 0x0000000000017941 */ /* 0x000fea0003800200 */
.L_x_4181:
        /* <DEDUP_REMOVED lines=10> */
.L_x_4186:
[----:B-----5:R-:W-:-:S04]  /*4a7440*/  IADD3 R0, P0, PT, R13, R2, RZ ;  /* 0x000000020d007210 */ /* 0x020fc80007f1e0ff */
[----:B------:R-:W-:Y:S02]  /*4a7450*/  LEA.HI.X.SX32 R3, R13, R3, 0x1, P0 ;  /* 0x000000030d037211 */ /* 0x000fe400000f0eff */
[----:B0-----:R-:W-:-:S04]  /*4a7460*/  LEA R2, P0, R0, UR8, 0x2 ;  /* 0x0000000800027c11 */ /* 0x001fc8000f8010ff */
[----:B------:R-:W-:-:S05]  /*4a7470*/  LEA.HI.X R3, R0, UR9, R3, 0x2, P0 ;  /* 0x0000000900037c11 */ /* 0x000fca00080f1403 */
[----:B------:R0:W-:Y:S04]  /*4a7480*/  STG.E desc[UR6][R2.64], R36 ;  /* 0x0000002402007986 */ /* 0x0001e8000c101906 */
.L_x_4185:
[----:B------:R-:W-:Y:S05]  /*4a7490*/  BSYNC.RECONVERGENT B1 ;  /* 0x0000000000017941 */ /* 0x000fea0003800200 */
.L_x_4184:
        /* <DEDUP_REMOVED lines=10> */
.L_x_4189:
[----:B-----5:R-:W-:-:S04]  /*4a7540*/  IADD3 R0, P0, PT, R11, R2, RZ ;  /* 0x000000020b007210 */ /* 0x020fc80007f1e0ff */
[----:B------:R-:W-:Y:S02]  /*4a7550*/  LEA.HI.X.SX32 R3, R11, R3, 0x1, P0 ;  /* 0x000000030b037211 */ /* 0x000fe400000f0eff */
[----:B0-----:R-:W-:-:S04]  /*4a7560*/  LEA R2, P0, R0, UR8, 0x2 ;  /* 0x0000000800027c11 */ /* 0x001fc8000f8010ff */
[----:B------:R-:W-:-:S05]  /*4a7570*/  LEA.HI.X R3, R0, UR9, R3, 0x2, P0 ;  /* 0x0000000900037c11 */ /* 0x000fca00080f1403 */
[----:B------:R0:W-:Y:S04]  /*4a7580*/  STG.E desc[UR6][R2.64], R38 ;  /* 0x0000002602007986 */ /* 0x0001e8000c101906 */
.L_x_4188:
[----:B------:R-:W-:Y:S05]  /*4a7590*/  BSYNC.RECONVERGENT B1 ;  /* 0x0000000000017941 */ /* 0x000fea0003800200 */
.L_x_4187:
[----:B------:R-:W-:-:S04]  /*4a75a0*/  ISETP.GE.AND P0, PT, R28, R19, PT ;  /* 0x000000131c00720c */ /* 0x000fc80003f06270 */
        /* <DEDUP_REMOVED lines=8> */
.L_x_4190:
[----:B-----5:R-:W-:-:S04]  /*4a7630*/  IADD3 R0, P0, PT, R28, R2, RZ ;  /* 0x000000021c007210 */ /* 0x020fc80007f1e0ff */
[----:B------:R-:W-:Y:S02]  /*4a7640*/  LEA.HI.X.SX32 R3, R28, R3, 0x1, P0 ;  /* 0x000000031c037211 */ /* 0x000fe400000f0eff */
[----:B0-----:R-:W-:-:S04]  /*4a7650*/  LEA R2, P0, R0, UR8, 0x2 ;  /* 0x0000000800027c11 */ /* 0x001fc8000f8010ff */
[----:B------:R-:W-:-:S05]  /*4a7660*/  LEA.HI.X R3, R0, UR9, R3, 0x2, P0 ;  /* 0x0000000900037c11 */ /* 0x000fca00080f1403 */
[----:B------:R0:W-:Y:S01]  /*4a7670*/  STG.E desc[UR6][R2.64], R40 ;  /* 0x0000002802007986 */ /* 0x0001e2000c101906 */
[----:B------:R-:W-:Y:S05]  /*4a7680*/  BRA `(.L_x_3126) ;  /* 0x0000000800647947 */ /* 0x000fea0003800000 */
.L_x_4147:
[----:B------:R-:W2:Y:S01]  /*4a7690*/  LDL.LU R22, [R1+0x9c8] ;  /* 0x0009c80001167983 */ /* 0x000ea20000300800 */
[----:B------:R-:W-:Y:S02]  /*4a76a0*/  ISETP.NE.AND P3, PT, R53, RZ, PT ;  /* 0x000000ff3500720c */ /* 0x000fe40003f65270 */
[----:B------:R-:W-:Y:S02]  /*4a76b0*/  ISETP.NE.AND P4, PT, R50, RZ, PT ;  /* 0x000000ff3200720c */ /* 0x000fe40003f85270 */
[----:B------:R-:W-:Y:S02]  /*4a76c0*/  ISETP.NE.AND P5, PT, R49, RZ, PT ;  /* 0x000000ff3100720c */ /* 0x000fe40003fa5270 */
[----:B------:R-:W-:Y:S02]  /*4a76d0*/  ISETP.NE.AND P6, PT, R52, RZ, PT ;  /* 0x000000ff3400720c */ /* 0x000fe40003fc5270 */
[----:B------:R-:W-:Y:S02]  /*4a76e0*/  ISETP.NE.AND P0, PT, R51, RZ, PT ;  /* 0x000000ff3300720c */ /* 0x000fe40003f05270 */
[----:B------:R-:W-:-:S02]  /*4a76f0*/  ISETP.NE.AND P1, PT, R43, RZ, PT ;  /* 0x000000ff2b00720c */ /* 0x000fc40003f25270 */
[----:B------:R-:W-:Y:S01]  /*4a7700*/  ISETP.NE.AND P2, PT, R45, RZ, PT ;  /* 0x000000ff2d00720c */ /* 0x000fe20003f45270 */
[--C-:B------:R-:W-:Y:S01]  /*4a7710*/  @P3 IMAD.IADD R37, R37, 0x1, -R21.reuse ;  /* 0x0000000125253824 */ /* 0x100fe200078e0a15 */
[----:B------:R-:W0:Y:S01]  /*4a7720*/  LDCU.64 UR10, c[0x0][0x390] ;  /* 0x00007200ff0a77ac */ /* 0x000e220008000a00 */
[----:B------:R-:W-:-:S03]  /*4a7730*/  @P4 IMAD.IADD R35, R35, 0x1, -R21 ;  /* 0x0000000123234824 */ /* 0x000fc600078e0a15 */
[----:B------:R-:W-:Y:S01]  /*4a7740*/  @P3 LEA R37, R37, UR4, 0x2 ;  /* 0x0000000425253c11 */ /* 0x000fe2000f8e10ff */
[----:B------:R-:W-:Y:S01]  /*4a7750*/  BAR.SYNC.DEFER_BLOCKING 0x0 ;  /* 0x0000000000007b1d */ /* 0x000fe20000010000 */
[--C-:B------:R-:W-:Y:S02]  /*4a7760*/  @P5 IMAD.IADD R31, R31, 0x1, -R21.reuse ;  /* 0x000000011f1f5824 */ /* 0x100fe400078e0a15 */
[--C-:B------:R-:W-:Y:S01]  /*4a7770*/  @P6 IMAD.IADD R30, R30, 0x1, -R21.reuse ;  /* 0x000000011e1e6824 */ /* 0x100fe200078e0a15 */
[----:B------:R-:W-:Y:S01]  /*4a7780*/  @P4 LEA R35, R35, UR4, 0x2 ;  /* 0x0000000423234c11 */ /* 0x000fe2000f8e10ff */
[----:B------:R-:W-:Y:S01]  /*4a7790*/  @P0 IMAD.IADD R29, R29, 0x1, -R21 ;  /* 0x000000011d1d0824 */ /* 0x000fe200078e0a15 */
[----:B------:R-:W-:Y:S01]  /*4a77a0*/  @P5 LEA R31, R31, UR4, 0x2 ;  /* 0x000000041f1f5c11 */ /* 0x000fe2000f8e10ff */
[----:B------:R-:W-:Y:S01]  /*4a77b0*/  IMAD R48, R48, -0x1680, R47 ;  /* 0xffffe98030307824 */ /* 0x000fe200078e022f */
[----:B------:R-:W-:Y:S01]  /*4a77c0*/  @P6 LEA R43, R30, UR4, 0x2 ;  /* 0x000000041e2b6c11 */ /* 0x000fe2000f8e10ff */
[----:B------:R-:W1:Y:S01]  /*4a77d0*/  LDCU.64 UR8, c[0x0][0x390] ;  /* 0x00007200ff0877ac */ /* 0x000e620008000a00 */
[----:B------:R-:W-:Y:S01]  /*4a77e0*/  @P0 LEA R29, R29, UR4, 0x2 ;  /* 0x000000041d1d0c11 */ /* 0x000fe2000f8e10ff */
[----:B------:R-:W-:Y:S01]  /*4a77f0*/  @P1 IMAD.IADD R27, R27, 0x1, -R21 ;  /* 0x000000011b1b1824 */ /* 0x000fe200078e0a15 */
[----:B------:R-:W-:Y:S01]  /*4a7800*/  @P3 STS [R37], R18 ;  /* 0x0000001225003388 */ /* 0x000fe20000000800 */
[----:B------:R-:W-:-:S03]  /*4a7810*/  ISETP.NE.AND P3, PT, R44, RZ, PT ;  /* 0x000000ff2c00720c */ /* 0x000fc60003f65270 */
[----:B------:R-:W-:Y:S01]  /*4a7820*/  @P4 STS [R35], R16 ;  /* 0x0000001023004388 */ /* 0x000fe20000000800 */
[----:B------:R-:W-:-:S03]  /*4a7830*/  ISETP.NE.AND P4, PT, R42, RZ, PT ;  /* 0x000000ff2a00720c */ /* 0x000fc60003f85270 */
[----:B------:R-:W-:Y:S01]  /*4a7840*/  @P5 STS [R31], R14 ;  /* 0x0000000e1f005388 */ /* 0x000fe20000000800 */
[----:B------:R-:W-:Y:S01]  /*4a7850*/  ISETP.NE.AND P5, PT, R0, RZ, PT ;  /* 0x000000ff0000720c */ /* 0x000fe20003fa5270 */
[--C-:B------:R-:W-:Y:S02]  /*4a7860*/  @P2 IMAD.IADD R26, R26, 0x1, -R21.reuse ;  /* 0x000000011a1a2824 */ /* 0x100fe400078e0a15 */
[----:B------:R-:W-:Y:S01]  /*4a7870*/  @P6 STS [R43], R12 ;  /* 0x0000000c2b006388 */ /* 0x000fe20000000800 */
[----:B------:R-:W-:Y:S01]  /*4a7880*/  ISETP.NE.AND P6, PT, R3, RZ, PT ;  /* 0x000000ff0300720c */ /* 0x000fe20003fc5270 */
[----:B------:R-:W-:Y:S02]  /*4a7890*/  @P3 IMAD.IADD R25, R25, 0x1, -R21 ;  /* 0x0000000119193824 */ /* 0x000fe400078e0a15 */
[----:B------:R-:W-:Y:S01]  /*4a78a0*/  @P0 STS [R29], R10 ;  /* 0x0000000a1d000388 */ /* 0x000fe20000000800 */
[----:B------:R-:W-:Y:S02]  /*4a78b0*/  ISETP.NE.AND P0, PT, R5, RZ, PT ;  /* 0x000000ff0500720c */ /* 0x000fe40003f05270 */
[----:B------:R-:W-:-:S02]  /*4a78c0*/  @P1 LEA R27, R27, UR4, 0x2 ;  /* 0x000000041b1b1c11 */ /* 0x000fc4000f8e10ff */
[----:B------:R-:W-:Y:S02]  /*4a78d0*/  @P2 LEA R26, R26, UR4, 0x2 ;  /* 0x000000041a1a2c11 */ /* 0x000fe4000f8e10ff */
[----:B------:R-:W-:Y:S01]  /*4a78e0*/  @P3 LEA R25, R25, UR4, 0x2 ;  /* 0x0000000419193c11 */ /* 0x000fe2000f8e10ff */
[----:B------:R-:W-:Y:S01]  /*4a78f0*/  @P1 STS [R27], R8 ;  /* 0x000000081b001388 */ /* 0x000fe20000000800 */
[--C-:B------:R-:W-:Y:S01]  /*4a7900*/  @P4 IMAD.IADD R24, R24, 0x1, -R21.reuse ;  /* 0x0000000118184824 */ /* 0x100fe200078e0a15 */
[----:B------:R-:W-:Y:S01]  /*4a7910*/  ISETP.NE.AND P1, PT, R7, RZ, PT ;  /* 0x000000ff0700720c */ /* 0x000fe20003f25270 */
[--C-:B------:R-:W-:Y:S02]  /*4a7920*/  @P5 IMAD.IADD R20, R20, 0x1, -R21.reuse ;  /* 0x0000000114145824 */ /* 0x100fe400078e0a15 */
[--C-:B------:R-:W-:Y:S01]  /*4a7930*/  @P6 IMAD.IADD R17, R17, 0x1, -R21.reuse ;  /* 0x0000000111116824 */ /* 0x100fe200078e0a15 */
[----:B------:R-:W-:Y:S01]  /*4a7940*/  @P4 LEA R3, R24, UR4, 0x2 ;  /* 0x0000000418034c11 */ /* 0x000fe2000f8e10ff */
[----:B------:R-:W-:Y:S01]  /*4a7950*/  @P0 IMAD.IADD R15, R15, 0x1, -R21 ;  /* 0x000000010f0f0824 */ /* 0x000fe200078e0a15 */
[----:B------:R-:W-:-:S02]  /*4a7960*/  @P5 LEA R5, R20, UR4, 0x2 ;  /* 0x0000000414055c11 */ /* 0x000fc4000f8e10ff */
[----:B------:R-:W-:Y:S02]  /*4a7970*/  @P6 LEA R17, R17, UR4, 0x2 ;  /* 0x0000000411116c11 */ /* 0x000fe4000f8e10ff */
[----:B------:R-:W-:-:S03]  /*4a7980*/  @P0 LEA R15, R15, UR4, 0x2 ;  /* 0x000000040f0f0c11 */ /* 0x000fc6000f8e10ff */
[----:B------:R-:W-:-:S05]  /*4a7990*/  @P1 IMAD.IADD R13, R13, 0x1, -R21 ;  /* 0x000000010d0d1824 */ /* 0x000fca00078e0a15 */
[----:B------:R-:W-:Y:S01]  /*4a79a0*/  @P1 LEA R13, R13, UR4, 0x2 ;  /* 0x000000040d0d1c11 */ /* 0x000fe2000f8e10ff */
[----:B--2---:R-:W-:Y:S01]  /*4a79b0*/  @P2 STS [R26], R22 ;  /* 0x000000161a002388 */ /* 0x004fe20000000800 */
[----:B------:R-:W-:-:S03]  /*4a79c0*/  ISETP.NE.AND P2, PT, R9, RZ, PT ;  /* 0x000000ff0900720c */ /* 0x000fc60003f45270 */
[----:B------:R-:W-:Y:S01]  /*4a79d0*/  @P3 STS [R25], R6 ;  /* 0x0000000619003388 */ /* 0x000fe20000000800 */
[----:B------:R-:W-:-:S03]  /*4a79e0*/  ISETP.NE.AND P3, PT, R33, RZ, PT ;  /* 0x000000ff2100720c */ /* 0x000fc60003f65270 */
[----:B------:R2:W-:Y:S04]  /*4a79f0*/  @P4 STS [R3], R4 ;  /* 0x0000000403004388 */ /* 0x0005e80000000800 */
[----:B------:R3:W-:Y:S02]  /*4a7a00*/  @P5 STS [R5], R2 ;  /* 0x0000000205005388 */ /* 0x0007e40000000800 */
[----:B------:R-:W-:Y:S02]  /*4a7a10*/  @P2 IMAD.IADD R11, R11, 0x1, -R21 ;  /* 0x000000010b0b2824 */ /* 0x000fe400078e0a15 */
[----:B------:R3:W-:Y:S01]  /*4a7a20*/  @P6 STS [R17], R32 ;  /* 0x0000002011006388 */ /* 0x0007e20000000800 */
[----:B--2---:R-:W-:-:S03]  /*4a7a30*/  IADD3 R3, PT, PT, R48, -0x1680, R23 ;  /* 0xffffe98030037810 */ /* 0x004fc60007ffe017 */
[----:B------:R3:W-:Y:S01]  /*4a7a40*/  @P0 STS [R15], R34 ;  /* 0x000000220f000388 */ /* 0x0007e20000000800 */
[----:B------:R-:W-:Y:S01]  /*4a7a50*/  @P3 IMAD.IADD R28, R28, 0x1, -R21 ;  /* 0x000000011c1c3824 */ /* 0x000fe200078e0a15 */
[----:B------:R-:W-:Y:S02]  /*4a7a60*/  ISETP.GE.AND P0, PT, R46, R3, PT ;  /* 0x000000032e00720c */ /* 0x000fe40003f06270 */
[----:B------:R-:W-:Y:S02]  /*4a7a70*/  @P2 LEA R11, R11, UR4, 0x2 ;  /* 0x000000040b0b2c11 */ /* 0x000fe4000f8e10ff */
[----:B------:R-:W-:Y:S01]  /*4a7a80*/  @P3 LEA R7, R28, UR4, 0x2 ;  /* 0x000000041c073c11 */ /* 0x000fe2000f8e10ff */
[----:B------:R3:W-:Y:S04]  /*4a7a90*/  @P1 STS [R13], R36 ;  /* 0x000000240d001388 */ /* 0x0007e80000000800 */
[----:B------:R3:W-:Y:S04]  /*4a7aa0*/  @P2 STS [R11], R38 ;  /* 0x000000260b002388 */ /* 0x0007e80000000800 */
[----:B------:R3:W-:Y:S01]  /*4a7ab0*/  @P3 STS [R7], R40 ;  /* 0x0000002807003388 */ /* 0x0007e20000000800 */
[----:B------:R-:W-:Y:S06]  /*4a7ac0*/  BAR.SYNC.DEFER_BLOCKING 0x0 ;  /* 0x0000000000007b1d */ /* 0x000fec0000010000 */
[----:B01----:R-:W-:Y:S05]  /*4a7ad0*/  @P0 BRA `(.L_x_3126) ;  /* 0x0000000400500947 */ /* 0x003fea0003800000 */
[----:B------:R-:W0:Y:S01]  /*4a7ae0*/  LDC R0, c[0x0][0x374] ;  /* 0x0000dd00ff007b82 */ /* 0x000e220000000800 */
[----:B------:R-:W-:Y:S07]  /*4a7af0*/  BSSY.RECONVERGENT B1, `(.L_x_4191) ;  /* 0x000001f000017945 */ /* 0x000fee0003800200 */
[----:B------:R-:W1:Y:S01]  /*4a7b00*/  LDC.U8 R10, c[0x0][0x3d0] ;  /* 0x0000f400ff0a7b82 */ /* 0x000e620000000000 */
[----:B0-----:R-:W-:-:S04]  /*4a7b10*/  IMAD R39, R41, R0, R39 ;  /* 0x0000000029277224 */ /* 0x001fc800078e0227 */
[----:B------:R-:W-:-:S05]  /*4a7b20*/  IMAD R0, R39, 0x1680, R46 ;  /* 0x0000168027007824 */ /* 0x000fca00078e022e */
[----:B------:R-:W-:-:S05]  /*4a7b30*/  IADD3 R0, PT, PT, -R0, R47, R23 ;  /* 0x0000002f00007210 */ /* 0x000fca0007ffe117 */
[----:B---3--:R-:W-:-:S04]  /*4a7b40*/  VIADD R2, R0, 0xffffe97f ;  /* 0xffffe97f00027836 */ /* 0x008fc80000000000 */
[C---:B------:R-:W-:Y:S01]  /*4a7b50*/  IMAD.HI.U32 R0, R2.reuse, -0x55555555, RZ ;  /* 0xaaaaaaab02007827 */ /* 0x040fe200078e00ff */
[----:B------:R-:W-:-:S04]  /*4a7b60*/  ISETP.GE.U32.AND P1, PT, R2, 0x480, PT ;  /* 0x000004800200780c */ /* 0x000fc80003f26070 */
[----:B------:R-:W-:-:S04]  /*4a7b70*/  SHF.R.U32.HI R0, RZ, 0x8, R0 ;  /* 0x00000008ff007819 */ /* 0x000fc80000011600 */
[----:B------:R-:W-:-:S04]  /*4a7b80*/  LOP3.LUT R4, R0, 0x3, RZ, 0xc0, !PT ;  /* 0x0000000300047812 */ /* 0x000fc800078ec0ff */
[----:B------:R-:W-:-:S13]  /*4a7b90*/  ISETP.NE.AND P0, PT, R4, 0x3, PT ;  /* 0x000000030400780c */ /* 0x000fda0003f05270 */
[----:B-1----:R-:W-:Y:S05]  /*4a7ba0*/  @!P0 BRA `(.L_x_4192) ;  /* 0x00000000004c8947 */ /* 0x002fea0003800000 */
[----:B------:R-:W-:Y:S01]  /*4a7bb0*/  VIADD R2, R0, 0x1 ;  /* 0x0000000100027836 */ /* 0x000fe20000000000 */
[----:B------:R-:W-:Y:S01]  /*4a7bc0*/  ISETP.NE.AND P2, PT, R10, RZ, PT ;  /* 0x000000ff0a00720c */ /* 0x000fe20003f45270 */
[----:B------:R-:W-:-:S03]  /*4a7bd0*/  IMAD.MOV.U32 R0, RZ, RZ, RZ ;  /* 0x000000ffff007224 */ /* 0x000fc600078e00ff */
[----:B------:R-:W-:-:S09]  /*4a7be0*/  LOP3.LUT R13, R2, 0x3, RZ, 0xc0, !PT ;  /* 0x00000003020d7812 */ /* 0x000fd200078ec0ff */
.L_x_4193:
[----:B0-----:R-:W0:Y:S01]  /*4a7bf0*/  @!P2 LDC.64 R6, c[0x0][0x3e8] ;  /* 0x0000fa00ff06ab82 */ /* 0x001e220000000a00 */
[----:B------:R-:W-:-:S06]  /*4a7c00*/  CS2R R4, SRZ ;  /* 0x0000000000047805 */ /* 0x000fcc000001ff00 */
[----:B0-----:R-:W2:Y:S01]  /*4a7c10*/  @!P2 LDG.E.64 R4, desc[UR6][R6.64] ;  /* 0x000000060604a981 */ /* 0x001ea2000c1e1b00 */
[----:B------:R-:W-:Y:S01]  /*4a7c20*/  LEA R2, R46, UR4, 0x2 ;  /* 0x000000042e027c11 */ /* 0x000fe2000f8e10ff */
[----:B------:R-:W-:Y:S02]  /*4a7c30*/  IMAD.IADD R9, R21, 0x1, R46 ;  /* 0x0000000115097824 */ /* 0x000fe400078e022e */
[----:B------:R-:W-:Y:S02]  /*4a7c40*/  VIADD R0, R0, 0x1 ;  /* 0x0000000100007836 */ /* 0x000fe40000000000 */
[----:B------:R-:W0:Y:S01]  /*4a7c50*/  LDS R11, [R2] ;  /* 0x00000000020b7984 */ /* 0x000e220000000800 */
[----:B------:R-:W-:Y:S01]  /*4a7c60*/  VIADD R46, R46, 0x180 ;  /* 0x000001802e2e7836 */ /* 0x000fe20000000000 */
[----:B--2---:R-:W-:-:S04]  /*4a7c70*/  IADD3 R8, P0, PT, R9, R4, RZ ;  /* 0x0000000409087210 */ /* 0x004fc80007f1e0ff */
[----:B------:R-:W-:Y:S02]  /*4a7c80*/  LEA.HI.X.SX32 R5, R9, R5, 0x1, P0 ;  /* 0x0000000509057211 */ /* 0x000fe400000f0eff */
[----:B------:R-:W-:-:S04]  /*4a7c90*/  LEA R4, P0, R8, UR8, 0x2 ;  /* 0x0000000808047c11 */ /* 0x000fc8000f8010ff */
[----:B------:R-:W-:Y:S02]  /*4a7ca0*/  LEA.HI.X R5, R8, UR9, R5, 0x2, P0 ;  /* 0x0000000908057c11 */ /* 0x000fe400080f1405 */
[----:B------:R-:W-:-:S03]  /*4a7cb0*/  ISETP.NE.AND P0, PT, R0, R13, PT ;  /* 0x0000000d0000720c */ /* 0x000fc60003f05270 */
[----:B0-----:R0:W-:Y:S10]  /*4a7cc0*/  STG.E desc[UR6][R4.64], R11 ;  /* 0x0000000b04007986 */ /* 0x0011f4000c101906 */
[----:B------:R-:W-:Y:S05]  /*4a7cd0*/  @P0 BRA `(.L_x_4193) ;  /* 0xfffffffc00c40947 */ /* 0x000fea000383ffff */
.L_x_4192:
[----:B------:R-:W-:Y:S05]  /*4a7ce0*/  BSYNC.RECONVERGENT B1 ;  /* 0x0000000000017941 */ /* 0x000fea0003800200 */
.L_x_4191:
[----:B------:R-:W-:Y:S05]  /*4a7cf0*/  @!P1 BRA `(.L_x_3126) ;  /* 0x0000000000c89947 */ /* 0x000fea0003800000 */
[----:B0-----:R-:W0:Y:S01]  /*4a7d00*/  S2R R5, SR_CgaCtaId ;  /* 0x0000000000057919 */ /* 0x001e220000008800 */
[----:B------:R-:W-:Y:S02]  /*4a7d10*/  MOV R0, 0x400 ;  /* 0x0000040000007802 */ /* 0x000fe40000000f00 */
[----:B------:R-:W-:Y:S02]  /*4a7d20*/  ISETP.NE.AND P0, PT, R10, RZ, PT ;  /* 0x000000ff0a00720c */ /* 0x000fe40003f05270 */
[----:B0-----:R-:W-:-:S11]  /*4a7d30*/  LEA R25, R5, R0, 0x18 ;  /* 0x0000000005197211 */ /* 0x001fd600078ec0ff */
.L_x_4197:
[----:B------:R-:W0:Y:S01]  /*4a7d40*/  @!P0 LDC.64 R8, c[0x0][0x3e8] ;  /* 0x0000fa00ff088b82 */ /* 0x000e220000000a00 */
[----:B-1----:R-:W-:-:S06]  /*4a7d50*/  CS2R R4, SRZ ;  /* 0x0000000000047805 */ /* 0x002fcc000001ff00 */
[----:B0-----:R-:W2:Y:S01]  /*4a7d60*/  @!P0 LDG.E.64 R4, desc[UR6][R8.64] ;  /* 0x0000000608048981 */ /* 0x001ea2000c1e1b00 */
[----:B------:R-:W-:Y:S02]  /*4a7d70*/  IMAD R2, R46, 0x4, R25 ;  /* 0x000000042e027824 */ /* 0x000fe400078e0219 */
[----:B------:R-:W-:-:S03]  /*4a7d80*/  IMAD.IADD R17, R21, 0x1, R46 ;  /* 0x0000000115117824 */ /* 0x000fc600078e022e */
[----:B------:R-:W0:Y:S02]  /*4a7d90*/  LDS R11, [R2] ;  /* 0x00000000020b7984 */ /* 0x000e240000000800 */
[----:B------:R-:W-:Y:S02]  /*4a7da0*/  SHF.R.S32.HI R23, RZ, 0x1f, R17 ;  /* 0x0000001fff177819 */ /* 0x000fe40000011411 */
[----:B------:R1:W3:Y:S04]  /*4a7db0*/  LDS R13, [R2+0x600] ;  /* 0x00060000020d7984 */ /* 0x0002e80000000800 */
[----:B------:R1:W4:Y:S01]  /*4a7dc0*/  LDS R15, [R2+0xc00] ;  /* 0x000c0000020f7984 */ /* 0x0003220000000800 */
[----:B--2---:R-:W-:-:S04]  /*4a7dd0*/  IADD3 R0, P0, PT, R17, R4, RZ ;  /* 0x0000000411007210 */ /* 0x004fc80007f1e0ff */
[----:B------:R-:W-:Y:S01]  /*4a7de0*/  LEA R6, P1, R0, UR10, 0x2 ;  /* 0x0000000a00067c11 */ /* 0x000fe2000f8210ff */
[----:B------:R-:W-:Y:S01]  /*4a7df0*/  IMAD.X R5, R23, 0x1, R5, P0 ;  /* 0x0000000117057824 */ /* 0x000fe200000e0605 */
[----:B------:R-:W-:-:S04]  /*4a7e00*/  ISETP.NE.AND P0, PT, R10, RZ, PT ;  /* 0x000000ff0a00720c */ /* 0x000fc80003f05270 */
[----:B------:R-:W-:Y:S02]  /*4a7e10*/  LEA.HI.X R7, R0, UR11, R5, 0x2, P1 ;  /* 0x0000000b00077c11 */ /* 0x000fe400088f1405 */
[----:B------:R-:W-:-:S03]  /*4a7e20*/  CS2R R4, SRZ ;  /* 0x0000000000047805 */ /* 0x000fc6000001ff00 */
[----:B0-----:R1:W-:Y:S04]  /*4a7e30*/  STG.E desc[UR6][R6.64], R11 ;  /* 0x0000000b06007986 */ /* 0x0013e8000c101906 */
[----:B---34-:R-:W-:Y:S05]  /*4a7e40*/  @P0 BRA `(.L_x_4194) ;  /* 0x0000000000080947 */ /* 0x018fea0003800000 */
[----:B------:R-:W0:Y:S02]  /*4a7e50*/  LDC.64 R4, c[0x0][0x3e8] ;  /* 0x0000fa00ff047b82 */ /* 0x000e240000000a00 */
[----:B0-----:R-:W5:Y:S02]  /*4a7e60*/  LDG.E.64 R4, desc[UR6][R4.64] ;  /* 0x0000000604047981 */ /* 0x001f64000c1e1b00 */
.L_x_4194:
[----:B-----5:R-:W-:-:S05]  /*4a7e70*/  IADD3 R0, P1, PT, R17, R4, RZ ;  /* 0x0000000411007210 */ /* 0x020fca0007f3e0ff */
[----:B------:R-:W-:Y:S01]  /*4a7e80*/  IMAD.X R5, R23, 0x1, R5, P1 ;  /* 0x0000000117057824 */ /* 0x000fe200008e0605 */
[----:B-1----:R-:W-:-:S04]  /*4a7e90*/  LEA R6, P1, R0, UR10, 0x2 ;  /* 0x0000000a00067c11 */ /* 0x002fc8000f8210ff */
[----:B------:R-:W-:Y:S02]  /*4a7ea0*/  LEA.HI.X R7, R0, UR11, R5, 0x2, P1 ;  /* 0x0000000b00077c11 */ /* 0x000fe400088f1405 */
[----:B------:R-:W-:-:S03]  /*4a7eb0*/  CS2R R4, SRZ ;  /* 0x0000000000047805 */ /* 0x000fc6000001ff00 */
[----:B------:R0:W-:Y:S01]  /*4a7ec0*/  STG.E desc[UR6][R6.64+0x600], R13 ;  /* 0x0006000d06007986 */ /* 0x0001e2000c101906 */
[----:B------:R-:W-:Y:S05]  /*4a7ed0*/  @P0 BRA `(.L_x_4195) ;  /* 0x0000000000080947 */ /* 0x000fea0003800000 */
[----:B------:R-:W1:Y:S02]  /*4a7ee0*/  LDC.64 R4, c[0x0][0x3e8] ;  /* 0x0000fa00ff047b82 */ /* 0x000e640000000a00 */
[----:B-1----:R-:W5:Y:S02]  /*4a7ef0*/  LDG.E.64 R4, desc[UR6][R4.64] ;  /* 0x0000000604047981 */ /* 0x002f64000c1e1b00 */
.L_x_4195:
[----:B-----5:R-:W-:-:S05]  /*4a7f00*/  IADD3 R0, P1, PT, R17, R4, RZ ;  /* 0x0000000411007210 */ /* 0x020fca0007f3e0ff */
[----:B------:R-:W-:Y:S01]  /*4a7f10*/  IMAD.X R5, R23, 0x1, R5, P1 ;  /* 0x0000000117057824 */ /* 0x000fe200008e0605 */
[----:B0-----:R-:W-:-:S04]  /*4a7f20*/  LEA R6, P1, R0, UR10, 0x2 ;  /* 0x0000000a00067c11 */ /* 0x001fc8000f8210ff */
[----:B------:R-:W-:Y:S02]  /*4a7f30*/  LEA.HI.X R7, R0, UR11, R5, 0x2, P1 ;  /* 0x0000000b00077c11 */ /* 0x000fe400088f1405 */
[----:B------:R-:W-:-:S03]  /*4a7f40*/  CS2R R4, SRZ ;  /* 0x0000000000047805 */ /* 0x000fc6000001ff00 */
[----:B------:R0:W-:Y:S01]  /*4a7f50*/  STG.E desc[UR6][R6.64+0xc00], R15 ;  /* 0x000c000f06007986 */ /* 0x0001e2000c101906 */
[----:B------:R-:W-:Y:S05]  /*4a7f60*/  @P0 BRA `(.L_x_4196) ;  /* 0x0000000000080947 */ /* 0x000fea0003800000 */
[----:B------:R-:W1:Y:S02]  /*4a7f70*/  LDC.64 R4, c[0x0][0x3e8] ;  /* 0x0000fa00ff047b82 */ /* 0x000e640000000a00 */
[----:B-1----:R-:W5:Y:S02]  /*4a7f80*/  LDG.E.64 R4, desc[UR6][R4.64] ;  /* 0x0000000604047981 */ /* 0x002f64000c1e1b00 */
.L_x_4196:
        /* <DEDUP_REMOVED lines=9> */
.L_x_3126:
[----:B------:R-:W-:Y:S05]  /*4a8020*/  BSYNC.RECONVERGENT B0 ;  /* 0x0000000000007941 */ /* 0x000fea0003800200 */
.L_x_2064:
[----:B------:R-:W2:Y:S02]  /*4a8030*/  S2R R0, SR_TID.X ;  /* 0x0000000000007919 */ /* 0x000ea40000002100 */
[----:B--2---:R-:W-:-:S13]  /*4a8040*/  ISETP.NE.AND P0, PT, R0, RZ, PT ;  /* 0x000000ff0000720c */ /* 0x004fda0003f05270 */
[----:B------:R-:W-:Y:S05]  /*4a8050*/  @P0 EXIT ;  /* 0x000000000000094d */ /* 0x000fea0003800000 */
[----:B------:R-:W2:Y:S02]  /*4a8060*/  LDCU.U8 UR4, c[0x0][0x3d1] ;  /* 0x00007a20ff0477ac */ /* 0x000ea40008000000 */
[----:B--2---:R-:W-:-:S09]  /*4a8070*/  UISETP.NE.AND UP0, UPT, UR4, URZ, UPT ;  /* 0x000000ff0400728c */ /* 0x004fd2000bf05270 */
[----:B------:R-:W-:Y:S05]  /*4a8080*/  BRA.U !UP0, `(.L_x_4198) ;  /* 0x00000001082c7547 */ /* 0x000fea000b800000 */
[----:B------:R-:W2:Y:S01]  /*4a8090*/  LDCU.U8 UR4, c[0x0][0x3d0] ;  /* 0x00007a00ff0477ac */ /* 0x000ea20008000000 */
[----:B01-34-:R-:W0:Y:S01]  /*4a80a0*/  LDC.64 R4, c[0x0][0x398] ;  /* 0x0000e600ff047b82 */ /* 0x01be220000000a00 */
[----:B------:R-:W-:Y:S01]  /*4a80b0*/  CS2R R2, SRZ ;  /* 0x0000000000027805 */ /* 0x000fe2000001ff00 */
[----:B--2---:R-:W-:-:S09]  /*4a80c0*/  UISETP.NE.AND UP0, UPT, UR4, URZ, UPT ;  /* 0x000000ff0400728c */ /* 0x004fd2000bf05270 */
[----:B------:R-:W-:Y:S05]  /*4a80d0*/  BRA.U UP0, `(.L_x_4199) ;  /* 0x0000000100087547 */ /* 0x000fea000b800000 */
[----:B------:R-:W1:Y:S02]  /*4a80e0*/  LDC.64 R2, c[0x0][0x3e8] ;  /* 0x0000fa00ff027b82 */ /* 0x000e640000000a00 */
[----:B-1----:R-:W5:Y:S02]  /*4a80f0*/  LDG.E.64 R2, desc[UR6][R2.64] ;  /* 0x0000000602027981 */ /* 0x002f64000c1e1b00 */
.L_x_4199:
[----:B-----5:R-:W-:-:S04]  /*4a8100*/  IADD3 R2, P0, PT, R19, R2, RZ ;  /* 0x0000000213027210 */ /* 0x020fc80007f1e0ff */
[----:B------:R-:W-:-:S05]  /*4a8110*/  LEA.HI.X.SX32 R3, R19, R3, 0x1, P0 ;  /* 0x0000000313037211 */ /* 0x000fca00000f0eff */
[----:B0-----:R-:W-:Y:S01]  /*4a8120*/  STG.E.64 desc[UR6][R4.64], R2 ;  /* 0x0000000204007986 */ /* 0x001fe2000c101b06 */
[----:B------:R-:W-:Y:S05]  /*4a8130*/  EXIT ;  /* 0x000000000000794d */ /* 0x000fea0003800000 */
.L_x_4198:
[----:B------:R-:W2:Y:S01]  /*4a8140*/  LDCU.U8 UR4, c[0x0][0x3d0] ;  /* 0x00007a00ff0477ac */ /* 0x000ea20008000000 */
[----:B01-34-:R-:W0:Y:S01]  /*4a8150*/  LDC.64 R4, c[0x0][0x3f0] ;  /* 0x0000fc00ff047b82 */ /* 0x01be220000000a00 */
[----:B------:R-:W-:Y:S01]  /*4a8160*/  CS2R R2, SRZ ;  /* 0x0000000000027805 */ /* 0x000fe2000001ff00 */
[----:B--2---:R-:W-:-:S09]  /*4a8170*/  UISETP.NE.AND UP0, UPT, UR4, URZ, UPT ;  /* 0x000000ff0400728c */ /* 0x004fd2000bf05270 */
[----:B------:R-:W-:Y:S05]  /*4a8180*/  BRA.U UP0, `(.L_x_4200) ;  /* 0x0000000100087547 */ /* 0x000fea000b800000 */
[----:B------:R-:W1:Y:S02]  /*4a8190*/  LDC.64 R2, c[0x0][0x3e8] ;  /* 0x0000fa00ff027b82 */ /* 0x000e640000000a00 */
[----:B-1----:R-:W5:Y:S02]  /*4a81a0*/  LDG.E.64 R2, desc[UR6][R2.64] ;  /* 0x0000000602027981 */ /* 0x002f64000c1e1b00 */
.L_x_4200:
[----:B-----5:R-:W-:-:S04]  /*4a81b0*/  IADD3 R2, P0, PT, R19, R2, RZ ;  /* 0x0000000213027210 */ /* 0x020fc80007f1e0ff */
[----:B------:R-:W-:-:S05]  /*4a81c0*/  LEA.HI.X.SX32 R3, R19, R3, 0x1, P0 ;  /* 0x0000000313037211 */ /* 0x000fca00000f0eff */
[----:B0-----:R-:W-:Y:S01]  /*4a81d0*/  STG.E.64 desc[UR6][R4.64], R2 ;  /* 0x0000000204007986 */ /* 0x001fe2000c101b06 */
[----:B------:R-:W-:Y:S05]  /*4a81e0*/  EXIT ;  /* 0x000000000000794d */ /* 0x000fea0003800000 */
.L_x_2001:
[----:B------:R-:W-:Y:S01]  /*4a81f0*/  BSSY B0, `(.L_x_4201) ;  /* 0x0000006000007945 */ /* 0x000fe20003800000 */
[----:B------:R-:W-:Y:S01]  /*4a8200*/  PLOP3.LUT P5, PT, P5, PT, PT, 0x8, 0x80 ;  /* 0x000000000080781c */ /* 0x000fe20002fae170 */
[----:B------:R-:W-:-:S12]  /*4a8210*/  IMAD.MOV.U32 R15, RZ, RZ, -0x1 ;  /* 0xffffffffff0f7424 */ /* 0x000fd800078e00ff */
[----:B01----:R-:W-:Y:S05]  /*4a8220*/  WARPSYNC.COLLECTIVE R15, `(.L_x_4202) ;  /* 0x000000000f087348 */ /* 0x003fea0003c00000 */
[----:B------:R-:W-:Y:S01]  /*4a8230*/  VOTE.ANY P5, P5 ;  /* 0x0000000000ff7806 */ /* 0x000fe200028a0100 */
[----:B01----:R-:W-:-:S12]  /*4a8240*/  ENDCOLLECTIVE ;  /* 0x000000000000791b */ /* 0x003fd80003800000 */
.L_x_4202:
[----:B------:R-:W-:Y:S05]  /*4a8250*/  BSYNC B0 ;  /* 0x0000000000007941 */ /* 0x000fea0003800000 */
.L_x_4201:
[----:B------:R-:W-:Y:S05]  /*4a8260*/  BRA `(.L_x_4203) ;  /* 0xffffda80001c7947 */ /* 0x000fea000383ffff */
.L_x_2003:
[----:B------:R-:W-:Y:S01]  /*4a8270*/  BSSY B0, `(.L_x_4204) ;  /* 0x0000006000007945 */ /* 0x000fe20003800000 */
[----:B------:R-:W-:Y:S01]  /*4a8280*/  PLOP3.LUT P5, PT, P5, PT, PT, 0x8, 0x80 ;  /* 0x000000000080781c */ /* 0x000fe20002fae170 */
[----:B------:R-:W-:-:S12]  /*4a8290*/  IMAD.MOV.U32 R15, RZ, RZ, -0x1 ;  /* 0xffffffffff0f7424 */ /* 0x000fd800078e00ff */
[----:B01----:R-:W-:Y:S05]  /*4a82a0*/  WARPSYNC.COLLECTIVE R15, `(.L_x_4205) ;  /* 0x000000000f087348 */ /* 0x003fea0003c00000 */
[----:B------:R-:W-:Y:S01]  /*4a82b0*/  VOTE.ANY P5, P5 ;  /* 0x0000000000ff7806 */ /* 0x000fe200028a0100 */
[----:B01----:R-:W-:-:S12]  /*4a82c0*/  ENDCOLLECTIVE ;  /* 0x000000000000791b */ /* 0x003fd80003800000 */
.L_x_4205:
[----:B------:R-:W-:Y:S05]  /*4a82d0*/  BSYNC B0 ;  /* 0x0000000000007941 */ /* 0x000fea0003800000 */
.L_x_4204:
[----:B------:R-:W-:Y:S05]  /*4a82e0*/  BRA `(.L_x_4206) ;  /* 0xffffda8000787947 */ /* 0x000fea000383ffff */
.L_x_2005:
[----:B------:R-:W-:Y:S01]  /*4a82f0*/  BSSY B0, `(.L_x_4207) ;  /* 0x0000006000007945 */ /* 0x000fe20003800000 */
[----:B------:R-:W-:Y:S01]  /*4a8300*/  PLOP3.LUT P5, PT, P5, PT, PT, 0x8, 0x80 ;  /* 0x000000000080781c */ /* 0x000fe20002fae170 */
[----:B------:R-:W-:-:S12]  /*4a8310*/  IMAD.MOV.U32 R15, RZ, RZ, -0x1 ;  /* 0xffffffffff0f7424 */ /* 0x000fd800078e00ff */
[----:B01----:R-:W-:Y:S05]  /*4a8320*/  WARPSYNC.COLLECTIVE R15, `(.L_x_4208) ;  /* 0x000000000f087348 */ /* 0x003fea0003c00000 */
[----:B------:R-:W-:Y:S01]  /*4a8330*/  VOTE.ANY R15, PT, P5 ;  /* 0x00000000000f7806 */ /* 0x000fe200028e0100 */
[----:B01----:R-:W-:Y:S06]  /*4a8340*/  ENDCOLLECTIVE ;  /* 0x000000000000791b */ /* 0x003fec0003800000 */
.L_x_4208:
[----:B------:R-:W-:Y:S05]  /*4a8350*/  BSYNC B0 ;  /* 0x0000000000007941 */ /* 0x000fea0003800000 */
.L_x_4207:
[----:B------:R-:W0:Y:S01]  /*4a8360*/  S2R R47, SR_GEMASK ;  /* 0x00000000002f7919 */ /* 0x000e220000003c00 */
[----:B------:R-:W-:Y:S02]  /*4a8370*/  IMAD.MOV.U32 R13, RZ, RZ, 0x1 ;  /* 0x00000001ff0d7424 */ /* 0x000fe400078e00ff */
[C---:B------:R-:W-:Y:S02]  /*4a8380*/  VIADD R40, R53.reuse, 0x2 ;  /* 0x0000000235287836 */ /* 0x040fe40000000000 */
[C---:B------:R-:W-:Y:S02]  /*4a8390*/  VIADD R39, R53.reuse, 0x4 ;  /* 0x0000000435277836 */ /* 0x040fe40000000000 */
[----:B------:R-:W-:Y:S01]  /*4a83a0*/  VIADD R43, R53, 0x10 ;  /* 0x00000010352b7836 */ /* 0x000fe20000000000 */
[----:B0-----:R-:W-:-:S05]  /*4a83b0*/  LOP3.LUT R15, R15, 0x80000000, R47, 0xec, !PT ;  /* 0x800000000f0f7812 */ /* 0x001fca00078eec2f */
[----:B------:R-:W-:-:S05]  /*4a83c0*/  VIADD R28, R15, 0xffffffff ;  /* 0xffffffff0f1c7836 */ /* 0x000fca0000000000 */
[----:B------:R-:W-:Y:S01]  /*4a83d0*/  LOP3.LUT R29, R15, R28, RZ, 0xc, !PT ;  /* 0x0000001c0f1d7212 */ /* 0x000fe200078e0cff */
[----:B------:R-:W-:Y:S02]  /*4a83e0*/  IMAD.MOV.U32 R28, RZ, RZ, R21 ;  /* 0x000000ffff1c7224 */ /* 0x000fe400078e0015 */
[----:B------:R-:W-:Y:S01]  /*4a83f0*/  IMAD.MOV.U32 R15, RZ, RZ, -0x1 ;  /* 0xffffffffff0f7424 */ /* 0x000fe200078e00ff */
[----:B------:R0:W1:Y:S06]  /*4a8400*/  POPC R11, R29 ;  /* 0x0000001d000b7309 */ /* 0x00006c0000000000 */
[----:B01----:R-:W-:Y:S05]  /*4a8410*/  WARPSYNC.COLLECTIVE R15, `(.L_x_4209) ;  /* 0x000000000f087348 */ /* 0x003fea0003c00000 */
[----:B-1----:R1:W2:Y:S02]  /*4a8420*/  SHFL.DOWN P5, R17, R28, R13, R11 ;  /* 0x0800000d1c117389 */ /* 0x0022a400000a000b */
[----:B012---:R-:W-:Y:S05]  /*4a8430*/  ENDCOLLECTIVE ;  /* 0x000000000000791b */ /* 0x007fea0003800000 */
.L_x_4209:
[----:B------:R-:W-:Y:S01]  /*4a8440*/  IMAD.MOV.U32 R13, RZ, RZ, 0x2 ;  /* 0x00000002ff0d7424 */ /* 0x000fe200078e00ff */
[----:B------:R-:W-:-:S04]  /*4a8450*/  ISETP.GE.AND P5, PT, R53, R11, PT ;  /* 0x0000000b3500720c */ /* 0x000fc80003fa6270 */
[----:B------:R-:W-:-:S05]  /*4a8460*/  SEL R38, R17, RZ, !P5 ;  /* 0x000000ff11267207 */ /* 0x000fca0006800000 */
[----:B------:R-:W-:-:S04]  /*4a8470*/  IMAD.IADD R38, R38, 0x1, R21 ;  /* 0x0000000126267824 */ /* 0x000fc800078e0215 */
[----:B------:R-:W-:-:S07]  /*4a8480*/  IMAD.MOV.U32 R28, RZ, RZ, R38 ;  /* 0x000000ffff1c7224 */ /* 0x000fce00078e0026 */
[----:B------:R-:W-:Y:S05]  /*4a8490*/  WARPSYNC.COLLECTIVE R15, `(.L_x_4210) ;  /* 0x000000000f087348 */ /* 0x000fea0003c00000 */
[----:B------:R0:W1:Y:S02]  /*4a84a0*/  SHFL.DOWN P5, R17, R28, R13, R11 ;  /* 0x0800000d1c117389 */ /* 0x00006400000a000b */
[----:B01----:R-:W-:Y:S05]  /*4a84b0*/  ENDCOLLECTIVE ;  /* 0x000000000000791b */ /* 0x003fea0003800000 */
.L_x_4210:
[----:B------:R-:W-:Y:S01]  /*4a84c0*/  IMAD.MOV.U32 R13, RZ, RZ, 0x4 ;  /* 0x00000004ff0d7424 */ /* 0x000fe200078e00ff */
[----:B------:R-:W-:-:S04]  /*4a84d0*/  ISETP.GT.AND P5, PT, R40, R11, PT ;  /* 0x0000000b2800720c */ /* 0x000fc80003fa4270 */
[----:B------:R-:W-:-:S05]  /*4a84e0*/  SEL R17, R17, RZ, !P5 ;  /* 0x000000ff11117207 */ /* 0x000fca0006800000 */
[----:B------:R-:W-:Y:S02]  /*4a84f0*/  IMAD.IADD R44, R38, 0x1, R17 ;  /* 0x00000001262c7824 */ /* 0x000fe400078e0211 */
[----:B------:R-:W-:Y:S02]  /*4a8500*/  VIADD R38, R53, 0x8 ;  /* 0x0000000835267836 */ /* 0x000fe40000000000 */
[----:B------:R-:W-:-:S07]  /*4a8510*/  IMAD.MOV.U32 R28, RZ, RZ, R44 ;  /* 0x000000ffff1c7224 */ /* 0x000fce00078e002c */
[----:B------:R-:W-:Y:S05]  /*4a8520*/  WARPSYNC.COLLECTIVE R15, `(.L_x_4211) ;  /* 0x000000000f087348 */ /* 0x000fea0003c00000 */
[----:B------:R0:W1:Y:S02]  /*4a8530*/  SHFL.DOWN P5, R17, R28, R13, R11 ;  /* 0x0800000d1c117389 */ /* 0x00006400000a000b */
[----:B01----:R-:W-:Y:S05]  /*4a8540*/  ENDCOLLECTIVE ;  /* 0x000000000000791b */ /* 0x003fea0003800000 */
.L_x_4211:
[----:B------:R-:W-:Y:S01]  /*4a8550*/  IMAD.MOV.U32 R13, RZ, RZ, 0x8 ;  /* 0x00000008ff0d7424 */ /* 0x000fe200078e00ff */
[----:B------:R-:W-:-:S04]  /*4a8560*/  ISETP.GT.AND P5, PT, R39, R11, PT ;  /* 0x0000000b2700720c */ /* 0x000fc80003fa4270 */
[----:B------:R-:W-:-:S05]  /*4a8570*/  SEL R17, R17, RZ, !P5 ;  /* 0x000000ff11117207 */ /* 0x000fca0006800000 */
[----:B------:R-:W-:-:S04]  /*4a8580*/  IMAD.IADD R42, R44, 0x1, R17 ;  /* 0x000000012c2a7824 */ /* 0x000fc800078e0211 */
[----:B------:R-:W-:-:S07]  /*4a8590*/  IMAD.MOV.U32 R28, RZ, RZ, R42 ;  /* 0x000000ffff1c7224 */ /* 0x000fce00078e002a */
[----:B------:R-:W-:Y:S05]  /*4a85a0*/  WARPSYNC.COLLECTIVE R15, `(.L_x_4212) ;  /* 0x000000000f087348 */ /* 0x000fea0003c00000 */
[----:B------:R0:W1:Y:S02]  /*4a85b0*/  SHFL.DOWN P5, R17, R28, R13, R11 ;  /* 0x0800000d1c117389 */ /* 0x00006400000a000b */
[----:B01----:R-:W-:Y:S05]  /*4a85c0*/  ENDCOLLECTIVE ;  /* 0x000000000000791b */ /* 0x003fea0003800000 */
.L_x_4212:
[----:B------:R-:W0:Y:S01]  /*4a85d0*/  LDC.64 R28, c[0x0][0x3a0] ;  /* 0x0000e800ff1c7b82 */ /* 0x000e220000000a00 */
[----:B------:R-:W-:Y:S01]  /*4a85e0*/  IMAD.MOV.U32 R13, RZ, RZ, 0x10 ;  /* 0x00000010ff0d7424 */ /* 0x000fe200078e00ff */
[----:B------:R-:W-:-:S04]  /*4a85f0*/  ISETP.GT.AND P5, PT, R38, R11, PT ;  /* 0x0000000b2600720c */ /* 0x000fc80003fa4270 */
[----:B------:R-:W-:-:S05]  /*4a8600*/  SEL R17, R17, RZ, !P5 ;  /* 0x000000ff11117207 */ /* 0x000fca0006800000 */
[----:B------:R-:W-:Y:S01]  /*4a8610*/  IMAD.IADD R48, R42, 0x1, R17 ;  /* 0x000000012a307824 */ /* 0x000fe200078e0211 */
[----:B0-----:R-:W-:-:S03]  /*4a8620*/  IADD3 R41, P5, PT, R28, 0x100, RZ ;  /* 0x000001001c297810 */ /* 0x001fc60007fbe0ff */
[----:B------:R-:W-:Y:S02]  /*4a8630*/  IMAD.MOV.U32 R28, RZ, RZ, R48 ;  /* 0x000000ffff1c7224 */ /* 0x000fe400078e0030 */
[----:B------:R-:W-:-:S08]  /*4a8640*/  IMAD.X R44, RZ, RZ, R29, P5 ;  /* 0x000000ffff2c7224 */ /* 0x000fd000028e061d */
[----:B------:R-:W-:Y:S05]  /*4a8650*/  WARPSYNC.COLLECTIVE R15, `(.L_x_4213) ;  /* 0x000000000f087348 */ /* 0x000fea0003c00000 */
[----:B------:R0:W1:Y:S02]  /*4a8660*/  SHFL.DOWN P5, R17, R28, R13, R11 ;  /* 0x0800000d1c117389 */ /* 0x00006400000a000b */
[----:B01----:R-:W-:Y:S05]  /*4a8670*/  ENDCOLLECTIVE ;  /* 0x000000000000791b */ /* 0x003fea0003800000 */
.L_x_4213:
[----:B------:R-:W-:-:S04]  /*4a8680*/  ISETP.GT.AND P5, PT, R43, R11, PT ;  /* 0x0000000b2b00720c */ /* 0x000fc80003fa4270 */
[----:B------:R-:W-:Y:S02]  /*4a8690*/  SEL R17, R17, RZ, !P5 ;  /* 0x000000ff11117207 */ /* 0x000fe40006800000 */
[----:B------:R-:W-:-:S03]  /*4a86a0*/  ISETP.NE.AND P5, PT, R20, 0x65, PT ;  /* 0x000000651400780c */ /* 0x000fc60003fa5270 */
[----:B------:R-:W-:-:S10]  /*4a86b0*/  IMAD.IADD R42, R48, 0x1, R17 ;  /* 0x00000001302a7824 */ /* 0x000fd400078e0211 */
[----:B------:R-:W-:Y:S05]  /*4a86c0*/  WARPSYNC.COLLECTIVE R15, `(.L_x_4214) ;  /* 0x000000000f087348 */ /* 0x000fea0003c00000 */
[----:B------:R-:W-:Y:S01]  /*4a86d0*/  VOTE.ALL P5, P5 ;  /* 0x0000000000ff7806 */ /* 0x000fe200028a0000 */
[----:B------:R-:W-:-:S12]  /*4a86e0*/  ENDCOLLECTIVE ;  /* 0x000000000000791b */ /* 0x000fd80003800000 */
.L_x_4214:
[----:B------:R-:W-:Y:S05]  /*4a86f0*/  BRA `(.L_x_4215) ;  /* 0xffffda8000107947 */ /* 0x000fea000383ffff */
.L_x_2007:
[----:B------:R-:W-:Y:S01]  /*4a8700*/  BSSY B0, `(.L_x_4216) ;  /* 0x0000006000007945 */ /* 0x000fe20003800000 */
[----:B------:R-:W-:Y:S01]  /*4a8710*/  PLOP3.LUT P5, PT, P5, PT, PT, 0x8, 0x80 ;  /* 0x000000000080781c */ /* 0x000fe20002fae170 */
[----:B------:R-:W-:-:S12]  /*4a8720*/  IMAD.MOV.U32 R15, RZ, RZ, -0x1 ;  /* 0xffffffffff0f7424 */ /* 0x000fd800078e00ff */
[----:B01----:R-:W-:Y:S05]  /*4a8730*/  WARPSYNC.COLLECTIVE R15, `(.L_x_4217) ;  /* 0x000000000f087348 */ /* 0x003fea0003c00000 */
[----:B------:R-:W-:Y:S01]  /*4a8740*/  VOTE.ANY P5, P5 ;  /* 0x0000000000ff7806 */ /* 0x000fe200028a0100 */
[----:B01----:R-:W-:-:S12]  /*4a8750*/  ENDCOLLECTIVE ;  /* 0x000000000000791b */ /* 0x003fd80003800000 */
.L_x_4217:
[----:B------:R-:W-:Y:S05]  /*4a8760*/  BSYNC B0 ;  /* 0x0000000000007941 */ /* 0x000fea0003800000 */
.L_x_4216:
[----:B------:R-:W-:Y:S05]  /*4a8770*/  BRA `(.L_x_4218) ;  /* 0xffffda8000207947 */ /* 0x000fea000383ffff */
.L_x_2009:
[----:B------:R-:W-:Y:S01]  /*4a8780*/  BSSY B0, `(.L_x_4219) ;  /* 0x0000006000007945 */ /* 0x000fe20003800000 */
[----:B------:R-:W-:Y:S01]  /*4a8790*/  PLOP3.LUT P5, PT, P5, PT, PT, 0x8, 0x80 ;  /* 0x000000000080781c */ /* 0x000fe20002fae170 */
[----:B------:R-:W-:-:S12]  /*4a87a0*/  IMAD.MOV.U32 R15, RZ, RZ, -0x1 ;  /* 0xffffffffff0f7424 */ /* 0x000fd800078e00ff */
[----:B01----:R-:W-:Y:S05]  /*4a87b0*/  WARPSYNC.COLLECTIVE R15, `(.L_x_4220) ;  /* 0x000000000f087348 */ /* 0x003fea0003c00000 */
[----:B------:R-:W-:Y:S01]  /*4a87c0*/  VOTE.ANY P5, P5 ;  /* 0x0000000000ff7806 */ /* 0x000fe200028a0100 */
[----:B01----:R-:W-:-:S12]  /*4a87d0*/  ENDCOLLECTIVE ;  /* 0x000000000000791b */ /* 0x003fd80003800000 */
.L_x_4220:
[----:B------:R-:W-:Y:S05]  /*4a87e0*/  BSYNC B0 ;  /* 0x0000000000007941 */ /* 0x000fea0003800000 */
.L_x_4219:
[----:B------:R-:W-:Y:S05]  /*4a87f0*/  BRA `(.L_x_4221) ;  /* 0xffffda80007c7947 */ /* 0x000fea000383ffff */
.L_x_2011:
[----:B------:R-:W-:Y:S01]  /*4a8800*/  BSSY B0, `(.L_x_4222) ;  /* 0x0000006000007945 */ /* 0x000fe20003800000 */
[----:B------:R-:W-:Y:S01]  /*4a8810*/  PLOP3.LUT P5, PT, P5, PT, PT, 0x8, 0x80 ;  /* 0x000000000080781c */ /* 0x000fe20002fae170 */
[----:B------:R-:W-:-:S12]  /*4a8820*/  IMAD.MOV.U32 R15, RZ, RZ, -0x1 ;  /* 0xffffffffff0f7424 */ /* 0x000fd800078e00ff */
[----:B01----:R-:W-:Y:S05]  /*4a8830*/  WARPSYNC.COLLECTIVE R15, `(.L_x_4223) ;  /* 0x000000000f087348 */ /* 0x003fea0003c00000 */
[----:B------:R-:W-:Y:S01]  /*4a8840*/  VOTE.ANY R15, PT, P5 ;  /* 0x00000000000f7806 */ /* 0x000fe200028e0100 */
[----:B01----:R-:W-:Y:S06]  /*4a8850*/  ENDCOLLECTIVE ;  /* 0x000000000000791b */ /* 0x003fec0003800000 */
.L_x_4223:
[----:B------:R-:W-:Y:S05]  /*4a8860*/  BSYNC B0 ;  /* 0x0000000000007941 */ /* 0x000fea0003800000 */
.L_x_4222:
[----:B------:R-:W-:Y:S01]  /*4a8870*/  LOP3.LUT R15, R15, 0x80000000, R47, 0xec, !PT ;  /* 0x800000000f0f7812 */ /* 0x000fe200078eec2f */
[----:B------:R-:W-:Y:S02]  /*4a8880*/  IMAD.MOV.U32 R13, RZ, RZ, 0x1 ;  /* 0x00000001ff0d7424 */ /* 0x000fe400078e00ff */
[----:B------:R-:W-:Y:S02]  /*4a8890*/  VIADD R30, R30, 0xffffffe0 ;  /* 0xffffffe01e1e7836 */ /* 0x000fe40000000000 */
        /* <DEDUP_REMOVED lines=8> */
.L_x_4224:
        /* <DEDUP_REMOVED lines=8> */
.L_x_4225:
        /* <DEDUP_REMOVED lines=8> */
.L_x_4226:
        /* <DEDUP_REMOVED lines=8> */
.L_x_4227:
        /* <DEDUP_REMOVED lines=8> */
.L_x_4228:
[----:B------:R-:W-:-:S04]  /*4a8b20*/  ISETP.GT.AND P5, PT, R43, R11, PT ;  /* 0x0000000b2b00720c */ /* 0x000fc80003fa4270 */
[----:B------:R-:W-:Y:S02]  /*4a8b30*/  SEL R17, R17, RZ, !P5 ;  /* 0x000000ff11117207 */ /* 0x000fe40006800000 */
[----:B------:R-:W-:Y:S02]  /*4a8b40*/  ISETP.NE.AND P5, PT, R20, 0x65, PT ;  /* 0x000000651400780c */ /* 0x000fe40003fa5270 */
[----:B------:R-:W-:-:S11]  /*4a8b50*/  IADD3 R42, PT, PT, R21, R17, R42 ;  /* 0x00000011152a7210 */ /* 0x000fd60007ffe02a */
[----:B------:R-:W-:Y:S05]  /*4a8b60*/  WARPSYNC.COLLECTIVE R15, `(.L_x_4229) ;  /* 0x000000000f087348 */ /* 0x000fea0003c00000 */
[----:B------:R-:W-:Y:S01]  /*4a8b70*/  VOTE.ALL P5, P5 ;  /* 0x0000000000ff7806 */ /* 0x000fe200028a0000 */
[----:B------:R-:W-:-:S12]  /*4a8b80*/  ENDCOLLECTIVE ;  /* 0x000000000000791b */ /* 0x000fd80003800000 */
.L_x_4229:
[----:B------:R-:W-:Y:S05]  /*4a8b90*/  BRA `(.L_x_4230) ;  /* 0xffffda8000147947 */ /* 0x000fea000383ffff */
.L_x_4135:
[----:B------:R-:W-:Y:S01]  /*4a8ba0*/  BSSY B1, `(.L_x_4231) ;  /* 0x0000006000017945 */ /* 0x000fe20003800000 */
[----:B------:R-:W-:Y:S01]  /*4a8bb0*/  PLOP3.LUT P5, PT, P5, PT, PT, 0x8, 0x80 ;  /* 0x000000000080781c */ /* 0x000fe20002fae170 */
[----:B------:R-:W-:-:S12]  /*4a8bc0*/  IMAD.MOV.U32 R15, RZ, RZ, -0x1 ;  /* 0xffffffffff0f7424 */ /* 0x000fd800078e00ff */
[----:B01----:R-:W-:Y:S05]  /*4a8bd0*/  WARPSYNC.COLLECTIVE R15, `(.L_x_4232) ;  /* 0x000000000f087348 */ /* 0x003fea0003c00000 */
[----:B------:R-:W-:Y:S01]  /*4a8be0*/  VOTE.ANY P5, P5 ;  /* 0x0000000000ff7806 */ /* 0x000fe200028a0100 */
[----:B01----:R-:W-:-:S12]  /*4a8bf0*/  ENDCOLLECTIVE ;  /* 0x000000000000791b */ /* 0x003fd80003800000 */
.L_x_4232:
[----:B------:R-:W-:Y:S05]  /*4a8c00*/  BSYNC B1 ;  /* 0x0000000000017941 */ /* 0x000fea0003800000 */
.L_x_4231:
[----:B------:R-:W-:Y:S05]  /*4a8c10*/  BRA `(.L_x_4233) ;  /* 0xffffffcc00a47947 */ /* 0x000fea000383ffff */
.L_x_4137:
[----:B------:R-:W-:Y:S01]  /*4a8c20*/  BSSY B1, `(.L_x_4234) ;  /* 0x0000006000017945 */ /* 0x000fe20003800000 */
[----:B------:R-:W-:Y:S01]  /*4a8c30*/  PLOP3.LUT P5, PT, P5, PT, PT, 0x8, 0x80 ;  /* 0x000000000080781c */ /* 0x000fe20002fae170 */
[----:B------:R-:W-:-:S12]  /*4a8c40*/  IMAD.MOV.U32 R15, RZ, RZ, -0x1 ;  /* 0xffffffffff0f7424 */ /* 0x000fd800078e00ff */
[----:B01----:R-:W-:Y:S05]  /*4a8c50*/  WARPSYNC.COLLECTIVE R15, `(.L_x_4235) ;  /* 0x000000000f087348 */ /* 0x003fea0003c00000 */
[----:B------:R-:W-:Y:S01]  /*4a8c60*/  VOTE.ANY P5, P5 ;  /* 0x0000000000ff7806 */ /* 0x000fe200028a0100 */
[----:B01----:R-:W-:-:S12]  /*4a8c70*/  ENDCOLLECTIVE ;  /* 0x000000000000791b */ /* 0x003fd80003800000 */
.L_x_4235:
[----:B------:R-:W-:Y:S05]  /*4a8c80*/  BSYNC B1 ;  /* 0x0000000000017941 */ /* 0x000fea0003800000 */
.L_x_4234:
[----:B------:R-:W-:Y:S05]  /*4a8c90*/  BRA `(.L_x_4236) ;  /* 0xffffffd000007947 */ /* 0x000fea000383ffff */
.L_x_4139:
[----:B------:R-:W2:Y:S01]  /*4a8ca0*/  S2R R46, SR_GEMASK ;  /* 0x00000000002e7919 */ /* 0x000ea20000003c00 */
[----:B------:R-:W-:Y:S01]  /*4a8cb0*/  BSSY B1, `(.L_x_4237) ;  /* 0x0000006000017945 */ /* 0x000fe20003800000 */
[----:B------:R-:W-:Y:S01]  /*4a8cc0*/  PLOP3.LUT P5, PT, P5, PT, PT, 0x8, 0x80 ;  /* 0x000000000080781c */ /* 0x000fe20002fae170 */
[----:B------:R-:W-:-:S12]  /*4a8cd0*/  IMAD.MOV.U32 R15, RZ, RZ, -0x1 ;  /* 0xffffffffff0f7424 */ /* 0x000fd800078e00ff */
[----:B012---:R-:W-:Y:S05]  /*4a8ce0*/  WARPSYNC.COLLECTIVE R15, `(.L_x_4238) ;  /* 0x000000000f087348 */ /* 0x007fea0003c00000 */
[----:B------:R-:W-:Y:S01]  /*4a8cf0*/  VOTE.ANY R15, PT, P5 ;  /* 0x00000000000f7806 */ /* 0x000fe200028e0100 */
[----:B012---:R-:W-:Y:S06]  /*4a8d00*/  ENDCOLLECTIVE ;  /* 0x000000000000791b */ /* 0x007fec0003800000 */
.L_x_4238:
[----:B------:R-:W-:Y:S05]  /*4a8d10*/  BSYNC B1 ;  /* 0x0000000000017941 */ /* 0x000fea0003800000 */
.L_x_4237:
[----:B------:R-:W-:Y:S01]  /*4a8d20*/  LOP3.LUT R15, R15, 0x80000000, R46, 0xec, !PT ;  /* 0x800000000f0f7812 */ /* 0x000fe200078eec2e */
[----:B------:R-:W0:Y:S01]  /*4a8d30*/  S2R R37, SR_LANEID ;  /* 0x0000000000257919 */ /* 0x000e220000000000 */
[----:B------:R-:W-:Y:S02]  /*4a8d40*/  IMAD.MOV.U32 R28, RZ, RZ, R23 ;  /* 0x000000ffff1c7224 */ /* 0x000fe400078e0017 */
[----:B------:R-:W-:Y:S02]  /*4a8d50*/  IMAD.MOV.U32 R13, RZ, RZ, 0x1 ;  /* 0x00000001ff0d7424 */ /* 0x000fe400078e00ff */
[----:B------:R-:W-:-:S05]  /*4a8d60*/  VIADD R24, R15, 0xffffffff ;  /* 0xffffffff0f187836 */ /* 0x000fca0000000000 */
[----:B------:R-:W-:Y:S01]  /*4a8d70*/  LOP3.LUT R24, R15, R24, RZ, 0xc, !PT ;  /* 0x000000180f187212 */ /* 0x000fe200078e0cff */
[----:B------:R-:W-:-:S03]  /*4a8d80*/  IMAD.MOV.U32 R15, RZ, RZ, -0x1 ;  /* 0xffffffffff0f7424 */ /* 0x000fc600078e00ff */
[----:B------:R1:W2:Y:S04]  /*4a8d90*/  POPC R11, R24 ;  /* 0x00000018000b7309 */ /* 0x0002a80000000000 */
[----:B012---:R-:W-:Y:S05]  /*4a8da0*/  WARPSYNC.COLLECTIVE R15, `(.L_x_4239) ;  /* 0x000000000f087348 */ /* 0x007fea0003c00000 */
[----:B--2---:R2:W3:Y:S02]  /*4a8db0*/  SHFL.DOWN P5, R17, R28, R13, R11 ;  /* 0x0800000d1c117389 */ /* 0x0044e400000a000b */
[----:B0123--:R-:W-:Y:S05]  /*4a8dc0*/  ENDCOLLECTIVE ;  /* 0x000000000000791b */ /* 0x00ffea0003800000 */
.L_x_4239:
[CC--:B------:R-:W-:Y:S01]  /*4a8dd0*/  ISETP.GE.AND P0, PT, R37.reuse, R11.reuse, PT ;  /* 0x0000000b2500720c */ /* 0x0c0fe20003f06270 */
[C---:B------:R-:W-:Y:S02]  /*4a8de0*/  VIADD R27, R37.reuse, 0x2 ;  /* 0x00000002251b7836 */ /* 0x040fe40000000000 */
[C---:B------:R-:W-:Y:S02]  /*4a8df0*/  VIADD R29, R37.reuse, 0x4 ;  /* 0x00000004251d7836 */ /* 0x040fe40000000000 */
[----:B------:R-:W-:Y:S02]  /*4a8e00*/  VIADD R24, R37, 0x8 ;  /* 0x0000000825187836 */ /* 0x000fe40000000000 */
[----:B------:R-:W-:Y:S01]  /*4a8e10*/  IMAD.MOV.U32 R13, RZ, RZ, 0x2 ;  /* 0x00000002ff0d7424 */ /* 0x000fe200078e00ff */
[----:B------:R-:W-:Y:S02]  /*4a8e20*/  SEL R30, R17, RZ, !P0 ;  /* 0x000000ff111e7207 */ /* 0x000fe40004000000 */
[----:B------:R-:W-:-:S03]  /*4a8e30*/  ISETP.GT.AND P0, PT, R27, R11, PT ;  /* 0x0000000b1b00720c */ /* 0x000fc60003f04270 */
[----:B------:R-:W-:-:S04]  /*4a8e40*/  IMAD.IADD R30, R30, 0x1, R23 ;  /* 0x000000011e1e7824 */ /* 0x000fc800078e0217 */
[----:B------:R-:W-:-:S07]  /*4a8e50*/  IMAD.MOV.U32 R28, RZ, RZ, R30 ;  /* 0x000000ffff1c7224 */ /* 0x000fce00078e001e */
[----:B------:R-:W-:Y:S05]  /*4a8e60*/  WARPSYNC.COLLECTIVE R15, `(.L_x_4240) ;  /* 0x000000000f087348 */ /* 0x000fea0003c00000 */
[----:B------:R0:W1:Y:S02]  /*4a8e70*/  SHFL.DOWN P5, R17, R28, R13, R11 ;  /* 0x0800000d1c117389 */ /* 0x00006400000a000b */
[----:B01----:R-:W-:Y:S05]  /*4a8e80*/  ENDCOLLECTIVE ;  /* 0x000000000000791b */ /* 0x003fea0003800000 */
.L_x_4240:
        /* <DEDUP_REMOVED lines=8> */
.L_x_4241:
[----:B------:R-:W-:Y:S01]  /*4a8f10*/  IMAD.MOV.U32 R13, RZ, RZ, 0x8 ;  /* 0x00000008ff0d7424 */ /* 0x000fe200078e00ff */
[----:B------:R-:W-:Y:S02]  /*4a8f20*/  SEL R17, R17, RZ, !P0 ;  /* 0x000000ff11117207 */ /* 0x000fe40004000000 */
[----:B------:R-:W-:Y:S02]  /*4a8f30*/  ISETP.GT.AND P0, PT, R24, R11, PT ;  /* 0x0000000b1800720c */ /* 0x000fe40003f04270 */
[----:B------:R-:W0:Y:S01]  /*4a8f40*/  LDC.64 R24, c[0x0][0x3a0] ;  /* 0x0000e800ff187b82 */ /* 0x000e220000000a00 */
[----:B------:R-:W-:-:S04]  /*4a8f50*/  IMAD.IADD R50, R48, 0x1, R17 ;  /* 0x0000000130327824 */ /* 0x000fc800078e0211 */
[----:B------:R-:W-:-:S07]  /*4a8f60*/  IMAD.MOV.U32 R28, RZ, RZ, R50 ;  /* 0x000000ffff1c7224 */ /* 0x000fce00078e0032 */
[----:B0-----:R-:W-:Y:S05]  /*4a8f70*/  WARPSYNC.COLLECTIVE R15, `(.L_x_4242) ;  /* 0x000000000f087348 */ /* 0x001fea0003c00000 */
[----:B------:R1:W2:Y:S02]  /*4a8f80*/  SHFL.DOWN P5, R17, R28, R13, R11 ;  /* 0x0800000d1c117389 */ /* 0x0002a400000a000b */
[----:B012---:R-:W-:Y:S05]  /*4a8f90*/  ENDCOLLECTIVE ;  /* 0x000000000000791b */ /* 0x007fea0003800000 */
.L_x_4242:
[----:B------:R-:W-:Y:S01]  /*4a8fa0*/  IMAD.MOV.U32 R13, RZ, RZ, 0x10 ;  /* 0x00000010ff0d7424 */ /* 0x000fe200078e00ff */
[----:B------:R-:W-:-:S05]  /*4a8fb0*/  IADD3 R30, P1, PT, R24, 0x100, RZ ;  /* 0x00000100181e7810 */ /* 0x000fca0007f3e0ff */
[----:B------:R-:W-:Y:S01]  /*4a8fc0*/  IMAD.X R39, RZ, RZ, R25, P1 ;  /* 0x000000ffff277224 */ /* 0x000fe200008e0619 */
[----:B------:R-:W-:-:S05]  /*4a8fd0*/  SEL R17, R17, RZ, !P0 ;  /* 0x000000ff11117207 */ /* 0x000fca0004000000 */
[----:B------:R-:W-:-:S04]  /*4a8fe0*/  IMAD.IADD R23, R50, 0x1, R17 ;  /* 0x0000000132177824 */ /* 0x000fc800078e0211 */
[----:B------:R-:W-:-:S07]  /*4a8ff0*/  IMAD.MOV.U32 R28, RZ, RZ, R23 ;  /* 0x000000ffff1c7224 */ /* 0x000fce00078e0017 */
[----:B------:R-:W-:Y:S05]  /*4a9000*/  WARPSYNC.COLLECTIVE R15, `(.L_x_4243) ;  /* 0x000000000f087348 */ /* 0x000fea0003c00000 */
[----:B------:R0:W1:Y:S02]  /*4a9010*/  SHFL.DOWN P5, R17, R28, R13, R11 ;  /* 0x0800000d1c117389 */ /* 0x00006400000a000b */
[----:B01----:R-:W-:Y:S05]  /*4a9020*/  ENDCOLLECTIVE ;  /* 0x000000000000791b */ /* 0x003fea0003800000 */
.L_x_4243:
[----:B------:R-:W-:Y:S01]  /*4a9030*/  ISETP.NE.AND P5, PT, R22, 0x65, PT ;  /* 0x000000651600780c */ /* 0x000fe20003fa5270 */
[----:B------:R-:W-:-:S05]  /*4a9040*/  VIADD R22, R37, 0x10 ;  /* 0x0000001025167836 */ /* 0x000fca0000000000 */
[----:B------:R-:W-:-:S04]  /*4a9050*/  ISETP.GT.AND P0, PT, R22, R11, PT ;  /* 0x0000000b1600720c */ /* 0x000fc80003f04270 */
[----:B------:R-:W-:-:S09]  /*4a9060*/  SEL R22, R17, RZ, !P0 ;  /* 0x000000ff11167207 */ /* 0x000fd20004000000 */
[----:B------:R-:W-:Y:S05]  /*4a9070*/  WARPSYNC.COLLECTIVE R15, `(.L_x_4244) ;  /* 0x000000000f087348 */ /* 0x000fea0003c00000 */
[----:B------:R-:W-:Y:S01]  /*4a9080*/  VOTE.ALL P5, P5 ;  /* 0x0000000000ff7806 */ /* 0x000fe200028a0000 */
[----:B------:R-:W-:-:S12]  /*4a9090*/  ENDCOLLECTIVE ;  /* 0x000000000000791b */ /* 0x000fd80003800000 */
.L_x_4244:
[----:B------:R-:W-:Y:S01]  /*4a90a0*/  IMAD.IADD R37, R23, 0x1, R22 ;  /* 0x0000000117257824 */ /* 0x000fe200078e0216 */
[----:B------:R-:W-:Y:S06]  /*4a90b0*/  BRA `(.L_x_4245) ;  /* 0xffffffcc00987947 */ /* 0x000fec000383ffff */
.L_x_4141:
[----:B------:R-:W-:Y:S01]  /*4a90c0*/  BSSY B1, `(.L_x_4246) ;  /* 0x0000006000017945 */ /* 0x000fe20003800000 */
[----:B------:R-:W-:Y:S01]  /*4a90d0*/  PLOP3.LUT P5, PT, P5, PT, PT, 0x8, 0x80 ;  /* 0x000000000080781c */ /* 0x000fe20002fae170 */
[----:B------:R-:W-:-:S12]  /*4a90e0*/  IMAD.MOV.U32 R15, RZ, RZ, -0x1 ;  /* 0xffffffffff0f7424 */ /* 0x000fd800078e00ff */
[----:B01----:R-:W-:Y:S05]  /*4a90f0*/  WARPSYNC.COLLECTIVE R15, `(.L_x_4247) ;  /* 0x000000000f087348 */ /* 0x003fea0003c00000 */
[----:B------:R-:W-:Y:S01]  /*4a9100*/  VOTE.ANY P5, P5 ;  /* 0x0000000000ff7806 */ /* 0x000fe200028a0100 */
[----:B01----:R-:W-:-:S12]  /*4a9110*/  ENDCOLLECTIVE ;  /* 0x000000000000791b */ /* 0x003fd80003800000 */
.L_x_4247:
[----:B------:R-:W-:Y:S05]  /*4a9120*/  BSYNC B1 ;  /* 0x0000000000017941 */ /* 0x000fea0003800000 */
.L_x_4246:
[----:B------:R-:W-:Y:S05]  /*4a9130*/  BRA `(.L_x_4248) ;  /* 0xffffffcc00a87947 */ /* 0x000fea000383ffff */
.L_x_4143:
[----:B------:R-:W-:Y:S01]  /*4a9140*/  BSSY B1, `(.L_x_4249) ;  /* 0x0000006000017945 */ /* 0x000fe20003800000 */
[----:B------:R-:W-:Y:S01]  /*4a9150*/  PLOP3.LUT P5, PT, P5, PT, PT, 0x8, 0x80 ;  /* 0x000000000080781c */ /* 0x000fe20002fae170 */
[----:B------:R-:W-:-:S12]  /*4a9160*/  IMAD.MOV.U32 R15, RZ, RZ, -0x1 ;  /* 0xffffffffff0f7424 */ /* 0x000fd800078e00ff */
[----:B01----:R-:W-:Y:S05]  /*4a9170*/  WARPSYNC.COLLECTIVE R15, `(.L_x_4250) ;  /* 0x000000000f087348 */ /* 0x003fea0003c00000 */
[----:B------:R-:W-:Y:S01]  /*4a9180*/  VOTE.ANY P5, P5 ;  /* 0x0000000000ff7806 */ /* 0x000fe200028a0100 */
[----:B01----:R-:W-:-:S12]  /*4a9190*/  ENDCOLLECTIVE ;  /* 0x000000000000791b */ /* 0x003fd80003800000 */
.L_x_4250:
[----:B------:R-:W-:Y:S05]  /*4a91a0*/  BSYNC B1 ;  /* 0x0000000000017941 */ /* 0x000fea0003800000 */
.L_x_4249:
[----:B------:R-:W-:Y:S05]  /*4a91b0*/  BRA `(.L_x_4251) ;  /* 0xffffffd000047947 */ /* 0x000fea000383ffff */
.L_x_4145:
[----:B------:R-:W-:Y:S01]  /*4a91c0*/  BSSY B1, `(.L_x_4252) ;  /* 0x0000006000017945 */ /* 0x000fe20003800000 */
[----:B------:R-:W-:Y:S01]  /*4a91d0*/  PLOP3.LUT P5, PT, P5, PT, PT, 0x8, 0x80 ;  /* 0x000000000080781c */ /* 0x000fe20002fae170 */
[----:B------:R-:W-:-:S12]  /*4a91e0*/  IMAD.MOV.U32 R15, RZ, RZ, -0x1 ;  /* 0xffffffffff0f7424 */ /* 0x000fd800078e00ff */
[----:B01----:R-:W-:Y:S05]  /*4a91f0*/  WARPSYNC.COLLECTIVE R15, `(.L_x_4253) ;  /* 0x000000000f087348 */ /* 0x003fea0003c00000 */
[----:B------:R-:W-:Y:S01]  /*4a9200*/  VOTE.ANY R15, PT, P5 ;  /* 0x00000000000f7806 */ /* 0x000fe200028e0100 */
[----:B01----:R-:W-:Y:S06]  /*4a9210*/  ENDCOLLECTIVE ;  /* 0x000000000000791b */ /* 0x003fec0003800000 */
.L_x_4253:
[----:B------:R-:W-:Y:S05]  /*4a9220*/  BSYNC B1 ;  /* 0x0000000000017941 */ /* 0x000fea0003800000 */
.L_x_4252:
[----:B------:R-:W-:Y:S01]  /*4a9230*/  LOP3.LUT R15, R15, 0x80000000, R46, 0xec, !PT ;  /* 0x800000000f0f7812 */ /* 0x000fe200078eec2e */
[----:B------:R-:W0:Y:S01]  /*4a9240*/  S2R R49, SR_LANEID ;  /* 0x0000000000317919 */ /* 0x000e220000000000 */
[----:B------:R-:W-:Y:S02]  /*4a9250*/  IMAD.MOV.U32 R28, RZ, RZ, R23 ;  /* 0x000000ffff1c7224 */ /* 0x000fe400078e0017 */
[----:B------:R-:W-:Y:S02]  /*4a9260*/  IMAD.MOV.U32 R13, RZ, RZ, 0x1 ;  /* 0x00000001ff0d7424 */ /* 0x000fe400078e00ff */
[----:B------:R-:W-:Y:S02]  /*4a9270*/  VIADD R24, R15, 0xffffffff ;  /* 0xffffffff0f187836 */ /* 0x000fe40000000000 */
[----:B------:R-:W-:-:S03]  /*4a9280*/  VIADD R26, R26, 0xffffffe0 ;  /* 0xffffffe01a1a7836 */ /* 0x000fc60000000000 */
[----:B------:R-:W-:Y:S01]  /*4a9290*/  LOP3.LUT R25, R15, R24, RZ, 0xc, !PT ;  /* 0x000000180f197212 */ /* 0x000fe200078e0cff */
[----:B------:R-:W-:-:S03]  /*4a92a0*/  IMAD.MOV.U32 R15, RZ, RZ, -0x1 ;  /* 0xffffffffff0f7424 */ /* 0x000fc600078e00ff */
[----:B------:R1:W2:Y:S04]  /*4a92b0*/  POPC R11, R25 ;  /* 0x00000019000b7309 */ /* 0x0002a80000000000 */
[----:B012---:R-:W-:Y:S05]  /*4a92c0*/  WARPSYNC.COLLECTIVE R15, `(.L_x_4254) ;  /* 0x000000000f087348 */ /* 0x007fea0003c00000 */
[----:B--2---:R2:W3:Y:S02]  /*4a92d0*/  SHFL.DOWN P5, R17, R28, R13, R11 ;  /* 0x0800000d1c117389 */ /* 0x0044e400000a000b */
[----:B0123--:R-:W-:Y:S05]  /*4a92e0*/  ENDCOLLECTIVE ;  /* 0x000000000000791b */ /* 0x00ffea0003800000 */
.L_x_4254:
[----:B------:R-:W-:Y:S01]  /*4a92f0*/  ISETP.GE.AND P0, PT, R49, R11, PT ;  /* 0x0000000b3100720c */ /* 0x000fe20003f06270 */
[----:B------:R-:W-:-:S03]  /*4a9300*/  IMAD.MOV.U32 R13, RZ, RZ, 0x2 ;  /* 0x00000002ff0d7424 */ /* 0x000fc600078e00ff */
[----:B------:R-:W-:Y:S02]  /*4a9310*/  SEL R24, R17, RZ, !P0 ;  /* 0x000000ff11187207 */ /* 0x000fe40004000000 */
[----:B------:R-:W-:-:S03]  /*4a9320*/  ISETP.GT.AND P0, PT, R27, R11, PT ;  /* 0x0000000b1b00720c */ /* 0x000fc60003f04270 */
[----:B------:R-:W-:-:S04]  /*4a9330*/  IMAD.IADD R24, R24, 0x1, R23 ;  /* 0x0000000118187824 */ /* 0x000fc800078e0217 */
[----:B------:R-:W-:-:S07]  /*4a9340*/  IMAD.MOV.U32 R28, RZ, RZ, R24 ;  /* 0x000000ffff1c7224 */ /* 0x000fce00078e0018 */
[----:B------:R-:W-:Y:S05]  /*4a9350*/  WARPSYNC.COLLECTIVE R15, `(.L_x_4255) ;  /* 0x000000000f087348 */ /* 0x000fea0003c00000 */
[----:B------:R0:W1:Y:S02]  /*4a9360*/  SHFL.DOWN P5, R17, R28, R13, R11 ;  /* 0x0800000d1c117389 */ /* 0x00006400000a000b */
[----:B01----:R-:W-:Y:S05]  /*4a9370*/  ENDCOLLECTIVE ;  /* 0x000000000000791b */ /* 0x003fea0003800000 */
.L_x_4255:
[----:B------:R-:W-:Y:S01]  /*4a9380*/  IMAD.MOV.U32 R13, RZ, RZ, 0x4 ;  /* 0x00000004ff0d7424 */ /* 0x000fe200078e00ff */
[----:B------:R-:W-:Y:S02]  /*4a9390*/  SEL R17, R17, RZ, !P0 ;  /* 0x000000ff11117207 */ /* 0x000fe40004000000 */
[----:B------:R-:W-:-:S03]  /*4a93a0*/  ISETP.GT.AND P0, PT, R29, R11, PT ;  /* 0x0000000b1d00720c */ /* 0x000fc60003f04270 */
[----:B------:R-:W-:Y:S02]  /*4a93b0*/  IMAD.IADD R48, R24, 0x1, R17 ;  /* 0x0000000118307824 */ /* 0x000fe400078e0211 */
[----:B------:R-:W-:Y:S02]  /*4a93c0*/  VIADD R24, R49, 0x8 ;  /* 0x0000000831187836 */ /* 0x000fe40000000000 */
[----:B------:R-:W-:-:S07]  /*4a93d0*/  IMAD.MOV.U32 R28, RZ, RZ, R48 ;  /* 0x000000ffff1c7224 */ /* 0x000fce00078e0030 */
[----:B------:R-:W-:Y:S05]  /*4a93e0*/  WARPSYNC.COLLECTIVE R15, `(.L_x_4256) ;  /* 0x000000000f087348 */ /* 0x000fea0003c00000 */
[----:B------:R0:W1:Y:S02]  /*4a93f0*/  SHFL.DOWN P5, R17, R28, R13, R11 ;  /* 0x0800000d1c117389 */ /* 0x00006400000a000b */
[----:B01----:R-:W-:Y:S05]  /*4a9400*/  ENDCOLLECTIVE ;  /* 0x000000000000791b */ /* 0x003fea0003800000 */
.L_x_4256:
        /* <DEDUP_REMOVED lines=9> */
.L_x_4257:
        /* <DEDUP_REMOVED lines=8> */
.L_x_4258:
[----:B------:R-:W-:Y:S02]  /*4a9520*/  ISETP.NE.AND P5, PT, R22, 0x65, PT ;  /* 0x000000651600780c */ /* 0x000fe40003fa5270 */
[----:B------:R-:W-:-:S04]  /*4a9530*/  SEL R17, R17, RZ, !P0 ;  /* 0x000000ff11117207 */ /* 0x000fc80004000000 */
[----:B------:R-:W-:-:S07]  /*4a9540*/  IADD3 R37, PT, PT, R24, R17, R37 ;  /* 0x0000001118257210 */ /* 0x000fce0007ffe025 */
[----:B------:R-:W-:Y:S05]  /*4a9550*/  WARPSYNC.COLLECTIVE R15, `(.L_x_4259) ;  /* 0x000000000f087348 */ /* 0x000fea0003c00000 */
[----:B------:R-:W-:Y:S01]  /*4a9560*/  VOTE.ALL P5, P5 ;  /* 0x0000000000ff7806 */ /* 0x000fe200028a0000 */
[----:B------:R-:W-:-:S12]  /*4a9570*/  ENDCOLLECTIVE ;  /* 0x000000000000791b */ /* 0x000fd80003800000 */
.L_x_4259:
[----:B------:R-:W-:Y:S05]  /*4a9580*/  BRA `(.L_x_4260) ;  /* 0xffffffcc009c7947 */ /* 0x000fea000383ffff */
.L_x_4261:
[----:B------:R-:W-:-:S00]  /*4a9590*/  BRA `(.L_x_4261) ;  /* 0xfffffffc00fc7947 */ /* 0x000fc0000383ffff */
[----:B------:R-:W-:-:S00]  /*4a95a0*/  NOP ;  /* 0x0000000000007918 */ /* 0x000fc00000000000 */
        /* <DEDUP_REMOVED lines=13> */
.L_x_4266:


//--------------------- .text._ZN3cub18CUB_300001_SM_10006detail4scan23DeviceCompactInitKernelINS0_13ScanTileStateIiLb1EEEPlEEvT_iT0_ --------------------------
	.section	.text._ZN3cub18CUB_300001_SM_10006detail4scan23DeviceCompactInitKernelINS0_13ScanTileStateIiLb1EEEPlEEvT_iT0_,"ax",@progbits
	.align	128
        .global         _ZN3cub18CUB_300001_SM_10006detail4scan23DeviceCompactInitKernelINS0_13ScanTileStateIiLb1EEEPlEEvT_iT0_
        .type           _ZN3cub18CUB_300001_SM_10006detail4scan23DeviceCompactInitKernelINS0_13ScanTileStateIiLb1EEEPlEEvT_iT0_,@function
        .size           _ZN3cub18CUB_300001_SM_10006detail4scan23DeviceCompactInitKernelINS0_13ScanTileStateIiLb1EEEPlEEvT_iT0_,(.L_x_4267 - _ZN3cub18CUB_300001_SM_10006detail4scan23DeviceCompactInitKernelINS0_13ScanTileStateIiLb1EEEPlEEvT_iT0_)
        .other          _ZN3cub18CUB_300001_SM_10006detail4scan23DeviceCompactInitKernelINS0_13ScanTileStateIiLb1EEEPlEEvT_iT0_,@"STO_CUDA_ENTRY STV_DEFAULT"
_ZN3cub18CUB_300001_SM_10006detail4scan23DeviceCompactInitKernelINS0_13ScanTileStateIiLb1EEEPlEEvT_iT0_:
.text._ZN3cub18CUB_300001_SM_10006detail4scan23DeviceCompactInitKernelINS0_13ScanTileStateIiLb1EEEPlEEvT_iT0_:
[----:B------:R-:W-:Y:S01]  /*0000*/  LDC R1, c[0x0][0x37c] ;  /* 0x0000df00ff017b82 */ /* 0x000fe20000000800 */
[----:B------:R-:W0:Y:S07]  /*0010*/  S2R R0, SR_TID.X ;  /* 0x0000000000007919 */ /* 0x000e2e0000002100 */
[----:B------:R-:W1:Y:S01]  /*0020*/  S2UR UR6, SR_CTAID.X ;  /* 0x00000000000679c3 */ /* 0x000e620000002500 */
[----:B------:R-:W2:Y:S07]  /*0030*/  LDCU UR4, c[0x0][0x388] ;  /* 0x00007100ff0477ac */ /* 0x000eae0008000800 */
[----:B------:R-:W1:Y:S01]  /*0040*/  LDC R7, c[0x0][0x360] ;  /* 0x0000d800ff077b82 */ /* 0x000e620000000800 */
[C---:B0-----:R-:W-:Y:S01]  /*0050*/  ISETP.GT.U32.AND P0, PT, R0.reuse, 0x1f, PT ;  /* 0x0000001f0000780c */ /* 0x041fe20003f04070 */
[----:B-1----:R-:W-:Y:S01]  /*0060*/  IMAD R7, R7, UR6, R0 ;  /* 0x0000000607077c24 */ /* 0x002fe2000f8e0200 */
[----:B------:R-:W-:-:S02]  /*0070*/  LOP3.LUT P2, RZ, R0, UR6, RZ, 0xfc, !PT ;  /* 0x0000000600ff7c12 */ /* 0x000fc4000f84fcff */
[----:B------:R-:W-:Y:S02]  /*0080*/  ISETP.NE.OR P0, PT, RZ, UR6, P0 ;  /* 0x00000006ff007c0c */ /* 0x000fe40008705670 */
[----:B--2---:R-:W-:Y:S01]  /*0090*/  ISETP.GE.AND P1, PT, R7, UR4, PT ;  /* 0x0000000407007c0c */ /* 0x004fe2000bf26270 */
[----:B------:R-:W0:Y:S10]  /*00a0*/  LDCU.64 UR4, c[0x0][0x358] ;  /* 0x00006b00ff0477ac */ /* 0x000e340008000a00 */
[----:B------:R-:W1:Y:S02]  /*00b0*/  @!P0 LDC.64 R4, c[0x0][0x380] ;  /* 0x0000e000ff048b82 */ /* 0x000e640000000a00 */
[----:B------:R-:W-:-:S06]  /*00c0*/  @!P1 MOV R6, 0x63 ;  /* 0x0000006300069802 */ /* 0x000fcc0000000f00 */
[----:B------:R-:W2:Y:S01]  /*00d0*/  @!P1 LDC.64 R2, c[0x0][0x380] ;  /* 0x0000e000ff029b82 */ /* 0x000ea20000000a00 */
[----:B-1----:R-:W-:-:S04]  /*00e0*/  @!P0 IMAD.WIDE.U32 R4, R0, 0x8, R4 ;  /* 0x0000000800048825 */ /* 0x002fc800078e0004 */
[----:B--2---:R-:W-:-:S04]  /*00f0*/  @!P1 IMAD.WIDE R2, R7, 0x8, R2 ;  /* 0x0000000807029825 */ /* 0x004fc800078e0202 */
[----:B------:R-:W-:-:S05]  /*0100*/  IMAD.MOV.U32 R7, RZ, RZ, RZ ;  /* 0x000000ffff077224 */ /* 0x000fca00078e00ff */
[----:B0-----:R0:W-:Y:S04]  /*0110*/  @!P1 STG.E.64 desc[UR4][R2.64+0x100], R6 ;  /* 0x0001000602009986 */ /* 0x0011e8000c101b04 */
[----:B------:R0:W-:Y:S01]  /*0120*/  @!P0 STG.E.64 desc[UR4][R4.64], RZ ;  /* 0x000000ff04008986 */ /* 0x0001e2000c101b04 */
[----:B------:R-:W-:Y:S05]  /*0130*/  @P2 EXIT ;  /* 0x000000000000294d */ /* 0x000fea0003800000 */
[----:B0-----:R-:W0:Y:S02]  /*0140*/  LDC.64 R2, c[0x0][0x390] ;  /* 0x0000e400ff027b82 */ /* 0x001e240000000a00 */
[----:B0-----:R-:W-:Y:S01]  /*0150*/  STG.E.64 desc[UR4][R2.64], RZ ;  /* 0x000000ff02007986 */ /* 0x001fe2000c101b04 */
[----:B------:R-:W-:Y:S05]  /*0160*/  EXIT ;  /* 0x000000000000794d */ /* 0x000fea0003800000 */
.L_x_4262:
        /* <DEDUP_REMOVED lines=9> */
.L_x_4267:


//--------------------- .text._ZN3cub18CUB_300001_SM_10006detail8for_each13static_kernelINS2_12policy_hub_t12policy_500_tEmN6thrust24THRUST_300001_SM_1000_NS8cuda_cub20__uninitialized_fill7functorINS7_10device_ptrIjEEjEEEEvT0_T1_ --------------------------
	.section	.text._ZN3cub18CUB_300001_SM_10006detail8for_each13static_kernelINS2_12policy_hub_t12policy_500_tEmN6thrust24THRUST_300001_SM_1000_NS8cuda_cub20__uninitialized_fill7functorINS7_10device_ptrIjEEjEEEEvT0_T1_,"ax",@progbits
	.align	128
        .global         _ZN3cub18CUB_300001_SM_10006detail8for_each13static_kernelINS2_12policy_hub_t12policy_500_tEmN6thrust24THRUST_300001_SM_1000_NS8cuda_cub20__uninitialized_fill7functorINS7_10device_ptrIjEEjEEEEvT0_T1_
        .type           _ZN3cub18CUB_300001_SM_10006detail8for_each13static_kernelINS2_12policy_hub_t12policy_500_tEmN6thrust24THRUST_300001_SM_1000_NS8cuda_cub20__uninitialized_fill7functorINS7_10device_ptrIjEEjEEEEvT0_T1_,@function
        .size           _ZN3cub18CUB_300001_SM_10006detail8for_each13static_kernelINS2_12policy_hub_t12policy_500_tEmN6thrust24THRUST_300001_SM_1000_NS8cuda_cub20__uninitialized_fill7functorINS7_10device_ptrIjEEjEEEEvT0_T1_,(.L_x_4268 - _ZN3cub18CUB_300001_SM_10006detail8for_each13static_kernelINS2_12policy_hub_t12policy_500_tEmN6thrust24THRUST_300001_SM_1000_NS8cuda_cub20__uninitialized_fill7functorINS7_10device_ptrIjEEjEEEEvT0_T1_)
        .other          _ZN3cub18CUB_300001_SM_10006detail8for_each13static_kernelINS2_12policy_hub_t12policy_500_tEmN6thrust24THRUST_300001_SM_1000_NS8cuda_cub20__uninitialized_fill7functorINS7_10device_ptrIjEEjEEEEvT0_T1_,@"STO_CUDA_ENTRY STV_DEFAULT"
_ZN3cub18CUB_300001_SM_10006detail8for_each13static_kernelINS2_12policy_hub_t12policy_500_tEmN6thrust24THRUST_300001_SM_1000_NS8cuda_cub20__uninitialized_fill7functorINS7_10device_ptrIjEEjEEEEvT0_T1_:
.text._ZN3cub18CUB_300001_SM_10006detail8for_each13static_kernelINS2_12policy_hub_t12policy_500_tEmN6thrust24THRUST_300001_SM_1000_NS8cuda_cub20__uninitialized_fill7functorINS7_10device_ptrIjEEjEEEEvT0_T1_:
[----:B------:R-:W-:Y:S08]  /*0000*/  LDC R1, c[0x0][0x37c] ;  /* 0x0000df00ff017b82 */ /* 0x000ff00000000800 */
[----:B------:R-:W0:Y:S01]  /*0010*/  S2UR UR4, SR_CTAID.X ;  /* 0x00000000000479c3 */ /* 0x000e220000002500 */
[----:B------:R-:W1:Y:S01]  /*0020*/  LDCU.64 UR6, c[0x0][0x380] ;  /* 0x00007000ff0677ac */ /* 0x000e620008000a00 */
[----:B------:R-:W2:Y:S01]  /*0030*/  LDCU.64 UR8, c[0x0][0x358] ;  /* 0x00006b00ff0877ac */ /* 0x000ea20008000a00 */
[----:B0-----:R-:W-:-:S04]  /*0040*/  UIMAD.WIDE.U32 UR4, UR4, 0x200, URZ ;  /* 0x00000200040478a5 */ /* 0x001fc8000f8e00ff */
[----:B-1----:R-:W-:-:S04]  /*0050*/  UIADD3 UR6, UP0, UPT, -UR4, UR6, URZ ;  /* 0x0000000604067290 */ /* 0x002fc8000ff1e1ff */
[----:B------:R-:W-:Y:S02]  /*0060*/  UIADD3.X UR7, UPT, UPT, ~UR5, UR7, URZ, UP0, !UPT ;  /* 0x0000000705077290 */ /* 0x000fe400087fe5ff */
[----:B------:R-:W-:-:S04]  /*0070*/  UISETP.GE.U32.AND UP0, UPT, UR6, 0x200, UPT ;  /* 0x000002000600788c */ /* 0x000fc8000bf06070 */
[----:B------:R-:W-:-:S09]  /*0080*/  UISETP.GE.U32.AND.EX UP0, UPT, UR7, URZ, UPT, UP0 ;  /* 0x000000ff0700728c */ /* 0x000fd2000bf06100 */
[----:B--2---:R-:W-:Y:S05]  /*0090*/  BRA.U !UP0, `(.L_x_4263) ;  /* 0x0000000108287547 */ /* 0x004fea000b800000 */
[----:B------:R-:W0:Y:S01]  /*00a0*/  S2R R0, SR_TID.X ;  /* 0x0000000000007919 */ /* 0x000e220000002100 */
[----:B------:R-:W1:Y:S01]  /*00b0*/  LDCU.64 UR6, c[0x0][0x388] ;  /* 0x00007100ff0677ac */ /* 0x000e620008000a00 */
[----:B------:R-:W2:Y:S01]  /*00c0*/  LDC R5, c[0x0][0x390] ;  /* 0x0000e400ff057b82 */ /* 0x000ea20000000800 */
[----:B0-----:R-:W-:-:S05]  /*00d0*/  IADD3 R0, P0, PT, R0, UR4, RZ ;  /* 0x0000000400007c10 */ /* 0x001fca000ff1e0ff */
[----:B------:R-:W-:Y:S01]  /*00e0*/  IMAD.X R3, RZ, RZ, UR5, P0 ;  /* 0x00000005ff037e24 */ /* 0x000fe200080e06ff */
[----:B-1----:R-:W-:-:S04]  /*00f0*/  LEA R2, P0, R0, UR6, 0x2 ;  /* 0x0000000600027c11 */ /* 0x002fc8000f8010ff */
[----:B------:R-:W-:-:S05]  /*0100*/  LEA.HI.X R3, R0, UR7, R3, 0x2, P0 ;  /* 0x0000000700037c11 */ /* 0x000fca00080f1403 */
[----:B--2---:R-:W-:Y:S04]  /*0110*/  STG.E desc[UR8][R2.64], R5 ;  /* 0x0000000502007986 */ /* 0x004fe8000c101908 */
[----:B------:R-:W-:Y:S01]  /*0120*/  STG.E desc[UR8][R2.64+0x400], R5 ;  /* 0x0004000502007986 */ /* 0x000fe2000c101908 */
[----:B------:R-:W-:Y:S05]  /*0130*/  EXIT ;  /* 0x000000000000794d */ /* 0x000fea0003800000 */
.L_x_4263:
[----:B------:R-:W0:Y:S01]  /*0140*/  S2R R0, SR_TID.X ;  /* 0x0000000000007919 */ /* 0x000e220000002100 */
[----:B------:R-:W-:Y:S01]  /*0150*/  IMAD.U32 R2, RZ, RZ, UR7 ;  /* 0x00000007ff027e24 */ /* 0x000fe2000f8e00ff */
[----:B------:R-:W1:Y:S01]  /*0160*/  LDCU.64 UR10, c[0x0][0x388] ;  /* 0x00007100ff0a77ac */ /* 0x000e620008000a00 */
[----:B------:R-:W-:Y:S01]  /*0170*/  IMAD.U32 R4, RZ, RZ, UR7 ;  /* 0x00000007ff047e24 */ /* 0x000fe2000f8e00ff */
[----:B0-----:R-:W-:-:S04]  /*0180*/  ISETP.LT.U32.AND P0, PT, R0, UR6, PT ;  /* 0x0000000600007c0c */ /* 0x001fc8000bf01070 */
[----:B------:R-:W-:Y:S01]  /*0190*/  ISETP.GT.U32.AND.EX P0, PT, R2, RZ, PT, P0 ;  /* 0x000000ff0200720c */ /* 0x000fe20003f04100 */
[C---:B------:R-:W-:Y:S01]  /*01a0*/  VIADD R2, R0.reuse, 0x100 ;  /* 0x0000010000027836 */ /* 0x040fe20000000000 */
[----:B------:R-:W-:-:S04]  /*01b0*/  IADD3 R0, P2, PT, R0, UR4, RZ ;  /* 0x0000000400007c10 */ /* 0x000fc8000ff5e0ff */
[----:B------:R-:W-:Y:S01]  /*01c0*/  ISETP.LT.U32.AND P1, PT, R2, UR6, PT ;  /* 0x0000000602007c0c */ /* 0x000fe2000bf21070 */
[----:B------:R-:W-:Y:S01]  /*01d0*/  IMAD.X R3, RZ, RZ, UR5, P2 ;  /* 0x00000005ff037e24 */ /* 0x000fe200090e06ff */
[----:B-1----:R-:W-:Y:S02]  /*01e0*/  LEA R2, P2, R0, UR10, 0x2 ;  /* 0x0000000a00027c11 */ /* 0x002fe4000f8410ff */
[----:B------:R-:W-:Y:S02]  /*01f0*/  ISETP.GT.U32.AND.EX P1, PT, R4, RZ, PT, P1 ;  /* 0x000000ff0400720c */ /* 0x000fe40003f24110 */
[----:B------:R-:W-:Y:S01]  /*0200*/  LEA.HI.X R3, R0, UR11, R3, 0x2, P2 ;  /* 0x0000000b00037c11 */ /* 0x000fe200090f1403 */
[----:B------:R-:W0:Y:S04]  /*0210*/  @P0 LDC R5, c[0x0][0x390] ;  /* 0x0000e400ff050b82 */ /* 0x000e280000000800 */
[----:B0-----:R0:W-:Y:S06]  /*0220*/  @P0 STG.E desc[UR8][R2.64], R5 ;  /* 0x0000000502000986 */ /* 0x0011ec000c101908 */
[----:B------:R-:W-:Y:S05]  /*0230*/  @!P1 EXIT ;  /* 0x000000000000994d */ /* 0x000fea0003800000 */
[----:B0-----:R-:W0:Y:S02]  /*0240*/  LDC R5, c[0x0][0x390] ;  /* 0x0000e400ff057b82 */ /* 0x001e240000000800 */
[----:B0-----:R-:W-:Y:S01]  /*0250*/  STG.E desc[UR8][R2.64+0x400], R5 ;  /* 0x0004000502007986 */ /* 0x001fe2000c101908 */
[----:B------:R-:W-:Y:S05]  /*0260*/  EXIT ;  /* 0x000000000000794d */ /* 0x000fea0003800000 */
.L_x_4264:
        /* <DEDUP_REMOVED lines=9> */
.L_x_4268:


//--------------------- .text._ZN3cub18CUB_300001_SM_10006detail11EmptyKernelIvEEvv --------------------------
	.section	.text._ZN3cub18CUB_300001_SM_10006detail11EmptyKernelIvEEvv,"ax",@progbits
	.align	128
        .global         _ZN3cub18CUB_300001_SM_10006detail11EmptyKernelIvEEvv
        .type           _ZN3cub18CUB_300001_SM_10006detail11EmptyKernelIvEEvv,@function
        .size           _ZN3cub18CUB_300001_SM_10006detail11EmptyKernelIvEEvv,(.L_x_4269 - _ZN3cub18CUB_300001_SM_10006detail11EmptyKernelIvEEvv)
        .other          _ZN3cub18CUB_300001_SM_10006detail11EmptyKernelIvEEvv,@"STO_CUDA_ENTRY STV_DEFAULT"
_ZN3cub18CUB_300001_SM_10006detail11EmptyKernelIvEEvv:
.text._ZN3cub18CUB_300001_SM_10006detail11EmptyKernelIvEEvv:
[----:B------:R-:W-:Y:S01]  /*0000*/  LDC R1, c[0x0][0x37c] ;  /* 0x0000df00ff017b82 */ /* 0x000fe20000000800 */
[----:B------:R-:W-:Y:S05]  /*0010*/  EXIT ;  /* 0x000000000000794d */ /* 0x000fea0003800000 */
.L_x_4265:
        /* <DEDUP_REMOVED lines=14> */
.L_x_4269:


//--------------------- .nv.shared._ZN3cub18CUB_300001_SM_10006detail6select23DeviceSelectSweepKernelINS2_10policy_hubIjNS0_8NullTypeEiLb0ELNS0_10SelectImplE0EE10Policy1000EN6thrust24THRUST_300001_SM_1000_NS17counting_iteratorIjNSA_11use_defaultESC_SC_EEPS5_NSA_6detail15normal_iteratorINSA_10device_ptrIjEEEEPlNS0_13ScanTileStateIiLb1EEEN36_GLOBAL__N__b0bc9b25_4_k_cu_7da0064a6is_hitES5_iNS2_19streaming_context_tIlLb1EEELS6_0EEEvT0_T1_T2_T3_T4_T5_T6_T7_iT8_NS1_7vsmem_tE --------------------------
	.section	.nv.shared._ZN3cub18CUB_300001_SM_10006detail6select23DeviceSelectSweepKernelINS2_10policy_hubIjNS0_8NullTypeEiLb0ELNS0_10SelectImplE0EE10Policy1000EN6thrust24THRUST_300001_SM_1000_NS17counting_iteratorIjNSA_11use_defaultESC_SC_EEPS5_NSA_6detail15normal_iteratorINSA_10device_ptrIjEEEEPlNS0_13ScanTileStateIiLb1EEEN36_GLOBAL__N__b0bc9b25_4_k_cu_7da0064a6is_hitES5_iNS2_19streaming_context_tIlLb1EEELS6_0EEEvT0_T1_T2_T3_T4_T5_T6_T7_iT8_NS1_7vsmem_tE,"aw",@nobits
	.sectionflags	@""
	.align	16
.nv.shared._ZN3cub18CUB_300001_SM_10006detail6select23DeviceSelectSweepKernelINS2_10policy_hubIjNS0_8NullTypeEiLb0ELNS0_10SelectImplE0EE10Policy1000EN6thrust24THRUST_300001_SM_1000_NS17counting_iteratorIjNSA_11use_defaultESC_SC_EEPS5_NSA_6detail15normal_iteratorINSA_10device_ptrIjEEEEPlNS0_13ScanTileStateIiLb1EEEN36_GLOBAL__N__b0bc9b25_4_k_cu_7da0064a6is_hitES5_iNS2_19streaming_context_tIlLb1EEELS6_0EEEvT0_T1_T2_T3_T4_T5_T6_T7_iT8_NS1_7vsmem_tE:
	.zero		24064


//--------------------- .nv.shared.reserved.0     --------------------------
	.section	.nv.shared.reserved.0,"aw",@nobits
	.weak		__nv_reservedSMEM_offset_0_alias
	.size		__nv_reservedSMEM_offset_0_alias, 0, 64
	.other		__nv_reservedSMEM_offset_0_alias,@"STO_CUDA_RESERVED_SHARED STV_DEFAULT"
__nv_reservedSMEM_offset_0_alias:
	.zero		0
	.zero		64


//--------------------- .nv.global                --------------------------
	.section	.nv.global,"aw",@nobits
.nv.global:
	.type		_ZN34_INTERNAL_b0bc9b25_4_k_cu_7da0064a6thrust24THRUST_300001_SM_1000_NS3seqE,@object
	.size		_ZN34_INTERNAL_b0bc9b25_4_k_cu_7da0064a6thrust24THRUST_300001_SM_1000_NS3seqE,(_ZN34_INTERNAL_b0bc9b25_4_k_cu_7da0064a4cuda3std3__48in_placeE - _ZN34_INTERNAL_b0bc9b25_4_k_cu_7da0064a6thrust24THRUST_300001_SM_1000_NS3seqE)
_ZN34_INTERNAL_b0bc9b25_4_k_cu_7da0064a6thrust24THRUST_300001_SM_1000_NS3seqE:
	.zero		1
	.type		_ZN34_INTERNAL_b0bc9b25_4_k_cu_7da0064a4cuda3std3__48in_placeE,@object
	.size		_ZN34_INTERNAL_b0bc9b25_4_k_cu_7da0064a4cuda3std3__48in_placeE,(_ZN34_INTERNAL_b0bc9b25_4_k_cu_7da0064a4cuda3std6ranges3__45__cpo4sizeE - _ZN34_INTERNAL_b0bc9b25_4_k_cu_7da0064a4cuda3std3__48in_placeE)
_ZN34_INTERNAL_b0bc9b25_4_k_cu_7da0064a4cuda3std3__48in_placeE:
	.zero		1
	.type		_ZN34_INTERNAL_b0bc9b25_4_k_cu_7da0064a4cuda3std6ranges3__45__cpo4sizeE,@object
	.size		_ZN34_INTERNAL_b0bc9b25_4_k_cu_7da0064a4cuda3std6ranges3__45__cpo4sizeE,(_ZN34_INTERNAL_b0bc9b25_4_k_cu_7da0064a6thrust24THRUST_300001_SM_1000_NS12placeholders2_3E - _ZN34_INTERNAL_b0bc9b25_4_k_cu_7da0064a4cuda3std6ranges3__45__cpo4sizeE)
_ZN34_INTERNAL_b0bc9b25_4_k_cu_7da0064a4cuda3std6ranges3__45__cpo4sizeE:
	.zero		1
	.type		_ZN34_INTERNAL_b0bc9b25_4_k_cu_7da0064a6thrust24THRUST_300001_SM_1000_NS12placeholders2_3E,@object
	.size		_ZN34_INTERNAL_b0bc9b25_4_k_cu_7da0064a6thrust24THRUST_300001_SM_1000_NS12placeholders2_3E,(_ZN34_INTERNAL_b0bc9b25_4_k_cu_7da0064a4cuda3std3__45__cpo6cbeginE - _ZN34_INTERNAL_b0bc9b25_4_k_cu_7da0064a6thrust24THRUST_300001_SM_1000_NS12placeholders2_3E)
_ZN34_INTERNAL_b0bc9b25_4_k_cu_7da0064a6thrust24THRUST_300001_SM_1000_NS12placeholders2_3E:
	.zero		1
	.type		_ZN34_INTERNAL_b0bc9b25_4_k_cu_7da0064a4cuda3std3__45__cpo6cbeginE,@object
	.size		_ZN34_INTERNAL_b0bc9b25_4_k_cu_7da0064a4cuda3std3__45__cpo6cbeginE,(_ZN34_INTERNAL_b0bc9b25_4_k_cu_7da0064a4cuda3std6ranges3__45__cpo6cbeginE - _ZN34_INTERNAL_b0bc9b25_4_k_cu_7da0064a4cuda3std3__45__cpo6cbeginE)
_ZN34_INTERNAL_b0bc9b25_4_k_cu_7da0064a4cuda3std3__45__cpo6cbeginE:
	.zero		1
	.type		_ZN34_INTERNAL_b0bc9b25_4_k_cu_7da0064a4cuda3std6ranges3__45__cpo6cbeginE,@object
	.size		_ZN34_INTERNAL_b0bc9b25_4_k_cu_7da0064a4cuda3std6ranges3__45__cpo6cbeginE,(_ZN34_INTERNAL_b0bc9b25_4_k_cu_7da0064a6thrust24THRUST_300001_SM_1000_NS12placeholders2_7E - _ZN34_INTERNAL_b0bc9b25_4_k_cu_7da0064a4cuda3std6ranges3__45__cpo6cbeginE)
_ZN34_INTERNAL_b0bc9b25_4_k_cu_7da0064a4cuda3std6ranges3__45__cpo6cbeginE:
	.zero		1
	.type		_ZN34_INTERNAL_b0bc9b25_4_k_cu_7da0064a6thrust24THRUST_300001_SM_1000_NS12placeholders2_7E,@object
	.size		_ZN34_INTERNAL_b0bc9b25_4_k_cu_7da0064a6thrust24THRUST_300001_SM_1000_NS12placeholders2_7E,(_ZN34_INTERNAL_b0bc9b25_4_k_cu_7da0064a4cuda3std3__45__cpo7crbeginE - _ZN34_INTERNAL_b0bc9b25_4_k_cu_7da0064a6thrust24THRUST_300001_SM_1000_NS12placeholders2_7E)
_ZN34_INTERNAL_b0bc9b25_4_k_cu_7da0064a6thrust24THRUST_300001_SM_1000_NS12placeholders2_7E:
	.zero		1
	.type		_ZN34_INTERNAL_b0bc9b25_4_k_cu_7da0064a4cuda3std3__45__cpo7crbeginE,@object
	.size		_ZN34_INTERNAL_b0bc9b25_4_k_cu_7da0064a4cuda3std3__45__cpo7crbeginE,(_ZN34_INTERNAL_b0bc9b25_4_k_cu_7da0064a4cuda3std6ranges3__45__cpo4nextE - _ZN34_INTERNAL_b0bc9b25_4_k_cu_7da0064a4cuda3std3__45__cpo7crbeginE)
_ZN34_INTERNAL_b0bc9b25_4_k_cu_7da0064a4cuda3std3__45__cpo7crbeginE:
	.zero		1
	.type		_ZN34_INTERNAL_b0bc9b25_4_k_cu_7da0064a4cuda3std6ranges3__45__cpo4nextE,@object
	.size		_ZN34_INTERNAL_b0bc9b25_4_k_cu_7da0064a4cuda3std6ranges3__45__cpo4nextE,(_ZN34_INTERNAL_b0bc9b25_4_k_cu_7da0064a4cuda3std6ranges3__45__cpo4swapE - _ZN34_INTERNAL_b0bc9b25_4_k_cu_7da0064a4cuda3std6ranges3__45__cpo4nextE)
_ZN34_INTERNAL_b0bc9b25_4_k_cu_7da0064a4cuda3std6ranges3__45__cpo4nextE:
	.zero		1
	.type		_ZN34_INTERNAL_b0bc9b25_4_k_cu_7da0064a4cuda3std6ranges3__45__cpo4swapE,@object
	.size		_ZN34_INTERNAL_b0bc9b25_4_k_cu_7da0064a4cuda3std6ranges3__45__cpo4swapE,(_ZN34_INTERNAL_b0bc9b25_4_k_cu_7da0064a6thrust24THRUST_300001_SM_1000_NS8cuda_cub10par_nosyncE - _ZN34_INTERNAL_b0bc9b25_4_k_cu_7da0064a4cuda3std6ranges3__45__cpo4swapE)
_ZN34_INTERNAL_b0bc9b25_4_k_cu_7da0064a4cuda3std6ranges3__45__cpo4swapE:
	.zero		1
	.type		_ZN34_INTERNAL_b0bc9b25_4_k_cu_7da0064a6thrust24THRUST_300001_SM_1000_NS8cuda_cub10par_nosyncE,@object
	.size		_ZN34_INTERNAL_b0bc9b25_4_k_cu_7da0064a6thrust24THRUST_300001_SM_1000_NS8cuda_cub10par_nosyncE,(_ZN34_INTERNAL_b0bc9b25_4_k_cu_7da0064a6thrust24THRUST_300001_SM_1000_NS12placeholders2_9E - _ZN34_INTERNAL_b0bc9b25_4_k_cu_7da0064a6thrust24THRUST_300001_SM_1000_NS8cuda_cub10par_nosyncE)
_ZN34_INTERNAL_b0bc9b25_4_k_cu_7da0064a6thrust24THRUST_300001_SM_1000_NS8cuda_cub10par_nosyncE:
	.zero		1
	.type		_ZN34_INTERNAL_b0bc9b25_4_k_cu_7da0064a6thrust24THRUST_300001_SM_1000_NS12placeholders2_9E,@object
	.size		_ZN34_INTERNAL_b0bc9b25_4_k_cu_7da0064a6thrust24THRUST_300001_SM_1000_NS12placeholders2_9E,(_ZN34_INTERNAL_b0bc9b25_4_k_cu_7da0064a4cuda3std3__436_GLOBAL__N__b0bc9b25_4_k_cu_7da0064a6ignoreE - _ZN34_INTERNAL_b0bc9b25_4_k_cu_7da0064a6thrust24THRUST_300001_SM_1000_NS12placeholders2_9E)
_ZN34_INTERNAL_b0bc9b25_4_k_cu_7da0064a6thrust24THRUST_300001_SM_1000_NS12placeholders2_9E:
	.zero		1
	.type		_ZN34_INTERNAL_b0bc9b25_4_k_cu_7da0064a4cuda3std3__436_GLOBAL__N__b0bc9b25_4_k_cu_7da0064a6ignoreE,@object
	.size		_ZN34_INTERNAL_b0bc9b25_4_k_cu_7da0064a4cuda3std3__436_GLOBAL__N__b0bc9b25_4_k_cu_7da0064a6ignoreE,(_ZN34_INTERNAL_b0bc9b25_4_k_cu_7da0064a4cuda3std6ranges3__45__cpo4dataE - _ZN34_INTERNAL_b0bc9b25_4_k_cu_7da0064a4cuda3std3__436_GLOBAL__N__b0bc9b25_4_k_cu_7da0064a6ignoreE)
_ZN34_INTERNAL_b0bc9b25_4_k_cu_7da0064a4cuda3std3__436_GLOBAL__N__b0bc9b25_4_k_cu_7da0064a6ignoreE:
	.zero		1
	.type		_ZN34_INTERNAL_b0bc9b25_4_k_cu_7da0064a4cuda3std6ranges3__45__cpo4dataE,@object
	.size		_ZN34_INTERNAL_b0bc9b25_4_k_cu_7da0064a4cuda3std6ranges3__45__cpo4dataE,(_ZN34_INTERNAL_b0bc9b25_4_k_cu_7da0064a6thrust24THRUST_300001_SM_1000_NS12placeholders2_1E - _ZN34_INTERNAL_b0bc9b25_4_k_cu_7da0064a4cuda3std6ranges3__45__cpo4dataE)
_ZN34_INTERNAL_b0bc9b25_4_k_cu_7da0064a4cuda3std6ranges3__45__cpo4dataE:
	.zero		1
	.type		_ZN34_INTERNAL_b0bc9b25_4_k_cu_7da0064a6thrust24THRUST_300001_SM_1000_NS12placeholders2_1E,@object
	.size		_ZN34_INTERNAL_b0bc9b25_4_k_cu_7da0064a6thrust24THRUST_300001_SM_1000_NS12placeholders2_1E,(_ZN34_INTERNAL_b0bc9b25_4_k_cu_7da0064a4cuda3std3__45__cpo5beginE - _ZN34_INTERNAL_b0bc9b25_4_k_cu_7da0064a6thrust24THRUST_300001_SM_1000_NS12placeholders2_1E)
_ZN34_INTERNAL_b0bc9b25_4_k_cu_7da0064a6thrust24THRUST_300001_SM_1000_NS12placeholders2_1E:
	.zero		1
	.type		_ZN34_INTERNAL_b0bc9b25_4_k_cu_7da0064a4cuda3std3__45__cpo5beginE,@object
	.size		_ZN34_INTERNAL_b0bc9b25_4_k_cu_7da0064a4cuda3std3__45__cpo5beginE,(_ZN34_INTERNAL_b0bc9b25_4_k_cu_7da0064a4cuda3std6ranges3__45__cpo5beginE - _ZN34_INTERNAL_b0bc9b25_4_k_cu_7da0064a4cuda3std3__45__cpo5beginE)
_ZN34_INTERNAL_b0bc9b25_4_k_cu_7da0064a4cuda3std3__45__cpo5beginE:
	.zero		1
	.type		_ZN34_INTERNAL_b0bc9b25_4_k_cu_7da0064a4cuda3std6ranges3__45__cpo5beginE,@object
	.size		_ZN34_INTERNAL_b0bc9b25_4_k_cu_7da0064a4cuda3std6ranges3__45__cpo5beginE,(_ZN34_INTERNAL_b0bc9b25_4_k_cu_7da0064a6thrust24THRUST_300001_SM_1000_NS12placeholders2_5E - _ZN34_INTERNAL_b0bc9b25_4_k_cu_7da0064a4cuda3std6ranges3__45__cpo5beginE)
_ZN34_INTERNAL_b0bc9b25_4_k_cu_7da0064a4cuda3std6ranges3__45__cpo5beginE:
	.zero		1
	.type		_ZN34_INTERNAL_b0bc9b25_4_k_cu_7da0064a6thrust24THRUST_300001_SM_1000_NS12placeholders2_5E,@object
	.size		_ZN34_INTERNAL_b0bc9b25_4_k_cu_7da0064a6thrust24THRUST_300001_SM_1000_NS12placeholders2_5E,(_ZN34_INTERNAL_b0bc9b25_4_k_cu_7da0064a4cuda3std3__45__cpo6rbeginE - _ZN34_INTERNAL_b0bc9b25_4_k_cu_7da0064a6thrust24THRUST_300001_SM_1000_NS12placeholders2_5E)
_ZN34_INTERNAL_b0bc9b25_4_k_cu_7da0064a6thrust24THRUST_300001_SM_1000_NS12placeholders2_5E:
	.zero		1
	.type		_ZN34_INTERNAL_b0bc9b25_4_k_cu_7da0064a4cuda3std3__45__cpo6rbeginE,@object
	.size		_ZN34_INTERNAL_b0bc9b25_4_k_cu_7da0064a4cuda3std3__45__cpo6rbeginE,(_ZN34_INTERNAL_b0bc9b25_4_k_cu_7da0064a4cuda3std6ranges3__45__cpo7advanceE - _ZN34_INTERNAL_b0bc9b25_4_k_cu_7da0064a4cuda3std3__45__cpo6rbeginE)
_ZN34_INTERNAL_b0bc9b25_4_k_cu_7da0064a4cuda3std3__45__cpo6rbeginE:
	.zero		1
	.type		_ZN34_INTERNAL_b0bc9b25_4_k_cu_7da0064a4cuda3std6ranges3__45__cpo7advanceE,@object
	.size		_ZN34_INTERNAL_b0bc9b25_4_k_cu_7da0064a4cuda3std6ranges3__45__cpo7advanceE,(_ZN34_INTERNAL_b0bc9b25_4_k_cu_7da0064a4cuda3std3__47nulloptE - _ZN34_INTERNAL_b0bc9b25_4_k_cu_7da0064a4cuda3std6ranges3__45__cpo7advanceE)
_ZN34_INTERNAL_b0bc9b25_4_k_cu_7da0064a4cuda3std6ranges3__45__cpo7advanceE:
	.zero		1
	.type		_ZN34_INTERNAL_b0bc9b25_4_k_cu_7da0064a4cuda3std3__47nulloptE,@object
	.size		_ZN34_INTERNAL_b0bc9b25_4_k_cu_7da0064a4cuda3std3__47nulloptE,(_ZN34_INTERNAL_b0bc9b25_4_k_cu_7da0064a4cuda3std6ranges3__45__cpo8distanceE - _ZN34_INTERNAL_b0bc9b25_4_k_cu_7da0064a4cuda3std3__47nulloptE)
_ZN34_INTERNAL_b0bc9b25_4_k_cu_7da0064a4cuda3std3__47nulloptE:
	.zero		1
	.type		_ZN34_INTERNAL_b0bc9b25_4_k_cu_7da0064a4cuda3std6ranges3__45__cpo8distanceE,@object
	.size		_ZN34_INTERNAL_b0bc9b25_4_k_cu_7da0064a4cuda3std6ranges3__45__cpo8distanceE,(_ZN34_INTERNAL_b0bc9b25_4_k_cu_7da0064a6thrust24THRUST_300001_SM_1000_NS12placeholders3_10E - _ZN34_INTERNAL_b0bc9b25_4_k_cu_7da0064a4cuda3std6ranges3__45__cpo8distanceE)
_ZN34_INTERNAL_b0bc9b25_4_k_cu_7da0064a4cuda3std6ranges3__45__cpo8distanceE:
	.zero		1
	.type		_ZN34_INTERNAL_b0bc9b25_4_k_cu_7da0064a6thrust24THRUST_300001_SM_1000_NS12placeholders3_10E,@object
	.size		_ZN34_INTERNAL_b0bc9b25_4_k_cu_7da0064a6thrust24THRUST_300001_SM_1000_NS12placeholders3_10E,(_ZN34_INTERNAL_b0bc9b25_4_k_cu_7da0064a4cuda3std3__419piecewise_constructE - _ZN34_INTERNAL_b0bc9b25_4_k_cu_7da0064a6thrust24THRUST_300001_SM_1000_NS12placeholders3_10E)
_ZN34_INTERNAL_b0bc9b25_4_k_cu_7da0064a6thrust24THRUST_300001_SM_1000_NS12placeholders3_10E:
	.zero		1
	.type		_ZN34_INTERNAL_b0bc9b25_4_k_cu_7da0064a4cuda3std3__419piecewise_constructE,@object
	.size		_ZN34_INTERNAL_b0bc9b25_4_k_cu_7da0064a4cuda3std3__419piecewise_constructE,(_ZN34_INTERNAL_b0bc9b25_4_k_cu_7da0064a4cuda3std6ranges3__45__cpo5cdataE - _ZN34_INTERNAL_b0bc9b25_4_k_cu_7da0064a4cuda3std3__419piecewise_constructE)
_ZN34_INTERNAL_b0bc9b25_4_k_cu_7da0064a4cuda3std3__419piecewise_constructE:
	.zero		1
	.type		_ZN34_INTERNAL_b0bc9b25_4_k_cu_7da0064a4cuda3std6ranges3__45__cpo5cdataE,@object
	.size		_ZN34_INTERNAL_b0bc9b25_4_k_cu_7da0064a4cuda3std6ranges3__45__cpo5cdataE,(_ZN34_INTERNAL_b0bc9b25_4_k_cu_7da0064a6thrust24THRUST_300001_SM_1000_NS12placeholders2_2E - _ZN34_INTERNAL_b0bc9b25_4_k_cu_7da0064a4cuda3std6ranges3__45__cpo5cdataE)
_ZN34_INTERNAL_b0bc9b25_4_k_cu_7da0064a4cuda3std6ranges3__45__cpo5cdataE:
	.zero		1
	.type		_ZN34_INTERNAL_b0bc9b25_4_k_cu_7da0064a6thrust24THRUST_300001_SM_1000_NS12placeholders2_2E,@object
	.size		_ZN34_INTERNAL_b0bc9b25_4_k_cu_7da0064a6thrust24THRUST_300001_SM_1000_NS12placeholders2_2E,(_ZN34_INTERNAL_b0bc9b25_4_k_cu_7da0064a4cuda3std3__45__cpo3endE - _ZN34_INTERNAL_b0bc9b25_4_k_cu_7da0064a6thrust24THRUST_300001_SM_1000_NS12placeholders2_2E)
_ZN34_INTERNAL_b0bc9b25_4_k_cu_7da0064a6thrust24THRUST_300001_SM_1000_NS12placeholders2_2E:
	.zero		1
	.type		_ZN34_INTERNAL_b0bc9b25_4_k_cu_7da0064a4cuda3std3__45__cpo3endE,@object
	.size		_ZN34_INTERNAL_b0bc9b25_4_k_cu_7da0064a4cuda3std3__45__cpo3endE,(_ZN34_INTERNAL_b0bc9b25_4_k_cu_7da0064a4cuda3std6ranges3__45__cpo3endE - _ZN34_INTERNAL_b0bc9b25_4_k_cu_7da0064a4cuda3std3__45__cpo3endE)
_ZN34_INTERNAL_b0bc9b25_4_k_cu_7da0064a4cuda3std3__45__cpo3endE:
	.zero		1
	.type		_ZN34_INTERNAL_b0bc9b25_4_k_cu_7da0064a4cuda3std6ranges3__45__cpo3endE,@object
	.size		_ZN34_INTERNAL_b0bc9b25_4_k_cu_7da0064a4cuda3std6ranges3__45__cpo3endE,(_ZN34_INTERNAL_b0bc9b25_4_k_cu_7da0064a6thrust24THRUST_300001_SM_1000_NS12placeholders2_6E - _ZN34_INTERNAL_b0bc9b25_4_k_cu_7da0064a4cuda3std6ranges3__45__cpo3endE)
_ZN34_INTERNAL_b0bc9b25_4_k_cu_7da0064a4cuda3std6ranges3__45__cpo3endE:
	.zero		1
	.type		_ZN34_INTERNAL_b0bc9b25_4_k_cu_7da0064a6thrust24THRUST_300001_SM_1000_NS12placeholders2_6E,@object
	.size		_ZN34_INTERNAL_b0bc9b25_4_k_cu_7da0064a6thrust24THRUST_300001_SM_1000_NS12placeholders2_6E,(_ZN34_INTERNAL_b0bc9b25_4_k_cu_7da0064a4cuda3std3__45__cpo4rendE - _ZN34_INTERNAL_b0bc9b25_4_k_cu_7da0064a6thrust24THRUST_300001_SM_1000_NS12placeholders2_6E)
_ZN34_INTERNAL_b0bc9b25_4_k_cu_7da0064a6thrust24THRUST_300001_SM_1000_NS12placeholders2_6E:
	.zero		1
	.type		_ZN34_INTERNAL_b0bc9b25_4_k_cu_7da0064a4cuda3std3__45__cpo4rendE,@object
	.size		_ZN34_INTERNAL_b0bc9b25_4_k_cu_7da0064a4cuda3std3__45__cpo4rendE,(_ZN34_INTERNAL_b0bc9b25_4_k_cu_7da0064a4cuda3std6ranges3__45__cpo9iter_swapE - _ZN34_INTERNAL_b0bc9b25_4_k_cu_7da0064a4cuda3std3__45__cpo4rendE)
_ZN34_INTERNAL_b0bc9b25_4_k_cu_7da0064a4cuda3std3__45__cpo4rendE:
	.zero		1
	.type		_ZN34_INTERNAL_b0bc9b25_4_k_cu_7da0064a4cuda3std6ranges3__45__cpo9iter_swapE,@object
	.size		_ZN34_INTERNAL_b0bc9b25_4_k_cu_7da0064a4cuda3std6ranges3__45__cpo9iter_swapE,(_ZN34_INTERNAL_b0bc9b25_4_k_cu_7da0064a4cuda3std3__48unexpectE - _ZN34_INTERNAL_b0bc9b25_4_k_cu_7da0064a4cuda3std6ranges3__45__cpo9iter_swapE)
_ZN34_INTERNAL_b0bc9b25_4_k_cu_7da0064a4cuda3std6ranges3__45__cpo9iter_swapE:
	.zero		1
	.type		_ZN34_INTERNAL_b0bc9b25_4_k_cu_7da0064a4cuda3std3__48unexpectE,@object
	.size		_ZN34_INTERNAL_b0bc9b25_4_k_cu_7da0064a4cuda3std3__48unexpectE,(_ZN34_INTERNAL_b0bc9b25_4_k_cu_7da0064a6thrust24THRUST_300001_SM_1000_NS8cuda_cub3parE - _ZN34_INTERNAL_b0bc9b25_4_k_cu_7da0064a4cuda3std3__48unexpectE)
_ZN34_INTERNAL_b0bc9b25_4_k_cu_7da0064a4cuda3std3__48unexpectE:
	.zero		1
	.type		_ZN34_INTERNAL_b0bc9b25_4_k_cu_7da0064a6thrust24THRUST_300001_SM_1000_NS8cuda_cub3parE,@object
	.size		_ZN34_INTERNAL_b0bc9b25_4_k_cu_7da0064a6thrust24THRUST_300001_SM_1000_NS8cuda_cub3parE,(_ZN34_INTERNAL_b0bc9b25_4_k_cu_7da0064a6thrust24THRUST_300001_SM_1000_NS12placeholders2_4E - _ZN34_INTERNAL_b0bc9b25_4_k_cu_7da0064a6thrust24THRUST_300001_SM_1000_NS8cuda_cub3parE)
_ZN34_INTERNAL_b0bc9b25_4_k_cu_7da0064a6thrust24THRUST_300001_SM_1000_NS8cuda_cub3parE:
	.zero		1
	.type		_ZN34_INTERNAL_b0bc9b25_4_k_cu_7da0064a6thrust24THRUST_300001_SM_1000_NS12placeholders2_4E,@object
	.size		_ZN34_INTERNAL_b0bc9b25_4_k_cu_7da0064a6thrust24THRUST_300001_SM_1000_NS12placeholders2_4E,(_ZN34_INTERNAL_b0bc9b25_4_k_cu_7da0064a4cuda3std3__45__cpo4cendE - _ZN34_INTERNAL_b0bc9b25_4_k_cu_7da0064a6thrust24THRUST_300001_SM_1000_NS12placeholders2_4E)
_ZN34_INTERNAL_b0bc9b25_4_k_cu_7da0064a6thrust24THRUST_300001_SM_1000_NS12placeholders2_4E:
	.zero		1
	.type		_ZN34_INTERNAL_b0bc9b25_4_k_cu_7da0064a4cuda3std3__45__cpo4cendE,@object
	.size		_ZN34_INTERNAL_b0bc9b25_4_k_cu_7da0064a4cuda3std3__45__cpo4cendE,(_ZN34_INTERNAL_b0bc9b25_4_k_cu_7da0064a4cuda3std6ranges3__45__cpo4cendE - _ZN34_INTERNAL_b0bc9b25_4_k_cu_7da0064a4cuda3std3__45__cpo4cendE)
_ZN34_INTERNAL_b0bc9b25_4_k_cu_7da0064a4cuda3std3__45__cpo4cendE:
	.zero		1
	.type		_ZN34_INTERNAL_b0bc9b25_4_k_cu_7da0064a4cuda3std6ranges3__45__cpo4cendE,@object
	.size		_ZN34_INTERNAL_b0bc9b25_4_k_cu_7da0064a4cuda3std6ranges3__45__cpo4cendE,(_ZN34_INTERNAL_b0bc9b25_4_k_cu_7da0064a4cuda3std3__420unreachable_sentinelE - _ZN34_INTERNAL_b0bc9b25_4_k_cu_7da0064a4cuda3std6ranges3__45__cpo4cendE)
_ZN34_INTERNAL_b0bc9b25_4_k_cu_7da0064a4cuda3std6ranges3__45__cpo4cendE:
	.zero		1
	.type		_ZN34_INTERNAL_b0bc9b25_4_k_cu_7da0064a4cuda3std3__420unreachable_sentinelE,@object
	.size		_ZN34_INTERNAL_b0bc9b25_4_k_cu_7da0064a4cuda3std3__420unreachable_sentinelE,(_ZN34_INTERNAL_b0bc9b25_4_k_cu_7da0064a4cuda3std6ranges3__45__cpo5ssizeE - _ZN34_INTERNAL_b0bc9b25_4_k_cu_7da0064a4cuda3std3__420unreachable_sentinelE)
_ZN34_INTERNAL_b0bc9b25_4_k_cu_7da0064a4cuda3std3__420unreachable_sentinelE:
	.zero		1
	.type		_ZN34_INTERNAL_b0bc9b25_4_k_cu_7da0064a4cuda3std6ranges3__45__cpo5ssizeE,@object
	.size		_ZN34_INTERNAL_b0bc9b25_4_k_cu_7da0064a4cuda3std6ranges3__45__cpo5ssizeE,(_ZN34_INTERNAL_b0bc9b25_4_k_cu_7da0064a6thrust24THRUST_300001_SM_1000_NS12placeholders2_8E - _ZN34_INTERNAL_b0bc9b25_4_k_cu_7da0064a4cuda3std6ranges3__45__cpo5ssizeE)
_ZN34_INTERNAL_b0bc9b25_4_k_cu_7da0064a4cuda3std6ranges3__45__cpo5ssizeE:
	.zero		1
	.type		_ZN34_INTERNAL_b0bc9b25_4_k_cu_7da0064a6thrust24THRUST_300001_SM_1000_NS12placeholders2_8E,@object
	.size		_ZN34_INTERNAL_b0bc9b25_4_k_cu_7da0064a6thrust24THRUST_300001_SM_1000_NS12placeholders2_8E,(_ZN34_INTERNAL_b0bc9b25_4_k_cu_7da0064a4cuda3std3__45__cpo5crendE - _ZN34_INTERNAL_b0bc9b25_4_k_cu_7da0064a6thrust24THRUST_300001_SM_1000_NS12placeholders2_8E)
_ZN34_INTERNAL_b0bc9b25_4_k_cu_7da0064a6thrust24THRUST_300001_SM_1000_NS12placeholders2_8E:
	.zero		1
	.type		_ZN34_INTERNAL_b0bc9b25_4_k_cu_7da0064a4cuda3std3__45__cpo5crendE,@object
	.size		_ZN34_INTERNAL_b0bc9b25_4_k_cu_7da0064a4cuda3std3__45__cpo5crendE,(_ZN34_INTERNAL_b0bc9b25_4_k_cu_7da0064a4cuda3std6ranges3__45__cpo4prevE - _ZN34_INTERNAL_b0bc9b25_4_k_cu_7da0064a4cuda3std3__45__cpo5crendE)
_ZN34_INTERNAL_b0bc9b25_4_k_cu_7da0064a4cuda3std3__45__cpo5crendE:
	.zero		1
	.type		_ZN34_INTERNAL_b0bc9b25_4_k_cu_7da0064a4cuda3std6ranges3__45__cpo4prevE,@object
	.size		_ZN34_INTERNAL_b0bc9b25_4_k_cu_7da0064a4cuda3std6ranges3__45__cpo4prevE,(_ZN34_INTERNAL_b0bc9b25_4_k_cu_7da0064a4cuda3std6ranges3__45__cpo9iter_moveE - _ZN34_INTERNAL_b0bc9b25_4_k_cu_7da0064a4cuda3std6ranges3__45__cpo4prevE)
_ZN34_INTERNAL_b0bc9b25_4_k_cu_7da0064a4cuda3std6ranges3__45__cpo4prevE:
	.zero		1
	.type		_ZN34_INTERNAL_b0bc9b25_4_k_cu_7da0064a4cuda3std6ranges3__45__cpo9iter_moveE,@object
	.size		_ZN34_INTERNAL_b0bc9b25_4_k_cu_7da0064a4cuda3std6ranges3__45__cpo9iter_moveE,(_ZN34_INTERNAL_b0bc9b25_4_k_cu_7da0064a6thrust24THRUST_300001_SM_1000_NS6system6detail10sequential3seqE - _ZN34_INTERNAL_b0bc9b25_4_k_cu_7da0064a4cuda3std6ranges3__45__cpo9iter_moveE)
_ZN34_INTERNAL_b0bc9b25_4_k_cu_7da0064a4cuda3std6ranges3__45__cpo9iter_moveE:
	.zero		1
	.type		_ZN34_INTERNAL_b0bc9b25_4_k_cu_7da0064a6thrust24THRUST_300001_SM_1000_NS6system6detail10sequential3seqE,@object
	.size		_ZN34_INTERNAL_b0bc9b25_4_k_cu_7da0064a6thrust24THRUST_300001_SM_1000_NS6system6detail10sequential3seqE,(.L_31 - _ZN34_INTERNAL_b0bc9b25_4_k_cu_7da0064a6thrust24THRUST_300001_SM_1000_NS6system6detail10sequential3seqE)
_ZN34_INTERNAL_b0bc9b25_4_k_cu_7da0064a6thrust24THRUST_300001_SM_1000_NS6system6detail10sequential3seqE:
	.zero		1
.L_31:


//--------------------- .nv.constant0._ZN3cub18CUB_300001_SM_10006detail6select23DeviceSelectSweepKernelINS2_10policy_hubIjNS0_8NullTypeEiLb0ELNS0_10SelectImplE0EE10Policy1000EN6thrust24THRUST_300001_SM_1000_NS17counting_iteratorIjNSA_11use_defaultESC_SC_EEPS5_NSA_6detail15normal_iteratorINSA_10device_ptrIjEEEEPlNS0_13ScanTileStateIiLb1EEEN36_GLOBAL__N__b0bc9b25_4_k_cu_7da0064a6is_hitES5_iNS2_19streaming_context_tIlLb1EEELS6_0EEEvT0_T1_T2_T3_T4_T5_T6_T7_iT8_NS1_7vsmem_tE --------------------------
	.section	.nv.constant0._ZN3cub18CUB_300001_SM_10006detail6select23DeviceSelectSweepKernelINS2_10policy_hubIjNS0_8NullTypeEiLb0ELNS0_10SelectImplE0EE10Policy1000EN6thrust24THRUST_300001_SM_1000_NS17counting_iteratorIjNSA_11use_defaultESC_SC_EEPS5_NSA_6detail15normal_iteratorINSA_10device_ptrIjEEEEPlNS0_13ScanTileStateIiLb1EEEN36_GLOBAL__N__b0bc9b25_4_k_cu_7da0064a6is_hitES5_iNS2_19streaming_context_tIlLb1EEELS6_0EEEvT0_T1_T2_T3_T4_T5_T6_T7_iT8_NS1_7vsmem_tE,"a",@progbits
	.sectionflags	@""
	.align	4
.nv.constant0._ZN3cub18CUB_300001_SM_10006detail6select23DeviceSelectSweepKernelINS2_10policy_hubIjNS0_8NullTypeEiLb0ELNS0_10SelectImplE0EE10Policy1000EN6thrust24THRUST_300001_SM_1000_NS17counting_iteratorIjNSA_11use_defaultESC_SC_EEPS5_NSA_6detail15normal_iteratorINSA_10device_ptrIjEEEEPlNS0_13ScanTileStateIiLb1EEEN36_GLOBAL__N__b0bc9b25_4_k_cu_7da0064a6is_hitES5_iNS2_19streaming_context_tIlLb1EEELS6_0EEEvT0_T1_T2_T3_T4_T5_T6_T7_iT8_NS1_7vsmem_tE:
	.zero		1024


//--------------------- .nv.constant0._ZN3cub18CUB_300001_SM_10006detail4scan23DeviceCompactInitKernelINS0_13ScanTileStateIiLb1EEEPlEEvT_iT0_ --------------------------
	.section	.nv.constant0._ZN3cub18CUB_300001_SM_10006detail4scan23DeviceCompactInitKernelINS0_13ScanTileStateIiLb1EEEPlEEvT_iT0_,"a",@progbits
	.sectionflags	@""
	.align	4
.nv.constant0._ZN3cub18CUB_300001_SM_10006detail4scan23DeviceCompactInitKernelINS0_13ScanTileStateIiLb1EEEPlEEvT_iT0_:
	.zero		920


//--------------------- .nv.constant0._ZN3cub18CUB_300001_SM_10006detail8for_each13static_kernelINS2_12policy_hub_t12policy_500_tEmN6thrust24THRUST_300001_SM_1000_NS8cuda_cub20__uninitialized_fill7functorINS7_10device_ptrIjEEjEEEEvT0_T1_ --------------------------
	.section	.nv.constant0._ZN3cub18CUB_300001_SM_10006detail8for_each13static_kernelINS2_12policy_hub_t12policy_500_tEmN6thrust24THRUST_300001_SM_1000_NS8cuda_cub20__uninitialized_fill7functorINS7_10device_ptrIjEEjEEEEvT0_T1_,"a",@progbits
	.sectionflags	@""
	.align	4
.nv.constant0._ZN3cub18CUB_300001_SM_10006detail8for_each13static_kernelINS2_12policy_hub_t12policy_500_tEmN6thrust24THRUST_300001_SM_1000_NS8cuda_cub20__uninitialized_fill7functorINS7_10device_ptrIjEEjEEEEvT0_T1_:
	.zero		920


//--------------------- .nv.constant0._ZN3cub18CUB_300001_SM_10006detail11EmptyKernelIvEEvv --------------------------
	.section	.nv.constant0._ZN3cub18CUB_300001_SM_10006detail11EmptyKernelIvEEvv,"a",@progbits
	.sectionflags	@""
	.align	4
.nv.constant0._ZN3cub18CUB_300001_SM_10006detail11EmptyKernelIvEEvv:
	.zero		896


//--------------------- SYMBOLS --------------------------

	.type		.nv.reservedSmem.offset0,@object
	.size		.nv.reservedSmem.offset0,0x4
	.type		.nv.reservedSmem.cap,@object
	.size		.nv.reservedSmem.cap,0x4
